	.target	sm_90a

	.elftype	@"ET_EXEC"


//--------------------- .note.nv.tkinfo           --------------------------
	.section	.note.nv.tkinfo,"",@"SHT_NOTE"
	.sectionflags	@"SHF_NOTE_NV_TKINFO"
	.tkinfo
        /*0018*/ 	.word	0x00000002
        /*0030*/ 	.string	""
        /*0030*/ 	.string	"ptxas"
        /*0030*/ 	.string	"Cuda compilation tools, release 13.0, V13.0.88"
        /*0030*/ 	.string	"Build cuda_13.0.r13.0/compiler.36424714_0"
        /*0030*/ 	.string	"-arch sm_90a -m 64 "



//--------------------- .note.nv.cuinfo           --------------------------
	.section	.note.nv.cuinfo,"",@"SHT_NOTE"
	.sectionflags	@"SHF_NOTE_NV_CUINFO"
        /*0018*/ 	.short	0x0002
        /*001a*/ 	.short	0x005a
        /*001c*/ 	.short	0x0082
	.zero		2


//--------------------- .nv.info                  --------------------------
	.section	.nv.info,"",@"SHT_CUDA_INFO"
	.align	4


	//----- nvinfo : EIATTR_REGCOUNT
	.align		4
        /*0000*/ 	.byte	0x04, 0x2f
        /*0002*/ 	.short	(.L_21 - .L_20)
	.align		4
.L_20:
        /*0004*/ 	.word	index@(_ZN7cutlass13device_kernelIN5flash11enable_sm90INS1_16FlashAttnFwdSm90INS1_25CollectiveMainloopFwdSm90ILi2EN4cute5tupleIJNS5_1CILi1EEES8_S8_EEENS6_IJNS7_ILi128EEENS7_ILi96EEENS7_ILi64EEEEEELi256ENS_6half_tEfNS_4arch4Sm90ELb1ELb0ELb1ELb1ELb1ELb1ELb1ELb1ELb0ELb1ELb1ELb0EEENS1_21CollectiveEpilogueFwdINS6_IJSA_NS7_ILi256EEESB_EEES9_SE_SG_Li256ELb1ELb1ELb1ELb0EEENS1_36VarlenDynamicPersistentTileSchedulerILi128ELi96ELi256ELi128ELb1ELb1ELb1ELb1ELb1ELb1EEEEEEEEEvNT_6ParamsE)
        /*0008*/ 	.word	0x000000a8


	//----- nvinfo : EIATTR_FRAME_SIZE
	.align		4
.L_21:
        /*000c*/ 	.byte	0x04, 0x11
        /*000e*/ 	.short	(.L_23 - .L_22)
	.align		4
.L_22:
        /*0010*/ 	.word	index@(_ZN7cutlass13device_kernelIN5flash11enable_sm90INS1_16FlashAttnFwdSm90INS1_25CollectiveMainloopFwdSm90ILi2EN4cute5tupleIJNS5_1CILi1EEES8_S8_EEENS6_IJNS7_ILi128EEENS7_ILi96EEENS7_ILi64EEEEEELi256ENS_6half_tEfNS_4arch4Sm90ELb1ELb0ELb1ELb1ELb1ELb1ELb1ELb1ELb0ELb1ELb1ELb0EEENS1_21CollectiveEpilogueFwdINS6_IJSA_NS7_ILi256EEESB_EEES9_SE_SG_Li256ELb1ELb1ELb1ELb0EEENS1_36VarlenDynamicPersistentTileSchedulerILi128ELi96ELi256ELi128ELb1ELb1ELb1ELb1ELb1ELb1EEEEEEEEEvNT_6ParamsE)
        /*0014*/ 	.word	0x00000210


	//----- nvinfo : EIATTR_REGCOUNT
	.align		4
.L_23:
        /*0018*/ 	.byte	0x04, 0x2f
        /*001a*/ 	.short	(.L_25 - .L_24)
	.align		4
.L_24:
        /*001c*/ 	.word	index@(_ZN7cutlass13device_kernelIN5flash11enable_sm90INS1_16FlashAttnFwdSm90INS1_25CollectiveMainloopFwdSm90ILi2EN4cute5tupleIJNS5_1CILi1EEES8_S8_EEENS6_IJNS7_ILi128EEENS7_ILi96EEENS7_ILi64EEEEEELi256ENS_6half_tEfNS_4arch4Sm90ELb1ELb0ELb1ELb1ELb1ELb0ELb1ELb1ELb0ELb1ELb1ELb0EEENS1_21CollectiveEpilogueFwdINS6_IJSA_NS7_ILi256EEESB_EEES9_SE_SG_Li256ELb1ELb1ELb1ELb0EEENS1_36VarlenDynamicPersistentTileSchedulerILi128ELi96ELi256ELi128ELb1ELb1ELb1ELb1ELb1ELb1EEEEEEEEEvNT_6ParamsE)
        /*0020*/ 	.word	0x000000a8


	//----- nvinfo : EIATTR_FRAME_SIZE
	.align		4
.L_25:
        /*0024*/ 	.byte	0x04, 0x11
        /*0026*/ 	.short	(.L_27 - .L_26)
	.align		4
.L_26:
        /*0028*/ 	.word	index@(_ZN7cutlass13device_kernelIN5flash11enable_sm90INS1_16FlashAttnFwdSm90INS1_25CollectiveMainloopFwdSm90ILi2EN4cute5tupleIJNS5_1CILi1EEES8_S8_EEENS6_IJNS7_ILi128EEENS7_ILi96EEENS7_ILi64EEEEEELi256ENS_6half_tEfNS_4arch4Sm90ELb1ELb0ELb1ELb1ELb1ELb0ELb1ELb1ELb0ELb1ELb1ELb0EEENS1_21CollectiveEpilogueFwdINS6_IJSA_NS7_ILi256EEESB_EEES9_SE_SG_Li256ELb1ELb1ELb1ELb0EEENS1_36VarlenDynamicPersistentTileSchedulerILi128ELi96ELi256ELi128ELb1ELb1ELb1ELb1ELb1ELb1EEEEEEEEEvNT_6ParamsE)
        /*002c*/ 	.word	0x00000040


	//----- nvinfo : EIATTR_REGCOUNT
	.align		4
.L_27:
        /*0030*/ 	.byte	0x04, 0x2f
        /*0032*/ 	.short	(.L_29 - .L_28)
	.align		4
.L_28:
        /*0034*/ 	.word	index@(_ZN7cutlass13device_kernelIN5flash11enable_sm90INS1_16FlashAttnFwdSm90INS1_25CollectiveMainloopFwdSm90ILi2EN4cute5tupleIJNS5_1CILi1EEES8_S8_EEENS6_IJNS7_ILi128EEENS7_ILi96EEENS7_ILi64EEEEEELi256ENS_6half_tEfNS_4arch4Sm90ELb1ELb0ELb1ELb1ELb1ELb1ELb0ELb1ELb0ELb1ELb1ELb0EEENS1_21CollectiveEpilogueFwdINS6_IJSA_NS7_ILi256EEESB_EEES9_SE_SG_Li256ELb1ELb1ELb1ELb0EEENS1_36VarlenDynamicPersistentTileSchedulerILi128ELi96ELi256ELi128ELb1ELb1ELb1ELb1ELb1ELb1EEEEEEEEEvNT_6ParamsE)
        /*0038*/ 	.word	0x000000a8


	//----- nvinfo : EIATTR_FRAME_SIZE
	.align		4
.L_29:
        /*003c*/ 	.byte	0x04, 0x11
        /*003e*/ 	.short	(.L_31 - .L_30)
	.align		4
.L_30:
        /*0040*/ 	.word	index@(_ZN7cutlass13device_kernelIN5flash11enable_sm90INS1_16FlashAttnFwdSm90INS1_25CollectiveMainloopFwdSm90ILi2EN4cute5tupleIJNS5_1CILi1EEES8_S8_EEENS6_IJNS7_ILi128EEENS7_ILi96EEENS7_ILi64EEEEEELi256ENS_6half_tEfNS_4arch4Sm90ELb1ELb0ELb1ELb1ELb1ELb1ELb0ELb1ELb0ELb1ELb1ELb0EEENS1_21CollectiveEpilogueFwdINS6_IJSA_NS7_ILi256EEESB_EEES9_SE_SG_Li256ELb1ELb1ELb1ELb0EEENS1_36VarlenDynamicPersistentTileSchedulerILi128ELi96ELi256ELi128ELb1ELb1ELb1ELb1ELb1ELb1EEEEEEEEEvNT_6ParamsE)
        /*0044*/ 	.word	0x00000168


	//----- nvinfo : EIATTR_REGCOUNT
	.align		4
.L_31:
        /*0048*/ 	.byte	0x04, 0x2f
        /*004a*/ 	.short	(.L_33 - .L_32)
	.align		4
.L_32:
        /*004c*/ 	.word	index@(_ZN7cutlass13device_kernelIN5flash11enable_sm90INS1_16FlashAttnFwdSm90INS1_25CollectiveMainloopFwdSm90ILi2EN4cute5tupleIJNS5_1CILi1EEES8_S8_EEENS6_IJNS7_ILi128EEENS7_ILi96EEENS7_ILi64EEEEEELi256ENS_6half_tEfNS_4arch4Sm90ELb1ELb0ELb1ELb1ELb1ELb0ELb0ELb1ELb0ELb1ELb1ELb0EEENS1_21CollectiveEpilogueFwdINS6_IJSA_NS7_ILi256EEESB_EEES9_SE_SG_Li256ELb1ELb1ELb1ELb0EEENS1_36VarlenDynamicPersistentTileSchedulerILi128ELi96ELi256ELi128ELb1ELb1ELb1ELb1ELb1ELb1EEEEEEEEEvNT_6ParamsE)
        /*0050*/ 	.word	0x000000a8


	//----- nvinfo : EIATTR_FRAME_SIZE
	.align		4
.L_33:
        /*0054*/ 	.byte	0x04, 0x11
        /*0056*/ 	.short	(.L_35 - .L_34)
	.align		4
.L_34:
        /*0058*/ 	.word	index@(_ZN7cutlass13device_kernelIN5flash11enable_sm90INS1_16FlashAttnFwdSm90INS1_25CollectiveMainloopFwdSm90ILi2EN4cute5tupleIJNS5_1CILi1EEES8_S8_EEENS6_IJNS7_ILi128EEENS7_ILi96EEENS7_ILi64EEEEEELi256ENS_6half_tEfNS_4arch4Sm90ELb1ELb0ELb1ELb1ELb1ELb0ELb0ELb1ELb0ELb1ELb1ELb0EEENS1_21CollectiveEpilogueFwdINS6_IJSA_NS7_ILi256EEESB_EEES9_SE_SG_Li256ELb1ELb1ELb1ELb0EEENS1_36VarlenDynamicPersistentTileSchedulerILi128ELi96ELi256ELi128ELb1ELb1ELb1ELb1ELb1ELb1EEEEEEEEEvNT_6ParamsE)
        /*005c*/ 	.word	0x00000030


	//----- nvinfo : EIATTR_REGCOUNT
	.align		4
.L_35:
        /*0060*/ 	.byte	0x04, 0x2f
        /*0062*/ 	.short	(.L_37 - .L_36)
	.align		4
.L_36:
        /*0064*/ 	.word	index@(_ZN7cutlass13device_kernelIN5flash11enable_sm90INS1_16FlashAttnFwdSm90INS1_25CollectiveMainloopFwdSm90ILi2EN4cute5tupleIJNS5_1CILi1EEES8_S8_EEENS6_IJNS7_ILi128EEENS7_ILi96EEENS7_ILi64EEEEEELi256ENS_6half_tEfNS_4arch4Sm90ELb1ELb0ELb1ELb0ELb1ELb0ELb1ELb1ELb0ELb1ELb1ELb0EEENS1_21CollectiveEpilogueFwdINS6_IJSA_NS7_ILi256EEESB_EEES9_SE_SG_Li256ELb0ELb1ELb1ELb0EEENS1_19SingleTileSchedulerILb0ELb1ELb1ELi128EEEEEEEEEvNT_6ParamsE)
        /*0068*/ 	.word	0x000000a8


	//----- nvinfo : EIATTR_FRAME_SIZE
	.align		4
.L_37:
        /*006c*/ 	.byte	0x04, 0x11
        /*006e*/ 	.short	(.L_39 - .L_38)
	.align		4
.L_38:
        /*0070*/ 	.word	index@(_ZN7cutlass13device_kernelIN5flash11enable_sm90INS1_16FlashAttnFwdSm90INS1_25CollectiveMainloopFwdSm90ILi2EN4cute5tupleIJNS5_1CILi1EEES8_S8_EEENS6_IJNS7_ILi128EEENS7_ILi96EEENS7_ILi64EEEEEELi256ENS_6half_tEfNS_4arch4Sm90ELb1ELb0ELb1ELb0ELb1ELb0ELb1ELb1ELb0ELb1ELb1ELb0EEENS1_21CollectiveEpilogueFwdINS6_IJSA_NS7_ILi256EEESB_EEES9_SE_SG_Li256ELb0ELb1ELb1ELb0EEENS1_19SingleTileSchedulerILb0ELb1ELb1ELi128EEEEEEEEEvNT_6ParamsE)
        /*0074*/ 	.word	0x00000008


	//----- nvinfo : EIATTR_REGCOUNT
	.align		4
.L_39:
        /*0078*/ 	.byte	0x04, 0x2f
        /*007a*/ 	.short	(.L_41 - .L_40)
	.align		4
.L_40:
        /*007c*/ 	.word	index@(_ZN7cutlass13device_kernelIN5flash11enable_sm90INS1_16FlashAttnFwdSm90INS1_25CollectiveMainloopFwdSm90ILi2EN4cute5tupleIJNS5_1CILi1EEES8_S8_EEENS6_IJNS7_ILi128EEENS7_ILi96EEENS7_ILi64EEEEEELi256ENS_6half_tEfNS_4arch4Sm90ELb1ELb0ELb1ELb0ELb1ELb0ELb0ELb1ELb0ELb1ELb1ELb0EEENS1_21CollectiveEpilogueFwdINS6_IJSA_NS7_ILi256EEESB_EEES9_SE_SG_Li256ELb0ELb1ELb1ELb0EEENS1_19SingleTileSchedulerILb0ELb1ELb1ELi128EEEEEEEEEvNT_6ParamsE)
        /*0080*/ 	.word	0x000000a8


	//----- nvinfo : EIATTR_FRAME_SIZE
	.align		4
.L_41:
        /*0084*/ 	.byte	0x04, 0x11
        /*0086*/ 	.short	(.L_43 - .L_42)
	.align		4
.L_42:
        /*0088*/ 	.word	index@(_ZN7cutlass13device_kernelIN5flash11enable_sm90INS1_16FlashAttnFwdSm90INS1_25CollectiveMainloopFwdSm90ILi2EN4cute5tupleIJNS5_1CILi1EEES8_S8_EEENS6_IJNS7_ILi128EEENS7_ILi96EEENS7_ILi64EEEEEELi256ENS_6half_tEfNS_4arch4Sm90ELb1ELb0ELb1ELb0ELb1ELb0ELb0ELb1ELb0ELb1ELb1ELb0EEENS1_21CollectiveEpilogueFwdINS6_IJSA_NS7_ILi256EEESB_EEES9_SE_SG_Li256ELb0ELb1ELb1ELb0EEENS1_19SingleTileSchedulerILb0ELb1ELb1ELi128EEEEEEEEEvNT_6ParamsE)
        /*008c*/ 	.word	0x00000000


	//----- nvinfo : EIATTR_REGCOUNT
	.align		4
.L_43:
        /*0090*/ 	.byte	0x04, 0x2f
        /*0092*/ 	.short	(.L_45 - .L_44)
	.align		4
.L_44:
        /*0094*/ 	.word	index@(_ZN7cutlass13device_kernelIN5flash11enable_sm90INS1_16FlashAttnFwdSm90INS1_25CollectiveMainloopFwdSm90ILi2EN4cute5tupleIJNS5_1CILi1EEES8_S8_EEENS6_IJNS7_ILi128EEENS7_ILi96EEENS7_ILi64EEEEEELi256ENS_6half_tEfNS_4arch4Sm90ELb0ELb1ELb1ELb1ELb1ELb1ELb1ELb1ELb0ELb1ELb1ELb0EEENS1_21CollectiveEpilogueFwdINS6_IJSA_NS7_ILi256EEESB_EEES9_SE_SG_Li256ELb1ELb1ELb1ELb0EEENS1_36VarlenDynamicPersistentTileSchedulerILi128ELi96ELi256ELi128ELb1ELb1ELb1ELb1ELb0ELb1EEEEEEEEEvNT_6ParamsE)
        /*0098*/ 	.word	0x000000a8


	//----- nvinfo : EIATTR_FRAME_SIZE
	.align		4
.L_45:
        /*009c*/ 	.byte	0x04, 0x11
        /*009e*/ 	.short	(.L_47 - .L_46)
	.align		4
.L_46:
        /*00a0*/ 	.word	index@($_ZN7cutlass13device_kernelIN5flash11enable_sm90INS1_16FlashAttnFwdSm90INS1_25CollectiveMainloopFwdSm90ILi2EN4cute5tupleIJNS5_1CILi1EEES8_S8_EEENS6_IJNS7_ILi128EEENS7_ILi96EEENS7_ILi64EEEEEELi256ENS_6half_tEfNS_4arch4Sm90ELb0ELb1ELb1ELb1ELb1ELb1ELb1ELb1ELb0ELb1ELb1ELb0EEENS1_21CollectiveEpilogueFwdINS6_IJSA_NS7_ILi256EEESB_EEES9_SE_SG_Li256ELb1ELb1ELb1ELb0EEENS1_36VarlenDynamicPersistentTileSchedulerILi128ELi96ELi256ELi128ELb1ELb1ELb1ELb1ELb0ELb1EEEEEEEEEvNT_6ParamsE$_ZZN5flash25CollectiveMainloopFwdSm90ILi2EN4cute5tupleIJNS1_1CILi1EEES4_S4_EEENS2_IJNS3_ILi128EEENS3_ILi96EEENS3_ILi64EEEEEELi256EN7cutlass6half_tEfNSA_4arch4Sm90ELb0ELb1ELb1ELb1ELb1ELb1ELb1ELb1ELb0ELb1ELb1ELb0EE3mmaINS_16FlashAttnFwdSm90ISE_NS_21CollectiveEpilogueFwdINS2_IJS6_NS3_ILi256EEES7_EEES5_SB_SD_Li256ELb1ELb1ELb1ELb0EEENS_36VarlenDynamicPersistentTileSchedulerILi128ELi96ELi256ELi128ELb1ELb1ELb1ELb1ELb0ELb1EEEE13SharedStorageENS1_6TensorINS1_11ArrayEngineIfLm128EEENS1_6LayoutINS2_IJNS2_IJNS3_ILi2EEEST_NS3_ILi32EEEEEES4_S4_EEENS2_IJNS2_IJS4_ST_NS3_ILi4EEEEEENS3_ILi0EEESZ_EEEEEEENS_7SoftmaxILi2ELi0EEEEEbRKNSE_6ParamsENSA_13PipelineAsyncILi2EEES19_RNSA_13PipelineStateILj2EEERT0_RT1_iRiRKNS_16SeqlenInfoQKNewKILb1ELb1EEENS2_IJiiiiEEERT_ENKUliT_T0_T1_E_clIZSF_ISO_S12_S14_EbS17_S19_S19_S1C_S1E_S1G_iS1H_S1L_S1M_S1O_EUlRS1P_iE0_NS3_ILb1EEES1W_EEDaiS1P_S1Q_S1R_)
        /*00a4*/ 	.word	0x00000530


	//----- nvinfo : EIATTR_FRAME_SIZE
	.align		4
.L_47:
        /*00a8*/ 	.byte	0x04, 0x11
        /*00aa*/ 	.short	(.L_49 - .L_48)
	.align		4
.L_48:
        /*00ac*/ 	.word	index@(_ZN7cutlass13device_kernelIN5flash11enable_sm90INS1_16FlashAttnFwdSm90INS1_25CollectiveMainloopFwdSm90ILi2EN4cute5tupleIJNS5_1CILi1EEES8_S8_EEENS6_IJNS7_ILi128EEENS7_ILi96EEENS7_ILi64EEEEEELi256ENS_6half_tEfNS_4arch4Sm90ELb0ELb1ELb1ELb1ELb1ELb1ELb1ELb1ELb0ELb1ELb1ELb0EEENS1_21CollectiveEpilogueFwdINS6_IJSA_NS7_ILi256EEESB_EEES9_SE_SG_Li256ELb1ELb1ELb1ELb0EEENS1_36VarlenDynamicPersistentTileSchedulerILi128ELi96ELi256ELi128ELb1ELb1ELb1ELb1ELb0ELb1EEEEEEEEEvNT_6ParamsE)
        /*00b0*/ 	.word	0x00000530


	//----- nvinfo : EIATTR_REGCOUNT
	.align		4
.L_49:
        /*00b4*/ 	.byte	0x04, 0x2f
        /*00b6*/ 	.short	(.L_51 - .L_50)
	.align		4
.L_50:
        /*00b8*/ 	.word	index@(_ZN7cutlass13device_kernelIN5flash11enable_sm90INS1_16FlashAttnFwdSm90INS1_25CollectiveMainloopFwdSm90ILi2EN4cute5tupleIJNS5_1CILi1EEES8_S8_EEENS6_IJNS7_ILi128EEENS7_ILi96EEENS7_ILi64EEEEEELi256ENS_6half_tEfNS_4arch4Sm90ELb0ELb1ELb1ELb1ELb1ELb0ELb1ELb1ELb0ELb1ELb1ELb0EEENS1_21CollectiveEpilogueFwdINS6_IJSA_NS7_ILi256EEESB_EEES9_SE_SG_Li256ELb1ELb1ELb1ELb0EEENS1_36VarlenDynamicPersistentTileSchedulerILi128ELi96ELi256ELi128ELb1ELb1ELb1ELb1ELb0ELb1EEEEEEEEEvNT_6ParamsE)
        /*00bc*/ 	.word	0x000000a8


	//----- nvinfo : EIATTR_FRAME_SIZE
	.align		4
.L_51:
        /*00c0*/ 	.byte	0x04, 0x11
        /*00c2*/ 	.short	(.L_53 - .L_52)
	.align		4
.L_52:
        /*00c4*/ 	.word	index@($_ZN7cutlass13device_kernelIN5flash11enable_sm90INS1_16FlashAttnFwdSm90INS1_25CollectiveMainloopFwdSm90ILi2EN4cute5tupleIJNS5_1CILi1EEES8_S8_EEENS6_IJNS7_ILi128EEENS7_ILi96EEENS7_ILi64EEEEEELi256ENS_6half_tEfNS_4arch4Sm90ELb0ELb1ELb1ELb1ELb1ELb0ELb1ELb1ELb0ELb1ELb1ELb0EEENS1_21CollectiveEpilogueFwdINS6_IJSA_NS7_ILi256EEESB_EEES9_SE_SG_Li256ELb1ELb1ELb1ELb0EEENS1_36VarlenDynamicPersistentTileSchedulerILi128ELi96ELi256ELi128ELb1ELb1ELb1ELb1ELb0ELb1EEEEEEEEEvNT_6ParamsE$_ZZN5flash25CollectiveMainloopFwdSm90ILi2EN4cute5tupleIJNS1_1CILi1EEES4_S4_EEENS2_IJNS3_ILi128EEENS3_ILi96EEENS3_ILi64EEEEEELi256EN7cutlass6half_tEfNSA_4arch4Sm90ELb0ELb1ELb1ELb1ELb1ELb0ELb1ELb1ELb0ELb1ELb1ELb0EE3mmaINS_16FlashAttnFwdSm90ISE_NS_21CollectiveEpilogueFwdINS2_IJS6_NS3_ILi256EEES7_EEES5_SB_SD_Li256ELb1ELb1ELb1ELb0EEENS_36VarlenDynamicPersistentTileSchedulerILi128ELi96ELi256ELi128ELb1ELb1ELb1ELb1ELb0ELb1EEEE13SharedStorageENS1_6TensorINS1_11ArrayEngineIfLm128EEENS1_6LayoutINS2_IJNS2_IJNS3_ILi2EEEST_NS3_ILi32EEEEEES4_S4_EEENS2_IJNS2_IJS4_ST_NS3_ILi4EEEEEENS3_ILi0EEESZ_EEEEEEENS_7SoftmaxILi2ELi0EEEEEbRKNSE_6ParamsENSA_13PipelineAsyncILi2EEES19_RNSA_13PipelineStateILj2EEERT0_RT1_iRiRKNS_16SeqlenInfoQKNewKILb1ELb0EEENS2_IJiiiiEEERT_ENKUliT_T0_T1_E_clIZSF_ISO_S12_S14_EbS17_S19_S19_S1C_S1E_S1G_iS1H_S1L_S1M_S1O_EUlRS1P_iE1_NS3_ILb0EEENS3_ILb1EEEEEDaiS1P_S1Q_S1R_)
        /*00c8*/ 	.word	0x000004e0


	//----- nvinfo : EIATTR_FRAME_SIZE
	.align		4
.L_53:
        /*00cc*/ 	.byte	0x04, 0x11
        /*00ce*/ 	.short	(.L_55 - .L_54)
	.align		4
.L_54:
        /*00d0*/ 	.word	index@(_ZN7cutlass13device_kernelIN5flash11enable_sm90INS1_16FlashAttnFwdSm90INS1_25CollectiveMainloopFwdSm90ILi2EN4cute5tupleIJNS5_1CILi1EEES8_S8_EEENS6_IJNS7_ILi128EEENS7_ILi96EEENS7_ILi64EEEEEELi256ENS_6half_tEfNS_4arch4Sm90ELb0ELb1ELb1ELb1ELb1ELb0ELb1ELb1ELb0ELb1ELb1ELb0EEENS1_21CollectiveEpilogueFwdINS6_IJSA_NS7_ILi256EEESB_EEES9_SE_SG_Li256ELb1ELb1ELb1ELb0EEENS1_36VarlenDynamicPersistentTileSchedulerILi128ELi96ELi256ELi128ELb1ELb1ELb1ELb1ELb0ELb1EEEEEEEEEvNT_6ParamsE)
        /*00d4*/ 	.word	0x000004e0


	//----- nvinfo : EIATTR_REGCOUNT
	.align		4
.L_55:
        /*00d8*/ 	.byte	0x04, 0x2f
        /*00da*/ 	.short	(.L_57 - .L_56)
	.align		4
.L_56:
        /*00dc*/ 	.word	index@(_ZN7cutlass13device_kernelIN5flash11enable_sm90INS1_16FlashAttnFwdSm90INS1_25CollectiveMainloopFwdSm90ILi2EN4cute5tupleIJNS5_1CILi1EEES8_S8_EEENS6_IJNS7_ILi128EEENS7_ILi96EEENS7_ILi64EEEEEELi256ENS_6half_tEfNS_4arch4Sm90ELb0ELb1ELb1ELb1ELb1ELb1ELb0ELb1ELb0ELb1ELb1ELb0EEENS1_21CollectiveEpilogueFwdINS6_IJSA_NS7_ILi256EEESB_EEES9_SE_SG_Li256ELb1ELb1ELb1ELb0EEENS1_36VarlenDynamicPersistentTileSchedulerILi128ELi96ELi256ELi128ELb1ELb1ELb1ELb1ELb0ELb1EEEEEEEEEvNT_6ParamsE)
        /*00e0*/ 	.word	0x000000a8


	//----- nvinfo : EIATTR_FRAME_SIZE
	.align		4
.L_57:
        /*00e4*/ 	.byte	0x04, 0x11
        /*00e6*/ 	.short	(.L_59 - .L_58)
	.align		4
.L_58:
        /*00e8*/ 	.word	index@(_ZN7cutlass13device_kernelIN5flash11enable_sm90INS1_16FlashAttnFwdSm90INS1_25CollectiveMainloopFwdSm90ILi2EN4cute5tupleIJNS5_1CILi1EEES8_S8_EEENS6_IJNS7_ILi128EEENS7_ILi96EEENS7_ILi64EEEEEELi256ENS_6half_tEfNS_4arch4Sm90ELb0ELb1ELb1ELb1ELb1ELb1ELb0ELb1ELb0ELb1ELb1ELb0EEENS1_21CollectiveEpilogueFwdINS6_IJSA_NS7_ILi256EEESB_EEES9_SE_SG_Li256ELb1ELb1ELb1ELb0EEENS1_36VarlenDynamicPersistentTileSchedulerILi128ELi96ELi256ELi128ELb1ELb1ELb1ELb1ELb0ELb1EEEEEEEEEvNT_6ParamsE)
        /*00ec*/ 	.word	0x00000058


	//----- nvinfo : EIATTR_REGCOUNT
	.align		4
.L_59:
        /*00f0*/ 	.byte	0x04, 0x2f
        /*00f2*/ 	.short	(.L_61 - .L_60)
	.align		4
.L_60:
        /*00f4*/ 	.word	index@(_ZN7cutlass13device_kernelIN5flash11enable_sm90INS1_16FlashAttnFwdSm90INS1_25CollectiveMainloopFwdSm90ILi2EN4cute5tupleIJNS5_1CILi1EEES8_S8_EEENS6_IJNS7_ILi128EEENS7_ILi96EEENS7_ILi64EEEEEELi256ENS_6half_tEfNS_4arch4Sm90ELb0ELb1ELb1ELb1ELb1ELb0ELb0ELb1ELb0ELb1ELb1ELb0EEENS1_21CollectiveEpilogueFwdINS6_IJSA_NS7_ILi256EEESB_EEES9_SE_SG_Li256ELb1ELb1ELb1ELb0EEENS1_36VarlenDynamicPersistentTileSchedulerILi128ELi96ELi256ELi128ELb1ELb1ELb1ELb1ELb0ELb1EEEEEEEEEvNT_6ParamsE)
        /*00f8*/ 	.word	0x000000a8


	//----- nvinfo : EIATTR_FRAME_SIZE
	.align		4
.L_61:
        /*00fc*/ 	.byte	0x04, 0x11
        /*00fe*/ 	.short	(.L_63 - .L_62)
	.align		4
.L_62:
        /*0100*/ 	.word	index@(_ZN7cutlass13device_kernelIN5flash11enable_sm90INS1_16FlashAttnFwdSm90INS1_25CollectiveMainloopFwdSm90ILi2EN4cute5tupleIJNS5_1CILi1EEES8_S8_EEENS6_IJNS7_ILi128EEENS7_ILi96EEENS7_ILi64EEEEEELi256ENS_6half_tEfNS_4arch4Sm90ELb0ELb1ELb1ELb1ELb1ELb0ELb0ELb1ELb0ELb1ELb1ELb0EEENS1_21CollectiveEpilogueFwdINS6_IJSA_NS7_ILi256EEESB_EEES9_SE_SG_Li256ELb1ELb1ELb1ELb0EEENS1_36VarlenDynamicPersistentTileSchedulerILi128ELi96ELi256ELi128ELb1ELb1ELb1ELb1ELb0ELb1EEEEEEEEEvNT_6ParamsE)
        /*0104*/ 	.word	0x00000020


	//----- nvinfo : EIATTR_REGCOUNT
	.align		4
.L_63:
        /*0108*/ 	.byte	0x04, 0x2f
        /*010a*/ 	.short	(.L_65 - .L_64)
	.align		4
.L_64:
        /*010c*/ 	.word	index@(_ZN7cutlass13device_kernelIN5flash11enable_sm90INS1_16FlashAttnFwdSm90INS1_25CollectiveMainloopFwdSm90ILi2EN4cute5tupleIJNS5_1CILi1EEES8_S8_EEENS6_IJNS7_ILi128EEENS7_ILi96EEENS7_ILi64EEEEEELi256ENS_6half_tEfNS_4arch4Sm90ELb0ELb1ELb1ELb0ELb1ELb0ELb1ELb1ELb0ELb1ELb1ELb0EEENS1_21CollectiveEpilogueFwdINS6_IJSA_NS7_ILi256EEESB_EEES9_SE_SG_Li256ELb0ELb1ELb1ELb0EEENS1_19SingleTileSchedulerILb0ELb1ELb1ELi128EEEEEEEEEvNT_6ParamsE)
        /*0110*/ 	.word	0x000000a8


	//----- nvinfo : EIATTR_FRAME_SIZE
	.align		4
.L_65:
        /*0114*/ 	.byte	0x04, 0x11
        /*0116*/ 	.short	(.L_67 - .L_66)
	.align		4
.L_66:
        /*0118*/ 	.word	index@($_ZN7cutlass13device_kernelIN5flash11enable_sm90INS1_16FlashAttnFwdSm90INS1_25CollectiveMainloopFwdSm90ILi2EN4cute5tupleIJNS5_1CILi1EEES8_S8_EEENS6_IJNS7_ILi128EEENS7_ILi96EEENS7_ILi64EEEEEELi256ENS_6half_tEfNS_4arch4Sm90ELb0ELb1ELb1ELb0ELb1ELb0ELb1ELb1ELb0ELb1ELb1ELb0EEENS1_21CollectiveEpilogueFwdINS6_IJSA_NS7_ILi256EEESB_EEES9_SE_SG_Li256ELb0ELb1ELb1ELb0EEENS1_19SingleTileSchedulerILb0ELb1ELb1ELi128EEEEEEEEEvNT_6ParamsE$_ZZN5flash25CollectiveMainloopFwdSm90ILi2EN4cute5tupleIJNS1_1CILi1EEES4_S4_EEENS2_IJNS3_ILi128EEENS3_ILi96EEENS3_ILi64EEEEEELi256EN7cutlass6half_tEfNSA_4arch4Sm90ELb0ELb1ELb1ELb0ELb1ELb0ELb1ELb1ELb0ELb1ELb1ELb0EE3mmaINS_16FlashAttnFwdSm90ISE_NS_21CollectiveEpilogueFwdINS2_IJS6_NS3_ILi256EEES7_EEES5_SB_SD_Li256ELb0ELb1ELb1ELb0EEENS_19SingleTileSchedulerILb0ELb1ELb1ELi128EEEE13SharedStorageENS1_6TensorINS1_11ArrayEngineIfLm128EEENS1_6LayoutINS2_IJNS2_IJNS3_ILi2EEEST_NS3_ILi32EEEEEES4_S4_EEENS2_IJNS2_IJS4_ST_NS3_ILi4EEEEEENS3_ILi0EEESZ_EEEEEEENS_7SoftmaxILi2ELi0EEEEEbRKNSE_6ParamsENSA_13PipelineAsyncILi2EEES19_RNSA_13PipelineStateILj2EEERT0_RT1_iRiRKNS_16SeqlenInfoQKNewKILb0ELb0EEENS2_IJiiiiEEERT_ENKUliT_T0_T1_E_clIZSF_ISO_S12_S14_EbS17_S19_S19_S1C_S1E_S1G_iS1H_S1L_S1M_S1O_EUlRS1P_iE1_NS3_ILb0EEENS3_ILb1EEEEEDaiS1P_S1Q_S1R_)
        /*011c*/ 	.word	0x00006000


	//----- nvinfo : EIATTR_FRAME_SIZE
	.align		4
.L_67:
        /*0120*/ 	.byte	0x04, 0x11
        /*0122*/ 	.short	(.L_69 - .L_68)
	.align		4
.L_68:
        /*0124*/ 	.word	index@(_ZN7cutlass13device_kernelIN5flash11enable_sm90INS1_16FlashAttnFwdSm90INS1_25CollectiveMainloopFwdSm90ILi2EN4cute5tupleIJNS5_1CILi1EEES8_S8_EEENS6_IJNS7_ILi128EEENS7_ILi96EEENS7_ILi64EEEEEELi256ENS_6half_tEfNS_4arch4Sm90ELb0ELb1ELb1ELb0ELb1ELb0ELb1ELb1ELb0ELb1ELb1ELb0EEENS1_21CollectiveEpilogueFwdINS6_IJSA_NS7_ILi256EEESB_EEES9_SE_SG_Li256ELb0ELb1ELb1ELb0EEENS1_19SingleTileSchedulerILb0ELb1ELb1ELi128EEEEEEEEEvNT_6ParamsE)
        /*0128*/ 	.word	0x00006000


	//----- nvinfo : EIATTR_REGCOUNT
	.align		4
.L_69:
        /*012c*/ 	.byte	0x04, 0x2f
        /*012e*/ 	.short	(.L_71 - .L_70)
	.align		4
.L_70:
        /*0130*/ 	.word	index@(_ZN7cutlass13device_kernelIN5flash11enable_sm90INS1_16FlashAttnFwdSm90INS1_25CollectiveMainloopFwdSm90ILi2EN4cute5tupleIJNS5_1CILi1EEES8_S8_EEENS6_IJNS7_ILi128EEENS7_ILi96EEENS7_ILi64EEEEEELi256ENS_6half_tEfNS_4arch4Sm90ELb0ELb1ELb1ELb0ELb1ELb0ELb0ELb1ELb0ELb1ELb1ELb0EEENS1_21CollectiveEpilogueFwdINS6_IJSA_NS7_ILi256EEESB_EEES9_SE_SG_Li256ELb0ELb1ELb1ELb0EEENS1_19SingleTileSchedulerILb0ELb1ELb1ELi128EEEEEEEEEvNT_6ParamsE)
        /*0134*/ 	.word	0x000000a8


	//----- nvinfo : EIATTR_FRAME_SIZE
	.align		4
.L_71:
        /*0138*/ 	.byte	0x04, 0x11
        /*013a*/ 	.short	(.L_73 - .L_72)
	.align		4
.L_72:
        /*013c*/ 	.word	index@(_ZN7cutlass13device_kernelIN5flash11enable_sm90INS1_16FlashAttnFwdSm90INS1_25CollectiveMainloopFwdSm90ILi2EN4cute5tupleIJNS5_1CILi1EEES8_S8_EEENS6_IJNS7_ILi128EEENS7_ILi96EEENS7_ILi64EEEEEELi256ENS_6half_tEfNS_4arch4Sm90ELb0ELb1ELb1ELb0ELb1ELb0ELb0ELb1ELb0ELb1ELb1ELb0EEENS1_21CollectiveEpilogueFwdINS6_IJSA_NS7_ILi256EEESB_EEES9_SE_SG_Li256ELb0ELb1ELb1ELb0EEENS1_19SingleTileSchedulerILb0ELb1ELb1ELi128EEEEEEEEEvNT_6ParamsE)
        /*0140*/ 	.word	0x00000000


	//----- nvinfo : EIATTR_REGCOUNT
	.align		4
.L_73:
        /*0144*/ 	.byte	0x04, 0x2f
        /*0146*/ 	.short	(.L_75 - .L_74)
	.align		4
.L_74:
        /*0148*/ 	.word	index@(_ZN7cutlass13device_kernelIN5flash11enable_sm90INS1_16FlashAttnFwdSm90INS1_25CollectiveMainloopFwdSm90ILi2EN4cute5tupleIJNS5_1CILi1EEES8_S8_EEENS6_IJNS7_ILi128EEENS7_ILi96EEENS7_ILi64EEEEEELi256ENS_6half_tEfNS_4arch4Sm90ELb0ELb0ELb1ELb1ELb1ELb1ELb1ELb1ELb0ELb1ELb1ELb0EEENS1_21CollectiveEpilogueFwdINS6_IJSA_NS7_ILi256EEESB_EEES9_SE_SG_Li256ELb1ELb1ELb1ELb0EEENS1_36VarlenDynamicPersistentTileSchedulerILi128ELi96ELi256ELi128ELb1ELb1ELb1ELb0ELb1ELb1EEEEEEEEEvNT_6ParamsE)
        /*014c*/ 	.word	0x000000a8


	//----- nvinfo : EIATTR_FRAME_SIZE
	.align		4
.L_75:
        /*0150*/ 	.byte	0x04, 0x11
        /*0152*/ 	.short	(.L_77 - .L_76)
	.align		4
.L_76:
        /*0154*/ 	.word	index@(_ZN7cutlass13device_kernelIN5flash11enable_sm90INS1_16FlashAttnFwdSm90INS1_25CollectiveMainloopFwdSm90ILi2EN4cute5tupleIJNS5_1CILi1EEES8_S8_EEENS6_IJNS7_ILi128EEENS7_ILi96EEENS7_ILi64EEEEEELi256ENS_6half_tEfNS_4arch4Sm90ELb0ELb0ELb1ELb1ELb1ELb1ELb1ELb1ELb0ELb1ELb1ELb0EEENS1_21CollectiveEpilogueFwdINS6_IJSA_NS7_ILi256EEESB_EEES9_SE_SG_Li256ELb1ELb1ELb1ELb0EEENS1_36VarlenDynamicPersistentTileSchedulerILi128ELi96ELi256ELi128ELb1ELb1ELb1ELb0ELb1ELb1EEEEEEEEEvNT_6ParamsE)
        /*0158*/ 	.word	0x000001a0


	//----- nvinfo : EIATTR_REGCOUNT
	.align		4
.L_77:
        /*015c*/ 	.byte	0x04, 0x2f
        /*015e*/ 	.short	(.L_79 - .L_78)
	.align		4
.L_78:
        /*0160*/ 	.word	index@(_ZN7cutlass13device_kernelIN5flash11enable_sm90INS1_16FlashAttnFwdSm90INS1_25CollectiveMainloopFwdSm90ILi2EN4cute5tupleIJNS5_1CILi1EEES8_S8_EEENS6_IJNS7_ILi128EEENS7_ILi96EEENS7_ILi64EEEEEELi256ENS_6half_tEfNS_4arch4Sm90ELb0ELb0ELb1ELb1ELb1ELb0ELb1ELb1ELb0ELb1ELb1ELb0EEENS1_21CollectiveEpilogueFwdINS6_IJSA_NS7_ILi256EEESB_EEES9_SE_SG_Li256ELb1ELb1ELb1ELb0EEENS1_36VarlenDynamicPersistentTileSchedulerILi128ELi96ELi256ELi128ELb1ELb1ELb1ELb0ELb1ELb1EEEEEEEEEvNT_6ParamsE)
        /*0164*/ 	.word	0x000000a8


	//----- nvinfo : EIATTR_FRAME_SIZE
	.align		4
.L_79:
        /*0168*/ 	.byte	0x04, 0x11
        /*016a*/ 	.short	(.L_81 - .L_80)
	.align		4
.L_80:
        /*016c*/ 	.word	index@(_ZN7cutlass13device_kernelIN5flash11enable_sm90INS1_16FlashAttnFwdSm90INS1_25CollectiveMainloopFwdSm90ILi2EN4cute5tupleIJNS5_1CILi1EEES8_S8_EEENS6_IJNS7_ILi128EEENS7_ILi96EEENS7_ILi64EEEEEELi256ENS_6half_tEfNS_4arch4Sm90ELb0ELb0ELb1ELb1ELb1ELb0ELb1ELb1ELb0ELb1ELb1ELb0EEENS1_21CollectiveEpilogueFwdINS6_IJSA_NS7_ILi256EEESB_EEES9_SE_SG_Li256ELb1ELb1ELb1ELb0EEENS1_36VarlenDynamicPersistentTileSchedulerILi128ELi96ELi256ELi128ELb1ELb1ELb1ELb0ELb1ELb1EEEEEEEEEvNT_6ParamsE)
        /*0170*/ 	.word	0x00000040


	//----- nvinfo : EIATTR_REGCOUNT
	.align		4
.L_81:
        /*0174*/ 	.byte	0x04, 0x2f
        /*0176*/ 	.short	(.L_83 - .L_82)
	.align		4
.L_82:
        /*0178*/ 	.word	index@(_ZN7cutlass13device_kernelIN5flash11enable_sm90INS1_16FlashAttnFwdSm90INS1_25CollectiveMainloopFwdSm90ILi2EN4cute5tupleIJNS5_1CILi1EEES8_S8_EEENS6_IJNS7_ILi128EEENS7_ILi96EEENS7_ILi64EEEEEELi256ENS_6half_tEfNS_4arch4Sm90ELb0ELb0ELb1ELb1ELb1ELb1ELb0ELb1ELb0ELb1ELb1ELb0EEENS1_21CollectiveEpilogueFwdINS6_IJSA_NS7_ILi256EEESB_EEES9_SE_SG_Li256ELb1ELb1ELb1ELb0EEENS1_36VarlenDynamicPersistentTileSchedulerILi128ELi96ELi256ELi128ELb1ELb1ELb1ELb0ELb1ELb1EEEEEEEEEvNT_6ParamsE)
        /*017c*/ 	.word	0x000000a8


	//----- nvinfo : EIATTR_FRAME_SIZE
	.align		4
.L_83:
        /*0180*/ 	.byte	0x04, 0x11
        /*0182*/ 	.short	(.L_85 - .L_84)
	.align		4
.L_84:
        /*0184*/ 	.word	index@(_ZN7cutlass13device_kernelIN5flash11enable_sm90INS1_16FlashAttnFwdSm90INS1_25CollectiveMainloopFwdSm90ILi2EN4cute5tupleIJNS5_1CILi1EEES8_S8_EEENS6_IJNS7_ILi128EEENS7_ILi96EEENS7_ILi64EEEEEELi256ENS_6half_tEfNS_4arch4Sm90ELb0ELb0ELb1ELb1ELb1ELb1ELb0ELb1ELb0ELb1ELb1ELb0EEENS1_21CollectiveEpilogueFwdINS6_IJSA_NS7_ILi256EEESB_EEES9_SE_SG_Li256ELb1ELb1ELb1ELb0EEENS1_36VarlenDynamicPersistentTileSchedulerILi128ELi96ELi256ELi128ELb1ELb1ELb1ELb0ELb1ELb1EEEEEEEEEvNT_6ParamsE)
        /*0188*/ 	.word	0x00000160


	//----- nvinfo : EIATTR_REGCOUNT
	.align		4
.L_85:
        /*018c*/ 	.byte	0x04, 0x2f
        /*018e*/ 	.short	(.L_87 - .L_86)
	.align		4
.L_86:
        /*0190*/ 	.word	index@(_ZN7cutlass13device_kernelIN5flash11enable_sm90INS1_16FlashAttnFwdSm90INS1_25CollectiveMainloopFwdSm90ILi2EN4cute5tupleIJNS5_1CILi1EEES8_S8_EEENS6_IJNS7_ILi128EEENS7_ILi96EEENS7_ILi64EEEEEELi256ENS_6half_tEfNS_4arch4Sm90ELb0ELb0ELb1ELb1ELb1ELb0ELb0ELb1ELb0ELb1ELb1ELb0EEENS1_21CollectiveEpilogueFwdINS6_IJSA_NS7_ILi256EEESB_EEES9_SE_SG_Li256ELb1ELb1ELb1ELb0EEENS1_36VarlenDynamicPersistentTileSchedulerILi128ELi96ELi256ELi128ELb1ELb1ELb1ELb0ELb1ELb1EEEEEEEEEvNT_6ParamsE)
        /*0194*/ 	.word	0x000000a8


	//----- nvinfo : EIATTR_FRAME_SIZE
	.align		4
.L_87:
        /*0198*/ 	.byte	0x04, 0x11
        /*019a*/ 	.short	(.L_89 - .L_88)
	.align		4
.L_88:
        /*019c*/ 	.word	index@(_ZN7cutlass13device_kernelIN5flash11enable_sm90INS1_16FlashAttnFwdSm90INS1_25CollectiveMainloopFwdSm90ILi2EN4cute5tupleIJNS5_1CILi1EEES8_S8_EEENS6_IJNS7_ILi128EEENS7_ILi96EEENS7_ILi64EEEEEELi256ENS_6half_tEfNS_4arch4Sm90ELb0ELb0ELb1ELb1ELb1ELb0ELb0ELb1ELb0ELb1ELb1ELb0EEENS1_21CollectiveEpilogueFwdINS6_IJSA_NS7_ILi256EEESB_EEES9_SE_SG_Li256ELb1ELb1ELb1ELb0EEENS1_36VarlenDynamicPersistentTileSchedulerILi128ELi96ELi256ELi128ELb1ELb1ELb1ELb0ELb1ELb1EEEEEEEEEvNT_6ParamsE)
        /*01a0*/ 	.word	0x00000038


	//----- nvinfo : EIATTR_REGCOUNT
	.align		4
.L_89:
        /*01a4*/ 	.byte	0x04, 0x2f
        /*01a6*/ 	.short	(.L_91 - .L_90)
	.align		4
.L_90:
        /*01a8*/ 	.word	index@(_ZN7cutlass13device_kernelIN5flash11enable_sm90INS1_16FlashAttnFwdSm90INS1_25CollectiveMainloopFwdSm90ILi2EN4cute5tupleIJNS5_1CILi1EEES8_S8_EEENS6_IJNS7_ILi128EEENS7_ILi96EEENS7_ILi64EEEEEELi256ENS_6half_tEfNS_4arch4Sm90ELb0ELb0ELb1ELb0ELb1ELb0ELb1ELb1ELb0ELb1ELb1ELb0EEENS1_21CollectiveEpilogueFwdINS6_IJSA_NS7_ILi256EEESB_EEES9_SE_SG_Li256ELb0ELb1ELb1ELb0EEENS1_19SingleTileSchedulerILb0ELb1ELb1ELi128EEEEEEEEEvNT_6ParamsE)
        /*01ac*/ 	.word	0x000000a8


	//----- nvinfo : EIATTR_FRAME_SIZE
	.align		4
.L_91:
        /*01b0*/ 	.byte	0x04, 0x11
        /*01b2*/ 	.short	(.L_93 - .L_92)
	.align		4
.L_92:
        /*01b4*/ 	.word	index@(_ZN7cutlass13device_kernelIN5flash11enable_sm90INS1_16FlashAttnFwdSm90INS1_25CollectiveMainloopFwdSm90ILi2EN4cute5tupleIJNS5_1CILi1EEES8_S8_EEENS6_IJNS7_ILi128EEENS7_ILi96EEENS7_ILi64EEEEEELi256ENS_6half_tEfNS_4arch4Sm90ELb0ELb0ELb1ELb0ELb1ELb0ELb1ELb1ELb0ELb1ELb1ELb0EEENS1_21CollectiveEpilogueFwdINS6_IJSA_NS7_ILi256EEESB_EEES9_SE_SG_Li256ELb0ELb1ELb1ELb0EEENS1_19SingleTileSchedulerILb0ELb1ELb1ELi128EEEEEEEEEvNT_6ParamsE)
        /*01b8*/ 	.word	0x00000008


	//----- nvinfo : EIATTR_REGCOUNT
	.align		4
.L_93:
        /*01bc*/ 	.byte	0x04, 0x2f
        /*01be*/ 	.short	(.L_95 - .L_94)
	.align		4
.L_94:
        /*01c0*/ 	.word	index@(_ZN7cutlass13device_kernelIN5flash11enable_sm90INS1_16FlashAttnFwdSm90INS1_25CollectiveMainloopFwdSm90ILi2EN4cute5tupleIJNS5_1CILi1EEES8_S8_EEENS6_IJNS7_ILi128EEENS7_ILi96EEENS7_ILi64EEEEEELi256ENS_6half_tEfNS_4arch4Sm90ELb0ELb0ELb1ELb0ELb1ELb0ELb0ELb1ELb0ELb1ELb1ELb0EEENS1_21CollectiveEpilogueFwdINS6_IJSA_NS7_ILi256EEESB_EEES9_SE_SG_Li256ELb0ELb1ELb1ELb0EEENS1_19SingleTileSchedulerILb0ELb1ELb1ELi128EEEEEEEEEvNT_6ParamsE)
        /*01c4*/ 	.word	0x000000a8


	//----- nvinfo : EIATTR_FRAME_SIZE
	.align		4
.L_95:
        /*01c8*/ 	.byte	0x04, 0x11
        /*01ca*/ 	.short	(.L_97 - .L_96)
	.align		4
.L_96:
        /*01cc*/ 	.word	index@(_ZN7cutlass13device_kernelIN5flash11enable_sm90INS1_16FlashAttnFwdSm90INS1_25CollectiveMainloopFwdSm90ILi2EN4cute5tupleIJNS5_1CILi1EEES8_S8_EEENS6_IJNS7_ILi128EEENS7_ILi96EEENS7_ILi64EEEEEELi256ENS_6half_tEfNS_4arch4Sm90ELb0ELb0ELb1ELb0ELb1ELb0ELb0ELb1ELb0ELb1ELb1ELb0EEENS1_21CollectiveEpilogueFwdINS6_IJSA_NS7_ILi256EEESB_EEES9_SE_SG_Li256ELb0ELb1ELb1ELb0EEENS1_19SingleTileSchedulerILb0ELb1ELb1ELi128EEEEEEEEEvNT_6ParamsE)
        /*01d0*/ 	.word	0x00000000


	//----- nvinfo : EIATTR_MIN_STACK_SIZE
	.align		4
.L_97:
        /*01d4*/ 	.byte	0x04, 0x12
        /*01d6*/ 	.short	(.L_99 - .L_98)
	.align		4
.L_98:
        /*01d8*/ 	.word	index@(_ZN7cutlass13device_kernelIN5flash11enable_sm90INS1_16FlashAttnFwdSm90INS1_25CollectiveMainloopFwdSm90ILi2EN4cute5tupleIJNS5_1CILi1EEES8_S8_EEENS6_IJNS7_ILi128EEENS7_ILi96EEENS7_ILi64EEEEEELi256ENS_6half_tEfNS_4arch4Sm90ELb0ELb0ELb1ELb0ELb1ELb0ELb0ELb1ELb0ELb1ELb1ELb0EEENS1_21CollectiveEpilogueFwdINS6_IJSA_NS7_ILi256EEESB_EEES9_SE_SG_Li256ELb0ELb1ELb1ELb0EEENS1_19SingleTileSchedulerILb0ELb1ELb1ELi128EEEEEEEEEvNT_6ParamsE)
        /*01dc*/ 	.word	0x00000000


	//----- nvinfo : EIATTR_MIN_STACK_SIZE
	.align		4
.L_99:
        /*01e0*/ 	.byte	0x04, 0x12
        /*01e2*/ 	.short	(.L_101 - .L_100)
	.align		4
.L_100:
        /*01e4*/ 	.word	index@(_ZN7cutlass13device_kernelIN5flash11enable_sm90INS1_16FlashAttnFwdSm90INS1_25CollectiveMainloopFwdSm90ILi2EN4cute5tupleIJNS5_1CILi1EEES8_S8_EEENS6_IJNS7_ILi128EEENS7_ILi96EEENS7_ILi64EEEEEELi256ENS_6half_tEfNS_4arch4Sm90ELb0ELb0ELb1ELb0ELb1ELb0ELb1ELb1ELb0ELb1ELb1ELb0EEENS1_21CollectiveEpilogueFwdINS6_IJSA_NS7_ILi256EEESB_EEES9_SE_SG_Li256ELb0ELb1ELb1ELb0EEENS1_19SingleTileSchedulerILb0ELb1ELb1ELi128EEEEEEEEEvNT_6ParamsE)
        /*01e8*/ 	.word	0x00000008


	//----- nvinfo : EIATTR_MIN_STACK_SIZE
	.align		4
.L_101:
        /*01ec*/ 	.byte	0x04, 0x12
        /*01ee*/ 	.short	(.L_103 - .L_102)
	.align		4
.L_102:
        /*01f0*/ 	.word	index@(_ZN7cutlass13device_kernelIN5flash11enable_sm90INS1_16FlashAttnFwdSm90INS1_25CollectiveMainloopFwdSm90ILi2EN4cute5tupleIJNS5_1CILi1EEES8_S8_EEENS6_IJNS7_ILi128EEENS7_ILi96EEENS7_ILi64EEEEEELi256ENS_6half_tEfNS_4arch4Sm90ELb0ELb0ELb1ELb1ELb1ELb0ELb0ELb1ELb0ELb1ELb1ELb0EEENS1_21CollectiveEpilogueFwdINS6_IJSA_NS7_ILi256EEESB_EEES9_SE_SG_Li256ELb1ELb1ELb1ELb0EEENS1_36VarlenDynamicPersistentTileSchedulerILi128ELi96ELi256ELi128ELb1ELb1ELb1ELb0ELb1ELb1EEEEEEEEEvNT_6ParamsE)
        /*01f4*/ 	.word	0x00000038


	//----- nvinfo : EIATTR_MIN_STACK_SIZE
	.align		4
.L_103:
        /*01f8*/ 	.byte	0x04, 0x12
        /*01fa*/ 	.short	(.L_105 - .L_104)
	.align		4
.L_104:
        /*01fc*/ 	.word	index@(_ZN7cutlass13device_kernelIN5flash11enable_sm90INS1_16FlashAttnFwdSm90INS1_25CollectiveMainloopFwdSm90ILi2EN4cute5tupleIJNS5_1CILi1EEES8_S8_EEENS6_IJNS7_ILi128EEENS7_ILi96EEENS7_ILi64EEEEEELi256ENS_6half_tEfNS_4arch4Sm90ELb0ELb0ELb1ELb1ELb1ELb1ELb0ELb1ELb0ELb1ELb1ELb0EEENS1_21CollectiveEpilogueFwdINS6_IJSA_NS7_ILi256EEESB_EEES9_SE_SG_Li256ELb1ELb1ELb1ELb0EEENS1_36VarlenDynamicPersistentTileSchedulerILi128ELi96ELi256ELi128ELb1ELb1ELb1ELb0ELb1ELb1EEEEEEEEEvNT_6ParamsE)
        /*0200*/ 	.word	0x00000160


	//----- nvinfo : EIATTR_MIN_STACK_SIZE
	.align		4
.L_105:
        /*0204*/ 	.byte	0x04, 0x12
        /*0206*/ 	.short	(.L_107 - .L_106)
	.align		4
.L_106:
        /*0208*/ 	.word	index@(_ZN7cutlass13device_kernelIN5flash11enable_sm90INS1_16FlashAttnFwdSm90INS1_25CollectiveMainloopFwdSm90ILi2EN4cute5tupleIJNS5_1CILi1EEES8_S8_EEENS6_IJNS7_ILi128EEENS7_ILi96EEENS7_ILi64EEEEEELi256ENS_6half_tEfNS_4arch4Sm90ELb0ELb0ELb1ELb1ELb1ELb0ELb1ELb1ELb0ELb1ELb1ELb0EEENS1_21CollectiveEpilogueFwdINS6_IJSA_NS7_ILi256EEESB_EEES9_SE_SG_Li256ELb1ELb1ELb1ELb0EEENS1_36VarlenDynamicPersistentTileSchedulerILi128ELi96ELi256ELi128ELb1ELb1ELb1ELb0ELb1ELb1EEEEEEEEEvNT_6ParamsE)
        /*020c*/ 	.word	0x00000040


	//----- nvinfo : EIATTR_MIN_STACK_SIZE
	.align		4
.L_107:
        /*0210*/ 	.byte	0x04, 0x12
        /*0212*/ 	.short	(.L_109 - .L_108)
	.align		4
.L_108:
        /*0214*/ 	.word	index@(_ZN7cutlass13device_kernelIN5flash11enable_sm90INS1_16FlashAttnFwdSm90INS1_25CollectiveMainloopFwdSm90ILi2EN4cute5tupleIJNS5_1CILi1EEES8_S8_EEENS6_IJNS7_ILi128EEENS7_ILi96EEENS7_ILi64EEEEEELi256ENS_6half_tEfNS_4arch4Sm90ELb0ELb0ELb1ELb1ELb1ELb1ELb1ELb1ELb0ELb1ELb1ELb0EEENS1_21CollectiveEpilogueFwdINS6_IJSA_NS7_ILi256EEESB_EEES9_SE_SG_Li256ELb1ELb1ELb1ELb0EEENS1_36VarlenDynamicPersistentTileSchedulerILi128ELi96ELi256ELi128ELb1ELb1ELb1ELb0ELb1ELb1EEEEEEEEEvNT_6ParamsE)
        /*0218*/ 	.word	0x000001a0


	//----- nvinfo : EIATTR_MIN_STACK_SIZE
	.align		4
.L_109:
        /*021c*/ 	.byte	0x04, 0x12
        /*021e*/ 	.short	(.L_111 - .L_110)
	.align		4
.L_110:
        /*0220*/ 	.word	index@(_ZN7cutlass13device_kernelIN5flash11enable_sm90INS1_16FlashAttnFwdSm90INS1_25CollectiveMainloopFwdSm90ILi2EN4cute5tupleIJNS5_1CILi1EEES8_S8_EEENS6_IJNS7_ILi128EEENS7_ILi96EEENS7_ILi64EEEEEELi256ENS_6half_tEfNS_4arch4Sm90ELb0ELb1ELb1ELb0ELb1ELb0ELb0ELb1ELb0ELb1ELb1ELb0EEENS1_21CollectiveEpilogueFwdINS6_IJSA_NS7_ILi256EEESB_EEES9_SE_SG_Li256ELb0ELb1ELb1ELb0EEENS1_19SingleTileSchedulerILb0ELb1ELb1ELi128EEEEEEEEEvNT_6ParamsE)
        /*0224*/ 	.word	0x00000000


	//----- nvinfo : EIATTR_MIN_STACK_SIZE
	.align		4
.L_111:
        /*0228*/ 	.byte	0x04, 0x12
        /*022a*/ 	.short	(.L_113 - .L_112)
	.align		4
.L_112:
        /*022c*/ 	.word	index@(_ZN7cutlass13device_kernelIN5flash11enable_sm90INS1_16FlashAttnFwdSm90INS1_25CollectiveMainloopFwdSm90ILi2EN4cute5tupleIJNS5_1CILi1EEES8_S8_EEENS6_IJNS7_ILi128EEENS7_ILi96EEENS7_ILi64EEEEEELi256ENS_6half_tEfNS_4arch4Sm90ELb0ELb1ELb1ELb0ELb1ELb0ELb1ELb1ELb0ELb1ELb1ELb0EEENS1_21CollectiveEpilogueFwdINS6_IJSA_NS7_ILi256EEESB_EEES9_SE_SG_Li256ELb0ELb1ELb1ELb0EEENS1_19SingleTileSchedulerILb0ELb1ELb1ELi128EEEEEEEEEvNT_6ParamsE)
        /*0230*/ 	.word	0x00006000


	//----- nvinfo : EIATTR_MIN_STACK_SIZE
	.align		4
.L_113:
        /*0234*/ 	.byte	0x04, 0x12
        /*0236*/ 	.short	(.L_115 - .L_114)
	.align		4
.L_114:
        /*0238*/ 	.word	index@(_ZN7cutlass13device_kernelIN5flash11enable_sm90INS1_16FlashAttnFwdSm90INS1_25CollectiveMainloopFwdSm90ILi2EN4cute5tupleIJNS5_1CILi1EEES8_S8_EEENS6_IJNS7_ILi128EEENS7_ILi96EEENS7_ILi64EEEEEELi256ENS_6half_tEfNS_4arch4Sm90ELb0ELb1ELb1ELb1ELb1ELb0ELb0ELb1ELb0ELb1ELb1ELb0EEENS1_21CollectiveEpilogueFwdINS6_IJSA_NS7_ILi256EEESB_EEES9_SE_SG_Li256ELb1ELb1ELb1ELb0EEENS1_36VarlenDynamicPersistentTileSchedulerILi128ELi96ELi256ELi128ELb1ELb1ELb1ELb1ELb0ELb1EEEEEEEEEvNT_6ParamsE)
        /*023c*/ 	.word	0x00000020


	//----- nvinfo : EIATTR_MIN_STACK_SIZE
	.align		4
.L_115:
        /*0240*/ 	.byte	0x04, 0x12
        /*0242*/ 	.short	(.L_117 - .L_116)
	.align		4
.L_116:
        /*0244*/ 	.word	index@(_ZN7cutlass13device_kernelIN5flash11enable_sm90INS1_16FlashAttnFwdSm90INS1_25CollectiveMainloopFwdSm90ILi2EN4cute5tupleIJNS5_1CILi1EEES8_S8_EEENS6_IJNS7_ILi128EEENS7_ILi96EEENS7_ILi64EEEEEELi256ENS_6half_tEfNS_4arch4Sm90ELb0ELb1ELb1ELb1ELb1ELb1ELb0ELb1ELb0ELb1ELb1ELb0EEENS1_21CollectiveEpilogueFwdINS6_IJSA_NS7_ILi256EEESB_EEES9_SE_SG_Li256ELb1ELb1ELb1ELb0EEENS1_36VarlenDynamicPersistentTileSchedulerILi128ELi96ELi256ELi128ELb1ELb1ELb1ELb1ELb0ELb1EEEEEEEEEvNT_6ParamsE)
        /*0248*/ 	.word	0x00000058


	//----- nvinfo : EIATTR_MIN_STACK_SIZE
	.align		4
.L_117:
        /*024c*/ 	.byte	0x04, 0x12
        /*024e*/ 	.short	(.L_119 - .L_118)
	.align		4
.L_118:
        /*0250*/ 	.word	index@(_ZN7cutlass13device_kernelIN5flash11enable_sm90INS1_16FlashAttnFwdSm90INS1_25CollectiveMainloopFwdSm90ILi2EN4cute5tupleIJNS5_1CILi1EEES8_S8_EEENS6_IJNS7_ILi128EEENS7_ILi96EEENS7_ILi64EEEEEELi256ENS_6half_tEfNS_4arch4Sm90ELb0ELb1ELb1ELb1ELb1ELb0ELb1ELb1ELb0ELb1ELb1ELb0EEENS1_21CollectiveEpilogueFwdINS6_IJSA_NS7_ILi256EEESB_EEES9_SE_SG_Li256ELb1ELb1ELb1ELb0EEENS1_36VarlenDynamicPersistentTileSchedulerILi128ELi96ELi256ELi128ELb1ELb1ELb1ELb1ELb0ELb1EEEEEEEEEvNT_6ParamsE)
        /*0254*/ 	.word	0x000004e0


	//----- nvinfo : EIATTR_MIN_STACK_SIZE
	.align		4
.L_119:
        /*0258*/ 	.byte	0x04, 0x12
        /*025a*/ 	.short	(.L_121 - .L_120)
	.align		4
.L_120:
        /*025c*/ 	.word	index@(_ZN7cutlass13device_kernelIN5flash11enable_sm90INS1_16FlashAttnFwdSm90INS1_25CollectiveMainloopFwdSm90ILi2EN4cute5tupleIJNS5_1CILi1EEES8_S8_EEENS6_IJNS7_ILi128EEENS7_ILi96EEENS7_ILi64EEEEEELi256ENS_6half_tEfNS_4arch4Sm90ELb0ELb1ELb1ELb1ELb1ELb1ELb1ELb1ELb0ELb1ELb1ELb0EEENS1_21CollectiveEpilogueFwdINS6_IJSA_NS7_ILi256EEESB_EEES9_SE_SG_Li256ELb1ELb1ELb1ELb0EEENS1_36VarlenDynamicPersistentTileSchedulerILi128ELi96ELi256ELi128ELb1ELb1ELb1ELb1ELb0ELb1EEEEEEEEEvNT_6ParamsE)
        /*0260*/ 	.word	0x00000530


	//----- nvinfo : EIATTR_MIN_STACK_SIZE
	.align		4
.L_121:
        /*0264*/ 	.byte	0x04, 0x12
        /*0266*/ 	.short	(.L_123 - .L_122)
	.align		4
.L_122:
        /*0268*/ 	.word	index@(_ZN7cutlass13device_kernelIN5flash11enable_sm90INS1_16FlashAttnFwdSm90INS1_25CollectiveMainloopFwdSm90ILi2EN4cute5tupleIJNS5_1CILi1EEES8_S8_EEENS6_IJNS7_ILi128EEENS7_ILi96EEENS7_ILi64EEEEEELi256ENS_6half_tEfNS_4arch4Sm90ELb1ELb0ELb1ELb0ELb1ELb0ELb0ELb1ELb0ELb1ELb1ELb0EEENS1_21CollectiveEpilogueFwdINS6_IJSA_NS7_ILi256EEESB_EEES9_SE_SG_Li256ELb0ELb1ELb1ELb0EEENS1_19SingleTileSchedulerILb0ELb1ELb1ELi128EEEEEEEEEvNT_6ParamsE)
        /*026c*/ 	.word	0x00000000


	//----- nvinfo : EIATTR_MIN_STACK_SIZE
	.align		4
.L_123:
        /*0270*/ 	.byte	0x04, 0x12
        /*0272*/ 	.short	(.L_125 - .L_124)
	.align		4
.L_124:
        /*0274*/ 	.word	index@(_ZN7cutlass13device_kernelIN5flash11enable_sm90INS1_16FlashAttnFwdSm90INS1_25CollectiveMainloopFwdSm90ILi2EN4cute5tupleIJNS5_1CILi1EEES8_S8_EEENS6_IJNS7_ILi128EEENS7_ILi96EEENS7_ILi64EEEEEELi256ENS_6half_tEfNS_4arch4Sm90ELb1ELb0ELb1ELb0ELb1ELb0ELb1ELb1ELb0ELb1ELb1ELb0EEENS1_21CollectiveEpilogueFwdINS6_IJSA_NS7_ILi256EEESB_EEES9_SE_SG_Li256ELb0ELb1ELb1ELb0EEENS1_19SingleTileSchedulerILb0ELb1ELb1ELi128EEEEEEEEEvNT_6ParamsE)
        /*0278*/ 	.word	0x00000008


	//----- nvinfo : EIATTR_MIN_STACK_SIZE
	.align		4
.L_125:
        /*027c*/ 	.byte	0x04, 0x12
        /*027e*/ 	.short	(.L_127 - .L_126)
	.align		4
.L_126:
        /*0280*/ 	.word	index@(_ZN7cutlass13device_kernelIN5flash11enable_sm90INS1_16FlashAttnFwdSm90INS1_25CollectiveMainloopFwdSm90ILi2EN4cute5tupleIJNS5_1CILi1EEES8_S8_EEENS6_IJNS7_ILi128EEENS7_ILi96EEENS7_ILi64EEEEEELi256ENS_6half_tEfNS_4arch4Sm90ELb1ELb0ELb1ELb1ELb1ELb0ELb0ELb1ELb0ELb1ELb1ELb0EEENS1_21CollectiveEpilogueFwdINS6_IJSA_NS7_ILi256EEESB_EEES9_SE_SG_Li256ELb1ELb1ELb1ELb0EEENS1_36VarlenDynamicPersistentTileSchedulerILi128ELi96ELi256ELi128ELb1ELb1ELb1ELb1ELb1ELb1EEEEEEEEEvNT_6ParamsE)
        /*0284*/ 	.word	0x00000030


	//----- nvinfo : EIATTR_MIN_STACK_SIZE
	.align		4
.L_127:
        /*0288*/ 	.byte	0x04, 0x12
        /*028a*/ 	.short	(.L_129 - .L_128)
	.align		4
.L_128:
        /*028c*/ 	.word	index@(_ZN7cutlass13device_kernelIN5flash11enable_sm90INS1_16FlashAttnFwdSm90INS1_25CollectiveMainloopFwdSm90ILi2EN4cute5tupleIJNS5_1CILi1EEES8_S8_EEENS6_IJNS7_ILi128EEENS7_ILi96EEENS7_ILi64EEEEEELi256ENS_6half_tEfNS_4arch4Sm90ELb1ELb0ELb1ELb1ELb1ELb1ELb0ELb1ELb0ELb1ELb1ELb0EEENS1_21CollectiveEpilogueFwdINS6_IJSA_NS7_ILi256EEESB_EEES9_SE_SG_Li256ELb1ELb1ELb1ELb0EEENS1_36VarlenDynamicPersistentTileSchedulerILi128ELi96ELi256ELi128ELb1ELb1ELb1ELb1ELb1ELb1EEEEEEEEEvNT_6ParamsE)
        /*0290*/ 	.word	0x00000168


	//----- nvinfo : EIATTR_MIN_STACK_SIZE
	.align		4
.L_129:
        /*0294*/ 	.byte	0x04, 0x12
        /*0296*/ 	.short	(.L_131 - .L_130)
	.align		4
.L_130:
        /*0298*/ 	.word	index@(_ZN7cutlass13device_kernelIN5flash11enable_sm90INS1_16FlashAttnFwdSm90INS1_25CollectiveMainloopFwdSm90ILi2EN4cute5tupleIJNS5_1CILi1EEES8_S8_EEENS6_IJNS7_ILi128EEENS7_ILi96EEENS7_ILi64EEEEEELi256ENS_6half_tEfNS_4arch4Sm90ELb1ELb0ELb1ELb1ELb1ELb0ELb1ELb1ELb0ELb1ELb1ELb0EEENS1_21CollectiveEpilogueFwdINS6_IJSA_NS7_ILi256EEESB_EEES9_SE_SG_Li256ELb1ELb1ELb1ELb0EEENS1_36VarlenDynamicPersistentTileSchedulerILi128ELi96ELi256ELi128ELb1ELb1ELb1ELb1ELb1ELb1EEEEEEEEEvNT_6ParamsE)
        /*029c*/ 	.word	0x00000040


	//----- nvinfo : EIATTR_MIN_STACK_SIZE
	.align		4
.L_131:
        /*02a0*/ 	.byte	0x04, 0x12
        /*02a2*/ 	.short	(.L_133 - .L_132)
	.align		4
.L_132:
        /*02a4*/ 	.word	index@(_ZN7cutlass13device_kernelIN5flash11enable_sm90INS1_16FlashAttnFwdSm90INS1_25CollectiveMainloopFwdSm90ILi2EN4cute5tupleIJNS5_1CILi1EEES8_S8_EEENS6_IJNS7_ILi128EEENS7_ILi96EEENS7_ILi64EEEEEELi256ENS_6half_tEfNS_4arch4Sm90ELb1ELb0ELb1ELb1ELb1ELb1ELb1ELb1ELb0ELb1ELb1ELb0EEENS1_21CollectiveEpilogueFwdINS6_IJSA_NS7_ILi256EEESB_EEES9_SE_SG_Li256ELb1ELb1ELb1ELb0EEENS1_36VarlenDynamicPersistentTileSchedulerILi128ELi96ELi256ELi128ELb1ELb1ELb1ELb1ELb1ELb1EEEEEEEEEvNT_6ParamsE)
        /*02a8*/ 	.word	0x00000210
.L_133:


//--------------------- .nv.compat                --------------------------
	.section	.nv.compat,"",@"SHT_CUDA_COMPAT_INFO"
	.align	4
        /*0000*/ 	.byte	0x02, 0x09, 0x01, 0x00, 0x02, 0x02, 0x04, 0x00, 0x02, 0x05, 0x05, 0x00, 0x03, 0x07, 0x01, 0x01
        /*0010*/ 	.byte	0x02, 0x03, 0x01, 0x00, 0x02, 0x06, 0x01, 0x00, 0x04, 0x0b, 0x08, 0x00, 0x00, 0x00, 0x00, 0x00
        /*0020*/ 	.byte	0x00, 0x00, 0x00, 0x00


//--------------------- .nv.info._ZN7cutlass13device_kernelIN5flash11enable_sm90INS1_16FlashAttnFwdSm90INS1_25CollectiveMainloopFwdSm90ILi2EN4cute5tupleIJNS5_1CILi1EEES8_S8_EEENS6_IJNS7_ILi128EEENS7_ILi96EEENS7_ILi64EEEEEELi256ENS_6half_tEfNS_4arch4Sm90ELb0ELb0ELb1ELb0ELb1ELb0ELb0ELb1ELb0ELb1ELb1ELb0EEENS1_21CollectiveEpilogueFwdINS6_IJSA_NS7_ILi256EEESB_EEES9_SE_SG_Li256ELb0ELb1ELb1ELb0EEENS1_19SingleTileSchedulerILb0ELb1ELb1ELi128EEEEEEEEEvNT_6ParamsE --------------------------
	.section	.nv.info._ZN7cutlass13device_kernelIN5flash11enable_sm90INS1_16FlashAttnFwdSm90INS1_25CollectiveMainloopFwdSm90ILi2EN4cute5tupleIJNS5_1CILi1EEES8_S8_EEENS6_IJNS7_ILi128EEENS7_ILi96EEENS7_ILi64EEEEEELi256ENS_6half_tEfNS_4arch4Sm90ELb0ELb0ELb1ELb0ELb1ELb0ELb0ELb1ELb0ELb1ELb1ELb0EEENS1_21CollectiveEpilogueFwdINS6_IJSA_NS7_ILi256EEESB_EEES9_SE_SG_Li256ELb0ELb1ELb1ELb0EEENS1_19SingleTileSchedulerILb0ELb1ELb1ELi128EEEEEEEEEvNT_6ParamsE,"",@"SHT_CUDA_INFO"
	.sectionflags	@""
	.align	4


	//----- nvinfo : EIATTR_CUDA_API_VERSION
	.align		4
        /*0000*/ 	.byte	0x04, 0x37
        /*0002*/ 	.short	(.L_135 - .L_134)
.L_134:
        /*0004*/ 	.word	0x00000082


	//----- nvinfo : EIATTR_KPARAM_INFO
	.align		4
.L_135:
        /*0008*/ 	.byte	0x04, 0x17
        /*000a*/ 	.short	(.L_137 - .L_136)
.L_136:
        /*000c*/ 	.word	0x00000000
        /*0010*/ 	.short	0x0000
        /*0012*/ 	.short	0x0070
        /*0014*/ 	.byte	0x00, 0xf0, 0x01, 0x28


	//----- nvinfo : EIATTR_SPARSE_MMA_MASK
	.align		4
.L_137:
        /*0018*/ 	.byte	0x03, 0x50
        /*001a*/ 	.short	0x0000


	//----- nvinfo : EIATTR_MAXREG_COUNT
	.align		4
        /*001c*/ 	.byte	0x03, 0x1b
        /*001e*/ 	.short	0x00a8


	//----- nvinfo : EIATTR_NUM_BARRIERS
	.align		4
        /*0020*/ 	.byte	0x02, 0x4c
        /*0022*/ 	.byte	0x10
	.zero		1


	//----- nvinfo : EIATTR_EXTERNS
	.align		4
        /*0024*/ 	.byte	0x04, 0x0f
        /*0026*/ 	.short	(.L_139 - .L_138)


	//   ....[0]....
	.align		4
.L_138:
        /*0028*/ 	.word	index@(__assertfail)


	//----- nvinfo : EIATTR_MERCURY_ISA_VERSION
	.align		4
.L_139:
        /*002c*/ 	.byte	0x03, 0x5f
        /*002e*/ 	.short	0x0101


	//----- nvinfo : EIATTR_INT_WARP_WIDE_INSTR_OFFSETS
	.align		4
        /*0030*/ 	.byte	0x04, 0x31
        /*0032*/ 	.short	(.L_141 - .L_140)


	//   ....[0]....
.L_140:
        /*0034*/ 	.word	0x000000b0


	//   ....[1]....
        /*0038*/ 	.word	0x000000c0


	//   ....[2]....
        /*003c*/ 	.word	0x00000160


	//----- nvinfo : EIATTR_COOP_GROUP_MASK_REGIDS
	.align		4
.L_141:
        /*0040*/ 	.byte	0x04, 0x29
        /*0042*/ 	.short	(.L_143 - .L_142)


	//   ....[0]....
.L_142:
        /*0044*/ 	.word	0xffffffff


	//   ....[1]....
        /*0048*/ 	.word	0xffffffff


	//   ....[2]....
        /*004c*/ 	.word	0xffffffff


	//   ....[3]....
        /*0050*/ 	.word	0xffffffff


	//   ....[4]....
        /*0054*/ 	.word	0xffffffff


	//   ....[5]....
        /*0058*/ 	.word	0xffffffff


	//   ....[6]....
        /*005c*/ 	.word	0xffffffff


	//   ....[7]....
        /*0060*/ 	.word	0xffffffff


	//   ....[8]....
        /*0064*/ 	.word	0xffffffff


	//   ....[9]....
        /*0068*/ 	.word	0xffffffff


	//   ....[10]....
        /*006c*/ 	.word	0xffffffff


	//   ....[11]....
        /*0070*/ 	.word	0xffffffff


	//   ....[12]....
        /*0074*/ 	.word	0xffffffff


	//   ....[13]....
        /*0078*/ 	.word	0xffffffff


	//   ....[14]....
        /*007c*/ 	.word	0xffffffff


	//   ....[15]....
        /*0080*/ 	.word	0xffffffff


	//   ....[16]....
        /*0084*/ 	.word	0xffffffff


	//   ....[17]....
        /*0088*/ 	.word	0xffffffff


	//   ....[18]....
        /*008c*/ 	.word	0xffffffff


	//   ....[19]....
        /*0090*/ 	.word	0xffffffff


	//   ....[20]....
        /*0094*/ 	.word	0xffffffff


	//   ....[21]....
        /*0098*/ 	.word	0xffffffff


	//   ....[22]....
        /*009c*/ 	.word	0xffffffff


	//   ....[23]....
        /*00a0*/ 	.word	0xffffffff


	//   ....[24]....
        /*00a4*/ 	.word	0xffffffff


	//   ....[25]....
        /*00a8*/ 	.word	0xffffffff


	//   ....[26]....
        /*00ac*/ 	.word	0xffffffff


	//   ....[27]....
        /*00b0*/ 	.word	0xffffffff


	//   ....[28]....
        /*00b4*/ 	.word	0xffffffff


	//   ....[29]....
        /*00b8*/ 	.word	0xffffffff


	//   ....[30]....
        /*00bc*/ 	.word	0xffffffff


	//   ....[31]....
        /*00c0*/ 	.word	0xffffffff


	//   ....[32]....
        /*00c4*/ 	.word	0xffffffff


	//   ....[33]....
        /*00c8*/ 	.word	0xffffffff


	//   ....[34]....
        /*00cc*/ 	.word	0xffffffff


	//   ....[35]....
        /*00d0*/ 	.word	0xffffffff


	//   ....[36]....
        /*00d4*/ 	.word	0xffffffff


	//   ....[37]....
        /*00d8*/ 	.word	0xffffffff


	//   ....[38]....
        /*00dc*/ 	.word	0xffffffff


	//   ....[39]....
        /*00e0*/ 	.word	0xffffffff


	//   ....[40]....
        /*00e4*/ 	.word	0xffffffff


	//   ....[41]....
        /*00e8*/ 	.word	0xffffffff


	//   ....[42]....
        /*00ec*/ 	.word	0xffffffff


	//   ....[43]....
        /*00f0*/ 	.word	0xffffffff


	//   ....[44]....
        /*00f4*/ 	.word	0xffffffff


	//   ....[45]....
        /*00f8*/ 	.word	0xffffffff


	//   ....[46]....
        /*00fc*/ 	.word	0xffffffff


	//   ....[47]....
        /*0100*/ 	.word	0xffffffff


	//   ....[48]....
        /*0104*/ 	.word	0xffffffff


	//   ....[49]....
        /*0108*/ 	.word	0xffffffff


	//   ....[50]....
        /*010c*/ 	.word	0xffffffff


	//   ....[51]....
        /*0110*/ 	.word	0xffffffff


	//   ....[52]....
        /*0114*/ 	.word	0xffffffff


	//   ....[53]....
        /*0118*/ 	.word	0xffffffff


	//   ....[54]....
        /*011c*/ 	.word	0xffffffff


	//   ....[55]....
        /*0120*/ 	.word	0xffffffff


	//   ....[56]....
        /*0124*/ 	.word	0xffffffff


	//   ....[57]....
        /*0128*/ 	.word	0xffffffff


	//   ....[58]....
        /*012c*/ 	.word	0xffffffff


	//   ....[59]....
        /*0130*/ 	.word	0xffffffff


	//   ....[60]....
        /*0134*/ 	.word	0xffffffff


	//   ....[61]....
        /*0138*/ 	.word	0xffffffff


	//   ....[62]....
        /*013c*/ 	.word	0xffffffff


	//   ....[63]....
        /*0140*/ 	.word	0xffffffff


	//   ....[64]....
        /*0144*/ 	.word	0xffffffff


	//   ....[65]....
        /*0148*/ 	.word	0xffffffff


	//   ....[66]....
        /*014c*/ 	.word	0xffffffff


	//   ....[67]....
        /*0150*/ 	.word	0xffffffff


	//   ....[68]....
        /*0154*/ 	.word	0xffffffff


	//   ....[69]....
        /*0158*/ 	.word	0xffffffff


	//   ....[70]....
        /*015c*/ 	.word	0xffffffff


	//   ....[71]....
        /*0160*/ 	.word	0xffffffff


	//   ....[72]....
        /*0164*/ 	.word	0xffffffff


	//   ....[73]....
        /*0168*/ 	.word	0xffffffff


	//   ....[74]....
        /*016c*/ 	.word	0xffffffff


	//   ....[75]....
        /*0170*/ 	.word	0xffffffff


	//   ....[76]....
        /*0174*/ 	.word	0xffffffff


	//   ....[77]....
        /*0178*/ 	.word	0xffffffff


	//   ....[78]....
        /*017c*/ 	.word	0xffffffff


	//   ....[79]....
        /*0180*/ 	.word	0xffffffff


	//   ....[80]....
        /*0184*/ 	.word	0xffffffff


	//   ....[81]....
        /*0188*/ 	.word	0xffffffff


	//   ....[82]....
        /*018c*/ 	.word	0xffffffff


	//   ....[83]....
        /*0190*/ 	.word	0xffffffff


	//   ....[84]....
        /*0194*/ 	.word	0xffffffff


	//   ....[85]....
        /*0198*/ 	.word	0xffffffff


	//   ....[86]....
        /*019c*/ 	.word	0xffffffff


	//   ....[87]....
        /*01a0*/ 	.word	0xffffffff


	//   ....[88]....
        /*01a4*/ 	.word	0xffffffff


	//   ....[89]....
        /*01a8*/ 	.word	0xffffffff


	//   ....[90]....
        /*01ac*/ 	.word	0xffffffff


	//   ....[91]....
        /*01b0*/ 	.word	0xffffffff


	//   ....[92]....
        /*01b4*/ 	.word	0xffffffff


	//   ....[93]....
        /*01b8*/ 	.word	0x0500000f


	//   ....[94]....
        /*01bc*/ 	.word	0x0500000f


	//   ....[95]....
        /*01c0*/ 	.word	0x0500000f


	//   ....[96]....
        /*01c4*/ 	.word	0x0500000f


	//   ....[97]....
        /*01c8*/ 	.word	0x0500000f


	//   ....[98]....
        /*01cc*/ 	.word	0x0500000f


	//   ....[99]....
        /*01d0*/ 	.word	0x0500000f


	//   ....[100]....
        /*01d4*/ 	.word	0x0500000f


	//   ....[101]....
        /*01d8*/ 	.word	0x0500000f


	//   ....[102]....
        /*01dc*/ 	.word	0x0500000f


	//   ....[103]....
        /*01e0*/ 	.word	0x0500000f


	//   ....[104]....
        /*01e4*/ 	.word	0x0500000f


	//   ....[105]....
        /*01e8*/ 	.word	0x0500000f


	//   ....[106]....
        /*01ec*/ 	.word	0x0500000f


	//   ....[107]....
        /*01f0*/ 	.word	0x0500000f


	//   ....[108]....
        /*01f4*/ 	.word	0x0500000f


	//   ....[109]....
        /*01f8*/ 	.word	0x0500000f


	//   ....[110]....
        /*01fc*/ 	.word	0x0500000f


	//   ....[111]....
        /*0200*/ 	.word	0x0500000f


	//   ....[112]....
        /*0204*/ 	.word	0x0500000f


	//   ....[113]....
        /*0208*/ 	.word	0x0500000f


	//   ....[114]....
        /*020c*/ 	.word	0x0500000f


	//   ....[115]....
        /*0210*/ 	.word	0x0500000f


	//   ....[116]....
        /*0214*/ 	.word	0x0500000f


	//   ....[117]....
        /*0218*/ 	.word	0x0500000f


	//   ....[118]....
        /*021c*/ 	.word	0x0500000f


	//   ....[119]....
        /*0220*/ 	.word	0x0500000f


	//   ....[120]....
        /*0224*/ 	.word	0x0500000f


	//   ....[121]....
        /*0228*/ 	.word	0x0500000f


	//   ....[122]....
        /*022c*/ 	.word	0x0500000f


	//   ....[123]....
        /*0230*/ 	.word	0x0500000f


	//   ....[124]....
        /*0234*/ 	.word	0x0500000f


	//   ....[125]....
        /*0238*/ 	.word	0x0500000f


	//   ....[126]....
        /*023c*/ 	.word	0x0500000f


	//   ....[127]....
        /*0240*/ 	.word	0x0500000f


	//   ....[128]....
        /*0244*/ 	.word	0x0500000f


	//   ....[129]....
        /*0248*/ 	.word	0x0500000f


	//   ....[130]....
        /*024c*/ 	.word	0x0500000f


	//   ....[131]....
        /*0250*/ 	.word	0x0500000f


	//   ....[132]....
        /*0254*/ 	.word	0x0500000f


	//   ....[133]....
        /*0258*/ 	.word	0x0500000f


	//   ....[134]....
        /*025c*/ 	.word	0x0500000f


	//   ....[135]....
        /*0260*/ 	.word	0x0500000f


	//   ....[136]....
        /*0264*/ 	.word	0x0500000f


	//   ....[137]....
        /*0268*/ 	.word	0x0500000f


	//   ....[138]....
        /*026c*/ 	.word	0x0500000f


	//   ....[139]....
        /*0270*/ 	.word	0x0500000f


	//   ....[140]....
        /*0274*/ 	.word	0x0500000f


	//   ....[141]....
        /*0278*/ 	.word	0x0500000f


	//   ....[142]....
        /*027c*/ 	.word	0x0500000f


	//   ....[143]....
        /*0280*/ 	.word	0x0500000f


	//   ....[144]....
        /*0284*/ 	.word	0x0500000f


	//   ....[145]....
        /*0288*/ 	.word	0x0500000f


	//   ....[146]....
        /*028c*/ 	.word	0x0500000f


	//   ....[147]....
        /*0290*/ 	.word	0x0500000f


	//   ....[148]....
        /*0294*/ 	.word	0x0500000f


	//   ....[149]....
        /*0298*/ 	.word	0x0500000f


	//   ....[150]....
        /*029c*/ 	.word	0x0500000f


	//   ....[151]....
        /*02a0*/ 	.word	0x0500000f


	//   ....[152]....
        /*02a4*/ 	.word	0x0500000f


	//   ....[153]....
        /*02a8*/ 	.word	0x0500000f


	//   ....[154]....
        /*02ac*/ 	.word	0x0500000f


	//   ....[155]....
        /*02b0*/ 	.word	0x0500000f


	//   ....[156]....
        /*02b4*/ 	.word	0x0500000f


	//   ....[157]....
        /*02b8*/ 	.word	0x0500000f


	//   ....[158]....
        /*02bc*/ 	.word	0x0500000f


	//----- nvinfo : EIATTR_COOP_GROUP_INSTR_OFFSETS
	.align		4
.L_143:
        /*02c0*/ 	.byte	0x04, 0x28
        /*02c2*/ 	.short	(.L_145 - .L_144)


	//   ....[0]....
.L_144:
        /*02c4*/ 	.word	0x00000060


	//   ....[1]....
        /*02c8*/ 	.word	0x000000a0


	//   ....[2]....
        /*02cc*/ 	.word	0x000002c0


	//   ....[3]....
        /*02d0*/ 	.word	0x00000420


	//   ....[4]....
        /*02d4*/ 	.word	0x00000540


	//   ....[5]....
        /*02d8*/ 	.word	0x000006a0


	//   ....[6]....
        /*02dc*/ 	.word	0x00001230


	//   ....[7]....
        /*02e0*/ 	.word	0x000023e0


	//   ....[8]....
        /*02e4*/ 	.word	0x00002470


	//   ....[9]....
        /*02e8*/ 	.word	0x000028a0


	//   ....[10]....
        /*02ec*/ 	.word	0x00002920


	//   ....[11]....
        /*02f0*/ 	.word	0x00003e90


	//   ....[12]....
        /*02f4*/ 	.word	0x00003f00


	//   ....[13]....
        /*02f8*/ 	.word	0x00004390


	//   ....[14]....
        /*02fc*/ 	.word	0x00004550


	//   ....[15]....
        /*0300*/ 	.word	0x00005870


	//   ....[16]....
        /*0304*/ 	.word	0x000058b0


	//   ....[17]....
        /*0308*/ 	.word	0x000058d0


	//   ....[18]....
        /*030c*/ 	.word	0x00005900


	//   ....[19]....
        /*0310*/ 	.word	0x000069c0


	//   ....[20]....
        /*0314*/ 	.word	0x00006a10


	//   ....[21]....
        /*0318*/ 	.word	0x00006a50


	//   ....[22]....
        /*031c*/ 	.word	0x00006a80


	//   ....[23]....
        /*0320*/ 	.word	0x00006ac0


	//   ....[24]....
        /*0324*/ 	.word	0x00006ae0


	//   ....[25]....
        /*0328*/ 	.word	0x00007750


	//   ....[26]....
        /*032c*/ 	.word	0x00007760


	//   ....[27]....
        /*0330*/ 	.word	0x00008790


	//   ....[28]....
        /*0334*/ 	.word	0x00009870


	//   ....[29]....
        /*0338*/ 	.word	0x00009890


	//   ....[30]....
        /*033c*/ 	.word	0x000098a0


	//   ....[31]....
        /*0340*/ 	.word	0x000098e0


	//   ....[32]....
        /*0344*/ 	.word	0x00009930


	//   ....[33]....
        /*0348*/ 	.word	0x00009950


	//   ....[34]....
        /*034c*/ 	.word	0x000099a0


	//   ....[35]....
        /*0350*/ 	.word	0x000099c0


	//   ....[36]....
        /*0354*/ 	.word	0x00009a10


	//   ....[37]....
        /*0358*/ 	.word	0x00009a30


	//   ....[38]....
        /*035c*/ 	.word	0x00009a80


	//   ....[39]....
        /*0360*/ 	.word	0x00009aa0


	//   ....[40]....
        /*0364*/ 	.word	0x00009ff0


	//   ....[41]....
        /*0368*/ 	.word	0x0000a030


	//   ....[42]....
        /*036c*/ 	.word	0x0000a060


	//   ....[43]....
        /*0370*/ 	.word	0x0000a0b0


	//   ....[44]....
        /*0374*/ 	.word	0x0000a110


	//   ....[45]....
        /*0378*/ 	.word	0x0000a130


	//   ....[46]....
        /*037c*/ 	.word	0x0000a190


	//   ....[47]....
        /*0380*/ 	.word	0x0000a1b0


	//   ....[48]....
        /*0384*/ 	.word	0x0000a210


	//   ....[49]....
        /*0388*/ 	.word	0x0000a230


	//   ....[50]....
        /*038c*/ 	.word	0x0000a290


	//   ....[51]....
        /*0390*/ 	.word	0x0000a2b0


	//   ....[52]....
        /*0394*/ 	.word	0x0000a310


	//   ....[53]....
        /*0398*/ 	.word	0x0000a330


	//   ....[54]....
        /*039c*/ 	.word	0x0000a380


	//   ....[55]....
        /*03a0*/ 	.word	0x0000a3a0


	//   ....[56]....
        /*03a4*/ 	.word	0x0000a720


	//   ....[57]....
        /*03a8*/ 	.word	0x0000a750


	//   ....[58]....
        /*03ac*/ 	.word	0x0000a790


	//   ....[59]....
        /*03b0*/ 	.word	0x0000a7b0


	//   ....[60]....
        /*03b4*/ 	.word	0x0000a7d0


	//   ....[61]....
        /*03b8*/ 	.word	0x0000a7f0


	//   ....[62]....
        /*03bc*/ 	.word	0x0000a810


	//   ....[63]....
        /*03c0*/ 	.word	0x0000a840


	//   ....[64]....
        /*03c4*/ 	.word	0x0000a8e0


	//   ....[65]....
        /*03c8*/ 	.word	0x0000a910


	//   ....[66]....
        /*03cc*/ 	.word	0x0000a920


	//   ....[67]....
        /*03d0*/ 	.word	0x0000a9b0


	//   ....[68]....
        /*03d4*/ 	.word	0x0000b1a0


	//   ....[69]....
        /*03d8*/ 	.word	0x0000b1c0


	//   ....[70]....
        /*03dc*/ 	.word	0x0000b1d0


	//   ....[71]....
        /*03e0*/ 	.word	0x0000b1e0


	//   ....[72]....
        /*03e4*/ 	.word	0x0000b1f0


	//   ....[73]....
        /*03e8*/ 	.word	0x0000b200


	//   ....[74]....
        /*03ec*/ 	.word	0x0000b220


	//   ....[75]....
        /*03f0*/ 	.word	0x0000b240


	//   ....[76]....
        /*03f4*/ 	.word	0x0000b270


	//   ....[77]....
        /*03f8*/ 	.word	0x0000b2b0


	//   ....[78]....
        /*03fc*/ 	.word	0x0000b2f0


	//   ....[79]....
        /*0400*/ 	.word	0x0000b340


	//   ....[80]....
        /*0404*/ 	.word	0x0000b690


	//   ....[81]....
        /*0408*/ 	.word	0x0000b6b0


	//   ....[82]....
        /*040c*/ 	.word	0x0000b6c0


	//   ....[83]....
        /*0410*/ 	.word	0x0000b6d0


	//   ....[84]....
        /*0414*/ 	.word	0x0000b6e0


	//   ....[85]....
        /*0418*/ 	.word	0x0000b710


	//   ....[86]....
        /*041c*/ 	.word	0x0000b770


	//   ....[87]....
        /*0420*/ 	.word	0x0000b790


	//   ....[88]....
        /*0424*/ 	.word	0x0000b7f0


	//   ....[89]....
        /*0428*/ 	.word	0x0000b800


	//   ....[90]....
        /*042c*/ 	.word	0x0000b870


	//   ....[91]....
        /*0430*/ 	.word	0x0000b890


	//   ....[92]....
        /*0434*/ 	.word	0x0000bbf0


	//   ....[93]....
        /*0438*/ 	.word	0x0000c0b0


	//   ....[94]....
        /*043c*/ 	.word	0x0000c1a0


	//   ....[95]....
        /*0440*/ 	.word	0x0000c240


	//   ....[96]....
        /*0444*/ 	.word	0x0000c2c0


	//   ....[97]....
        /*0448*/ 	.word	0x0000c370


	//   ....[98]....
        /*044c*/ 	.word	0x0000c3d0


	//   ....[99]....
        /*0450*/ 	.word	0x0000c490


	//   ....[100]....
        /*0454*/ 	.word	0x0000c4f0


	//   ....[101]....
        /*0458*/ 	.word	0x0000c5b0


	//   ....[102]....
        /*045c*/ 	.word	0x0000c610


	//   ....[103]....
        /*0460*/ 	.word	0x0000c6d0


	//   ....[104]....
        /*0464*/ 	.word	0x0000c730


	//   ....[105]....
        /*0468*/ 	.word	0x0000c7d0


	//   ....[106]....
        /*046c*/ 	.word	0x0000c860


	//   ....[107]....
        /*0470*/ 	.word	0x0000c8c0


	//   ....[108]....
        /*0474*/ 	.word	0x0000c980


	//   ....[109]....
        /*0478*/ 	.word	0x0000ca40


	//   ....[110]....
        /*047c*/ 	.word	0x0000caa0


	//   ....[111]....
        /*0480*/ 	.word	0x0000cb70


	//   ....[112]....
        /*0484*/ 	.word	0x0000cbd0


	//   ....[113]....
        /*0488*/ 	.word	0x0000cca0


	//   ....[114]....
        /*048c*/ 	.word	0x0000cd00


	//   ....[115]....
        /*0490*/ 	.word	0x0000cdd0


	//   ....[116]....
        /*0494*/ 	.word	0x0000ce30


	//   ....[117]....
        /*0498*/ 	.word	0x0000cef0


	//   ....[118]....
        /*049c*/ 	.word	0x0000cf50


	//   ....[119]....
        /*04a0*/ 	.word	0x0000d010


	//   ....[120]....
        /*04a4*/ 	.word	0x0000d080


	//   ....[121]....
        /*04a8*/ 	.word	0x0000d120


	//   ....[122]....
        /*04ac*/ 	.word	0x0000d270


	//   ....[123]....
        /*04b0*/ 	.word	0x0000d340


	//   ....[124]....
        /*04b4*/ 	.word	0x0000d3c0


	//   ....[125]....
        /*04b8*/ 	.word	0x0000d480


	//   ....[126]....
        /*04bc*/ 	.word	0x0000d560


	//   ....[127]....
        /*04c0*/ 	.word	0x0000d620


	//   ....[128]....
        /*04c4*/ 	.word	0x0000d700


	//   ....[129]....
        /*04c8*/ 	.word	0x0000d7c0


	//   ....[130]....
        /*04cc*/ 	.word	0x0000d8a0


	//   ....[131]....
        /*04d0*/ 	.word	0x0000d960


	//   ....[132]....
        /*04d4*/ 	.word	0x0000da40


	//   ....[133]....
        /*04d8*/ 	.word	0x0000db10


	//   ....[134]....
        /*04dc*/ 	.word	0x0000dc70


	//   ....[135]....
        /*04e0*/ 	.word	0x0000dd10


	//   ....[136]....
        /*04e4*/ 	.word	0x0000dd70


	//   ....[137]....
        /*04e8*/ 	.word	0x0000de10


	//   ....[138]....
        /*04ec*/ 	.word	0x0000de70


	//   ....[139]....
        /*04f0*/ 	.word	0x0000df10


	//   ....[140]....
        /*04f4*/ 	.word	0x0000df70


	//   ....[141]....
        /*04f8*/ 	.word	0x0000e010


	//   ....[142]....
        /*04fc*/ 	.word	0x0000e070


	//   ....[143]....
        /*0500*/ 	.word	0x0000e110


	//   ....[144]....
        /*0504*/ 	.word	0x0000e170


	//   ....[145]....
        /*0508*/ 	.word	0x0000e210


	//   ....[146]....
        /*050c*/ 	.word	0x0000e300


	//   ....[147]....
        /*0510*/ 	.word	0x0000e3b0


	//   ....[148]....
        /*0514*/ 	.word	0x0000e410


	//   ....[149]....
        /*0518*/ 	.word	0x0000e4e0


	//   ....[150]....
        /*051c*/ 	.word	0x0000e540


	//   ....[151]....
        /*0520*/ 	.word	0x0000e620


	//   ....[152]....
        /*0524*/ 	.word	0x0000e680


	//   ....[153]....
        /*0528*/ 	.word	0x0000e760


	//   ....[154]....
        /*052c*/ 	.word	0x0000e7c0


	//   ....[155]....
        /*0530*/ 	.word	0x0000e8a0


	//   ....[156]....
        /*0534*/ 	.word	0x0000e900


	//   ....[157]....
        /*0538*/ 	.word	0x0000e9e0


	//   ....[158]....
        /*053c*/ 	.word	0x0000ead0


	//----- nvinfo : EIATTR_REG_RECONFIG
	.align		4
.L_145:
        /*0540*/ 	.byte	0x01, 0x54
	.zero		2


	//----- nvinfo : EIATTR_SYSCALL_OFFSETS
	.align		4
        /*0544*/ 	.byte	0x04, 0x46
        /*0546*/ 	.short	(.L_147 - .L_146)


	//   ....[0]....
.L_146:
        /*0548*/ 	.word	0x000013f0


	//   ....[1]....
        /*054c*/ 	.word	0x00008ed0


	//   ....[2]....
        /*0550*/ 	.word	0x00009010


	//   ....[3]....
        /*0554*/ 	.word	0x00009100


	//   ....[4]....
        /*0558*/ 	.word	0x00009d10


	//----- nvinfo : EIATTR_MBARRIER_INSTR_OFFSETS
	.align		4
.L_147:
        /*055c*/ 	.byte	0x04, 0x39
        /*055e*/ 	.short	(.L_149 - .L_148)


	//   ....[0]....
.L_148:
        /*0560*/ 	.word	0x00000170
        /*0564*/ 	.word	0x000000ff
        /*0568*/ 	.word	0x00022800
        /*056c*/ 	.short	0x0100
        /*056e*/ 	.byte	0x08
	.zero		1


	//   ....[1]....
        /*0570*/ 	.word	0x00000180
        /*0574*/ 	.word	0x000000ff
        /*0578*/ 	.word	0x00022820
        /*057c*/ 	.short	0x0100
        /*057e*/ 	.byte	0x08
	.zero		1


	//   ....[2]....
        /*0580*/ 	.word	0x00000270
        /*0584*/ 	.word	0x000000ff
        /*0588*/ 	.word	0x00022830
        /*058c*/ 	.short	0x0100
        /*058e*/ 	.byte	0x08
	.zero		1


	//   ....[3]....
        /*0590*/ 	.word	0x00000280
        /*0594*/ 	.word	0x000000ff
        /*0598*/ 	.word	0x00022840
        /*059c*/ 	.short	0x0100
        /*059e*/ 	.byte	0x08
	.zero		1


	//   ....[4]....
        /*05a0*/ 	.word	0x00000290
        /*05a4*/ 	.word	0x000000ff
        /*05a8*/ 	.word	0x00022838
        /*05ac*/ 	.short	0x0100
        /*05ae*/ 	.byte	0x08
	.zero		1


	//   ....[5]....
        /*05b0*/ 	.word	0x000002a0
        /*05b4*/ 	.word	0x000000ff
        /*05b8*/ 	.word	0x00022848
        /*05bc*/ 	.short	0x0100
        /*05be*/ 	.byte	0x08
	.zero		1


	//   ....[6]....
        /*05c0*/ 	.word	0x000003d0
        /*05c4*/ 	.word	0x000000ff
        /*05c8*/ 	.word	0x00022850
        /*05cc*/ 	.short	0x0100
        /*05ce*/ 	.byte	0x08
	.zero		1


	//   ....[7]....
        /*05d0*/ 	.word	0x000003e0
        /*05d4*/ 	.word	0x000000ff
        /*05d8*/ 	.word	0x00022860
        /*05dc*/ 	.short	0x0100
        /*05de*/ 	.byte	0x08
	.zero		1


	//   ....[8]....
        /*05e0*/ 	.word	0x000003f0
        /*05e4*/ 	.word	0x000000ff
        /*05e8*/ 	.word	0x00022858
        /*05ec*/ 	.short	0x0100
        /*05ee*/ 	.byte	0x08
	.zero		1


	//   ....[9]....
        /*05f0*/ 	.word	0x00000400
        /*05f4*/ 	.word	0x000000ff
        /*05f8*/ 	.word	0x00022868
        /*05fc*/ 	.short	0x0100
        /*05fe*/ 	.byte	0x08
	.zero		1


	//   ....[10]....
        /*0600*/ 	.word	0x000004f0
        /*0604*/ 	.word	0x000000ff
        /*0608*/ 	.word	0x00022870
        /*060c*/ 	.short	0x0100
        /*060e*/ 	.byte	0x06
	.zero		1


	//   ....[11]....
        /*0610*/ 	.word	0x00000500
        /*0614*/ 	.word	0x000000ff
        /*0618*/ 	.word	0x00022880
        /*061c*/ 	.short	0x0100
        /*061e*/ 	.byte	0x06
	.zero		1


	//   ....[12]....
        /*0620*/ 	.word	0x00000510
        /*0624*/ 	.word	0x000000ff
        /*0628*/ 	.word	0x00022878
        /*062c*/ 	.short	0x0100
        /*062e*/ 	.byte	0x06
	.zero		1


	//   ....[13]....
        /*0630*/ 	.word	0x00000520
        /*0634*/ 	.word	0x000000ff
        /*0638*/ 	.word	0x00022888
        /*063c*/ 	.short	0x0100
        /*063e*/ 	.byte	0x06
	.zero		1


	//   ....[14]....
        /*0640*/ 	.word	0x00000650
        /*0644*/ 	.word	0x000000ff
        /*0648*/ 	.word	0x00022890
        /*064c*/ 	.short	0x0100
        /*064e*/ 	.byte	0x08
	.zero		1


	//   ....[15]....
        /*0650*/ 	.word	0x00000660
        /*0654*/ 	.word	0x000000ff
        /*0658*/ 	.word	0x000228a0
        /*065c*/ 	.short	0x0100
        /*065e*/ 	.byte	0x08
	.zero		1


	//   ....[16]....
        /*0660*/ 	.word	0x00000670
        /*0664*/ 	.word	0x000000ff
        /*0668*/ 	.word	0x00022898
        /*066c*/ 	.short	0x0100
        /*066e*/ 	.byte	0x08
	.zero		1


	//   ....[17]....
        /*0670*/ 	.word	0x00000680
        /*0674*/ 	.word	0x000000ff
        /*0678*/ 	.word	0x000228a8
        /*067c*/ 	.short	0x0100
        /*067e*/ 	.byte	0x08
	.zero		1


	//   ....[18]....
        /*0680*/ 	.word	0x000007c0
        /*0684*/ 	.word	0x000000ff
        /*0688*/ 	.word	0x000228b0
        /*068c*/ 	.short	0x0100
        /*068e*/ 	.byte	0x08
	.zero		1


	//   ....[19]....
        /*0690*/ 	.word	0x000007d0
        /*0694*/ 	.word	0x000000ff
        /*0698*/ 	.word	0x000228c0
        /*069c*/ 	.short	0x0100
        /*069e*/ 	.byte	0x08
	.zero		1


	//   ....[20]....
        /*06a0*/ 	.word	0x000007e0
        /*06a4*/ 	.word	0x000000ff
        /*06a8*/ 	.word	0x000228b8
        /*06ac*/ 	.short	0x0100
        /*06ae*/ 	.byte	0x08
	.zero		1


	//   ....[21]....
        /*06b0*/ 	.word	0x000007f0
        /*06b4*/ 	.word	0x000000ff
        /*06b8*/ 	.word	0x000228c8
        /*06bc*/ 	.short	0x0100
        /*06be*/ 	.byte	0x08
	.zero		1


	//   ....[22]....
        /*06c0*/ 	.word	0x00001420
        /*06c4*/ 	.word	0x000000ff
        /*06c8*/ 	.word	0x00022800
        /*06cc*/ 	.short	0x010a
        /*06ce*/ 	.byte	0x29
	.zero		1


	//   ....[23]....
        /*06d0*/ 	.word	0x000014b0
        /*06d4*/ 	.word	0x000000ff
        /*06d8*/ 	.word	0x00022830
        /*06dc*/ 	.short	0x010a
        /*06de*/ 	.byte	0x29
	.zero		1


	//   ....[24]....
        /*06e0*/ 	.word	0x000014f0
        /*06e4*/ 	.word	0x000000ff
        /*06e8*/ 	.word	0x00022830
        /*06ec*/ 	.short	0x010a
        /*06ee*/ 	.byte	0x29
	.zero		1


	//   ....[25]....
        /*06f0*/ 	.word	0x00001dd0
        /*06f4*/ 	.word	0x000000ff
        /*06f8*/ 	.word	0x00000000
        /*06fc*/ 	.short	0x0101
        /*06fe*/ 	.byte	0x04
	.zero		1


	//   ....[26]....
        /*0700*/ 	.word	0x00003140
        /*0704*/ 	.word	0x000000ff
        /*0708*/ 	.word	0x00022850
        /*070c*/ 	.short	0x010a
        /*070e*/ 	.byte	0x29
	.zero		1


	//   ....[27]....
        /*0710*/ 	.word	0x00003180
        /*0714*/ 	.word	0x000000ff
        /*0718*/ 	.word	0x00022850
        /*071c*/ 	.short	0x010a
        /*071e*/ 	.byte	0x29
	.zero		1


	//   ....[28]....
        /*0720*/ 	.word	0x000034e0
        /*0724*/ 	.word	0x000000ff
        /*0728*/ 	.word	0x00000000
        /*072c*/ 	.short	0x0101
        /*072e*/ 	.byte	0x04
	.zero		1


	//   ....[29]....
        /*0730*/ 	.word	0x00003650
        /*0734*/ 	.word	0x000000ff
        /*0738*/ 	.word	0x00022830
        /*073c*/ 	.short	0x010a
        /*073e*/ 	.byte	0x1c
	.zero		1


	//   ....[30]....
        /*0740*/ 	.word	0x000036a0
        /*0744*/ 	.word	0x000000ff
        /*0748*/ 	.word	0x00022830
        /*074c*/ 	.short	0x010a
        /*074e*/ 	.byte	0x1c
	.zero		1


	//   ....[31]....
        /*0750*/ 	.word	0x00003c40
        /*0754*/ 	.word	0x000000ff
        /*0758*/ 	.word	0x00000000
        /*075c*/ 	.short	0x0101
        /*075e*/ 	.byte	0x0b
	.zero		1


	//   ....[32]....
        /*0760*/ 	.word	0x00005530
        /*0764*/ 	.word	0x000000ff
        /*0768*/ 	.word	0x00022850
        /*076c*/ 	.short	0x010a
        /*076e*/ 	.byte	0x1c
	.zero		1


	//   ....[33]....
        /*0770*/ 	.word	0x00005580
        /*0774*/ 	.word	0x000000ff
        /*0778*/ 	.word	0x00022850
        /*077c*/ 	.short	0x010a
        /*077e*/ 	.byte	0x1c
	.zero		1


	//   ....[34]....
        /*0780*/ 	.word	0x00005850
        /*0784*/ 	.word	0x000000ff
        /*0788*/ 	.word	0x00000000
        /*078c*/ 	.short	0x0101
        /*078e*/ 	.byte	0x0b
	.zero		1


	//   ....[35]....
        /*0790*/ 	.word	0x00006af0
        /*0794*/ 	.word	0x000000ff
        /*0798*/ 	.word	0x00000000
        /*079c*/ 	.short	0x0101
        /*079e*/ 	.byte	0x04
	.zero		1


	//   ....[36]....
        /*07a0*/ 	.word	0x00009610
        /*07a4*/ 	.word	0x000000ff
        /*07a8*/ 	.word	0x00022840
        /*07ac*/ 	.short	0x010a
        /*07ae*/ 	.byte	0x2b
	.zero		1


	//   ....[37]....
        /*07b0*/ 	.word	0x00009b40
        /*07b4*/ 	.word	0x000000ff
        /*07b8*/ 	.word	0x00022830
        /*07bc*/ 	.short	0x0107
        /*07be*/ 	.byte	0x2b
	.zero		1


	//   ....[38]....
        /*07c0*/ 	.word	0x00009bb0
        /*07c4*/ 	.word	0x000000ff
        /*07c8*/ 	.word	0x00022830
        /*07cc*/ 	.short	0x0101
        /*07ce*/ 	.byte	0x2b
	.zero		1


	//   ....[39]....
        /*07d0*/ 	.word	0x0000a470
        /*07d4*/ 	.word	0x000000ff
        /*07d8*/ 	.word	0x00022800
        /*07dc*/ 	.short	0x0107
        /*07de*/ 	.byte	0x2b
	.zero		1


	//   ....[40]....
        /*07e0*/ 	.word	0x0000a4b0
        /*07e4*/ 	.word	0x000000ff
        /*07e8*/ 	.word	0x00022800
        /*07ec*/ 	.short	0x0101
        /*07ee*/ 	.byte	0x2b
	.zero		1


	//   ....[41]....
        /*07f0*/ 	.word	0x0000a4c0
        /*07f4*/ 	.word	0x000000ff
        /*07f8*/ 	.word	0x00022820
        /*07fc*/ 	.short	0x010a
        /*07fe*/ 	.byte	0x2b
	.zero		1


	//   ....[42]....
        /*0800*/ 	.word	0x0000a510
        /*0804*/ 	.word	0x000000ff
        /*0808*/ 	.word	0x00022860
        /*080c*/ 	.short	0x010a
        /*080e*/ 	.byte	0x2b
	.zero		1


	//   ....[43]....
        /*0810*/ 	.word	0x0000ac40
        /*0814*/ 	.word	0x000000ff
        /*0818*/ 	.word	0x00022850
        /*081c*/ 	.short	0x0107
        /*081e*/ 	.byte	0x2b
	.zero		1


	//   ....[44]....
        /*0820*/ 	.word	0x0000acc0
        /*0824*/ 	.word	0x000000ff
        /*0828*/ 	.word	0x00022850
        /*082c*/ 	.short	0x0101
        /*082e*/ 	.byte	0x2b
	.zero		1


	//   ....[45]....
        /*0830*/ 	.word	0x0000afa0
        /*0834*/ 	.word	0x00000020
        /*0838*/ 	.word	0x00022840
        /*083c*/ 	.short	0x010a
        /*083e*/ 	.byte	0x3f
	.zero		1


	//   ....[46]....
        /*0840*/ 	.word	0x0000b3d0
        /*0844*/ 	.word	0x00000020
        /*0848*/ 	.word	0x00022830
        /*084c*/ 	.short	0x0107
        /*084e*/ 	.byte	0x3f
	.zero		1


	//   ....[47]....
        /*0850*/ 	.word	0x0000b480
        /*0854*/ 	.word	0x00000020
        /*0858*/ 	.word	0x00022830
        /*085c*/ 	.short	0x0101
        /*085e*/ 	.byte	0x3f
	.zero		1


	//   ....[48]....
        /*0860*/ 	.word	0x0000b4b0
        /*0864*/ 	.word	0x00000020
        /*0868*/ 	.word	0x00022860
        /*086c*/ 	.short	0x010a
        /*086e*/ 	.byte	0x3f
	.zero		1


	//   ....[49]....
        /*0870*/ 	.word	0x0000b9f0
        /*0874*/ 	.word	0x00000020
        /*0878*/ 	.word	0x00022850
        /*087c*/ 	.short	0x0107
        /*087e*/ 	.byte	0x3f
	.zero		1


	//   ....[50]....
        /*0880*/ 	.word	0x0000bac0
        /*0884*/ 	.word	0x00000020
        /*0888*/ 	.word	0x00022850
        /*088c*/ 	.short	0x0101
        /*088e*/ 	.byte	0x3f
	.zero		1


	//   ....[51]....
        /*0890*/ 	.word	0x0000bba0
        /*0894*/ 	.word	0x00000004
        /*0898*/ 	.word	0x00022820
        /*089c*/ 	.short	0x010a
        /*089e*/ 	.byte	0x3f
	.zero		1


	//   ....[52]....
        /*08a0*/ 	.word	0x0000bce0
        /*08a4*/ 	.word	0x00000005
        /*08a8*/ 	.word	0x00022840
        /*08ac*/ 	.short	0x010a
        /*08ae*/ 	.byte	0x3f
	.zero		1


	//   ....[53]....
        /*08b0*/ 	.word	0x0000bd80
        /*08b4*/ 	.word	0x00000015
        /*08b8*/ 	.word	0x00022840
        /*08bc*/ 	.short	0x010a
        /*08be*/ 	.byte	0x3f
	.zero		1


	//   ....[54]....
        /*08c0*/ 	.word	0x0000bdc0
        /*08c4*/ 	.word	0x00000005
        /*08c8*/ 	.word	0x00022860
        /*08cc*/ 	.short	0x010a
        /*08ce*/ 	.byte	0x3f
	.zero		1


	//   ....[55]....
        /*08d0*/ 	.word	0x0000be00
        /*08d4*/ 	.word	0x00000015
        /*08d8*/ 	.word	0x00022860
        /*08dc*/ 	.short	0x010a
        /*08de*/ 	.byte	0x3f
	.zero		1


	//   ....[56]....
        /*08e0*/ 	.word	0x0000be70
        /*08e4*/ 	.word	0x00000005
        /*08e8*/ 	.word	0x00022800
        /*08ec*/ 	.short	0x010a
        /*08ee*/ 	.byte	0x3f
	.zero		1


	//   ....[57]....
        /*08f0*/ 	.word	0x0000bed0
        /*08f4*/ 	.word	0x00000005
        /*08f8*/ 	.word	0x00022830
        /*08fc*/ 	.short	0x010a
        /*08fe*/ 	.byte	0x3f
	.zero		1


	//   ....[58]....
        /*0900*/ 	.word	0x0000bf30
        /*0904*/ 	.word	0x00000009
        /*0908*/ 	.word	0x00022850
        /*090c*/ 	.short	0x010a
        /*090e*/ 	.byte	0x3f
	.zero		1


	//   ....[59]....
        /*0910*/ 	.word	0x0000bfa0
        /*0914*/ 	.word	0x00000000
        /*0918*/ 	.word	0x00022830
        /*091c*/ 	.short	0x010a
        /*091e*/ 	.byte	0x3f
	.zero		1


	//   ....[60]....
        /*0920*/ 	.word	0x0000c010
        /*0924*/ 	.word	0x00000008
        /*0928*/ 	.word	0x00022850
        /*092c*/ 	.short	0x010a
        /*092e*/ 	.byte	0x3f
	.zero		1


	//   ....[61]....
        /*0930*/ 	.word	0x0000c0f0
        /*0934*/ 	.word	0x00000003
        /*0938*/ 	.word	0x00022840
        /*093c*/ 	.short	0x010a
        /*093e*/ 	.byte	0x3f
	.zero		1


	//   ....[62]....
        /*0940*/ 	.word	0x0000d160
        /*0944*/ 	.word	0x00000003
        /*0948*/ 	.word	0x00022820
        /*094c*/ 	.short	0x010a
        /*094e*/ 	.byte	0x3f
	.zero		1


	//   ....[63]....
        /*0950*/ 	.word	0x0000d1c0
        /*0954*/ 	.word	0x00000003
        /*0958*/ 	.word	0x00022860
        /*095c*/ 	.short	0x010a
        /*095e*/ 	.byte	0x3f
	.zero		1


	//   ....[64]....
        /*0960*/ 	.word	0x0000dbc0
        /*0964*/ 	.word	0x00000020
        /*0968*/ 	.word	0x00022840
        /*096c*/ 	.short	0x010a
        /*096e*/ 	.byte	0x3f
	.zero		1


	//   ....[65]....
        /*0970*/ 	.word	0x0000e250
        /*0974*/ 	.word	0x00000020
        /*0978*/ 	.word	0x00022860
        /*097c*/ 	.short	0x010a
        /*097e*/ 	.byte	0x3f
	.zero		1


	//   ....[66]....
        /*0980*/ 	.word	0x0000ea20
        /*0984*/ 	.word	0x00000004
        /*0988*/ 	.word	0x00022820
        /*098c*/ 	.short	0x010a
        /*098e*/ 	.byte	0x3f
	.zero		1


	//   ....[67]....
        /*0990*/ 	.word	0x0000eb90
        /*0994*/ 	.word	0x00000005
        /*0998*/ 	.word	0x00022840
        /*099c*/ 	.short	0x010a
        /*099e*/ 	.byte	0x3f
	.zero		1


	//   ....[68]....
        /*09a0*/ 	.word	0x0000ebe0
        /*09a4*/ 	.word	0x00000015
        /*09a8*/ 	.word	0x00022840
        /*09ac*/ 	.short	0x010a
        /*09ae*/ 	.byte	0x3f
	.zero		1


	//   ....[69]....
        /*09b0*/ 	.word	0x0000ec30
        /*09b4*/ 	.word	0x00000005
        /*09b8*/ 	.word	0x00022860
        /*09bc*/ 	.short	0x010a
        /*09be*/ 	.byte	0x3f
	.zero		1


	//----- nvinfo : EIATTR_NUM_MBARRIERS
	.align		4
.L_149:
        /*09c0*/ 	.byte	0x03, 0x38
        /*09c2*/ 	.short	0x0016


	//----- nvinfo : EIATTR_EXIT_INSTR_OFFSETS
	.align		4
        /*09c4*/ 	.byte	0x04, 0x1c
        /*09c6*/ 	.short	(.L_151 - .L_150)


	//   ....[0]....
.L_150:
        /*09c8*/ 	.word	0x0000be50


	//----- nvinfo : EIATTR_MAX_THREADS
	.align		4
.L_151:
        /*09cc*/ 	.byte	0x04, 0x05
        /*09ce*/ 	.short	(.L_153 - .L_152)
.L_152:
        /*09d0*/ 	.word	0x00000180
        /*09d4*/ 	.word	0x00000001
        /*09d8*/ 	.word	0x00000001


	//----- nvinfo : EIATTR_CRS_STACK_SIZE
	.align		4
.L_153:
        /*09dc*/ 	.byte	0x04, 0x1e
        /*09de*/ 	.short	(.L_155 - .L_154)
.L_154:
        /*09e0*/ 	.word	0x00000000


	//----- nvinfo : EIATTR_CBANK_PARAM_SIZE
	.align		4
.L_155:
        /*09e4*/ 	.byte	0x03, 0x19
        /*09e6*/ 	.short	0x0a70


	//----- nvinfo : EIATTR_PARAM_CBANK
	.align		4
        /*09e8*/ 	.byte	0x04, 0x0a
        /*09ea*/ 	.short	(.L_157 - .L_156)
	.align		4
.L_156:
        /*09ec*/ 	.word	index@(.nv.constant0._ZN7cutlass13device_kernelIN5flash11enable_sm90INS1_16FlashAttnFwdSm90INS1_25CollectiveMainloopFwdSm90ILi2EN4cute5tupleIJNS5_1CILi1EEES8_S8_EEENS6_IJNS7_ILi128EEENS7_ILi96EEENS7_ILi64EEEEEELi256ENS_6half_tEfNS_4arch4Sm90ELb0ELb0ELb1ELb0ELb1ELb0ELb0ELb1ELb0ELb1ELb1ELb0EEENS1_21CollectiveEpilogueFwdINS6_IJSA_NS7_ILi256EEESB_EEES9_SE_SG_Li256ELb0ELb1ELb1ELb0EEENS1_19SingleTileSchedulerILb0ELb1ELb1ELi128EEEEEEEEEvNT_6ParamsE)
        /*09f0*/ 	.short	0x0210
        /*09f2*/ 	.short	0x0a70


	//----- nvinfo : EIATTR_SW_WAR
	.align		4
.L_157:
        /*09f4*/ 	.byte	0x04, 0x36
        /*09f6*/ 	.short	(.L_159 - .L_158)
.L_158:
        /*09f8*/ 	.word	0x00000008
.L_159:


//--------------------- .nv.info._ZN7cutlass13device_kernelIN5flash11enable_sm90INS1_16FlashAttnFwdSm90INS1_25CollectiveMainloopFwdSm90ILi2EN4cute5tupleIJNS5_1CILi1EEES8_S8_EEENS6_IJNS7_ILi128EEENS7_ILi96EEENS7_ILi64EEEEEELi256ENS_6half_tEfNS_4arch4Sm90ELb0ELb0ELb1ELb0ELb1ELb0ELb1ELb1ELb0ELb1ELb1ELb0EEENS1_21CollectiveEpilogueFwdINS6_IJSA_NS7_ILi256EEESB_EEES9_SE_SG_Li256ELb0ELb1ELb1ELb0EEENS1_19SingleTileSchedulerILb0ELb1ELb1ELi128EEEEEEEEEvNT_6ParamsE --------------------------
	.section	.nv.info._ZN7cutlass13device_kernelIN5flash11enable_sm90INS1_16FlashAttnFwdSm90INS1_25CollectiveMainloopFwdSm90ILi2EN4cute5tupleIJNS5_1CILi1EEES8_S8_EEENS6_IJNS7_ILi128EEENS7_ILi96EEENS7_ILi64EEEEEELi256ENS_6half_tEfNS_4arch4Sm90ELb0ELb0ELb1ELb0ELb1ELb0ELb1ELb1ELb0ELb1ELb1ELb0EEENS1_21CollectiveEpilogueFwdINS6_IJSA_NS7_ILi256EEESB_EEES9_SE_SG_Li256ELb0ELb1ELb1ELb0EEENS1_19SingleTileSchedulerILb0ELb1ELb1ELi128EEEEEEEEEvNT_6ParamsE,"",@"SHT_CUDA_INFO"
	.sectionflags	@""
	.align	4


	//----- nvinfo : EIATTR_CUDA_API_VERSION
	.align		4
        /*0000*/ 	.byte	0x04, 0x37
        /*0002*/ 	.short	(.L_161 - .L_160)
.L_160:
        /*0004*/ 	.word	0x00000082


	//----- nvinfo : EIATTR_KPARAM_INFO
	.align		4
.L_161:
        /*0008*/ 	.byte	0x04, 0x17
        /*000a*/ 	.short	(.L_163 - .L_162)
.L_162:
        /*000c*/ 	.word	0x00000000
        /*0010*/ 	.short	0x0000
        /*0012*/ 	.short	0x0070
        /*0014*/ 	.byte	0x00, 0xf0, 0x01, 0x2c


	//----- nvinfo : EIATTR_SPARSE_MMA_MASK
	.align		4
.L_163:
        /*0018*/ 	.byte	0x03, 0x50
        /*001a*/ 	.short	0x0000


	//----- nvinfo : EIATTR_MAXREG_COUNT
	.align		4
        /*001c*/ 	.byte	0x03, 0x1b
        /*001e*/ 	.short	0x00a8


	//----- nvinfo : EIATTR_NUM_BARRIERS
	.align		4
        /*0020*/ 	.byte	0x02, 0x4c
        /*0022*/ 	.byte	0x10
	.zero		1


	//----- nvinfo : EIATTR_EXTERNS
	.align		4
        /*0024*/ 	.byte	0x04, 0x0f
        /*0026*/ 	.short	(.L_165 - .L_164)


	//   ....[0]....
	.align		4
.L_164:
        /*0028*/ 	.word	index@(__assertfail)


	//----- nvinfo : EIATTR_ANNOTATIONS
	.align		4
.L_165:
        /*002c*/ 	.byte	0x04, 0x55
        /*002e*/ 	.short	(.L_167 - .L_166)


	//   ....[0]....
.L_166:
        /*0030*/ 	.word	0x00000001
        /*0034*/ 	.byte	0xd0, 0x08, 0x00, 0x00, 0x01, 0x00, 0x00, 0x00, 0x40, 0x0a, 0x00, 0x00, 0x01, 0x00, 0x00, 0x00
        /*0044*/ 	.byte	0xd0, 0x14, 0x00, 0x00, 0x01, 0x00, 0x00, 0x00, 0xc0, 0x74, 0x00, 0x00, 0x01, 0x00, 0x00, 0x00
        /*0054*/ 	.byte	0xd0, 0x96, 0x00, 0x00, 0x01, 0x00, 0x00, 0x00, 0xf0, 0xa7, 0x00, 0x00, 0x01, 0x00, 0x00, 0x00
        /*0064*/ 	.byte	0xb0, 0xdc, 0x00, 0x00


	//----- nvinfo : EIATTR_MERCURY_ISA_VERSION
	.align		4
.L_167:
        /*0068*/ 	.byte	0x03, 0x5f
        /*006a*/ 	.short	0x0101


	//----- nvinfo : EIATTR_INT_WARP_WIDE_INSTR_OFFSETS
	.align		4
        /*006c*/ 	.byte	0x04, 0x31
        /*006e*/ 	.short	(.L_169 - .L_168)


	//   ....[0]....
.L_168:
        /*0070*/ 	.word	0x000000c0


	//   ....[1]....
        /*0074*/ 	.word	0x000000d0


	//   ....[2]....
        /*0078*/ 	.word	0x000000e0


	//   ....[3]....
        /*007c*/ 	.word	0x00000180


	//----- nvinfo : EIATTR_COOP_GROUP_MASK_REGIDS
	.align		4
.L_169:
        /*0080*/ 	.byte	0x04, 0x29
        /*0082*/ 	.short	(.L_171 - .L_170)


	//   ....[0]....
.L_170:
        /*0084*/ 	.word	0xffffffff


	//   ....[1]....
        /*0088*/ 	.word	0xffffffff


	//   ....[2]....
        /*008c*/ 	.word	0xffffffff


	//   ....[3]....
        /*0090*/ 	.word	0xffffffff


	//   ....[4]....
        /*0094*/ 	.word	0xffffffff


	//   ....[5]....
        /*0098*/ 	.word	0xffffffff


	//   ....[6]....
        /*009c*/ 	.word	0xffffffff


	//   ....[7]....
        /*00a0*/ 	.word	0xffffffff


	//   ....[8]....
        /*00a4*/ 	.word	0xffffffff


	//   ....[9]....
        /*00a8*/ 	.word	0xffffffff


	//   ....[10]....
        /*00ac*/ 	.word	0xffffffff


	//   ....[11]....
        /*00b0*/ 	.word	0xffffffff


	//   ....[12]....
        /*00b4*/ 	.word	0xffffffff


	//   ....[13]....
        /*00b8*/ 	.word	0xffffffff


	//   ....[14]....
        /*00bc*/ 	.word	0xffffffff


	//   ....[15]....
        /*00c0*/ 	.word	0xffffffff


	//   ....[16]....
        /*00c4*/ 	.word	0xffffffff


	//   ....[17]....
        /*00c8*/ 	.word	0xffffffff


	//   ....[18]....
        /*00cc*/ 	.word	0xffffffff


	//   ....[19]....
        /*00d0*/ 	.word	0xffffffff


	//   ....[20]....
        /*00d4*/ 	.word	0xffffffff


	//   ....[21]....
        /*00d8*/ 	.word	0xffffffff


	//   ....[22]....
        /*00dc*/ 	.word	0xffffffff


	//   ....[23]....
        /*00e0*/ 	.word	0xffffffff


	//   ....[24]....
        /*00e4*/ 	.word	0xffffffff


	//   ....[25]....
        /*00e8*/ 	.word	0xffffffff


	//   ....[26]....
        /*00ec*/ 	.word	0xffffffff


	//   ....[27]....
        /*00f0*/ 	.word	0xffffffff


	//   ....[28]....
        /*00f4*/ 	.word	0xffffffff


	//   ....[29]....
        /*00f8*/ 	.word	0xffffffff


	//   ....[30]....
        /*00fc*/ 	.word	0xffffffff


	//   ....[31]....
        /*0100*/ 	.word	0xffffffff


	//   ....[32]....
        /*0104*/ 	.word	0xffffffff


	//   ....[33]....
        /*0108*/ 	.word	0xffffffff


	//   ....[34]....
        /*010c*/ 	.word	0xffffffff


	//   ....[35]....
        /*0110*/ 	.word	0xffffffff


	//   ....[36]....
        /*0114*/ 	.word	0xffffffff


	//   ....[37]....
        /*0118*/ 	.word	0xffffffff


	//   ....[38]....
        /*011c*/ 	.word	0xffffffff


	//   ....[39]....
        /*0120*/ 	.word	0xffffffff


	//   ....[40]....
        /*0124*/ 	.word	0xffffffff


	//   ....[41]....
        /*0128*/ 	.word	0xffffffff


	//   ....[42]....
        /*012c*/ 	.word	0xffffffff


	//   ....[43]....
        /*0130*/ 	.word	0xffffffff


	//   ....[44]....
        /*0134*/ 	.word	0xffffffff


	//   ....[45]....
        /*0138*/ 	.word	0xffffffff


	//   ....[46]....
        /*013c*/ 	.word	0xffffffff


	//   ....[47]....
        /*0140*/ 	.word	0xffffffff


	//   ....[48]....
        /*0144*/ 	.word	0xffffffff


	//   ....[49]....
        /*0148*/ 	.word	0xffffffff


	//   ....[50]....
        /*014c*/ 	.word	0xffffffff


	//   ....[51]....
        /*0150*/ 	.word	0xffffffff


	//   ....[52]....
        /*0154*/ 	.word	0xffffffff


	//   ....[53]....
        /*0158*/ 	.word	0xffffffff


	//   ....[54]....
        /*015c*/ 	.word	0xffffffff


	//   ....[55]....
        /*0160*/ 	.word	0xffffffff


	//   ....[56]....
        /*0164*/ 	.word	0xffffffff


	//   ....[57]....
        /*0168*/ 	.word	0xffffffff


	//   ....[58]....
        /*016c*/ 	.word	0xffffffff


	//   ....[59]....
        /*0170*/ 	.word	0xffffffff


	//   ....[60]....
        /*0174*/ 	.word	0xffffffff


	//   ....[61]....
        /*0178*/ 	.word	0xffffffff


	//   ....[62]....
        /*017c*/ 	.word	0xffffffff


	//   ....[63]....
        /*0180*/ 	.word	0xffffffff


	//   ....[64]....
        /*0184*/ 	.word	0xffffffff


	//   ....[65]....
        /*0188*/ 	.word	0xffffffff


	//   ....[66]....
        /*018c*/ 	.word	0xffffffff


	//   ....[67]....
        /*0190*/ 	.word	0xffffffff


	//   ....[68]....
        /*0194*/ 	.word	0xffffffff


	//   ....[69]....
        /*0198*/ 	.word	0xffffffff


	//   ....[70]....
        /*019c*/ 	.word	0xffffffff


	//   ....[71]....
        /*01a0*/ 	.word	0xffffffff


	//   ....[72]....
        /*01a4*/ 	.word	0xffffffff


	//   ....[73]....
        /*01a8*/ 	.word	0xffffffff


	//   ....[74]....
        /*01ac*/ 	.word	0xffffffff


	//   ....[75]....
        /*01b0*/ 	.word	0xffffffff


	//   ....[76]....
        /*01b4*/ 	.word	0xffffffff


	//   ....[77]....
        /*01b8*/ 	.word	0xffffffff


	//   ....[78]....
        /*01bc*/ 	.word	0xffffffff


	//   ....[79]....
        /*01c0*/ 	.word	0xffffffff


	//   ....[80]....
        /*01c4*/ 	.word	0xffffffff


	//   ....[81]....
        /*01c8*/ 	.word	0xffffffff


	//   ....[82]....
        /*01cc*/ 	.word	0xffffffff


	//   ....[83]....
        /*01d0*/ 	.word	0xffffffff


	//   ....[84]....
        /*01d4*/ 	.word	0xffffffff


	//   ....[85]....
        /*01d8*/ 	.word	0xffffffff


	//   ....[86]....
        /*01dc*/ 	.word	0xffffffff


	//   ....[87]....
        /*01e0*/ 	.word	0xffffffff


	//   ....[88]....
        /*01e4*/ 	.word	0xffffffff


	//   ....[89]....
        /*01e8*/ 	.word	0xffffffff


	//   ....[90]....
        /*01ec*/ 	.word	0xffffffff


	//   ....[91]....
        /*01f0*/ 	.word	0xffffffff


	//   ....[92]....
        /*01f4*/ 	.word	0xffffffff


	//   ....[93]....
        /*01f8*/ 	.word	0xffffffff


	//   ....[94]....
        /*01fc*/ 	.word	0xffffffff


	//   ....[95]....
        /*0200*/ 	.word	0xffffffff


	//   ....[96]....
        /*0204*/ 	.word	0xffffffff


	//   ....[97]....
        /*0208*/ 	.word	0xffffffff


	//   ....[98]....
        /*020c*/ 	.word	0xffffffff


	//   ....[99]....
        /*0210*/ 	.word	0xffffffff


	//   ....[100]....
        /*0214*/ 	.word	0xffffffff


	//   ....[101]....
        /*0218*/ 	.word	0xffffffff


	//   ....[102]....
        /*021c*/ 	.word	0xffffffff


	//   ....[103]....
        /*0220*/ 	.word	0xffffffff


	//   ....[104]....
        /*0224*/ 	.word	0xffffffff


	//   ....[105]....
        /*0228*/ 	.word	0xffffffff


	//   ....[106]....
        /*022c*/ 	.word	0xffffffff


	//   ....[107]....
        /*0230*/ 	.word	0xffffffff


	//   ....[108]....
        /*0234*/ 	.word	0xffffffff


	//   ....[109]....
        /*0238*/ 	.word	0x0500000f


	//   ....[110]....
        /*023c*/ 	.word	0x0500000f


	//   ....[111]....
        /*0240*/ 	.word	0x0500000f


	//   ....[112]....
        /*0244*/ 	.word	0x0500000f


	//   ....[113]....
        /*0248*/ 	.word	0x0500000f


	//   ....[114]....
        /*024c*/ 	.word	0x0500000f


	//   ....[115]....
        /*0250*/ 	.word	0x0500000f


	//   ....[116]....
        /*0254*/ 	.word	0x0500000f


	//   ....[117]....
        /*0258*/ 	.word	0x0500000f


	//   ....[118]....
        /*025c*/ 	.word	0x0500000f


	//   ....[119]....
        /*0260*/ 	.word	0x0500000f


	//   ....[120]....
        /*0264*/ 	.word	0x0500000f


	//   ....[121]....
        /*0268*/ 	.word	0x0500000f


	//   ....[122]....
        /*026c*/ 	.word	0x0500000f


	//   ....[123]....
        /*0270*/ 	.word	0x0500000f


	//   ....[124]....
        /*0274*/ 	.word	0x0500000f


	//   ....[125]....
        /*0278*/ 	.word	0x0500000f


	//   ....[126]....
        /*027c*/ 	.word	0x0500000f


	//   ....[127]....
        /*0280*/ 	.word	0x0500000f


	//   ....[128]....
        /*0284*/ 	.word	0x0500000f


	//   ....[129]....
        /*0288*/ 	.word	0x0500000f


	//   ....[130]....
        /*028c*/ 	.word	0x0500000f


	//   ....[131]....
        /*0290*/ 	.word	0x0500000f


	//   ....[132]....
        /*0294*/ 	.word	0x0500000f


	//   ....[133]....
        /*0298*/ 	.word	0x0500000f


	//   ....[134]....
        /*029c*/ 	.word	0x0500000f


	//   ....[135]....
        /*02a0*/ 	.word	0x0500000f


	//   ....[136]....
        /*02a4*/ 	.word	0x0500000f


	//   ....[137]....
        /*02a8*/ 	.word	0x0500000f


	//   ....[138]....
        /*02ac*/ 	.word	0x0500000f


	//   ....[139]....
        /*02b0*/ 	.word	0x0500000f


	//   ....[140]....
        /*02b4*/ 	.word	0x0500000f


	//   ....[141]....
        /*02b8*/ 	.word	0x0500000f


	//   ....[142]....
        /*02bc*/ 	.word	0x0500000f


	//   ....[143]....
        /*02c0*/ 	.word	0x0500000f


	//   ....[144]....
        /*02c4*/ 	.word	0x0500000f


	//   ....[145]....
        /*02c8*/ 	.word	0x0500000f


	//   ....[146]....
        /*02cc*/ 	.word	0x0500000f


	//   ....[147]....
        /*02d0*/ 	.word	0x0500000f


	//   ....[148]....
        /*02d4*/ 	.word	0x0500000f


	//   ....[149]....
        /*02d8*/ 	.word	0x0500000f


	//   ....[150]....
        /*02dc*/ 	.word	0x0500000f


	//   ....[151]....
        /*02e0*/ 	.word	0x0500000f


	//   ....[152]....
        /*02e4*/ 	.word	0x0500000f


	//   ....[153]....
        /*02e8*/ 	.word	0x0500000f


	//   ....[154]....
        /*02ec*/ 	.word	0x0500000f


	//   ....[155]....
        /*02f0*/ 	.word	0x0500000f


	//   ....[156]....
        /*02f4*/ 	.word	0x0500000f


	//   ....[157]....
        /*02f8*/ 	.word	0x0500000f


	//   ....[158]....
        /*02fc*/ 	.word	0x0500000f


	//   ....[159]....
        /*0300*/ 	.word	0x0500000f


	//   ....[160]....
        /*0304*/ 	.word	0x0500000f


	//   ....[161]....
        /*0308*/ 	.word	0x0500000f


	//   ....[162]....
        /*030c*/ 	.word	0x0500000f


	//   ....[163]....
        /*0310*/ 	.word	0x0500000f


	//   ....[164]....
        /*0314*/ 	.word	0x0500000f


	//   ....[165]....
        /*0318*/ 	.word	0x0500000f


	//   ....[166]....
        /*031c*/ 	.word	0x0500000f


	//   ....[167]....
        /*0320*/ 	.word	0x0500000f


	//   ....[168]....
        /*0324*/ 	.word	0x0500000f


	//   ....[169]....
        /*0328*/ 	.word	0x0500000f


	//   ....[170]....
        /*032c*/ 	.word	0x0500000f


	//   ....[171]....
        /*0330*/ 	.word	0x0500000f


	//   ....[172]....
        /*0334*/ 	.word	0x0500000f


	//   ....[173]....
        /*0338*/ 	.word	0x0500000f


	//   ....[174]....
        /*033c*/ 	.word	0x0500000f


	//   ....[175]....
        /*0340*/ 	.word	0x0500000f


	//   ....[176]....
        /*0344*/ 	.word	0x0500000f


	//   ....[177]....
        /*0348*/ 	.word	0x0500000f


	//   ....[178]....
        /*034c*/ 	.word	0x0500000f


	//   ....[179]....
        /*0350*/ 	.word	0x0500000f


	//   ....[180]....
        /*0354*/ 	.word	0x0500000f


	//   ....[181]....
        /*0358*/ 	.word	0x0500000f


	//   ....[182]....
        /*035c*/ 	.word	0x0500000f


	//   ....[183]....
        /*0360*/ 	.word	0x0500000f


	//   ....[184]....
        /*0364*/ 	.word	0x0500000f


	//   ....[185]....
        /*0368*/ 	.word	0x0500000f


	//   ....[186]....
        /*036c*/ 	.word	0x0500000f


	//   ....[187]....
        /*0370*/ 	.word	0x0500000f


	//   ....[188]....
        /*0374*/ 	.word	0x0500000f


	//   ....[189]....
        /*0378*/ 	.word	0x0500000f


	//   ....[190]....
        /*037c*/ 	.word	0x0500000f


	//----- nvinfo : EIATTR_COOP_GROUP_INSTR_OFFSETS
	.align		4
.L_171:
        /*0380*/ 	.byte	0x04, 0x28
        /*0382*/ 	.short	(.L_173 - .L_172)


	//   ....[0]....
.L_172:
        /*0384*/ 	.word	0x00000080


	//   ....[1]....
        /*0388*/ 	.word	0x00000090


	//   ....[2]....
        /*038c*/ 	.word	0x000002f0


	//   ....[3]....
        /*0390*/ 	.word	0x00000450


	//   ....[4]....
        /*0394*/ 	.word	0x00000570


	//   ....[5]....
        /*0398*/ 	.word	0x000006d0


	//   ....[6]....
        /*039c*/ 	.word	0x000012c0


	//   ....[7]....
        /*03a0*/ 	.word	0x00003160


	//   ....[8]....
        /*03a4*/ 	.word	0x000031a0


	//   ....[9]....
        /*03a8*/ 	.word	0x000031c0


	//   ....[10]....
        /*03ac*/ 	.word	0x000031e0


	//   ....[11]....
        /*03b0*/ 	.word	0x000054c0


	//   ....[12]....
        /*03b4*/ 	.word	0x00005510


	//   ....[13]....
        /*03b8*/ 	.word	0x00005530


	//   ....[14]....
        /*03bc*/ 	.word	0x00005550


	//   ....[15]....
        /*03c0*/ 	.word	0x00006ae0


	//   ....[16]....
        /*03c4*/ 	.word	0x00006b30


	//   ....[17]....
        /*03c8*/ 	.word	0x00006b50


	//   ....[18]....
        /*03cc*/ 	.word	0x00006b70


	//   ....[19]....
        /*03d0*/ 	.word	0x00007c50


	//   ....[20]....
        /*03d4*/ 	.word	0x00007ca0


	//   ....[21]....
        /*03d8*/ 	.word	0x00007ce0


	//   ....[22]....
        /*03dc*/ 	.word	0x00007d10


	//   ....[23]....
        /*03e0*/ 	.word	0x00007d50


	//   ....[24]....
        /*03e4*/ 	.word	0x00007d70


	//   ....[25]....
        /*03e8*/ 	.word	0x000089e0


	//   ....[26]....
        /*03ec*/ 	.word	0x000089f0


	//   ....[27]....
        /*03f0*/ 	.word	0x00009a30


	//   ....[28]....
        /*03f4*/ 	.word	0x0000aba0


	//   ....[29]....
        /*03f8*/ 	.word	0x0000abc0


	//   ....[30]....
        /*03fc*/ 	.word	0x0000abe0


	//   ....[31]....
        /*0400*/ 	.word	0x0000ac00


	//   ....[32]....
        /*0404*/ 	.word	0x0000ac50


	//   ....[33]....
        /*0408*/ 	.word	0x0000ac70


	//   ....[34]....
        /*040c*/ 	.word	0x0000acc0


	//   ....[35]....
        /*0410*/ 	.word	0x0000ace0


	//   ....[36]....
        /*0414*/ 	.word	0x0000ad30


	//   ....[37]....
        /*0418*/ 	.word	0x0000ad50


	//   ....[38]....
        /*041c*/ 	.word	0x0000ada0


	//   ....[39]....
        /*0420*/ 	.word	0x0000adc0


	//   ....[40]....
        /*0424*/ 	.word	0x0000b340


	//   ....[41]....
        /*0428*/ 	.word	0x0000b380


	//   ....[42]....
        /*042c*/ 	.word	0x0000b3a0


	//   ....[43]....
        /*0430*/ 	.word	0x0000b3c0


	//   ....[44]....
        /*0434*/ 	.word	0x0000b3d0


	//   ....[45]....
        /*0438*/ 	.word	0x0000b460


	//   ....[46]....
        /*043c*/ 	.word	0x0000b4a0


	//   ....[47]....
        /*0440*/ 	.word	0x0000b520


	//   ....[48]....
        /*0444*/ 	.word	0x0000b550


	//   ....[49]....
        /*0448*/ 	.word	0x0000b590


	//   ....[50]....
        /*044c*/ 	.word	0x0000b5c0


	//   ....[51]....
        /*0450*/ 	.word	0x0000b630


	//   ....[52]....
        /*0454*/ 	.word	0x0000b660


	//   ....[53]....
        /*0458*/ 	.word	0x0000b690


	//   ....[54]....
        /*045c*/ 	.word	0x0000b710


	//   ....[55]....
        /*0460*/ 	.word	0x0000b7d0


	//   ....[56]....
        /*0464*/ 	.word	0x0000bda0


	//   ....[57]....
        /*0468*/ 	.word	0x0000bdd0


	//   ....[58]....
        /*046c*/ 	.word	0x0000be50


	//   ....[59]....
        /*0470*/ 	.word	0x0000beb0


	//   ....[60]....
        /*0474*/ 	.word	0x0000bef0


	//   ....[61]....
        /*0478*/ 	.word	0x0000bf20


	//   ....[62]....
        /*047c*/ 	.word	0x0000bfd0


	//   ....[63]....
        /*0480*/ 	.word	0x0000bff0


	//   ....[64]....
        /*0484*/ 	.word	0x0000c0c0


	//   ....[65]....
        /*0488*/ 	.word	0x0000c0d0


	//   ....[66]....
        /*048c*/ 	.word	0x0000c170


	//   ....[67]....
        /*0490*/ 	.word	0x0000c1a0


	//   ....[68]....
        /*0494*/ 	.word	0x0000c230


	//   ....[69]....
        /*0498*/ 	.word	0x0000c260


	//   ....[70]....
        /*049c*/ 	.word	0x0000c2f0


	//   ....[71]....
        /*04a0*/ 	.word	0x0000c340


	//   ....[72]....
        /*04a4*/ 	.word	0x0000c700


	//   ....[73]....
        /*04a8*/ 	.word	0x0000c730


	//   ....[74]....
        /*04ac*/ 	.word	0x0000c760


	//   ....[75]....
        /*04b0*/ 	.word	0x0000c780


	//   ....[76]....
        /*04b4*/ 	.word	0x0000c7a0


	//   ....[77]....
        /*04b8*/ 	.word	0x0000c7d0


	//   ....[78]....
        /*04bc*/ 	.word	0x0000c7f0


	//   ....[79]....
        /*04c0*/ 	.word	0x0000c810


	//   ....[80]....
        /*04c4*/ 	.word	0x0000c8a0


	//   ....[81]....
        /*04c8*/ 	.word	0x0000c8c0


	//   ....[82]....
        /*04cc*/ 	.word	0x0000c8f0


	//   ....[83]....
        /*04d0*/ 	.word	0x0000c9a0


	//   ....[84]....
        /*04d4*/ 	.word	0x0000d1c0


	//   ....[85]....
        /*04d8*/ 	.word	0x0000d1e0


	//   ....[86]....
        /*04dc*/ 	.word	0x0000d1f0


	//   ....[87]....
        /*04e0*/ 	.word	0x0000d200


	//   ....[88]....
        /*04e4*/ 	.word	0x0000d220


	//   ....[89]....
        /*04e8*/ 	.word	0x0000d240


	//   ....[90]....
        /*04ec*/ 	.word	0x0000d270


	//   ....[91]....
        /*04f0*/ 	.word	0x0000d2b0


	//   ....[92]....
        /*04f4*/ 	.word	0x0000d2d0


	//   ....[93]....
        /*04f8*/ 	.word	0x0000d300


	//   ....[94]....
        /*04fc*/ 	.word	0x0000d320


	//   ....[95]....
        /*0500*/ 	.word	0x0000d350


	//   ....[96]....
        /*0504*/ 	.word	0x0000d6b0


	//   ....[97]....
        /*0508*/ 	.word	0x0000d6d0


	//   ....[98]....
        /*050c*/ 	.word	0x0000d6e0


	//   ....[99]....
        /*0510*/ 	.word	0x0000d6f0


	//   ....[100]....
        /*0514*/ 	.word	0x0000d700


	//   ....[101]....
        /*0518*/ 	.word	0x0000d720


	//   ....[102]....
        /*051c*/ 	.word	0x0000d790


	//   ....[103]....
        /*0520*/ 	.word	0x0000d7b0


	//   ....[104]....
        /*0524*/ 	.word	0x0000d810


	//   ....[105]....
        /*0528*/ 	.word	0x0000d820


	//   ....[106]....
        /*052c*/ 	.word	0x0000d890


	//   ....[107]....
        /*0530*/ 	.word	0x0000d910


	//   ....[108]....
        /*0534*/ 	.word	0x0000dc40


	//   ....[109]....
        /*0538*/ 	.word	0x0000e1a0


	//   ....[110]....
        /*053c*/ 	.word	0x0000e290


	//   ....[111]....
        /*0540*/ 	.word	0x0000e330


	//   ....[112]....
        /*0544*/ 	.word	0x0000e390


	//   ....[113]....
        /*0548*/ 	.word	0x0000e450


	//   ....[114]....
        /*054c*/ 	.word	0x0000e4b0


	//   ....[115]....
        /*0550*/ 	.word	0x0000e570


	//   ....[116]....
        /*0554*/ 	.word	0x0000e5d0


	//   ....[117]....
        /*0558*/ 	.word	0x0000e690


	//   ....[118]....
        /*055c*/ 	.word	0x0000e6f0


	//   ....[119]....
        /*0560*/ 	.word	0x0000e7b0


	//   ....[120]....
        /*0564*/ 	.word	0x0000e810


	//   ....[121]....
        /*0568*/ 	.word	0x0000e8b0


	//   ....[122]....
        /*056c*/ 	.word	0x0000e940


	//   ....[123]....
        /*0570*/ 	.word	0x0000e990


	//   ....[124]....
        /*0574*/ 	.word	0x0000ea60


	//   ....[125]....
        /*0578*/ 	.word	0x0000eb50


	//   ....[126]....
        /*057c*/ 	.word	0x0000ec60


	//   ....[127]....
        /*0580*/ 	.word	0x0000ece0


	//   ....[128]....
        /*0584*/ 	.word	0x0000ed80


	//   ....[129]....
        /*0588*/ 	.word	0x0000ee50


	//   ....[130]....
        /*058c*/ 	.word	0x0000ef70


	//   ....[131]....
        /*0590*/ 	.word	0x0000efd0


	//   ....[132]....
        /*0594*/ 	.word	0x0000f030


	//   ....[133]....
        /*0598*/ 	.word	0x0000f130


	//   ....[134]....
        /*059c*/ 	.word	0x0000f1c0


	//   ....[135]....
        /*05a0*/ 	.word	0x0000f2a0


	//   ....[136]....
        /*05a4*/ 	.word	0x0000f3b0


	//   ....[137]....
        /*05a8*/ 	.word	0x0000f400


	//   ....[138]....
        /*05ac*/ 	.word	0x0000f490


	//   ....[139]....
        /*05b0*/ 	.word	0x0000f530


	//   ....[140]....
        /*05b4*/ 	.word	0x0000f5c0


	//   ....[141]....
        /*05b8*/ 	.word	0x0000f690


	//   ....[142]....
        /*05bc*/ 	.word	0x0000f7c0


	//   ....[143]....
        /*05c0*/ 	.word	0x0000f810


	//   ....[144]....
        /*05c4*/ 	.word	0x0000f890


	//   ....[145]....
        /*05c8*/ 	.word	0x0000f970


	//   ....[146]....
        /*05cc*/ 	.word	0x0000faa0


	//   ....[147]....
        /*05d0*/ 	.word	0x0000faf0


	//   ....[148]....
        /*05d4*/ 	.word	0x0000fb60


	//   ....[149]....
        /*05d8*/ 	.word	0x0000fc50


	//   ....[150]....
        /*05dc*/ 	.word	0x0000fd80


	//   ....[151]....
        /*05e0*/ 	.word	0x0000fdd0


	//   ....[152]....
        /*05e4*/ 	.word	0x0000fe50


	//   ....[153]....
        /*05e8*/ 	.word	0x0000ff20


	//   ....[154]....
        /*05ec*/ 	.word	0x00010070


	//   ....[155]....
        /*05f0*/ 	.word	0x00010140


	//   ....[156]....
        /*05f4*/ 	.word	0x000101d0


	//   ....[157]....
        /*05f8*/ 	.word	0x00010290


	//   ....[158]....
        /*05fc*/ 	.word	0x00010370


	//   ....[159]....
        /*0600*/ 	.word	0x00010430


	//   ....[160]....
        /*0604*/ 	.word	0x00010510


	//   ....[161]....
        /*0608*/ 	.word	0x000105d0


	//   ....[162]....
        /*060c*/ 	.word	0x000106b0


	//   ....[163]....
        /*0610*/ 	.word	0x00010770


	//   ....[164]....
        /*0614*/ 	.word	0x00010850


	//   ....[165]....
        /*0618*/ 	.word	0x00010910


	//   ....[166]....
        /*061c*/ 	.word	0x00010a70


	//   ....[167]....
        /*0620*/ 	.word	0x00010b10


	//   ....[168]....
        /*0624*/ 	.word	0x00010b70


	//   ....[169]....
        /*0628*/ 	.word	0x00010c10


	//   ....[170]....
        /*062c*/ 	.word	0x00010c70


	//   ....[171]....
        /*0630*/ 	.word	0x00010d10


	//   ....[172]....
        /*0634*/ 	.word	0x00010d70


	//   ....[173]....
        /*0638*/ 	.word	0x00010e10


	//   ....[174]....
        /*063c*/ 	.word	0x00010e70


	//   ....[175]....
        /*0640*/ 	.word	0x00010f10


	//   ....[176]....
        /*0644*/ 	.word	0x00010f70


	//   ....[177]....
        /*0648*/ 	.word	0x00011010


	//   ....[178]....
        /*064c*/ 	.word	0x000110f0


	//   ....[179]....
        /*0650*/ 	.word	0x00011190


	//   ....[180]....
        /*0654*/ 	.word	0x00011200


	//   ....[181]....
        /*0658*/ 	.word	0x000112d0


	//   ....[182]....
        /*065c*/ 	.word	0x00011330


	//   ....[183]....
        /*0660*/ 	.word	0x00011400


	//   ....[184]....
        /*0664*/ 	.word	0x00011460


	//   ....[185]....
        /*0668*/ 	.word	0x00011530


	//   ....[186]....
        /*066c*/ 	.word	0x00011590


	//   ....[187]....
        /*0670*/ 	.word	0x00011660


	//   ....[188]....
        /*0674*/ 	.word	0x000116c0


	//   ....[189]....
        /*0678*/ 	.word	0x00011790


	//   ....[190]....
        /*067c*/ 	.word	0x000118a0


	//----- nvinfo : EIATTR_REG_RECONFIG
	.align		4
.L_173:
        /*0680*/ 	.byte	0x01, 0x54
	.zero		2


	//----- nvinfo : EIATTR_SYSCALL_OFFSETS
	.align		4
        /*0684*/ 	.byte	0x04, 0x46
        /*0686*/ 	.short	(.L_175 - .L_174)


	//   ....[0]....
.L_174:
        /*0688*/ 	.word	0x00001460


	//   ....[1]....
        /*068c*/ 	.word	0x0000a1b0


	//   ....[2]....
        /*0690*/ 	.word	0x0000a2f0


	//   ....[3]....
        /*0694*/ 	.word	0x0000a3e0


	//   ....[4]....
        /*0698*/ 	.word	0x0000b040


	//   ....[5]....
        /*069c*/ 	.word	0x0000bad0


	//----- nvinfo : EIATTR_MBARRIER_INSTR_OFFSETS
	.align		4
.L_175:
        /*06a0*/ 	.byte	0x04, 0x39
        /*06a2*/ 	.short	(.L_177 - .L_176)


	//   ....[0]....
.L_176:
        /*06a4*/ 	.word	0x00000190
        /*06a8*/ 	.word	0x000000ff
        /*06ac*/ 	.word	0x00032400
        /*06b0*/ 	.short	0x0100
        /*06b2*/ 	.byte	0x08
	.zero		1


	//   ....[1]....
        /*06b4*/ 	.word	0x000001a0
        /*06b8*/ 	.word	0x000000ff
        /*06bc*/ 	.word	0x00032410
        /*06c0*/ 	.short	0x0100
        /*06c2*/ 	.byte	0x08
	.zero		1


	//   ....[2]....
        /*06c4*/ 	.word	0x000001b0
        /*06c8*/ 	.word	0x000000ff
        /*06cc*/ 	.word	0x00032420
        /*06d0*/ 	.short	0x0100
        /*06d2*/ 	.byte	0x08
	.zero		1


	//   ....[3]....
        /*06d4*/ 	.word	0x000002a0
        /*06d8*/ 	.word	0x000000ff
        /*06dc*/ 	.word	0x00032430
        /*06e0*/ 	.short	0x0100
        /*06e2*/ 	.byte	0x08
	.zero		1


	//   ....[4]....
        /*06e4*/ 	.word	0x000002b0
        /*06e8*/ 	.word	0x000000ff
        /*06ec*/ 	.word	0x00032440
        /*06f0*/ 	.short	0x0100
        /*06f2*/ 	.byte	0x08
	.zero		1


	//   ....[5]....
        /*06f4*/ 	.word	0x000002c0
        /*06f8*/ 	.word	0x000000ff
        /*06fc*/ 	.word	0x00032438
        /*0700*/ 	.short	0x0100
        /*0702*/ 	.byte	0x08
	.zero		1


	//   ....[6]....
        /*0704*/ 	.word	0x000002d0
        /*0708*/ 	.word	0x000000ff
        /*070c*/ 	.word	0x00032448
        /*0710*/ 	.short	0x0100
        /*0712*/ 	.byte	0x08
	.zero		1


	//   ....[7]....
        /*0714*/ 	.word	0x00000400
        /*0718*/ 	.word	0x000000ff
        /*071c*/ 	.word	0x00032450
        /*0720*/ 	.short	0x0100
        /*0722*/ 	.byte	0x08
	.zero		1


	//   ....[8]....
        /*0724*/ 	.word	0x00000410
        /*0728*/ 	.word	0x000000ff
        /*072c*/ 	.word	0x00032460
        /*0730*/ 	.short	0x0100
        /*0732*/ 	.byte	0x08
	.zero		1


	//   ....[9]....
        /*0734*/ 	.word	0x00000420
        /*0738*/ 	.word	0x000000ff
        /*073c*/ 	.word	0x00032458
        /*0740*/ 	.short	0x0100
        /*0742*/ 	.byte	0x08
	.zero		1


	//   ....[10]....
        /*0744*/ 	.word	0x00000430
        /*0748*/ 	.word	0x000000ff
        /*074c*/ 	.word	0x00032468
        /*0750*/ 	.short	0x0100
        /*0752*/ 	.byte	0x08
	.zero		1


	//   ....[11]....
        /*0754*/ 	.word	0x00000520
        /*0758*/ 	.word	0x000000ff
        /*075c*/ 	.word	0x00032470
        /*0760*/ 	.short	0x0100
        /*0762*/ 	.byte	0x06
	.zero		1


	//   ....[12]....
        /*0764*/ 	.word	0x00000530
        /*0768*/ 	.word	0x000000ff
        /*076c*/ 	.word	0x00032480
        /*0770*/ 	.short	0x0100
        /*0772*/ 	.byte	0x06
	.zero		1


	//   ....[13]....
        /*0774*/ 	.word	0x00000540
        /*0778*/ 	.word	0x000000ff
        /*077c*/ 	.word	0x00032478
        /*0780*/ 	.short	0x0100
        /*0782*/ 	.byte	0x06
	.zero		1


	//   ....[14]....
        /*0784*/ 	.word	0x00000550
        /*0788*/ 	.word	0x000000ff
        /*078c*/ 	.word	0x00032488
        /*0790*/ 	.short	0x0100
        /*0792*/ 	.byte	0x06
	.zero		1


	//   ....[15]....
        /*0794*/ 	.word	0x00000680
        /*0798*/ 	.word	0x000000ff
        /*079c*/ 	.word	0x00032490
        /*07a0*/ 	.short	0x0100
        /*07a2*/ 	.byte	0x08
	.zero		1


	//   ....[16]....
        /*07a4*/ 	.word	0x00000690
        /*07a8*/ 	.word	0x000000ff
        /*07ac*/ 	.word	0x000324a0
        /*07b0*/ 	.short	0x0100
        /*07b2*/ 	.byte	0x08
	.zero		1


	//   ....[17]....
        /*07b4*/ 	.word	0x000006a0
        /*07b8*/ 	.word	0x000000ff
        /*07bc*/ 	.word	0x00032498
        /*07c0*/ 	.short	0x0100
        /*07c2*/ 	.byte	0x08
	.zero		1


	//   ....[18]....
        /*07c4*/ 	.word	0x000006b0
        /*07c8*/ 	.word	0x000000ff
        /*07cc*/ 	.word	0x000324a8
        /*07d0*/ 	.short	0x0100
        /*07d2*/ 	.byte	0x08
	.zero		1


	//   ....[19]....
        /*07d4*/ 	.word	0x000007f0
        /*07d8*/ 	.word	0x000000ff
        /*07dc*/ 	.word	0x000324b0
        /*07e0*/ 	.short	0x0100
        /*07e2*/ 	.byte	0x08
	.zero		1


	//   ....[20]....
        /*07e4*/ 	.word	0x00000800
        /*07e8*/ 	.word	0x000000ff
        /*07ec*/ 	.word	0x000324c0
        /*07f0*/ 	.short	0x0100
        /*07f2*/ 	.byte	0x08
	.zero		1


	//   ....[21]....
        /*07f4*/ 	.word	0x00000810
        /*07f8*/ 	.word	0x000000ff
        /*07fc*/ 	.word	0x000324b8
        /*0800*/ 	.short	0x0100
        /*0802*/ 	.byte	0x08
	.zero		1


	//   ....[22]....
        /*0804*/ 	.word	0x00000820
        /*0808*/ 	.word	0x000000ff
        /*080c*/ 	.word	0x000324c8
        /*0810*/ 	.short	0x0100
        /*0812*/ 	.byte	0x08
	.zero		1


	//   ....[23]....
        /*0814*/ 	.word	0x000014a0
        /*0818*/ 	.word	0x000000ff
        /*081c*/ 	.word	0x00032400
        /*0820*/ 	.short	0x010a
        /*0822*/ 	.byte	0x04
	.zero		1


	//   ....[24]....
        /*0824*/ 	.word	0x00001560
        /*0828*/ 	.word	0x000000ff
        /*082c*/ 	.word	0x00032430
        /*0830*/ 	.short	0x010a
        /*0832*/ 	.byte	0x04
	.zero		1


	//   ....[25]....
        /*0834*/ 	.word	0x000015b0
        /*0838*/ 	.word	0x000000ff
        /*083c*/ 	.word	0x00032430
        /*0840*/ 	.short	0x010a
        /*0842*/ 	.byte	0x04
	.zero		1


	//   ....[26]....
        /*0844*/ 	.word	0x00001930
        /*0848*/ 	.word	0x000000ff
        /*084c*/ 	.word	0x00032410
        /*0850*/ 	.short	0x010a
        /*0852*/ 	.byte	0x09
	.zero		1


	//   ....[27]....
        /*0854*/ 	.word	0x00001980
        /*0858*/ 	.word	0x000000ff
        /*085c*/ 	.word	0x00032450
        /*0860*/ 	.short	0x010a
        /*0862*/ 	.byte	0x04
	.zero		1


	//   ....[28]....
        /*0864*/ 	.word	0x000019d0
        /*0868*/ 	.word	0x000000ff
        /*086c*/ 	.word	0x00032450
        /*0870*/ 	.short	0x010a
        /*0872*/ 	.byte	0x04
	.zero		1


	//   ....[29]....
        /*0874*/ 	.word	0x00002a40
        /*0878*/ 	.word	0x000000ff
        /*087c*/ 	.word	0x00000000
        /*0880*/ 	.short	0x0101
        /*0882*/ 	.byte	0x0a
	.zero		1


	//   ....[30]....
        /*0884*/ 	.word	0x00003f30
        /*0888*/ 	.word	0x000000ff
        /*088c*/ 	.word	0x00000000
        /*0890*/ 	.short	0x0101
        /*0892*/ 	.byte	0x07
	.zero		1


	//   ....[31]....
        /*0894*/ 	.word	0x000040b0
        /*0898*/ 	.word	0x000000ff
        /*089c*/ 	.word	0x00032430
        /*08a0*/ 	.short	0x010a
        /*08a2*/ 	.byte	0x3c
	.zero		1


	//   ....[32]....
        /*08a4*/ 	.word	0x000040f0
        /*08a8*/ 	.word	0x000000ff
        /*08ac*/ 	.word	0x00032430
        /*08b0*/ 	.short	0x010a
        /*08b2*/ 	.byte	0x3c
	.zero		1


	//   ....[33]....
        /*08b4*/ 	.word	0x00004440
        /*08b8*/ 	.word	0x000000ff
        /*08bc*/ 	.word	0x00032450
        /*08c0*/ 	.short	0x010a
        /*08c2*/ 	.byte	0x3c
	.zero		1


	//   ....[34]....
        /*08c4*/ 	.word	0x00004480
        /*08c8*/ 	.word	0x000000ff
        /*08cc*/ 	.word	0x00032450
        /*08d0*/ 	.short	0x010a
        /*08d2*/ 	.byte	0x3c
	.zero		1


	//   ....[35]....
        /*08d4*/ 	.word	0x00004f20
        /*08d8*/ 	.word	0x000000ff
        /*08dc*/ 	.word	0x00000000
        /*08e0*/ 	.short	0x0101
        /*08e2*/ 	.byte	0x0a
	.zero		1


	//   ....[36]....
        /*08e4*/ 	.word	0x00006ac0
        /*08e8*/ 	.word	0x000000ff
        /*08ec*/ 	.word	0x00000000
        /*08f0*/ 	.short	0x0101
        /*08f2*/ 	.byte	0x3c
	.zero		1


	//   ....[37]....
        /*08f4*/ 	.word	0x00007d90
        /*08f8*/ 	.word	0x000000ff
        /*08fc*/ 	.word	0x00000000
        /*0900*/ 	.short	0x0101
        /*0902*/ 	.byte	0x04
	.zero		1


	//   ....[38]....
        /*0904*/ 	.word	0x0000a940
        /*0908*/ 	.word	0x000000ff
        /*090c*/ 	.word	0x00032440
        /*0910*/ 	.short	0x010a
        /*0912*/ 	.byte	0x2a
	.zero		1


	//   ....[39]....
        /*0914*/ 	.word	0x0000ae60
        /*0918*/ 	.word	0x000000ff
        /*091c*/ 	.word	0x00032430
        /*0920*/ 	.short	0x0107
        /*0922*/ 	.byte	0x2a
	.zero		1


	//   ....[40]....
        /*0924*/ 	.word	0x0000aed0
        /*0928*/ 	.word	0x000000ff
        /*092c*/ 	.word	0x00032430
        /*0930*/ 	.short	0x0101
        /*0932*/ 	.byte	0x2a
	.zero		1


	//   ....[41]....
        /*0934*/ 	.word	0x0000b950
        /*0938*/ 	.word	0x000000ff
        /*093c*/ 	.word	0x00032400
        /*0940*/ 	.short	0x0107
        /*0942*/ 	.byte	0x2a
	.zero		1


	//   ....[42]....
        /*0944*/ 	.word	0x0000b9a0
        /*0948*/ 	.word	0x000000ff
        /*094c*/ 	.word	0x00032400
        /*0950*/ 	.short	0x0101
        /*0952*/ 	.byte	0x2a
	.zero		1


	//   ....[43]....
        /*0954*/ 	.word	0x0000c430
        /*0958*/ 	.word	0x000000ff
        /*095c*/ 	.word	0x00032410
        /*0960*/ 	.short	0x0107
        /*0962*/ 	.byte	0x2a
	.zero		1


	//   ....[44]....
        /*0964*/ 	.word	0x0000c490
        /*0968*/ 	.word	0x000000ff
        /*096c*/ 	.word	0x00032410
        /*0970*/ 	.short	0x0101
        /*0972*/ 	.byte	0x2a
	.zero		1


	//   ....[45]....
        /*0974*/ 	.word	0x0000c4a0
        /*0978*/ 	.word	0x000000ff
        /*097c*/ 	.word	0x00032420
        /*0980*/ 	.short	0x010a
        /*0982*/ 	.byte	0x2a
	.zero		1


	//   ....[46]....
        /*0984*/ 	.word	0x0000c4f0
        /*0988*/ 	.word	0x000000ff
        /*098c*/ 	.word	0x00032460
        /*0990*/ 	.short	0x010a
        /*0992*/ 	.byte	0x2a
	.zero		1


	//   ....[47]....
        /*0994*/ 	.word	0x0000cc20
        /*0998*/ 	.word	0x000000ff
        /*099c*/ 	.word	0x00032450
        /*09a0*/ 	.short	0x0107
        /*09a2*/ 	.byte	0x2a
	.zero		1


	//   ....[48]....
        /*09a4*/ 	.word	0x0000cca0
        /*09a8*/ 	.word	0x000000ff
        /*09ac*/ 	.word	0x00032450
        /*09b0*/ 	.short	0x0101
        /*09b2*/ 	.byte	0x2a
	.zero		1


	//   ....[49]....
        /*09b4*/ 	.word	0x0000cfc0
        /*09b8*/ 	.word	0x00000013
        /*09bc*/ 	.word	0x00032440
        /*09c0*/ 	.short	0x010a
        /*09c2*/ 	.byte	0x3f
	.zero		1


	//   ....[50]....
        /*09c4*/ 	.word	0x0000d3f0
        /*09c8*/ 	.word	0x00000013
        /*09cc*/ 	.word	0x00032430
        /*09d0*/ 	.short	0x0107
        /*09d2*/ 	.byte	0x3f
	.zero		1


	//   ....[51]....
        /*09d4*/ 	.word	0x0000d4a0
        /*09d8*/ 	.word	0x00000013
        /*09dc*/ 	.word	0x00032430
        /*09e0*/ 	.short	0x0101
        /*09e2*/ 	.byte	0x3f
	.zero		1


	//   ....[52]....
        /*09e4*/ 	.word	0x0000d4d0
        /*09e8*/ 	.word	0x00000013
        /*09ec*/ 	.word	0x00032460
        /*09f0*/ 	.short	0x010a
        /*09f2*/ 	.byte	0x3f
	.zero		1


	//   ....[53]....
        /*09f4*/ 	.word	0x0000da10
        /*09f8*/ 	.word	0x00000013
        /*09fc*/ 	.word	0x00032450
        /*0a00*/ 	.short	0x0107
        /*0a02*/ 	.byte	0x3f
	.zero		1


	//   ....[54]....
        /*0a04*/ 	.word	0x0000dad0
        /*0a08*/ 	.word	0x00000013
        /*0a0c*/ 	.word	0x00032450
        /*0a10*/ 	.short	0x0101
        /*0a12*/ 	.byte	0x3f
	.zero		1


	//   ....[55]....
        /*0a14*/ 	.word	0x0000dbc0
        /*0a18*/ 	.word	0x00000004
        /*0a1c*/ 	.word	0x00032420
        /*0a20*/ 	.short	0x010a
        /*0a22*/ 	.byte	0x3f
	.zero		1


	//   ....[56]....
        /*0a24*/ 	.word	0x0000dd50
        /*0a28*/ 	.word	0x00000005
        /*0a2c*/ 	.word	0x00032440
        /*0a30*/ 	.short	0x010a
        /*0a32*/ 	.byte	0x3f
	.zero		1


	//   ....[57]....
        /*0a34*/ 	.word	0x0000ddf0
        /*0a38*/ 	.word	0x00000011
        /*0a3c*/ 	.word	0x00032440
        /*0a40*/ 	.short	0x010a
        /*0a42*/ 	.byte	0x3f
	.zero		1


	//   ....[58]....
        /*0a44*/ 	.word	0x0000de30
        /*0a48*/ 	.word	0x00000005
        /*0a4c*/ 	.word	0x00032460
        /*0a50*/ 	.short	0x010a
        /*0a52*/ 	.byte	0x3f
	.zero		1


	//   ....[59]....
        /*0a54*/ 	.word	0x0000de70
        /*0a58*/ 	.word	0x00000011
        /*0a5c*/ 	.word	0x00032460
        /*0a60*/ 	.short	0x010a
        /*0a62*/ 	.byte	0x3f
	.zero		1


	//   ....[60]....
        /*0a64*/ 	.word	0x0000def0
        /*0a68*/ 	.word	0x00000003
        /*0a6c*/ 	.word	0x00032400
        /*0a70*/ 	.short	0x010a
        /*0a72*/ 	.byte	0x3f
	.zero		1


	//   ....[61]....
        /*0a74*/ 	.word	0x0000df60
        /*0a78*/ 	.word	0x00000003
        /*0a7c*/ 	.word	0x00032430
        /*0a80*/ 	.short	0x010a
        /*0a82*/ 	.byte	0x3f
	.zero		1


	//   ....[62]....
        /*0a84*/ 	.word	0x0000dfd0
        /*0a88*/ 	.word	0x00000003
        /*0a8c*/ 	.word	0x00032410
        /*0a90*/ 	.short	0x010a
        /*0a92*/ 	.byte	0x3f
	.zero		1


	//   ....[63]....
        /*0a94*/ 	.word	0x0000e040
        /*0a98*/ 	.word	0x00000003
        /*0a9c*/ 	.word	0x00032450
        /*0aa0*/ 	.short	0x010a
        /*0aa2*/ 	.byte	0x3f
	.zero		1


	//   ....[64]....
        /*0aa4*/ 	.word	0x0000e0a0
        /*0aa8*/ 	.word	0x00000099
        /*0aac*/ 	.word	0x00032430
        /*0ab0*/ 	.short	0x010a
        /*0ab2*/ 	.byte	0x3f
	.zero		1


	//   ....[65]....
        /*0ab4*/ 	.word	0x0000e100
        /*0ab8*/ 	.word	0x000000cb
        /*0abc*/ 	.word	0x00032450
        /*0ac0*/ 	.short	0x010a
        /*0ac2*/ 	.byte	0x3f
	.zero		1


	//   ....[66]....
        /*0ac4*/ 	.word	0x0000e1e0
        /*0ac8*/ 	.word	0x00000003
        /*0acc*/ 	.word	0x00032440
        /*0ad0*/ 	.short	0x010a
        /*0ad2*/ 	.byte	0x3f
	.zero		1


	//   ....[67]....
        /*0ad4*/ 	.word	0x0000ff60
        /*0ad8*/ 	.word	0x00000003
        /*0adc*/ 	.word	0x00032420
        /*0ae0*/ 	.short	0x010a
        /*0ae2*/ 	.byte	0x3f
	.zero		1


	//   ....[68]....
        /*0ae4*/ 	.word	0x0000ffc0
        /*0ae8*/ 	.word	0x00000003
        /*0aec*/ 	.word	0x00032460
        /*0af0*/ 	.short	0x010a
        /*0af2*/ 	.byte	0x3f
	.zero		1


	//   ....[69]....
        /*0af4*/ 	.word	0x000109c0
        /*0af8*/ 	.word	0x00000013
        /*0afc*/ 	.word	0x00032440
        /*0b00*/ 	.short	0x010a
        /*0b02*/ 	.byte	0x3f
	.zero		1


	//   ....[70]....
        /*0b04*/ 	.word	0x00011040
        /*0b08*/ 	.word	0x00000013
        /*0b0c*/ 	.word	0x00032460
        /*0b10*/ 	.short	0x010a
        /*0b12*/ 	.byte	0x3f
	.zero		1


	//   ....[71]....
        /*0b14*/ 	.word	0x000117c0
        /*0b18*/ 	.word	0x00000004
        /*0b1c*/ 	.word	0x00032420
        /*0b20*/ 	.short	0x010a
        /*0b22*/ 	.byte	0x3f
	.zero		1


	//   ....[72]....
        /*0b24*/ 	.word	0x00011960
        /*0b28*/ 	.word	0x00000005
        /*0b2c*/ 	.word	0x00032440
        /*0b30*/ 	.short	0x010a
        /*0b32*/ 	.byte	0x3f
	.zero		1


	//   ....[73]....
        /*0b34*/ 	.word	0x000119b0
        /*0b38*/ 	.word	0x00000011
        /*0b3c*/ 	.word	0x00032440
        /*0b40*/ 	.short	0x010a
        /*0b42*/ 	.byte	0x3f
	.zero		1


	//   ....[74]....
        /*0b44*/ 	.word	0x00011a00
        /*0b48*/ 	.word	0x00000005
        /*0b4c*/ 	.word	0x00032460
        /*0b50*/ 	.short	0x010a
        /*0b52*/ 	.byte	0x3f
	.zero		1


	//----- nvinfo : EIATTR_NUM_MBARRIERS
	.align		4
.L_177:
        /*0b54*/ 	.byte	0x03, 0x38
        /*0b56*/ 	.short	0x0017


	//----- nvinfo : EIATTR_EXIT_INSTR_OFFSETS
	.align		4
        /*0b58*/ 	.byte	0x04, 0x1c
        /*0b5a*/ 	.short	(.L_179 - .L_178)


	//   ....[0]....
.L_178:
        /*0b5c*/ 	.word	0x0000dec0


	//----- nvinfo : EIATTR_MAX_THREADS
	.align		4
.L_179:
        /*0b60*/ 	.byte	0x04, 0x05
        /*0b62*/ 	.short	(.L_181 - .L_180)
.L_180:
        /*0b64*/ 	.word	0x00000180
        /*0b68*/ 	.word	0x00000001
        /*0b6c*/ 	.word	0x00000001


	//----- nvinfo : EIATTR_CRS_STACK_SIZE
	.align		4
.L_181:
        /*0b70*/ 	.byte	0x04, 0x1e
        /*0b72*/ 	.short	(.L_183 - .L_182)
.L_182:
        /*0b74*/ 	.word	0x00000000


	//----- nvinfo : EIATTR_CBANK_PARAM_SIZE
	.align		4
.L_183:
        /*0b78*/ 	.byte	0x03, 0x19
        /*0b7a*/ 	.short	0x0b70


	//----- nvinfo : EIATTR_PARAM_CBANK
	.align		4
        /*0b7c*/ 	.byte	0x04, 0x0a
        /*0b7e*/ 	.short	(.L_185 - .L_184)
	.align		4
.L_184:
        /*0b80*/ 	.word	index@(.nv.constant0._ZN7cutlass13device_kernelIN5flash11enable_sm90INS1_16FlashAttnFwdSm90INS1_25CollectiveMainloopFwdSm90ILi2EN4cute5tupleIJNS5_1CILi1EEES8_S8_EEENS6_IJNS7_ILi128EEENS7_ILi96EEENS7_ILi64EEEEEELi256ENS_6half_tEfNS_4arch4Sm90ELb0ELb0ELb1ELb0ELb1ELb0ELb1ELb1ELb0ELb1ELb1ELb0EEENS1_21CollectiveEpilogueFwdINS6_IJSA_NS7_ILi256EEESB_EEES9_SE_SG_Li256ELb0ELb1ELb1ELb0EEENS1_19SingleTileSchedulerILb0ELb1ELb1ELi128EEEEEEEEEvNT_6ParamsE)
        /*0b84*/ 	.short	0x0210
        /*0b86*/ 	.short	0x0b70


	//----- nvinfo : EIATTR_SW_WAR
	.align		4
.L_185:
        /*0b88*/ 	.byte	0x04, 0x36
        /*0b8a*/ 	.short	(.L_187 - .L_186)
.L_186:
        /*0b8c*/ 	.word	0x00000008
.L_187:


//--------------------- .nv.info._ZN7cutlass13device_kernelIN5flash11enable_sm90INS1_16FlashAttnFwdSm90INS1_25CollectiveMainloopFwdSm90ILi2EN4cute5tupleIJNS5_1CILi1EEES8_S8_EEENS6_IJNS7_ILi128EEENS7_ILi96EEENS7_ILi64EEEEEELi256ENS_6half_tEfNS_4arch4Sm90ELb0ELb0ELb1ELb1ELb1ELb0ELb0ELb1ELb0ELb1ELb1ELb0EEENS1_21CollectiveEpilogueFwdINS6_IJSA_NS7_ILi256EEESB_EEES9_SE_SG_Li256ELb1ELb1ELb1ELb0EEENS1_36VarlenDynamicPersistentTileSchedulerILi128ELi96ELi256ELi128ELb1ELb1ELb1ELb0ELb1ELb1EEEEEEEEEvNT_6ParamsE --------------------------
	.section	.nv.info._ZN7cutlass13device_kernelIN5flash11enable_sm90INS1_16FlashAttnFwdSm90INS1_25CollectiveMainloopFwdSm90ILi2EN4cute5tupleIJNS5_1CILi1EEES8_S8_EEENS6_IJNS7_ILi128EEENS7_ILi96EEENS7_ILi64EEEEEELi256ENS_6half_tEfNS_4arch4Sm90ELb0ELb0ELb1ELb1ELb1ELb0ELb0ELb1ELb0ELb1ELb1ELb0EEENS1_21CollectiveEpilogueFwdINS6_IJSA_NS7_ILi256EEESB_EEES9_SE_SG_Li256ELb1ELb1ELb1ELb0EEENS1_36VarlenDynamicPersistentTileSchedulerILi128ELi96ELi256ELi128ELb1ELb1ELb1ELb0ELb1ELb1EEEEEEEEEvNT_6ParamsE,"",@"SHT_CUDA_INFO"
	.sectionflags	@""
	.align	4


	//----- nvinfo : EIATTR_CUDA_API_VERSION
	.align		4
        /*0000*/ 	.byte	0x04, 0x37
        /*0002*/ 	.short	(.L_189 - .L_188)
.L_188:
        /*0004*/ 	.word	0x00000082


	//----- nvinfo : EIATTR_KPARAM_INFO
	.align		4
.L_189:
        /*0008*/ 	.byte	0x04, 0x17
        /*000a*/ 	.short	(.L_191 - .L_190)
.L_190:
        /*000c*/ 	.word	0x00000000
        /*0010*/ 	.short	0x0000
        /*0012*/ 	.short	0x0070
        /*0014*/ 	.byte	0x00, 0xf0, 0x01, 0x2a


	//----- nvinfo : EIATTR_SPARSE_MMA_MASK
	.align		4
.L_191:
        /*0018*/ 	.byte	0x03, 0x50
        /*001a*/ 	.short	0x0000


	//----- nvinfo : EIATTR_MAXREG_COUNT
	.align		4
        /*001c*/ 	.byte	0x03, 0x1b
        /*001e*/ 	.short	0x00a8


	//----- nvinfo : EIATTR_NUM_BARRIERS
	.align		4
        /*0020*/ 	.byte	0x02, 0x4c
        /*0022*/ 	.byte	0x10
	.zero		1


	//----- nvinfo : EIATTR_EXTERNS
	.align		4
        /*0024*/ 	.byte	0x04, 0x0f
        /*0026*/ 	.short	(.L_193 - .L_192)


	//   ....[0]....
	.align		4
.L_192:
        /*0028*/ 	.word	index@(__assertfail)


	//----- nvinfo : EIATTR_ANNOTATIONS
	.align		4
.L_193:
        /*002c*/ 	.byte	0x04, 0x55
        /*002e*/ 	.short	(.L_195 - .L_194)


	//   ....[0]....
.L_194:
        /*0030*/ 	.word	0x00000001
        /*0034*/ 	.byte	0x70, 0x0c, 0x00, 0x00, 0x01, 0x00, 0x00, 0x00, 0xe0, 0x0c, 0x00, 0x00, 0x01, 0x00, 0x00, 0x00
        /* <DEDUP_REMOVED lines=13> */
        /*0114*/ 	.byte	0xc0, 0x09, 0x01, 0x00


	//----- nvinfo : EIATTR_MERCURY_ISA_VERSION
	.align		4
.L_195:
        /*0118*/ 	.byte	0x03, 0x5f
        /*011a*/ 	.short	0x0101


	//----- nvinfo : EIATTR_UNUSED_LOAD_BYTE_OFFSET
	.align		4
        /*011c*/ 	.byte	0x04, 0x44
        /*011e*/ 	.short	(.L_197 - .L_196)


	//   ....[0]....
.L_196:
        /*0120*/ 	.word	0x00000960
        /*0124*/ 	.word	0x0000fff0


	//   ....[1]....
        /*0128*/ 	.word	0x00006cf0
        /*012c*/ 	.word	0x0000fff0


	//----- nvinfo : EIATTR_INT_WARP_WIDE_INSTR_OFFSETS
	.align		4
.L_197:
        /*0130*/ 	.byte	0x04, 0x31
        /*0132*/ 	.short	(.L_199 - .L_198)


	//   ....[0]....
.L_198:
        /*0134*/ 	.word	0x000000c0


	//   ....[1]....
        /*0138*/ 	.word	0x000000d0


	//   ....[2]....
        /*013c*/ 	.word	0x00000170


	//   ....[3]....
        /*0140*/ 	.word	0x0000c970


	//   ....[4]....
        /*0144*/ 	.word	0x0000ca00


	//   ....[5]....
        /*0148*/ 	.word	0x0000fca0


	//   ....[6]....
        /*014c*/ 	.word	0x0000fd30


	//----- nvinfo : EIATTR_COOP_GROUP_MASK_REGIDS
	.align		4
.L_199:
        /*0150*/ 	.byte	0x04, 0x29
        /*0152*/ 	.short	(.L_201 - .L_200)


	//   ....[0]....
.L_200:
        /*0154*/ 	.word	0xffffffff


	//   ....[1]....
        /*0158*/ 	.word	0xffffffff


	//   ....[2]....
        /*015c*/ 	.word	0xffffffff


	//   ....[3]....
        /*0160*/ 	.word	0xffffffff


	//   ....[4]....
        /*0164*/ 	.word	0xffffffff


	//   ....[5]....
        /*0168*/ 	.word	0xffffffff


	//   ....[6]....
        /*016c*/ 	.word	0xffffffff


	//   ....[7]....
        /*0170*/ 	.word	0xffffffff


	//   ....[8]....
        /*0174*/ 	.word	0xffffffff


	//   ....[9]....
        /*0178*/ 	.word	0xffffffff


	//   ....[10]....
        /*017c*/ 	.word	0xffffffff


	//   ....[11]....
        /*0180*/ 	.word	0xffffffff


	//   ....[12]....
        /*0184*/ 	.word	0xffffffff


	//   ....[13]....
        /*0188*/ 	.word	0xffffffff


	//   ....[14]....
        /*018c*/ 	.word	0xffffffff


	//   ....[15]....
        /*0190*/ 	.word	0xffffffff


	//   ....[16]....
        /*0194*/ 	.word	0xffffffff


	//   ....[17]....
        /*0198*/ 	.word	0xffffffff


	//   ....[18]....
        /*019c*/ 	.word	0xffffffff


	//   ....[19]....
        /*01a0*/ 	.word	0xffffffff


	//   ....[20]....
        /*01a4*/ 	.word	0xffffffff


	//   ....[21]....
        /*01a8*/ 	.word	0xffffffff


	//   ....[22]....
        /*01ac*/ 	.word	0xffffffff


	//   ....[23]....
        /*01b0*/ 	.word	0xffffffff


	//   ....[24]....
        /*01b4*/ 	.word	0xffffffff


	//   ....[25]....
        /*01b8*/ 	.word	0xffffffff


	//   ....[26]....
        /*01bc*/ 	.word	0xffffffff


	//   ....[27]....
        /*01c0*/ 	.word	0xffffffff


	//   ....[28]....
        /*01c4*/ 	.word	0xffffffff


	//   ....[29]....
        /*01c8*/ 	.word	0xffffffff


	//   ....[30]....
        /*01cc*/ 	.word	0xffffffff


	//   ....[31]....
        /*01d0*/ 	.word	0xffffffff


	//   ....[32]....
        /*01d4*/ 	.word	0xffffffff


	//   ....[33]....
        /*01d8*/ 	.word	0xffffffff


	//   ....[34]....
        /*01dc*/ 	.word	0xffffffff


	//   ....[35]....
        /*01e0*/ 	.word	0xffffffff


	//   ....[36]....
        /*01e4*/ 	.word	0xffffffff


	//   ....[37]....
        /*01e8*/ 	.word	0xffffffff


	//   ....[38]....
        /*01ec*/ 	.word	0xffffffff


	//   ....[39]....
        /*01f0*/ 	.word	0xffffffff


	//   ....[40]....
        /*01f4*/ 	.word	0xffffffff


	//   ....[41]....
        /*01f8*/ 	.word	0xffffffff


	//   ....[42]....
        /*01fc*/ 	.word	0xffffffff


	//   ....[43]....
        /*0200*/ 	.word	0xffffffff


	//   ....[44]....
        /*0204*/ 	.word	0xffffffff


	//   ....[45]....
        /*0208*/ 	.word	0xffffffff


	//   ....[46]....
        /*020c*/ 	.word	0xffffffff


	//   ....[47]....
        /*0210*/ 	.word	0xffffffff


	//   ....[48]....
        /*0214*/ 	.word	0xffffffff


	//   ....[49]....
        /*0218*/ 	.word	0xffffffff


	//   ....[50]....
        /*021c*/ 	.word	0xffffffff


	//   ....[51]....
        /*0220*/ 	.word	0xffffffff


	//   ....[52]....
        /*0224*/ 	.word	0xffffffff


	//   ....[53]....
        /*0228*/ 	.word	0xffffffff


	//   ....[54]....
        /*022c*/ 	.word	0xffffffff


	//   ....[55]....
        /*0230*/ 	.word	0xffffffff


	//   ....[56]....
        /*0234*/ 	.word	0xffffffff


	//   ....[57]....
        /*0238*/ 	.word	0xffffffff


	//   ....[58]....
        /*023c*/ 	.word	0xffffffff


	//   ....[59]....
        /*0240*/ 	.word	0xffffffff


	//   ....[60]....
        /*0244*/ 	.word	0xffffffff


	//   ....[61]....
        /*0248*/ 	.word	0xffffffff


	//   ....[62]....
        /*024c*/ 	.word	0xffffffff


	//   ....[63]....
        /*0250*/ 	.word	0xffffffff


	//   ....[64]....
        /*0254*/ 	.word	0xffffffff


	//   ....[65]....
        /*0258*/ 	.word	0xffffffff


	//   ....[66]....
        /*025c*/ 	.word	0xffffffff


	//   ....[67]....
        /*0260*/ 	.word	0xffffffff


	//   ....[68]....
        /*0264*/ 	.word	0xffffffff


	//   ....[69]....
        /*0268*/ 	.word	0xffffffff


	//   ....[70]....
        /*026c*/ 	.word	0xffffffff


	//   ....[71]....
        /*0270*/ 	.word	0xffffffff


	//   ....[72]....
        /*0274*/ 	.word	0xffffffff


	//   ....[73]....
        /*0278*/ 	.word	0xffffffff


	//   ....[74]....
        /*027c*/ 	.word	0xffffffff


	//   ....[75]....
        /*0280*/ 	.word	0xffffffff


	//   ....[76]....
        /*0284*/ 	.word	0xffffffff


	//   ....[77]....
        /*0288*/ 	.word	0xffffffff


	//   ....[78]....
        /*028c*/ 	.word	0xffffffff


	//   ....[79]....
        /*0290*/ 	.word	0xffffffff


	//   ....[80]....
        /*0294*/ 	.word	0xffffffff


	//   ....[81]....
        /*0298*/ 	.word	0xffffffff


	//   ....[82]....
        /*029c*/ 	.word	0xffffffff


	//   ....[83]....
        /*02a0*/ 	.word	0xffffffff


	//   ....[84]....
        /*02a4*/ 	.word	0xffffffff


	//   ....[85]....
        /*02a8*/ 	.word	0xffffffff


	//   ....[86]....
        /*02ac*/ 	.word	0xffffffff


	//   ....[87]....
        /*02b0*/ 	.word	0xffffffff


	//   ....[88]....
        /*02b4*/ 	.word	0xffffffff


	//   ....[89]....
        /*02b8*/ 	.word	0xffffffff


	//   ....[90]....
        /*02bc*/ 	.word	0xffffffff


	//   ....[91]....
        /*02c0*/ 	.word	0xffffffff


	//   ....[92]....
        /*02c4*/ 	.word	0xffffffff


	//   ....[93]....
        /*02c8*/ 	.word	0xffffffff


	//   ....[94]....
        /*02cc*/ 	.word	0xffffffff


	//   ....[95]....
        /*02d0*/ 	.word	0xffffffff


	//   ....[96]....
        /*02d4*/ 	.word	0xffffffff


	//   ....[97]....
        /*02d8*/ 	.word	0xffffffff


	//   ....[98]....
        /*02dc*/ 	.word	0xffffffff


	//   ....[99]....
        /*02e0*/ 	.word	0xffffffff


	//   ....[100]....
        /*02e4*/ 	.word	0xffffffff


	//   ....[101]....
        /*02e8*/ 	.word	0xffffffff


	//   ....[102]....
        /*02ec*/ 	.word	0xffffffff


	//   ....[103]....
        /*02f0*/ 	.word	0xffffffff


	//   ....[104]....
        /*02f4*/ 	.word	0xffffffff


	//   ....[105]....
        /*02f8*/ 	.word	0xffffffff


	//   ....[106]....
        /*02fc*/ 	.word	0xffffffff


	//   ....[107]....
        /*0300*/ 	.word	0xffffffff


	//   ....[108]....
        /*0304*/ 	.word	0xffffffff


	//   ....[109]....
        /*0308*/ 	.word	0xffffffff


	//   ....[110]....
        /*030c*/ 	.word	0xffffffff


	//   ....[111]....
        /*0310*/ 	.word	0xffffffff


	//   ....[112]....
        /*0314*/ 	.word	0xffffffff


	//   ....[113]....
        /*0318*/ 	.word	0xffffffff


	//   ....[114]....
        /*031c*/ 	.word	0xffffffff


	//   ....[115]....
        /*0320*/ 	.word	0xffffffff


	//   ....[116]....
        /*0324*/ 	.word	0xffffffff


	//   ....[117]....
        /*0328*/ 	.word	0xffffffff


	//   ....[118]....
        /*032c*/ 	.word	0xffffffff


	//   ....[119]....
        /*0330*/ 	.word	0xffffffff


	//   ....[120]....
        /*0334*/ 	.word	0xffffffff


	//   ....[121]....
        /*0338*/ 	.word	0xffffffff


	//   ....[122]....
        /*033c*/ 	.word	0xffffffff


	//   ....[123]....
        /*0340*/ 	.word	0xffffffff


	//   ....[124]....
        /*0344*/ 	.word	0xffffffff


	//   ....[125]....
        /*0348*/ 	.word	0xffffffff


	//   ....[126]....
        /*034c*/ 	.word	0xffffffff


	//   ....[127]....
        /*0350*/ 	.word	0xffffffff


	//   ....[128]....
        /*0354*/ 	.word	0xffffffff


	//   ....[129]....
        /*0358*/ 	.word	0xffffffff


	//   ....[130]....
        /*035c*/ 	.word	0xffffffff


	//   ....[131]....
        /*0360*/ 	.word	0xffffffff


	//   ....[132]....
        /*0364*/ 	.word	0xffffffff


	//   ....[133]....
        /*0368*/ 	.word	0xffffffff


	//   ....[134]....
        /*036c*/ 	.word	0xffffffff


	//   ....[135]....
        /*0370*/ 	.word	0xffffffff


	//   ....[136]....
        /*0374*/ 	.word	0xffffffff


	//   ....[137]....
        /*0378*/ 	.word	0xffffffff


	//   ....[138]....
        /*037c*/ 	.word	0xffffffff


	//   ....[139]....
        /*0380*/ 	.word	0xffffffff


	//   ....[140]....
        /*0384*/ 	.word	0xffffffff


	//   ....[141]....
        /*0388*/ 	.word	0xffffffff


	//   ....[142]....
        /*038c*/ 	.word	0xffffffff


	//   ....[143]....
        /*0390*/ 	.word	0x0500000f


	//   ....[144]....
        /*0394*/ 	.word	0x0500000f


	//   ....[145]....
        /*0398*/ 	.word	0x0500000f


	//   ....[146]....
        /*039c*/ 	.word	0x0500000f


	//   ....[147]....
        /*03a0*/ 	.word	0x0500000f


	//   ....[148]....
        /*03a4*/ 	.word	0x0500000f


	//   ....[149]....
        /*03a8*/ 	.word	0x0500000f


	//   ....[150]....
        /*03ac*/ 	.word	0x0500000f


	//   ....[151]....
        /*03b0*/ 	.word	0x0500000f


	//   ....[152]....
        /*03b4*/ 	.word	0x0500000f


	//   ....[153]....
        /*03b8*/ 	.word	0x0500000f


	//   ....[154]....
        /*03bc*/ 	.word	0x0500000f


	//   ....[155]....
        /*03c0*/ 	.word	0x0500000f


	//   ....[156]....
        /*03c4*/ 	.word	0x0500000f


	//   ....[157]....
        /*03c8*/ 	.word	0x0500000f


	//   ....[158]....
        /*03cc*/ 	.word	0x0500000f


	//   ....[159]....
        /*03d0*/ 	.word	0x0500000f


	//   ....[160]....
        /*03d4*/ 	.word	0x0500000f


	//   ....[161]....
        /*03d8*/ 	.word	0x0500000f


	//   ....[162]....
        /*03dc*/ 	.word	0x0500000f


	//   ....[163]....
        /*03e0*/ 	.word	0x0500000f


	//   ....[164]....
        /*03e4*/ 	.word	0x0500000f


	//   ....[165]....
        /*03e8*/ 	.word	0x0500000f


	//   ....[166]....
        /*03ec*/ 	.word	0x0500000f


	//   ....[167]....
        /*03f0*/ 	.word	0x0500000f


	//   ....[168]....
        /*03f4*/ 	.word	0x0500000f


	//   ....[169]....
        /*03f8*/ 	.word	0x0500000f


	//   ....[170]....
        /*03fc*/ 	.word	0x0500000f


	//   ....[171]....
        /*0400*/ 	.word	0x0500000f


	//   ....[172]....
        /*0404*/ 	.word	0x0500000f


	//   ....[173]....
        /*0408*/ 	.word	0x0500000f


	//   ....[174]....
        /*040c*/ 	.word	0x0500000f


	//   ....[175]....
        /*0410*/ 	.word	0x0500000f


	//   ....[176]....
        /*0414*/ 	.word	0x0500000f


	//   ....[177]....
        /*0418*/ 	.word	0x0500000f


	//   ....[178]....
        /*041c*/ 	.word	0x0500000f


	//   ....[179]....
        /*0420*/ 	.word	0x0500000f


	//   ....[180]....
        /*0424*/ 	.word	0x0500000f


	//   ....[181]....
        /*0428*/ 	.word	0x0500000f


	//   ....[182]....
        /*042c*/ 	.word	0x0500000f


	//   ....[183]....
        /*0430*/ 	.word	0x0500000f


	//   ....[184]....
        /*0434*/ 	.word	0x0500000f


	//   ....[185]....
        /*0438*/ 	.word	0x0500000f


	//   ....[186]....
        /*043c*/ 	.word	0x0500000f


	//   ....[187]....
        /*0440*/ 	.word	0x0500000f


	//   ....[188]....
        /*0444*/ 	.word	0x0500000f


	//   ....[189]....
        /*0448*/ 	.word	0x0500000f


	//   ....[190]....
        /*044c*/ 	.word	0x0500000f


	//   ....[191]....
        /*0450*/ 	.word	0x0500000f


	//   ....[192]....
        /*0454*/ 	.word	0x0500000f


	//   ....[193]....
        /*0458*/ 	.word	0x0500000f


	//   ....[194]....
        /*045c*/ 	.word	0x0500000f


	//   ....[195]....
        /*0460*/ 	.word	0x0500000f


	//   ....[196]....
        /*0464*/ 	.word	0x0500000f


	//   ....[197]....
        /*0468*/ 	.word	0x0500000f


	//   ....[198]....
        /*046c*/ 	.word	0x0500000f


	//   ....[199]....
        /*0470*/ 	.word	0x0500000f


	//   ....[200]....
        /*0474*/ 	.word	0x0500000f


	//   ....[201]....
        /*0478*/ 	.word	0x0500000f


	//   ....[202]....
        /*047c*/ 	.word	0x0500000f


	//   ....[203]....
        /*0480*/ 	.word	0x0500000f


	//   ....[204]....
        /*0484*/ 	.word	0x0500000f


	//   ....[205]....
        /*0488*/ 	.word	0x0500000f


	//   ....[206]....
        /*048c*/ 	.word	0x0500000f


	//   ....[207]....
        /*0490*/ 	.word	0x0500000f


	//   ....[208]....
        /*0494*/ 	.word	0x0500000f


	//   ....[209]....
        /*0498*/ 	.word	0x0500000f


	//   ....[210]....
        /*049c*/ 	.word	0x0500000f


	//   ....[211]....
        /*04a0*/ 	.word	0x0500000f


	//   ....[212]....
        /*04a4*/ 	.word	0x0500000f


	//   ....[213]....
        /*04a8*/ 	.word	0x0500000f


	//   ....[214]....
        /*04ac*/ 	.word	0x0500000f


	//   ....[215]....
        /*04b0*/ 	.word	0x0500000f


	//   ....[216]....
        /*04b4*/ 	.word	0x0500000f


	//   ....[217]....
        /*04b8*/ 	.word	0x0500000f


	//   ....[218]....
        /*04bc*/ 	.word	0x0500000f


	//   ....[219]....
        /*04c0*/ 	.word	0x0500000f


	//   ....[220]....
        /*04c4*/ 	.word	0x0500000f


	//   ....[221]....
        /*04c8*/ 	.word	0x0500000f


	//   ....[222]....
        /*04cc*/ 	.word	0x0500000f


	//   ....[223]....
        /*04d0*/ 	.word	0x0500000f


	//   ....[224]....
        /*04d4*/ 	.word	0x0500000f


	//   ....[225]....
        /*04d8*/ 	.word	0x0500000f


	//   ....[226]....
        /*04dc*/ 	.word	0x0500000f


	//----- nvinfo : EIATTR_COOP_GROUP_INSTR_OFFSETS
	.align		4
.L_201:
        /*04e0*/ 	.byte	0x04, 0x28
        /*04e2*/ 	.short	(.L_203 - .L_202)


	//   ....[0]....
.L_202:
        /*04e4*/ 	.word	0x00000080


	//   ....[1]....
        /*04e8*/ 	.word	0x00000090


	//   ....[2]....
        /*04ec*/ 	.word	0x000002d0


	//   ....[3]....
        /*04f0*/ 	.word	0x00000430


	//   ....[4]....
        /*04f4*/ 	.word	0x00000550


	//   ....[5]....
        /*04f8*/ 	.word	0x000006b0


	//   ....[6]....
        /*04fc*/ 	.word	0x00001c00


	//   ....[7]....
        /*0500*/ 	.word	0x00002de0


	//   ....[8]....
        /*0504*/ 	.word	0x00002e60


	//   ....[9]....
        /*0508*/ 	.word	0x00003270


	//   ....[10]....
        /*050c*/ 	.word	0x000032c0


	//   ....[11]....
        /*0510*/ 	.word	0x000047a0


	//   ....[12]....
        /*0514*/ 	.word	0x00004800


	//   ....[13]....
        /*0518*/ 	.word	0x00005220


	//   ....[14]....
        /*051c*/ 	.word	0x00005280


	//   ....[15]....
        /*0520*/ 	.word	0x00006270


	//   ....[16]....
        /*0524*/ 	.word	0x000062e0


	//   ....[17]....
        /*0528*/ 	.word	0x00006350


	//   ....[18]....
        /*052c*/ 	.word	0x00006370


	//   ....[19]....
        /*0530*/ 	.word	0x00007e40


	//   ....[20]....
        /*0534*/ 	.word	0x00007e60


	//   ....[21]....
        /*0538*/ 	.word	0x00007e70


	//   ....[22]....
        /*053c*/ 	.word	0x00007e80


	//   ....[23]....
        /*0540*/ 	.word	0x00008950


	//   ....[24]....
        /*0544*/ 	.word	0x00008970


	//   ....[25]....
        /*0548*/ 	.word	0x00008b20


	//   ....[26]....
        /*054c*/ 	.word	0x00008b40


	//   ....[27]....
        /*0550*/ 	.word	0x00008c80


	//   ....[28]....
        /*0554*/ 	.word	0x00008ca0


	//   ....[29]....
        /*0558*/ 	.word	0x00008df0


	//   ....[30]....
        /*055c*/ 	.word	0x00008e10


	//   ....[31]....
        /*0560*/ 	.word	0x00009360


	//   ....[32]....
        /*0564*/ 	.word	0x00009370


	//   ....[33]....
        /*0568*/ 	.word	0x00009c30


	//   ....[34]....
        /*056c*/ 	.word	0x00009c40


	//   ....[35]....
        /*0570*/ 	.word	0x0000aec0


	//   ....[36]....
        /*0574*/ 	.word	0x0000aef0


	//   ....[37]....
        /*0578*/ 	.word	0x0000b060


	//   ....[38]....
        /*057c*/ 	.word	0x0000b080


	//   ....[39]....
        /*0580*/ 	.word	0x0000b1c0


	//   ....[40]....
        /*0584*/ 	.word	0x0000b1e0


	//   ....[41]....
        /*0588*/ 	.word	0x0000b330


	//   ....[42]....
        /*058c*/ 	.word	0x0000b350


	//   ....[43]....
        /*0590*/ 	.word	0x0000b530


	//   ....[44]....
        /*0594*/ 	.word	0x0000b720


	//   ....[45]....
        /*0598*/ 	.word	0x0000b750


	//   ....[46]....
        /*059c*/ 	.word	0x0000b780


	//   ....[47]....
        /*05a0*/ 	.word	0x0000b7b0


	//   ....[48]....
        /*05a4*/ 	.word	0x0000b7e0


	//   ....[49]....
        /*05a8*/ 	.word	0x0000b810


	//   ....[50]....
        /*05ac*/ 	.word	0x0000b980


	//   ....[51]....
        /*05b0*/ 	.word	0x0000b9b0


	//   ....[52]....
        /*05b4*/ 	.word	0x0000b9e0


	//   ....[53]....
        /*05b8*/ 	.word	0x0000ba10


	//   ....[54]....
        /*05bc*/ 	.word	0x0000ba40


	//   ....[55]....
        /*05c0*/ 	.word	0x0000ba70


	//   ....[56]....
        /*05c4*/ 	.word	0x0000bb00


	//   ....[57]....
        /*05c8*/ 	.word	0x0000bb30


	//   ....[58]....
        /*05cc*/ 	.word	0x0000bb40


	//   ....[59]....
        /*05d0*/ 	.word	0x0000bbd0


	//   ....[60]....
        /*05d4*/ 	.word	0x0000d4f0


	//   ....[61]....
        /*05d8*/ 	.word	0x0000d510


	//   ....[62]....
        /*05dc*/ 	.word	0x0000d5a0


	//   ....[63]....
        /*05e0*/ 	.word	0x0000d5c0


	//   ....[64]....
        /*05e4*/ 	.word	0x0000d640


	//   ....[65]....
        /*05e8*/ 	.word	0x0000d660


	//   ....[66]....
        /*05ec*/ 	.word	0x0000d6e0


	//   ....[67]....
        /*05f0*/ 	.word	0x0000d700


	//   ....[68]....
        /*05f4*/ 	.word	0x0000d780


	//   ....[69]....
        /*05f8*/ 	.word	0x0000d7a0


	//   ....[70]....
        /*05fc*/ 	.word	0x0000d7b0


	//   ....[71]....
        /*0600*/ 	.word	0x0000d7c0


	//   ....[72]....
        /*0604*/ 	.word	0x0000dfc0


	//   ....[73]....
        /*0608*/ 	.word	0x0000dff0


	//   ....[74]....
        /*060c*/ 	.word	0x0000e020


	//   ....[75]....
        /*0610*/ 	.word	0x0000e0b0


	//   ....[76]....
        /*0614*/ 	.word	0x0000e0c0


	//   ....[77]....
        /*0618*/ 	.word	0x0000e150


	//   ....[78]....
        /*061c*/ 	.word	0x0000e160


	//   ....[79]....
        /*0620*/ 	.word	0x0000e1f0


	//   ....[80]....
        /*0624*/ 	.word	0x0000e200


	//   ....[81]....
        /*0628*/ 	.word	0x0000e290


	//   ....[82]....
        /*062c*/ 	.word	0x0000e2a0


	//   ....[83]....
        /*0630*/ 	.word	0x0000e330


	//   ....[84]....
        /*0634*/ 	.word	0x0000e340


	//   ....[85]....
        /*0638*/ 	.word	0x0000e3c0


	//   ....[86]....
        /*063c*/ 	.word	0x0000e3d0


	//   ....[87]....
        /*0640*/ 	.word	0x0000e3e0


	//   ....[88]....
        /*0644*/ 	.word	0x0000e840


	//   ....[89]....
        /*0648*/ 	.word	0x0000e870


	//   ....[90]....
        /*064c*/ 	.word	0x0000e8c0


	//   ....[91]....
        /*0650*/ 	.word	0x0000e970


	//   ....[92]....
        /*0654*/ 	.word	0x0000e990


	//   ....[93]....
        /*0658*/ 	.word	0x0000ea40


	//   ....[94]....
        /*065c*/ 	.word	0x0000ea50


	//   ....[95]....
        /*0660*/ 	.word	0x0000ea80


	//   ....[96]....
        /*0664*/ 	.word	0x0000eb10


	//   ....[97]....
        /*0668*/ 	.word	0x0000ebb0


	//   ....[98]....
        /*066c*/ 	.word	0x0000ebd0


	//   ....[99]....
        /*0670*/ 	.word	0x0000ebe0


	//   ....[100]....
        /*0674*/ 	.word	0x0000f300


	//   ....[101]....
        /*0678*/ 	.word	0x0000f320


	//   ....[102]....
        /*067c*/ 	.word	0x0000f330


	//   ....[103]....
        /*0680*/ 	.word	0x0000f370


	//   ....[104]....
        /*0684*/ 	.word	0x0000f380


	//   ....[105]....
        /*0688*/ 	.word	0x0000f3c0


	//   ....[106]....
        /*068c*/ 	.word	0x0000f3d0


	//   ....[107]....
        /*0690*/ 	.word	0x0000f410


	//   ....[108]....
        /*0694*/ 	.word	0x0000f420


	//   ....[109]....
        /*0698*/ 	.word	0x0000f460


	//   ....[110]....
        /*069c*/ 	.word	0x0000f470


	//   ....[111]....
        /*06a0*/ 	.word	0x0000f480


	//   ....[112]....
        /*06a4*/ 	.word	0x0000f7d0


	//   ....[113]....
        /*06a8*/ 	.word	0x0000f7f0


	//   ....[114]....
        /*06ac*/ 	.word	0x0000f800


	//   ....[115]....
        /*06b0*/ 	.word	0x0000f810


	//   ....[116]....
        /*06b4*/ 	.word	0x0000f820


	//   ....[117]....
        /*06b8*/ 	.word	0x0000f840


	//   ....[118]....
        /*06bc*/ 	.word	0x0000f8b0


	//   ....[119]....
        /*06c0*/ 	.word	0x0000f8e0


	//   ....[120]....
        /*06c4*/ 	.word	0x0000f8f0


	//   ....[121]....
        /*06c8*/ 	.word	0x0000f960


	//   ....[122]....
        /*06cc*/ 	.word	0x0000f970


	//   ....[123]....
        /*06d0*/ 	.word	0x0000fa70


	//   ....[124]....
        /*06d4*/ 	.word	0x0000ff60


	//   ....[125]....
        /*06d8*/ 	.word	0x0000ff90


	//   ....[126]....
        /*06dc*/ 	.word	0x0000fff0


	//   ....[127]....
        /*06e0*/ 	.word	0x00010020


	//   ....[128]....
        /*06e4*/ 	.word	0x00010050


	//   ....[129]....
        /*06e8*/ 	.word	0x00010080


	//   ....[130]....
        /*06ec*/ 	.word	0x000100b0


	//   ....[131]....
        /*06f0*/ 	.word	0x000100e0


	//   ....[132]....
        /*06f4*/ 	.word	0x00010280


	//   ....[133]....
        /*06f8*/ 	.word	0x000102b0


	//   ....[134]....
        /*06fc*/ 	.word	0x000102e0


	//   ....[135]....
        /*0700*/ 	.word	0x00010310


	//   ....[136]....
        /*0704*/ 	.word	0x00010340


	//   ....[137]....
        /*0708*/ 	.word	0x00010370


	//   ....[138]....
        /*070c*/ 	.word	0x00010430


	//   ....[139]....
        /*0710*/ 	.word	0x00010450


	//   ....[140]....
        /*0714*/ 	.word	0x00010460


	//   ....[141]....
        /*0718*/ 	.word	0x000104c0


	//   ....[142]....
        /*071c*/ 	.word	0x00010ae0


	//   ....[143]....
        /*0720*/ 	.word	0x00010fc0


	//   ....[144]....
        /*0724*/ 	.word	0x000110b0


	//   ....[145]....
        /*0728*/ 	.word	0x00011150


	//   ....[146]....
        /*072c*/ 	.word	0x000111b0


	//   ....[147]....
        /*0730*/ 	.word	0x000112a0


	//   ....[148]....
        /*0734*/ 	.word	0x00011310


	//   ....[149]....
        /*0738*/ 	.word	0x00011400


	//   ....[150]....
        /*073c*/ 	.word	0x00011470


	//   ....[151]....
        /*0740*/ 	.word	0x00011560


	//   ....[152]....
        /*0744*/ 	.word	0x000115d0


	//   ....[153]....
        /*0748*/ 	.word	0x000116c0


	//   ....[154]....
        /*074c*/ 	.word	0x00011730


	//   ....[155]....
        /*0750*/ 	.word	0x000117d0


	//   ....[156]....
        /*0754*/ 	.word	0x000118c0


	//   ....[157]....
        /*0758*/ 	.word	0x00011930


	//   ....[158]....
        /*075c*/ 	.word	0x00011990


	//   ....[159]....
        /*0760*/ 	.word	0x00011a80


	//   ....[160]....
        /*0764*/ 	.word	0x00011ae0


	//   ....[161]....
        /*0768*/ 	.word	0x00011be0


	//   ....[162]....
        /*076c*/ 	.word	0x00011c40


	//   ....[163]....
        /*0770*/ 	.word	0x00011d40


	//   ....[164]....
        /*0774*/ 	.word	0x00011da0


	//   ....[165]....
        /*0778*/ 	.word	0x00011ea0


	//   ....[166]....
        /*077c*/ 	.word	0x00011f00


	//   ....[167]....
        /*0780*/ 	.word	0x00012000


	//   ....[168]....
        /*0784*/ 	.word	0x00012060


	//   ....[169]....
        /*0788*/ 	.word	0x00012160


	//   ....[170]....
        /*078c*/ 	.word	0x000121c0


	//   ....[171]....
        /*0790*/ 	.word	0x000122a0


	//   ....[172]....
        /*0794*/ 	.word	0x000123d0


	//   ....[173]....
        /*0798*/ 	.word	0x000124b0


	//   ....[174]....
        /*079c*/ 	.word	0x00012560


	//   ....[175]....
        /*07a0*/ 	.word	0x00012670


	//   ....[176]....
        /*07a4*/ 	.word	0x000126d0


	//   ....[177]....
        /*07a8*/ 	.word	0x000127e0


	//   ....[178]....
        /*07ac*/ 	.word	0x00012840


	//   ....[179]....
        /*07b0*/ 	.word	0x00012950


	//   ....[180]....
        /*07b4*/ 	.word	0x000129b0


	//   ....[181]....
        /*07b8*/ 	.word	0x00012ac0


	//   ....[182]....
        /*07bc*/ 	.word	0x00012b20


	//   ....[183]....
        /*07c0*/ 	.word	0x00012be0


	//   ....[184]....
        /*07c4*/ 	.word	0x00012d40


	//   ....[185]....
        /*07c8*/ 	.word	0x00012de0


	//   ....[186]....
        /*07cc*/ 	.word	0x00012e40


	//   ....[187]....
        /*07d0*/ 	.word	0x00012ef0


	//   ....[188]....
        /*07d4*/ 	.word	0x00012f50


	//   ....[189]....
        /*07d8*/ 	.word	0x00013000


	//   ....[190]....
        /*07dc*/ 	.word	0x00013060


	//   ....[191]....
        /*07e0*/ 	.word	0x00013110


	//   ....[192]....
        /*07e4*/ 	.word	0x00013170


	//   ....[193]....
        /*07e8*/ 	.word	0x00013220


	//   ....[194]....
        /*07ec*/ 	.word	0x00013280


	//   ....[195]....
        /*07f0*/ 	.word	0x00013330


	//   ....[196]....
        /*07f4*/ 	.word	0x00013410


	//   ....[197]....
        /*07f8*/ 	.word	0x000134b0


	//   ....[198]....
        /*07fc*/ 	.word	0x00013510


	//   ....[199]....
        /*0800*/ 	.word	0x000135e0


	//   ....[200]....
        /*0804*/ 	.word	0x00013640


	//   ....[201]....
        /*0808*/ 	.word	0x00013710


	//   ....[202]....
        /*080c*/ 	.word	0x00013770


	//   ....[203]....
        /*0810*/ 	.word	0x00013850


	//   ....[204]....
        /*0814*/ 	.word	0x000138b0


	//   ....[205]....
        /*0818*/ 	.word	0x00013980


	//   ....[206]....
        /*081c*/ 	.word	0x000139e0


	//   ....[207]....
        /*0820*/ 	.word	0x00013ab0


	//   ....[208]....
        /*0824*/ 	.word	0x00013b40


	//   ....[209]....
        /*0828*/ 	.word	0x00013be0


	//   ....[210]....
        /*082c*/ 	.word	0x00013d60


	//   ....[211]....
        /*0830*/ 	.word	0x00013dd0


	//   ....[212]....
        /*0834*/ 	.word	0x00013e40


	//   ....[213]....
        /*0838*/ 	.word	0x00013eb0


	//   ....[214]....
        /*083c*/ 	.word	0x00013f20


	//   ....[215]....
        /*0840*/ 	.word	0x00013fa0


	//   ....[216]....
        /*0844*/ 	.word	0x00014020


	//   ....[217]....
        /*0848*/ 	.word	0x000140b0


	//   ....[218]....
        /*084c*/ 	.word	0x00014120


	//   ....[219]....
        /*0850*/ 	.word	0x00014190


	//   ....[220]....
        /*0854*/ 	.word	0x00014200


	//   ....[221]....
        /*0858*/ 	.word	0x00014280


	//   ....[222]....
        /*085c*/ 	.word	0x000142f0


	//   ....[223]....
        /*0860*/ 	.word	0x00014390


	//   ....[224]....
        /*0864*/ 	.word	0x000143e0


	//   ....[225]....
        /*0868*/ 	.word	0x00014470


	//   ....[226]....
        /*086c*/ 	.word	0x000145a0


	//----- nvinfo : EIATTR_REG_RECONFIG
	.align		4
.L_203:
        /*0870*/ 	.byte	0x01, 0x54
	.zero		2


	//----- nvinfo : EIATTR_SYSCALL_OFFSETS
	.align		4
        /*0874*/ 	.byte	0x04, 0x46
        /*0876*/ 	.short	(.L_205 - .L_204)


	//   ....[0]....
.L_204:
        /*0878*/ 	.word	0x00001d80


	//   ....[1]....
        /*087c*/ 	.word	0x0000cb60


	//   ....[2]....
        /*0880*/ 	.word	0x0000ccb0


	//   ....[3]....
        /*0884*/ 	.word	0x0000cda0


	//   ....[4]....
        /*0888*/ 	.word	0x0000dc30


	//----- nvinfo : EIATTR_MBARRIER_INSTR_OFFSETS
	.align		4
.L_205:
        /*088c*/ 	.byte	0x04, 0x39
        /*088e*/ 	.short	(.L_207 - .L_206)


	//   ....[0]....
.L_206:
        /*0890*/ 	.word	0x00000180
        /*0894*/ 	.word	0x000000ff
        /*0898*/ 	.word	0x00022800
        /*089c*/ 	.short	0x0100
        /*089e*/ 	.byte	0x08
	.zero		1


	//   ....[1]....
        /*08a0*/ 	.word	0x00000190
        /*08a4*/ 	.word	0x000000ff
        /*08a8*/ 	.word	0x00022820
        /*08ac*/ 	.short	0x0100
        /*08ae*/ 	.byte	0x08
	.zero		1


	//   ....[2]....
        /*08b0*/ 	.word	0x00000280
        /*08b4*/ 	.word	0x000000ff
        /*08b8*/ 	.word	0x00022830
        /*08bc*/ 	.short	0x0100
        /*08be*/ 	.byte	0x08
	.zero		1


	//   ....[3]....
        /*08c0*/ 	.word	0x00000290
        /*08c4*/ 	.word	0x000000ff
        /*08c8*/ 	.word	0x00022840
        /*08cc*/ 	.short	0x0100
        /*08ce*/ 	.byte	0x08
	.zero		1


	//   ....[4]....
        /*08d0*/ 	.word	0x000002a0
        /*08d4*/ 	.word	0x000000ff
        /*08d8*/ 	.word	0x00022838
        /*08dc*/ 	.short	0x0100
        /*08de*/ 	.byte	0x08
	.zero		1


	//   ....[5]....
        /*08e0*/ 	.word	0x000002b0
        /*08e4*/ 	.word	0x000000ff
        /*08e8*/ 	.word	0x00022848
        /*08ec*/ 	.short	0x0100
        /*08ee*/ 	.byte	0x08
	.zero		1


	//   ....[6]....
        /*08f0*/ 	.word	0x000003e0
        /*08f4*/ 	.word	0x000000ff
        /*08f8*/ 	.word	0x00022850
        /*08fc*/ 	.short	0x0100
        /*08fe*/ 	.byte	0x08
	.zero		1


	//   ....[7]....
        /*0900*/ 	.word	0x000003f0
        /*0904*/ 	.word	0x000000ff
        /*0908*/ 	.word	0x00022860
        /*090c*/ 	.short	0x0100
        /*090e*/ 	.byte	0x08
	.zero		1


	//   ....[8]....
        /*0910*/ 	.word	0x00000400
        /*0914*/ 	.word	0x000000ff
        /*0918*/ 	.word	0x00022858
        /*091c*/ 	.short	0x0100
        /*091e*/ 	.byte	0x08
	.zero		1


	//   ....[9]....
        /*0920*/ 	.word	0x00000410
        /*0924*/ 	.word	0x000000ff
        /*0928*/ 	.word	0x00022868
        /*092c*/ 	.short	0x0100
        /*092e*/ 	.byte	0x08
	.zero		1


	//   ....[10]....
        /*0930*/ 	.word	0x00000500
        /*0934*/ 	.word	0x000000ff
        /*0938*/ 	.word	0x00022870
        /*093c*/ 	.short	0x0100
        /*093e*/ 	.byte	0x06
	.zero		1


	//   ....[11]....
        /*0940*/ 	.word	0x00000510
        /*0944*/ 	.word	0x000000ff
        /*0948*/ 	.word	0x00022880
        /*094c*/ 	.short	0x0100
        /*094e*/ 	.byte	0x06
	.zero		1


	//   ....[12]....
        /*0950*/ 	.word	0x00000520
        /*0954*/ 	.word	0x000000ff
        /*0958*/ 	.word	0x00022878
        /*095c*/ 	.short	0x0100
        /*095e*/ 	.byte	0x06
	.zero		1


	//   ....[13]....
        /*0960*/ 	.word	0x00000530
        /*0964*/ 	.word	0x000000ff
        /*0968*/ 	.word	0x00022888
        /*096c*/ 	.short	0x0100
        /*096e*/ 	.byte	0x06
	.zero		1


	//   ....[14]....
        /*0970*/ 	.word	0x00000660
        /*0974*/ 	.word	0x000000ff
        /*0978*/ 	.word	0x00022890
        /*097c*/ 	.short	0x0100
        /*097e*/ 	.byte	0x08
	.zero		1


	//   ....[15]....
        /*0980*/ 	.word	0x00000670
        /*0984*/ 	.word	0x000000ff
        /*0988*/ 	.word	0x000228a0
        /*098c*/ 	.short	0x0100
        /*098e*/ 	.byte	0x08
	.zero		1


	//   ....[16]....
        /*0990*/ 	.word	0x00000680
        /*0994*/ 	.word	0x000000ff
        /*0998*/ 	.word	0x00022898
        /*099c*/ 	.short	0x0100
        /*099e*/ 	.byte	0x08
	.zero		1


	//   ....[17]....
        /*09a0*/ 	.word	0x00000690
        /*09a4*/ 	.word	0x000000ff
        /*09a8*/ 	.word	0x000228a8
        /*09ac*/ 	.short	0x0100
        /*09ae*/ 	.byte	0x08
	.zero		1


	//   ....[18]....
        /*09b0*/ 	.word	0x000007d0
        /*09b4*/ 	.word	0x000000ff
        /*09b8*/ 	.word	0x000228b0
        /*09bc*/ 	.short	0x0100
        /*09be*/ 	.byte	0x08
	.zero		1


	//   ....[19]....
        /*09c0*/ 	.word	0x000007e0
        /*09c4*/ 	.word	0x000000ff
        /*09c8*/ 	.word	0x000228c0
        /*09cc*/ 	.short	0x0100
        /*09ce*/ 	.byte	0x08
	.zero		1


	//   ....[20]....
        /*09d0*/ 	.word	0x000007f0
        /*09d4*/ 	.word	0x000000ff
        /*09d8*/ 	.word	0x000228b8
        /*09dc*/ 	.short	0x0100
        /*09de*/ 	.byte	0x08
	.zero		1


	//   ....[21]....
        /*09e0*/ 	.word	0x00000800
        /*09e4*/ 	.word	0x000000ff
        /*09e8*/ 	.word	0x000228c8
        /*09ec*/ 	.short	0x0100
        /*09ee*/ 	.byte	0x08
	.zero		1


	//   ....[22]....
        /*09f0*/ 	.word	0x00001e30
        /*09f4*/ 	.word	0x00000007
        /*09f8*/ 	.word	0x00022800
        /*09fc*/ 	.short	0x010a
        /*09fe*/ 	.byte	0x3f
	.zero		1


	//   ....[23]....
        /*0a00*/ 	.word	0x00001f00
        /*0a04*/ 	.word	0x000000ff
        /*0a08*/ 	.word	0x00022830
        /*0a0c*/ 	.short	0x010a
        /*0a0e*/ 	.byte	0x16
	.zero		1


	//   ....[24]....
        /*0a10*/ 	.word	0x00001f40
        /*0a14*/ 	.word	0x000000ff
        /*0a18*/ 	.word	0x00022830
        /*0a1c*/ 	.short	0x010a
        /*0a1e*/ 	.byte	0x16
	.zero		1


	//   ....[25]....
        /*0a20*/ 	.word	0x00002770
        /*0a24*/ 	.word	0x000000ff
        /*0a28*/ 	.word	0x00000000
        /*0a2c*/ 	.short	0x0101
        /*0a2e*/ 	.byte	0x06
	.zero		1


	//   ....[26]....
        /*0a30*/ 	.word	0x00003b40
        /*0a34*/ 	.word	0x000000ff
        /*0a38*/ 	.word	0x00022850
        /*0a3c*/ 	.short	0x010a
        /*0a3e*/ 	.byte	0x16
	.zero		1


	//   ....[27]....
        /*0a40*/ 	.word	0x00003b80
        /*0a44*/ 	.word	0x000000ff
        /*0a48*/ 	.word	0x00022850
        /*0a4c*/ 	.short	0x010a
        /*0a4e*/ 	.byte	0x16
	.zero		1


	//   ....[28]....
        /*0a50*/ 	.word	0x00003e90
        /*0a54*/ 	.word	0x000000ff
        /*0a58*/ 	.word	0x00000000
        /*0a5c*/ 	.short	0x0101
        /*0a5e*/ 	.byte	0x16
	.zero		1


	//   ....[29]....
        /*0a60*/ 	.word	0x00004020
        /*0a64*/ 	.word	0x000000ff
        /*0a68*/ 	.word	0x00022830
        /*0a6c*/ 	.short	0x010a
        /*0a6e*/ 	.byte	0x19
	.zero		1


	//   ....[30]....
        /*0a70*/ 	.word	0x00004060
        /*0a74*/ 	.word	0x000000ff
        /*0a78*/ 	.word	0x00022830
        /*0a7c*/ 	.short	0x010a
        /*0a7e*/ 	.byte	0x19
	.zero		1


	//   ....[31]....
        /*0a80*/ 	.word	0x00004530
        /*0a84*/ 	.word	0x000000ff
        /*0a88*/ 	.word	0x00000000
        /*0a8c*/ 	.short	0x0101
        /*0a8e*/ 	.byte	0x06
	.zero		1


	//   ....[32]....
        /*0a90*/ 	.word	0x00005f00
        /*0a94*/ 	.word	0x000000ff
        /*0a98*/ 	.word	0x00022850
        /*0a9c*/ 	.short	0x010a
        /*0a9e*/ 	.byte	0x19
	.zero		1


	//   ....[33]....
        /*0aa0*/ 	.word	0x00005f40
        /*0aa4*/ 	.word	0x000000ff
        /*0aa8*/ 	.word	0x00022850
        /*0aac*/ 	.short	0x010a
        /*0aae*/ 	.byte	0x19
	.zero		1


	//   ....[34]....
        /*0ab0*/ 	.word	0x00006250
        /*0ab4*/ 	.word	0x000000ff
        /*0ab8*/ 	.word	0x00000000
        /*0abc*/ 	.short	0x0101
        /*0abe*/ 	.byte	0x19
	.zero		1


	//   ....[35]....
        /*0ac0*/ 	.word	0x00008980
        /*0ac4*/ 	.word	0x000000ff
        /*0ac8*/ 	.word	0x00000000
        /*0acc*/ 	.short	0x0101
        /*0ace*/ 	.byte	0x08
	.zero		1


	//   ....[36]....
        /*0ad0*/ 	.word	0x00009190
        /*0ad4*/ 	.word	0x000000ff
        /*0ad8*/ 	.word	0x00000000
        /*0adc*/ 	.short	0x0101
        /*0ade*/ 	.byte	0x08
	.zero		1


	//   ....[37]....
        /*0ae0*/ 	.word	0x0000d290
        /*0ae4*/ 	.word	0x00000021
        /*0ae8*/ 	.word	0x00022840
        /*0aec*/ 	.short	0x010a
        /*0aee*/ 	.byte	0x3f
	.zero		1


	//   ....[38]....
        /*0af0*/ 	.word	0x0000d8c0
        /*0af4*/ 	.word	0x00000021
        /*0af8*/ 	.word	0x00022830
        /*0afc*/ 	.short	0x0107
        /*0afe*/ 	.byte	0x3f
	.zero		1


	//   ....[39]....
        /*0b00*/ 	.word	0x0000d9a0
        /*0b04*/ 	.word	0x00000021
        /*0b08*/ 	.word	0x00022830
        /*0b0c*/ 	.short	0x0101
        /*0b0e*/ 	.byte	0x3f
	.zero		1


	//   ....[40]....
        /*0b10*/ 	.word	0x0000e4e0
        /*0b14*/ 	.word	0x00000016
        /*0b18*/ 	.word	0x00022800
        /*0b1c*/ 	.short	0x0107
        /*0b1e*/ 	.byte	0x3f
	.zero		1


	//   ....[41]....
        /*0b20*/ 	.word	0x0000e5d0
        /*0b24*/ 	.word	0x00000016
        /*0b28*/ 	.word	0x00022800
        /*0b2c*/ 	.short	0x0101
        /*0b2e*/ 	.byte	0x3f
	.zero		1


	//   ....[42]....
        /*0b30*/ 	.word	0x0000e5f0
        /*0b34*/ 	.word	0x00000016
        /*0b38*/ 	.word	0x00022820
        /*0b3c*/ 	.short	0x010a
        /*0b3e*/ 	.byte	0x3f
	.zero		1


	//   ....[43]....
        /*0b40*/ 	.word	0x0000e680
        /*0b44*/ 	.word	0x00000021
        /*0b48*/ 	.word	0x00022860
        /*0b4c*/ 	.short	0x010a
        /*0b4e*/ 	.byte	0x3f
	.zero		1


	//   ....[44]....
        /*0b50*/ 	.word	0x0000ed60
        /*0b54*/ 	.word	0x00000021
        /*0b58*/ 	.word	0x00022850
        /*0b5c*/ 	.short	0x0107
        /*0b5e*/ 	.byte	0x3f
	.zero		1


	//   ....[45]....
        /*0b60*/ 	.word	0x0000ee30
        /*0b64*/ 	.word	0x00000021
        /*0b68*/ 	.word	0x00022850
        /*0b6c*/ 	.short	0x0101
        /*0b6e*/ 	.byte	0x3f
	.zero		1


	//   ....[46]....
        /*0b70*/ 	.word	0x0000f180
        /*0b74*/ 	.word	0x0000000a
        /*0b78*/ 	.word	0x00022840
        /*0b7c*/ 	.short	0x010a
        /*0b7e*/ 	.byte	0x3f
	.zero		1


	//   ....[47]....
        /*0b80*/ 	.word	0x0000f530
        /*0b84*/ 	.word	0x0000000a
        /*0b88*/ 	.word	0x00022830
        /*0b8c*/ 	.short	0x0107
        /*0b8e*/ 	.byte	0x3f
	.zero		1


	//   ....[48]....
        /*0b90*/ 	.word	0x0000f5f0
        /*0b94*/ 	.word	0x0000000a
        /*0b98*/ 	.word	0x00022830
        /*0b9c*/ 	.short	0x0101
        /*0b9e*/ 	.byte	0x3f
	.zero		1


	//   ....[49]....
        /*0ba0*/ 	.word	0x0000f620
        /*0ba4*/ 	.word	0x0000000a
        /*0ba8*/ 	.word	0x00022860
        /*0bac*/ 	.short	0x010a
        /*0bae*/ 	.byte	0x3f
	.zero		1


	//   ....[50]....
        /*0bb0*/ 	.word	0x0000fb20
        /*0bb4*/ 	.word	0x0000000a
        /*0bb8*/ 	.word	0x00022850
        /*0bbc*/ 	.short	0x0107
        /*0bbe*/ 	.byte	0x3f
	.zero		1


	//   ....[51]....
        /*0bc0*/ 	.word	0x0000fbe0
        /*0bc4*/ 	.word	0x0000000a
        /*0bc8*/ 	.word	0x00022850
        /*0bcc*/ 	.short	0x0101
        /*0bce*/ 	.byte	0x3f
	.zero		1


	//   ....[52]....
        /*0bd0*/ 	.word	0x00010a60
        /*0bd4*/ 	.word	0x00000007
        /*0bd8*/ 	.word	0x00022820
        /*0bdc*/ 	.short	0x010a
        /*0bde*/ 	.byte	0x3f
	.zero		1


	//   ....[53]....
        /*0be0*/ 	.word	0x00010be0
        /*0be4*/ 	.word	0x00000005
        /*0be8*/ 	.word	0x00022840
        /*0bec*/ 	.short	0x010a
        /*0bee*/ 	.byte	0x3f
	.zero		1


	//   ....[54]....
        /*0bf0*/ 	.word	0x00010c80
        /*0bf4*/ 	.word	0x00000003
        /*0bf8*/ 	.word	0x00022840
        /*0bfc*/ 	.short	0x010a
        /*0bfe*/ 	.byte	0x3f
	.zero		1


	//   ....[55]....
        /*0c00*/ 	.word	0x00010cc0
        /*0c04*/ 	.word	0x00000005
        /*0c08*/ 	.word	0x00022860
        /*0c0c*/ 	.short	0x010a
        /*0c0e*/ 	.byte	0x3f
	.zero		1


	//   ....[56]....
        /*0c10*/ 	.word	0x00010d00
        /*0c14*/ 	.word	0x00000003
        /*0c18*/ 	.word	0x00022860
        /*0c1c*/ 	.short	0x010a
        /*0c1e*/ 	.byte	0x3f
	.zero		1


	//   ....[57]....
        /*0c20*/ 	.word	0x00010d60
        /*0c24*/ 	.word	0x00000007
        /*0c28*/ 	.word	0x00022800
        /*0c2c*/ 	.short	0x010a
        /*0c2e*/ 	.byte	0x3f
	.zero		1


	//   ....[58]....
        /*0c30*/ 	.word	0x00010dc0
        /*0c34*/ 	.word	0x00000000
        /*0c38*/ 	.word	0x00022830
        /*0c3c*/ 	.short	0x010a
        /*0c3e*/ 	.byte	0x3f
	.zero		1


	//   ....[59]....
        /*0c40*/ 	.word	0x00010e20
        /*0c44*/ 	.word	0x0000000a
        /*0c48*/ 	.word	0x00022850
        /*0c4c*/ 	.short	0x010a
        /*0c4e*/ 	.byte	0x3f
	.zero		1


	//   ....[60]....
        /*0c50*/ 	.word	0x00010e80
        /*0c54*/ 	.word	0x00000000
        /*0c58*/ 	.word	0x00022830
        /*0c5c*/ 	.short	0x010a
        /*0c5e*/ 	.byte	0x3f
	.zero		1


	//   ....[61]....
        /*0c60*/ 	.word	0x00010ee0
        /*0c64*/ 	.word	0x00000008
        /*0c68*/ 	.word	0x00022850
        /*0c6c*/ 	.short	0x010a
        /*0c6e*/ 	.byte	0x3f
	.zero		1


	//   ....[62]....
        /*0c70*/ 	.word	0x00011000
        /*0c74*/ 	.word	0x00000021
        /*0c78*/ 	.word	0x00022840
        /*0c7c*/ 	.short	0x010a
        /*0c7e*/ 	.byte	0x3f
	.zero		1


	//   ....[63]....
        /*0c80*/ 	.word	0x000122d0
        /*0c84*/ 	.word	0x00000016
        /*0c88*/ 	.word	0x00022820
        /*0c8c*/ 	.short	0x010a
        /*0c8e*/ 	.byte	0x3f
	.zero		1


	//   ....[64]....
        /*0c90*/ 	.word	0x00012320
        /*0c94*/ 	.word	0x00000021
        /*0c98*/ 	.word	0x00022860
        /*0c9c*/ 	.short	0x010a
        /*0c9e*/ 	.byte	0x3f
	.zero		1


	//   ....[65]....
        /*0ca0*/ 	.word	0x00012c90
        /*0ca4*/ 	.word	0x0000000a
        /*0ca8*/ 	.word	0x00022840
        /*0cac*/ 	.short	0x010a
        /*0cae*/ 	.byte	0x3f
	.zero		1


	//   ....[66]....
        /*0cb0*/ 	.word	0x00013360
        /*0cb4*/ 	.word	0x0000000a
        /*0cb8*/ 	.word	0x00022860
        /*0cbc*/ 	.short	0x010a
        /*0cbe*/ 	.byte	0x3f
	.zero		1


	//   ....[67]....
        /*0cc0*/ 	.word	0x000144c0
        /*0cc4*/ 	.word	0x00000007
        /*0cc8*/ 	.word	0x00022820
        /*0ccc*/ 	.short	0x010a
        /*0cce*/ 	.byte	0x3f
	.zero		1


	//   ....[68]....
        /*0cd0*/ 	.word	0x00014660
        /*0cd4*/ 	.word	0x00000005
        /*0cd8*/ 	.word	0x00022840
        /*0cdc*/ 	.short	0x010a
        /*0cde*/ 	.byte	0x3f
	.zero		1


	//   ....[69]....
        /*0ce0*/ 	.word	0x000146b0
        /*0ce4*/ 	.word	0x00000003
        /*0ce8*/ 	.word	0x00022840
        /*0cec*/ 	.short	0x010a
        /*0cee*/ 	.byte	0x3f
	.zero		1


	//   ....[70]....
        /*0cf0*/ 	.word	0x00014700
        /*0cf4*/ 	.word	0x00000005
        /*0cf8*/ 	.word	0x00022860
        /*0cfc*/ 	.short	0x010a
        /*0cfe*/ 	.byte	0x3f
	.zero		1


	//----- nvinfo : EIATTR_NUM_MBARRIERS
	.align		4
.L_207:
        /*0d00*/ 	.byte	0x03, 0x38
        /*0d02*/ 	.short	0x0016


	//----- nvinfo : EIATTR_EXIT_INSTR_OFFSETS
	.align		4
        /*0d04*/ 	.byte	0x04, 0x1c
        /*0d06*/ 	.short	(.L_209 - .L_208)


	//   ....[0]....
.L_208:
        /*0d08*/ 	.word	0x000009a0


	//   ....[1]....
        /*0d0c*/ 	.word	0x0000b4d0


	//   ....[2]....
        /*0d10*/ 	.word	0x00010d50


	//----- nvinfo : EIATTR_MAX_THREADS
	.align		4
.L_209:
        /*0d14*/ 	.byte	0x04, 0x05
        /*0d16*/ 	.short	(.L_211 - .L_210)
.L_210:
        /*0d18*/ 	.word	0x00000180
        /*0d1c*/ 	.word	0x00000001
        /*0d20*/ 	.word	0x00000001


	//----- nvinfo : EIATTR_CRS_STACK_SIZE
	.align		4
.L_211:
        /*0d24*/ 	.byte	0x04, 0x1e
        /*0d26*/ 	.short	(.L_213 - .L_212)
.L_212:
        /*0d28*/ 	.word	0x00000000


	//----- nvinfo : EIATTR_CBANK_PARAM_SIZE
	.align		4
.L_213:
        /*0d2c*/ 	.byte	0x03, 0x19
        /*0d2e*/ 	.short	0x0af0


	//----- nvinfo : EIATTR_PARAM_CBANK
	.align		4
        /*0d30*/ 	.byte	0x04, 0x0a
        /*0d32*/ 	.short	(.L_215 - .L_214)
	.align		4
.L_214:
        /*0d34*/ 	.word	index@(.nv.constant0._ZN7cutlass13device_kernelIN5flash11enable_sm90INS1_16FlashAttnFwdSm90INS1_25CollectiveMainloopFwdSm90ILi2EN4cute5tupleIJNS5_1CILi1EEES8_S8_EEENS6_IJNS7_ILi128EEENS7_ILi96EEENS7_ILi64EEEEEELi256ENS_6half_tEfNS_4arch4Sm90ELb0ELb0ELb1ELb1ELb1ELb0ELb0ELb1ELb0ELb1ELb1ELb0EEENS1_21CollectiveEpilogueFwdINS6_IJSA_NS7_ILi256EEESB_EEES9_SE_SG_Li256ELb1ELb1ELb1ELb0EEENS1_36VarlenDynamicPersistentTileSchedulerILi128ELi96ELi256ELi128ELb1ELb1ELb1ELb0ELb1ELb1EEEEEEEEEvNT_6ParamsE)
        /*0d38*/ 	.short	0x0210
        /*0d3a*/ 	.short	0x0af0


	//----- nvinfo : EIATTR_SW_WAR
	.align		4
.L_215:
        /*0d3c*/ 	.byte	0x04, 0x36
        /*0d3e*/ 	.short	(.L_217 - .L_216)
.L_216:
        /*0d40*/ 	.word	0x00000008
.L_217:


//--------------------- .nv.info._ZN7cutlass13device_kernelIN5flash11enable_sm90INS1_16FlashAttnFwdSm90INS1_25CollectiveMainloopFwdSm90ILi2EN4cute5tupleIJNS5_1CILi1EEES8_S8_EEENS6_IJNS7_ILi128EEENS7_ILi96EEENS7_ILi64EEEEEELi256ENS_6half_tEfNS_4arch4Sm90ELb0ELb0ELb1ELb1ELb1ELb1ELb0ELb1ELb0ELb1ELb1ELb0EEENS1_21CollectiveEpilogueFwdINS6_IJSA_NS7_ILi256EEESB_EEES9_SE_SG_Li256ELb1ELb1ELb1ELb0EEENS1_36VarlenDynamicPersistentTileSchedulerILi128ELi96ELi256ELi128ELb1ELb1ELb1ELb0ELb1ELb1EEEEEEEEEvNT_6ParamsE --------------------------
	.section	.nv.info._ZN7cutlass13device_kernelIN5flash11enable_sm90INS1_16FlashAttnFwdSm90INS1_25CollectiveMainloopFwdSm90ILi2EN4cute5tupleIJNS5_1CILi1EEES8_S8_EEENS6_IJNS7_ILi128EEENS7_ILi96EEENS7_ILi64EEEEEELi256ENS_6half_tEfNS_4arch4Sm90ELb0ELb0ELb1ELb1ELb1ELb1ELb0ELb1ELb0ELb1ELb1ELb0EEENS1_21CollectiveEpilogueFwdINS6_IJSA_NS7_ILi256EEESB_EEES9_SE_SG_Li256ELb1ELb1ELb1ELb0EEENS1_36VarlenDynamicPersistentTileSchedulerILi128ELi96ELi256ELi128ELb1ELb1ELb1ELb0ELb1ELb1EEEEEEEEEvNT_6ParamsE,"",@"SHT_CUDA_INFO"
	.sectionflags	@""
	.align	4


	//----- nvinfo : EIATTR_CUDA_API_VERSION
	.align		4
        /*0000*/ 	.byte	0x04, 0x37
        /*0002*/ 	.short	(.L_219 - .L_218)
.L_218:
        /*0004*/ 	.word	0x00000082


	//----- nvinfo : EIATTR_KPARAM_INFO
	.align		4
.L_219:
        /*0008*/ 	.byte	0x04, 0x17
        /*000a*/ 	.short	(.L_221 - .L_220)
.L_220:
        /*000c*/ 	.word	0x00000000
        /*0010*/ 	.short	0x0000
        /*0012*/ 	.short	0x0070
        /*0014*/ 	.byte	0x00, 0xf0, 0x01, 0x2a


	//----- nvinfo : EIATTR_SPARSE_MMA_MASK
	.align		4
.L_221:
        /*0018*/ 	.byte	0x03, 0x50
        /*001a*/ 	.short	0x0000


	//----- nvinfo : EIATTR_MAXREG_COUNT
	.align		4
        /*001c*/ 	.byte	0x03, 0x1b
        /*001e*/ 	.short	0x00a8


	//----- nvinfo : EIATTR_NUM_BARRIERS
	.align		4
        /*0020*/ 	.byte	0x02, 0x4c
        /*0022*/ 	.byte	0x10
	.zero		1


	//----- nvinfo : EIATTR_EXTERNS
	.align		4
        /*0024*/ 	.byte	0x04, 0x0f
        /*0026*/ 	.short	(.L_223 - .L_222)


	//   ....[0]....
	.align		4
.L_222:
        /*0028*/ 	.word	index@(__assertfail)


	//----- nvinfo : EIATTR_ANNOTATIONS
	.align		4
.L_223:
        /*002c*/ 	.byte	0x04, 0x55
        /*002e*/ 	.short	(.L_225 - .L_224)


	//   ....[0]....
.L_224:
        /* <DEDUP_REMOVED lines=150> */
        /*0984*/ 	.byte	0x00, 0x9b, 0x01, 0x00, 0x01, 0x00, 0x00, 0x00, 0x40, 0xa7, 0x01, 0x00


	//----- nvinfo : EIATTR_MERCURY_ISA_VERSION
	.align		4
.L_225:
        /*0990*/ 	.byte	0x03, 0x5f
        /*0992*/ 	.short	0x0101


	//----- nvinfo : EIATTR_UNUSED_LOAD_BYTE_OFFSET
	.align		4
        /*0994*/ 	.byte	0x04, 0x44
        /*0996*/ 	.short	(.L_227 - .L_226)


	//   ....[0]....
.L_226:
        /*0998*/ 	.word	0x00000a40
        /*099c*/ 	.word	0x0000fff0


	//   ....[1]....
        /*09a0*/ 	.word	0x0000e870
        /*09a4*/ 	.word	0x0000fff0


	//----- nvinfo : EIATTR_INT_WARP_WIDE_INSTR_OFFSETS
	.align		4
.L_227:
        /*09a8*/ 	.byte	0x04, 0x31
        /*09aa*/ 	.short	(.L_229 - .L_228)


	//   ....[0]....
.L_228:
        /*09ac*/ 	.word	0x00000120


	//   ....[1]....
        /*09b0*/ 	.word	0x000001c0


	//   ....[2]....
        /*09b4*/ 	.word	0x00000230


	//   ....[3]....
        /*09b8*/ 	.word	0x000165f0


	//   ....[4]....
        /*09bc*/ 	.word	0x00016680


	//   ....[5]....
        /*09c0*/ 	.word	0x00019a20


	//   ....[6]....
        /*09c4*/ 	.word	0x00019ab0


	//----- nvinfo : EIATTR_COOP_GROUP_MASK_REGIDS
	.align		4
.L_229:
        /*09c8*/ 	.byte	0x04, 0x29
        /*09ca*/ 	.short	(.L_231 - .L_230)


	//   ....[0]....
.L_230:
        /*09cc*/ 	.word	0xffffffff


	//   ....[1]....
        /*09d0*/ 	.word	0xffffffff


	//   ....[2]....
        /*09d4*/ 	.word	0xffffffff


	//   ....[3]....
        /*09d8*/ 	.word	0xffffffff


	//   ....[4]....
        /*09dc*/ 	.word	0xffffffff


	//   ....[5]....
        /*09e0*/ 	.word	0xffffffff


	//   ....[6]....
        /*09e4*/ 	.word	0xffffffff


	//   ....[7]....
        /*09e8*/ 	.word	0xffffffff


	//   ....[8]....
        /*09ec*/ 	.word	0xffffffff


	//   ....[9]....
        /*09f0*/ 	.word	0xffffffff


	//   ....[10]....
        /*09f4*/ 	.word	0xffffffff


	//   ....[11]....
        /*09f8*/ 	.word	0xffffffff


	//   ....[12]....
        /*09fc*/ 	.word	0xffffffff


	//   ....[13]....
        /*0a00*/ 	.word	0xffffffff


	//   ....[14]....
        /*0a04*/ 	.word	0xffffffff


	//   ....[15]....
        /*0a08*/ 	.word	0xffffffff


	//   ....[16]....
        /*0a0c*/ 	.word	0xffffffff


	//   ....[17]....
        /*0a10*/ 	.word	0xffffffff


	//   ....[18]....
        /*0a14*/ 	.word	0xffffffff


	//   ....[19]....
        /*0a18*/ 	.word	0xffffffff


	//   ....[20]....
        /*0a1c*/ 	.word	0xffffffff


	//   ....[21]....
        /*0a20*/ 	.word	0xffffffff


	//   ....[22]....
        /*0a24*/ 	.word	0xffffffff


	//   ....[23]....
        /*0a28*/ 	.word	0xffffffff


	//   ....[24]....
        /*0a2c*/ 	.word	0xffffffff


	//   ....[25]....
        /*0a30*/ 	.word	0xffffffff


	//   ....[26]....
        /*0a34*/ 	.word	0xffffffff


	//   ....[27]....
        /*0a38*/ 	.word	0xffffffff


	//   ....[28]....
        /*0a3c*/ 	.word	0xffffffff


	//   ....[29]....
        /*0a40*/ 	.word	0xffffffff


	//   ....[30]....
        /*0a44*/ 	.word	0xffffffff


	//   ....[31]....
        /*0a48*/ 	.word	0xffffffff


	//   ....[32]....
        /*0a4c*/ 	.word	0xffffffff


	//   ....[33]....
        /*0a50*/ 	.word	0xffffffff


	//   ....[34]....
        /*0a54*/ 	.word	0xffffffff


	//   ....[35]....
        /*0a58*/ 	.word	0xffffffff


	//   ....[36]....
        /*0a5c*/ 	.word	0xffffffff


	//   ....[37]....
        /*0a60*/ 	.word	0xffffffff


	//   ....[38]....
        /*0a64*/ 	.word	0xffffffff


	//   ....[39]....
        /*0a68*/ 	.word	0xffffffff


	//   ....[40]....
        /*0a6c*/ 	.word	0xffffffff


	//   ....[41]....
        /*0a70*/ 	.word	0xffffffff


	//   ....[42]....
        /*0a74*/ 	.word	0xffffffff


	//   ....[43]....
        /*0a78*/ 	.word	0xffffffff


	//   ....[44]....
        /*0a7c*/ 	.word	0xffffffff


	//   ....[45]....
        /*0a80*/ 	.word	0xffffffff


	//   ....[46]....
        /*0a84*/ 	.word	0xffffffff


	//   ....[47]....
        /*0a88*/ 	.word	0xffffffff


	//   ....[48]....
        /*0a8c*/ 	.word	0xffffffff


	//   ....[49]....
        /*0a90*/ 	.word	0xffffffff


	//   ....[50]....
        /*0a94*/ 	.word	0xffffffff


	//   ....[51]....
        /*0a98*/ 	.word	0xffffffff


	//   ....[52]....
        /*0a9c*/ 	.word	0xffffffff


	//   ....[53]....
        /*0aa0*/ 	.word	0xffffffff


	//   ....[54]....
        /*0aa4*/ 	.word	0xffffffff


	//   ....[55]....
        /*0aa8*/ 	.word	0xffffffff


	//   ....[56]....
        /*0aac*/ 	.word	0xffffffff


	//   ....[57]....
        /*0ab0*/ 	.word	0xffffffff


	//   ....[58]....
        /*0ab4*/ 	.word	0xffffffff


	//   ....[59]....
        /*0ab8*/ 	.word	0xffffffff


	//   ....[60]....
        /*0abc*/ 	.word	0xffffffff


	//   ....[61]....
        /*0ac0*/ 	.word	0xffffffff


	//   ....[62]....
        /*0ac4*/ 	.word	0xffffffff


	//   ....[63]....
        /*0ac8*/ 	.word	0xffffffff


	//   ....[64]....
        /*0acc*/ 	.word	0xffffffff


	//   ....[65]....
        /*0ad0*/ 	.word	0xffffffff


	//   ....[66]....
        /*0ad4*/ 	.word	0xffffffff


	//   ....[67]....
        /*0ad8*/ 	.word	0xffffffff


	//   ....[68]....
        /*0adc*/ 	.word	0xffffffff


	//   ....[69]....
        /*0ae0*/ 	.word	0xffffffff


	//   ....[70]....
        /*0ae4*/ 	.word	0xffffffff


	//   ....[71]....
        /*0ae8*/ 	.word	0xffffffff


	//   ....[72]....
        /*0aec*/ 	.word	0xffffffff


	//   ....[73]....
        /*0af0*/ 	.word	0xffffffff


	//   ....[74]....
        /*0af4*/ 	.word	0xffffffff


	//   ....[75]....
        /*0af8*/ 	.word	0xffffffff


	//   ....[76]....
        /*0afc*/ 	.word	0xffffffff


	//   ....[77]....
        /*0b00*/ 	.word	0xffffffff


	//   ....[78]....
        /*0b04*/ 	.word	0xffffffff


	//   ....[79]....
        /*0b08*/ 	.word	0xffffffff


	//   ....[80]....
        /*0b0c*/ 	.word	0xffffffff


	//   ....[81]....
        /*0b10*/ 	.word	0xffffffff


	//   ....[82]....
        /*0b14*/ 	.word	0xffffffff


	//   ....[83]....
        /*0b18*/ 	.word	0xffffffff


	//   ....[84]....
        /*0b1c*/ 	.word	0xffffffff


	//   ....[85]....
        /*0b20*/ 	.word	0xffffffff


	//   ....[86]....
        /*0b24*/ 	.word	0xffffffff


	//   ....[87]....
        /*0b28*/ 	.word	0xffffffff


	//   ....[88]....
        /*0b2c*/ 	.word	0xffffffff


	//   ....[89]....
        /*0b30*/ 	.word	0xffffffff


	//   ....[90]....
        /*0b34*/ 	.word	0xffffffff


	//   ....[91]....
        /*0b38*/ 	.word	0xffffffff


	//   ....[92]....
        /*0b3c*/ 	.word	0xffffffff


	//   ....[93]....
        /*0b40*/ 	.word	0xffffffff


	//   ....[94]....
        /*0b44*/ 	.word	0xffffffff


	//   ....[95]....
        /*0b48*/ 	.word	0xffffffff


	//   ....[96]....
        /*0b4c*/ 	.word	0xffffffff


	//   ....[97]....
        /*0b50*/ 	.word	0xffffffff


	//   ....[98]....
        /*0b54*/ 	.word	0xffffffff


	//   ....[99]....
        /*0b58*/ 	.word	0xffffffff


	//   ....[100]....
        /*0b5c*/ 	.word	0xffffffff


	//   ....[101]....
        /*0b60*/ 	.word	0xffffffff


	//   ....[102]....
        /*0b64*/ 	.word	0xffffffff


	//   ....[103]....
        /*0b68*/ 	.word	0xffffffff


	//   ....[104]....
        /*0b6c*/ 	.word	0xffffffff


	//   ....[105]....
        /*0b70*/ 	.word	0xffffffff


	//   ....[106]....
        /*0b74*/ 	.word	0xffffffff


	//   ....[107]....
        /*0b78*/ 	.word	0xffffffff


	//   ....[108]....
        /*0b7c*/ 	.word	0xffffffff


	//   ....[109]....
        /*0b80*/ 	.word	0xffffffff


	//   ....[110]....
        /*0b84*/ 	.word	0xffffffff


	//   ....[111]....
        /*0b88*/ 	.word	0xffffffff


	//   ....[112]....
        /*0b8c*/ 	.word	0xffffffff


	//   ....[113]....
        /*0b90*/ 	.word	0xffffffff


	//   ....[114]....
        /*0b94*/ 	.word	0xffffffff


	//   ....[115]....
        /*0b98*/ 	.word	0xffffffff


	//   ....[116]....
        /*0b9c*/ 	.word	0xffffffff


	//   ....[117]....
        /*0ba0*/ 	.word	0xffffffff


	//   ....[118]....
        /*0ba4*/ 	.word	0xffffffff


	//   ....[119]....
        /*0ba8*/ 	.word	0xffffffff


	//   ....[120]....
        /*0bac*/ 	.word	0xffffffff


	//   ....[121]....
        /*0bb0*/ 	.word	0xffffffff


	//   ....[122]....
        /*0bb4*/ 	.word	0xffffffff


	//   ....[123]....
        /*0bb8*/ 	.word	0xffffffff


	//   ....[124]....
        /*0bbc*/ 	.word	0xffffffff


	//   ....[125]....
        /*0bc0*/ 	.word	0xffffffff


	//   ....[126]....
        /*0bc4*/ 	.word	0xffffffff


	//   ....[127]....
        /*0bc8*/ 	.word	0xffffffff


	//   ....[128]....
        /*0bcc*/ 	.word	0xffffffff


	//   ....[129]....
        /*0bd0*/ 	.word	0xffffffff


	//   ....[130]....
        /*0bd4*/ 	.word	0xffffffff


	//   ....[131]....
        /*0bd8*/ 	.word	0xffffffff


	//   ....[132]....
        /*0bdc*/ 	.word	0xffffffff


	//   ....[133]....
        /*0be0*/ 	.word	0xffffffff


	//   ....[134]....
        /*0be4*/ 	.word	0xffffffff


	//   ....[135]....
        /*0be8*/ 	.word	0xffffffff


	//   ....[136]....
        /*0bec*/ 	.word	0xffffffff


	//   ....[137]....
        /*0bf0*/ 	.word	0xffffffff


	//   ....[138]....
        /*0bf4*/ 	.word	0xffffffff


	//   ....[139]....
        /*0bf8*/ 	.word	0xffffffff


	//   ....[140]....
        /*0bfc*/ 	.word	0xffffffff


	//   ....[141]....
        /*0c00*/ 	.word	0xffffffff


	//   ....[142]....
        /*0c04*/ 	.word	0xffffffff


	//   ....[143]....
        /*0c08*/ 	.word	0xffffffff


	//   ....[144]....
        /*0c0c*/ 	.word	0xffffffff


	//   ....[145]....
        /*0c10*/ 	.word	0xffffffff


	//   ....[146]....
        /*0c14*/ 	.word	0xffffffff


	//   ....[147]....
        /*0c18*/ 	.word	0xffffffff


	//   ....[148]....
        /*0c1c*/ 	.word	0xffffffff


	//   ....[149]....
        /*0c20*/ 	.word	0xffffffff


	//   ....[150]....
        /*0c24*/ 	.word	0xffffffff


	//   ....[151]....
        /*0c28*/ 	.word	0xffffffff


	//   ....[152]....
        /*0c2c*/ 	.word	0xffffffff


	//   ....[153]....
        /*0c30*/ 	.word	0xffffffff


	//   ....[154]....
        /*0c34*/ 	.word	0xffffffff


	//   ....[155]....
        /*0c38*/ 	.word	0xffffffff


	//   ....[156]....
        /*0c3c*/ 	.word	0xffffffff


	//   ....[157]....
        /*0c40*/ 	.word	0xffffffff


	//   ....[158]....
        /*0c44*/ 	.word	0xffffffff


	//   ....[159]....
        /*0c48*/ 	.word	0xffffffff


	//   ....[160]....
        /*0c4c*/ 	.word	0xffffffff


	//   ....[161]....
        /*0c50*/ 	.word	0xffffffff


	//   ....[162]....
        /*0c54*/ 	.word	0xffffffff


	//   ....[163]....
        /*0c58*/ 	.word	0xffffffff


	//   ....[164]....
        /*0c5c*/ 	.word	0xffffffff


	//   ....[165]....
        /*0c60*/ 	.word	0xffffffff


	//   ....[166]....
        /*0c64*/ 	.word	0xffffffff


	//   ....[167]....
        /*0c68*/ 	.word	0xffffffff


	//   ....[168]....
        /*0c6c*/ 	.word	0xffffffff


	//   ....[169]....
        /*0c70*/ 	.word	0x0500000f


	//   ....[170]....
        /*0c74*/ 	.word	0x0500000f


	//   ....[171]....
        /*0c78*/ 	.word	0x0500000f


	//   ....[172]....
        /*0c7c*/ 	.word	0x0500000f


	//   ....[173]....
        /*0c80*/ 	.word	0x0500000f


	//   ....[174]....
        /*0c84*/ 	.word	0x0500000f


	//   ....[175]....
        /*0c88*/ 	.word	0x0500000f


	//   ....[176]....
        /*0c8c*/ 	.word	0x0500000f


	//   ....[177]....
        /*0c90*/ 	.word	0x0500000f


	//   ....[178]....
        /*0c94*/ 	.word	0x0500000f


	//   ....[179]....
        /*0c98*/ 	.word	0x0500000f


	//   ....[180]....
        /*0c9c*/ 	.word	0x0500000f


	//   ....[181]....
        /*0ca0*/ 	.word	0x0500000f


	//   ....[182]....
        /*0ca4*/ 	.word	0x0500000f


	//   ....[183]....
        /*0ca8*/ 	.word	0x0500000f


	//   ....[184]....
        /*0cac*/ 	.word	0x0500000f


	//   ....[185]....
        /*0cb0*/ 	.word	0x0500000f


	//   ....[186]....
        /*0cb4*/ 	.word	0x0500000f


	//   ....[187]....
        /*0cb8*/ 	.word	0x0500000f


	//   ....[188]....
        /*0cbc*/ 	.word	0x0500000f


	//   ....[189]....
        /*0cc0*/ 	.word	0x0500000f


	//   ....[190]....
        /*0cc4*/ 	.word	0x0500000f


	//   ....[191]....
        /*0cc8*/ 	.word	0x0500000f


	//   ....[192]....
        /*0ccc*/ 	.word	0x0500000f


	//   ....[193]....
        /*0cd0*/ 	.word	0x0500000f


	//   ....[194]....
        /*0cd4*/ 	.word	0x0500000f


	//   ....[195]....
        /*0cd8*/ 	.word	0x0500000f


	//   ....[196]....
        /*0cdc*/ 	.word	0x0500000f


	//   ....[197]....
        /*0ce0*/ 	.word	0x0500000f


	//   ....[198]....
        /*0ce4*/ 	.word	0x0500000f


	//   ....[199]....
        /*0ce8*/ 	.word	0x0500000f


	//   ....[200]....
        /*0cec*/ 	.word	0x0500000f


	//   ....[201]....
        /*0cf0*/ 	.word	0x0500000f


	//   ....[202]....
        /*0cf4*/ 	.word	0x0500000f


	//   ....[203]....
        /*0cf8*/ 	.word	0x0500000f


	//   ....[204]....
        /*0cfc*/ 	.word	0x0500000f


	//   ....[205]....
        /*0d00*/ 	.word	0x0500000f


	//   ....[206]....
        /*0d04*/ 	.word	0x0500000f


	//   ....[207]....
        /*0d08*/ 	.word	0x0500000f


	//   ....[208]....
        /*0d0c*/ 	.word	0x0500000f


	//   ....[209]....
        /*0d10*/ 	.word	0x0500000f


	//   ....[210]....
        /*0d14*/ 	.word	0x0500000f


	//   ....[211]....
        /*0d18*/ 	.word	0x0500000f


	//   ....[212]....
        /*0d1c*/ 	.word	0x0500000f


	//   ....[213]....
        /*0d20*/ 	.word	0x0500000f


	//   ....[214]....
        /*0d24*/ 	.word	0x0500000f


	//   ....[215]....
        /*0d28*/ 	.word	0x0500000f


	//   ....[216]....
        /*0d2c*/ 	.word	0x0500000f


	//   ....[217]....
        /*0d30*/ 	.word	0x0500000f


	//   ....[218]....
        /*0d34*/ 	.word	0x0500000f


	//   ....[219]....
        /*0d38*/ 	.word	0x0500000f


	//   ....[220]....
        /*0d3c*/ 	.word	0x0500000f


	//   ....[221]....
        /*0d40*/ 	.word	0x0500000f


	//   ....[222]....
        /*0d44*/ 	.word	0x0500000f


	//   ....[223]....
        /*0d48*/ 	.word	0x0500000f


	//   ....[224]....
        /*0d4c*/ 	.word	0x0500000f


	//   ....[225]....
        /*0d50*/ 	.word	0x0500000f


	//   ....[226]....
        /*0d54*/ 	.word	0x0500000f


	//   ....[227]....
        /*0d58*/ 	.word	0x0500000f


	//   ....[228]....
        /*0d5c*/ 	.word	0x0500000f


	//   ....[229]....
        /*0d60*/ 	.word	0x0500000f


	//   ....[230]....
        /*0d64*/ 	.word	0x0500000f


	//   ....[231]....
        /*0d68*/ 	.word	0x0500000f


	//   ....[232]....
        /*0d6c*/ 	.word	0x0500000f


	//   ....[233]....
        /*0d70*/ 	.word	0x0500000f


	//   ....[234]....
        /*0d74*/ 	.word	0x0500000f


	//   ....[235]....
        /*0d78*/ 	.word	0x0500000f


	//   ....[236]....
        /*0d7c*/ 	.word	0x0500000f


	//   ....[237]....
        /*0d80*/ 	.word	0x0500000f


	//   ....[238]....
        /*0d84*/ 	.word	0x0500000f


	//   ....[239]....
        /*0d88*/ 	.word	0x0500000f


	//   ....[240]....
        /*0d8c*/ 	.word	0x0500000f


	//   ....[241]....
        /*0d90*/ 	.word	0x0500000f


	//   ....[242]....
        /*0d94*/ 	.word	0x0500000f


	//   ....[243]....
        /*0d98*/ 	.word	0x0500000f


	//   ....[244]....
        /*0d9c*/ 	.word	0x0500000f


	//   ....[245]....
        /*0da0*/ 	.word	0x0500000f


	//   ....[246]....
        /*0da4*/ 	.word	0x0500000f


	//   ....[247]....
        /*0da8*/ 	.word	0x0500000f


	//   ....[248]....
        /*0dac*/ 	.word	0x0500000f


	//   ....[249]....
        /*0db0*/ 	.word	0x0500000f


	//   ....[250]....
        /*0db4*/ 	.word	0x0500000f


	//   ....[251]....
        /*0db8*/ 	.word	0x0500000f


	//   ....[252]....
        /*0dbc*/ 	.word	0x0500000f


	//   ....[253]....
        /*0dc0*/ 	.word	0x0500000f


	//   ....[254]....
        /*0dc4*/ 	.word	0x0500000f


	//   ....[255]....
        /*0dc8*/ 	.word	0x0500000f


	//   ....[0]....
        /*0dcc*/ 	.word	0x0500000f


	//   ....[1]....
        /*0dd0*/ 	.word	0x0500000f


	//   ....[2]....
        /*0dd4*/ 	.word	0x0500000f


	//   ....[3]....
        /*0dd8*/ 	.word	0x0500000f


	//   ....[4]....
        /*0ddc*/ 	.word	0x0500000f


	//   ....[5]....
        /*0de0*/ 	.word	0x0500000f


	//   ....[6]....
        /*0de4*/ 	.word	0x0500000f


	//   ....[7]....
        /*0de8*/ 	.word	0x0500000f


	//   ....[8]....
        /*0dec*/ 	.word	0x0500000f


	//   ....[9]....
        /*0df0*/ 	.word	0x0500000f


	//   ....[10]....
        /*0df4*/ 	.word	0x0500000f


	//   ....[11]....
        /*0df8*/ 	.word	0x0500000f


	//   ....[12]....
        /*0dfc*/ 	.word	0x0500000f


	//   ....[13]....
        /*0e00*/ 	.word	0x0500000f


	//   ....[14]....
        /*0e04*/ 	.word	0x0500000f


	//   ....[15]....
        /*0e08*/ 	.word	0x0500000f


	//   ....[16]....
        /*0e0c*/ 	.word	0x0500000f


	//   ....[17]....
        /*0e10*/ 	.word	0x0500000f


	//   ....[18]....
        /*0e14*/ 	.word	0x0500000f


	//   ....[19]....
        /*0e18*/ 	.word	0x0500000f


	//   ....[20]....
        /*0e1c*/ 	.word	0x0500000f


	//   ....[21]....
        /*0e20*/ 	.word	0x0500000f


	//   ....[22]....
        /*0e24*/ 	.word	0x0500000f


	//   ....[23]....
        /*0e28*/ 	.word	0x0500000f


	//   ....[24]....
        /*0e2c*/ 	.word	0x0500000f


	//   ....[25]....
        /*0e30*/ 	.word	0x0500000f


	//   ....[26]....
        /*0e34*/ 	.word	0x0500000f


	//   ....[27]....
        /*0e38*/ 	.word	0x0500000f


	//   ....[28]....
        /*0e3c*/ 	.word	0x0500000f


	//   ....[29]....
        /*0e40*/ 	.word	0x0500000f


	//   ....[30]....
        /*0e44*/ 	.word	0x0500000f


	//   ....[31]....
        /*0e48*/ 	.word	0x0500000f


	//   ....[32]....
        /*0e4c*/ 	.word	0x0500000f


	//   ....[33]....
        /*0e50*/ 	.word	0x0500000f


	//   ....[34]....
        /*0e54*/ 	.word	0x0500000f


	//   ....[35]....
        /*0e58*/ 	.word	0x0500000f


	//   ....[36]....
        /*0e5c*/ 	.word	0x0500000f


	//   ....[37]....
        /*0e60*/ 	.word	0x0500000f


	//   ....[38]....
        /*0e64*/ 	.word	0x0500000f


	//----- nvinfo : EIATTR_COOP_GROUP_INSTR_OFFSETS
	.align		4
.L_231:
        /*0e68*/ 	.byte	0x04, 0x28
        /*0e6a*/ 	.short	(.L_233 - .L_232)


	//   ....[0]....
.L_232:
        /*0e6c*/ 	.word	0x00000060


	//   ....[1]....
        /*0e70*/ 	.word	0x00000130


	//   ....[2]....
        /*0e74*/ 	.word	0x000001e0


	//   ....[3]....
        /*0e78*/ 	.word	0x000003a0


	//   ....[4]....
        /*0e7c*/ 	.word	0x00000500


	//   ....[5]....
        /*0e80*/ 	.word	0x00000620


	//   ....[6]....
        /*0e84*/ 	.word	0x00000780


	//   ....[7]....
        /*0e88*/ 	.word	0x00003780


	//   ....[8]....
        /*0e8c*/ 	.word	0x00003790


	//   ....[9]....
        /*0e90*/ 	.word	0x00003e90


	//   ....[10]....
        /*0e94*/ 	.word	0x00003ea0


	//   ....[11]....
        /*0e98*/ 	.word	0x00004a40


	//   ....[12]....
        /*0e9c*/ 	.word	0x00004a50


	//   ....[13]....
        /*0ea0*/ 	.word	0x000051d0


	//   ....[14]....
        /*0ea4*/ 	.word	0x000051e0


	//   ....[15]....
        /*0ea8*/ 	.word	0x00005b90


	//   ....[16]....
        /*0eac*/ 	.word	0x00005ba0


	//   ....[17]....
        /*0eb0*/ 	.word	0x00005cb0


	//   ....[18]....
        /*0eb4*/ 	.word	0x00005cc0


	//   ....[19]....
        /*0eb8*/ 	.word	0x00006060


	//   ....[20]....
        /*0ebc*/ 	.word	0x00006090


	//   ....[21]....
        /*0ec0*/ 	.word	0x00006360


	//   ....[22]....
        /*0ec4*/ 	.word	0x00006380


	//   ....[23]....
        /*0ec8*/ 	.word	0x00006f40


	//   ....[24]....
        /*0ecc*/ 	.word	0x000074f0


	//   ....[25]....
        /*0ed0*/ 	.word	0x00007500


	//   ....[26]....
        /*0ed4*/ 	.word	0x00007510


	//   ....[27]....
        /*0ed8*/ 	.word	0x00007520


	//   ....[28]....
        /*0edc*/ 	.word	0x00008590


	//   ....[29]....
        /*0ee0*/ 	.word	0x000085a0


	//   ....[30]....
        /*0ee4*/ 	.word	0x000085b0


	//   ....[31]....
        /*0ee8*/ 	.word	0x000085c0


	//   ....[32]....
        /*0eec*/ 	.word	0x0000a680


	//   ....[33]....
        /*0ef0*/ 	.word	0x0000a6a0


	//   ....[34]....
        /*0ef4*/ 	.word	0x0000aac0


	//   ....[35]....
        /*0ef8*/ 	.word	0x0000ab40


	//   ....[36]....
        /*0efc*/ 	.word	0x0000c200


	//   ....[37]....
        /*0f00*/ 	.word	0x0000c270


	//   ....[38]....
        /*0f04*/ 	.word	0x0000cc70


	//   ....[39]....
        /*0f08*/ 	.word	0x0000ccf0


	//   ....[40]....
        /*0f0c*/ 	.word	0x0000ddf0


	//   ....[41]....
        /*0f10*/ 	.word	0x0000de80


	//   ....[42]....
        /*0f14*/ 	.word	0x0000dfd0


	//   ....[43]....
        /*0f18*/ 	.word	0x0000e1a0


	//   ....[44]....
        /*0f1c*/ 	.word	0x0000f920


	//   ....[45]....
        /*0f20*/ 	.word	0x0000f940


	//   ....[46]....
        /*0f24*/ 	.word	0x0000f950


	//   ....[47]....
        /*0f28*/ 	.word	0x0000f960


	//   ....[48]....
        /*0f2c*/ 	.word	0x00010380


	//   ....[49]....
        /*0f30*/ 	.word	0x00010390


	//   ....[50]....
        /*0f34*/ 	.word	0x000105c0


	//   ....[51]....
        /*0f38*/ 	.word	0x000105d0


	//   ....[52]....
        /*0f3c*/ 	.word	0x00010800


	//   ....[53]....
        /*0f40*/ 	.word	0x00010810


	//   ....[54]....
        /*0f44*/ 	.word	0x00010a40


	//   ....[55]....
        /*0f48*/ 	.word	0x00010a50


	//   ....[56]....
        /*0f4c*/ 	.word	0x00010f20


	//   ....[57]....
        /*0f50*/ 	.word	0x00010f30


	//   ....[58]....
        /*0f54*/ 	.word	0x00011bb0


	//   ....[59]....
        /*0f58*/ 	.word	0x00011bc0


	//   ....[60]....
        /*0f5c*/ 	.word	0x00013180


	//   ....[61]....
        /*0f60*/ 	.word	0x00013190


	//   ....[62]....
        /*0f64*/ 	.word	0x000133d0


	//   ....[63]....
        /*0f68*/ 	.word	0x000133e0


	//   ....[64]....
        /*0f6c*/ 	.word	0x00013610


	//   ....[65]....
        /*0f70*/ 	.word	0x00013620


	//   ....[66]....
        /*0f74*/ 	.word	0x00013850


	//   ....[67]....
        /*0f78*/ 	.word	0x00013860


	//   ....[68]....
        /*0f7c*/ 	.word	0x00013af0


	//   ....[69]....
        /*0f80*/ 	.word	0x00013d00


	//   ....[70]....
        /*0f84*/ 	.word	0x00013d30


	//   ....[71]....
        /*0f88*/ 	.word	0x00013d60


	//   ....[72]....
        /*0f8c*/ 	.word	0x00013d90


	//   ....[73]....
        /*0f90*/ 	.word	0x00013dc0


	//   ....[74]....
        /*0f94*/ 	.word	0x00013df0


	//   ....[75]....
        /*0f98*/ 	.word	0x00013f80


	//   ....[76]....
        /*0f9c*/ 	.word	0x00013fb0


	//   ....[77]....
        /*0fa0*/ 	.word	0x00013fe0


	//   ....[78]....
        /*0fa4*/ 	.word	0x00014010


	//   ....[79]....
        /*0fa8*/ 	.word	0x00014040


	//   ....[80]....
        /*0fac*/ 	.word	0x00014070


	//   ....[81]....
        /*0fb0*/ 	.word	0x00014100


	//   ....[82]....
        /*0fb4*/ 	.word	0x00014130


	//   ....[83]....
        /*0fb8*/ 	.word	0x00014140


	//   ....[84]....
        /*0fbc*/ 	.word	0x000141d0


	//   ....[85]....
        /*0fc0*/ 	.word	0x00015170


	//   ....[86]....
        /*0fc4*/ 	.word	0x000171c0


	//   ....[87]....
        /*0fc8*/ 	.word	0x000171e0


	//   ....[88]....
        /*0fcc*/ 	.word	0x00017270


	//   ....[89]....
        /*0fd0*/ 	.word	0x00017290


	//   ....[90]....
        /*0fd4*/ 	.word	0x00017310


	//   ....[91]....
        /*0fd8*/ 	.word	0x00017330


	//   ....[92]....
        /*0fdc*/ 	.word	0x000173b0


	//   ....[93]....
        /*0fe0*/ 	.word	0x000173d0


	//   ....[94]....
        /*0fe4*/ 	.word	0x00017450


	//   ....[95]....
        /*0fe8*/ 	.word	0x00017470


	//   ....[96]....
        /*0fec*/ 	.word	0x00017480


	//   ....[97]....
        /*0ff0*/ 	.word	0x00017490


	//   ....[98]....
        /*0ff4*/ 	.word	0x00017d00


	//   ....[99]....
        /*0ff8*/ 	.word	0x00017d30


	//   ....[100]....
        /*0ffc*/ 	.word	0x00017df0


	//   ....[101]....
        /*1000*/ 	.word	0x00017e00


	//   ....[102]....
        /*1004*/ 	.word	0x00017e90


	//   ....[103]....
        /*1008*/ 	.word	0x00017ea0


	//   ....[104]....
        /*100c*/ 	.word	0x00017f30


	//   ....[105]....
        /*1010*/ 	.word	0x00017f40


	//   ....[106]....
        /*1014*/ 	.word	0x00017fd0


	//   ....[107]....
        /*1018*/ 	.word	0x00017fe0


	//   ....[108]....
        /*101c*/ 	.word	0x00018070


	//   ....[109]....
        /*1020*/ 	.word	0x00018080


	//   ....[110]....
        /*1024*/ 	.word	0x00018100


	//   ....[111]....
        /*1028*/ 	.word	0x00018110


	//   ....[112]....
        /*102c*/ 	.word	0x00018120


	//   ....[113]....
        /*1030*/ 	.word	0x00018130


	//   ....[114]....
        /*1034*/ 	.word	0x00018590


	//   ....[115]....
        /*1038*/ 	.word	0x000185c0


	//   ....[116]....
        /*103c*/ 	.word	0x00018620


	//   ....[117]....
        /*1040*/ 	.word	0x000186d0


	//   ....[118]....
        /*1044*/ 	.word	0x000186e0


	//   ....[119]....
        /*1048*/ 	.word	0x00018710


	//   ....[120]....
        /*104c*/ 	.word	0x000187a0


	//   ....[121]....
        /*1050*/ 	.word	0x00018850


	//   ....[122]....
        /*1054*/ 	.word	0x00018860


	//   ....[123]....
        /*1058*/ 	.word	0x00018890


	//   ....[124]....
        /*105c*/ 	.word	0x000188a0


	//   ....[125]....
        /*1060*/ 	.word	0x00018930


	//   ....[126]....
        /*1064*/ 	.word	0x00019050


	//   ....[127]....
        /*1068*/ 	.word	0x00019070


	//   ....[128]....
        /*106c*/ 	.word	0x000190c0


	//   ....[129]....
        /*1070*/ 	.word	0x000190d0


	//   ....[130]....
        /*1074*/ 	.word	0x00019110


	//   ....[131]....
        /*1078*/ 	.word	0x00019120


	//   ....[132]....
        /*107c*/ 	.word	0x00019160


	//   ....[133]....
        /*1080*/ 	.word	0x00019170


	//   ....[134]....
        /*1084*/ 	.word	0x000191b0


	//   ....[135]....
        /*1088*/ 	.word	0x000191c0


	//   ....[136]....
        /*108c*/ 	.word	0x000191d0


	//   ....[137]....
        /*1090*/ 	.word	0x00019210


	//   ....[138]....
        /*1094*/ 	.word	0x00019540


	//   ....[139]....
        /*1098*/ 	.word	0x00019560


	//   ....[140]....
        /*109c*/ 	.word	0x00019570


	//   ....[141]....
        /*10a0*/ 	.word	0x00019590


	//   ....[142]....
        /*10a4*/ 	.word	0x00019600


	//   ....[143]....
        /*10a8*/ 	.word	0x00019620


	//   ....[144]....
        /*10ac*/ 	.word	0x00019680


	//   ....[145]....
        /*10b0*/ 	.word	0x000196a0


	//   ....[146]....
        /*10b4*/ 	.word	0x00019700


	//   ....[147]....
        /*10b8*/ 	.word	0x00019720


	//   ....[148]....
        /*10bc*/ 	.word	0x00019780


	//   ....[149]....
        /*10c0*/ 	.word	0x000197a0


	//   ....[150]....
        /*10c4*/ 	.word	0x00019ce0


	//   ....[151]....
        /*10c8*/ 	.word	0x00019d10


	//   ....[152]....
        /*10cc*/ 	.word	0x00019d70


	//   ....[153]....
        /*10d0*/ 	.word	0x00019da0


	//   ....[154]....
        /*10d4*/ 	.word	0x00019dd0


	//   ....[155]....
        /*10d8*/ 	.word	0x00019e00


	//   ....[156]....
        /*10dc*/ 	.word	0x00019e30


	//   ....[157]....
        /*10e0*/ 	.word	0x00019e60


	//   ....[158]....
        /*10e4*/ 	.word	0x0001a000


	//   ....[159]....
        /*10e8*/ 	.word	0x0001a030


	//   ....[160]....
        /*10ec*/ 	.word	0x0001a060


	//   ....[161]....
        /*10f0*/ 	.word	0x0001a090


	//   ....[162]....
        /*10f4*/ 	.word	0x0001a0c0


	//   ....[163]....
        /*10f8*/ 	.word	0x0001a0f0


	//   ....[164]....
        /*10fc*/ 	.word	0x0001a1b0


	//   ....[165]....
        /*1100*/ 	.word	0x0001a1d0


	//   ....[166]....
        /*1104*/ 	.word	0x0001a1e0


	//   ....[167]....
        /*1108*/ 	.word	0x0001a240


	//   ....[168]....
        /*110c*/ 	.word	0x0001a860


	//   ....[169]....
        /*1110*/ 	.word	0x0001ab70


	//   ....[170]....
        /*1114*/ 	.word	0x0001ac00


	//   ....[171]....
        /*1118*/ 	.word	0x0001ac90


	//   ....[172]....
        /*111c*/ 	.word	0x0001ad20


	//   ....[173]....
        /*1120*/ 	.word	0x0001ae00


	//   ....[174]....
        /*1124*/ 	.word	0x0001ae90


	//   ....[175]....
        /*1128*/ 	.word	0x0001af30


	//   ....[176]....
        /*112c*/ 	.word	0x0001afc0


	//   ....[177]....
        /*1130*/ 	.word	0x0001b0b0


	//   ....[178]....
        /*1134*/ 	.word	0x0001b140


	//   ....[179]....
        /*1138*/ 	.word	0x0001b1e0


	//   ....[180]....
        /*113c*/ 	.word	0x0001b270


	//   ....[181]....
        /*1140*/ 	.word	0x0001b350


	//   ....[182]....
        /*1144*/ 	.word	0x0001b3f0


	//   ....[183]....
        /*1148*/ 	.word	0x0001b480


	//   ....[184]....
        /*114c*/ 	.word	0x0001b4d0


	//   ....[185]....
        /*1150*/ 	.word	0x0001b520


	//   ....[186]....
        /*1154*/ 	.word	0x0001b610


	//   ....[187]....
        /*1158*/ 	.word	0x0001b6a0


	//   ....[188]....
        /*115c*/ 	.word	0x0001b6f0


	//   ....[189]....
        /*1160*/ 	.word	0x0001b740


	//   ....[190]....
        /*1164*/ 	.word	0x0001b950


	//   ....[191]....
        /*1168*/ 	.word	0x0001b9a0


	//   ....[192]....
        /*116c*/ 	.word	0x0001ba30


	//   ....[193]....
        /*1170*/ 	.word	0x0001bac0


	//   ....[194]....
        /*1174*/ 	.word	0x0001bb50


	//   ....[195]....
        /*1178*/ 	.word	0x0001bbe0


	//   ....[196]....
        /*117c*/ 	.word	0x0001bc70


	//   ....[197]....
        /*1180*/ 	.word	0x0001bd00


	//   ....[198]....
        /*1184*/ 	.word	0x0001bd80


	//   ....[199]....
        /*1188*/ 	.word	0x0001bdd0


	//   ....[200]....
        /*118c*/ 	.word	0x0001be70


	//   ....[201]....
        /*1190*/ 	.word	0x0001bf00


	//   ....[202]....
        /*1194*/ 	.word	0x0001bf90


	//   ....[203]....
        /*1198*/ 	.word	0x0001bfe0


	//   ....[204]....
        /*119c*/ 	.word	0x0001c070


	//   ....[205]....
        /*11a0*/ 	.word	0x0001c100


	//   ....[206]....
        /*11a4*/ 	.word	0x0001c190


	//   ....[207]....
        /*11a8*/ 	.word	0x0001c220


	//   ....[208]....
        /*11ac*/ 	.word	0x0001c2b0


	//   ....[209]....
        /*11b0*/ 	.word	0x0001c340


	//   ....[210]....
        /*11b4*/ 	.word	0x0001c400


	//   ....[211]....
        /*11b8*/ 	.word	0x0001c6e0


	//   ....[212]....
        /*11bc*/ 	.word	0x0001c7d0


	//   ....[213]....
        /*11c0*/ 	.word	0x0001c870


	//   ....[214]....
        /*11c4*/ 	.word	0x0001c8d0


	//   ....[215]....
        /*11c8*/ 	.word	0x0001c9c0


	//   ....[216]....
        /*11cc*/ 	.word	0x0001ca30


	//   ....[217]....
        /*11d0*/ 	.word	0x0001cb20


	//   ....[218]....
        /*11d4*/ 	.word	0x0001cb90


	//   ....[219]....
        /*11d8*/ 	.word	0x0001cc80


	//   ....[220]....
        /*11dc*/ 	.word	0x0001ccf0


	//   ....[221]....
        /*11e0*/ 	.word	0x0001cde0


	//   ....[222]....
        /*11e4*/ 	.word	0x0001ce50


	//   ....[223]....
        /*11e8*/ 	.word	0x0001cef0


	//   ....[224]....
        /*11ec*/ 	.word	0x0001cfe0


	//   ....[225]....
        /*11f0*/ 	.word	0x0001d050


	//   ....[226]....
        /*11f4*/ 	.word	0x0001d0b0


	//   ....[227]....
        /*11f8*/ 	.word	0x0001d1a0


	//   ....[228]....
        /*11fc*/ 	.word	0x0001d200


	//   ....[229]....
        /*1200*/ 	.word	0x0001d300


	//   ....[230]....
        /*1204*/ 	.word	0x0001d360


	//   ....[231]....
        /*1208*/ 	.word	0x0001d460


	//   ....[232]....
        /*120c*/ 	.word	0x0001d4c0


	//   ....[233]....
        /*1210*/ 	.word	0x0001d5c0


	//   ....[234]....
        /*1214*/ 	.word	0x0001d620


	//   ....[235]....
        /*1218*/ 	.word	0x0001d720


	//   ....[236]....
        /*121c*/ 	.word	0x0001d780


	//   ....[237]....
        /*1220*/ 	.word	0x0001d880


	//   ....[238]....
        /*1224*/ 	.word	0x0001d8e0


	//   ....[239]....
        /*1228*/ 	.word	0x0001d9c0


	//   ....[240]....
        /*122c*/ 	.word	0x0001db00


	//   ....[241]....
        /*1230*/ 	.word	0x0001dbe0


	//   ....[242]....
        /*1234*/ 	.word	0x0001dc90


	//   ....[243]....
        /*1238*/ 	.word	0x0001dda0


	//   ....[244]....
        /*123c*/ 	.word	0x0001de00


	//   ....[245]....
        /*1240*/ 	.word	0x0001df10


	//   ....[246]....
        /*1244*/ 	.word	0x0001df70


	//   ....[247]....
        /*1248*/ 	.word	0x0001e080


	//   ....[248]....
        /*124c*/ 	.word	0x0001e0e0


	//   ....[249]....
        /*1250*/ 	.word	0x0001e1f0


	//   ....[250]....
        /*1254*/ 	.word	0x0001e250


	//   ....[251]....
        /*1258*/ 	.word	0x0001e310


	//   ....[252]....
        /*125c*/ 	.word	0x0001e470


	//   ....[253]....
        /*1260*/ 	.word	0x0001e510


	//   ....[254]....
        /*1264*/ 	.word	0x0001e570


	//   ....[255]....
        /*1268*/ 	.word	0x0001e620


	//   ....[0]....
        /*126c*/ 	.word	0x0001e680


	//   ....[1]....
        /*1270*/ 	.word	0x0001e730


	//   ....[2]....
        /*1274*/ 	.word	0x0001e790


	//   ....[3]....
        /*1278*/ 	.word	0x0001e840


	//   ....[4]....
        /*127c*/ 	.word	0x0001e8a0


	//   ....[5]....
        /*1280*/ 	.word	0x0001e950


	//   ....[6]....
        /*1284*/ 	.word	0x0001e9b0


	//   ....[7]....
        /*1288*/ 	.word	0x0001ea60


	//   ....[8]....
        /*128c*/ 	.word	0x0001eb50


	//   ....[9]....
        /*1290*/ 	.word	0x0001ebf0


	//   ....[10]....
        /*1294*/ 	.word	0x0001ec50


	//   ....[11]....
        /*1298*/ 	.word	0x0001ed20


	//   ....[12]....
        /*129c*/ 	.word	0x0001ed80


	//   ....[13]....
        /*12a0*/ 	.word	0x0001ee50


	//   ....[14]....
        /*12a4*/ 	.word	0x0001eeb0


	//   ....[15]....
        /*12a8*/ 	.word	0x0001ef80


	//   ....[16]....
        /*12ac*/ 	.word	0x0001efe0


	//   ....[17]....
        /*12b0*/ 	.word	0x0001f0b0


	//   ....[18]....
        /*12b4*/ 	.word	0x0001f110


	//   ....[19]....
        /*12b8*/ 	.word	0x0001f1e0


	//   ....[20]....
        /*12bc*/ 	.word	0x0001f270


	//   ....[21]....
        /*12c0*/ 	.word	0x0001f310


	//   ....[22]....
        /*12c4*/ 	.word	0x0001f490


	//   ....[23]....
        /*12c8*/ 	.word	0x0001f500


	//   ....[24]....
        /*12cc*/ 	.word	0x0001f570


	//   ....[25]....
        /*12d0*/ 	.word	0x0001f5e0


	//   ....[26]....
        /*12d4*/ 	.word	0x0001f650


	//   ....[27]....
        /*12d8*/ 	.word	0x0001f6d0


	//   ....[28]....
        /*12dc*/ 	.word	0x0001f750


	//   ....[29]....
        /*12e0*/ 	.word	0x0001f7e0


	//   ....[30]....
        /*12e4*/ 	.word	0x0001f850


	//   ....[31]....
        /*12e8*/ 	.word	0x0001f8c0


	//   ....[32]....
        /*12ec*/ 	.word	0x0001f930


	//   ....[33]....
        /*12f0*/ 	.word	0x0001f9b0


	//   ....[34]....
        /*12f4*/ 	.word	0x0001fa20


	//   ....[35]....
        /*12f8*/ 	.word	0x0001fac0


	//   ....[36]....
        /*12fc*/ 	.word	0x0001fb10


	//   ....[37]....
        /*1300*/ 	.word	0x0001fba0


	//   ....[38]....
        /*1304*/ 	.word	0x0001fcd0


	//----- nvinfo : EIATTR_REG_RECONFIG
	.align		4
.L_233:
        /*1308*/ 	.byte	0x01, 0x54
	.zero		2


	//----- nvinfo : EIATTR_SYSCALL_OFFSETS
	.align		4
        /*130c*/ 	.byte	0x04, 0x46
        /*130e*/ 	.short	(.L_235 - .L_234)


	//   ....[0]....
.L_234:
        /*1310*/ 	.word	0x00002320


	//   ....[1]....
        /*1314*/ 	.word	0x00002470


	//   ....[2]....
        /*1318*/ 	.word	0x000070e0


	//   ....[3]....
        /*131c*/ 	.word	0x00007460


	//   ....[4]....
        /*1320*/ 	.word	0x000167e0


	//   ....[5]....
        /*1324*/ 	.word	0x00016930


	//   ....[6]....
        /*1328*/ 	.word	0x00016a20


	//   ....[7]....
        /*132c*/ 	.word	0x00017950


	//----- nvinfo : EIATTR_MBARRIER_INSTR_OFFSETS
	.align		4
.L_235:
        /*1330*/ 	.byte	0x04, 0x39
        /*1332*/ 	.short	(.L_237 - .L_236)


	//   ....[0]....
.L_236:
        /*1334*/ 	.word	0x00000250
        /*1338*/ 	.word	0x000000ff
        /*133c*/ 	.word	0x00022800
        /*1340*/ 	.short	0x0100
        /*1342*/ 	.byte	0x08
	.zero		1


	//   ....[1]....
        /*1344*/ 	.word	0x00000260
        /*1348*/ 	.word	0x000000ff
        /*134c*/ 	.word	0x00022820
        /*1350*/ 	.short	0x0100
        /*1352*/ 	.byte	0x08
	.zero		1


	//   ....[2]....
        /*1354*/ 	.word	0x00000350
        /*1358*/ 	.word	0x000000ff
        /*135c*/ 	.word	0x00022830
        /*1360*/ 	.short	0x0100
        /*1362*/ 	.byte	0x08
	.zero		1


	//   ....[3]....
        /*1364*/ 	.word	0x00000360
        /*1368*/ 	.word	0x000000ff
        /*136c*/ 	.word	0x00022840
        /*1370*/ 	.short	0x0100
        /*1372*/ 	.byte	0x08
	.zero		1


	//   ....[4]....
        /*1374*/ 	.word	0x00000370
        /*1378*/ 	.word	0x000000ff
        /*137c*/ 	.word	0x00022838
        /*1380*/ 	.short	0x0100
        /*1382*/ 	.byte	0x08
	.zero		1


	//   ....[5]....
        /*1384*/ 	.word	0x00000380
        /*1388*/ 	.word	0x000000ff
        /*138c*/ 	.word	0x00022848
        /*1390*/ 	.short	0x0100
        /*1392*/ 	.byte	0x08
	.zero		1


	//   ....[6]....
        /*1394*/ 	.word	0x000004b0
        /*1398*/ 	.word	0x000000ff
        /*139c*/ 	.word	0x00022850
        /*13a0*/ 	.short	0x0100
        /*13a2*/ 	.byte	0x08
	.zero		1


	//   ....[7]....
        /*13a4*/ 	.word	0x000004c0
        /*13a8*/ 	.word	0x000000ff
        /*13ac*/ 	.word	0x00022860
        /*13b0*/ 	.short	0x0100
        /*13b2*/ 	.byte	0x08
	.zero		1


	//   ....[8]....
        /*13b4*/ 	.word	0x000004d0
        /*13b8*/ 	.word	0x000000ff
        /*13bc*/ 	.word	0x00022858
        /*13c0*/ 	.short	0x0100
        /*13c2*/ 	.byte	0x08
	.zero		1


	//   ....[9]....
        /*13c4*/ 	.word	0x000004e0
        /*13c8*/ 	.word	0x000000ff
        /*13cc*/ 	.word	0x00022868
        /*13d0*/ 	.short	0x0100
        /*13d2*/ 	.byte	0x08
	.zero		1


	//   ....[10]....
        /*13d4*/ 	.word	0x000005d0
        /*13d8*/ 	.word	0x000000ff
        /*13dc*/ 	.word	0x00022870
        /*13e0*/ 	.short	0x0100
        /*13e2*/ 	.byte	0x06
	.zero		1


	//   ....[11]....
        /*13e4*/ 	.word	0x000005e0
        /*13e8*/ 	.word	0x000000ff
        /*13ec*/ 	.word	0x00022880
        /*13f0*/ 	.short	0x0100
        /*13f2*/ 	.byte	0x06
	.zero		1


	//   ....[12]....
        /*13f4*/ 	.word	0x000005f0
        /*13f8*/ 	.word	0x000000ff
        /*13fc*/ 	.word	0x00022878
        /*1400*/ 	.short	0x0100
        /*1402*/ 	.byte	0x06
	.zero		1


	//   ....[13]....
        /*1404*/ 	.word	0x00000600
        /*1408*/ 	.word	0x000000ff
        /*140c*/ 	.word	0x00022888
        /*1410*/ 	.short	0x0100
        /*1412*/ 	.byte	0x06
	.zero		1


	//   ....[14]....
        /*1414*/ 	.word	0x00000730
        /*1418*/ 	.word	0x000000ff
        /*141c*/ 	.word	0x00022890
        /*1420*/ 	.short	0x0100
        /*1422*/ 	.byte	0x08
	.zero		1


	//   ....[15]....
        /*1424*/ 	.word	0x00000740
        /*1428*/ 	.word	0x000000ff
        /*142c*/ 	.word	0x000228a0
        /*1430*/ 	.short	0x0100
        /*1432*/ 	.byte	0x08
	.zero		1


	//   ....[16]....
        /*1434*/ 	.word	0x00000750
        /*1438*/ 	.word	0x000000ff
        /*143c*/ 	.word	0x00022898
        /*1440*/ 	.short	0x0100
        /*1442*/ 	.byte	0x08
	.zero		1


	//   ....[17]....
        /*1444*/ 	.word	0x00000760
        /*1448*/ 	.word	0x000000ff
        /*144c*/ 	.word	0x000228a8
        /*1450*/ 	.short	0x0100
        /*1452*/ 	.byte	0x08
	.zero		1


	//   ....[18]....
        /*1454*/ 	.word	0x00000890
        /*1458*/ 	.word	0x000000ff
        /*145c*/ 	.word	0x000228b0
        /*1460*/ 	.short	0x0100
        /*1462*/ 	.byte	0x08
	.zero		1


	//   ....[19]....
        /*1464*/ 	.word	0x000008a0
        /*1468*/ 	.word	0x000000ff
        /*146c*/ 	.word	0x000228c0
        /*1470*/ 	.short	0x0100
        /*1472*/ 	.byte	0x08
	.zero		1


	//   ....[20]....
        /*1474*/ 	.word	0x000008b0
        /*1478*/ 	.word	0x000000ff
        /*147c*/ 	.word	0x000228b8
        /*1480*/ 	.short	0x0100
        /*1482*/ 	.byte	0x08
	.zero		1


	//   ....[21]....
        /*1484*/ 	.word	0x000008c0
        /*1488*/ 	.word	0x000000ff
        /*148c*/ 	.word	0x000228c8
        /*1490*/ 	.short	0x0100
        /*1492*/ 	.byte	0x08
	.zero		1


	//   ....[22]....
        /*1494*/ 	.word	0x00003730
        /*1498*/ 	.word	0x00000057
        /*149c*/ 	.word	0x00022890
        /*14a0*/ 	.short	0x010a
        /*14a2*/ 	.byte	0x3f
	.zero		1


	//   ....[23]....
        /*14a4*/ 	.word	0x000049e0
        /*14a8*/ 	.word	0x00000057
        /*14ac*/ 	.word	0x00022890
        /*14b0*/ 	.short	0x010a
        /*14b2*/ 	.byte	0x3f
	.zero		1


	//   ....[24]....
        /*14b4*/ 	.word	0x000059f0
        /*14b8*/ 	.word	0x00000057
        /*14bc*/ 	.word	0x00022890
        /*14c0*/ 	.short	0x010a
        /*14c2*/ 	.byte	0x3f
	.zero		1


	//   ....[25]....
        /*14c4*/ 	.word	0x00005e90
        /*14c8*/ 	.word	0x00000004
        /*14cc*/ 	.word	0x00000000
        /*14d0*/ 	.short	0x0101
        /*14d2*/ 	.byte	0x3f
	.zero		1


	//   ....[26]....
        /*14d4*/ 	.word	0x00005ed0
        /*14d8*/ 	.word	0x00000057
        /*14dc*/ 	.word	0x000228b0
        /*14e0*/ 	.short	0x010a
        /*14e2*/ 	.byte	0x3f
	.zero		1


	//   ....[27]....
        /*14e4*/ 	.word	0x000066f0
        /*14e8*/ 	.word	0x00000057
        /*14ec*/ 	.word	0x00000000
        /*14f0*/ 	.short	0x0101
        /*14f2*/ 	.byte	0x3f
	.zero		1


	//   ....[28]....
        /*14f4*/ 	.word	0x00007180
        /*14f8*/ 	.word	0x00000013
        /*14fc*/ 	.word	0x00022800
        /*1500*/ 	.short	0x010a
        /*1502*/ 	.byte	0x3f
	.zero		1


	//   ....[29]....
        /*1504*/ 	.word	0x000071d0
        /*1508*/ 	.word	0x00000013
        /*150c*/ 	.word	0x00022800
        /*1510*/ 	.short	0x010a
        /*1512*/ 	.byte	0x3f
	.zero		1


	//   ....[30]....
        /*1514*/ 	.word	0x00007810
        /*1518*/ 	.word	0x00000013
        /*151c*/ 	.word	0x00022800
        /*1520*/ 	.short	0x010a
        /*1522*/ 	.byte	0x3f
	.zero		1


	//   ....[31]....
        /*1524*/ 	.word	0x00008790
        /*1528*/ 	.word	0x00000013
        /*152c*/ 	.word	0x00022800
        /*1530*/ 	.short	0x010a
        /*1532*/ 	.byte	0x3f
	.zero		1


	//   ....[32]....
        /*1534*/ 	.word	0x00009680
        /*1538*/ 	.word	0x00000003
        /*153c*/ 	.word	0x00022830
        /*1540*/ 	.short	0x010a
        /*1542*/ 	.byte	0x3f
	.zero		1


	//   ....[33]....
        /*1544*/ 	.word	0x00009730
        /*1548*/ 	.word	0x00000003
        /*154c*/ 	.word	0x00022830
        /*1550*/ 	.short	0x010a
        /*1552*/ 	.byte	0x3f
	.zero		1


	//   ....[34]....
        /*1554*/ 	.word	0x0000af90
        /*1558*/ 	.word	0x00000008
        /*155c*/ 	.word	0x00000000
        /*1560*/ 	.short	0x0101
        /*1562*/ 	.byte	0x3f
	.zero		1


	//   ....[35]....
        /*1564*/ 	.word	0x0000b3d0
        /*1568*/ 	.word	0x00000003
        /*156c*/ 	.word	0x00022850
        /*1570*/ 	.short	0x010a
        /*1572*/ 	.byte	0x3f
	.zero		1


	//   ....[36]....
        /*1574*/ 	.word	0x0000b420
        /*1578*/ 	.word	0x00000003
        /*157c*/ 	.word	0x00022850
        /*1580*/ 	.short	0x010a
        /*1582*/ 	.byte	0x3f
	.zero		1


	//   ....[37]....
        /*1584*/ 	.word	0x0000b800
        /*1588*/ 	.word	0x00000003
        /*158c*/ 	.word	0x00000000
        /*1590*/ 	.short	0x0101
        /*1592*/ 	.byte	0x3f
	.zero		1


	//   ....[38]....
        /*1594*/ 	.word	0x0000b930
        /*1598*/ 	.word	0x00000006
        /*159c*/ 	.word	0x00022830
        /*15a0*/ 	.short	0x010a
        /*15a2*/ 	.byte	0x3f
	.zero		1


	//   ....[39]....
        /*15a4*/ 	.word	0x0000b9a0
        /*15a8*/ 	.word	0x00000006
        /*15ac*/ 	.word	0x00022830
        /*15b0*/ 	.short	0x010a
        /*15b2*/ 	.byte	0x3f
	.zero		1


	//   ....[40]....
        /*15b4*/ 	.word	0x0000d1e0
        /*15b8*/ 	.word	0x0000009b
        /*15bc*/ 	.word	0x00000000
        /*15c0*/ 	.short	0x0101
        /*15c2*/ 	.byte	0x3f
	.zero		1


	//   ....[41]....
        /*15c4*/ 	.word	0x0000d980
        /*15c8*/ 	.word	0x00000006
        /*15cc*/ 	.word	0x00022850
        /*15d0*/ 	.short	0x010a
        /*15d2*/ 	.byte	0x3f
	.zero		1


	//   ....[42]....
        /*15d4*/ 	.word	0x0000d9d0
        /*15d8*/ 	.word	0x00000006
        /*15dc*/ 	.word	0x00022850
        /*15e0*/ 	.short	0x010a
        /*15e2*/ 	.byte	0x3f
	.zero		1


	//   ....[43]....
        /*15e4*/ 	.word	0x0000ddb0
        /*15e8*/ 	.word	0x00000006
        /*15ec*/ 	.word	0x00000000
        /*15f0*/ 	.short	0x0101
        /*15f2*/ 	.byte	0x3f
	.zero		1


	//   ....[44]....
        /*15f4*/ 	.word	0x00010320
        /*15f8*/ 	.word	0x00000003
        /*15fc*/ 	.word	0x00000000
        /*1600*/ 	.short	0x0101
        /*1602*/ 	.byte	0x3f
	.zero		1


	//   ....[45]....
        /*1604*/ 	.word	0x00010d50
        /*1608*/ 	.word	0x00000009
        /*160c*/ 	.word	0x00000000
        /*1610*/ 	.short	0x0101
        /*1612*/ 	.byte	0x3f
	.zero		1


	//   ....[46]....
        /*1614*/ 	.word	0x00015250
        /*1618*/ 	.word	0x00000016
        /*161c*/ 	.word	0x00022820
        /*1620*/ 	.short	0x010a
        /*1622*/ 	.byte	0x3f
	.zero		1


	//   ....[47]....
        /*1624*/ 	.word	0x000152e0
        /*1628*/ 	.word	0x00000003
        /*162c*/ 	.word	0x000228a0
        /*1630*/ 	.short	0x010a
        /*1632*/ 	.byte	0x3f
	.zero		1


	//   ....[48]....
        /*1634*/ 	.word	0x00015530
        /*1638*/ 	.word	0x00000003
        /*163c*/ 	.word	0x000228c0
        /*1640*/ 	.short	0x010a
        /*1642*/ 	.byte	0x3f
	.zero		1


	//   ....[49]....
        /*1644*/ 	.word	0x00015b40
        /*1648*/ 	.word	0x00000008
        /*164c*/ 	.word	0x000228a0
        /*1650*/ 	.short	0x010a
        /*1652*/ 	.byte	0x3f
	.zero		1


	//   ....[50]....
        /*1654*/ 	.word	0x00015d80
        /*1658*/ 	.word	0x00000008
        /*165c*/ 	.word	0x000228c0
        /*1660*/ 	.short	0x010a
        /*1662*/ 	.byte	0x3f
	.zero		1


	//   ....[51]....
        /*1664*/ 	.word	0x00016f40
        /*1668*/ 	.word	0x0000001f
        /*166c*/ 	.word	0x00022840
        /*1670*/ 	.short	0x010a
        /*1672*/ 	.byte	0x3f
	.zero		1


	//   ....[52]....
        /*1674*/ 	.word	0x00017590
        /*1678*/ 	.word	0x0000001f
        /*167c*/ 	.word	0x00022830
        /*1680*/ 	.short	0x0107
        /*1682*/ 	.byte	0x3f
	.zero		1


	//   ....[53]....
        /*1684*/ 	.word	0x00017660
        /*1688*/ 	.word	0x0000001f
        /*168c*/ 	.word	0x00022830
        /*1690*/ 	.short	0x0101
        /*1692*/ 	.byte	0x3f
	.zero		1


	//   ....[54]....
        /*1694*/ 	.word	0x00018230
        /*1698*/ 	.word	0x00000016
        /*169c*/ 	.word	0x00022800
        /*16a0*/ 	.short	0x0107
        /*16a2*/ 	.byte	0x3f
	.zero		1


	//   ....[55]....
        /*16a4*/ 	.word	0x00018320
        /*16a8*/ 	.word	0x00000016
        /*16ac*/ 	.word	0x00022800
        /*16b0*/ 	.short	0x0101
        /*16b2*/ 	.byte	0x3f
	.zero		1


	//   ....[56]....
        /*16b4*/ 	.word	0x00018340
        /*16b8*/ 	.word	0x00000016
        /*16bc*/ 	.word	0x00022820
        /*16c0*/ 	.short	0x010a
        /*16c2*/ 	.byte	0x3f
	.zero		1


	//   ....[57]....
        /*16c4*/ 	.word	0x000183d0
        /*16c8*/ 	.word	0x0000001f
        /*16cc*/ 	.word	0x00022860
        /*16d0*/ 	.short	0x010a
        /*16d2*/ 	.byte	0x3f
	.zero		1


	//   ....[58]....
        /*16d4*/ 	.word	0x00018ab0
        /*16d8*/ 	.word	0x0000001f
        /*16dc*/ 	.word	0x00022850
        /*16e0*/ 	.short	0x0107
        /*16e2*/ 	.byte	0x3f
	.zero		1


	//   ....[59]....
        /*16e4*/ 	.word	0x00018b80
        /*16e8*/ 	.word	0x0000001f
        /*16ec*/ 	.word	0x00022850
        /*16f0*/ 	.short	0x0101
        /*16f2*/ 	.byte	0x3f
	.zero		1


	//   ....[60]....
        /*16f4*/ 	.word	0x00018ec0
        /*16f8*/ 	.word	0x00000004
        /*16fc*/ 	.word	0x00022840
        /*1700*/ 	.short	0x010a
        /*1702*/ 	.byte	0x3f
	.zero		1


	//   ....[61]....
        /*1704*/ 	.word	0x00019290
        /*1708*/ 	.word	0x00000004
        /*170c*/ 	.word	0x00022830
        /*1710*/ 	.short	0x0107
        /*1712*/ 	.byte	0x3f
	.zero		1


	//   ....[62]....
        /*1714*/ 	.word	0x00019350
        /*1718*/ 	.word	0x00000004
        /*171c*/ 	.word	0x00022830
        /*1720*/ 	.short	0x0101
        /*1722*/ 	.byte	0x3f
	.zero		1


	//   ....[63]....
        /*1724*/ 	.word	0x00019380
        /*1728*/ 	.word	0x00000004
        /*172c*/ 	.word	0x00022860
        /*1730*/ 	.short	0x010a
        /*1732*/ 	.byte	0x3f
	.zero		1


	//   ....[64]....
        /*1734*/ 	.word	0x00019890
        /*1738*/ 	.word	0x00000004
        /*173c*/ 	.word	0x00022850
        /*1740*/ 	.short	0x0107
        /*1742*/ 	.byte	0x3f
	.zero		1


	//   ....[65]....
        /*1744*/ 	.word	0x00019950
        /*1748*/ 	.word	0x00000004
        /*174c*/ 	.word	0x00022850
        /*1750*/ 	.short	0x0101
        /*1752*/ 	.byte	0x3f
	.zero		1


	//   ....[66]....
        /*1754*/ 	.word	0x0001a7e0
        /*1758*/ 	.word	0x00000005
        /*175c*/ 	.word	0x00022820
        /*1760*/ 	.short	0x010a
        /*1762*/ 	.byte	0x3f
	.zero		1


	//   ....[67]....
        /*1764*/ 	.word	0x0001a940
        /*1768*/ 	.word	0x00000003
        /*176c*/ 	.word	0x00022840
        /*1770*/ 	.short	0x010a
        /*1772*/ 	.byte	0x3f
	.zero		1


	//   ....[68]....
        /*1774*/ 	.word	0x0001a9e0
        /*1778*/ 	.word	0x00000005
        /*177c*/ 	.word	0x00022840
        /*1780*/ 	.short	0x010a
        /*1782*/ 	.byte	0x3f
	.zero		1


	//   ....[69]....
        /*1784*/ 	.word	0x0001aa20
        /*1788*/ 	.word	0x00000003
        /*178c*/ 	.word	0x00022860
        /*1790*/ 	.short	0x010a
        /*1792*/ 	.byte	0x3f
	.zero		1


	//   ....[70]....
        /*1794*/ 	.word	0x0001aa60
        /*1798*/ 	.word	0x00000005
        /*179c*/ 	.word	0x00022860
        /*17a0*/ 	.short	0x010a
        /*17a2*/ 	.byte	0x3f
	.zero		1


	//   ....[71]....
        /*17a4*/ 	.word	0x0001aac0
        /*17a8*/ 	.word	0x00000057
        /*17ac*/ 	.word	0x00022890
        /*17b0*/ 	.short	0x010a
        /*17b2*/ 	.byte	0x3f
	.zero		1


	//   ....[72]....
        /*17b4*/ 	.word	0x0001ad50
        /*17b8*/ 	.word	0x00000057
        /*17bc*/ 	.word	0x00022890
        /*17c0*/ 	.short	0x010a
        /*17c2*/ 	.byte	0x3f
	.zero		1


	//   ....[73]....
        /*17c4*/ 	.word	0x0001b000
        /*17c8*/ 	.word	0x00000057
        /*17cc*/ 	.word	0x00022890
        /*17d0*/ 	.short	0x010a
        /*17d2*/ 	.byte	0x3f
	.zero		1


	//   ....[74]....
        /*17d4*/ 	.word	0x0001b2b0
        /*17d8*/ 	.word	0x00000057
        /*17dc*/ 	.word	0x000228b0
        /*17e0*/ 	.short	0x010a
        /*17e2*/ 	.byte	0x3f
	.zero		1


	//   ....[75]....
        /*17e4*/ 	.word	0x0001b560
        /*17e8*/ 	.word	0x00000013
        /*17ec*/ 	.word	0x00022800
        /*17f0*/ 	.short	0x010a
        /*17f2*/ 	.byte	0x3f
	.zero		1


	//   ....[76]....
        /*17f4*/ 	.word	0x0001b770
        /*17f8*/ 	.word	0x00000013
        /*17fc*/ 	.word	0x00022800
        /*1800*/ 	.short	0x010a
        /*1802*/ 	.byte	0x3f
	.zero		1


	//   ....[77]....
        /*1804*/ 	.word	0x0001b7c0
        /*1808*/ 	.word	0x00000003
        /*180c*/ 	.word	0x00022830
        /*1810*/ 	.short	0x010a
        /*1812*/ 	.byte	0x3f
	.zero		1


	//   ....[78]....
        /*1814*/ 	.word	0x0001b810
        /*1818*/ 	.word	0x00000003
        /*181c*/ 	.word	0x00022850
        /*1820*/ 	.short	0x010a
        /*1822*/ 	.byte	0x3f
	.zero		1


	//   ....[79]....
        /*1824*/ 	.word	0x0001b860
        /*1828*/ 	.word	0x00000006
        /*182c*/ 	.word	0x00022830
        /*1830*/ 	.short	0x010a
        /*1832*/ 	.byte	0x3f
	.zero		1


	//   ....[80]....
        /*1834*/ 	.word	0x0001b8b0
        /*1838*/ 	.word	0x00000006
        /*183c*/ 	.word	0x00022850
        /*1840*/ 	.short	0x010a
        /*1842*/ 	.byte	0x3f
	.zero		1


	//   ....[81]....
        /*1844*/ 	.word	0x0001c4c0
        /*1848*/ 	.word	0x00000016
        /*184c*/ 	.word	0x00022820
        /*1850*/ 	.short	0x010a
        /*1852*/ 	.byte	0x3f
	.zero		1


	//   ....[82]....
        /*1854*/ 	.word	0x0001c510
        /*1858*/ 	.word	0x00000003
        /*185c*/ 	.word	0x000228a0
        /*1860*/ 	.short	0x010a
        /*1862*/ 	.byte	0x3f
	.zero		1


	//   ....[83]....
        /*1864*/ 	.word	0x0001c560
        /*1868*/ 	.word	0x00000003
        /*186c*/ 	.word	0x000228c0
        /*1870*/ 	.short	0x010a
        /*1872*/ 	.byte	0x3f
	.zero		1


	//   ....[84]....
        /*1874*/ 	.word	0x0001c5b0
        /*1878*/ 	.word	0x00000008
        /*187c*/ 	.word	0x000228a0
        /*1880*/ 	.short	0x010a
        /*1882*/ 	.byte	0x3f
	.zero		1


	//   ....[85]....
        /*1884*/ 	.word	0x0001c600
        /*1888*/ 	.word	0x00000008
        /*188c*/ 	.word	0x000228c0
        /*1890*/ 	.short	0x010a
        /*1892*/ 	.byte	0x3f
	.zero		1


	//   ....[86]....
        /*1894*/ 	.word	0x0001c720
        /*1898*/ 	.word	0x0000001f
        /*189c*/ 	.word	0x00022840
        /*18a0*/ 	.short	0x010a
        /*18a2*/ 	.byte	0x3f
	.zero		1


	//   ....[87]....
        /*18a4*/ 	.word	0x0001da00
        /*18a8*/ 	.word	0x00000016
        /*18ac*/ 	.word	0x00022820
        /*18b0*/ 	.short	0x010a
        /*18b2*/ 	.byte	0x3f
	.zero		1


	//   ....[88]....
        /*18b4*/ 	.word	0x0001da50
        /*18b8*/ 	.word	0x0000001f
        /*18bc*/ 	.word	0x00022860
        /*18c0*/ 	.short	0x010a
        /*18c2*/ 	.byte	0x3f
	.zero		1


	//   ....[89]....
        /*18c4*/ 	.word	0x0001e3c0
        /*18c8*/ 	.word	0x00000004
        /*18cc*/ 	.word	0x00022840
        /*18d0*/ 	.short	0x010a
        /*18d2*/ 	.byte	0x3f
	.zero		1


	//   ....[90]....
        /*18d4*/ 	.word	0x0001eaa0
        /*18d8*/ 	.word	0x00000004
        /*18dc*/ 	.word	0x00022860
        /*18e0*/ 	.short	0x010a
        /*18e2*/ 	.byte	0x3f
	.zero		1


	//   ....[91]....
        /*18e4*/ 	.word	0x0001fbf0
        /*18e8*/ 	.word	0x00000005
        /*18ec*/ 	.word	0x00022820
        /*18f0*/ 	.short	0x010a
        /*18f2*/ 	.byte	0x3f
	.zero		1


	//   ....[92]....
        /*18f4*/ 	.word	0x0001fd90
        /*18f8*/ 	.word	0x00000003
        /*18fc*/ 	.word	0x00022840
        /*1900*/ 	.short	0x010a
        /*1902*/ 	.byte	0x3f
	.zero		1


	//   ....[93]....
        /*1904*/ 	.word	0x0001fde0
        /*1908*/ 	.word	0x00000005
        /*190c*/ 	.word	0x00022840
        /*1910*/ 	.short	0x010a
        /*1912*/ 	.byte	0x3f
	.zero		1


	//   ....[94]....
        /*1914*/ 	.word	0x0001fe30
        /*1918*/ 	.word	0x00000003
        /*191c*/ 	.word	0x00022860
        /*1920*/ 	.short	0x010a
        /*1922*/ 	.byte	0x3f
	.zero		1


	//----- nvinfo : EIATTR_NUM_MBARRIERS
	.align		4
.L_237:
        /*1924*/ 	.byte	0x03, 0x38
        /*1926*/ 	.short	0x0016


	//----- nvinfo : EIATTR_EXIT_INSTR_OFFSETS
	.align		4
        /*1928*/ 	.byte	0x04, 0x1c
        /*192a*/ 	.short	(.L_239 - .L_238)


	//   ....[0]....
.L_238:
        /*192c*/ 	.word	0x0001aab0


	//----- nvinfo : EIATTR_MAX_THREADS
	.align		4
.L_239:
        /*1930*/ 	.byte	0x04, 0x05
        /*1932*/ 	.short	(.L_241 - .L_240)
.L_240:
        /*1934*/ 	.word	0x00000180
        /*1938*/ 	.word	0x00000001
        /*193c*/ 	.word	0x00000001


	//----- nvinfo : EIATTR_CRS_STACK_SIZE
	.align		4
.L_241:
        /*1940*/ 	.byte	0x04, 0x1e
        /*1942*/ 	.short	(.L_243 - .L_242)
.L_242:
        /*1944*/ 	.word	0x00000000


	//----- nvinfo : EIATTR_CBANK_PARAM_SIZE
	.align		4
.L_243:
        /*1948*/ 	.byte	0x03, 0x19
        /*194a*/ 	.short	0x0af0


	//----- nvinfo : EIATTR_PARAM_CBANK
	.align		4
        /*194c*/ 	.byte	0x04, 0x0a
        /*194e*/ 	.short	(.L_245 - .L_244)
	.align		4
.L_244:
        /*1950*/ 	.word	index@(.nv.constant0._ZN7cutlass13device_kernelIN5flash11enable_sm90INS1_16FlashAttnFwdSm90INS1_25CollectiveMainloopFwdSm90ILi2EN4cute5tupleIJNS5_1CILi1EEES8_S8_EEENS6_IJNS7_ILi128EEENS7_ILi96EEENS7_ILi64EEEEEELi256ENS_6half_tEfNS_4arch4Sm90ELb0ELb0ELb1ELb1ELb1ELb1ELb0ELb1ELb0ELb1ELb1ELb0EEENS1_21CollectiveEpilogueFwdINS6_IJSA_NS7_ILi256EEESB_EEES9_SE_SG_Li256ELb1ELb1ELb1ELb0EEENS1_36VarlenDynamicPersistentTileSchedulerILi128ELi96ELi256ELi128ELb1ELb1ELb1ELb0ELb1ELb1EEEEEEEEEvNT_6ParamsE)
        /*1954*/ 	.short	0x0210
        /*1956*/ 	.short	0x0af0


	//----- nvinfo : EIATTR_SW_WAR
	.align		4
.L_245:
        /*1958*/ 	.byte	0x04, 0x36
        /*195a*/ 	.short	(.L_247 - .L_246)
.L_246:
        /*195c*/ 	.word	0x00000008
.L_247:


//--------------------- .nv.info._ZN7cutlass13device_kernelIN5flash11enable_sm90INS1_16FlashAttnFwdSm90INS1_25CollectiveMainloopFwdSm90ILi2EN4cute5tupleIJNS5_1CILi1EEES8_S8_EEENS6_IJNS7_ILi128EEENS7_ILi96EEENS7_ILi64EEEEEELi256ENS_6half_tEfNS_4arch4Sm90ELb0ELb0ELb1ELb1ELb1ELb0ELb1ELb1ELb0ELb1ELb1ELb0EEENS1_21CollectiveEpilogueFwdINS6_IJSA_NS7_ILi256EEESB_EEES9_SE_SG_Li256ELb1ELb1ELb1ELb0EEENS1_36VarlenDynamicPersistentTileSchedulerILi128ELi96ELi256ELi128ELb1ELb1ELb1ELb0ELb1ELb1EEEEEEEEEvNT_6ParamsE --------------------------
	.section	.nv.info._ZN7cutlass13device_kernelIN5flash11enable_sm90INS1_16FlashAttnFwdSm90INS1_25CollectiveMainloopFwdSm90ILi2EN4cute5tupleIJNS5_1CILi1EEES8_S8_EEENS6_IJNS7_ILi128EEENS7_ILi96EEENS7_ILi64EEEEEELi256ENS_6half_tEfNS_4arch4Sm90ELb0ELb0ELb1ELb1ELb1ELb0ELb1ELb1ELb0ELb1ELb1ELb0EEENS1_21CollectiveEpilogueFwdINS6_IJSA_NS7_ILi256EEESB_EEES9_SE_SG_Li256ELb1ELb1ELb1ELb0EEENS1_36VarlenDynamicPersistentTileSchedulerILi128ELi96ELi256ELi128ELb1ELb1ELb1ELb0ELb1ELb1EEEEEEEEEvNT_6ParamsE,"",@"SHT_CUDA_INFO"
	.sectionflags	@""
	.align	4


	//----- nvinfo : EIATTR_CUDA_API_VERSION
	.align		4
        /*0000*/ 	.byte	0x04, 0x37
        /*0002*/ 	.short	(.L_249 - .L_248)
.L_248:
        /*0004*/ 	.word	0x00000082


	//----- nvinfo : EIATTR_KPARAM_INFO
	.align		4
.L_249:
        /*0008*/ 	.byte	0x04, 0x17
        /*000a*/ 	.short	(.L_251 - .L_250)
.L_250:
        /*000c*/ 	.word	0x00000000
        /*0010*/ 	.short	0x0000
        /*0012*/ 	.short	0x0070
        /*0014*/ 	.byte	0x00, 0xf0, 0x01, 0x2e


	//----- nvinfo : EIATTR_SPARSE_MMA_MASK
	.align		4
.L_251:
        /*0018*/ 	.byte	0x03, 0x50
        /*001a*/ 	.short	0x0000


	//----- nvinfo : EIATTR_MAXREG_COUNT
	.align		4
        /*001c*/ 	.byte	0x03, 0x1b
        /*001e*/ 	.short	0x00a8


	//----- nvinfo : EIATTR_NUM_BARRIERS
	.align		4
        /*0020*/ 	.byte	0x02, 0x4c
        /*0022*/ 	.byte	0x10
	.zero		1


	//----- nvinfo : EIATTR_EXTERNS
	.align		4
        /*0024*/ 	.byte	0x04, 0x0f
        /*0026*/ 	.short	(.L_253 - .L_252)


	//   ....[0]....
	.align		4
.L_252:
        /*0028*/ 	.word	index@(__assertfail)


	//----- nvinfo : EIATTR_ANNOTATIONS
	.align		4
.L_253:
        /*002c*/ 	.byte	0x04, 0x55
        /*002e*/ 	.short	(.L_255 - .L_254)


	//   ....[0]....
.L_254:
        /* <DEDUP_REMOVED lines=29> */


	//----- nvinfo : EIATTR_MERCURY_ISA_VERSION
	.align		4
.L_255:
        /*01e8*/ 	.byte	0x03, 0x5f
        /*01ea*/ 	.short	0x0101


	//----- nvinfo : EIATTR_UNUSED_LOAD_BYTE_OFFSET
	.align		4
        /*01ec*/ 	.byte	0x04, 0x44
        /*01ee*/ 	.short	(.L_257 - .L_256)


	//   ....[0]....
.L_256:
        /*01f0*/ 	.word	0x000009a0
        /*01f4*/ 	.word	0x0000fff0


	//   ....[1]....
        /*01f8*/ 	.word	0x00007c30
        /*01fc*/ 	.word	0x0000fff0


	//----- nvinfo : EIATTR_INT_WARP_WIDE_INSTR_OFFSETS
	.align		4
.L_257:
        /*0200*/ 	.byte	0x04, 0x31
        /*0202*/ 	.short	(.L_259 - .L_258)


	//   ....[0]....
.L_258:
        /*0204*/ 	.word	0x000000c0


	//   ....[1]....
        /*0208*/ 	.word	0x000000d0


	//   ....[2]....
        /*020c*/ 	.word	0x000000e0


	//   ....[3]....
        /*0210*/ 	.word	0x00000180


	//   ....[4]....
        /*0214*/ 	.word	0x0000d940


	//   ....[5]....
        /*0218*/ 	.word	0x0000d9d0


	//   ....[6]....
        /*021c*/ 	.word	0x00011860


	//   ....[7]....
        /*0220*/ 	.word	0x000118f0


	//----- nvinfo : EIATTR_COOP_GROUP_MASK_REGIDS
	.align		4
.L_259:
        /*0224*/ 	.byte	0x04, 0x29
        /*0226*/ 	.short	(.L_261 - .L_260)


	//   ....[0]....
.L_260:
        /*0228*/ 	.word	0xffffffff


	//   ....[1]....
        /*022c*/ 	.word	0xffffffff


	//   ....[2]....
        /*0230*/ 	.word	0xffffffff


	//   ....[3]....
        /*0234*/ 	.word	0xffffffff


	//   ....[4]....
        /*0238*/ 	.word	0xffffffff


	//   ....[5]....
        /*023c*/ 	.word	0xffffffff


	//   ....[6]....
        /*0240*/ 	.word	0xffffffff


	//   ....[7]....
        /*0244*/ 	.word	0xffffffff


	//   ....[8]....
        /*0248*/ 	.word	0xffffffff


	//   ....[9]....
        /*024c*/ 	.word	0xffffffff


	//   ....[10]....
        /*0250*/ 	.word	0xffffffff


	//   ....[11]....
        /*0254*/ 	.word	0xffffffff


	//   ....[12]....
        /*0258*/ 	.word	0xffffffff


	//   ....[13]....
        /*025c*/ 	.word	0xffffffff


	//   ....[14]....
        /*0260*/ 	.word	0xffffffff


	//   ....[15]....
        /*0264*/ 	.word	0xffffffff


	//   ....[16]....
        /*0268*/ 	.word	0xffffffff


	//   ....[17]....
        /*026c*/ 	.word	0xffffffff


	//   ....[18]....
        /*0270*/ 	.word	0xffffffff


	//   ....[19]....
        /*0274*/ 	.word	0xffffffff


	//   ....[20]....
        /*0278*/ 	.word	0xffffffff


	//   ....[21]....
        /*027c*/ 	.word	0xffffffff


	//   ....[22]....
        /*0280*/ 	.word	0xffffffff


	//   ....[23]....
        /*0284*/ 	.word	0xffffffff


	//   ....[24]....
        /*0288*/ 	.word	0xffffffff


	//   ....[25]....
        /*028c*/ 	.word	0xffffffff


	//   ....[26]....
        /*0290*/ 	.word	0xffffffff


	//   ....[27]....
        /*0294*/ 	.word	0xffffffff


	//   ....[28]....
        /*0298*/ 	.word	0xffffffff


	//   ....[29]....
        /*029c*/ 	.word	0xffffffff


	//   ....[30]....
        /*02a0*/ 	.word	0xffffffff


	//   ....[31]....
        /*02a4*/ 	.word	0xffffffff


	//   ....[32]....
        /*02a8*/ 	.word	0xffffffff


	//   ....[33]....
        /*02ac*/ 	.word	0xffffffff


	//   ....[34]....
        /*02b0*/ 	.word	0xffffffff


	//   ....[35]....
        /*02b4*/ 	.word	0xffffffff


	//   ....[36]....
        /*02b8*/ 	.word	0xffffffff


	//   ....[37]....
        /*02bc*/ 	.word	0xffffffff


	//   ....[38]....
        /*02c0*/ 	.word	0xffffffff


	//   ....[39]....
        /*02c4*/ 	.word	0xffffffff


	//   ....[40]....
        /*02c8*/ 	.word	0xffffffff


	//   ....[41]....
        /*02cc*/ 	.word	0xffffffff


	//   ....[42]....
        /*02d0*/ 	.word	0xffffffff


	//   ....[43]....
        /*02d4*/ 	.word	0xffffffff


	//   ....[44]....
        /*02d8*/ 	.word	0xffffffff


	//   ....[45]....
        /*02dc*/ 	.word	0xffffffff


	//   ....[46]....
        /*02e0*/ 	.word	0xffffffff


	//   ....[47]....
        /*02e4*/ 	.word	0xffffffff


	//   ....[48]....
        /*02e8*/ 	.word	0xffffffff


	//   ....[49]....
        /*02ec*/ 	.word	0xffffffff


	//   ....[50]....
        /*02f0*/ 	.word	0xffffffff


	//   ....[51]....
        /*02f4*/ 	.word	0xffffffff


	//   ....[52]....
        /*02f8*/ 	.word	0xffffffff


	//   ....[53]....
        /*02fc*/ 	.word	0xffffffff


	//   ....[54]....
        /*0300*/ 	.word	0xffffffff


	//   ....[55]....
        /*0304*/ 	.word	0xffffffff


	//   ....[56]....
        /*0308*/ 	.word	0xffffffff


	//   ....[57]....
        /*030c*/ 	.word	0xffffffff


	//   ....[58]....
        /*0310*/ 	.word	0xffffffff


	//   ....[59]....
        /*0314*/ 	.word	0xffffffff


	//   ....[60]....
        /*0318*/ 	.word	0xffffffff


	//   ....[61]....
        /*031c*/ 	.word	0xffffffff


	//   ....[62]....
        /*0320*/ 	.word	0xffffffff


	//   ....[63]....
        /*0324*/ 	.word	0xffffffff


	//   ....[64]....
        /*0328*/ 	.word	0xffffffff


	//   ....[65]....
        /*032c*/ 	.word	0xffffffff


	//   ....[66]....
        /*0330*/ 	.word	0xffffffff


	//   ....[67]....
        /*0334*/ 	.word	0xffffffff


	//   ....[68]....
        /*0338*/ 	.word	0xffffffff


	//   ....[69]....
        /*033c*/ 	.word	0xffffffff


	//   ....[70]....
        /*0340*/ 	.word	0xffffffff


	//   ....[71]....
        /*0344*/ 	.word	0xffffffff


	//   ....[72]....
        /*0348*/ 	.word	0xffffffff


	//   ....[73]....
        /*034c*/ 	.word	0xffffffff


	//   ....[74]....
        /*0350*/ 	.word	0xffffffff


	//   ....[75]....
        /*0354*/ 	.word	0xffffffff


	//   ....[76]....
        /*0358*/ 	.word	0xffffffff


	//   ....[77]....
        /*035c*/ 	.word	0xffffffff


	//   ....[78]....
        /*0360*/ 	.word	0xffffffff


	//   ....[79]....
        /*0364*/ 	.word	0xffffffff


	//   ....[80]....
        /*0368*/ 	.word	0xffffffff


	//   ....[81]....
        /*036c*/ 	.word	0xffffffff


	//   ....[82]....
        /*0370*/ 	.word	0xffffffff


	//   ....[83]....
        /*0374*/ 	.word	0xffffffff


	//   ....[84]....
        /*0378*/ 	.word	0xffffffff


	//   ....[85]....
        /*037c*/ 	.word	0xffffffff


	//   ....[86]....
        /*0380*/ 	.word	0xffffffff


	//   ....[87]....
        /*0384*/ 	.word	0xffffffff


	//   ....[88]....
        /*0388*/ 	.word	0xffffffff


	//   ....[89]....
        /*038c*/ 	.word	0xffffffff


	//   ....[90]....
        /*0390*/ 	.word	0xffffffff


	//   ....[91]....
        /*0394*/ 	.word	0xffffffff


	//   ....[92]....
        /*0398*/ 	.word	0xffffffff


	//   ....[93]....
        /*039c*/ 	.word	0xffffffff


	//   ....[94]....
        /*03a0*/ 	.word	0xffffffff


	//   ....[95]....
        /*03a4*/ 	.word	0xffffffff


	//   ....[96]....
        /*03a8*/ 	.word	0xffffffff


	//   ....[97]....
        /*03ac*/ 	.word	0xffffffff


	//   ....[98]....
        /*03b0*/ 	.word	0xffffffff


	//   ....[99]....
        /*03b4*/ 	.word	0xffffffff


	//   ....[100]....
        /*03b8*/ 	.word	0xffffffff


	//   ....[101]....
        /*03bc*/ 	.word	0xffffffff


	//   ....[102]....
        /*03c0*/ 	.word	0xffffffff


	//   ....[103]....
        /*03c4*/ 	.word	0xffffffff


	//   ....[104]....
        /*03c8*/ 	.word	0xffffffff


	//   ....[105]....
        /*03cc*/ 	.word	0xffffffff


	//   ....[106]....
        /*03d0*/ 	.word	0xffffffff


	//   ....[107]....
        /*03d4*/ 	.word	0xffffffff


	//   ....[108]....
        /*03d8*/ 	.word	0xffffffff


	//   ....[109]....
        /*03dc*/ 	.word	0xffffffff


	//   ....[110]....
        /*03e0*/ 	.word	0xffffffff


	//   ....[111]....
        /*03e4*/ 	.word	0xffffffff


	//   ....[112]....
        /*03e8*/ 	.word	0xffffffff


	//   ....[113]....
        /*03ec*/ 	.word	0xffffffff


	//   ....[114]....
        /*03f0*/ 	.word	0xffffffff


	//   ....[115]....
        /*03f4*/ 	.word	0xffffffff


	//   ....[116]....
        /*03f8*/ 	.word	0xffffffff


	//   ....[117]....
        /*03fc*/ 	.word	0xffffffff


	//   ....[118]....
        /*0400*/ 	.word	0xffffffff


	//   ....[119]....
        /*0404*/ 	.word	0xffffffff


	//   ....[120]....
        /*0408*/ 	.word	0xffffffff


	//   ....[121]....
        /*040c*/ 	.word	0xffffffff


	//   ....[122]....
        /*0410*/ 	.word	0xffffffff


	//   ....[123]....
        /*0414*/ 	.word	0xffffffff


	//   ....[124]....
        /*0418*/ 	.word	0xffffffff


	//   ....[125]....
        /*041c*/ 	.word	0xffffffff


	//   ....[126]....
        /*0420*/ 	.word	0xffffffff


	//   ....[127]....
        /*0424*/ 	.word	0xffffffff


	//   ....[128]....
        /*0428*/ 	.word	0xffffffff


	//   ....[129]....
        /*042c*/ 	.word	0xffffffff


	//   ....[130]....
        /*0430*/ 	.word	0xffffffff


	//   ....[131]....
        /*0434*/ 	.word	0xffffffff


	//   ....[132]....
        /*0438*/ 	.word	0xffffffff


	//   ....[133]....
        /*043c*/ 	.word	0xffffffff


	//   ....[134]....
        /*0440*/ 	.word	0xffffffff


	//   ....[135]....
        /*0444*/ 	.word	0xffffffff


	//   ....[136]....
        /*0448*/ 	.word	0xffffffff


	//   ....[137]....
        /*044c*/ 	.word	0xffffffff


	//   ....[138]....
        /*0450*/ 	.word	0xffffffff


	//   ....[139]....
        /*0454*/ 	.word	0xffffffff


	//   ....[140]....
        /*0458*/ 	.word	0xffffffff


	//   ....[141]....
        /*045c*/ 	.word	0xffffffff


	//   ....[142]....
        /*0460*/ 	.word	0xffffffff


	//   ....[143]....
        /*0464*/ 	.word	0xffffffff


	//   ....[144]....
        /*0468*/ 	.word	0xffffffff


	//   ....[145]....
        /*046c*/ 	.word	0xffffffff


	//   ....[146]....
        /*0470*/ 	.word	0xffffffff


	//   ....[147]....
        /*0474*/ 	.word	0xffffffff


	//   ....[148]....
        /*0478*/ 	.word	0xffffffff


	//   ....[149]....
        /*047c*/ 	.word	0xffffffff


	//   ....[150]....
        /*0480*/ 	.word	0xffffffff


	//   ....[151]....
        /*0484*/ 	.word	0xffffffff


	//   ....[152]....
        /*0488*/ 	.word	0xffffffff


	//   ....[153]....
        /*048c*/ 	.word	0xffffffff


	//   ....[154]....
        /*0490*/ 	.word	0xffffffff


	//   ....[155]....
        /*0494*/ 	.word	0xffffffff


	//   ....[156]....
        /*0498*/ 	.word	0xffffffff


	//   ....[157]....
        /*049c*/ 	.word	0xffffffff


	//   ....[158]....
        /*04a0*/ 	.word	0xffffffff


	//   ....[159]....
        /*04a4*/ 	.word	0x0500000f


	//   ....[160]....
        /*04a8*/ 	.word	0x0500000f


	//   ....[161]....
        /*04ac*/ 	.word	0x0500000f


	//   ....[162]....
        /*04b0*/ 	.word	0x0500000f


	//   ....[163]....
        /*04b4*/ 	.word	0x0500000f


	//   ....[164]....
        /*04b8*/ 	.word	0x0500000f


	//   ....[165]....
        /*04bc*/ 	.word	0x0500000f


	//   ....[166]....
        /*04c0*/ 	.word	0x0500000f


	//   ....[167]....
        /*04c4*/ 	.word	0x0500000f


	//   ....[168]....
        /*04c8*/ 	.word	0x0500000f


	//   ....[169]....
        /*04cc*/ 	.word	0x0500000f


	//   ....[170]....
        /*04d0*/ 	.word	0x0500000f


	//   ....[171]....
        /*04d4*/ 	.word	0x0500000f


	//   ....[172]....
        /*04d8*/ 	.word	0x0500000f


	//   ....[173]....
        /*04dc*/ 	.word	0x0500000f


	//   ....[174]....
        /*04e0*/ 	.word	0x0500000f


	//   ....[175]....
        /*04e4*/ 	.word	0x0500000f


	//   ....[176]....
        /*04e8*/ 	.word	0x0500000f


	//   ....[177]....
        /*04ec*/ 	.word	0x0500000f


	//   ....[178]....
        /*04f0*/ 	.word	0x0500000f


	//   ....[179]....
        /*04f4*/ 	.word	0x0500000f


	//   ....[180]....
        /*04f8*/ 	.word	0x0500000f


	//   ....[181]....
        /*04fc*/ 	.word	0x0500000f


	//   ....[182]....
        /*0500*/ 	.word	0x0500000f


	//   ....[183]....
        /*0504*/ 	.word	0x0500000f


	//   ....[184]....
        /*0508*/ 	.word	0x0500000f


	//   ....[185]....
        /*050c*/ 	.word	0x0500000f


	//   ....[186]....
        /*0510*/ 	.word	0x0500000f


	//   ....[187]....
        /*0514*/ 	.word	0x0500000f


	//   ....[188]....
        /*0518*/ 	.word	0x0500000f


	//   ....[189]....
        /*051c*/ 	.word	0x0500000f


	//   ....[190]....
        /*0520*/ 	.word	0x0500000f


	//   ....[191]....
        /*0524*/ 	.word	0x0500000f


	//   ....[192]....
        /*0528*/ 	.word	0x0500000f


	//   ....[193]....
        /*052c*/ 	.word	0x0500000f


	//   ....[194]....
        /*0530*/ 	.word	0x0500000f


	//   ....[195]....
        /*0534*/ 	.word	0x0500000f


	//   ....[196]....
        /*0538*/ 	.word	0x0500000f


	//   ....[197]....
        /*053c*/ 	.word	0x0500000f


	//   ....[198]....
        /*0540*/ 	.word	0x0500000f


	//   ....[199]....
        /*0544*/ 	.word	0x0500000f


	//   ....[200]....
        /*0548*/ 	.word	0x0500000f


	//   ....[201]....
        /*054c*/ 	.word	0x0500000f


	//   ....[202]....
        /*0550*/ 	.word	0x0500000f


	//   ....[203]....
        /*0554*/ 	.word	0x0500000f


	//   ....[204]....
        /*0558*/ 	.word	0x0500000f


	//   ....[205]....
        /*055c*/ 	.word	0x0500000f


	//   ....[206]....
        /*0560*/ 	.word	0x0500000f


	//   ....[207]....
        /*0564*/ 	.word	0x0500000f


	//   ....[208]....
        /*0568*/ 	.word	0x0500000f


	//   ....[209]....
        /*056c*/ 	.word	0x0500000f


	//   ....[210]....
        /*0570*/ 	.word	0x0500000f


	//   ....[211]....
        /*0574*/ 	.word	0x0500000f


	//   ....[212]....
        /*0578*/ 	.word	0x0500000f


	//   ....[213]....
        /*057c*/ 	.word	0x0500000f


	//   ....[214]....
        /*0580*/ 	.word	0x0500000f


	//   ....[215]....
        /*0584*/ 	.word	0x0500000f


	//   ....[216]....
        /*0588*/ 	.word	0x0500000f


	//   ....[217]....
        /*058c*/ 	.word	0x0500000f


	//   ....[218]....
        /*0590*/ 	.word	0x0500000f


	//   ....[219]....
        /*0594*/ 	.word	0x0500000f


	//   ....[220]....
        /*0598*/ 	.word	0x0500000f


	//   ....[221]....
        /*059c*/ 	.word	0x0500000f


	//   ....[222]....
        /*05a0*/ 	.word	0x0500000f


	//   ....[223]....
        /*05a4*/ 	.word	0x0500000f


	//   ....[224]....
        /*05a8*/ 	.word	0x0500000f


	//   ....[225]....
        /*05ac*/ 	.word	0x0500000f


	//   ....[226]....
        /*05b0*/ 	.word	0x0500000f


	//   ....[227]....
        /*05b4*/ 	.word	0x0500000f


	//   ....[228]....
        /*05b8*/ 	.word	0x0500000f


	//   ....[229]....
        /*05bc*/ 	.word	0x0500000f


	//   ....[230]....
        /*05c0*/ 	.word	0x0500000f


	//   ....[231]....
        /*05c4*/ 	.word	0x0500000f


	//   ....[232]....
        /*05c8*/ 	.word	0x0500000f


	//   ....[233]....
        /*05cc*/ 	.word	0x0500000f


	//   ....[234]....
        /*05d0*/ 	.word	0x0500000f


	//   ....[235]....
        /*05d4*/ 	.word	0x0500000f


	//   ....[236]....
        /*05d8*/ 	.word	0x0500000f


	//   ....[237]....
        /*05dc*/ 	.word	0x0500000f


	//   ....[238]....
        /*05e0*/ 	.word	0x0500000f


	//   ....[239]....
        /*05e4*/ 	.word	0x0500000f


	//   ....[240]....
        /*05e8*/ 	.word	0x0500000f


	//   ....[241]....
        /*05ec*/ 	.word	0x0500000f


	//   ....[242]....
        /*05f0*/ 	.word	0x0500000f


	//   ....[243]....
        /*05f4*/ 	.word	0x0500000f


	//   ....[244]....
        /*05f8*/ 	.word	0x0500000f


	//   ....[245]....
        /*05fc*/ 	.word	0x0500000f


	//   ....[246]....
        /*0600*/ 	.word	0x0500000f


	//   ....[247]....
        /*0604*/ 	.word	0x0500000f


	//   ....[248]....
        /*0608*/ 	.word	0x0500000f


	//   ....[249]....
        /*060c*/ 	.word	0x0500000f


	//   ....[250]....
        /*0610*/ 	.word	0x0500000f


	//   ....[251]....
        /*0614*/ 	.word	0x0500000f


	//   ....[252]....
        /*0618*/ 	.word	0x0500000f


	//   ....[253]....
        /*061c*/ 	.word	0x0500000f


	//   ....[254]....
        /*0620*/ 	.word	0x0500000f


	//   ....[255]....
        /*0624*/ 	.word	0x0500000f


	//   ....[0]....
        /*0628*/ 	.word	0x0500000f


	//   ....[1]....
        /*062c*/ 	.word	0x0500000f


	//   ....[2]....
        /*0630*/ 	.word	0x0500000f


	//----- nvinfo : EIATTR_COOP_GROUP_INSTR_OFFSETS
	.align		4
.L_261:
        /*0634*/ 	.byte	0x04, 0x28
        /*0636*/ 	.short	(.L_263 - .L_262)


	//   ....[0]....
.L_262:
        /*0638*/ 	.word	0x00000080


	//   ....[1]....
        /*063c*/ 	.word	0x00000090


	//   ....[2]....
        /*0640*/ 	.word	0x000002f0


	//   ....[3]....
        /*0644*/ 	.word	0x00000450


	//   ....[4]....
        /*0648*/ 	.word	0x00000570


	//   ....[5]....
        /*064c*/ 	.word	0x000006d0


	//   ....[6]....
        /*0650*/ 	.word	0x00001b50


	//   ....[7]....
        /*0654*/ 	.word	0x000039e0


	//   ....[8]....
        /*0658*/ 	.word	0x00003a20


	//   ....[9]....
        /*065c*/ 	.word	0x00003a40


	//   ....[10]....
        /*0660*/ 	.word	0x00003a60


	//   ....[11]....
        /*0664*/ 	.word	0x00005750


	//   ....[12]....
        /*0668*/ 	.word	0x000057b0


	//   ....[13]....
        /*066c*/ 	.word	0x00006220


	//   ....[14]....
        /*0670*/ 	.word	0x00006280


	//   ....[15]....
        /*0674*/ 	.word	0x000071e0


	//   ....[16]....
        /*0678*/ 	.word	0x000071f0


	//   ....[17]....
        /*067c*/ 	.word	0x00007220


	//   ....[18]....
        /*0680*/ 	.word	0x00007240


	//   ....[19]....
        /*0684*/ 	.word	0x00008d50


	//   ....[20]....
        /*0688*/ 	.word	0x00008d60


	//   ....[21]....
        /*068c*/ 	.word	0x00008d70


	//   ....[22]....
        /*0690*/ 	.word	0x00008d90


	//   ....[23]....
        /*0694*/ 	.word	0x00009850


	//   ....[24]....
        /*0698*/ 	.word	0x00009880


	//   ....[25]....
        /*069c*/ 	.word	0x00009a20


	//   ....[26]....
        /*06a0*/ 	.word	0x00009a40


	//   ....[27]....
        /*06a4*/ 	.word	0x00009b80


	//   ....[28]....
        /*06a8*/ 	.word	0x00009ba0


	//   ....[29]....
        /*06ac*/ 	.word	0x00009cf0


	//   ....[30]....
        /*06b0*/ 	.word	0x00009d10


	//   ....[31]....
        /*06b4*/ 	.word	0x0000a270


	//   ....[32]....
        /*06b8*/ 	.word	0x0000a2b0


	//   ....[33]....
        /*06bc*/ 	.word	0x0000ac40


	//   ....[34]....
        /*06c0*/ 	.word	0x0000ac50


	//   ....[35]....
        /*06c4*/ 	.word	0x0000be50


	//   ....[36]....
        /*06c8*/ 	.word	0x0000be80


	//   ....[37]....
        /*06cc*/ 	.word	0x0000bff0


	//   ....[38]....
        /*06d0*/ 	.word	0x0000c010


	//   ....[39]....
        /*06d4*/ 	.word	0x0000c150


	//   ....[40]....
        /*06d8*/ 	.word	0x0000c170


	//   ....[41]....
        /*06dc*/ 	.word	0x0000c2c0


	//   ....[42]....
        /*06e0*/ 	.word	0x0000c2e0


	//   ....[43]....
        /*06e4*/ 	.word	0x0000c4c0


	//   ....[44]....
        /*06e8*/ 	.word	0x0000c6b0


	//   ....[45]....
        /*06ec*/ 	.word	0x0000c6e0


	//   ....[46]....
        /*06f0*/ 	.word	0x0000c710


	//   ....[47]....
        /*06f4*/ 	.word	0x0000c740


	//   ....[48]....
        /*06f8*/ 	.word	0x0000c770


	//   ....[49]....
        /*06fc*/ 	.word	0x0000c7a0


	//   ....[50]....
        /*0700*/ 	.word	0x0000c910


	//   ....[51]....
        /*0704*/ 	.word	0x0000c940


	//   ....[52]....
        /*0708*/ 	.word	0x0000c970


	//   ....[53]....
        /*070c*/ 	.word	0x0000c9a0


	//   ....[54]....
        /*0710*/ 	.word	0x0000c9d0


	//   ....[55]....
        /*0714*/ 	.word	0x0000ca00


	//   ....[56]....
        /*0718*/ 	.word	0x0000ca90


	//   ....[57]....
        /*071c*/ 	.word	0x0000cac0


	//   ....[58]....
        /*0720*/ 	.word	0x0000cad0


	//   ....[59]....
        /*0724*/ 	.word	0x0000cb60


	//   ....[60]....
        /*0728*/ 	.word	0x0000e4e0


	//   ....[61]....
        /*072c*/ 	.word	0x0000e500


	//   ....[62]....
        /*0730*/ 	.word	0x0000e590


	//   ....[63]....
        /*0734*/ 	.word	0x0000e5b0


	//   ....[64]....
        /*0738*/ 	.word	0x0000e630


	//   ....[65]....
        /*073c*/ 	.word	0x0000e650


	//   ....[66]....
        /*0740*/ 	.word	0x0000e6d0


	//   ....[67]....
        /*0744*/ 	.word	0x0000e6f0


	//   ....[68]....
        /*0748*/ 	.word	0x0000e770


	//   ....[69]....
        /*074c*/ 	.word	0x0000e790


	//   ....[70]....
        /*0750*/ 	.word	0x0000e7a0


	//   ....[71]....
        /*0754*/ 	.word	0x0000e7b0


	//   ....[72]....
        /*0758*/ 	.word	0x0000ef20


	//   ....[73]....
        /*075c*/ 	.word	0x0000ef40


	//   ....[74]....
        /*0760*/ 	.word	0x0000ef60


	//   ....[75]....
        /*0764*/ 	.word	0x0000ef70


	//   ....[76]....
        /*0768*/ 	.word	0x0000efa0


	//   ....[77]....
        /*076c*/ 	.word	0x0000efc0


	//   ....[78]....
        /*0770*/ 	.word	0x0000f030


	//   ....[79]....
        /*0774*/ 	.word	0x0000f0b0


	//   ....[80]....
        /*0778*/ 	.word	0x0000f0d0


	//   ....[81]....
        /*077c*/ 	.word	0x0000f0f0


	//   ....[82]....
        /*0780*/ 	.word	0x0000f1b0


	//   ....[83]....
        /*0784*/ 	.word	0x0000f200


	//   ....[84]....
        /*0788*/ 	.word	0x0000f220


	//   ....[85]....
        /*078c*/ 	.word	0x0000f290


	//   ....[86]....
        /*0790*/ 	.word	0x0000f370


	//   ....[87]....
        /*0794*/ 	.word	0x0000f3a0


	//   ....[88]....
        /*0798*/ 	.word	0x0000fa20


	//   ....[89]....
        /*079c*/ 	.word	0x0000fa50


	//   ....[90]....
        /*07a0*/ 	.word	0x0000fa70


	//   ....[91]....
        /*07a4*/ 	.word	0x0000faa0


	//   ....[92]....
        /*07a8*/ 	.word	0x0000fb10


	//   ....[93]....
        /*07ac*/ 	.word	0x0000fb40


	//   ....[94]....
        /*07b0*/ 	.word	0x0000fc50


	//   ....[95]....
        /*07b4*/ 	.word	0x0000fc70


	//   ....[96]....
        /*07b8*/ 	.word	0x0000fd00


	//   ....[97]....
        /*07bc*/ 	.word	0x0000fd20


	//   ....[98]....
        /*07c0*/ 	.word	0x0000fd90


	//   ....[99]....
        /*07c4*/ 	.word	0x0000fdb0


	//   ....[100]....
        /*07c8*/ 	.word	0x0000fe10


	//   ....[101]....
        /*07cc*/ 	.word	0x0000fe40


	//   ....[102]....
        /*07d0*/ 	.word	0x0000fec0


	//   ....[103]....
        /*07d4*/ 	.word	0x0000ff20


	//   ....[104]....
        /*07d8*/ 	.word	0x00010450


	//   ....[105]....
        /*07dc*/ 	.word	0x00010470


	//   ....[106]....
        /*07e0*/ 	.word	0x000104c0


	//   ....[107]....
        /*07e4*/ 	.word	0x00010580


	//   ....[108]....
        /*07e8*/ 	.word	0x00010590


	//   ....[109]....
        /*07ec*/ 	.word	0x000105c0


	//   ....[110]....
        /*07f0*/ 	.word	0x00010650


	//   ....[111]....
        /*07f4*/ 	.word	0x00010700


	//   ....[112]....
        /*07f8*/ 	.word	0x00010710


	//   ....[113]....
        /*07fc*/ 	.word	0x00010740


	//   ....[114]....
        /*0800*/ 	.word	0x00010750


	//   ....[115]....
        /*0804*/ 	.word	0x000107e0


	//   ....[116]....
        /*0808*/ 	.word	0x00010ee0


	//   ....[117]....
        /*080c*/ 	.word	0x00010f00


	//   ....[118]....
        /*0810*/ 	.word	0x00010f10


	//   ....[119]....
        /*0814*/ 	.word	0x00010f50


	//   ....[120]....
        /*0818*/ 	.word	0x00010f60


	//   ....[121]....
        /*081c*/ 	.word	0x00010fa0


	//   ....[122]....
        /*0820*/ 	.word	0x00010fb0


	//   ....[123]....
        /*0824*/ 	.word	0x00010ff0


	//   ....[124]....
        /*0828*/ 	.word	0x00011000


	//   ....[125]....
        /*082c*/ 	.word	0x00011040


	//   ....[126]....
        /*0830*/ 	.word	0x00011050


	//   ....[127]....
        /*0834*/ 	.word	0x00011060


	//   ....[128]....
        /*0838*/ 	.word	0x000113a0


	//   ....[129]....
        /*083c*/ 	.word	0x000113c0


	//   ....[130]....
        /*0840*/ 	.word	0x000113d0


	//   ....[131]....
        /*0844*/ 	.word	0x000113e0


	//   ....[132]....
        /*0848*/ 	.word	0x000113f0


	//   ....[133]....
        /*084c*/ 	.word	0x00011410


	//   ....[134]....
        /*0850*/ 	.word	0x00011480


	//   ....[135]....
        /*0854*/ 	.word	0x000114b0


	//   ....[136]....
        /*0858*/ 	.word	0x000114c0


	//   ....[137]....
        /*085c*/ 	.word	0x00011530


	//   ....[138]....
        /*0860*/ 	.word	0x00011540


	//   ....[139]....
        /*0864*/ 	.word	0x00011640


	//   ....[140]....
        /*0868*/ 	.word	0x00011b20


	//   ....[141]....
        /*086c*/ 	.word	0x00011b50


	//   ....[142]....
        /*0870*/ 	.word	0x00011bb0


	//   ....[143]....
        /*0874*/ 	.word	0x00011be0


	//   ....[144]....
        /*0878*/ 	.word	0x00011c10


	//   ....[145]....
        /*087c*/ 	.word	0x00011c40


	//   ....[146]....
        /*0880*/ 	.word	0x00011c70


	//   ....[147]....
        /*0884*/ 	.word	0x00011ca0


	//   ....[148]....
        /*0888*/ 	.word	0x00011e40


	//   ....[149]....
        /*088c*/ 	.word	0x00011e70


	//   ....[150]....
        /*0890*/ 	.word	0x00011ea0


	//   ....[151]....
        /*0894*/ 	.word	0x00011ed0


	//   ....[152]....
        /*0898*/ 	.word	0x00011f00


	//   ....[153]....
        /*089c*/ 	.word	0x00011f30


	//   ....[154]....
        /*08a0*/ 	.word	0x00011ff0


	//   ....[155]....
        /*08a4*/ 	.word	0x00012010


	//   ....[156]....
        /*08a8*/ 	.word	0x00012020


	//   ....[157]....
        /*08ac*/ 	.word	0x00012080


	//   ....[158]....
        /*08b0*/ 	.word	0x000126a0


	//   ....[159]....
        /*08b4*/ 	.word	0x00012bf0


	//   ....[160]....
        /*08b8*/ 	.word	0x00012ce0


	//   ....[161]....
        /*08bc*/ 	.word	0x00012d80


	//   ....[162]....
        /*08c0*/ 	.word	0x00012de0


	//   ....[163]....
        /*08c4*/ 	.word	0x00012ed0


	//   ....[164]....
        /*08c8*/ 	.word	0x00012f40


	//   ....[165]....
        /*08cc*/ 	.word	0x00013030


	//   ....[166]....
        /*08d0*/ 	.word	0x000130a0


	//   ....[167]....
        /*08d4*/ 	.word	0x00013190


	//   ....[168]....
        /*08d8*/ 	.word	0x00013200


	//   ....[169]....
        /*08dc*/ 	.word	0x000132f0


	//   ....[170]....
        /*08e0*/ 	.word	0x00013360


	//   ....[171]....
        /*08e4*/ 	.word	0x00013400


	//   ....[172]....
        /*08e8*/ 	.word	0x00013500


	//   ....[173]....
        /*08ec*/ 	.word	0x00013550


	//   ....[174]....
        /*08f0*/ 	.word	0x000135b0


	//   ....[175]....
        /*08f4*/ 	.word	0x000136d0


	//   ....[176]....
        /*08f8*/ 	.word	0x00013750


	//   ....[177]....
        /*08fc*/ 	.word	0x00013840


	//   ....[178]....
        /*0900*/ 	.word	0x00013910


	//   ....[179]....
        /*0904*/ 	.word	0x000139c0


	//   ....[180]....
        /*0908*/ 	.word	0x00013ac0


	//   ....[181]....
        /*090c*/ 	.word	0x00013b30


	//   ....[182]....
        /*0910*/ 	.word	0x00013c40


	//   ....[183]....
        /*0914*/ 	.word	0x00013cb0


	//   ....[184]....
        /*0918*/ 	.word	0x00013d30


	//   ....[185]....
        /*091c*/ 	.word	0x00013e00


	//   ....[186]....
        /*0920*/ 	.word	0x00013e90


	//   ....[187]....
        /*0924*/ 	.word	0x00013f60


	//   ....[188]....
        /*0928*/ 	.word	0x00014000


	//   ....[189]....
        /*092c*/ 	.word	0x000140a0


	//   ....[190]....
        /*0930*/ 	.word	0x00014100


	//   ....[191]....
        /*0934*/ 	.word	0x000141f0


	//   ....[192]....
        /*0938*/ 	.word	0x00014300


	//   ....[193]....
        /*093c*/ 	.word	0x00014350


	//   ....[194]....
        /*0940*/ 	.word	0x000143b0


	//   ....[195]....
        /*0944*/ 	.word	0x000144b0


	//   ....[196]....
        /*0948*/ 	.word	0x000145c0


	//   ....[197]....
        /*094c*/ 	.word	0x00014610


	//   ....[198]....
        /*0950*/ 	.word	0x00014670


	//   ....[199]....
        /*0954*/ 	.word	0x00014770


	//   ....[200]....
        /*0958*/ 	.word	0x00014880


	//   ....[201]....
        /*095c*/ 	.word	0x000148d0


	//   ....[202]....
        /*0960*/ 	.word	0x00014930


	//   ....[203]....
        /*0964*/ 	.word	0x00014a20


	//   ....[204]....
        /*0968*/ 	.word	0x00014b50


	//   ....[205]....
        /*096c*/ 	.word	0x00014c30


	//   ....[206]....
        /*0970*/ 	.word	0x00014cc0


	//   ....[207]....
        /*0974*/ 	.word	0x00014dd0


	//   ....[208]....
        /*0978*/ 	.word	0x00014e30


	//   ....[209]....
        /*097c*/ 	.word	0x00014f40


	//   ....[210]....
        /*0980*/ 	.word	0x00014fa0


	//   ....[211]....
        /*0984*/ 	.word	0x000150b0


	//   ....[212]....
        /*0988*/ 	.word	0x00015110


	//   ....[213]....
        /*098c*/ 	.word	0x00015220


	//   ....[214]....
        /*0990*/ 	.word	0x00015280


	//   ....[215]....
        /*0994*/ 	.word	0x00015340


	//   ....[216]....
        /*0998*/ 	.word	0x000154a0


	//   ....[217]....
        /*099c*/ 	.word	0x00015540


	//   ....[218]....
        /*09a0*/ 	.word	0x000155a0


	//   ....[219]....
        /*09a4*/ 	.word	0x00015650


	//   ....[220]....
        /*09a8*/ 	.word	0x000156b0


	//   ....[221]....
        /*09ac*/ 	.word	0x00015760


	//   ....[222]....
        /*09b0*/ 	.word	0x000157c0


	//   ....[223]....
        /*09b4*/ 	.word	0x00015870


	//   ....[224]....
        /*09b8*/ 	.word	0x000158d0


	//   ....[225]....
        /*09bc*/ 	.word	0x00015980


	//   ....[226]....
        /*09c0*/ 	.word	0x000159e0


	//   ....[227]....
        /*09c4*/ 	.word	0x00015a90


	//   ....[228]....
        /*09c8*/ 	.word	0x00015b70


	//   ....[229]....
        /*09cc*/ 	.word	0x00015c10


	//   ....[230]....
        /*09d0*/ 	.word	0x00015c70


	//   ....[231]....
        /*09d4*/ 	.word	0x00015d40


	//   ....[232]....
        /*09d8*/ 	.word	0x00015da0


	//   ....[233]....
        /*09dc*/ 	.word	0x00015e70


	//   ....[234]....
        /*09e0*/ 	.word	0x00015ed0


	//   ....[235]....
        /*09e4*/ 	.word	0x00015fb0


	//   ....[236]....
        /*09e8*/ 	.word	0x00016010


	//   ....[237]....
        /*09ec*/ 	.word	0x000160e0


	//   ....[238]....
        /*09f0*/ 	.word	0x00016140


	//   ....[239]....
        /*09f4*/ 	.word	0x00016210


	//   ....[240]....
        /*09f8*/ 	.word	0x000162a0


	//   ....[241]....
        /*09fc*/ 	.word	0x00016340


	//   ....[242]....
        /*0a00*/ 	.word	0x000164c0


	//   ....[243]....
        /*0a04*/ 	.word	0x00016530


	//   ....[244]....
        /*0a08*/ 	.word	0x000165a0


	//   ....[245]....
        /*0a0c*/ 	.word	0x00016610


	//   ....[246]....
        /*0a10*/ 	.word	0x00016680


	//   ....[247]....
        /*0a14*/ 	.word	0x00016700


	//   ....[248]....
        /*0a18*/ 	.word	0x00016780


	//   ....[249]....
        /*0a1c*/ 	.word	0x00016810


	//   ....[250]....
        /*0a20*/ 	.word	0x00016880


	//   ....[251]....
        /*0a24*/ 	.word	0x000168f0


	//   ....[252]....
        /*0a28*/ 	.word	0x00016960


	//   ....[253]....
        /*0a2c*/ 	.word	0x000169e0


	//   ....[254]....
        /*0a30*/ 	.word	0x00016a50


	//   ....[255]....
        /*0a34*/ 	.word	0x00016af0


	//   ....[0]....
        /*0a38*/ 	.word	0x00016b40


	//   ....[1]....
        /*0a3c*/ 	.word	0x00016bd0


	//   ....[2]....
        /*0a40*/ 	.word	0x00016d00


	//----- nvinfo : EIATTR_REG_RECONFIG
	.align		4
.L_263:
        /*0a44*/ 	.byte	0x01, 0x54
	.zero		2


	//----- nvinfo : EIATTR_SYSCALL_OFFSETS
	.align		4
        /*0a48*/ 	.byte	0x04, 0x46
        /*0a4a*/ 	.short	(.L_265 - .L_264)


	//   ....[0]....
.L_264:
        /*0a4c*/ 	.word	0x00001cd0


	//   ....[1]....
        /*0a50*/ 	.word	0x0000db30


	//   ....[2]....
        /*0a54*/ 	.word	0x0000dc80


	//   ....[3]....
        /*0a58*/ 	.word	0x0000dd70


	//   ....[4]....
        /*0a5c*/ 	.word	0x0000eb30


	//   ....[5]....
        /*0a60*/ 	.word	0x0000f680


	//----- nvinfo : EIATTR_MBARRIER_INSTR_OFFSETS
	.align		4
.L_265:
        /*0a64*/ 	.byte	0x04, 0x39
        /*0a66*/ 	.short	(.L_267 - .L_266)


	//   ....[0]....
.L_266:
        /*0a68*/ 	.word	0x00000190
        /*0a6c*/ 	.word	0x000000ff
        /*0a70*/ 	.word	0x00032400
        /*0a74*/ 	.short	0x0100
        /*0a76*/ 	.byte	0x08
	.zero		1


	//   ....[1]....
        /*0a78*/ 	.word	0x000001a0
        /*0a7c*/ 	.word	0x000000ff
        /*0a80*/ 	.word	0x00032410
        /*0a84*/ 	.short	0x0100
        /*0a86*/ 	.byte	0x08
	.zero		1


	//   ....[2]....
        /*0a88*/ 	.word	0x000001b0
        /*0a8c*/ 	.word	0x000000ff
        /*0a90*/ 	.word	0x00032420
        /*0a94*/ 	.short	0x0100
        /*0a96*/ 	.byte	0x08
	.zero		1


	//   ....[3]....
        /*0a98*/ 	.word	0x000002a0
        /*0a9c*/ 	.word	0x000000ff
        /*0aa0*/ 	.word	0x00032430
        /*0aa4*/ 	.short	0x0100
        /*0aa6*/ 	.byte	0x08
	.zero		1


	//   ....[4]....
        /*0aa8*/ 	.word	0x000002b0
        /*0aac*/ 	.word	0x000000ff
        /*0ab0*/ 	.word	0x00032440
        /*0ab4*/ 	.short	0x0100
        /*0ab6*/ 	.byte	0x08
	.zero		1


	//   ....[5]....
        /*0ab8*/ 	.word	0x000002c0
        /*0abc*/ 	.word	0x000000ff
        /*0ac0*/ 	.word	0x00032438
        /*0ac4*/ 	.short	0x0100
        /*0ac6*/ 	.byte	0x08
	.zero		1


	//   ....[6]....
        /*0ac8*/ 	.word	0x000002d0
        /*0acc*/ 	.word	0x000000ff
        /*0ad0*/ 	.word	0x00032448
        /*0ad4*/ 	.short	0x0100
        /*0ad6*/ 	.byte	0x08
	.zero		1


	//   ....[7]....
        /*0ad8*/ 	.word	0x00000400
        /*0adc*/ 	.word	0x000000ff
        /*0ae0*/ 	.word	0x00032450
        /*0ae4*/ 	.short	0x0100
        /*0ae6*/ 	.byte	0x08
	.zero		1


	//   ....[8]....
        /*0ae8*/ 	.word	0x00000410
        /*0aec*/ 	.word	0x000000ff
        /*0af0*/ 	.word	0x00032460
        /*0af4*/ 	.short	0x0100
        /*0af6*/ 	.byte	0x08
	.zero		1


	//   ....[9]....
        /*0af8*/ 	.word	0x00000420
        /*0afc*/ 	.word	0x000000ff
        /*0b00*/ 	.word	0x00032458
        /*0b04*/ 	.short	0x0100
        /*0b06*/ 	.byte	0x08
	.zero		1


	//   ....[10]....
        /*0b08*/ 	.word	0x00000430
        /*0b0c*/ 	.word	0x000000ff
        /*0b10*/ 	.word	0x00032468
        /*0b14*/ 	.short	0x0100
        /*0b16*/ 	.byte	0x08
	.zero		1


	//   ....[11]....
        /*0b18*/ 	.word	0x00000520
        /*0b1c*/ 	.word	0x000000ff
        /*0b20*/ 	.word	0x00032470
        /*0b24*/ 	.short	0x0100
        /*0b26*/ 	.byte	0x06
	.zero		1


	//   ....[12]....
        /*0b28*/ 	.word	0x00000530
        /*0b2c*/ 	.word	0x000000ff
        /*0b30*/ 	.word	0x00032480
        /*0b34*/ 	.short	0x0100
        /*0b36*/ 	.byte	0x06
	.zero		1


	//   ....[13]....
        /*0b38*/ 	.word	0x00000540
        /*0b3c*/ 	.word	0x000000ff
        /*0b40*/ 	.word	0x00032478
        /*0b44*/ 	.short	0x0100
        /*0b46*/ 	.byte	0x06
	.zero		1


	//   ....[14]....
        /*0b48*/ 	.word	0x00000550
        /*0b4c*/ 	.word	0x000000ff
        /*0b50*/ 	.word	0x00032488
        /*0b54*/ 	.short	0x0100
        /*0b56*/ 	.byte	0x06
	.zero		1


	//   ....[15]....
        /*0b58*/ 	.word	0x00000680
        /*0b5c*/ 	.word	0x000000ff
        /*0b60*/ 	.word	0x00032490
        /*0b64*/ 	.short	0x0100
        /*0b66*/ 	.byte	0x08
	.zero		1


	//   ....[16]....
        /*0b68*/ 	.word	0x00000690
        /*0b6c*/ 	.word	0x000000ff
        /*0b70*/ 	.word	0x000324a0
        /*0b74*/ 	.short	0x0100
        /*0b76*/ 	.byte	0x08
	.zero		1


	//   ....[17]....
        /*0b78*/ 	.word	0x000006a0
        /*0b7c*/ 	.word	0x000000ff
        /*0b80*/ 	.word	0x00032498
        /*0b84*/ 	.short	0x0100
        /*0b86*/ 	.byte	0x08
	.zero		1


	//   ....[18]....
        /*0b88*/ 	.word	0x000006b0
        /*0b8c*/ 	.word	0x000000ff
        /*0b90*/ 	.word	0x000324a8
        /*0b94*/ 	.short	0x0100
        /*0b96*/ 	.byte	0x08
	.zero		1


	//   ....[19]....
        /*0b98*/ 	.word	0x000007f0
        /*0b9c*/ 	.word	0x000000ff
        /*0ba0*/ 	.word	0x000324b0
        /*0ba4*/ 	.short	0x0100
        /*0ba6*/ 	.byte	0x08
	.zero		1


	//   ....[20]....
        /*0ba8*/ 	.word	0x00000800
        /*0bac*/ 	.word	0x000000ff
        /*0bb0*/ 	.word	0x000324c0
        /*0bb4*/ 	.short	0x0100
        /*0bb6*/ 	.byte	0x08
	.zero		1


	//   ....[21]....
        /*0bb8*/ 	.word	0x00000810
        /*0bbc*/ 	.word	0x000000ff
        /*0bc0*/ 	.word	0x000324b8
        /*0bc4*/ 	.short	0x0100
        /*0bc6*/ 	.byte	0x08
	.zero		1


	//   ....[22]....
        /*0bc8*/ 	.word	0x00000820
        /*0bcc*/ 	.word	0x000000ff
        /*0bd0*/ 	.word	0x000324c8
        /*0bd4*/ 	.short	0x0100
        /*0bd6*/ 	.byte	0x08
	.zero		1


	//   ....[23]....
        /*0bd8*/ 	.word	0x00001db0
        /*0bdc*/ 	.word	0x00000003
        /*0be0*/ 	.word	0x00032400
        /*0be4*/ 	.short	0x010a
        /*0be6*/ 	.byte	0x3f
	.zero		1


	//   ....[24]....
        /*0be8*/ 	.word	0x00001e90
        /*0bec*/ 	.word	0x000000ff
        /*0bf0*/ 	.word	0x00032430
        /*0bf4*/ 	.short	0x010a
        /*0bf6*/ 	.byte	0x06
	.zero		1


	//   ....[25]....
        /*0bf8*/ 	.word	0x00001ed0
        /*0bfc*/ 	.word	0x000000ff
        /*0c00*/ 	.word	0x00032430
        /*0c04*/ 	.short	0x010a
        /*0c06*/ 	.byte	0x06
	.zero		1


	//   ....[26]....
        /*0c08*/ 	.word	0x00002200
        /*0c0c*/ 	.word	0x00000003
        /*0c10*/ 	.word	0x00032410
        /*0c14*/ 	.short	0x010a
        /*0c16*/ 	.byte	0x3f
	.zero		1


	//   ....[27]....
        /*0c18*/ 	.word	0x00002240
        /*0c1c*/ 	.word	0x000000ff
        /*0c20*/ 	.word	0x00032450
        /*0c24*/ 	.short	0x010a
        /*0c26*/ 	.byte	0x06
	.zero		1


	//   ....[28]....
        /*0c28*/ 	.word	0x00002280
        /*0c2c*/ 	.word	0x000000ff
        /*0c30*/ 	.word	0x00032450
        /*0c34*/ 	.short	0x010a
        /*0c36*/ 	.byte	0x06
	.zero		1


	//   ....[29]....
        /*0c38*/ 	.word	0x00003220
        /*0c3c*/ 	.word	0x000000ff
        /*0c40*/ 	.word	0x00000000
        /*0c44*/ 	.short	0x0101
        /*0c46*/ 	.byte	0x04
	.zero		1


	//   ....[30]....
        /*0c48*/ 	.word	0x00004790
        /*0c4c*/ 	.word	0x000000ff
        /*0c50*/ 	.word	0x00000000
        /*0c54*/ 	.short	0x0101
        /*0c56*/ 	.byte	0x06
	.zero		1


	//   ....[31]....
        /*0c58*/ 	.word	0x000048e0
        /*0c5c*/ 	.word	0x000000ff
        /*0c60*/ 	.word	0x00032430
        /*0c64*/ 	.short	0x010a
        /*0c66*/ 	.byte	0x05
	.zero		1


	//   ....[32]....
        /*0c68*/ 	.word	0x00004920
        /*0c6c*/ 	.word	0x000000ff
        /*0c70*/ 	.word	0x00032430
        /*0c74*/ 	.short	0x010a
        /*0c76*/ 	.byte	0x05
	.zero		1


	//   ....[33]....
        /*0c78*/ 	.word	0x00004b30
        /*0c7c*/ 	.word	0x000000ff
        /*0c80*/ 	.word	0x00032450
        /*0c84*/ 	.short	0x010a
        /*0c86*/ 	.byte	0x05
	.zero		1


	//   ....[34]....
        /*0c88*/ 	.word	0x00004b70
        /*0c8c*/ 	.word	0x000000ff
        /*0c90*/ 	.word	0x00032450
        /*0c94*/ 	.short	0x010a
        /*0c96*/ 	.byte	0x05
	.zero		1


	//   ....[35]....
        /*0c98*/ 	.word	0x00005db0
        /*0c9c*/ 	.word	0x000000ff
        /*0ca0*/ 	.word	0x00000000
        /*0ca4*/ 	.short	0x0101
        /*0ca6*/ 	.byte	0x0b
	.zero		1


	//   ....[36]....
        /*0ca8*/ 	.word	0x00007150
        /*0cac*/ 	.word	0x000000ff
        /*0cb0*/ 	.word	0x00000000
        /*0cb4*/ 	.short	0x0101
        /*0cb6*/ 	.byte	0x05
	.zero		1


	//   ....[37]....
        /*0cb8*/ 	.word	0x00009860
        /*0cbc*/ 	.word	0x000000ff
        /*0cc0*/ 	.word	0x00000000
        /*0cc4*/ 	.short	0x0101
        /*0cc6*/ 	.byte	0x06
	.zero		1


	//   ....[38]....
        /*0cc8*/ 	.word	0x00009fa0
        /*0ccc*/ 	.word	0x000000ff
        /*0cd0*/ 	.word	0x00000000
        /*0cd4*/ 	.short	0x0101
        /*0cd6*/ 	.byte	0x09
	.zero		1


	//   ....[39]....
        /*0cd8*/ 	.word	0x0000e280
        /*0cdc*/ 	.word	0x00000019
        /*0ce0*/ 	.word	0x00032440
        /*0ce4*/ 	.short	0x010a
        /*0ce6*/ 	.byte	0x3f
	.zero		1


	//   ....[40]....
        /*0ce8*/ 	.word	0x0000e8b0
        /*0cec*/ 	.word	0x00000019
        /*0cf0*/ 	.word	0x00032430
        /*0cf4*/ 	.short	0x0107
        /*0cf6*/ 	.byte	0x3f
	.zero		1


	//   ....[41]....
        /*0cf8*/ 	.word	0x0000e980
        /*0cfc*/ 	.word	0x00000019
        /*0d00*/ 	.word	0x00032430
        /*0d04*/ 	.short	0x0101
        /*0d06*/ 	.byte	0x3f
	.zero		1


	//   ....[42]....
        /*0d08*/ 	.word	0x0000f4c0
        /*0d0c*/ 	.word	0x00000016
        /*0d10*/ 	.word	0x00032400
        /*0d14*/ 	.short	0x0107
        /*0d16*/ 	.byte	0x3f
	.zero		1


	//   ....[43]....
        /*0d18*/ 	.word	0x0000f550
        /*0d1c*/ 	.word	0x00000016
        /*0d20*/ 	.word	0x00032400
        /*0d24*/ 	.short	0x0101
        /*0d26*/ 	.byte	0x3f
	.zero		1


	//   ....[44]....
        /*0d28*/ 	.word	0x00010060
        /*0d2c*/ 	.word	0x00000016
        /*0d30*/ 	.word	0x00032410
        /*0d34*/ 	.short	0x0107
        /*0d36*/ 	.byte	0x3f
	.zero		1


	//   ....[45]....
        /*0d38*/ 	.word	0x00010160
        /*0d3c*/ 	.word	0x00000016
        /*0d40*/ 	.word	0x00032410
        /*0d44*/ 	.short	0x0101
        /*0d46*/ 	.byte	0x3f
	.zero		1


	//   ....[46]....
        /*0d48*/ 	.word	0x00010180
        /*0d4c*/ 	.word	0x00000016
        /*0d50*/ 	.word	0x00032420
        /*0d54*/ 	.short	0x010a
        /*0d56*/ 	.byte	0x3f
	.zero		1


	//   ....[47]....
        /*0d58*/ 	.word	0x00010200
        /*0d5c*/ 	.word	0x00000019
        /*0d60*/ 	.word	0x00032460
        /*0d64*/ 	.short	0x010a
        /*0d66*/ 	.byte	0x3f
	.zero		1


	//   ....[48]....
        /*0d68*/ 	.word	0x00010960
        /*0d6c*/ 	.word	0x00000019
        /*0d70*/ 	.word	0x00032450
        /*0d74*/ 	.short	0x0107
        /*0d76*/ 	.byte	0x3f
	.zero		1


	//   ....[49]....
        /*0d78*/ 	.word	0x00010a20
        /*0d7c*/ 	.word	0x00000019
        /*0d80*/ 	.word	0x00032450
        /*0d84*/ 	.short	0x0101
        /*0d86*/ 	.byte	0x3f
	.zero		1


	//   ....[50]....
        /*0d88*/ 	.word	0x00010d60
        /*0d8c*/ 	.word	0x0000000a
        /*0d90*/ 	.word	0x00032440
        /*0d94*/ 	.short	0x010a
        /*0d96*/ 	.byte	0x3f
	.zero		1


	//   ....[51]....
        /*0d98*/ 	.word	0x00011110
        /*0d9c*/ 	.word	0x0000000a
        /*0da0*/ 	.word	0x00032430
        /*0da4*/ 	.short	0x0107
        /*0da6*/ 	.byte	0x3f
	.zero		1


	//   ....[52]....
        /*0da8*/ 	.word	0x000111c0
        /*0dac*/ 	.word	0x0000000a
        /*0db0*/ 	.word	0x00032430
        /*0db4*/ 	.short	0x0101
        /*0db6*/ 	.byte	0x3f
	.zero		1


	//   ....[53]....
        /*0db8*/ 	.word	0x000111f0
        /*0dbc*/ 	.word	0x0000000a
        /*0dc0*/ 	.word	0x00032460
        /*0dc4*/ 	.short	0x010a
        /*0dc6*/ 	.byte	0x3f
	.zero		1


	//   ....[54]....
        /*0dc8*/ 	.word	0x000116f0
        /*0dcc*/ 	.word	0x0000000a
        /*0dd0*/ 	.word	0x00032450
        /*0dd4*/ 	.short	0x0107
        /*0dd6*/ 	.byte	0x3f
	.zero		1


	//   ....[55]....
        /*0dd8*/ 	.word	0x000117a0
        /*0ddc*/ 	.word	0x0000000a
        /*0de0*/ 	.word	0x00032450
        /*0de4*/ 	.short	0x0101
        /*0de6*/ 	.byte	0x3f
	.zero		1


	//   ....[56]....
        /*0de8*/ 	.word	0x00012620
        /*0dec*/ 	.word	0x00000005
        /*0df0*/ 	.word	0x00032420
        /*0df4*/ 	.short	0x010a
        /*0df6*/ 	.byte	0x3f
	.zero		1


	//   ....[57]....
        /*0df8*/ 	.word	0x000127c0
        /*0dfc*/ 	.word	0x00000003
        /*0e00*/ 	.word	0x00032440
        /*0e04*/ 	.short	0x010a
        /*0e06*/ 	.byte	0x3f
	.zero		1


	//   ....[58]....
        /*0e08*/ 	.word	0x00012860
        /*0e0c*/ 	.word	0x00000005
        /*0e10*/ 	.word	0x00032440
        /*0e14*/ 	.short	0x010a
        /*0e16*/ 	.byte	0x3f
	.zero		1


	//   ....[59]....
        /*0e18*/ 	.word	0x000128a0
        /*0e1c*/ 	.word	0x00000003
        /*0e20*/ 	.word	0x00032460
        /*0e24*/ 	.short	0x010a
        /*0e26*/ 	.byte	0x3f
	.zero		1


	//   ....[60]....
        /*0e28*/ 	.word	0x000128e0
        /*0e2c*/ 	.word	0x00000005
        /*0e30*/ 	.word	0x00032460
        /*0e34*/ 	.short	0x010a
        /*0e36*/ 	.byte	0x3f
	.zero		1


	//   ....[61]....
        /*0e38*/ 	.word	0x00012940
        /*0e3c*/ 	.word	0x00000003
        /*0e40*/ 	.word	0x00032400
        /*0e44*/ 	.short	0x010a
        /*0e46*/ 	.byte	0x3f
	.zero		1


	//   ....[62]....
        /*0e48*/ 	.word	0x000129a0
        /*0e4c*/ 	.word	0x00000005
        /*0e50*/ 	.word	0x00032430
        /*0e54*/ 	.short	0x010a
        /*0e56*/ 	.byte	0x3f
	.zero		1


	//   ....[63]....
        /*0e58*/ 	.word	0x000129f0
        /*0e5c*/ 	.word	0x00000003
        /*0e60*/ 	.word	0x00032410
        /*0e64*/ 	.short	0x010a
        /*0e66*/ 	.byte	0x3f
	.zero		1


	//   ....[64]....
        /*0e68*/ 	.word	0x00012a50
        /*0e6c*/ 	.word	0x00000005
        /*0e70*/ 	.word	0x00032450
        /*0e74*/ 	.short	0x010a
        /*0e76*/ 	.byte	0x3f
	.zero		1


	//   ....[65]....
        /*0e78*/ 	.word	0x00012ab0
        /*0e7c*/ 	.word	0x00000099
        /*0e80*/ 	.word	0x00032430
        /*0e84*/ 	.short	0x010a
        /*0e86*/ 	.byte	0x3f
	.zero		1


	//   ....[66]....
        /*0e88*/ 	.word	0x00012b10
        /*0e8c*/ 	.word	0x000000d2
        /*0e90*/ 	.word	0x00032450
        /*0e94*/ 	.short	0x010a
        /*0e96*/ 	.byte	0x3f
	.zero		1


	//   ....[67]....
        /*0e98*/ 	.word	0x00012c30
        /*0e9c*/ 	.word	0x00000019
        /*0ea0*/ 	.word	0x00032440
        /*0ea4*/ 	.short	0x010a
        /*0ea6*/ 	.byte	0x3f
	.zero		1


	//   ....[68]....
        /*0ea8*/ 	.word	0x00014a50
        /*0eac*/ 	.word	0x00000016
        /*0eb0*/ 	.word	0x00032420
        /*0eb4*/ 	.short	0x010a
        /*0eb6*/ 	.byte	0x3f
	.zero		1


	//   ....[69]....
        /*0eb8*/ 	.word	0x00014aa0
        /*0ebc*/ 	.word	0x00000019
        /*0ec0*/ 	.word	0x00032460
        /*0ec4*/ 	.short	0x010a
        /*0ec6*/ 	.byte	0x3f
	.zero		1


	//   ....[70]....
        /*0ec8*/ 	.word	0x000153f0
        /*0ecc*/ 	.word	0x0000000a
        /*0ed0*/ 	.word	0x00032440
        /*0ed4*/ 	.short	0x010a
        /*0ed6*/ 	.byte	0x3f
	.zero		1


	//   ....[71]....
        /*0ed8*/ 	.word	0x00015ac0
        /*0edc*/ 	.word	0x0000000a
        /*0ee0*/ 	.word	0x00032460
        /*0ee4*/ 	.short	0x010a
        /*0ee6*/ 	.byte	0x3f
	.zero		1


	//   ....[72]....
        /*0ee8*/ 	.word	0x00016c20
        /*0eec*/ 	.word	0x00000005
        /*0ef0*/ 	.word	0x00032420
        /*0ef4*/ 	.short	0x010a
        /*0ef6*/ 	.byte	0x3f
	.zero		1


	//   ....[73]....
        /*0ef8*/ 	.word	0x00016dc0
        /*0efc*/ 	.word	0x00000003
        /*0f00*/ 	.word	0x00032440
        /*0f04*/ 	.short	0x010a
        /*0f06*/ 	.byte	0x3f
	.zero		1


	//   ....[74]....
        /*0f08*/ 	.word	0x00016e10
        /*0f0c*/ 	.word	0x00000005
        /*0f10*/ 	.word	0x00032440
        /*0f14*/ 	.short	0x010a
        /*0f16*/ 	.byte	0x3f
	.zero		1


	//   ....[75]....
        /*0f18*/ 	.word	0x00016e60
        /*0f1c*/ 	.word	0x00000003
        /*0f20*/ 	.word	0x00032460
        /*0f24*/ 	.short	0x010a
        /*0f26*/ 	.byte	0x3f
	.zero		1


	//----- nvinfo : EIATTR_NUM_MBARRIERS
	.align		4
.L_267:
        /*0f28*/ 	.byte	0x03, 0x38
        /*0f2a*/ 	.short	0x0017


	//----- nvinfo : EIATTR_EXIT_INSTR_OFFSETS
	.align		4
        /*0f2c*/ 	.byte	0x04, 0x1c
        /*0f2e*/ 	.short	(.L_269 - .L_268)


	//   ....[0]....
.L_268:
        /*0f30*/ 	.word	0x000009e0


	//   ....[1]....
        /*0f34*/ 	.word	0x0000c460


	//   ....[2]....
        /*0f38*/ 	.word	0x00012930


	//----- nvinfo : EIATTR_MAX_THREADS
	.align		4
.L_269:
        /*0f3c*/ 	.byte	0x04, 0x05
        /*0f3e*/ 	.short	(.L_271 - .L_270)
.L_270:
        /*0f40*/ 	.word	0x00000180
        /*0f44*/ 	.word	0x00000001
        /*0f48*/ 	.word	0x00000001


	//----- nvinfo : EIATTR_CRS_STACK_SIZE
	.align		4
.L_271:
        /*0f4c*/ 	.byte	0x04, 0x1e
        /*0f4e*/ 	.short	(.L_273 - .L_272)
.L_272:
        /*0f50*/ 	.word	0x00000000


	//----- nvinfo : EIATTR_CBANK_PARAM_SIZE
	.align		4
.L_273:
        /*0f54*/ 	.byte	0x03, 0x19
        /*0f56*/ 	.short	0x0bf0


	//----- nvinfo : EIATTR_PARAM_CBANK
	.align		4
        /*0f58*/ 	.byte	0x04, 0x0a
        /*0f5a*/ 	.short	(.L_275 - .L_274)
	.align		4
.L_274:
        /*0f5c*/ 	.word	index@(.nv.constant0._ZN7cutlass13device_kernelIN5flash11enable_sm90INS1_16FlashAttnFwdSm90INS1_25CollectiveMainloopFwdSm90ILi2EN4cute5tupleIJNS5_1CILi1EEES8_S8_EEENS6_IJNS7_ILi128EEENS7_ILi96EEENS7_ILi64EEEEEELi256ENS_6half_tEfNS_4arch4Sm90ELb0ELb0ELb1ELb1ELb1ELb0ELb1ELb1ELb0ELb1ELb1ELb0EEENS1_21CollectiveEpilogueFwdINS6_IJSA_NS7_ILi256EEESB_EEES9_SE_SG_Li256ELb1ELb1ELb1ELb0EEENS1_36VarlenDynamicPersistentTileSchedulerILi128ELi96ELi256ELi128ELb1ELb1ELb1ELb0ELb1ELb1EEEEEEEEEvNT_6ParamsE)
        /*0f60*/ 	.short	0x0210
        /*0f62*/ 	.short	0x0bf0


	//----- nvinfo : EIATTR_SW_WAR
	.align		4
.L_275:
        /*0f64*/ 	.byte	0x04, 0x36
        /*0f66*/ 	.short	(.L_277 - .L_276)
.L_276:
        /*0f68*/ 	.word	0x00000008
.L_277:


//--------------------- .nv.info._ZN7cutlass13device_kernelIN5flash11enable_sm90INS1_16FlashAttnFwdSm90INS1_25CollectiveMainloopFwdSm90ILi2EN4cute5tupleIJNS5_1CILi1EEES8_S8_EEENS6_IJNS7_ILi128EEENS7_ILi96EEENS7_ILi64EEEEEELi256ENS_6half_tEfNS_4arch4Sm90ELb0ELb0ELb1ELb1ELb1ELb1ELb1ELb1ELb0ELb1ELb1ELb0EEENS1_21CollectiveEpilogueFwdINS6_IJSA_NS7_ILi256EEESB_EEES9_SE_SG_Li256ELb1ELb1ELb1ELb0EEENS1_36VarlenDynamicPersistentTileSchedulerILi128ELi96ELi256ELi128ELb1ELb1ELb1ELb0ELb1ELb1EEEEEEEEEvNT_6ParamsE --------------------------
	.section	.nv.info._ZN7cutlass13device_kernelIN5flash11enable_sm90INS1_16FlashAttnFwdSm90INS1_25CollectiveMainloopFwdSm90ILi2EN4cute5tupleIJNS5_1CILi1EEES8_S8_EEENS6_IJNS7_ILi128EEENS7_ILi96EEENS7_ILi64EEEEEELi256ENS_6half_tEfNS_4arch4Sm90ELb0ELb0ELb1ELb1ELb1ELb1ELb1ELb1ELb0ELb1ELb1ELb0EEENS1_21CollectiveEpilogueFwdINS6_IJSA_NS7_ILi256EEESB_EEES9_SE_SG_Li256ELb1ELb1ELb1ELb0EEENS1_36VarlenDynamicPersistentTileSchedulerILi128ELi96ELi256ELi128ELb1ELb1ELb1ELb0ELb1ELb1EEEEEEEEEvNT_6ParamsE,"",@"SHT_CUDA_INFO"
	.sectionflags	@""
	.align	4


	//----- nvinfo : EIATTR_CUDA_API_VERSION
	.align		4
        /*0000*/ 	.byte	0x04, 0x37
        /*0002*/ 	.short	(.L_279 - .L_278)
.L_278:
        /*0004*/ 	.word	0x00000082


	//----- nvinfo : EIATTR_KPARAM_INFO
	.align		4
.L_279:
        /*0008*/ 	.byte	0x04, 0x17
        /*000a*/ 	.short	(.L_281 - .L_280)
.L_280:
        /*000c*/ 	.word	0x00000000
        /*0010*/ 	.short	0x0000
        /*0012*/ 	.short	0x0070
        /*0014*/ 	.byte	0x00, 0xf0, 0x01, 0x2e


	//----- nvinfo : EIATTR_SPARSE_MMA_MASK
	.align		4
.L_281:
        /*0018*/ 	.byte	0x03, 0x50
        /*001a*/ 	.short	0x0000


	//----- nvinfo : EIATTR_MAXREG_COUNT
	.align		4
        /*001c*/ 	.byte	0x03, 0x1b
        /*001e*/ 	.short	0x00a8


	//----- nvinfo : EIATTR_NUM_BARRIERS
	.align		4
        /*0020*/ 	.byte	0x02, 0x4c
        /*0022*/ 	.byte	0x10
	.zero		1


	//----- nvinfo : EIATTR_EXTERNS
	.align		4
        /*0024*/ 	.byte	0x04, 0x0f
        /*0026*/ 	.short	(.L_283 - .L_282)


	//   ....[0]....
	.align		4
.L_282:
        /*0028*/ 	.word	index@(__assertfail)


	//----- nvinfo : EIATTR_ANNOTATIONS
	.align		4
.L_283:
        /*002c*/ 	.byte	0x04, 0x55
        /*002e*/ 	.short	(.L_285 - .L_284)


	//   ....[0]....
.L_284:
        /* <DEDUP_REMOVED lines=184> */


	//----- nvinfo : EIATTR_MERCURY_ISA_VERSION
	.align		4
.L_285:
        /*0b98*/ 	.byte	0x03, 0x5f
        /*0b9a*/ 	.short	0x0101


	//----- nvinfo : EIATTR_UNUSED_LOAD_BYTE_OFFSET
	.align		4
        /*0b9c*/ 	.byte	0x04, 0x44
        /*0b9e*/ 	.short	(.L_287 - .L_286)


	//   ....[0]....
.L_286:
        /*0ba0*/ 	.word	0x00000a70
        /*0ba4*/ 	.word	0x0000fff0


	//   ....[1]....
        /*0ba8*/ 	.word	0x0000fe00
        /*0bac*/ 	.word	0x0000fff0


	//----- nvinfo : EIATTR_INT_WARP_WIDE_INSTR_OFFSETS
	.align		4
.L_287:
        /*0bb0*/ 	.byte	0x04, 0x31
        /*0bb2*/ 	.short	(.L_289 - .L_288)


	//   ....[0]....
.L_288:
        /*0bb4*/ 	.word	0x00000120


	//   ....[1]....
        /*0bb8*/ 	.word	0x00000160


	//   ....[2]....
        /*0bbc*/ 	.word	0x000001d0


	//   ....[3]....
        /*0bc0*/ 	.word	0x00000240


	//   ....[4]....
        /*0bc4*/ 	.word	0x00017b80


	//   ....[5]....
        /*0bc8*/ 	.word	0x00017c10


	//   ....[6]....
        /*0bcc*/ 	.word	0x0001bb60


	//   ....[7]....
        /*0bd0*/ 	.word	0x0001bbf0


	//----- nvinfo : EIATTR_COOP_GROUP_MASK_REGIDS
	.align		4
.L_289:
        /*0bd4*/ 	.byte	0x04, 0x29
        /*0bd6*/ 	.short	(.L_291 - .L_290)


	//   ....[0]....
.L_290:
        /*0bd8*/ 	.word	0xffffffff


	//   ....[1]....
        /*0bdc*/ 	.word	0xffffffff


	//   ....[2]....
        /*0be0*/ 	.word	0xffffffff


	//   ....[3]....
        /*0be4*/ 	.word	0xffffffff


	//   ....[4]....
        /*0be8*/ 	.word	0xffffffff


	//   ....[5]....
        /*0bec*/ 	.word	0xffffffff


	//   ....[6]....
        /*0bf0*/ 	.word	0xffffffff


	//   ....[7]....
        /*0bf4*/ 	.word	0xffffffff


	//   ....[8]....
        /*0bf8*/ 	.word	0xffffffff


	//   ....[9]....
        /*0bfc*/ 	.word	0xffffffff


	//   ....[10]....
        /*0c00*/ 	.word	0xffffffff


	//   ....[11]....
        /*0c04*/ 	.word	0xffffffff


	//   ....[12]....
        /*0c08*/ 	.word	0xffffffff


	//   ....[13]....
        /*0c0c*/ 	.word	0xffffffff


	//   ....[14]....
        /*0c10*/ 	.word	0xffffffff


	//   ....[15]....
        /*0c14*/ 	.word	0xffffffff


	//   ....[16]....
        /*0c18*/ 	.word	0xffffffff


	//   ....[17]....
        /*0c1c*/ 	.word	0xffffffff


	//   ....[18]....
        /*0c20*/ 	.word	0xffffffff


	//   ....[19]....
        /*0c24*/ 	.word	0xffffffff


	//   ....[20]....
        /*0c28*/ 	.word	0xffffffff


	//   ....[21]....
        /*0c2c*/ 	.word	0xffffffff


	//   ....[22]....
        /*0c30*/ 	.word	0xffffffff


	//   ....[23]....
        /*0c34*/ 	.word	0xffffffff


	//   ....[24]....
        /*0c38*/ 	.word	0xffffffff


	//   ....[25]....
        /*0c3c*/ 	.word	0xffffffff


	//   ....[26]....
        /*0c40*/ 	.word	0xffffffff


	//   ....[27]....
        /*0c44*/ 	.word	0xffffffff


	//   ....[28]....
        /*0c48*/ 	.word	0xffffffff


	//   ....[29]....
        /*0c4c*/ 	.word	0xffffffff


	//   ....[30]....
        /*0c50*/ 	.word	0xffffffff


	//   ....[31]....
        /*0c54*/ 	.word	0xffffffff


	//   ....[32]....
        /*0c58*/ 	.word	0xffffffff


	//   ....[33]....
        /*0c5c*/ 	.word	0xffffffff


	//   ....[34]....
        /*0c60*/ 	.word	0xffffffff


	//   ....[35]....
        /*0c64*/ 	.word	0xffffffff


	//   ....[36]....
        /*0c68*/ 	.word	0xffffffff


	//   ....[37]....
        /*0c6c*/ 	.word	0xffffffff


	//   ....[38]....
        /*0c70*/ 	.word	0xffffffff


	//   ....[39]....
        /*0c74*/ 	.word	0xffffffff


	//   ....[40]....
        /*0c78*/ 	.word	0xffffffff


	//   ....[41]....
        /*0c7c*/ 	.word	0xffffffff


	//   ....[42]....
        /*0c80*/ 	.word	0xffffffff


	//   ....[43]....
        /*0c84*/ 	.word	0xffffffff


	//   ....[44]....
        /*0c88*/ 	.word	0xffffffff


	//   ....[45]....
        /*0c8c*/ 	.word	0xffffffff


	//   ....[46]....
        /*0c90*/ 	.word	0xffffffff


	//   ....[47]....
        /*0c94*/ 	.word	0xffffffff


	//   ....[48]....
        /*0c98*/ 	.word	0xffffffff


	//   ....[49]....
        /*0c9c*/ 	.word	0xffffffff


	//   ....[50]....
        /*0ca0*/ 	.word	0xffffffff


	//   ....[51]....
        /*0ca4*/ 	.word	0xffffffff


	//   ....[52]....
        /*0ca8*/ 	.word	0xffffffff


	//   ....[53]....
        /*0cac*/ 	.word	0xffffffff


	//   ....[54]....
        /*0cb0*/ 	.word	0xffffffff


	//   ....[55]....
        /*0cb4*/ 	.word	0xffffffff


	//   ....[56]....
        /*0cb8*/ 	.word	0xffffffff


	//   ....[57]....
        /*0cbc*/ 	.word	0xffffffff


	//   ....[58]....
        /*0cc0*/ 	.word	0xffffffff


	//   ....[59]....
        /*0cc4*/ 	.word	0xffffffff


	//   ....[60]....
        /*0cc8*/ 	.word	0xffffffff


	//   ....[61]....
        /*0ccc*/ 	.word	0xffffffff


	//   ....[62]....
        /*0cd0*/ 	.word	0xffffffff


	//   ....[63]....
        /*0cd4*/ 	.word	0xffffffff


	//   ....[64]....
        /*0cd8*/ 	.word	0xffffffff


	//   ....[65]....
        /*0cdc*/ 	.word	0xffffffff


	//   ....[66]....
        /*0ce0*/ 	.word	0xffffffff


	//   ....[67]....
        /*0ce4*/ 	.word	0xffffffff


	//   ....[68]....
        /*0ce8*/ 	.word	0xffffffff


	//   ....[69]....
        /*0cec*/ 	.word	0xffffffff


	//   ....[70]....
        /*0cf0*/ 	.word	0xffffffff


	//   ....[71]....
        /*0cf4*/ 	.word	0xffffffff


	//   ....[72]....
        /*0cf8*/ 	.word	0xffffffff


	//   ....[73]....
        /*0cfc*/ 	.word	0xffffffff


	//   ....[74]....
        /*0d00*/ 	.word	0xffffffff


	//   ....[75]....
        /*0d04*/ 	.word	0xffffffff


	//   ....[76]....
        /*0d08*/ 	.word	0xffffffff


	//   ....[77]....
        /*0d0c*/ 	.word	0xffffffff


	//   ....[78]....
        /*0d10*/ 	.word	0xffffffff


	//   ....[79]....
        /*0d14*/ 	.word	0xffffffff


	//   ....[80]....
        /*0d18*/ 	.word	0xffffffff


	//   ....[81]....
        /*0d1c*/ 	.word	0xffffffff


	//   ....[82]....
        /*0d20*/ 	.word	0xffffffff


	//   ....[83]....
        /*0d24*/ 	.word	0xffffffff


	//   ....[84]....
        /*0d28*/ 	.word	0xffffffff


	//   ....[85]....
        /*0d2c*/ 	.word	0xffffffff


	//   ....[86]....
        /*0d30*/ 	.word	0xffffffff


	//   ....[87]....
        /*0d34*/ 	.word	0xffffffff


	//   ....[88]....
        /*0d38*/ 	.word	0xffffffff


	//   ....[89]....
        /*0d3c*/ 	.word	0xffffffff


	//   ....[90]....
        /*0d40*/ 	.word	0xffffffff


	//   ....[91]....
        /*0d44*/ 	.word	0xffffffff


	//   ....[92]....
        /*0d48*/ 	.word	0xffffffff


	//   ....[93]....
        /*0d4c*/ 	.word	0xffffffff


	//   ....[94]....
        /*0d50*/ 	.word	0xffffffff


	//   ....[95]....
        /*0d54*/ 	.word	0xffffffff


	//   ....[96]....
        /*0d58*/ 	.word	0xffffffff


	//   ....[97]....
        /*0d5c*/ 	.word	0xffffffff


	//   ....[98]....
        /*0d60*/ 	.word	0xffffffff


	//   ....[99]....
        /*0d64*/ 	.word	0xffffffff


	//   ....[100]....
        /*0d68*/ 	.word	0xffffffff


	//   ....[101]....
        /*0d6c*/ 	.word	0xffffffff


	//   ....[102]....
        /*0d70*/ 	.word	0xffffffff


	//   ....[103]....
        /*0d74*/ 	.word	0xffffffff


	//   ....[104]....
        /*0d78*/ 	.word	0xffffffff


	//   ....[105]....
        /*0d7c*/ 	.word	0xffffffff


	//   ....[106]....
        /*0d80*/ 	.word	0xffffffff


	//   ....[107]....
        /*0d84*/ 	.word	0xffffffff


	//   ....[108]....
        /*0d88*/ 	.word	0xffffffff


	//   ....[109]....
        /*0d8c*/ 	.word	0xffffffff


	//   ....[110]....
        /*0d90*/ 	.word	0xffffffff


	//   ....[111]....
        /*0d94*/ 	.word	0xffffffff


	//   ....[112]....
        /*0d98*/ 	.word	0xffffffff


	//   ....[113]....
        /*0d9c*/ 	.word	0xffffffff


	//   ....[114]....
        /*0da0*/ 	.word	0xffffffff


	//   ....[115]....
        /*0da4*/ 	.word	0xffffffff


	//   ....[116]....
        /*0da8*/ 	.word	0xffffffff


	//   ....[117]....
        /*0dac*/ 	.word	0xffffffff


	//   ....[118]....
        /*0db0*/ 	.word	0xffffffff


	//   ....[119]....
        /*0db4*/ 	.word	0xffffffff


	//   ....[120]....
        /*0db8*/ 	.word	0xffffffff


	//   ....[121]....
        /*0dbc*/ 	.word	0xffffffff


	//   ....[122]....
        /*0dc0*/ 	.word	0xffffffff


	//   ....[123]....
        /*0dc4*/ 	.word	0xffffffff


	//   ....[124]....
        /*0dc8*/ 	.word	0xffffffff


	//   ....[125]....
        /*0dcc*/ 	.word	0xffffffff


	//   ....[126]....
        /*0dd0*/ 	.word	0xffffffff


	//   ....[127]....
        /*0dd4*/ 	.word	0xffffffff


	//   ....[128]....
        /*0dd8*/ 	.word	0xffffffff


	//   ....[129]....
        /*0ddc*/ 	.word	0xffffffff


	//   ....[130]....
        /*0de0*/ 	.word	0xffffffff


	//   ....[131]....
        /*0de4*/ 	.word	0xffffffff


	//   ....[132]....
        /*0de8*/ 	.word	0xffffffff


	//   ....[133]....
        /*0dec*/ 	.word	0xffffffff


	//   ....[134]....
        /*0df0*/ 	.word	0xffffffff


	//   ....[135]....
        /*0df4*/ 	.word	0xffffffff


	//   ....[136]....
        /*0df8*/ 	.word	0xffffffff


	//   ....[137]....
        /*0dfc*/ 	.word	0xffffffff


	//   ....[138]....
        /*0e00*/ 	.word	0xffffffff


	//   ....[139]....
        /*0e04*/ 	.word	0xffffffff


	//   ....[140]....
        /*0e08*/ 	.word	0xffffffff


	//   ....[141]....
        /*0e0c*/ 	.word	0xffffffff


	//   ....[142]....
        /*0e10*/ 	.word	0xffffffff


	//   ....[143]....
        /*0e14*/ 	.word	0xffffffff


	//   ....[144]....
        /*0e18*/ 	.word	0xffffffff


	//   ....[145]....
        /*0e1c*/ 	.word	0xffffffff


	//   ....[146]....
        /*0e20*/ 	.word	0xffffffff


	//   ....[147]....
        /*0e24*/ 	.word	0xffffffff


	//   ....[148]....
        /*0e28*/ 	.word	0xffffffff


	//   ....[149]....
        /*0e2c*/ 	.word	0xffffffff


	//   ....[150]....
        /*0e30*/ 	.word	0xffffffff


	//   ....[151]....
        /*0e34*/ 	.word	0xffffffff


	//   ....[152]....
        /*0e38*/ 	.word	0xffffffff


	//   ....[153]....
        /*0e3c*/ 	.word	0xffffffff


	//   ....[154]....
        /*0e40*/ 	.word	0xffffffff


	//   ....[155]....
        /*0e44*/ 	.word	0xffffffff


	//   ....[156]....
        /*0e48*/ 	.word	0xffffffff


	//   ....[157]....
        /*0e4c*/ 	.word	0xffffffff


	//   ....[158]....
        /*0e50*/ 	.word	0xffffffff


	//   ....[159]....
        /*0e54*/ 	.word	0xffffffff


	//   ....[160]....
        /*0e58*/ 	.word	0xffffffff


	//   ....[161]....
        /*0e5c*/ 	.word	0xffffffff


	//   ....[162]....
        /*0e60*/ 	.word	0xffffffff


	//   ....[163]....
        /*0e64*/ 	.word	0xffffffff


	//   ....[164]....
        /*0e68*/ 	.word	0xffffffff


	//   ....[165]....
        /*0e6c*/ 	.word	0xffffffff


	//   ....[166]....
        /*0e70*/ 	.word	0xffffffff


	//   ....[167]....
        /*0e74*/ 	.word	0xffffffff


	//   ....[168]....
        /*0e78*/ 	.word	0xffffffff


	//   ....[169]....
        /*0e7c*/ 	.word	0xffffffff


	//   ....[170]....
        /*0e80*/ 	.word	0xffffffff


	//   ....[171]....
        /*0e84*/ 	.word	0xffffffff


	//   ....[172]....
        /*0e88*/ 	.word	0xffffffff


	//   ....[173]....
        /*0e8c*/ 	.word	0xffffffff


	//   ....[174]....
        /*0e90*/ 	.word	0xffffffff


	//   ....[175]....
        /*0e94*/ 	.word	0xffffffff


	//   ....[176]....
        /*0e98*/ 	.word	0xffffffff


	//   ....[177]....
        /*0e9c*/ 	.word	0xffffffff


	//   ....[178]....
        /*0ea0*/ 	.word	0xffffffff


	//   ....[179]....
        /*0ea4*/ 	.word	0xffffffff


	//   ....[180]....
        /*0ea8*/ 	.word	0xffffffff


	//   ....[181]....
        /*0eac*/ 	.word	0xffffffff


	//   ....[182]....
        /*0eb0*/ 	.word	0xffffffff


	//   ....[183]....
        /*0eb4*/ 	.word	0xffffffff


	//   ....[184]....
        /*0eb8*/ 	.word	0xffffffff


	//   ....[185]....
        /*0ebc*/ 	.word	0x0500000f


	//   ....[186]....
        /*0ec0*/ 	.word	0x0500000f


	//   ....[187]....
        /*0ec4*/ 	.word	0x0500000f


	//   ....[188]....
        /*0ec8*/ 	.word	0x0500000f


	//   ....[189]....
        /*0ecc*/ 	.word	0x0500000f


	//   ....[190]....
        /*0ed0*/ 	.word	0x0500000f


	//   ....[191]....
        /*0ed4*/ 	.word	0x0500000f


	//   ....[192]....
        /*0ed8*/ 	.word	0x0500000f


	//   ....[193]....
        /*0edc*/ 	.word	0x0500000f


	//   ....[194]....
        /*0ee0*/ 	.word	0x0500000f


	//   ....[195]....
        /*0ee4*/ 	.word	0x0500000f


	//   ....[196]....
        /*0ee8*/ 	.word	0x0500000f


	//   ....[197]....
        /*0eec*/ 	.word	0x0500000f


	//   ....[198]....
        /*0ef0*/ 	.word	0x0500000f


	//   ....[199]....
        /*0ef4*/ 	.word	0x0500000f


	//   ....[200]....
        /*0ef8*/ 	.word	0x0500000f


	//   ....[201]....
        /*0efc*/ 	.word	0x0500000f


	//   ....[202]....
        /*0f00*/ 	.word	0x0500000f


	//   ....[203]....
        /*0f04*/ 	.word	0x0500000f


	//   ....[204]....
        /*0f08*/ 	.word	0x0500000f


	//   ....[205]....
        /*0f0c*/ 	.word	0x0500000f


	//   ....[206]....
        /*0f10*/ 	.word	0x0500000f


	//   ....[207]....
        /*0f14*/ 	.word	0x0500000f


	//   ....[208]....
        /*0f18*/ 	.word	0x0500000f


	//   ....[209]....
        /*0f1c*/ 	.word	0x0500000f


	//   ....[210]....
        /*0f20*/ 	.word	0x0500000f


	//   ....[211]....
        /*0f24*/ 	.word	0x0500000f


	//   ....[212]....
        /*0f28*/ 	.word	0x0500000f


	//   ....[213]....
        /*0f2c*/ 	.word	0x0500000f


	//   ....[214]....
        /*0f30*/ 	.word	0x0500000f


	//   ....[215]....
        /*0f34*/ 	.word	0x0500000f


	//   ....[216]....
        /*0f38*/ 	.word	0x0500000f


	//   ....[217]....
        /*0f3c*/ 	.word	0x0500000f


	//   ....[218]....
        /*0f40*/ 	.word	0x0500000f


	//   ....[219]....
        /*0f44*/ 	.word	0x0500000f


	//   ....[220]....
        /*0f48*/ 	.word	0x0500000f


	//   ....[221]....
        /*0f4c*/ 	.word	0x0500000f


	//   ....[222]....
        /*0f50*/ 	.word	0x0500000f


	//   ....[223]....
        /*0f54*/ 	.word	0x0500000f


	//   ....[224]....
        /*0f58*/ 	.word	0x0500000f


	//   ....[225]....
        /*0f5c*/ 	.word	0x0500000f


	//   ....[226]....
        /*0f60*/ 	.word	0x0500000f


	//   ....[227]....
        /*0f64*/ 	.word	0x0500000f


	//   ....[228]....
        /*0f68*/ 	.word	0x0500000f


	//   ....[229]....
        /*0f6c*/ 	.word	0x0500000f


	//   ....[230]....
        /*0f70*/ 	.word	0x0500000f


	//   ....[231]....
        /*0f74*/ 	.word	0x0500000f


	//   ....[232]....
        /*0f78*/ 	.word	0x0500000f


	//   ....[233]....
        /*0f7c*/ 	.word	0x0500000f


	//   ....[234]....
        /*0f80*/ 	.word	0x0500000f


	//   ....[235]....
        /*0f84*/ 	.word	0x0500000f


	//   ....[236]....
        /*0f88*/ 	.word	0x0500000f


	//   ....[237]....
        /*0f8c*/ 	.word	0x0500000f


	//   ....[238]....
        /*0f90*/ 	.word	0x0500000f


	//   ....[239]....
        /*0f94*/ 	.word	0x0500000f


	//   ....[240]....
        /*0f98*/ 	.word	0x0500000f


	//   ....[241]....
        /*0f9c*/ 	.word	0x0500000f


	//   ....[242]....
        /*0fa0*/ 	.word	0x0500000f


	//   ....[243]....
        /*0fa4*/ 	.word	0x0500000f


	//   ....[244]....
        /*0fa8*/ 	.word	0x0500000f


	//   ....[245]....
        /*0fac*/ 	.word	0x0500000f


	//   ....[246]....
        /*0fb0*/ 	.word	0x0500000f


	//   ....[247]....
        /*0fb4*/ 	.word	0x0500000f


	//   ....[248]....
        /*0fb8*/ 	.word	0x0500000f


	//   ....[249]....
        /*0fbc*/ 	.word	0x0500000f


	//   ....[250]....
        /*0fc0*/ 	.word	0x0500000f


	//   ....[251]....
        /*0fc4*/ 	.word	0x0500000f


	//   ....[252]....
        /*0fc8*/ 	.word	0x0500000f


	//   ....[253]....
        /*0fcc*/ 	.word	0x0500000f


	//   ....[254]....
        /*0fd0*/ 	.word	0x0500000f


	//   ....[255]....
        /*0fd4*/ 	.word	0x0500000f


	//   ....[0]....
        /*0fd8*/ 	.word	0x0500000f


	//   ....[1]....
        /*0fdc*/ 	.word	0x0500000f


	//   ....[2]....
        /*0fe0*/ 	.word	0x0500000f


	//   ....[3]....
        /*0fe4*/ 	.word	0x0500000f


	//   ....[4]....
        /*0fe8*/ 	.word	0x0500000f


	//   ....[5]....
        /*0fec*/ 	.word	0x0500000f


	//   ....[6]....
        /*0ff0*/ 	.word	0x0500000f


	//   ....[7]....
        /*0ff4*/ 	.word	0x0500000f


	//   ....[8]....
        /*0ff8*/ 	.word	0x0500000f


	//   ....[9]....
        /*0ffc*/ 	.word	0x0500000f


	//   ....[10]....
        /*1000*/ 	.word	0x0500000f


	//   ....[11]....
        /*1004*/ 	.word	0x0500000f


	//   ....[12]....
        /*1008*/ 	.word	0x0500000f


	//   ....[13]....
        /*100c*/ 	.word	0x0500000f


	//   ....[14]....
        /*1010*/ 	.word	0x0500000f


	//   ....[15]....
        /*1014*/ 	.word	0x0500000f


	//   ....[16]....
        /*1018*/ 	.word	0x0500000f


	//   ....[17]....
        /*101c*/ 	.word	0x0500000f


	//   ....[18]....
        /*1020*/ 	.word	0x0500000f


	//   ....[19]....
        /*1024*/ 	.word	0x0500000f


	//   ....[20]....
        /*1028*/ 	.word	0x0500000f


	//   ....[21]....
        /*102c*/ 	.word	0x0500000f


	//   ....[22]....
        /*1030*/ 	.word	0x0500000f


	//   ....[23]....
        /*1034*/ 	.word	0x0500000f


	//   ....[24]....
        /*1038*/ 	.word	0x0500000f


	//   ....[25]....
        /*103c*/ 	.word	0x0500000f


	//   ....[26]....
        /*1040*/ 	.word	0x0500000f


	//   ....[27]....
        /*1044*/ 	.word	0x0500000f


	//   ....[28]....
        /*1048*/ 	.word	0x0500000f


	//   ....[29]....
        /*104c*/ 	.word	0x0500000f


	//   ....[30]....
        /*1050*/ 	.word	0x0500000f


	//   ....[31]....
        /*1054*/ 	.word	0x0500000f


	//   ....[32]....
        /*1058*/ 	.word	0x0500000f


	//   ....[33]....
        /*105c*/ 	.word	0x0500000f


	//   ....[34]....
        /*1060*/ 	.word	0x0500000f


	//   ....[35]....
        /*1064*/ 	.word	0x0500000f


	//   ....[36]....
        /*1068*/ 	.word	0x0500000f


	//   ....[37]....
        /*106c*/ 	.word	0x0500000f


	//   ....[38]....
        /*1070*/ 	.word	0x0500000f


	//   ....[39]....
        /*1074*/ 	.word	0x0500000f


	//   ....[40]....
        /*1078*/ 	.word	0x0500000f


	//   ....[41]....
        /*107c*/ 	.word	0x0500000f


	//   ....[42]....
        /*1080*/ 	.word	0x0500000f


	//   ....[43]....
        /*1084*/ 	.word	0x0500000f


	//   ....[44]....
        /*1088*/ 	.word	0x0500000f


	//   ....[45]....
        /*108c*/ 	.word	0x0500000f


	//   ....[46]....
        /*1090*/ 	.word	0x0500000f


	//   ....[47]....
        /*1094*/ 	.word	0x0500000f


	//   ....[48]....
        /*1098*/ 	.word	0x0500000f


	//   ....[49]....
        /*109c*/ 	.word	0x0500000f


	//   ....[50]....
        /*10a0*/ 	.word	0x0500000f


	//   ....[51]....
        /*10a4*/ 	.word	0x0500000f


	//   ....[52]....
        /*10a8*/ 	.word	0x0500000f


	//   ....[53]....
        /*10ac*/ 	.word	0x0500000f


	//   ....[54]....
        /*10b0*/ 	.word	0x0500000f


	//   ....[55]....
        /*10b4*/ 	.word	0x0500000f


	//   ....[56]....
        /*10b8*/ 	.word	0x0500000f


	//   ....[57]....
        /*10bc*/ 	.word	0x0500000f


	//   ....[58]....
        /*10c0*/ 	.word	0x0500000f


	//   ....[59]....
        /*10c4*/ 	.word	0x0500000f


	//   ....[60]....
        /*10c8*/ 	.word	0x0500000f


	//   ....[61]....
        /*10cc*/ 	.word	0x0500000f


	//   ....[62]....
        /*10d0*/ 	.word	0x0500000f


	//   ....[63]....
        /*10d4*/ 	.word	0x0500000f


	//   ....[64]....
        /*10d8*/ 	.word	0x0500000f


	//   ....[65]....
        /*10dc*/ 	.word	0x0500000f


	//   ....[66]....
        /*10e0*/ 	.word	0x0500000f


	//   ....[67]....
        /*10e4*/ 	.word	0x0500000f


	//   ....[68]....
        /*10e8*/ 	.word	0x0500000f


	//   ....[69]....
        /*10ec*/ 	.word	0x0500000f


	//   ....[70]....
        /*10f0*/ 	.word	0x0500000f


	//----- nvinfo : EIATTR_COOP_GROUP_INSTR_OFFSETS
	.align		4
.L_291:
        /*10f4*/ 	.byte	0x04, 0x28
        /*10f6*/ 	.short	(.L_293 - .L_292)


	//   ....[0]....
.L_292:
        /*10f8*/ 	.word	0x00000060


	//   ....[1]....
        /*10fc*/ 	.word	0x00000130


	//   ....[2]....
        /*1100*/ 	.word	0x000001f0


	//   ....[3]....
        /*1104*/ 	.word	0x000003c0


	//   ....[4]....
        /*1108*/ 	.word	0x00000520


	//   ....[5]....
        /*110c*/ 	.word	0x00000640


	//   ....[6]....
        /*1110*/ 	.word	0x000007a0


	//   ....[7]....
        /*1114*/ 	.word	0x000037c0


	//   ....[8]....
        /*1118*/ 	.word	0x000037d0


	//   ....[9]....
        /*111c*/ 	.word	0x00003ee0


	//   ....[10]....
        /*1120*/ 	.word	0x00003ef0


	//   ....[11]....
        /*1124*/ 	.word	0x00004ac0


	//   ....[12]....
        /*1128*/ 	.word	0x00004ad0


	//   ....[13]....
        /*112c*/ 	.word	0x00005280


	//   ....[14]....
        /*1130*/ 	.word	0x00005290


	//   ....[15]....
        /*1134*/ 	.word	0x00005c60


	//   ....[16]....
        /*1138*/ 	.word	0x00005c70


	//   ....[17]....
        /*113c*/ 	.word	0x00005d80


	//   ....[18]....
        /*1140*/ 	.word	0x00005d90


	//   ....[19]....
        /*1144*/ 	.word	0x00006130


	//   ....[20]....
        /*1148*/ 	.word	0x00006160


	//   ....[21]....
        /*114c*/ 	.word	0x00006430


	//   ....[22]....
        /*1150*/ 	.word	0x00006450


	//   ....[23]....
        /*1154*/ 	.word	0x00007000


	//   ....[24]....
        /*1158*/ 	.word	0x00007600


	//   ....[25]....
        /*115c*/ 	.word	0x00007610


	//   ....[26]....
        /*1160*/ 	.word	0x00007620


	//   ....[27]....
        /*1164*/ 	.word	0x00007630


	//   ....[28]....
        /*1168*/ 	.word	0x00008650


	//   ....[29]....
        /*116c*/ 	.word	0x00008660


	//   ....[30]....
        /*1170*/ 	.word	0x00008670


	//   ....[31]....
        /*1174*/ 	.word	0x00008680


	//   ....[32]....
        /*1178*/ 	.word	0x0000b3e0


	//   ....[33]....
        /*117c*/ 	.word	0x0000b430


	//   ....[34]....
        /*1180*/ 	.word	0x0000b800


	//   ....[35]....
        /*1184*/ 	.word	0x0000b870


	//   ....[36]....
        /*1188*/ 	.word	0x0000d860


	//   ....[37]....
        /*118c*/ 	.word	0x0000d8c0


	//   ....[38]....
        /*1190*/ 	.word	0x0000e2e0


	//   ....[39]....
        /*1194*/ 	.word	0x0000e340


	//   ....[40]....
        /*1198*/ 	.word	0x0000f380


	//   ....[41]....
        /*119c*/ 	.word	0x0000f410


	//   ....[42]....
        /*11a0*/ 	.word	0x0000f560


	//   ....[43]....
        /*11a4*/ 	.word	0x0000f730


	//   ....[44]....
        /*11a8*/ 	.word	0x00010eb0


	//   ....[45]....
        /*11ac*/ 	.word	0x00010ec0


	//   ....[46]....
        /*11b0*/ 	.word	0x00010ed0


	//   ....[47]....
        /*11b4*/ 	.word	0x00010ee0


	//   ....[48]....
        /*11b8*/ 	.word	0x00011910


	//   ....[49]....
        /*11bc*/ 	.word	0x00011920


	//   ....[50]....
        /*11c0*/ 	.word	0x00011b50


	//   ....[51]....
        /*11c4*/ 	.word	0x00011b60


	//   ....[52]....
        /*11c8*/ 	.word	0x00011d90


	//   ....[53]....
        /*11cc*/ 	.word	0x00011da0


	//   ....[54]....
        /*11d0*/ 	.word	0x00011fd0


	//   ....[55]....
        /*11d4*/ 	.word	0x00011fe0


	//   ....[56]....
        /*11d8*/ 	.word	0x000124b0


	//   ....[57]....
        /*11dc*/ 	.word	0x000124c0


	//   ....[58]....
        /*11e0*/ 	.word	0x00013140


	//   ....[59]....
        /*11e4*/ 	.word	0x00013150


	//   ....[60]....
        /*11e8*/ 	.word	0x00014710


	//   ....[61]....
        /*11ec*/ 	.word	0x00014720


	//   ....[62]....
        /*11f0*/ 	.word	0x00014960


	//   ....[63]....
        /*11f4*/ 	.word	0x00014970


	//   ....[64]....
        /*11f8*/ 	.word	0x00014ba0


	//   ....[65]....
        /*11fc*/ 	.word	0x00014bb0


	//   ....[66]....
        /*1200*/ 	.word	0x00014de0


	//   ....[67]....
        /*1204*/ 	.word	0x00014df0


	//   ....[68]....
        /*1208*/ 	.word	0x00015080


	//   ....[69]....
        /*120c*/ 	.word	0x00015290


	//   ....[70]....
        /*1210*/ 	.word	0x000152c0


	//   ....[71]....
        /*1214*/ 	.word	0x000152f0


	//   ....[72]....
        /*1218*/ 	.word	0x00015320


	//   ....[73]....
        /*121c*/ 	.word	0x00015350


	//   ....[74]....
        /*1220*/ 	.word	0x00015380


	//   ....[75]....
        /*1224*/ 	.word	0x00015510


	//   ....[76]....
        /*1228*/ 	.word	0x00015540


	//   ....[77]....
        /*122c*/ 	.word	0x00015570


	//   ....[78]....
        /*1230*/ 	.word	0x000155a0


	//   ....[79]....
        /*1234*/ 	.word	0x000155d0


	//   ....[80]....
        /*1238*/ 	.word	0x00015600


	//   ....[81]....
        /*123c*/ 	.word	0x00015690


	//   ....[82]....
        /*1240*/ 	.word	0x000156c0


	//   ....[83]....
        /*1244*/ 	.word	0x000156d0


	//   ....[84]....
        /*1248*/ 	.word	0x00015760


	//   ....[85]....
        /*124c*/ 	.word	0x00016700


	//   ....[86]....
        /*1250*/ 	.word	0x00018790


	//   ....[87]....
        /*1254*/ 	.word	0x000187b0


	//   ....[88]....
        /*1258*/ 	.word	0x00018840


	//   ....[89]....
        /*125c*/ 	.word	0x00018860


	//   ....[90]....
        /*1260*/ 	.word	0x000188e0


	//   ....[91]....
        /*1264*/ 	.word	0x00018900


	//   ....[92]....
        /*1268*/ 	.word	0x00018980


	//   ....[93]....
        /*126c*/ 	.word	0x000189a0


	//   ....[94]....
        /*1270*/ 	.word	0x00018a20


	//   ....[95]....
        /*1274*/ 	.word	0x00018a40


	//   ....[96]....
        /*1278*/ 	.word	0x00018a50


	//   ....[97]....
        /*127c*/ 	.word	0x00018a60


	//   ....[98]....
        /*1280*/ 	.word	0x00019200


	//   ....[99]....
        /*1284*/ 	.word	0x00019230


	//   ....[100]....
        /*1288*/ 	.word	0x00019330


	//   ....[101]....
        /*128c*/ 	.word	0x00019340


	//   ....[102]....
        /*1290*/ 	.word	0x000193c0


	//   ....[103]....
        /*1294*/ 	.word	0x000193d0


	//   ....[104]....
        /*1298*/ 	.word	0x000193e0


	//   ....[105]....
        /*129c*/ 	.word	0x00019480


	//   ....[106]....
        /*12a0*/ 	.word	0x000194b0


	//   ....[107]....
        /*12a4*/ 	.word	0x00019530


	//   ....[108]....
        /*12a8*/ 	.word	0x00019560


	//   ....[109]....
        /*12ac*/ 	.word	0x000195e0


	//   ....[110]....
        /*12b0*/ 	.word	0x00019610


	//   ....[111]....
        /*12b4*/ 	.word	0x00019630


	//   ....[112]....
        /*12b8*/ 	.word	0x00019680


	//   ....[113]....
        /*12bc*/ 	.word	0x00019690


	//   ....[114]....
        /*12c0*/ 	.word	0x00019d50


	//   ....[115]....
        /*12c4*/ 	.word	0x00019d80


	//   ....[116]....
        /*12c8*/ 	.word	0x00019da0


	//   ....[117]....
        /*12cc*/ 	.word	0x00019e70


	//   ....[118]....
        /*12d0*/ 	.word	0x00019ea0


	//   ....[119]....
        /*12d4*/ 	.word	0x00019f10


	//   ....[120]....
        /*12d8*/ 	.word	0x00019f80


	//   ....[121]....
        /*12dc*/ 	.word	0x00019f90


	//   ....[122]....
        /*12e0*/ 	.word	0x0001a010


	//   ....[123]....
        /*12e4*/ 	.word	0x0001a020


	//   ....[124]....
        /*12e8*/ 	.word	0x0001a0a0


	//   ....[125]....
        /*12ec*/ 	.word	0x0001a0b0


	//   ....[126]....
        /*12f0*/ 	.word	0x0001a130


	//   ....[127]....
        /*12f4*/ 	.word	0x0001a140


	//   ....[128]....
        /*12f8*/ 	.word	0x0001a1c0


	//   ....[129]....
        /*12fc*/ 	.word	0x0001a1d0


	//   ....[130]....
        /*1300*/ 	.word	0x0001a6e0


	//   ....[131]....
        /*1304*/ 	.word	0x0001a700


	//   ....[132]....
        /*1308*/ 	.word	0x0001a760


	//   ....[133]....
        /*130c*/ 	.word	0x0001a810


	//   ....[134]....
        /*1310*/ 	.word	0x0001a820


	//   ....[135]....
        /*1314*/ 	.word	0x0001a850


	//   ....[136]....
        /*1318*/ 	.word	0x0001a8e0


	//   ....[137]....
        /*131c*/ 	.word	0x0001a990


	//   ....[138]....
        /*1320*/ 	.word	0x0001a9a0


	//   ....[139]....
        /*1324*/ 	.word	0x0001a9d0


	//   ....[140]....
        /*1328*/ 	.word	0x0001a9e0


	//   ....[141]....
        /*132c*/ 	.word	0x0001aa70


	//   ....[142]....
        /*1330*/ 	.word	0x0001b190


	//   ....[143]....
        /*1334*/ 	.word	0x0001b1b0


	//   ....[144]....
        /*1338*/ 	.word	0x0001b200


	//   ....[145]....
        /*133c*/ 	.word	0x0001b210


	//   ....[146]....
        /*1340*/ 	.word	0x0001b250


	//   ....[147]....
        /*1344*/ 	.word	0x0001b260


	//   ....[148]....
        /*1348*/ 	.word	0x0001b2a0


	//   ....[149]....
        /*134c*/ 	.word	0x0001b2b0


	//   ....[150]....
        /*1350*/ 	.word	0x0001b2f0


	//   ....[151]....
        /*1354*/ 	.word	0x0001b300


	//   ....[152]....
        /*1358*/ 	.word	0x0001b310


	//   ....[153]....
        /*135c*/ 	.word	0x0001b350


	//   ....[154]....
        /*1360*/ 	.word	0x0001b680


	//   ....[155]....
        /*1364*/ 	.word	0x0001b6a0


	//   ....[156]....
        /*1368*/ 	.word	0x0001b6b0


	//   ....[157]....
        /*136c*/ 	.word	0x0001b6d0


	//   ....[158]....
        /*1370*/ 	.word	0x0001b740


	//   ....[159]....
        /*1374*/ 	.word	0x0001b760


	//   ....[160]....
        /*1378*/ 	.word	0x0001b7c0


	//   ....[161]....
        /*137c*/ 	.word	0x0001b7e0


	//   ....[162]....
        /*1380*/ 	.word	0x0001b840


	//   ....[163]....
        /*1384*/ 	.word	0x0001b860


	//   ....[164]....
        /*1388*/ 	.word	0x0001b8c0


	//   ....[165]....
        /*138c*/ 	.word	0x0001b8e0


	//   ....[166]....
        /*1390*/ 	.word	0x0001be20


	//   ....[167]....
        /*1394*/ 	.word	0x0001be50


	//   ....[168]....
        /*1398*/ 	.word	0x0001beb0


	//   ....[169]....
        /*139c*/ 	.word	0x0001bee0


	//   ....[170]....
        /*13a0*/ 	.word	0x0001bf10


	//   ....[171]....
        /*13a4*/ 	.word	0x0001bf40


	//   ....[172]....
        /*13a8*/ 	.word	0x0001bf70


	//   ....[173]....
        /*13ac*/ 	.word	0x0001bfa0


	//   ....[174]....
        /*13b0*/ 	.word	0x0001c140


	//   ....[175]....
        /*13b4*/ 	.word	0x0001c170


	//   ....[176]....
        /*13b8*/ 	.word	0x0001c1a0


	//   ....[177]....
        /*13bc*/ 	.word	0x0001c1d0


	//   ....[178]....
        /*13c0*/ 	.word	0x0001c200


	//   ....[179]....
        /*13c4*/ 	.word	0x0001c230


	//   ....[180]....
        /*13c8*/ 	.word	0x0001c2f0


	//   ....[181]....
        /*13cc*/ 	.word	0x0001c310


	//   ....[182]....
        /*13d0*/ 	.word	0x0001c320


	//   ....[183]....
        /*13d4*/ 	.word	0x0001c380


	//   ....[184]....
        /*13d8*/ 	.word	0x0001c9a0


	//   ....[185]....
        /*13dc*/ 	.word	0x0001ccc0


	//   ....[186]....
        /*13e0*/ 	.word	0x0001cd50


	//   ....[187]....
        /*13e4*/ 	.word	0x0001cdf0


	//   ....[188]....
        /*13e8*/ 	.word	0x0001ce80


	//   ....[189]....
        /*13ec*/ 	.word	0x0001cf70


	//   ....[190]....
        /*13f0*/ 	.word	0x0001d000


	//   ....[191]....
        /*13f4*/ 	.word	0x0001d0a0


	//   ....[192]....
        /*13f8*/ 	.word	0x0001d130


	//   ....[193]....
        /*13fc*/ 	.word	0x0001d220


	//   ....[194]....
        /*1400*/ 	.word	0x0001d2b0


	//   ....[195]....
        /*1404*/ 	.word	0x0001d340


	//   ....[196]....
        /*1408*/ 	.word	0x0001d3d0


	//   ....[197]....
        /*140c*/ 	.word	0x0001d4a0


	//   ....[198]....
        /*1410*/ 	.word	0x0001d540


	//   ....[199]....
        /*1414*/ 	.word	0x0001d5d0


	//   ....[200]....
        /*1418*/ 	.word	0x0001d620


	//   ....[201]....
        /*141c*/ 	.word	0x0001d670


	//   ....[202]....
        /*1420*/ 	.word	0x0001d760


	//   ....[203]....
        /*1424*/ 	.word	0x0001d7f0


	//   ....[204]....
        /*1428*/ 	.word	0x0001d840


	//   ....[205]....
        /*142c*/ 	.word	0x0001d890


	//   ....[206]....
        /*1430*/ 	.word	0x0001daf0


	//   ....[207]....
        /*1434*/ 	.word	0x0001db40


	//   ....[208]....
        /*1438*/ 	.word	0x0001dbd0


	//   ....[209]....
        /*143c*/ 	.word	0x0001dc60


	//   ....[210]....
        /*1440*/ 	.word	0x0001dcf0


	//   ....[211]....
        /*1444*/ 	.word	0x0001dd80


	//   ....[212]....
        /*1448*/ 	.word	0x0001de10


	//   ....[213]....
        /*144c*/ 	.word	0x0001dea0


	//   ....[214]....
        /*1450*/ 	.word	0x0001df20


	//   ....[215]....
        /*1454*/ 	.word	0x0001df70


	//   ....[216]....
        /*1458*/ 	.word	0x0001e010


	//   ....[217]....
        /*145c*/ 	.word	0x0001e0a0


	//   ....[218]....
        /*1460*/ 	.word	0x0001e130


	//   ....[219]....
        /*1464*/ 	.word	0x0001e180


	//   ....[220]....
        /*1468*/ 	.word	0x0001e210


	//   ....[221]....
        /*146c*/ 	.word	0x0001e2a0


	//   ....[222]....
        /*1470*/ 	.word	0x0001e330


	//   ....[223]....
        /*1474*/ 	.word	0x0001e3c0


	//   ....[224]....
        /*1478*/ 	.word	0x0001e450


	//   ....[225]....
        /*147c*/ 	.word	0x0001e4e0


	//   ....[226]....
        /*1480*/ 	.word	0x0001e5a0


	//   ....[227]....
        /*1484*/ 	.word	0x0001e880


	//   ....[228]....
        /*1488*/ 	.word	0x0001e970


	//   ....[229]....
        /*148c*/ 	.word	0x0001ea10


	//   ....[230]....
        /*1490*/ 	.word	0x0001ea70


	//   ....[231]....
        /*1494*/ 	.word	0x0001eb60


	//   ....[232]....
        /*1498*/ 	.word	0x0001ebd0


	//   ....[233]....
        /*149c*/ 	.word	0x0001ecc0


	//   ....[234]....
        /*14a0*/ 	.word	0x0001ed30


	//   ....[235]....
        /*14a4*/ 	.word	0x0001ee20


	//   ....[236]....
        /*14a8*/ 	.word	0x0001ee90


	//   ....[237]....
        /*14ac*/ 	.word	0x0001ef80


	//   ....[238]....
        /*14b0*/ 	.word	0x0001eff0


	//   ....[239]....
        /*14b4*/ 	.word	0x0001f090


	//   ....[240]....
        /*14b8*/ 	.word	0x0001f180


	//   ....[241]....
        /*14bc*/ 	.word	0x0001f240


	//   ....[242]....
        /*14c0*/ 	.word	0x0001f2a0


	//   ....[243]....
        /*14c4*/ 	.word	0x0001f390


	//   ....[244]....
        /*14c8*/ 	.word	0x0001f3f0


	//   ....[245]....
        /*14cc*/ 	.word	0x0001f4e0


	//   ....[246]....
        /*14d0*/ 	.word	0x0001f540


	//   ....[247]....
        /*14d4*/ 	.word	0x0001f5e0


	//   ....[248]....
        /*14d8*/ 	.word	0x0001f6b0


	//   ....[249]....
        /*14dc*/ 	.word	0x0001f750


	//   ....[250]....
        /*14e0*/ 	.word	0x0001f820


	//   ....[251]....
        /*14e4*/ 	.word	0x0001f8c0


	//   ....[252]....
        /*14e8*/ 	.word	0x0001f990


	//   ....[253]....
        /*14ec*/ 	.word	0x0001fa80


	//   ....[254]....
        /*14f0*/ 	.word	0x0001fae0


	//   ....[255]....
        /*14f4*/ 	.word	0x0001fbc0


	//   ....[0]....
        /*14f8*/ 	.word	0x0001fe10


	//   ....[1]....
        /*14fc*/ 	.word	0x0001fed0


	//   ....[2]....
        /*1500*/ 	.word	0x0001ffa0


	//   ....[3]....
        /*1504*/ 	.word	0x00020090


	//   ....[4]....
        /*1508*/ 	.word	0x00020150


	//   ....[5]....
        /*150c*/ 	.word	0x00020210


	//   ....[6]....
        /*1510*/ 	.word	0x000202d0


	//   ....[7]....
        /*1514*/ 	.word	0x00020390


	//   ....[8]....
        /*1518*/ 	.word	0x00020450


	//   ....[9]....
        /*151c*/ 	.word	0x00020510


	//   ....[10]....
        /*1520*/ 	.word	0x000205d0


	//   ....[11]....
        /*1524*/ 	.word	0x00020690


	//   ....[12]....
        /*1528*/ 	.word	0x00020750


	//   ....[13]....
        /*152c*/ 	.word	0x00020800


	//   ....[14]....
        /*1530*/ 	.word	0x00020860


	//   ....[15]....
        /*1534*/ 	.word	0x00020940


	//   ....[16]....
        /*1538*/ 	.word	0x00020a80


	//   ....[17]....
        /*153c*/ 	.word	0x00020b60


	//   ....[18]....
        /*1540*/ 	.word	0x00020bf0


	//   ....[19]....
        /*1544*/ 	.word	0x00020d00


	//   ....[20]....
        /*1548*/ 	.word	0x00020d60


	//   ....[21]....
        /*154c*/ 	.word	0x00020e70


	//   ....[22]....
        /*1550*/ 	.word	0x00020ed0


	//   ....[23]....
        /*1554*/ 	.word	0x00020fe0


	//   ....[24]....
        /*1558*/ 	.word	0x00021040


	//   ....[25]....
        /*155c*/ 	.word	0x00021150


	//   ....[26]....
        /*1560*/ 	.word	0x000211b0


	//   ....[27]....
        /*1564*/ 	.word	0x00021270


	//   ....[28]....
        /*1568*/ 	.word	0x000213d0


	//   ....[29]....
        /*156c*/ 	.word	0x00021470


	//   ....[30]....
        /*1570*/ 	.word	0x000214d0


	//   ....[31]....
        /*1574*/ 	.word	0x00021580


	//   ....[32]....
        /*1578*/ 	.word	0x000215e0


	//   ....[33]....
        /*157c*/ 	.word	0x00021690


	//   ....[34]....
        /*1580*/ 	.word	0x000216f0


	//   ....[35]....
        /*1584*/ 	.word	0x000217a0


	//   ....[36]....
        /*1588*/ 	.word	0x00021800


	//   ....[37]....
        /*158c*/ 	.word	0x000218b0


	//   ....[38]....
        /*1590*/ 	.word	0x00021910


	//   ....[39]....
        /*1594*/ 	.word	0x000219c0


	//   ....[40]....
        /*1598*/ 	.word	0x00021ab0


	//   ....[41]....
        /*159c*/ 	.word	0x00021b50


	//   ....[42]....
        /*15a0*/ 	.word	0x00021bb0


	//   ....[43]....
        /*15a4*/ 	.word	0x00021c80


	//   ....[44]....
        /*15a8*/ 	.word	0x00021ce0


	//   ....[45]....
        /*15ac*/ 	.word	0x00021db0


	//   ....[46]....
        /*15b0*/ 	.word	0x00021e10


	//   ....[47]....
        /*15b4*/ 	.word	0x00021ee0


	//   ....[48]....
        /*15b8*/ 	.word	0x00021f40


	//   ....[49]....
        /*15bc*/ 	.word	0x00022010


	//   ....[50]....
        /*15c0*/ 	.word	0x00022070


	//   ....[51]....
        /*15c4*/ 	.word	0x00022140


	//   ....[52]....
        /*15c8*/ 	.word	0x000221d0


	//   ....[53]....
        /*15cc*/ 	.word	0x00022270


	//   ....[54]....
        /*15d0*/ 	.word	0x000223f0


	//   ....[55]....
        /*15d4*/ 	.word	0x00022460


	//   ....[56]....
        /*15d8*/ 	.word	0x000224d0


	//   ....[57]....
        /*15dc*/ 	.word	0x00022540


	//   ....[58]....
        /*15e0*/ 	.word	0x000225b0


	//   ....[59]....
        /*15e4*/ 	.word	0x00022630


	//   ....[60]....
        /*15e8*/ 	.word	0x000226b0


	//   ....[61]....
        /*15ec*/ 	.word	0x00022740


	//   ....[62]....
        /*15f0*/ 	.word	0x000227b0


	//   ....[63]....
        /*15f4*/ 	.word	0x00022820


	//   ....[64]....
        /*15f8*/ 	.word	0x00022890


	//   ....[65]....
        /*15fc*/ 	.word	0x00022910


	//   ....[66]....
        /*1600*/ 	.word	0x00022980


	//   ....[67]....
        /*1604*/ 	.word	0x00022a20


	//   ....[68]....
        /*1608*/ 	.word	0x00022a70


	//   ....[69]....
        /*160c*/ 	.word	0x00022b00


	//   ....[70]....
        /*1610*/ 	.word	0x00022c30


	//----- nvinfo : EIATTR_REG_RECONFIG
	.align		4
.L_293:
        /*1614*/ 	.byte	0x01, 0x54
	.zero		2


	//----- nvinfo : EIATTR_SYSCALL_OFFSETS
	.align		4
        /*1618*/ 	.byte	0x04, 0x46
        /*161a*/ 	.short	(.L_295 - .L_294)


	//   ....[0]....
.L_294:
        /*161c*/ 	.word	0x00002360


	//   ....[1]....
        /*1620*/ 	.word	0x000024b0


	//   ....[2]....
        /*1624*/ 	.word	0x000071a0


	//   ....[3]....
        /*1628*/ 	.word	0x00007520


	//   ....[4]....
        /*162c*/ 	.word	0x00017d70


	//   ....[5]....
        /*1630*/ 	.word	0x00017ec0


	//   ....[6]....
        /*1634*/ 	.word	0x00017fb0


	//   ....[7]....
        /*1638*/ 	.word	0x00018e20


	//   ....[8]....
        /*163c*/ 	.word	0x00019960


	//----- nvinfo : EIATTR_MBARRIER_INSTR_OFFSETS
	.align		4
.L_295:
        /*1640*/ 	.byte	0x04, 0x39
        /*1642*/ 	.short	(.L_297 - .L_296)


	//   ....[0]....
.L_296:
        /*1644*/ 	.word	0x00000260
        /*1648*/ 	.word	0x000000ff
        /*164c*/ 	.word	0x00032400
        /*1650*/ 	.short	0x0100
        /*1652*/ 	.byte	0x08
	.zero		1


	//   ....[1]....
        /*1654*/ 	.word	0x00000270
        /*1658*/ 	.word	0x000000ff
        /*165c*/ 	.word	0x00032410
        /*1660*/ 	.short	0x0100
        /*1662*/ 	.byte	0x08
	.zero		1


	//   ....[2]....
        /*1664*/ 	.word	0x00000280
        /*1668*/ 	.word	0x000000ff
        /*166c*/ 	.word	0x00032420
        /*1670*/ 	.short	0x0100
        /*1672*/ 	.byte	0x08
	.zero		1


	//   ....[3]....
        /*1674*/ 	.word	0x00000370
        /*1678*/ 	.word	0x000000ff
        /*167c*/ 	.word	0x00032430
        /*1680*/ 	.short	0x0100
        /*1682*/ 	.byte	0x08
	.zero		1


	//   ....[4]....
        /*1684*/ 	.word	0x00000380
        /*1688*/ 	.word	0x000000ff
        /*168c*/ 	.word	0x00032440
        /*1690*/ 	.short	0x0100
        /*1692*/ 	.byte	0x08
	.zero		1


	//   ....[5]....
        /*1694*/ 	.word	0x00000390
        /*1698*/ 	.word	0x000000ff
        /*169c*/ 	.word	0x00032438
        /*16a0*/ 	.short	0x0100
        /*16a2*/ 	.byte	0x08
	.zero		1


	//   ....[6]....
        /*16a4*/ 	.word	0x000003a0
        /*16a8*/ 	.word	0x000000ff
        /*16ac*/ 	.word	0x00032448
        /*16b0*/ 	.short	0x0100
        /*16b2*/ 	.byte	0x08
	.zero		1


	//   ....[7]....
        /*16b4*/ 	.word	0x000004d0
        /*16b8*/ 	.word	0x000000ff
        /*16bc*/ 	.word	0x00032450
        /*16c0*/ 	.short	0x0100
        /*16c2*/ 	.byte	0x08
	.zero		1


	//   ....[8]....
        /*16c4*/ 	.word	0x000004e0
        /*16c8*/ 	.word	0x000000ff
        /*16cc*/ 	.word	0x00032460
        /*16d0*/ 	.short	0x0100
        /*16d2*/ 	.byte	0x08
	.zero		1


	//   ....[9]....
        /*16d4*/ 	.word	0x000004f0
        /*16d8*/ 	.word	0x000000ff
        /*16dc*/ 	.word	0x00032458
        /*16e0*/ 	.short	0x0100
        /*16e2*/ 	.byte	0x08
	.zero		1


	//   ....[10]....
        /*16e4*/ 	.word	0x00000500
        /*16e8*/ 	.word	0x000000ff
        /*16ec*/ 	.word	0x00032468
        /*16f0*/ 	.short	0x0100
        /*16f2*/ 	.byte	0x08
	.zero		1


	//   ....[11]....
        /*16f4*/ 	.word	0x000005f0
        /*16f8*/ 	.word	0x000000ff
        /*16fc*/ 	.word	0x00032470
        /*1700*/ 	.short	0x0100
        /*1702*/ 	.byte	0x06
	.zero		1


	//   ....[12]....
        /*1704*/ 	.word	0x00000600
        /*1708*/ 	.word	0x000000ff
        /*170c*/ 	.word	0x00032480
        /*1710*/ 	.short	0x0100
        /*1712*/ 	.byte	0x06
	.zero		1


	//   ....[13]....
        /*1714*/ 	.word	0x00000610
        /*1718*/ 	.word	0x000000ff
        /*171c*/ 	.word	0x00032478
        /*1720*/ 	.short	0x0100
        /*1722*/ 	.byte	0x06
	.zero		1


	//   ....[14]....
        /*1724*/ 	.word	0x00000620
        /*1728*/ 	.word	0x000000ff
        /*172c*/ 	.word	0x00032488
        /*1730*/ 	.short	0x0100
        /*1732*/ 	.byte	0x06
	.zero		1


	//   ....[15]....
        /*1734*/ 	.word	0x00000750
        /*1738*/ 	.word	0x000000ff
        /*173c*/ 	.word	0x00032490
        /*1740*/ 	.short	0x0100
        /*1742*/ 	.byte	0x08
	.zero		1


	//   ....[16]....
        /*1744*/ 	.word	0x00000760
        /*1748*/ 	.word	0x000000ff
        /*174c*/ 	.word	0x000324a0
        /*1750*/ 	.short	0x0100
        /*1752*/ 	.byte	0x08
	.zero		1


	//   ....[17]....
        /*1754*/ 	.word	0x00000770
        /*1758*/ 	.word	0x000000ff
        /*175c*/ 	.word	0x00032498
        /*1760*/ 	.short	0x0100
        /*1762*/ 	.byte	0x08
	.zero		1


	//   ....[18]....
        /*1764*/ 	.word	0x00000780
        /*1768*/ 	.word	0x000000ff
        /*176c*/ 	.word	0x000324a8
        /*1770*/ 	.short	0x0100
        /*1772*/ 	.byte	0x08
	.zero		1


	//   ....[19]....
        /*1774*/ 	.word	0x000008b0
        /*1778*/ 	.word	0x000000ff
        /*177c*/ 	.word	0x000324b0
        /*1780*/ 	.short	0x0100
        /*1782*/ 	.byte	0x08
	.zero		1


	//   ....[20]....
        /*1784*/ 	.word	0x000008c0
        /*1788*/ 	.word	0x000000ff
        /*178c*/ 	.word	0x000324c0
        /*1790*/ 	.short	0x0100
        /*1792*/ 	.byte	0x08
	.zero		1


	//   ....[21]....
        /*1794*/ 	.word	0x000008d0
        /*1798*/ 	.word	0x000000ff
        /*179c*/ 	.word	0x000324b8
        /*17a0*/ 	.short	0x0100
        /*17a2*/ 	.byte	0x08
	.zero		1


	//   ....[22]....
        /*17a4*/ 	.word	0x000008e0
        /*17a8*/ 	.word	0x000000ff
        /*17ac*/ 	.word	0x000324c8
        /*17b0*/ 	.short	0x0100
        /*17b2*/ 	.byte	0x08
	.zero		1


	//   ....[23]....
        /*17b4*/ 	.word	0x00003770
        /*17b8*/ 	.word	0x00000000
        /*17bc*/ 	.word	0x00032490
        /*17c0*/ 	.short	0x010a
        /*17c2*/ 	.byte	0x3f
	.zero		1


	//   ....[24]....
        /*17c4*/ 	.word	0x00004a60
        /*17c8*/ 	.word	0x00000000
        /*17cc*/ 	.word	0x00032490
        /*17d0*/ 	.short	0x010a
        /*17d2*/ 	.byte	0x3f
	.zero		1


	//   ....[25]....
        /*17d4*/ 	.word	0x00005ac0
        /*17d8*/ 	.word	0x00000000
        /*17dc*/ 	.word	0x00032490
        /*17e0*/ 	.short	0x010a
        /*17e2*/ 	.byte	0x3f
	.zero		1


	//   ....[26]....
        /*17e4*/ 	.word	0x00005f60
        /*17e8*/ 	.word	0x0000000b
        /*17ec*/ 	.word	0x00000000
        /*17f0*/ 	.short	0x0101
        /*17f2*/ 	.byte	0x3f
	.zero		1


	//   ....[27]....
        /*17f4*/ 	.word	0x00005fa0
        /*17f8*/ 	.word	0x00000000
        /*17fc*/ 	.word	0x000324b0
        /*1800*/ 	.short	0x010a
        /*1802*/ 	.byte	0x3f
	.zero		1


	//   ....[28]....
        /*1804*/ 	.word	0x000067c0
        /*1808*/ 	.word	0x00000000
        /*180c*/ 	.word	0x00000000
        /*1810*/ 	.short	0x0101
        /*1812*/ 	.byte	0x3f
	.zero		1


	//   ....[29]....
        /*1814*/ 	.word	0x00007240
        /*1818*/ 	.word	0x00000013
        /*181c*/ 	.word	0x00032400
        /*1820*/ 	.short	0x010a
        /*1822*/ 	.byte	0x3f
	.zero		1


	//   ....[30]....
        /*1824*/ 	.word	0x00007290
        /*1828*/ 	.word	0x00000013
        /*182c*/ 	.word	0x00032400
        /*1830*/ 	.short	0x010a
        /*1832*/ 	.byte	0x3f
	.zero		1


	//   ....[31]....
        /*1834*/ 	.word	0x00007930
        /*1838*/ 	.word	0x00000013
        /*183c*/ 	.word	0x00032400
        /*1840*/ 	.short	0x010a
        /*1842*/ 	.byte	0x3f
	.zero		1


	//   ....[32]....
        /*1844*/ 	.word	0x00008850
        /*1848*/ 	.word	0x00000013
        /*184c*/ 	.word	0x00032400
        /*1850*/ 	.short	0x010a
        /*1852*/ 	.byte	0x3f
	.zero		1


	//   ....[33]....
        /*1854*/ 	.word	0x000096f0
        /*1858*/ 	.word	0x00000000
        /*185c*/ 	.word	0x00032430
        /*1860*/ 	.short	0x010a
        /*1862*/ 	.byte	0x3f
	.zero		1


	//   ....[34]....
        /*1864*/ 	.word	0x000097a0
        /*1868*/ 	.word	0x00000000
        /*186c*/ 	.word	0x00032430
        /*1870*/ 	.short	0x010a
        /*1872*/ 	.byte	0x3f
	.zero		1


	//   ....[35]....
        /*1874*/ 	.word	0x00009aa0
        /*1878*/ 	.word	0x00000013
        /*187c*/ 	.word	0x00032410
        /*1880*/ 	.short	0x010a
        /*1882*/ 	.byte	0x3f
	.zero		1


	//   ....[36]....
        /*1884*/ 	.word	0x00009af0
        /*1888*/ 	.word	0x00000000
        /*188c*/ 	.word	0x00032450
        /*1890*/ 	.short	0x010a
        /*1892*/ 	.byte	0x3f
	.zero		1


	//   ....[37]....
        /*1894*/ 	.word	0x00009b30
        /*1898*/ 	.word	0x00000000
        /*189c*/ 	.word	0x00032450
        /*18a0*/ 	.short	0x010a
        /*18a2*/ 	.byte	0x3f
	.zero		1


	//   ....[38]....
        /*18a4*/ 	.word	0x0000b9b0
        /*18a8*/ 	.word	0x00000005
        /*18ac*/ 	.word	0x00000000
        /*18b0*/ 	.short	0x0101
        /*18b2*/ 	.byte	0x3f
	.zero		1


	//   ....[39]....
        /*18b4*/ 	.word	0x0000c470
        /*18b8*/ 	.word	0x00000000
        /*18bc*/ 	.word	0x00000000
        /*18c0*/ 	.short	0x0101
        /*18c2*/ 	.byte	0x3f
	.zero		1


	//   ....[40]....
        /*18c4*/ 	.word	0x0000c5a0
        /*18c8*/ 	.word	0x00000000
        /*18cc*/ 	.word	0x00032430
        /*18d0*/ 	.short	0x010a
        /*18d2*/ 	.byte	0x3f
	.zero		1


	//   ....[41]....
        /*18d4*/ 	.word	0x0000c610
        /*18d8*/ 	.word	0x00000000
        /*18dc*/ 	.word	0x00032430
        /*18e0*/ 	.short	0x010a
        /*18e2*/ 	.byte	0x3f
	.zero		1


	//   ....[42]....
        /*18e4*/ 	.word	0x0000c880
        /*18e8*/ 	.word	0x00000000
        /*18ec*/ 	.word	0x00032450
        /*18f0*/ 	.short	0x010a
        /*18f2*/ 	.byte	0x3f
	.zero		1


	//   ....[43]....
        /*18f4*/ 	.word	0x0000c8c0
        /*18f8*/ 	.word	0x00000000
        /*18fc*/ 	.word	0x00032450
        /*1900*/ 	.short	0x010a
        /*1902*/ 	.byte	0x3f
	.zero		1


	//   ....[44]....
        /*1904*/ 	.word	0x0000e630
        /*1908*/ 	.word	0x00000005
        /*190c*/ 	.word	0x00000000
        /*1910*/ 	.short	0x0101
        /*1912*/ 	.byte	0x3f
	.zero		1


	//   ....[45]....
        /*1914*/ 	.word	0x0000f340
        /*1918*/ 	.word	0x00000000
        /*191c*/ 	.word	0x00000000
        /*1920*/ 	.short	0x0101
        /*1922*/ 	.byte	0x3f
	.zero		1


	//   ....[46]....
        /*1924*/ 	.word	0x000118b0
        /*1928*/ 	.word	0x00000003
        /*192c*/ 	.word	0x00000000
        /*1930*/ 	.short	0x0101
        /*1932*/ 	.byte	0x3f
	.zero		1


	//   ....[47]....
        /*1934*/ 	.word	0x00012410
        /*1938*/ 	.word	0x00000006
        /*193c*/ 	.word	0x00000000
        /*1940*/ 	.short	0x0101
        /*1942*/ 	.byte	0x3f
	.zero		1


	//   ....[48]....
        /*1944*/ 	.word	0x000167e0
        /*1948*/ 	.word	0x00000016
        /*194c*/ 	.word	0x00032420
        /*1950*/ 	.short	0x010a
        /*1952*/ 	.byte	0x3f
	.zero		1


	//   ....[49]....
        /*1954*/ 	.word	0x00016870
        /*1958*/ 	.word	0x00000007
        /*195c*/ 	.word	0x000324a0
        /*1960*/ 	.short	0x010a
        /*1962*/ 	.byte	0x3f
	.zero		1


	//   ....[50]....
        /*1964*/ 	.word	0x00016ac0
        /*1968*/ 	.word	0x00000007
        /*196c*/ 	.word	0x000324c0
        /*1970*/ 	.short	0x010a
        /*1972*/ 	.byte	0x3f
	.zero		1


	//   ....[51]....
        /*1974*/ 	.word	0x000170d0
        /*1978*/ 	.word	0x00000006
        /*197c*/ 	.word	0x000324a0
        /*1980*/ 	.short	0x010a
        /*1982*/ 	.byte	0x3f
	.zero		1


	//   ....[52]....
        /*1984*/ 	.word	0x00017310
        /*1988*/ 	.word	0x00000006
        /*198c*/ 	.word	0x000324c0
        /*1990*/ 	.short	0x010a
        /*1992*/ 	.byte	0x3f
	.zero		1


	//   ....[53]....
        /*1994*/ 	.word	0x00018500
        /*1998*/ 	.word	0x0000001d
        /*199c*/ 	.word	0x00032440
        /*19a0*/ 	.short	0x010a
        /*19a2*/ 	.byte	0x3f
	.zero		1


	//   ....[54]....
        /*19a4*/ 	.word	0x00018b60
        /*19a8*/ 	.word	0x0000001d
        /*19ac*/ 	.word	0x00032430
        /*19b0*/ 	.short	0x0107
        /*19b2*/ 	.byte	0x3f
	.zero		1


	//   ....[55]....
        /*19b4*/ 	.word	0x00018c30
        /*19b8*/ 	.word	0x0000001d
        /*19bc*/ 	.word	0x00032430
        /*19c0*/ 	.short	0x0101
        /*19c2*/ 	.byte	0x3f
	.zero		1


	//   ....[56]....
        /*19c4*/ 	.word	0x000197a0
        /*19c8*/ 	.word	0x00000016
        /*19cc*/ 	.word	0x00032400
        /*19d0*/ 	.short	0x0107
        /*19d2*/ 	.byte	0x3f
	.zero		1


	//   ....[57]....
        /*19d4*/ 	.word	0x00019830
        /*19d8*/ 	.word	0x00000016
        /*19dc*/ 	.word	0x00032400
        /*19e0*/ 	.short	0x0101
        /*19e2*/ 	.byte	0x3f
	.zero		1


	//   ....[58]....
        /*19e4*/ 	.word	0x0001a2c0
        /*19e8*/ 	.word	0x00000016
        /*19ec*/ 	.word	0x00032410
        /*19f0*/ 	.short	0x0107
        /*19f2*/ 	.byte	0x3f
	.zero		1


	//   ....[59]....
        /*19f4*/ 	.word	0x0001a3c0
        /*19f8*/ 	.word	0x00000016
        /*19fc*/ 	.word	0x00032410
        /*1a00*/ 	.short	0x0101
        /*1a02*/ 	.byte	0x3f
	.zero		1


	//   ....[60]....
        /*1a04*/ 	.word	0x0001a3e0
        /*1a08*/ 	.word	0x00000016
        /*1a0c*/ 	.word	0x00032420
        /*1a10*/ 	.short	0x010a
        /*1a12*/ 	.byte	0x3f
	.zero		1


	//   ....[61]....
        /*1a14*/ 	.word	0x0001a470
        /*1a18*/ 	.word	0x0000001d
        /*1a1c*/ 	.word	0x00032460
        /*1a20*/ 	.short	0x010a
        /*1a22*/ 	.byte	0x3f
	.zero		1


	//   ....[62]....
        /*1a24*/ 	.word	0x0001abf0
        /*1a28*/ 	.word	0x0000001d
        /*1a2c*/ 	.word	0x00032450
        /*1a30*/ 	.short	0x0107
        /*1a32*/ 	.byte	0x3f
	.zero		1


	//   ....[63]....
        /*1a34*/ 	.word	0x0001acc0
        /*1a38*/ 	.word	0x0000001d
        /*1a3c*/ 	.word	0x00032450
        /*1a40*/ 	.short	0x0101
        /*1a42*/ 	.byte	0x3f
	.zero		1


	//   ....[64]....
        /*1a44*/ 	.word	0x0001b000
        /*1a48*/ 	.word	0x00000004
        /*1a4c*/ 	.word	0x00032440
        /*1a50*/ 	.short	0x010a
        /*1a52*/ 	.byte	0x3f
	.zero		1


	//   ....[65]....
        /*1a54*/ 	.word	0x0001b3d0
        /*1a58*/ 	.word	0x00000004
        /*1a5c*/ 	.word	0x00032430
        /*1a60*/ 	.short	0x0107
        /*1a62*/ 	.byte	0x3f
	.zero		1


	//   ....[66]....
        /*1a64*/ 	.word	0x0001b490
        /*1a68*/ 	.word	0x00000004
        /*1a6c*/ 	.word	0x00032430
        /*1a70*/ 	.short	0x0101
        /*1a72*/ 	.byte	0x3f
	.zero		1


	//   ....[67]....
        /*1a74*/ 	.word	0x0001b4c0
        /*1a78*/ 	.word	0x00000004
        /*1a7c*/ 	.word	0x00032460
        /*1a80*/ 	.short	0x010a
        /*1a82*/ 	.byte	0x3f
	.zero		1


	//   ....[68]....
        /*1a84*/ 	.word	0x0001b9d0
        /*1a88*/ 	.word	0x00000004
        /*1a8c*/ 	.word	0x00032450
        /*1a90*/ 	.short	0x0107
        /*1a92*/ 	.byte	0x3f
	.zero		1


	//   ....[69]....
        /*1a94*/ 	.word	0x0001ba90
        /*1a98*/ 	.word	0x00000004
        /*1a9c*/ 	.word	0x00032450
        /*1aa0*/ 	.short	0x0101
        /*1aa2*/ 	.byte	0x3f
	.zero		1


	//   ....[70]....
        /*1aa4*/ 	.word	0x0001c920
        /*1aa8*/ 	.word	0x00000007
        /*1aac*/ 	.word	0x00032420
        /*1ab0*/ 	.short	0x010a
        /*1ab2*/ 	.byte	0x3f
	.zero		1


	//   ....[71]....
        /*1ab4*/ 	.word	0x0001ca90
        /*1ab8*/ 	.word	0x00000005
        /*1abc*/ 	.word	0x00032440
        /*1ac0*/ 	.short	0x010a
        /*1ac2*/ 	.byte	0x3f
	.zero		1


	//   ....[72]....
        /*1ac4*/ 	.word	0x0001cb30
        /*1ac8*/ 	.word	0x00000003
        /*1acc*/ 	.word	0x00032440
        /*1ad0*/ 	.short	0x010a
        /*1ad2*/ 	.byte	0x3f
	.zero		1


	//   ....[73]....
        /*1ad4*/ 	.word	0x0001cb70
        /*1ad8*/ 	.word	0x00000005
        /*1adc*/ 	.word	0x00032460
        /*1ae0*/ 	.short	0x010a
        /*1ae2*/ 	.byte	0x3f
	.zero		1


	//   ....[74]....
        /*1ae4*/ 	.word	0x0001cbb0
        /*1ae8*/ 	.word	0x00000003
        /*1aec*/ 	.word	0x00032460
        /*1af0*/ 	.short	0x010a
        /*1af2*/ 	.byte	0x3f
	.zero		1


	//   ....[75]....
        /*1af4*/ 	.word	0x0001cc10
        /*1af8*/ 	.word	0x00000000
        /*1afc*/ 	.word	0x00032490
        /*1b00*/ 	.short	0x010a
        /*1b02*/ 	.byte	0x3f
	.zero		1


	//   ....[76]....
        /*1b04*/ 	.word	0x0001cec0
        /*1b08*/ 	.word	0x00000000
        /*1b0c*/ 	.word	0x00032490
        /*1b10*/ 	.short	0x010a
        /*1b12*/ 	.byte	0x3f
	.zero		1


	//   ....[77]....
        /*1b14*/ 	.word	0x0001d170
        /*1b18*/ 	.word	0x00000000
        /*1b1c*/ 	.word	0x00032490
        /*1b20*/ 	.short	0x010a
        /*1b22*/ 	.byte	0x3f
	.zero		1


	//   ....[78]....
        /*1b24*/ 	.word	0x0001d400
        /*1b28*/ 	.word	0x00000000
        /*1b2c*/ 	.word	0x000324b0
        /*1b30*/ 	.short	0x010a
        /*1b32*/ 	.byte	0x3f
	.zero		1


	//   ....[79]....
        /*1b34*/ 	.word	0x0001d6b0
        /*1b38*/ 	.word	0x00000013
        /*1b3c*/ 	.word	0x00032400
        /*1b40*/ 	.short	0x010a
        /*1b42*/ 	.byte	0x3f
	.zero		1


	//   ....[80]....
        /*1b44*/ 	.word	0x0001d8c0
        /*1b48*/ 	.word	0x00000013
        /*1b4c*/ 	.word	0x00032400
        /*1b50*/ 	.short	0x010a
        /*1b52*/ 	.byte	0x3f
	.zero		1


	//   ....[81]....
        /*1b54*/ 	.word	0x0001d910
        /*1b58*/ 	.word	0x00000000
        /*1b5c*/ 	.word	0x00032430
        /*1b60*/ 	.short	0x010a
        /*1b62*/ 	.byte	0x3f
	.zero		1


	//   ....[82]....
        /*1b64*/ 	.word	0x0001d960
        /*1b68*/ 	.word	0x00000013
        /*1b6c*/ 	.word	0x00032410
        /*1b70*/ 	.short	0x010a
        /*1b72*/ 	.byte	0x3f
	.zero		1


	//   ....[83]....
        /*1b74*/ 	.word	0x0001d9b0
        /*1b78*/ 	.word	0x00000000
        /*1b7c*/ 	.word	0x00032450
        /*1b80*/ 	.short	0x010a
        /*1b82*/ 	.byte	0x3f
	.zero		1


	//   ....[84]....
        /*1b84*/ 	.word	0x0001da00
        /*1b88*/ 	.word	0x00000000
        /*1b8c*/ 	.word	0x00032430
        /*1b90*/ 	.short	0x010a
        /*1b92*/ 	.byte	0x3f
	.zero		1


	//   ....[85]....
        /*1b94*/ 	.word	0x0001da50
        /*1b98*/ 	.word	0x00000000
        /*1b9c*/ 	.word	0x00032450
        /*1ba0*/ 	.short	0x010a
        /*1ba2*/ 	.byte	0x3f
	.zero		1


	//   ....[86]....
        /*1ba4*/ 	.word	0x0001e660
        /*1ba8*/ 	.word	0x00000016
        /*1bac*/ 	.word	0x00032420
        /*1bb0*/ 	.short	0x010a
        /*1bb2*/ 	.byte	0x3f
	.zero		1


	//   ....[87]....
        /*1bb4*/ 	.word	0x0001e6b0
        /*1bb8*/ 	.word	0x00000007
        /*1bbc*/ 	.word	0x000324a0
        /*1bc0*/ 	.short	0x010a
        /*1bc2*/ 	.byte	0x3f
	.zero		1


	//   ....[88]....
        /*1bc4*/ 	.word	0x0001e700
        /*1bc8*/ 	.word	0x00000007
        /*1bcc*/ 	.word	0x000324c0
        /*1bd0*/ 	.short	0x010a
        /*1bd2*/ 	.byte	0x3f
	.zero		1


	//   ....[89]....
        /*1bd4*/ 	.word	0x0001e750
        /*1bd8*/ 	.word	0x00000006
        /*1bdc*/ 	.word	0x000324a0
        /*1be0*/ 	.short	0x010a
        /*1be2*/ 	.byte	0x3f
	.zero		1


	//   ....[90]....
        /*1be4*/ 	.word	0x0001e7a0
        /*1be8*/ 	.word	0x00000006
        /*1bec*/ 	.word	0x000324c0
        /*1bf0*/ 	.short	0x010a
        /*1bf2*/ 	.byte	0x3f
	.zero		1


	//   ....[91]....
        /*1bf4*/ 	.word	0x0001e8c0
        /*1bf8*/ 	.word	0x0000001d
        /*1bfc*/ 	.word	0x00032440
        /*1c00*/ 	.short	0x010a
        /*1c02*/ 	.byte	0x3f
	.zero		1


	//   ....[92]....
        /*1c04*/ 	.word	0x00020980
        /*1c08*/ 	.word	0x00000016
        /*1c0c*/ 	.word	0x00032420
        /*1c10*/ 	.short	0x010a
        /*1c12*/ 	.byte	0x3f
	.zero		1


	//   ....[93]....
        /*1c14*/ 	.word	0x000209d0
        /*1c18*/ 	.word	0x0000001d
        /*1c1c*/ 	.word	0x00032460
        /*1c20*/ 	.short	0x010a
        /*1c22*/ 	.byte	0x3f
	.zero		1


	//   ....[94]....
        /*1c24*/ 	.word	0x00021320
        /*1c28*/ 	.word	0x00000004
        /*1c2c*/ 	.word	0x00032440
        /*1c30*/ 	.short	0x010a
        /*1c32*/ 	.byte	0x3f
	.zero		1


	//   ....[95]....
        /*1c34*/ 	.word	0x00021a00
        /*1c38*/ 	.word	0x00000004
        /*1c3c*/ 	.word	0x00032460
        /*1c40*/ 	.short	0x010a
        /*1c42*/ 	.byte	0x3f
	.zero		1


	//   ....[96]....
        /*1c44*/ 	.word	0x00022b50
        /*1c48*/ 	.word	0x00000007
        /*1c4c*/ 	.word	0x00032420
        /*1c50*/ 	.short	0x010a
        /*1c52*/ 	.byte	0x3f
	.zero		1


	//   ....[97]....
        /*1c54*/ 	.word	0x00022cf0
        /*1c58*/ 	.word	0x00000005
        /*1c5c*/ 	.word	0x00032440
        /*1c60*/ 	.short	0x010a
        /*1c62*/ 	.byte	0x3f
	.zero		1


	//   ....[98]....
        /*1c64*/ 	.word	0x00022d40
        /*1c68*/ 	.word	0x00000003
        /*1c6c*/ 	.word	0x00032440
        /*1c70*/ 	.short	0x010a
        /*1c72*/ 	.byte	0x3f
	.zero		1


	//   ....[99]....
        /*1c74*/ 	.word	0x00022d90
        /*1c78*/ 	.word	0x00000005
        /*1c7c*/ 	.word	0x00032460
        /*1c80*/ 	.short	0x010a
        /*1c82*/ 	.byte	0x3f
	.zero		1


	//----- nvinfo : EIATTR_NUM_MBARRIERS
	.align		4
.L_297:
        /*1c84*/ 	.byte	0x03, 0x38
        /*1c86*/ 	.short	0x0017


	//----- nvinfo : EIATTR_EXIT_INSTR_OFFSETS
	.align		4
        /*1c88*/ 	.byte	0x04, 0x1c
        /*1c8a*/ 	.short	(.L_299 - .L_298)


	//   ....[0]....
.L_298:
        /*1c8c*/ 	.word	0x0001cc00


	//----- nvinfo : EIATTR_MAX_THREADS
	.align		4
.L_299:
        /*1c90*/ 	.byte	0x04, 0x05
        /*1c92*/ 	.short	(.L_301 - .L_300)
.L_300:
        /*1c94*/ 	.word	0x00000180
        /*1c98*/ 	.word	0x00000001
        /*1c9c*/ 	.word	0x00000001


	//----- nvinfo : EIATTR_CRS_STACK_SIZE
	.align		4
.L_301:
        /*1ca0*/ 	.byte	0x04, 0x1e
        /*1ca2*/ 	.short	(.L_303 - .L_302)
.L_302:
        /*1ca4*/ 	.word	0x00000000


	//----- nvinfo : EIATTR_CBANK_PARAM_SIZE
	.align		4
.L_303:
        /*1ca8*/ 	.byte	0x03, 0x19
        /*1caa*/ 	.short	0x0bf0


	//----- nvinfo : EIATTR_PARAM_CBANK
	.align		4
        /*1cac*/ 	.byte	0x04, 0x0a
        /*1cae*/ 	.short	(.L_305 - .L_304)
	.align		4
.L_304:
        /*1cb0*/ 	.word	index@(.nv.constant0._ZN7cutlass13device_kernelIN5flash11enable_sm90INS1_16FlashAttnFwdSm90INS1_25CollectiveMainloopFwdSm90ILi2EN4cute5tupleIJNS5_1CILi1EEES8_S8_EEENS6_IJNS7_ILi128EEENS7_ILi96EEENS7_ILi64EEEEEELi256ENS_6half_tEfNS_4arch4Sm90ELb0ELb0ELb1ELb1ELb1ELb1ELb1ELb1ELb0ELb1ELb1ELb0EEENS1_21CollectiveEpilogueFwdINS6_IJSA_NS7_ILi256EEESB_EEES9_SE_SG_Li256ELb1ELb1ELb1ELb0EEENS1_36VarlenDynamicPersistentTileSchedulerILi128ELi96ELi256ELi128ELb1ELb1ELb1ELb0ELb1ELb1EEEEEEEEEvNT_6ParamsE)
        /*1cb4*/ 	.short	0x0210
        /*1cb6*/ 	.short	0x0bf0


	//----- nvinfo : EIATTR_SW_WAR
	.align		4
.L_305:
        /*1cb8*/ 	.byte	0x04, 0x36
        /*1cba*/ 	.short	(.L_307 - .L_306)
.L_306:
        /*1cbc*/ 	.word	0x00000008
.L_307:


//--------------------- .nv.info._ZN7cutlass13device_kernelIN5flash11enable_sm90INS1_16FlashAttnFwdSm90INS1_25CollectiveMainloopFwdSm90ILi2EN4cute5tupleIJNS5_1CILi1EEES8_S8_EEENS6_IJNS7_ILi128EEENS7_ILi96EEENS7_ILi64EEEEEELi256ENS_6half_tEfNS_4arch4Sm90ELb0ELb1ELb1ELb0ELb1ELb0ELb0ELb1ELb0ELb1ELb1ELb0EEENS1_21CollectiveEpilogueFwdINS6_IJSA_NS7_ILi256EEESB_EEES9_SE_SG_Li256ELb0ELb1ELb1ELb0EEENS1_19SingleTileSchedulerILb0ELb1ELb1ELi128EEEEEEEEEvNT_6ParamsE --------------------------
	.section	.nv.info._ZN7cutlass13device_kernelIN5flash11enable_sm90INS1_16FlashAttnFwdSm90INS1_25CollectiveMainloopFwdSm90ILi2EN4cute5tupleIJNS5_1CILi1EEES8_S8_EEENS6_IJNS7_ILi128EEENS7_ILi96EEENS7_ILi64EEEEEELi256ENS_6half_tEfNS_4arch4Sm90ELb0ELb1ELb1ELb0ELb1ELb0ELb0ELb1ELb0ELb1ELb1ELb0EEENS1_21CollectiveEpilogueFwdINS6_IJSA_NS7_ILi256EEESB_EEES9_SE_SG_Li256ELb0ELb1ELb1ELb0EEENS1_19SingleTileSchedulerILb0ELb1ELb1ELi128EEEEEEEEEvNT_6ParamsE,"",@"SHT_CUDA_INFO"
	.sectionflags	@""
	.align	4


	//----- nvinfo : EIATTR_CUDA_API_VERSION
	.align		4
        /*0000*/ 	.byte	0x04, 0x37
        /*0002*/ 	.short	(.L_309 - .L_308)
.L_308:
        /*0004*/ 	.word	0x00000082


	//----- nvinfo : EIATTR_KPARAM_INFO
	.align		4
.L_309:
        /*0008*/ 	.byte	0x04, 0x17
        /*000a*/ 	.short	(.L_311 - .L_310)
.L_310:
        /*000c*/ 	.word	0x00000000
        /*0010*/ 	.short	0x0000
        /*0012*/ 	.short	0x0070
        /*0014*/ 	.byte	0x00, 0xf0, 0x01, 0x28


	//----- nvinfo : EIATTR_SPARSE_MMA_MASK
	.align		4
.L_311:
        /*0018*/ 	.byte	0x03, 0x50
        /*001a*/ 	.short	0x0000


	//----- nvinfo : EIATTR_MAXREG_COUNT
	.align		4
        /*001c*/ 	.byte	0x03, 0x1b
        /*001e*/ 	.short	0x00a8


	//----- nvinfo : EIATTR_NUM_BARRIERS
	.align		4
        /*0020*/ 	.byte	0x02, 0x4c
        /*0022*/ 	.byte	0x10
	.zero		1


	//----- nvinfo : EIATTR_EXTERNS
	.align		4
        /*0024*/ 	.byte	0x04, 0x0f
        /*0026*/ 	.short	(.L_313 - .L_312)


	//   ....[0]....
	.align		4
.L_312:
        /*0028*/ 	.word	index@(__assertfail)


	//----- nvinfo : EIATTR_MERCURY_ISA_VERSION
	.align		4
.L_313:
        /*002c*/ 	.byte	0x03, 0x5f
        /*002e*/ 	.short	0x0101


	//----- nvinfo : EIATTR_INT_WARP_WIDE_INSTR_OFFSETS
	.align		4
        /*0030*/ 	.byte	0x04, 0x31
        /*0032*/ 	.short	(.L_315 - .L_314)


	//   ....[0]....
.L_314:
        /*0034*/ 	.word	0x000000b0


	//   ....[1]....
        /*0038*/ 	.word	0x000000c0


	//   ....[2]....
        /*003c*/ 	.word	0x00000160


	//----- nvinfo : EIATTR_COOP_GROUP_MASK_REGIDS
	.align		4
.L_315:
        /*0040*/ 	.byte	0x04, 0x29
        /*0042*/ 	.short	(.L_317 - .L_316)


	//   ....[0]....
.L_316:
        /*0044*/ 	.word	0xffffffff


	//   ....[1]....
        /*0048*/ 	.word	0xffffffff


	//   ....[2]....
        /*004c*/ 	.word	0xffffffff


	//   ....[3]....
        /*0050*/ 	.word	0xffffffff


	//   ....[4]....
        /*0054*/ 	.word	0xffffffff


	//   ....[5]....
        /*0058*/ 	.word	0xffffffff


	//   ....[6]....
        /*005c*/ 	.word	0xffffffff


	//   ....[7]....
        /*0060*/ 	.word	0xffffffff


	//   ....[8]....
        /*0064*/ 	.word	0xffffffff


	//   ....[9]....
        /*0068*/ 	.word	0xffffffff


	//   ....[10]....
        /*006c*/ 	.word	0xffffffff


	//   ....[11]....
        /*0070*/ 	.word	0xffffffff


	//   ....[12]....
        /*0074*/ 	.word	0xffffffff


	//   ....[13]....
        /*0078*/ 	.word	0xffffffff


	//   ....[14]....
        /*007c*/ 	.word	0xffffffff


	//   ....[15]....
        /*0080*/ 	.word	0xffffffff


	//   ....[16]....
        /*0084*/ 	.word	0xffffffff


	//   ....[17]....
        /*0088*/ 	.word	0xffffffff


	//   ....[18]....
        /*008c*/ 	.word	0xffffffff


	//   ....[19]....
        /*0090*/ 	.word	0xffffffff


	//   ....[20]....
        /*0094*/ 	.word	0xffffffff


	//   ....[21]....
        /*0098*/ 	.word	0xffffffff


	//   ....[22]....
        /*009c*/ 	.word	0xffffffff


	//   ....[23]....
        /*00a0*/ 	.word	0xffffffff


	//   ....[24]....
        /*00a4*/ 	.word	0xffffffff


	//   ....[25]....
        /*00a8*/ 	.word	0xffffffff


	//   ....[26]....
        /*00ac*/ 	.word	0xffffffff


	//   ....[27]....
        /*00b0*/ 	.word	0xffffffff


	//   ....[28]....
        /*00b4*/ 	.word	0xffffffff


	//   ....[29]....
        /*00b8*/ 	.word	0xffffffff


	//   ....[30]....
        /*00bc*/ 	.word	0xffffffff


	//   ....[31]....
        /*00c0*/ 	.word	0xffffffff


	//   ....[32]....
        /*00c4*/ 	.word	0xffffffff


	//   ....[33]....
        /*00c8*/ 	.word	0xffffffff


	//   ....[34]....
        /*00cc*/ 	.word	0xffffffff


	//   ....[35]....
        /*00d0*/ 	.word	0xffffffff


	//   ....[36]....
        /*00d4*/ 	.word	0xffffffff


	//   ....[37]....
        /*00d8*/ 	.word	0xffffffff


	//   ....[38]....
        /*00dc*/ 	.word	0xffffffff


	//   ....[39]....
        /*00e0*/ 	.word	0xffffffff


	//   ....[40]....
        /*00e4*/ 	.word	0xffffffff


	//   ....[41]....
        /*00e8*/ 	.word	0xffffffff


	//   ....[42]....
        /*00ec*/ 	.word	0xffffffff


	//   ....[43]....
        /*00f0*/ 	.word	0xffffffff


	//   ....[44]....
        /*00f4*/ 	.word	0xffffffff


	//   ....[45]....
        /*00f8*/ 	.word	0xffffffff


	//   ....[46]....
        /*00fc*/ 	.word	0xffffffff


	//   ....[47]....
        /*0100*/ 	.word	0xffffffff


	//   ....[48]....
        /*0104*/ 	.word	0xffffffff


	//   ....[49]....
        /*0108*/ 	.word	0xffffffff


	//   ....[50]....
        /*010c*/ 	.word	0xffffffff


	//   ....[51]....
        /*0110*/ 	.word	0xffffffff


	//   ....[52]....
        /*0114*/ 	.word	0xffffffff


	//   ....[53]....
        /*0118*/ 	.word	0xffffffff


	//   ....[54]....
        /*011c*/ 	.word	0xffffffff


	//   ....[55]....
        /*0120*/ 	.word	0xffffffff


	//   ....[56]....
        /*0124*/ 	.word	0xffffffff


	//   ....[57]....
        /*0128*/ 	.word	0xffffffff


	//   ....[58]....
        /*012c*/ 	.word	0xffffffff


	//   ....[59]....
        /*0130*/ 	.word	0xffffffff


	//   ....[60]....
        /*0134*/ 	.word	0xffffffff


	//   ....[61]....
        /*0138*/ 	.word	0xffffffff


	//   ....[62]....
        /*013c*/ 	.word	0xffffffff


	//   ....[63]....
        /*0140*/ 	.word	0xffffffff


	//   ....[64]....
        /*0144*/ 	.word	0xffffffff


	//   ....[65]....
        /*0148*/ 	.word	0xffffffff


	//   ....[66]....
        /*014c*/ 	.word	0xffffffff


	//   ....[67]....
        /*0150*/ 	.word	0xffffffff


	//   ....[68]....
        /*0154*/ 	.word	0xffffffff


	//   ....[69]....
        /*0158*/ 	.word	0xffffffff


	//   ....[70]....
        /*015c*/ 	.word	0xffffffff


	//   ....[71]....
        /*0160*/ 	.word	0xffffffff


	//   ....[72]....
        /*0164*/ 	.word	0xffffffff


	//   ....[73]....
        /*0168*/ 	.word	0xffffffff


	//   ....[74]....
        /*016c*/ 	.word	0xffffffff


	//   ....[75]....
        /*0170*/ 	.word	0xffffffff


	//   ....[76]....
        /*0174*/ 	.word	0xffffffff


	//   ....[77]....
        /*0178*/ 	.word	0xffffffff


	//   ....[78]....
        /*017c*/ 	.word	0xffffffff


	//   ....[79]....
        /*0180*/ 	.word	0xffffffff


	//   ....[80]....
        /*0184*/ 	.word	0xffffffff


	//   ....[81]....
        /*0188*/ 	.word	0xffffffff


	//   ....[82]....
        /*018c*/ 	.word	0xffffffff


	//   ....[83]....
        /*0190*/ 	.word	0xffffffff


	//   ....[84]....
        /*0194*/ 	.word	0xffffffff


	//   ....[85]....
        /*0198*/ 	.word	0xffffffff


	//   ....[86]....
        /*019c*/ 	.word	0xffffffff


	//   ....[87]....
        /*01a0*/ 	.word	0xffffffff


	//   ....[88]....
        /*01a4*/ 	.word	0xffffffff


	//   ....[89]....
        /*01a8*/ 	.word	0xffffffff


	//   ....[90]....
        /*01ac*/ 	.word	0xffffffff


	//   ....[91]....
        /*01b0*/ 	.word	0xffffffff


	//   ....[92]....
        /*01b4*/ 	.word	0xffffffff


	//   ....[93]....
        /*01b8*/ 	.word	0xffffffff


	//   ....[94]....
        /*01bc*/ 	.word	0xffffffff


	//   ....[95]....
        /*01c0*/ 	.word	0xffffffff


	//   ....[96]....
        /*01c4*/ 	.word	0xffffffff


	//   ....[97]....
        /*01c8*/ 	.word	0xffffffff


	//   ....[98]....
        /*01cc*/ 	.word	0xffffffff


	//   ....[99]....
        /*01d0*/ 	.word	0xffffffff


	//   ....[100]....
        /*01d4*/ 	.word	0xffffffff


	//   ....[101]....
        /*01d8*/ 	.word	0xffffffff


	//   ....[102]....
        /*01dc*/ 	.word	0xffffffff


	//   ....[103]....
        /*01e0*/ 	.word	0xffffffff


	//   ....[104]....
        /*01e4*/ 	.word	0xffffffff


	//   ....[105]....
        /*01e8*/ 	.word	0xffffffff


	//   ....[106]....
        /*01ec*/ 	.word	0xffffffff


	//   ....[107]....
        /*01f0*/ 	.word	0x0500000f


	//   ....[108]....
        /*01f4*/ 	.word	0x0500000f


	//   ....[109]....
        /*01f8*/ 	.word	0x0500000f


	//   ....[110]....
        /*01fc*/ 	.word	0x0500000f


	//   ....[111]....
        /*0200*/ 	.word	0x0500000f


	//   ....[112]....
        /*0204*/ 	.word	0x0500000f


	//   ....[113]....
        /*0208*/ 	.word	0x0500000f


	//   ....[114]....
        /*020c*/ 	.word	0x0500000f


	//   ....[115]....
        /*0210*/ 	.word	0x0500000f


	//   ....[116]....
        /*0214*/ 	.word	0x0500000f


	//   ....[117]....
        /*0218*/ 	.word	0x0500000f


	//   ....[118]....
        /*021c*/ 	.word	0x0500000f


	//   ....[119]....
        /*0220*/ 	.word	0x0500000f


	//   ....[120]....
        /*0224*/ 	.word	0x0500000f


	//   ....[121]....
        /*0228*/ 	.word	0x0500000f


	//   ....[122]....
        /*022c*/ 	.word	0x0500000f


	//   ....[123]....
        /*0230*/ 	.word	0x0500000f


	//   ....[124]....
        /*0234*/ 	.word	0x0500000f


	//   ....[125]....
        /*0238*/ 	.word	0x0500000f


	//   ....[126]....
        /*023c*/ 	.word	0x0500000f


	//   ....[127]....
        /*0240*/ 	.word	0x0500000f


	//   ....[128]....
        /*0244*/ 	.word	0x0500000f


	//   ....[129]....
        /*0248*/ 	.word	0x0500000f


	//   ....[130]....
        /*024c*/ 	.word	0x0500000f


	//   ....[131]....
        /*0250*/ 	.word	0x0500000f


	//   ....[132]....
        /*0254*/ 	.word	0x0500000f


	//   ....[133]....
        /*0258*/ 	.word	0x0500000f


	//   ....[134]....
        /*025c*/ 	.word	0x0500000f


	//   ....[135]....
        /*0260*/ 	.word	0x0500000f


	//   ....[136]....
        /*0264*/ 	.word	0x0500000f


	//   ....[137]....
        /*0268*/ 	.word	0x0500000f


	//   ....[138]....
        /*026c*/ 	.word	0x0500000f


	//   ....[139]....
        /*0270*/ 	.word	0x0500000f


	//   ....[140]....
        /*0274*/ 	.word	0x0500000f


	//   ....[141]....
        /*0278*/ 	.word	0x0500000f


	//   ....[142]....
        /*027c*/ 	.word	0x0500000f


	//   ....[143]....
        /*0280*/ 	.word	0x0500000f


	//   ....[144]....
        /*0284*/ 	.word	0x0500000f


	//   ....[145]....
        /*0288*/ 	.word	0x0500000f


	//   ....[146]....
        /*028c*/ 	.word	0x0500000f


	//   ....[147]....
        /*0290*/ 	.word	0x0500000f


	//   ....[148]....
        /*0294*/ 	.word	0x0500000f


	//   ....[149]....
        /*0298*/ 	.word	0x0500000f


	//   ....[150]....
        /*029c*/ 	.word	0x0500000f


	//   ....[151]....
        /*02a0*/ 	.word	0x0500000f


	//   ....[152]....
        /*02a4*/ 	.word	0x0500000f


	//   ....[153]....
        /*02a8*/ 	.word	0x0500000f


	//   ....[154]....
        /*02ac*/ 	.word	0x0500000f


	//   ....[155]....
        /*02b0*/ 	.word	0x0500000f


	//   ....[156]....
        /*02b4*/ 	.word	0x0500000f


	//   ....[157]....
        /*02b8*/ 	.word	0x0500000f


	//   ....[158]....
        /*02bc*/ 	.word	0x0500000f


	//   ....[159]....
        /*02c0*/ 	.word	0x0500000f


	//   ....[160]....
        /*02c4*/ 	.word	0x0500000f


	//   ....[161]....
        /*02c8*/ 	.word	0x0500000f


	//   ....[162]....
        /*02cc*/ 	.word	0x0500000f


	//   ....[163]....
        /*02d0*/ 	.word	0x0500000f


	//   ....[164]....
        /*02d4*/ 	.word	0x0500000f


	//   ....[165]....
        /*02d8*/ 	.word	0x0500000f


	//   ....[166]....
        /*02dc*/ 	.word	0x0500000f


	//   ....[167]....
        /*02e0*/ 	.word	0x0500000f


	//   ....[168]....
        /*02e4*/ 	.word	0x0500000f


	//   ....[169]....
        /*02e8*/ 	.word	0x0500000f


	//   ....[170]....
        /*02ec*/ 	.word	0x0500000f


	//   ....[171]....
        /*02f0*/ 	.word	0x0500000f


	//   ....[172]....
        /*02f4*/ 	.word	0x0500000f


	//----- nvinfo : EIATTR_COOP_GROUP_INSTR_OFFSETS
	.align		4
.L_317:
        /*02f8*/ 	.byte	0x04, 0x28
        /*02fa*/ 	.short	(.L_319 - .L_318)


	//   ....[0]....
.L_318:
        /*02fc*/ 	.word	0x00000070


	//   ....[1]....
        /*0300*/ 	.word	0x00000080


	//   ....[2]....
        /*0304*/ 	.word	0x000002c0


	//   ....[3]....
        /*0308*/ 	.word	0x00000420


	//   ....[4]....
        /*030c*/ 	.word	0x00000540


	//   ....[5]....
        /*0310*/ 	.word	0x000006a0


	//   ....[6]....
        /*0314*/ 	.word	0x000016f0


	//   ....[7]....
        /*0318*/ 	.word	0x00002020


	//   ....[8]....
        /*031c*/ 	.word	0x00002770


	//   ....[9]....
        /*0320*/ 	.word	0x00003420


	//   ....[10]....
        /*0324*/ 	.word	0x00003540


	//   ....[11]....
        /*0328*/ 	.word	0x00003b60


	//   ....[12]....
        /*032c*/ 	.word	0x00003c00


	//   ....[13]....
        /*0330*/ 	.word	0x00004f70


	//   ....[14]....
        /*0334*/ 	.word	0x000056b0


	//   ....[15]....
        /*0338*/ 	.word	0x000064b0


	//   ....[16]....
        /*033c*/ 	.word	0x000065c0


	//   ....[17]....
        /*0340*/ 	.word	0x00006bc0


	//   ....[18]....
        /*0344*/ 	.word	0x00006c30


	//   ....[19]....
        /*0348*/ 	.word	0x00008d10


	//   ....[20]....
        /*034c*/ 	.word	0x00008da0


	//   ....[21]....
        /*0350*/ 	.word	0x00009210


	//   ....[22]....
        /*0354*/ 	.word	0x000093d0


	//   ....[23]....
        /*0358*/ 	.word	0x0000ac00


	//   ....[24]....
        /*035c*/ 	.word	0x0000b320


	//   ....[25]....
        /*0360*/ 	.word	0x0000c0e0


	//   ....[26]....
        /*0364*/ 	.word	0x0000c200


	//   ....[27]....
        /*0368*/ 	.word	0x0000c870


	//   ....[28]....
        /*036c*/ 	.word	0x0000c940


	//   ....[29]....
        /*0370*/ 	.word	0x0000dd40


	//   ....[30]....
        /*0374*/ 	.word	0x0000dd70


	//   ....[31]....
        /*0378*/ 	.word	0x0000ddd0


	//   ....[32]....
        /*037c*/ 	.word	0x0000ddf0


	//   ....[33]....
        /*0380*/ 	.word	0x0000eea0


	//   ....[34]....
        /*0384*/ 	.word	0x0000ef00


	//   ....[35]....
        /*0388*/ 	.word	0x0000ef40


	//   ....[36]....
        /*038c*/ 	.word	0x0000ef70


	//   ....[37]....
        /*0390*/ 	.word	0x0000efa0


	//   ....[38]....
        /*0394*/ 	.word	0x0000efc0


	//   ....[39]....
        /*0398*/ 	.word	0x0000fc30


	//   ....[40]....
        /*039c*/ 	.word	0x0000fc40


	//   ....[41]....
        /*03a0*/ 	.word	0x00010c70


	//   ....[42]....
        /*03a4*/ 	.word	0x000121c0


	//   ....[43]....
        /*03a8*/ 	.word	0x000121e0


	//   ....[44]....
        /*03ac*/ 	.word	0x000121f0


	//   ....[45]....
        /*03b0*/ 	.word	0x00012230


	//   ....[46]....
        /*03b4*/ 	.word	0x00012280


	//   ....[47]....
        /*03b8*/ 	.word	0x000122a0


	//   ....[48]....
        /*03bc*/ 	.word	0x000122f0


	//   ....[49]....
        /*03c0*/ 	.word	0x00012310


	//   ....[50]....
        /*03c4*/ 	.word	0x00012360


	//   ....[51]....
        /*03c8*/ 	.word	0x00012380


	//   ....[52]....
        /*03cc*/ 	.word	0x000123d0


	//   ....[53]....
        /*03d0*/ 	.word	0x000123f0


	//   ....[54]....
        /*03d4*/ 	.word	0x00012960


	//   ....[55]....
        /*03d8*/ 	.word	0x00012990


	//   ....[56]....
        /*03dc*/ 	.word	0x000129c0


	//   ....[57]....
        /*03e0*/ 	.word	0x00012a20


	//   ....[58]....
        /*03e4*/ 	.word	0x00012a80


	//   ....[59]....
        /*03e8*/ 	.word	0x00012aa0


	//   ....[60]....
        /*03ec*/ 	.word	0x00012b00


	//   ....[61]....
        /*03f0*/ 	.word	0x00012b20


	//   ....[62]....
        /*03f4*/ 	.word	0x00012b80


	//   ....[63]....
        /*03f8*/ 	.word	0x00012ba0


	//   ....[64]....
        /*03fc*/ 	.word	0x00012c00


	//   ....[65]....
        /*0400*/ 	.word	0x00012c20


	//   ....[66]....
        /*0404*/ 	.word	0x00012c80


	//   ....[67]....
        /*0408*/ 	.word	0x00012ca0


	//   ....[68]....
        /*040c*/ 	.word	0x00012cf0


	//   ....[69]....
        /*0410*/ 	.word	0x00012d10


	//   ....[70]....
        /*0414*/ 	.word	0x00013090


	//   ....[71]....
        /*0418*/ 	.word	0x000130c0


	//   ....[72]....
        /*041c*/ 	.word	0x00013100


	//   ....[73]....
        /*0420*/ 	.word	0x00013120


	//   ....[74]....
        /*0424*/ 	.word	0x00013140


	//   ....[75]....
        /*0428*/ 	.word	0x00013170


	//   ....[76]....
        /*042c*/ 	.word	0x00013210


	//   ....[77]....
        /*0430*/ 	.word	0x00013240


	//   ....[78]....
        /*0434*/ 	.word	0x000132d0


	//   ....[79]....
        /*0438*/ 	.word	0x00013300


	//   ....[80]....
        /*043c*/ 	.word	0x00013310


	//   ....[81]....
        /*0440*/ 	.word	0x000133a0


	//   ....[82]....
        /*0444*/ 	.word	0x00013b20


	//   ....[83]....
        /*0448*/ 	.word	0x00013b40


	//   ....[84]....
        /*044c*/ 	.word	0x00013b50


	//   ....[85]....
        /*0450*/ 	.word	0x00013b60


	//   ....[86]....
        /*0454*/ 	.word	0x00013b70


	//   ....[87]....
        /*0458*/ 	.word	0x00013b80


	//   ....[88]....
        /*045c*/ 	.word	0x00013ba0


	//   ....[89]....
        /*0460*/ 	.word	0x00013bc0


	//   ....[90]....
        /*0464*/ 	.word	0x00013bf0


	//   ....[91]....
        /*0468*/ 	.word	0x00013c30


	//   ....[92]....
        /*046c*/ 	.word	0x00013c70


	//   ....[93]....
        /*0470*/ 	.word	0x00013cc0


	//   ....[94]....
        /*0474*/ 	.word	0x00014010


	//   ....[95]....
        /*0478*/ 	.word	0x00014030


	//   ....[96]....
        /*047c*/ 	.word	0x00014040


	//   ....[97]....
        /*0480*/ 	.word	0x00014050


	//   ....[98]....
        /*0484*/ 	.word	0x00014060


	//   ....[99]....
        /*0488*/ 	.word	0x00014080


	//   ....[100]....
        /*048c*/ 	.word	0x000140f0


	//   ....[101]....
        /*0490*/ 	.word	0x00014110


	//   ....[102]....
        /*0494*/ 	.word	0x00014170


	//   ....[103]....
        /*0498*/ 	.word	0x00014180


	//   ....[104]....
        /*049c*/ 	.word	0x000141f0


	//   ....[105]....
        /*04a0*/ 	.word	0x00014270


	//   ....[106]....
        /*04a4*/ 	.word	0x00014570


	//   ....[107]....
        /*04a8*/ 	.word	0x00014b90


	//   ....[108]....
        /*04ac*/ 	.word	0x00014c80


	//   ....[109]....
        /*04b0*/ 	.word	0x00014d20


	//   ....[110]....
        /*04b4*/ 	.word	0x00014da0


	//   ....[111]....
        /*04b8*/ 	.word	0x00014e50


	//   ....[112]....
        /*04bc*/ 	.word	0x00014eb0


	//   ....[113]....
        /*04c0*/ 	.word	0x00014f70


	//   ....[114]....
        /*04c4*/ 	.word	0x00014fd0


	//   ....[115]....
        /*04c8*/ 	.word	0x00015090


	//   ....[116]....
        /*04cc*/ 	.word	0x000150f0


	//   ....[117]....
        /*04d0*/ 	.word	0x000151b0


	//   ....[118]....
        /*04d4*/ 	.word	0x00015210


	//   ....[119]....
        /*04d8*/ 	.word	0x000152b0


	//   ....[120]....
        /*04dc*/ 	.word	0x00015340


	//   ....[121]....
        /*04e0*/ 	.word	0x000153a0


	//   ....[122]....
        /*04e4*/ 	.word	0x00015460


	//   ....[123]....
        /*04e8*/ 	.word	0x00015510


	//   ....[124]....
        /*04ec*/ 	.word	0x00015570


	//   ....[125]....
        /*04f0*/ 	.word	0x00015640


	//   ....[126]....
        /*04f4*/ 	.word	0x000156a0


	//   ....[127]....
        /*04f8*/ 	.word	0x00015770


	//   ....[128]....
        /*04fc*/ 	.word	0x000157d0


	//   ....[129]....
        /*0500*/ 	.word	0x000158a0


	//   ....[130]....
        /*0504*/ 	.word	0x00015900


	//   ....[131]....
        /*0508*/ 	.word	0x000159d0


	//   ....[132]....
        /*050c*/ 	.word	0x00015a30


	//   ....[133]....
        /*0510*/ 	.word	0x00015af0


	//   ....[134]....
        /*0514*/ 	.word	0x00015b60


	//   ....[135]....
        /*0518*/ 	.word	0x00015c00


	//   ....[136]....
        /*051c*/ 	.word	0x00015d50


	//   ....[137]....
        /*0520*/ 	.word	0x00015e30


	//   ....[138]....
        /*0524*/ 	.word	0x00015e90


	//   ....[139]....
        /*0528*/ 	.word	0x00015f50


	//   ....[140]....
        /*052c*/ 	.word	0x00016040


	//   ....[141]....
        /*0530*/ 	.word	0x00016100


	//   ....[142]....
        /*0534*/ 	.word	0x000161e0


	//   ....[143]....
        /*0538*/ 	.word	0x000162a0


	//   ....[144]....
        /*053c*/ 	.word	0x00016380


	//   ....[145]....
        /*0540*/ 	.word	0x00016440


	//   ....[146]....
        /*0544*/ 	.word	0x00016520


	//   ....[147]....
        /*0548*/ 	.word	0x000165f0


	//   ....[148]....
        /*054c*/ 	.word	0x00016750


	//   ....[149]....
        /*0550*/ 	.word	0x000167f0


	//   ....[150]....
        /*0554*/ 	.word	0x00016850


	//   ....[151]....
        /*0558*/ 	.word	0x000168f0


	//   ....[152]....
        /*055c*/ 	.word	0x00016950


	//   ....[153]....
        /*0560*/ 	.word	0x000169f0


	//   ....[154]....
        /*0564*/ 	.word	0x00016a50


	//   ....[155]....
        /*0568*/ 	.word	0x00016af0


	//   ....[156]....
        /*056c*/ 	.word	0x00016b50


	//   ....[157]....
        /*0570*/ 	.word	0x00016bf0


	//   ....[158]....
        /*0574*/ 	.word	0x00016c50


	//   ....[159]....
        /*0578*/ 	.word	0x00016cf0


	//   ....[160]....
        /*057c*/ 	.word	0x00016de0


	//   ....[161]....
        /*0580*/ 	.word	0x00016e80


	//   ....[162]....
        /*0584*/ 	.word	0x00016ef0


	//   ....[163]....
        /*0588*/ 	.word	0x00016fc0


	//   ....[164]....
        /*058c*/ 	.word	0x00017020


	//   ....[165]....
        /*0590*/ 	.word	0x000170f0


	//   ....[166]....
        /*0594*/ 	.word	0x00017150


	//   ....[167]....
        /*0598*/ 	.word	0x00017220


	//   ....[168]....
        /*059c*/ 	.word	0x00017280


	//   ....[169]....
        /*05a0*/ 	.word	0x00017350


	//   ....[170]....
        /*05a4*/ 	.word	0x000173b0


	//   ....[171]....
        /*05a8*/ 	.word	0x00017480


	//   ....[172]....
        /*05ac*/ 	.word	0x00017560


	//----- nvinfo : EIATTR_REG_RECONFIG
	.align		4
.L_319:
        /*05b0*/ 	.byte	0x01, 0x54
	.zero		2


	//----- nvinfo : EIATTR_SYSCALL_OFFSETS
	.align		4
        /*05b4*/ 	.byte	0x04, 0x46
        /*05b6*/ 	.short	(.L_321 - .L_320)


	//   ....[0]....
.L_320:
        /*05b8*/ 	.word	0x000018b0


	//   ....[1]....
        /*05bc*/ 	.word	0x00011830


	//   ....[2]....
        /*05c0*/ 	.word	0x00011970


	//   ....[3]....
        /*05c4*/ 	.word	0x00011a60


	//   ....[4]....
        /*05c8*/ 	.word	0x00012660


	//----- nvinfo : EIATTR_MBARRIER_INSTR_OFFSETS
	.align		4
.L_321:
        /*05cc*/ 	.byte	0x04, 0x39
        /*05ce*/ 	.short	(.L_323 - .L_322)


	//   ....[0]....
.L_322:
        /*05d0*/ 	.word	0x00000170
        /*05d4*/ 	.word	0x000000ff
        /*05d8*/ 	.word	0x00022800
        /*05dc*/ 	.short	0x0100
        /*05de*/ 	.byte	0x08
	.zero		1


	//   ....[1]....
        /*05e0*/ 	.word	0x00000180
        /*05e4*/ 	.word	0x000000ff
        /*05e8*/ 	.word	0x00022820
        /*05ec*/ 	.short	0x0100
        /*05ee*/ 	.byte	0x08
	.zero		1


	//   ....[2]....
        /*05f0*/ 	.word	0x00000270
        /*05f4*/ 	.word	0x000000ff
        /*05f8*/ 	.word	0x00022830
        /*05fc*/ 	.short	0x0100
        /*05fe*/ 	.byte	0x08
	.zero		1


	//   ....[3]....
        /*0600*/ 	.word	0x00000280
        /*0604*/ 	.word	0x000000ff
        /*0608*/ 	.word	0x00022840
        /*060c*/ 	.short	0x0100
        /*060e*/ 	.byte	0x08
	.zero		1


	//   ....[4]....
        /*0610*/ 	.word	0x00000290
        /*0614*/ 	.word	0x000000ff
        /*0618*/ 	.word	0x00022838
        /*061c*/ 	.short	0x0100
        /*061e*/ 	.byte	0x08
	.zero		1


	//   ....[5]....
        /*0620*/ 	.word	0x000002a0
        /*0624*/ 	.word	0x000000ff
        /*0628*/ 	.word	0x00022848
        /*062c*/ 	.short	0x0100
        /*062e*/ 	.byte	0x08
	.zero		1


	//   ....[6]....
        /*0630*/ 	.word	0x000003d0
        /*0634*/ 	.word	0x000000ff
        /*0638*/ 	.word	0x00022850
        /*063c*/ 	.short	0x0100
        /*063e*/ 	.byte	0x08
	.zero		1


	//   ....[7]....
        /*0640*/ 	.word	0x000003e0
        /*0644*/ 	.word	0x000000ff
        /*0648*/ 	.word	0x00022860
        /*064c*/ 	.short	0x0100
        /*064e*/ 	.byte	0x08
	.zero		1


	//   ....[8]....
        /*0650*/ 	.word	0x000003f0
        /*0654*/ 	.word	0x000000ff
        /*0658*/ 	.word	0x00022858
        /*065c*/ 	.short	0x0100
        /*065e*/ 	.byte	0x08
	.zero		1


	//   ....[9]....
        /*0660*/ 	.word	0x00000400
        /*0664*/ 	.word	0x000000ff
        /*0668*/ 	.word	0x00022868
        /*066c*/ 	.short	0x0100
        /*066e*/ 	.byte	0x08
	.zero		1


	//   ....[10]....
        /*0670*/ 	.word	0x000004f0
        /*0674*/ 	.word	0x000000ff
        /*0678*/ 	.word	0x00022870
        /*067c*/ 	.short	0x0100
        /*067e*/ 	.byte	0x06
	.zero		1


	//   ....[11]....
        /*0680*/ 	.word	0x00000500
        /*0684*/ 	.word	0x000000ff
        /*0688*/ 	.word	0x00022880
        /*068c*/ 	.short	0x0100
        /*068e*/ 	.byte	0x06
	.zero		1


	//   ....[12]....
        /*0690*/ 	.word	0x00000510
        /*0694*/ 	.word	0x000000ff
        /*0698*/ 	.word	0x00022878
        /*069c*/ 	.short	0x0100
        /*069e*/ 	.byte	0x06
	.zero		1


	//   ....[13]....
        /*06a0*/ 	.word	0x00000520
        /*06a4*/ 	.word	0x000000ff
        /*06a8*/ 	.word	0x00022888
        /*06ac*/ 	.short	0x0100
        /*06ae*/ 	.byte	0x06
	.zero		1


	//   ....[14]....
        /*06b0*/ 	.word	0x00000650
        /*06b4*/ 	.word	0x000000ff
        /*06b8*/ 	.word	0x00022890
        /*06bc*/ 	.short	0x0100
        /*06be*/ 	.byte	0x08
	.zero		1


	//   ....[15]....
        /*06c0*/ 	.word	0x00000660
        /*06c4*/ 	.word	0x000000ff
        /*06c8*/ 	.word	0x000228a0
        /*06cc*/ 	.short	0x0100
        /*06ce*/ 	.byte	0x08
	.zero		1


	//   ....[16]....
        /*06d0*/ 	.word	0x00000670
        /*06d4*/ 	.word	0x000000ff
        /*06d8*/ 	.word	0x00022898
        /*06dc*/ 	.short	0x0100
        /*06de*/ 	.byte	0x08
	.zero		1


	//   ....[17]....
        /*06e0*/ 	.word	0x00000680
        /*06e4*/ 	.word	0x000000ff
        /*06e8*/ 	.word	0x000228a8
        /*06ec*/ 	.short	0x0100
        /*06ee*/ 	.byte	0x08
	.zero		1


	//   ....[18]....
        /*06f0*/ 	.word	0x000007c0
        /*06f4*/ 	.word	0x000000ff
        /*06f8*/ 	.word	0x000228b0
        /*06fc*/ 	.short	0x0100
        /*06fe*/ 	.byte	0x08
	.zero		1


	//   ....[19]....
        /*0700*/ 	.word	0x000007d0
        /*0704*/ 	.word	0x000000ff
        /*0708*/ 	.word	0x000228c0
        /*070c*/ 	.short	0x0100
        /*070e*/ 	.byte	0x08
	.zero		1


	//   ....[20]....
        /*0710*/ 	.word	0x000007e0
        /*0714*/ 	.word	0x000000ff
        /*0718*/ 	.word	0x000228b8
        /*071c*/ 	.short	0x0100
        /*071e*/ 	.byte	0x08
	.zero		1


	//   ....[21]....
        /*0720*/ 	.word	0x000007f0
        /*0724*/ 	.word	0x000000ff
        /*0728*/ 	.word	0x000228c8
        /*072c*/ 	.short	0x0100
        /*072e*/ 	.byte	0x08
	.zero		1


	//   ....[22]....
        /*0730*/ 	.word	0x000018e0
        /*0734*/ 	.word	0x000000ff
        /*0738*/ 	.word	0x00022800
        /*073c*/ 	.short	0x010a
        /*073e*/ 	.byte	0x26
	.zero		1


	//   ....[23]....
        /*0740*/ 	.word	0x00001980
        /*0744*/ 	.word	0x000000ff
        /*0748*/ 	.word	0x00022830
        /*074c*/ 	.short	0x010a
        /*074e*/ 	.byte	0x26
	.zero		1


	//   ....[24]....
        /*0750*/ 	.word	0x000019c0
        /*0754*/ 	.word	0x000000ff
        /*0758*/ 	.word	0x00022830
        /*075c*/ 	.short	0x010a
        /*075e*/ 	.byte	0x26
	.zero		1


	//   ....[25]....
        /*0760*/ 	.word	0x000022a0
        /*0764*/ 	.word	0x000000ff
        /*0768*/ 	.word	0x00000000
        /*076c*/ 	.short	0x0101
        /*076e*/ 	.byte	0x06
	.zero		1


	//   ....[26]....
        /*0770*/ 	.word	0x00004460
        /*0774*/ 	.word	0x000000ff
        /*0778*/ 	.word	0x00022850
        /*077c*/ 	.short	0x010a
        /*077e*/ 	.byte	0x26
	.zero		1


	//   ....[27]....
        /*0780*/ 	.word	0x000044a0
        /*0784*/ 	.word	0x000000ff
        /*0788*/ 	.word	0x00022850
        /*078c*/ 	.short	0x010a
        /*078e*/ 	.byte	0x26
	.zero		1


	//   ....[28]....
        /*0790*/ 	.word	0x00004860
        /*0794*/ 	.word	0x000000ff
        /*0798*/ 	.word	0x00000000
        /*079c*/ 	.short	0x0101
        /*079e*/ 	.byte	0x07
	.zero		1


	//   ....[29]....
        /*07a0*/ 	.word	0x00004bb0
        /*07a4*/ 	.word	0x000000ff
        /*07a8*/ 	.word	0x00022830
        /*07ac*/ 	.short	0x010a
        /*07ae*/ 	.byte	0x1c
	.zero		1


	//   ....[30]....
        /*07b0*/ 	.word	0x00004bf0
        /*07b4*/ 	.word	0x000000ff
        /*07b8*/ 	.word	0x00022830
        /*07bc*/ 	.short	0x010a
        /*07be*/ 	.byte	0x1c
	.zero		1


	//   ....[31]....
        /*07c0*/ 	.word	0x00005210
        /*07c4*/ 	.word	0x000000ff
        /*07c8*/ 	.word	0x00000000
        /*07cc*/ 	.short	0x0101
        /*07ce*/ 	.byte	0x0a
	.zero		1


	//   ....[32]....
        /*07d0*/ 	.word	0x00007d80
        /*07d4*/ 	.word	0x000000ff
        /*07d8*/ 	.word	0x00022850
        /*07dc*/ 	.short	0x010a
        /*07de*/ 	.byte	0x1c
	.zero		1


	//   ....[33]....
        /*07e0*/ 	.word	0x00007dc0
        /*07e4*/ 	.word	0x000000ff
        /*07e8*/ 	.word	0x00022850
        /*07ec*/ 	.short	0x010a
        /*07ee*/ 	.byte	0x1c
	.zero		1


	//   ....[34]....
        /*07f0*/ 	.word	0x000080c0
        /*07f4*/ 	.word	0x000000ff
        /*07f8*/ 	.word	0x00000000
        /*07fc*/ 	.short	0x0101
        /*07fe*/ 	.byte	0x1c
	.zero		1


	//   ....[35]....
        /*0800*/ 	.word	0x000084c0
        /*0804*/ 	.word	0x000000ff
        /*0808*/ 	.word	0x00022830
        /*080c*/ 	.short	0x010a
        /*080e*/ 	.byte	0x1c
	.zero		1


	//   ....[36]....
        /*0810*/ 	.word	0x00008500
        /*0814*/ 	.word	0x000000ff
        /*0818*/ 	.word	0x00022830
        /*081c*/ 	.short	0x010a
        /*081e*/ 	.byte	0x1c
	.zero		1


	//   ....[37]....
        /*0820*/ 	.word	0x00008a40
        /*0824*/ 	.word	0x000000ff
        /*0828*/ 	.word	0x00000000
        /*082c*/ 	.short	0x0101
        /*082e*/ 	.byte	0x0a
	.zero		1


	//   ....[38]....
        /*0830*/ 	.word	0x0000a3b0
        /*0834*/ 	.word	0x000000ff
        /*0838*/ 	.word	0x00022850
        /*083c*/ 	.short	0x010a
        /*083e*/ 	.byte	0x1c
	.zero		1


	//   ....[39]....
        /*0840*/ 	.word	0x0000a3f0
        /*0844*/ 	.word	0x000000ff
        /*0848*/ 	.word	0x00022850
        /*084c*/ 	.short	0x010a
        /*084e*/ 	.byte	0x1c
	.zero		1


	//   ....[40]....
        /*0850*/ 	.word	0x0000a6d0
        /*0854*/ 	.word	0x000000ff
        /*0858*/ 	.word	0x00000000
        /*085c*/ 	.short	0x0101
        /*085e*/ 	.byte	0x1c
	.zero		1


	//   ....[41]....
        /*0860*/ 	.word	0x0000a850
        /*0864*/ 	.word	0x000000ff
        /*0868*/ 	.word	0x00022830
        /*086c*/ 	.short	0x010a
        /*086e*/ 	.byte	0x1a
	.zero		1


	//   ....[42]....
        /*0870*/ 	.word	0x0000a890
        /*0874*/ 	.word	0x000000ff
        /*0878*/ 	.word	0x00022830
        /*087c*/ 	.short	0x010a
        /*087e*/ 	.byte	0x1a
	.zero		1


	//   ....[43]....
        /*0880*/ 	.word	0x0000ae80
        /*0884*/ 	.word	0x000000ff
        /*0888*/ 	.word	0x00000000
        /*088c*/ 	.short	0x0101
        /*088e*/ 	.byte	0x0a
	.zero		1


	//   ....[44]....
        /*0890*/ 	.word	0x0000d9e0
        /*0894*/ 	.word	0x000000ff
        /*0898*/ 	.word	0x00022850
        /*089c*/ 	.short	0x010a
        /*089e*/ 	.byte	0x1a
	.zero		1


	//   ....[45]....
        /*08a0*/ 	.word	0x0000da20
        /*08a4*/ 	.word	0x000000ff
        /*08a8*/ 	.word	0x00022850
        /*08ac*/ 	.short	0x010a
        /*08ae*/ 	.byte	0x1a
	.zero		1


	//   ....[46]....
        /*08b0*/ 	.word	0x0000dd20
        /*08b4*/ 	.word	0x000000ff
        /*08b8*/ 	.word	0x00000000
        /*08bc*/ 	.short	0x0101
        /*08be*/ 	.byte	0x1a
	.zero		1


	//   ....[47]....
        /*08c0*/ 	.word	0x0000efd0
        /*08c4*/ 	.word	0x000000ff
        /*08c8*/ 	.word	0x00000000
        /*08cc*/ 	.short	0x0101
        /*08ce*/ 	.byte	0x04
	.zero		1


	//   ....[48]....
        /*08d0*/ 	.word	0x00011f60
        /*08d4*/ 	.word	0x000000ff
        /*08d8*/ 	.word	0x00022840
        /*08dc*/ 	.short	0x010a
        /*08de*/ 	.byte	0x2f
	.zero		1


	//   ....[49]....
        /*08e0*/ 	.word	0x00012490
        /*08e4*/ 	.word	0x000000ff
        /*08e8*/ 	.word	0x00022830
        /*08ec*/ 	.short	0x0107
        /*08ee*/ 	.byte	0x2f
	.zero		1


	//   ....[50]....
        /*08f0*/ 	.word	0x00012500
        /*08f4*/ 	.word	0x000000ff
        /*08f8*/ 	.word	0x00022830
        /*08fc*/ 	.short	0x0101
        /*08fe*/ 	.byte	0x2f
	.zero		1


	//   ....[51]....
        /*0900*/ 	.word	0x00012de0
        /*0904*/ 	.word	0x000000ff
        /*0908*/ 	.word	0x00022800
        /*090c*/ 	.short	0x0107
        /*090e*/ 	.byte	0x2f
	.zero		1


	//   ....[52]....
        /*0910*/ 	.word	0x00012e20
        /*0914*/ 	.word	0x000000ff
        /*0918*/ 	.word	0x00022800
        /*091c*/ 	.short	0x0101
        /*091e*/ 	.byte	0x2f
	.zero		1


	//   ....[53]....
        /*0920*/ 	.word	0x00012e30
        /*0924*/ 	.word	0x000000ff
        /*0928*/ 	.word	0x00022820
        /*092c*/ 	.short	0x010a
        /*092e*/ 	.byte	0x2f
	.zero		1


	//   ....[54]....
        /*0930*/ 	.word	0x00012e80
        /*0934*/ 	.word	0x000000ff
        /*0938*/ 	.word	0x00022860
        /*093c*/ 	.short	0x010a
        /*093e*/ 	.byte	0x2f
	.zero		1


	//   ....[55]....
        /*0940*/ 	.word	0x000135b0
        /*0944*/ 	.word	0x000000ff
        /*0948*/ 	.word	0x00022850
        /*094c*/ 	.short	0x0107
        /*094e*/ 	.byte	0x2f
	.zero		1


	//   ....[56]....
        /*0950*/ 	.word	0x00013630
        /*0954*/ 	.word	0x000000ff
        /*0958*/ 	.word	0x00022850
        /*095c*/ 	.short	0x0101
        /*095e*/ 	.byte	0x2f
	.zero		1


	//   ....[57]....
        /*0960*/ 	.word	0x00013920
        /*0964*/ 	.word	0x00000020
        /*0968*/ 	.word	0x00022840
        /*096c*/ 	.short	0x010a
        /*096e*/ 	.byte	0x3f
	.zero		1


	//   ....[58]....
        /*0970*/ 	.word	0x00013d50
        /*0974*/ 	.word	0x00000020
        /*0978*/ 	.word	0x00022830
        /*097c*/ 	.short	0x0107
        /*097e*/ 	.byte	0x3f
	.zero		1


	//   ....[59]....
        /*0980*/ 	.word	0x00013e00
        /*0984*/ 	.word	0x00000020
        /*0988*/ 	.word	0x00022830
        /*098c*/ 	.short	0x0101
        /*098e*/ 	.byte	0x3f
	.zero		1


	//   ....[60]....
        /*0990*/ 	.word	0x00013e30
        /*0994*/ 	.word	0x00000020
        /*0998*/ 	.word	0x00022860
        /*099c*/ 	.short	0x010a
        /*099e*/ 	.byte	0x3f
	.zero		1


	//   ....[61]....
        /*09a0*/ 	.word	0x00014370
        /*09a4*/ 	.word	0x00000020
        /*09a8*/ 	.word	0x00022850
        /*09ac*/ 	.short	0x0107
        /*09ae*/ 	.byte	0x3f
	.zero		1


	//   ....[62]....
        /*09b0*/ 	.word	0x00014440
        /*09b4*/ 	.word	0x00000020
        /*09b8*/ 	.word	0x00022850
        /*09bc*/ 	.short	0x0101
        /*09be*/ 	.byte	0x3f
	.zero		1


	//   ....[63]....
        /*09c0*/ 	.word	0x00014520
        /*09c4*/ 	.word	0x00000004
        /*09c8*/ 	.word	0x00022820
        /*09cc*/ 	.short	0x010a
        /*09ce*/ 	.byte	0x3f
	.zero		1


	//   ....[64]....
        /*09d0*/ 	.word	0x00014660
        /*09d4*/ 	.word	0x00000005
        /*09d8*/ 	.word	0x00022840
        /*09dc*/ 	.short	0x010a
        /*09de*/ 	.byte	0x3f
	.zero		1


	//   ....[65]....
        /*09e0*/ 	.word	0x00014700
        /*09e4*/ 	.word	0x00000015
        /*09e8*/ 	.word	0x00022840
        /*09ec*/ 	.short	0x010a
        /*09ee*/ 	.byte	0x3f
	.zero		1


	//   ....[66]....
        /*09f0*/ 	.word	0x00014740
        /*09f4*/ 	.word	0x00000005
        /*09f8*/ 	.word	0x00022860
        /*09fc*/ 	.short	0x010a
        /*09fe*/ 	.byte	0x3f
	.zero		1


	//   ....[67]....
        /*0a00*/ 	.word	0x00014780
        /*0a04*/ 	.word	0x00000015
        /*0a08*/ 	.word	0x00022860
        /*0a0c*/ 	.short	0x010a
        /*0a0e*/ 	.byte	0x3f
	.zero		1


	//   ....[68]....
        /*0a10*/ 	.word	0x000147f0
        /*0a14*/ 	.word	0x00000005
        /*0a18*/ 	.word	0x00022800
        /*0a1c*/ 	.short	0x010a
        /*0a1e*/ 	.byte	0x3f
	.zero		1


	//   ....[69]....
        /*0a20*/ 	.word	0x00014850
        /*0a24*/ 	.word	0x00000005
        /*0a28*/ 	.word	0x00022830
        /*0a2c*/ 	.short	0x010a
        /*0a2e*/ 	.byte	0x3f
	.zero		1


	//   ....[70]....
        /*0a30*/ 	.word	0x000148b0
        /*0a34*/ 	.word	0x00000009
        /*0a38*/ 	.word	0x00022850
        /*0a3c*/ 	.short	0x010a
        /*0a3e*/ 	.byte	0x3f
	.zero		1


	//   ....[71]....
        /*0a40*/ 	.word	0x00014910
        /*0a44*/ 	.word	0x0000000d
        /*0a48*/ 	.word	0x00022830
        /*0a4c*/ 	.short	0x010a
        /*0a4e*/ 	.byte	0x3f
	.zero		1


	//   ....[72]....
        /*0a50*/ 	.word	0x00014970
        /*0a54*/ 	.word	0x0000000b
        /*0a58*/ 	.word	0x00022850
        /*0a5c*/ 	.short	0x010a
        /*0a5e*/ 	.byte	0x3f
	.zero		1


	//   ....[73]....
        /*0a60*/ 	.word	0x000149d0
        /*0a64*/ 	.word	0x0000000d
        /*0a68*/ 	.word	0x00022830
        /*0a6c*/ 	.short	0x010a
        /*0a6e*/ 	.byte	0x3f
	.zero		1


	//   ....[74]....
        /*0a70*/ 	.word	0x00014a30
        /*0a74*/ 	.word	0x0000000b
        /*0a78*/ 	.word	0x00022850
        /*0a7c*/ 	.short	0x010a
        /*0a7e*/ 	.byte	0x3f
	.zero		1


	//   ....[75]....
        /*0a80*/ 	.word	0x00014a90
        /*0a84*/ 	.word	0x0000000d
        /*0a88*/ 	.word	0x00022830
        /*0a8c*/ 	.short	0x010a
        /*0a8e*/ 	.byte	0x3f
	.zero		1


	//   ....[76]....
        /*0a90*/ 	.word	0x00014af0
        /*0a94*/ 	.word	0x0000000b
        /*0a98*/ 	.word	0x00022850
        /*0a9c*/ 	.short	0x010a
        /*0a9e*/ 	.byte	0x3f
	.zero		1


	//   ....[77]....
        /*0aa0*/ 	.word	0x00014bd0
        /*0aa4*/ 	.word	0x00000003
        /*0aa8*/ 	.word	0x00022840
        /*0aac*/ 	.short	0x010a
        /*0aae*/ 	.byte	0x3f
	.zero		1


	//   ....[78]....
        /*0ab0*/ 	.word	0x00015c40
        /*0ab4*/ 	.word	0x00000003
        /*0ab8*/ 	.word	0x00022820
        /*0abc*/ 	.short	0x010a
        /*0abe*/ 	.byte	0x3f
	.zero		1


	//   ....[79]....
        /*0ac0*/ 	.word	0x00015ca0
        /*0ac4*/ 	.word	0x00000003
        /*0ac8*/ 	.word	0x00022860
        /*0acc*/ 	.short	0x010a
        /*0ace*/ 	.byte	0x3f
	.zero		1


	//   ....[80]....
        /*0ad0*/ 	.word	0x000166a0
        /*0ad4*/ 	.word	0x00000020
        /*0ad8*/ 	.word	0x00022840
        /*0adc*/ 	.short	0x010a
        /*0ade*/ 	.byte	0x3f
	.zero		1


	//   ....[81]....
        /*0ae0*/ 	.word	0x00016d30
        /*0ae4*/ 	.word	0x00000020
        /*0ae8*/ 	.word	0x00022860
        /*0aec*/ 	.short	0x010a
        /*0aee*/ 	.byte	0x3f
	.zero		1


	//   ....[82]....
        /*0af0*/ 	.word	0x000174b0
        /*0af4*/ 	.word	0x00000004
        /*0af8*/ 	.word	0x00022820
        /*0afc*/ 	.short	0x010a
        /*0afe*/ 	.byte	0x3f
	.zero		1


	//   ....[83]....
        /*0b00*/ 	.word	0x00017620
        /*0b04*/ 	.word	0x00000005
        /*0b08*/ 	.word	0x00022840
        /*0b0c*/ 	.short	0x010a
        /*0b0e*/ 	.byte	0x3f
	.zero		1


	//   ....[84]....
        /*0b10*/ 	.word	0x00017670
        /*0b14*/ 	.word	0x00000015
        /*0b18*/ 	.word	0x00022840
        /*0b1c*/ 	.short	0x010a
        /*0b1e*/ 	.byte	0x3f
	.zero		1


	//   ....[85]....
        /*0b20*/ 	.word	0x000176c0
        /*0b24*/ 	.word	0x00000005
        /*0b28*/ 	.word	0x00022860
        /*0b2c*/ 	.short	0x010a
        /*0b2e*/ 	.byte	0x3f
	.zero		1


	//----- nvinfo : EIATTR_NUM_MBARRIERS
	.align		4
.L_323:
        /*0b30*/ 	.byte	0x03, 0x38
        /*0b32*/ 	.short	0x0016


	//----- nvinfo : EIATTR_EXIT_INSTR_OFFSETS
	.align		4
        /*0b34*/ 	.byte	0x04, 0x1c
        /*0b36*/ 	.short	(.L_325 - .L_324)


	//   ....[0]....
.L_324:
        /*0b38*/ 	.word	0x000147d0


	//----- nvinfo : EIATTR_MAX_THREADS
	.align		4
.L_325:
        /*0b3c*/ 	.byte	0x04, 0x05
        /*0b3e*/ 	.short	(.L_327 - .L_326)
.L_326:
        /*0b40*/ 	.word	0x00000180
        /*0b44*/ 	.word	0x00000001
        /*0b48*/ 	.word	0x00000001


	//----- nvinfo : EIATTR_CRS_STACK_SIZE
	.align		4
.L_327:
        /*0b4c*/ 	.byte	0x04, 0x1e
        /*0b4e*/ 	.short	(.L_329 - .L_328)
.L_328:
        /*0b50*/ 	.word	0x00000000


	//----- nvinfo : EIATTR_CBANK_PARAM_SIZE
	.align		4
.L_329:
        /*0b54*/ 	.byte	0x03, 0x19
        /*0b56*/ 	.short	0x0a70


	//----- nvinfo : EIATTR_PARAM_CBANK
	.align		4
        /*0b58*/ 	.byte	0x04, 0x0a
        /*0b5a*/ 	.short	(.L_331 - .L_330)
	.align		4
.L_330:
        /*0b5c*/ 	.word	index@(.nv.constant0._ZN7cutlass13device_kernelIN5flash11enable_sm90INS1_16FlashAttnFwdSm90INS1_25CollectiveMainloopFwdSm90ILi2EN4cute5tupleIJNS5_1CILi1EEES8_S8_EEENS6_IJNS7_ILi128EEENS7_ILi96EEENS7_ILi64EEEEEELi256ENS_6half_tEfNS_4arch4Sm90ELb0ELb1ELb1ELb0ELb1ELb0ELb0ELb1ELb0ELb1ELb1ELb0EEENS1_21CollectiveEpilogueFwdINS6_IJSA_NS7_ILi256EEESB_EEES9_SE_SG_Li256ELb0ELb1ELb1ELb0EEENS1_19SingleTileSchedulerILb0ELb1ELb1ELi128EEEEEEEEEvNT_6ParamsE)
        /*0b60*/ 	.short	0x0210
        /*0b62*/ 	.short	0x0a70


	//----- nvinfo : EIATTR_SW_WAR
	.align		4
.L_331:
        /*0b64*/ 	.byte	0x04, 0x36
        /*0b66*/ 	.short	(.L_333 - .L_332)
.L_332:
        /*0b68*/ 	.word	0x00000008
.L_333:


//--------------------- .nv.info._ZN7cutlass13device_kernelIN5flash11enable_sm90INS1_16FlashAttnFwdSm90INS1_25CollectiveMainloopFwdSm90ILi2EN4cute5tupleIJNS5_1CILi1EEES8_S8_EEENS6_IJNS7_ILi128EEENS7_ILi96EEENS7_ILi64EEEEEELi256ENS_6half_tEfNS_4arch4Sm90ELb0ELb1ELb1ELb0ELb1ELb0ELb1ELb1ELb0ELb1ELb1ELb0EEENS1_21CollectiveEpilogueFwdINS6_IJSA_NS7_ILi256EEESB_EEES9_SE_SG_Li256ELb0ELb1ELb1ELb0EEENS1_19SingleTileSchedulerILb0ELb1ELb1ELi128EEEEEEEEEvNT_6ParamsE --------------------------
	.section	.nv.info._ZN7cutlass13device_kernelIN5flash11enable_sm90INS1_16FlashAttnFwdSm90INS1_25CollectiveMainloopFwdSm90ILi2EN4cute5tupleIJNS5_1CILi1EEES8_S8_EEENS6_IJNS7_ILi128EEENS7_ILi96EEENS7_ILi64EEEEEELi256ENS_6half_tEfNS_4arch4Sm90ELb0ELb1ELb1ELb0ELb1ELb0ELb1ELb1ELb0ELb1ELb1ELb0EEENS1_21CollectiveEpilogueFwdINS6_IJSA_NS7_ILi256EEESB_EEES9_SE_SG_Li256ELb0ELb1ELb1ELb0EEENS1_19SingleTileSchedulerILb0ELb1ELb1ELi128EEEEEEEEEvNT_6ParamsE,"",@"SHT_CUDA_INFO"
	.sectionflags	@""
	.align	4


	//----- nvinfo : EIATTR_CUDA_API_VERSION
	.align		4
        /*0000*/ 	.byte	0x04, 0x37
        /*0002*/ 	.short	(.L_335 - .L_334)
.L_334:
        /*0004*/ 	.word	0x00000082


	//----- nvinfo : EIATTR_KPARAM_INFO
	.align		4
.L_335:
        /*0008*/ 	.byte	0x04, 0x17
        /*000a*/ 	.short	(.L_337 - .L_336)
.L_336:
        /*000c*/ 	.word	0x00000000
        /*0010*/ 	.short	0x0000
        /*0012*/ 	.short	0x0070
        /*0014*/ 	.byte	0x00, 0xf0, 0x01, 0x2c


	//----- nvinfo : EIATTR_SPARSE_MMA_MASK
	.align		4
.L_337:
        /*0018*/ 	.byte	0x03, 0x50
        /*001a*/ 	.short	0x0000


	//----- nvinfo : EIATTR_MAXREG_COUNT
	.align		4
        /*001c*/ 	.byte	0x03, 0x1b
        /*001e*/ 	.short	0x00a8


	//----- nvinfo : EIATTR_NUM_BARRIERS
	.align		4
        /*0020*/ 	.byte	0x02, 0x4c
        /*0022*/ 	.byte	0x10
	.zero		1


	//----- nvinfo : EIATTR_EXTERNS
	.align		4
        /*0024*/ 	.byte	0x04, 0x0f
        /*0026*/ 	.short	(.L_339 - .L_338)


	//   ....[0]....
	.align		4
.L_338:
        /*0028*/ 	.word	index@(__assertfail)


	//----- nvinfo : EIATTR_ANNOTATIONS
	.align		4
.L_339:
        /*002c*/ 	.byte	0x04, 0x55
        /*002e*/ 	.short	(.L_341 - .L_340)


	//   ....[0]....
.L_340:
        /* <DEDUP_REMOVED lines=1853> */


	//----- nvinfo : EIATTR_MERCURY_ISA_VERSION
	.align		4
.L_341:
        /*73f0*/ 	.byte	0x03, 0x5f
        /*73f2*/ 	.short	0x0101


	//----- nvinfo : EIATTR_INT_WARP_WIDE_INSTR_OFFSETS
	.align		4
        /*73f4*/ 	.byte	0x04, 0x31
        /*73f6*/ 	.short	(.L_343 - .L_342)


	//   ....[0]....
.L_342:
        /*73f8*/ 	.word	0x000000c0


	//   ....[1]....
        /*73fc*/ 	.word	0x000000d0


	//   ....[2]....
        /*7400*/ 	.word	0x000000e0


	//   ....[3]....
        /*7404*/ 	.word	0x00000180


	//----- nvinfo : EIATTR_COOP_GROUP_MASK_REGIDS
	.align		4
.L_343:
        /*7408*/ 	.byte	0x04, 0x29
        /*740a*/ 	.short	(.L_345 - .L_344)


	//   ....[0]....
.L_344:
        /*740c*/ 	.word	0xffffffff


	//   ....[1]....
        /*7410*/ 	.word	0xffffffff


	//   ....[2]....
        /*7414*/ 	.word	0xffffffff


	//   ....[3]....
        /*7418*/ 	.word	0xffffffff


	//   ....[4]....
        /*741c*/ 	.word	0xffffffff


	//   ....[5]....
        /*7420*/ 	.word	0xffffffff


	//   ....[6]....
        /*7424*/ 	.word	0xffffffff


	//   ....[7]....
        /*7428*/ 	.word	0xffffffff


	//   ....[8]....
        /*742c*/ 	.word	0xffffffff


	//   ....[9]....
        /*7430*/ 	.word	0xffffffff


	//   ....[10]....
        /*7434*/ 	.word	0xffffffff


	//   ....[11]....
        /*7438*/ 	.word	0xffffffff


	//   ....[12]....
        /*743c*/ 	.word	0xffffffff


	//   ....[13]....
        /*7440*/ 	.word	0xffffffff


	//   ....[14]....
        /*7444*/ 	.word	0xffffffff


	//   ....[15]....
        /*7448*/ 	.word	0xffffffff


	//   ....[16]....
        /*744c*/ 	.word	0xffffffff


	//   ....[17]....
        /*7450*/ 	.word	0xffffffff


	//   ....[18]....
        /*7454*/ 	.word	0xffffffff


	//   ....[19]....
        /*7458*/ 	.word	0xffffffff


	//   ....[20]....
        /*745c*/ 	.word	0xffffffff


	//   ....[21]....
        /*7460*/ 	.word	0xffffffff


	//   ....[22]....
        /*7464*/ 	.word	0xffffffff


	//   ....[23]....
        /*7468*/ 	.word	0xffffffff


	//   ....[24]....
        /*746c*/ 	.word	0xffffffff


	//   ....[25]....
        /*7470*/ 	.word	0xffffffff


	//   ....[26]....
        /*7474*/ 	.word	0xffffffff


	//   ....[27]....
        /*7478*/ 	.word	0xffffffff


	//   ....[28]....
        /*747c*/ 	.word	0xffffffff


	//   ....[29]....
        /*7480*/ 	.word	0xffffffff


	//   ....[30]....
        /*7484*/ 	.word	0xffffffff


	//   ....[31]....
        /*7488*/ 	.word	0xffffffff


	//   ....[32]....
        /*748c*/ 	.word	0xffffffff


	//   ....[33]....
        /*7490*/ 	.word	0xffffffff


	//   ....[34]....
        /*7494*/ 	.word	0xffffffff


	//   ....[35]....
        /*7498*/ 	.word	0xffffffff


	//   ....[36]....
        /*749c*/ 	.word	0xffffffff


	//   ....[37]....
        /*74a0*/ 	.word	0xffffffff


	//   ....[38]....
        /*74a4*/ 	.word	0xffffffff


	//   ....[39]....
        /*74a8*/ 	.word	0xffffffff


	//   ....[40]....
        /*74ac*/ 	.word	0xffffffff


	//   ....[41]....
        /*74b0*/ 	.word	0xffffffff


	//   ....[42]....
        /*74b4*/ 	.word	0xffffffff


	//   ....[43]....
        /*74b8*/ 	.word	0xffffffff


	//   ....[44]....
        /*74bc*/ 	.word	0xffffffff


	//   ....[45]....
        /*74c0*/ 	.word	0xffffffff


	//   ....[46]....
        /*74c4*/ 	.word	0xffffffff


	//   ....[47]....
        /*74c8*/ 	.word	0xffffffff


	//   ....[48]....
        /*74cc*/ 	.word	0xffffffff


	//   ....[49]....
        /*74d0*/ 	.word	0xffffffff


	//   ....[50]....
        /*74d4*/ 	.word	0xffffffff


	//   ....[51]....
        /*74d8*/ 	.word	0xffffffff


	//   ....[52]....
        /*74dc*/ 	.word	0xffffffff


	//   ....[53]....
        /*74e0*/ 	.word	0xffffffff


	//   ....[54]....
        /*74e4*/ 	.word	0xffffffff


	//   ....[55]....
        /*74e8*/ 	.word	0xffffffff


	//   ....[56]....
        /*74ec*/ 	.word	0xffffffff


	//   ....[57]....
        /*74f0*/ 	.word	0xffffffff


	//   ....[58]....
        /*74f4*/ 	.word	0xffffffff


	//   ....[59]....
        /*74f8*/ 	.word	0xffffffff


	//   ....[60]....
        /*74fc*/ 	.word	0xffffffff


	//   ....[61]....
        /*7500*/ 	.word	0xffffffff


	//   ....[62]....
        /*7504*/ 	.word	0xffffffff


	//   ....[63]....
        /*7508*/ 	.word	0xffffffff


	//   ....[64]....
        /*750c*/ 	.word	0xffffffff


	//   ....[65]....
        /*7510*/ 	.word	0xffffffff


	//   ....[66]....
        /*7514*/ 	.word	0xffffffff


	//   ....[67]....
        /*7518*/ 	.word	0xffffffff


	//   ....[68]....
        /*751c*/ 	.word	0xffffffff


	//   ....[69]....
        /*7520*/ 	.word	0xffffffff


	//   ....[70]....
        /*7524*/ 	.word	0xffffffff


	//   ....[71]....
        /*7528*/ 	.word	0xffffffff


	//   ....[72]....
        /*752c*/ 	.word	0xffffffff


	//   ....[73]....
        /*7530*/ 	.word	0xffffffff


	//   ....[74]....
        /*7534*/ 	.word	0xffffffff


	//   ....[75]....
        /*7538*/ 	.word	0xffffffff


	//   ....[76]....
        /*753c*/ 	.word	0xffffffff


	//   ....[77]....
        /*7540*/ 	.word	0xffffffff


	//   ....[78]....
        /*7544*/ 	.word	0xffffffff


	//   ....[79]....
        /*7548*/ 	.word	0xffffffff


	//   ....[80]....
        /*754c*/ 	.word	0xffffffff


	//   ....[81]....
        /*7550*/ 	.word	0xffffffff


	//   ....[82]....
        /*7554*/ 	.word	0xffffffff


	//   ....[83]....
        /*7558*/ 	.word	0xffffffff


	//   ....[84]....
        /*755c*/ 	.word	0xffffffff


	//   ....[85]....
        /*7560*/ 	.word	0xffffffff


	//   ....[86]....
        /*7564*/ 	.word	0xffffffff


	//   ....[87]....
        /*7568*/ 	.word	0xffffffff


	//   ....[88]....
        /*756c*/ 	.word	0xffffffff


	//   ....[89]....
        /*7570*/ 	.word	0xffffffff


	//   ....[90]....
        /*7574*/ 	.word	0xffffffff


	//   ....[91]....
        /*7578*/ 	.word	0xffffffff


	//   ....[92]....
        /*757c*/ 	.word	0xffffffff


	//   ....[93]....
        /*7580*/ 	.word	0xffffffff


	//   ....[94]....
        /*7584*/ 	.word	0xffffffff


	//   ....[95]....
        /*7588*/ 	.word	0xffffffff


	//   ....[96]....
        /*758c*/ 	.word	0xffffffff


	//   ....[97]....
        /*7590*/ 	.word	0xffffffff


	//   ....[98]....
        /*7594*/ 	.word	0xffffffff


	//   ....[99]....
        /*7598*/ 	.word	0xffffffff


	//   ....[100]....
        /*759c*/ 	.word	0xffffffff


	//   ....[101]....
        /*75a0*/ 	.word	0xffffffff


	//   ....[102]....
        /*75a4*/ 	.word	0xffffffff


	//   ....[103]....
        /*75a8*/ 	.word	0xffffffff


	//   ....[104]....
        /*75ac*/ 	.word	0xffffffff


	//   ....[105]....
        /*75b0*/ 	.word	0xffffffff


	//   ....[106]....
        /*75b4*/ 	.word	0xffffffff


	//   ....[107]....
        /*75b8*/ 	.word	0xffffffff


	//   ....[108]....
        /*75bc*/ 	.word	0xffffffff


	//   ....[109]....
        /*75c0*/ 	.word	0xffffffff


	//   ....[110]....
        /*75c4*/ 	.word	0xffffffff


	//   ....[111]....
        /*75c8*/ 	.word	0xffffffff


	//   ....[112]....
        /*75cc*/ 	.word	0xffffffff


	//   ....[113]....
        /*75d0*/ 	.word	0xffffffff


	//   ....[114]....
        /*75d4*/ 	.word	0xffffffff


	//   ....[115]....
        /*75d8*/ 	.word	0xffffffff


	//   ....[116]....
        /*75dc*/ 	.word	0xffffffff


	//   ....[117]....
        /*75e0*/ 	.word	0x0500000f


	//   ....[118]....
        /*75e4*/ 	.word	0x0500000f


	//   ....[119]....
        /*75e8*/ 	.word	0x0500000f


	//   ....[120]....
        /*75ec*/ 	.word	0x0500000f


	//   ....[121]....
        /*75f0*/ 	.word	0x0500000f


	//   ....[122]....
        /*75f4*/ 	.word	0x0500000f


	//   ....[123]....
        /*75f8*/ 	.word	0x0500000f


	//   ....[124]....
        /*75fc*/ 	.word	0x0500000f


	//   ....[125]....
        /*7600*/ 	.word	0x0500000f


	//   ....[126]....
        /*7604*/ 	.word	0x0500000f


	//   ....[127]....
        /*7608*/ 	.word	0x0500000f


	//   ....[128]....
        /*760c*/ 	.word	0x0500000f


	//   ....[129]....
        /*7610*/ 	.word	0x0500000f


	//   ....[130]....
        /*7614*/ 	.word	0x0500000f


	//   ....[131]....
        /*7618*/ 	.word	0x0500000f


	//   ....[132]....
        /*761c*/ 	.word	0x0500000f


	//   ....[133]....
        /*7620*/ 	.word	0x0500000f


	//   ....[134]....
        /*7624*/ 	.word	0x0500000f


	//   ....[135]....
        /*7628*/ 	.word	0x0500000f


	//   ....[136]....
        /*762c*/ 	.word	0x0500000f


	//   ....[137]....
        /*7630*/ 	.word	0x0500000f


	//   ....[138]....
        /*7634*/ 	.word	0x0500000f


	//   ....[139]....
        /*7638*/ 	.word	0x0500000f


	//   ....[140]....
        /*763c*/ 	.word	0x0500000f


	//   ....[141]....
        /*7640*/ 	.word	0x0500000f


	//   ....[142]....
        /*7644*/ 	.word	0x0500000f


	//   ....[143]....
        /*7648*/ 	.word	0x0500000f


	//   ....[144]....
        /*764c*/ 	.word	0x0500000f


	//   ....[145]....
        /*7650*/ 	.word	0x0500000f


	//   ....[146]....
        /*7654*/ 	.word	0x0500000f


	//   ....[147]....
        /*7658*/ 	.word	0x0500000f


	//   ....[148]....
        /*765c*/ 	.word	0x0500000f


	//   ....[149]....
        /*7660*/ 	.word	0x0500000f


	//   ....[150]....
        /*7664*/ 	.word	0x0500000f


	//   ....[151]....
        /*7668*/ 	.word	0x0500000f


	//   ....[152]....
        /*766c*/ 	.word	0x0500000f


	//   ....[153]....
        /*7670*/ 	.word	0x0500000f


	//   ....[154]....
        /*7674*/ 	.word	0x0500000f


	//   ....[155]....
        /*7678*/ 	.word	0x0500000f


	//   ....[156]....
        /*767c*/ 	.word	0x0500000f


	//   ....[157]....
        /*7680*/ 	.word	0x0500000f


	//   ....[158]....
        /*7684*/ 	.word	0x0500000f


	//   ....[159]....
        /*7688*/ 	.word	0x0500000f


	//   ....[160]....
        /*768c*/ 	.word	0x0500000f


	//   ....[161]....
        /*7690*/ 	.word	0x0500000f


	//   ....[162]....
        /*7694*/ 	.word	0x0500000f


	//   ....[163]....
        /*7698*/ 	.word	0x0500000f


	//   ....[164]....
        /*769c*/ 	.word	0x0500000f


	//   ....[165]....
        /*76a0*/ 	.word	0x0500000f


	//   ....[166]....
        /*76a4*/ 	.word	0x0500000f


	//   ....[167]....
        /*76a8*/ 	.word	0x0500000f


	//   ....[168]....
        /*76ac*/ 	.word	0x0500000f


	//   ....[169]....
        /*76b0*/ 	.word	0x0500000f


	//   ....[170]....
        /*76b4*/ 	.word	0x0500000f


	//   ....[171]....
        /*76b8*/ 	.word	0x0500000f


	//   ....[172]....
        /*76bc*/ 	.word	0x0500000f


	//   ....[173]....
        /*76c0*/ 	.word	0x0500000f


	//   ....[174]....
        /*76c4*/ 	.word	0x0500000f


	//   ....[175]....
        /*76c8*/ 	.word	0x0500000f


	//   ....[176]....
        /*76cc*/ 	.word	0x0500000f


	//   ....[177]....
        /*76d0*/ 	.word	0x0500000f


	//   ....[178]....
        /*76d4*/ 	.word	0x0500000f


	//   ....[179]....
        /*76d8*/ 	.word	0x0500000f


	//   ....[180]....
        /*76dc*/ 	.word	0x0500000f


	//   ....[181]....
        /*76e0*/ 	.word	0x0500000f


	//   ....[182]....
        /*76e4*/ 	.word	0x0500000f


	//   ....[183]....
        /*76e8*/ 	.word	0x0500000f


	//   ....[184]....
        /*76ec*/ 	.word	0x0500000f


	//   ....[185]....
        /*76f0*/ 	.word	0x0500000f


	//   ....[186]....
        /*76f4*/ 	.word	0x0500000f


	//   ....[187]....
        /*76f8*/ 	.word	0x0500000f


	//   ....[188]....
        /*76fc*/ 	.word	0x0500000f


	//   ....[189]....
        /*7700*/ 	.word	0x0500000f


	//   ....[190]....
        /*7704*/ 	.word	0x0500000f


	//   ....[191]....
        /*7708*/ 	.word	0x0500000f


	//   ....[192]....
        /*770c*/ 	.word	0x0500000f


	//   ....[193]....
        /*7710*/ 	.word	0x0500000f


	//   ....[194]....
        /*7714*/ 	.word	0x0500000f


	//   ....[195]....
        /*7718*/ 	.word	0x0500000f


	//   ....[196]....
        /*771c*/ 	.word	0x0500000f


	//   ....[197]....
        /*7720*/ 	.word	0x0500000f


	//   ....[198]....
        /*7724*/ 	.word	0x0500000f


	//   ....[199]....
        /*7728*/ 	.word	0xffffffff


	//   ....[200]....
        /*772c*/ 	.word	0xffffffff


	//   ....[201]....
        /*7730*/ 	.word	0xffffffff


	//   ....[202]....
        /*7734*/ 	.word	0xffffffff


	//   ....[203]....
        /*7738*/ 	.word	0xffffffff


	//   ....[204]....
        /*773c*/ 	.word	0xffffffff


	//----- nvinfo : EIATTR_COOP_GROUP_INSTR_OFFSETS
	.align		4
.L_345:
        /*7740*/ 	.byte	0x04, 0x28
        /*7742*/ 	.short	(.L_347 - .L_346)


	//   ....[0]....
.L_346:
        /*7744*/ 	.word	0x00000080


	//   ....[1]....
        /*7748*/ 	.word	0x00000090


	//   ....[2]....
        /*774c*/ 	.word	0x000002f0


	//   ....[3]....
        /*7750*/ 	.word	0x00000450


	//   ....[4]....
        /*7754*/ 	.word	0x00000570


	//   ....[5]....
        /*7758*/ 	.word	0x000006d0


	//   ....[6]....
        /*775c*/ 	.word	0x00001ba0


	//   ....[7]....
        /*7760*/ 	.word	0x00003c20


	//   ....[8]....
        /*7764*/ 	.word	0x000043c0


	//   ....[9]....
        /*7768*/ 	.word	0x00005970


	//   ....[10]....
        /*776c*/ 	.word	0x00005a00


	//   ....[11]....
        /*7770*/ 	.word	0x00005d80


	//   ....[12]....
        /*7774*/ 	.word	0x00005da0


	//   ....[13]....
        /*7778*/ 	.word	0x0000b8d0


	//   ....[14]....
        /*777c*/ 	.word	0x0000b920


	//   ....[15]....
        /*7780*/ 	.word	0x0000b960


	//   ....[16]....
        /*7784*/ 	.word	0x0000b980


	//   ....[17]....
        /*7788*/ 	.word	0x00025d90


	//   ....[18]....
        /*778c*/ 	.word	0x00026400


	//   ....[19]....
        /*7790*/ 	.word	0x00027360


	//   ....[20]....
        /*7794*/ 	.word	0x00027440


	//   ....[21]....
        /*7798*/ 	.word	0x000275d0


	//   ....[22]....
        /*779c*/ 	.word	0x000275f0


	//   ....[23]....
        /*77a0*/ 	.word	0x0002fad0


	//   ....[24]....
        /*77a4*/ 	.word	0x0002faf0


	//   ....[25]....
        /*77a8*/ 	.word	0x0002fb50


	//   ....[26]....
        /*77ac*/ 	.word	0x0002fb90


	//   ....[27]....
        /*77b0*/ 	.word	0x00030f60


	//   ....[28]....
        /*77b4*/ 	.word	0x00030fa0


	//   ....[29]....
        /*77b8*/ 	.word	0x00031220


	//   ....[30]....
        /*77bc*/ 	.word	0x00031260


	//   ....[31]....
        /*77c0*/ 	.word	0x00031280


	//   ....[32]....
        /*77c4*/ 	.word	0x00031290


	//   ....[33]....
        /*77c8*/ 	.word	0x000320c0


	//   ....[34]....
        /*77cc*/ 	.word	0x000320d0


	//   ....[35]....
        /*77d0*/ 	.word	0x000332b0


	//   ....[36]....
        /*77d4*/ 	.word	0x00034810


	//   ....[37]....
        /*77d8*/ 	.word	0x00034830


	//   ....[38]....
        /*77dc*/ 	.word	0x00034850


	//   ....[39]....
        /*77e0*/ 	.word	0x00034870


	//   ....[40]....
        /*77e4*/ 	.word	0x000348c0


	//   ....[41]....
        /*77e8*/ 	.word	0x000348e0


	//   ....[42]....
        /*77ec*/ 	.word	0x00034930


	//   ....[43]....
        /*77f0*/ 	.word	0x00034950


	//   ....[44]....
        /*77f4*/ 	.word	0x000349a0


	//   ....[45]....
        /*77f8*/ 	.word	0x000349c0


	//   ....[46]....
        /*77fc*/ 	.word	0x00034a10


	//   ....[47]....
        /*7800*/ 	.word	0x00034a30


	//   ....[48]....
        /*7804*/ 	.word	0x00034ff0


	//   ....[49]....
        /*7808*/ 	.word	0x00035040


	//   ....[50]....
        /*780c*/ 	.word	0x00035080


	//   ....[51]....
        /*7810*/ 	.word	0x000350b0


	//   ....[52]....
        /*7814*/ 	.word	0x000350f0


	//   ....[53]....
        /*7818*/ 	.word	0x00035190


	//   ....[54]....
        /*781c*/ 	.word	0x000351c0


	//   ....[55]....
        /*7820*/ 	.word	0x00035260


	//   ....[56]....
        /*7824*/ 	.word	0x00035290


	//   ....[57]....
        /*7828*/ 	.word	0x000352f0


	//   ....[58]....
        /*782c*/ 	.word	0x00035320


	//   ....[59]....
        /*7830*/ 	.word	0x00035370


	//   ....[60]....
        /*7834*/ 	.word	0x000353c0


	//   ....[61]....
        /*7838*/ 	.word	0x00035430


	//   ....[62]....
        /*783c*/ 	.word	0x00035470


	//   ....[63]....
        /*7840*/ 	.word	0x000354a0


	//   ....[64]....
        /*7844*/ 	.word	0x00035ac0


	//   ....[65]....
        /*7848*/ 	.word	0x00035af0


	//   ....[66]....
        /*784c*/ 	.word	0x00035b70


	//   ....[67]....
        /*7850*/ 	.word	0x00035bd0


	//   ....[68]....
        /*7854*/ 	.word	0x00035c10


	//   ....[69]....
        /*7858*/ 	.word	0x00035c40


	//   ....[70]....
        /*785c*/ 	.word	0x00035cf0


	//   ....[71]....
        /*7860*/ 	.word	0x00035d10


	//   ....[72]....
        /*7864*/ 	.word	0x00035dc0


	//   ....[73]....
        /*7868*/ 	.word	0x00035df0


	//   ....[74]....
        /*786c*/ 	.word	0x00035e90


	//   ....[75]....
        /*7870*/ 	.word	0x00035eb0


	//   ....[76]....
        /*7874*/ 	.word	0x00035f50


	//   ....[77]....
        /*7878*/ 	.word	0x00035f80


	//   ....[78]....
        /*787c*/ 	.word	0x00036010


	//   ....[79]....
        /*7880*/ 	.word	0x00036060


	//   ....[80]....
        /*7884*/ 	.word	0x00036420


	//   ....[81]....
        /*7888*/ 	.word	0x00036450


	//   ....[82]....
        /*788c*/ 	.word	0x00036480


	//   ....[83]....
        /*7890*/ 	.word	0x000364b0


	//   ....[84]....
        /*7894*/ 	.word	0x000364e0


	//   ....[85]....
        /*7898*/ 	.word	0x00036570


	//   ....[86]....
        /*789c*/ 	.word	0x000365b0


	//   ....[87]....
        /*78a0*/ 	.word	0x000365e0


	//   ....[88]....
        /*78a4*/ 	.word	0x00036670


	//   ....[89]....
        /*78a8*/ 	.word	0x000366a0


	//   ....[90]....
        /*78ac*/ 	.word	0x000366b0


	//   ....[91]....
        /*78b0*/ 	.word	0x00036740


	//   ....[92]....
        /*78b4*/ 	.word	0x00036f20


	//   ....[93]....
        /*78b8*/ 	.word	0x00036f40


	//   ....[94]....
        /*78bc*/ 	.word	0x00036f50


	//   ....[95]....
        /*78c0*/ 	.word	0x00036f60


	//   ....[96]....
        /*78c4*/ 	.word	0x00036f80


	//   ....[97]....
        /*78c8*/ 	.word	0x00036fa0


	//   ....[98]....
        /*78cc*/ 	.word	0x00036fd0


	//   ....[99]....
        /*78d0*/ 	.word	0x00037010


	//   ....[100]....
        /*78d4*/ 	.word	0x00037030


	//   ....[101]....
        /*78d8*/ 	.word	0x00037060


	//   ....[102]....
        /*78dc*/ 	.word	0x00037080


	//   ....[103]....
        /*78e0*/ 	.word	0x000370b0


	//   ....[104]....
        /*78e4*/ 	.word	0x00037410


	//   ....[105]....
        /*78e8*/ 	.word	0x00037430


	//   ....[106]....
        /*78ec*/ 	.word	0x00037440


	//   ....[107]....
        /*78f0*/ 	.word	0x00037450


	//   ....[108]....
        /*78f4*/ 	.word	0x00037460


	//   ....[109]....
        /*78f8*/ 	.word	0x00037480


	//   ....[110]....
        /*78fc*/ 	.word	0x000374f0


	//   ....[111]....
        /*7900*/ 	.word	0x00037510


	//   ....[112]....
        /*7904*/ 	.word	0x00037570


	//   ....[113]....
        /*7908*/ 	.word	0x00037580


	//   ....[114]....
        /*790c*/ 	.word	0x00037600


	//   ....[115]....
        /*7910*/ 	.word	0x00037670


	//   ....[116]....
        /*7914*/ 	.word	0x000379a0


	//   ....[117]....
        /*7918*/ 	.word	0x00037ee0


	//   ....[118]....
        /*791c*/ 	.word	0x00037fd0


	//   ....[119]....
        /*7920*/ 	.word	0x00038070


	//   ....[120]....
        /*7924*/ 	.word	0x000380d0


	//   ....[121]....
        /*7928*/ 	.word	0x00038190


	//   ....[122]....
        /*792c*/ 	.word	0x000381f0


	//   ....[123]....
        /*7930*/ 	.word	0x000382b0


	//   ....[124]....
        /*7934*/ 	.word	0x00038310


	//   ....[125]....
        /*7938*/ 	.word	0x000383d0


	//   ....[126]....
        /*793c*/ 	.word	0x00038430


	//   ....[127]....
        /*7940*/ 	.word	0x000384f0


	//   ....[128]....
        /*7944*/ 	.word	0x00038550


	//   ....[129]....
        /*7948*/ 	.word	0x000385f0


	//   ....[130]....
        /*794c*/ 	.word	0x00038690


	//   ....[131]....
        /*7950*/ 	.word	0x000386f0


	//   ....[132]....
        /*7954*/ 	.word	0x000387a0


	//   ....[133]....
        /*7958*/ 	.word	0x00038880


	//   ....[134]....
        /*795c*/ 	.word	0x000389a0


	//   ....[135]....
        /*7960*/ 	.word	0x00038a00


	//   ....[136]....
        /*7964*/ 	.word	0x00038b10


	//   ....[137]....
        /*7968*/ 	.word	0x00038b70


	//   ....[138]....
        /*796c*/ 	.word	0x00038c90


	//   ....[139]....
        /*7970*/ 	.word	0x00038cf0


	//   ....[140]....
        /*7974*/ 	.word	0x00038e10


	//   ....[141]....
        /*7978*/ 	.word	0x00038e70


	//   ....[142]....
        /*797c*/ 	.word	0x00038f60


	//   ....[143]....
        /*7980*/ 	.word	0x00038fd0


	//   ....[144]....
        /*7984*/ 	.word	0x00039030


	//   ....[145]....
        /*7988*/ 	.word	0x000390f0


	//   ....[146]....
        /*798c*/ 	.word	0x00039180


	//   ....[147]....
        /*7990*/ 	.word	0x00039220


	//   ....[148]....
        /*7994*/ 	.word	0x000392b0


	//   ....[149]....
        /*7998*/ 	.word	0x00039380


	//   ....[150]....
        /*799c*/ 	.word	0x000394b0


	//   ....[151]....
        /*79a0*/ 	.word	0x00039500


	//   ....[152]....
        /*79a4*/ 	.word	0x00039570


	//   ....[153]....
        /*79a8*/ 	.word	0x00039660


	//   ....[154]....
        /*79ac*/ 	.word	0x00039790


	//   ....[155]....
        /*79b0*/ 	.word	0x000397e0


	//   ....[156]....
        /*79b4*/ 	.word	0x00039850


	//   ....[157]....
        /*79b8*/ 	.word	0x00039940


	//   ....[158]....
        /*79bc*/ 	.word	0x00039a70


	//   ....[159]....
        /*79c0*/ 	.word	0x00039ac0


	//   ....[160]....
        /*79c4*/ 	.word	0x00039b30


	//   ....[161]....
        /*79c8*/ 	.word	0x00039c10


	//   ....[162]....
        /*79cc*/ 	.word	0x00039d60


	//   ....[163]....
        /*79d0*/ 	.word	0x00039e40


	//   ....[164]....
        /*79d4*/ 	.word	0x00039eb0


	//   ....[165]....
        /*79d8*/ 	.word	0x00039f70


	//   ....[166]....
        /*79dc*/ 	.word	0x0003a050


	//   ....[167]....
        /*79e0*/ 	.word	0x0003a110


	//   ....[168]....
        /*79e4*/ 	.word	0x0003a1f0


	//   ....[169]....
        /*79e8*/ 	.word	0x0003a2b0


	//   ....[170]....
        /*79ec*/ 	.word	0x0003a390


	//   ....[171]....
        /*79f0*/ 	.word	0x0003a450


	//   ....[172]....
        /*79f4*/ 	.word	0x0003a530


	//   ....[173]....
        /*79f8*/ 	.word	0x0003a600


	//   ....[174]....
        /*79fc*/ 	.word	0x0003a760


	//   ....[175]....
        /*7a00*/ 	.word	0x0003a800


	//   ....[176]....
        /*7a04*/ 	.word	0x0003a860


	//   ....[177]....
        /*7a08*/ 	.word	0x0003a900


	//   ....[178]....
        /*7a0c*/ 	.word	0x0003a960


	//   ....[179]....
        /*7a10*/ 	.word	0x0003aa00


	//   ....[180]....
        /*7a14*/ 	.word	0x0003aa60


	//   ....[181]....
        /*7a18*/ 	.word	0x0003ab00


	//   ....[182]....
        /*7a1c*/ 	.word	0x0003ab60


	//   ....[183]....
        /*7a20*/ 	.word	0x0003ac00


	//   ....[184]....
        /*7a24*/ 	.word	0x0003ac60


	//   ....[185]....
        /*7a28*/ 	.word	0x0003ad00


	//   ....[186]....
        /*7a2c*/ 	.word	0x0003ade0


	//   ....[187]....
        /*7a30*/ 	.word	0x0003ae80


	//   ....[188]....
        /*7a34*/ 	.word	0x0003aef0


	//   ....[189]....
        /*7a38*/ 	.word	0x0003afc0


	//   ....[190]....
        /*7a3c*/ 	.word	0x0003b020


	//   ....[191]....
        /*7a40*/ 	.word	0x0003b0f0


	//   ....[192]....
        /*7a44*/ 	.word	0x0003b150


	//   ....[193]....
        /*7a48*/ 	.word	0x0003b220


	//   ....[194]....
        /*7a4c*/ 	.word	0x0003b280


	//   ....[195]....
        /*7a50*/ 	.word	0x0003b350


	//   ....[196]....
        /*7a54*/ 	.word	0x0003b3b0


	//   ....[197]....
        /*7a58*/ 	.word	0x0003b480


	//   ....[198]....
        /*7a5c*/ 	.word	0x0003b590


	//   ....[199]....
        /*7a60*/ 	.word	0x0003db00


	//   ....[200]....
        /*7a64*/ 	.word	0x0003e2c0


	//   ....[201]....
        /*7a68*/ 	.word	0x0003f560


	//   ....[202]....
        /*7a6c*/ 	.word	0x0003f5c0


	//   ....[203]....
        /*7a70*/ 	.word	0x0003f620


	//   ....[204]....
        /*7a74*/ 	.word	0x0003f640


	//----- nvinfo : EIATTR_REG_RECONFIG
	.align		4
.L_347:
        /*7a78*/ 	.byte	0x01, 0x54
	.zero		2


	//----- nvinfo : EIATTR_SYSCALL_OFFSETS
	.align		4
        /*7a7c*/ 	.byte	0x04, 0x46
        /*7a7e*/ 	.short	(.L_349 - .L_348)


	//   ....[0]....
.L_348:
        /*7a80*/ 	.word	0x00001ef0


	//   ....[1]....
        /*7a84*/ 	.word	0x00033e70


	//   ....[2]....
        /*7a88*/ 	.word	0x00033fb0


	//   ....[3]....
        /*7a8c*/ 	.word	0x000340a0


	//   ....[4]....
        /*7a90*/ 	.word	0x00034ca0


	//   ....[5]....
        /*7a94*/ 	.word	0x00035780


	//----- nvinfo : EIATTR_MBARRIER_INSTR_OFFSETS
	.align		4
.L_349:
        /*7a98*/ 	.byte	0x04, 0x39
        /*7a9a*/ 	.short	(.L_351 - .L_350)


	//   ....[0]....
.L_350:
        /*7a9c*/ 	.word	0x00000190
        /*7aa0*/ 	.word	0x000000ff
        /*7aa4*/ 	.word	0x00032400
        /*7aa8*/ 	.short	0x0100
        /*7aaa*/ 	.byte	0x08
	.zero		1


	//   ....[1]....
        /*7aac*/ 	.word	0x000001a0
        /*7ab0*/ 	.word	0x000000ff
        /*7ab4*/ 	.word	0x00032410
        /*7ab8*/ 	.short	0x0100
        /*7aba*/ 	.byte	0x08
	.zero		1


	//   ....[2]....
        /*7abc*/ 	.word	0x000001b0
        /*7ac0*/ 	.word	0x000000ff
        /*7ac4*/ 	.word	0x00032420
        /*7ac8*/ 	.short	0x0100
        /*7aca*/ 	.byte	0x08
	.zero		1


	//   ....[3]....
        /*7acc*/ 	.word	0x000002a0
        /*7ad0*/ 	.word	0x000000ff
        /*7ad4*/ 	.word	0x00032430
        /*7ad8*/ 	.short	0x0100
        /*7ada*/ 	.byte	0x08
	.zero		1


	//   ....[4]....
        /*7adc*/ 	.word	0x000002b0
        /*7ae0*/ 	.word	0x000000ff
        /*7ae4*/ 	.word	0x00032440
        /*7ae8*/ 	.short	0x0100
        /*7aea*/ 	.byte	0x08
	.zero		1


	//   ....[5]....
        /*7aec*/ 	.word	0x000002c0
        /*7af0*/ 	.word	0x000000ff
        /*7af4*/ 	.word	0x00032438
        /*7af8*/ 	.short	0x0100
        /*7afa*/ 	.byte	0x08
	.zero		1


	//   ....[6]....
        /*7afc*/ 	.word	0x000002d0
        /*7b00*/ 	.word	0x000000ff
        /*7b04*/ 	.word	0x00032448
        /*7b08*/ 	.short	0x0100
        /*7b0a*/ 	.byte	0x08
	.zero		1


	//   ....[7]....
        /*7b0c*/ 	.word	0x00000400
        /*7b10*/ 	.word	0x000000ff
        /*7b14*/ 	.word	0x00032450
        /*7b18*/ 	.short	0x0100
        /*7b1a*/ 	.byte	0x08
	.zero		1


	//   ....[8]....
        /*7b1c*/ 	.word	0x00000410
        /*7b20*/ 	.word	0x000000ff
        /*7b24*/ 	.word	0x00032460
        /*7b28*/ 	.short	0x0100
        /*7b2a*/ 	.byte	0x08
	.zero		1


	//   ....[9]....
        /*7b2c*/ 	.word	0x00000420
        /*7b30*/ 	.word	0x000000ff
        /*7b34*/ 	.word	0x00032458
        /*7b38*/ 	.short	0x0100
        /*7b3a*/ 	.byte	0x08
	.zero		1


	//   ....[10]....
        /*7b3c*/ 	.word	0x00000430
        /*7b40*/ 	.word	0x000000ff
        /*7b44*/ 	.word	0x00032468
        /*7b48*/ 	.short	0x0100
        /*7b4a*/ 	.byte	0x08
	.zero		1


	//   ....[11]....
        /*7b4c*/ 	.word	0x00000520
        /*7b50*/ 	.word	0x000000ff
        /*7b54*/ 	.word	0x00032470
        /*7b58*/ 	.short	0x0100
        /*7b5a*/ 	.byte	0x06
	.zero		1


	//   ....[12]....
        /*7b5c*/ 	.word	0x00000530
        /*7b60*/ 	.word	0x000000ff
        /*7b64*/ 	.word	0x00032480
        /*7b68*/ 	.short	0x0100
        /*7b6a*/ 	.byte	0x06
	.zero		1


	//   ....[13]....
        /*7b6c*/ 	.word	0x00000540
        /*7b70*/ 	.word	0x000000ff
        /*7b74*/ 	.word	0x00032478
        /*7b78*/ 	.short	0x0100
        /*7b7a*/ 	.byte	0x06
	.zero		1


	//   ....[14]....
        /*7b7c*/ 	.word	0x00000550
        /*7b80*/ 	.word	0x000000ff
        /*7b84*/ 	.word	0x00032488
        /*7b88*/ 	.short	0x0100
        /*7b8a*/ 	.byte	0x06
	.zero		1


	//   ....[15]....
        /*7b8c*/ 	.word	0x00000680
        /*7b90*/ 	.word	0x000000ff
        /*7b94*/ 	.word	0x00032490
        /*7b98*/ 	.short	0x0100
        /*7b9a*/ 	.byte	0x08
	.zero		1


	//   ....[16]....
        /*7b9c*/ 	.word	0x00000690
        /*7ba0*/ 	.word	0x000000ff
        /*7ba4*/ 	.word	0x000324a0
        /*7ba8*/ 	.short	0x0100
        /*7baa*/ 	.byte	0x08
	.zero		1


	//   ....[17]....
        /*7bac*/ 	.word	0x000006a0
        /*7bb0*/ 	.word	0x000000ff
        /*7bb4*/ 	.word	0x00032498
        /*7bb8*/ 	.short	0x0100
        /*7bba*/ 	.byte	0x08
	.zero		1


	//   ....[18]....
        /*7bbc*/ 	.word	0x000006b0
        /*7bc0*/ 	.word	0x000000ff
        /*7bc4*/ 	.word	0x000324a8
        /*7bc8*/ 	.short	0x0100
        /*7bca*/ 	.byte	0x08
	.zero		1


	//   ....[19]....
        /*7bcc*/ 	.word	0x000007f0
        /*7bd0*/ 	.word	0x000000ff
        /*7bd4*/ 	.word	0x000324b0
        /*7bd8*/ 	.short	0x0100
        /*7bda*/ 	.byte	0x08
	.zero		1


	//   ....[20]....
        /*7bdc*/ 	.word	0x00000800
        /*7be0*/ 	.word	0x000000ff
        /*7be4*/ 	.word	0x000324c0
        /*7be8*/ 	.short	0x0100
        /*7bea*/ 	.byte	0x08
	.zero		1


	//   ....[21]....
        /*7bec*/ 	.word	0x00000810
        /*7bf0*/ 	.word	0x000000ff
        /*7bf4*/ 	.word	0x000324b8
        /*7bf8*/ 	.short	0x0100
        /*7bfa*/ 	.byte	0x08
	.zero		1


	//   ....[22]....
        /*7bfc*/ 	.word	0x00000820
        /*7c00*/ 	.word	0x000000ff
        /*7c04*/ 	.word	0x000324c8
        /*7c08*/ 	.short	0x0100
        /*7c0a*/ 	.byte	0x08
	.zero		1


	//   ....[23]....
        /*7c0c*/ 	.word	0x00002210
        /*7c10*/ 	.word	0x00000012
        /*7c14*/ 	.word	0x00032400
        /*7c18*/ 	.short	0x010a
        /*7c1a*/ 	.byte	0x3f
	.zero		1


	//   ....[24]....
        /*7c1c*/ 	.word	0x000025f0
        /*7c20*/ 	.word	0x0000000a
        /*7c24*/ 	.word	0x00000000
        /*7c28*/ 	.short	0x010a
        /*7c2a*/ 	.byte	0x3f
	.zero		1


	//   ....[25]....
        /*7c2c*/ 	.word	0x00002650
        /*7c30*/ 	.word	0x0000000a
        /*7c34*/ 	.word	0x00000000
        /*7c38*/ 	.short	0x010a
        /*7c3a*/ 	.byte	0x3f
	.zero		1


	//   ....[26]....
        /*7c3c*/ 	.word	0x00002a00
        /*7c40*/ 	.word	0x00000012
        /*7c44*/ 	.word	0x00032410
        /*7c48*/ 	.short	0x010a
        /*7c4a*/ 	.byte	0x3f
	.zero		1


	//   ....[27]....
        /*7c4c*/ 	.word	0x00002b00
        /*7c50*/ 	.word	0x0000000a
        /*7c54*/ 	.word	0x00000000
        /*7c58*/ 	.short	0x010a
        /*7c5a*/ 	.byte	0x3f
	.zero		1


	//   ....[28]....
        /*7c5c*/ 	.word	0x00002b60
        /*7c60*/ 	.word	0x0000000a
        /*7c64*/ 	.word	0x00000000
        /*7c68*/ 	.short	0x010a
        /*7c6a*/ 	.byte	0x3f
	.zero		1


	//   ....[29]....
        /*7c6c*/ 	.word	0x000038b0
        /*7c70*/ 	.word	0x00000000
        /*7c74*/ 	.word	0x00000000
        /*7c78*/ 	.short	0x0101
        /*7c7a*/ 	.byte	0x3f
	.zero		1


	//   ....[30]....
        /*7c7c*/ 	.word	0x00009090
        /*7c80*/ 	.word	0x00000000
        /*7c84*/ 	.word	0x00000000
        /*7c88*/ 	.short	0x0101
        /*7c8a*/ 	.byte	0x3f
	.zero		1


	//   ....[31]....
        /*7c8c*/ 	.word	0x00009830
        /*7c90*/ 	.word	0x00000002
        /*7c94*/ 	.word	0x00000000
        /*7c98*/ 	.short	0x010a
        /*7c9a*/ 	.byte	0x3f
	.zero		1


	//   ....[32]....
        /*7c9c*/ 	.word	0x000098d0
        /*7ca0*/ 	.word	0x00000008
        /*7ca4*/ 	.word	0x00000000
        /*7ca8*/ 	.short	0x010a
        /*7caa*/ 	.byte	0x3f
	.zero		1


	//   ....[33]....
        /*7cac*/ 	.word	0x00009ce0
        /*7cb0*/ 	.word	0x00000000
        /*7cb4*/ 	.word	0x00000000
        /*7cb8*/ 	.short	0x010a
        /*7cba*/ 	.byte	0x3f
	.zero		1


	//   ....[34]....
        /*7cbc*/ 	.word	0x00009db0
        /*7cc0*/ 	.word	0x0000000e
        /*7cc4*/ 	.word	0x00000000
        /*7cc8*/ 	.short	0x010a
        /*7cca*/ 	.byte	0x3f
	.zero		1


	//   ....[35]....
        /*7ccc*/ 	.word	0x0000ab80
        /*7cd0*/ 	.word	0x00000000
        /*7cd4*/ 	.word	0x00000000
        /*7cd8*/ 	.short	0x0101
        /*7cda*/ 	.byte	0x3f
	.zero		1


	//   ....[36]....
        /*7cdc*/ 	.word	0x000243e0
        /*7ce0*/ 	.word	0x00000003
        /*7ce4*/ 	.word	0x00000000
        /*7ce8*/ 	.short	0x0101
        /*7cea*/ 	.byte	0x3f
	.zero		1


	//   ....[37]....
        /*7cec*/ 	.word	0x000245d0
        /*7cf0*/ 	.word	0x00000003
        /*7cf4*/ 	.word	0x00000000
        /*7cf8*/ 	.short	0x010a
        /*7cfa*/ 	.byte	0x3f
	.zero		1


	//   ....[38]....
        /*7cfc*/ 	.word	0x000246d0
        /*7d00*/ 	.word	0x00000000
        /*7d04*/ 	.word	0x00000000
        /*7d08*/ 	.short	0x010a
        /*7d0a*/ 	.byte	0x3f
	.zero		1


	//   ....[39]....
        /*7d0c*/ 	.word	0x00024b00
        /*7d10*/ 	.word	0x00000000
        /*7d14*/ 	.word	0x00000000
        /*7d18*/ 	.short	0x010a
        /*7d1a*/ 	.byte	0x3f
	.zero		1


	//   ....[40]....
        /*7d1c*/ 	.word	0x00024c00
        /*7d20*/ 	.word	0x00000002
        /*7d24*/ 	.word	0x00000000
        /*7d28*/ 	.short	0x010a
        /*7d2a*/ 	.byte	0x3f
	.zero		1


	//   ....[41]....
        /*7d2c*/ 	.word	0x00025950
        /*7d30*/ 	.word	0x00000003
        /*7d34*/ 	.word	0x00000000
        /*7d38*/ 	.short	0x0101
        /*7d3a*/ 	.byte	0x3f
	.zero		1


	//   ....[42]....
        /*7d3c*/ 	.word	0x0002f690
        /*7d40*/ 	.word	0x00000003
        /*7d44*/ 	.word	0x00000000
        /*7d48*/ 	.short	0x0101
        /*7d4a*/ 	.byte	0x3f
	.zero		1


	//   ....[43]....
        /*7d4c*/ 	.word	0x00030b10
        /*7d50*/ 	.word	0x000000ff
        /*7d54*/ 	.word	0x00000000
        /*7d58*/ 	.short	0x0101
        /*7d5a*/ 	.byte	0x04
	.zero		1


	//   ....[44]....
        /*7d5c*/ 	.word	0x000345a0
        /*7d60*/ 	.word	0x000000ff
        /*7d64*/ 	.word	0x00032440
        /*7d68*/ 	.short	0x010a
        /*7d6a*/ 	.byte	0x2e
	.zero		1


	//   ....[45]....
        /*7d6c*/ 	.word	0x00034ad0
        /*7d70*/ 	.word	0x000000ff
        /*7d74*/ 	.word	0x00032430
        /*7d78*/ 	.short	0x0107
        /*7d7a*/ 	.byte	0x2e
	.zero		1


	//   ....[46]....
        /*7d7c*/ 	.word	0x00034b40
        /*7d80*/ 	.word	0x000000ff
        /*7d84*/ 	.word	0x00032430
        /*7d88*/ 	.short	0x0101
        /*7d8a*/ 	.byte	0x2e
	.zero		1


	//   ....[47]....
        /*7d8c*/ 	.word	0x00035600
        /*7d90*/ 	.word	0x000000ff
        /*7d94*/ 	.word	0x00032400
        /*7d98*/ 	.short	0x0107
        /*7d9a*/ 	.byte	0x2e
	.zero		1


	//   ....[48]....
        /*7d9c*/ 	.word	0x00035650
        /*7da0*/ 	.word	0x000000ff
        /*7da4*/ 	.word	0x00032400
        /*7da8*/ 	.short	0x0101
        /*7daa*/ 	.byte	0x2e
	.zero		1


	//   ....[49]....
        /*7dac*/ 	.word	0x00036150
        /*7db0*/ 	.word	0x000000ff
        /*7db4*/ 	.word	0x00032410
        /*7db8*/ 	.short	0x0107
        /*7dba*/ 	.byte	0x2e
	.zero		1


	//   ....[50]....
        /*7dbc*/ 	.word	0x000361b0
        /*7dc0*/ 	.word	0x000000ff
        /*7dc4*/ 	.word	0x00032410
        /*7dc8*/ 	.short	0x0101
        /*7dca*/ 	.byte	0x2e
	.zero		1


	//   ....[51]....
        /*7dcc*/ 	.word	0x000361c0
        /*7dd0*/ 	.word	0x000000ff
        /*7dd4*/ 	.word	0x00032420
        /*7dd8*/ 	.short	0x010a
        /*7dda*/ 	.byte	0x2e
	.zero		1


	//   ....[52]....
        /*7ddc*/ 	.word	0x00036210
        /*7de0*/ 	.word	0x000000ff
        /*7de4*/ 	.word	0x00032460
        /*7de8*/ 	.short	0x010a
        /*7dea*/ 	.byte	0x2e
	.zero		1


	//   ....[53]....
        /*7dec*/ 	.word	0x00036940
        /*7df0*/ 	.word	0x000000ff
        /*7df4*/ 	.word	0x00032450
        /*7df8*/ 	.short	0x0107
        /*7dfa*/ 	.byte	0x2e
	.zero		1


	//   ....[54]....
        /*7dfc*/ 	.word	0x000369c0
        /*7e00*/ 	.word	0x000000ff
        /*7e04*/ 	.word	0x00032450
        /*7e08*/ 	.short	0x0101
        /*7e0a*/ 	.byte	0x2e
	.zero		1


	//   ....[55]....
        /*7e0c*/ 	.word	0x00036d20
        /*7e10*/ 	.word	0x00000013
        /*7e14*/ 	.word	0x00032440
        /*7e18*/ 	.short	0x010a
        /*7e1a*/ 	.byte	0x3f
	.zero		1


	//   ....[56]....
        /*7e1c*/ 	.word	0x00037150
        /*7e20*/ 	.word	0x00000013
        /*7e24*/ 	.word	0x00032430
        /*7e28*/ 	.short	0x0107
        /*7e2a*/ 	.byte	0x3f
	.zero		1


	//   ....[57]....
        /*7e2c*/ 	.word	0x00037200
        /*7e30*/ 	.word	0x00000013
        /*7e34*/ 	.word	0x00032430
        /*7e38*/ 	.short	0x0101
        /*7e3a*/ 	.byte	0x3f
	.zero		1


	//   ....[58]....
        /*7e3c*/ 	.word	0x00037230
        /*7e40*/ 	.word	0x00000013
        /*7e44*/ 	.word	0x00032460
        /*7e48*/ 	.short	0x010a
        /*7e4a*/ 	.byte	0x3f
	.zero		1


	//   ....[59]....
        /*7e4c*/ 	.word	0x00037770
        /*7e50*/ 	.word	0x00000013
        /*7e54*/ 	.word	0x00032450
        /*7e58*/ 	.short	0x0107
        /*7e5a*/ 	.byte	0x3f
	.zero		1


	//   ....[60]....
        /*7e5c*/ 	.word	0x00037830
        /*7e60*/ 	.word	0x00000013
        /*7e64*/ 	.word	0x00032450
        /*7e68*/ 	.short	0x0101
        /*7e6a*/ 	.byte	0x3f
	.zero		1


	//   ....[61]....
        /*7e6c*/ 	.word	0x00037920
        /*7e70*/ 	.word	0x00000004
        /*7e74*/ 	.word	0x00032420
        /*7e78*/ 	.short	0x010a
        /*7e7a*/ 	.byte	0x3f
	.zero		1


	//   ....[62]....
        /*7e7c*/ 	.word	0x00037a90
        /*7e80*/ 	.word	0x00000005
        /*7e84*/ 	.word	0x00032440
        /*7e88*/ 	.short	0x010a
        /*7e8a*/ 	.byte	0x3f
	.zero		1


	//   ....[63]....
        /*7e8c*/ 	.word	0x00037b30
        /*7e90*/ 	.word	0x00000011
        /*7e94*/ 	.word	0x00032440
        /*7e98*/ 	.short	0x010a
        /*7e9a*/ 	.byte	0x3f
	.zero		1


	//   ....[64]....
        /*7e9c*/ 	.word	0x00037b70
        /*7ea0*/ 	.word	0x00000005
        /*7ea4*/ 	.word	0x00032460
        /*7ea8*/ 	.short	0x010a
        /*7eaa*/ 	.byte	0x3f
	.zero		1


	//   ....[65]....
        /*7eac*/ 	.word	0x00037bb0
        /*7eb0*/ 	.word	0x00000011
        /*7eb4*/ 	.word	0x00032460
        /*7eb8*/ 	.short	0x010a
        /*7eba*/ 	.byte	0x3f
	.zero		1


	//   ....[66]....
        /*7ebc*/ 	.word	0x00037c10
        /*7ec0*/ 	.word	0x00000012
        /*7ec4*/ 	.word	0x00032400
        /*7ec8*/ 	.short	0x010a
        /*7eca*/ 	.byte	0x3f
	.zero		1


	//   ....[67]....
        /*7ecc*/ 	.word	0x00037c60
        /*7ed0*/ 	.word	0x0000000a
        /*7ed4*/ 	.word	0x00000000
        /*7ed8*/ 	.short	0x010a
        /*7eda*/ 	.byte	0x3f
	.zero		1


	//   ....[68]....
        /*7edc*/ 	.word	0x00037cb0
        /*7ee0*/ 	.word	0x00000012
        /*7ee4*/ 	.word	0x00032410
        /*7ee8*/ 	.short	0x010a
        /*7eea*/ 	.byte	0x3f
	.zero		1


	//   ....[69]....
        /*7eec*/ 	.word	0x00037d00
        /*7ef0*/ 	.word	0x0000000a
        /*7ef4*/ 	.word	0x00000000
        /*7ef8*/ 	.short	0x010a
        /*7efa*/ 	.byte	0x3f
	.zero		1


	//   ....[70]....
        /*7efc*/ 	.word	0x00037d50
        /*7f00*/ 	.word	0x00000008
        /*7f04*/ 	.word	0x00000000
        /*7f08*/ 	.short	0x010a
        /*7f0a*/ 	.byte	0x3f
	.zero		1


	//   ....[71]....
        /*7f0c*/ 	.word	0x00037da0
        /*7f10*/ 	.word	0x0000000e
        /*7f14*/ 	.word	0x00000000
        /*7f18*/ 	.short	0x010a
        /*7f1a*/ 	.byte	0x3f
	.zero		1


	//   ....[72]....
        /*7f1c*/ 	.word	0x00037df0
        /*7f20*/ 	.word	0x00000000
        /*7f24*/ 	.word	0x00000000
        /*7f28*/ 	.short	0x010a
        /*7f2a*/ 	.byte	0x3f
	.zero		1


	//   ....[73]....
        /*7f2c*/ 	.word	0x00037e40
        /*7f30*/ 	.word	0x00000002
        /*7f34*/ 	.word	0x00000000
        /*7f38*/ 	.short	0x010a
        /*7f3a*/ 	.byte	0x3f
	.zero		1


	//   ....[74]....
        /*7f3c*/ 	.word	0x00037f20
        /*7f40*/ 	.word	0x00000003
        /*7f44*/ 	.word	0x00032440
        /*7f48*/ 	.short	0x010a
        /*7f4a*/ 	.byte	0x3f
	.zero		1


	//   ....[75]....
        /*7f4c*/ 	.word	0x00039c50
        /*7f50*/ 	.word	0x00000003
        /*7f54*/ 	.word	0x00032420
        /*7f58*/ 	.short	0x010a
        /*7f5a*/ 	.byte	0x3f
	.zero		1


	//   ....[76]....
        /*7f5c*/ 	.word	0x00039cb0
        /*7f60*/ 	.word	0x00000003
        /*7f64*/ 	.word	0x00032460
        /*7f68*/ 	.short	0x010a
        /*7f6a*/ 	.byte	0x3f
	.zero		1


	//   ....[77]....
        /*7f6c*/ 	.word	0x0003a6b0
        /*7f70*/ 	.word	0x00000013
        /*7f74*/ 	.word	0x00032440
        /*7f78*/ 	.short	0x010a
        /*7f7a*/ 	.byte	0x3f
	.zero		1


	//   ....[78]....
        /*7f7c*/ 	.word	0x0003ad30
        /*7f80*/ 	.word	0x00000013
        /*7f84*/ 	.word	0x00032460
        /*7f88*/ 	.short	0x010a
        /*7f8a*/ 	.byte	0x3f
	.zero		1


	//   ....[79]....
        /*7f8c*/ 	.word	0x0003b4b0
        /*7f90*/ 	.word	0x00000004
        /*7f94*/ 	.word	0x00032420
        /*7f98*/ 	.short	0x010a
        /*7f9a*/ 	.byte	0x3f
	.zero		1


	//   ....[80]....
        /*7f9c*/ 	.word	0x0003b650
        /*7fa0*/ 	.word	0x00000005
        /*7fa4*/ 	.word	0x00032440
        /*7fa8*/ 	.short	0x010a
        /*7faa*/ 	.byte	0x3f
	.zero		1


	//   ....[81]....
        /*7fac*/ 	.word	0x0003b6a0
        /*7fb0*/ 	.word	0x00000011
        /*7fb4*/ 	.word	0x00032440
        /*7fb8*/ 	.short	0x010a
        /*7fba*/ 	.byte	0x3f
	.zero		1


	//   ....[82]....
        /*7fbc*/ 	.word	0x0003b6f0
        /*7fc0*/ 	.word	0x00000005
        /*7fc4*/ 	.word	0x00032460
        /*7fc8*/ 	.short	0x010a
        /*7fca*/ 	.byte	0x3f
	.zero		1


	//   ....[83]....
        /*7fcc*/ 	.word	0x0003bab0
        /*7fd0*/ 	.word	0x00000000
        /*7fd4*/ 	.word	0x00000000
        /*7fd8*/ 	.short	0x010a
        /*7fda*/ 	.byte	0x3f
	.zero		1


	//   ....[84]....
        /*7fdc*/ 	.word	0x0003bbf0
        /*7fe0*/ 	.word	0x0000000a
        /*7fe4*/ 	.word	0x00000000
        /*7fe8*/ 	.short	0x010a
        /*7fea*/ 	.byte	0x3f
	.zero		1


	//   ....[85]....
        /*7fec*/ 	.word	0x0003c250
        /*7ff0*/ 	.word	0x00000000
        /*7ff4*/ 	.word	0x00000000
        /*7ff8*/ 	.short	0x010a
        /*7ffa*/ 	.byte	0x3f
	.zero		1


	//   ....[86]....
        /*7ffc*/ 	.word	0x0003c390
        /*8000*/ 	.word	0x0000000a
        /*8004*/ 	.word	0x00000000
        /*8008*/ 	.short	0x010a
        /*800a*/ 	.byte	0x3f
	.zero		1


	//   ....[87]....
        /*800c*/ 	.word	0x0003d590
        /*8010*/ 	.word	0x00000000
        /*8014*/ 	.word	0x00000000
        /*8018*/ 	.short	0x0101
        /*801a*/ 	.byte	0x3f
	.zero		1


	//   ....[88]....
        /*801c*/ 	.word	0x00057330
        /*8020*/ 	.word	0x00000000
        /*8024*/ 	.word	0x00000000
        /*8028*/ 	.short	0x0101
        /*802a*/ 	.byte	0x3f
	.zero		1


	//   ....[89]....
        /*802c*/ 	.word	0x00057350
        /*8030*/ 	.word	0x0000000a
        /*8034*/ 	.word	0x00000000
        /*8038*/ 	.short	0x010a
        /*803a*/ 	.byte	0x3f
	.zero		1


	//   ....[90]....
        /*803c*/ 	.word	0x000573a0
        /*8040*/ 	.word	0x0000000a
        /*8044*/ 	.word	0x00000000
        /*8048*/ 	.short	0x010a
        /*804a*/ 	.byte	0x3f
	.zero		1


	//----- nvinfo : EIATTR_NUM_MBARRIERS
	.align		4
.L_351:
        /*804c*/ 	.byte	0x03, 0x38
        /*804e*/ 	.short	0x0017


	//----- nvinfo : EIATTR_EXIT_INSTR_OFFSETS
	.align		4
        /*8050*/ 	.byte	0x04, 0x1c
        /*8052*/ 	.short	(.L_353 - .L_352)


	//   ....[0]....
.L_352:
        /*8054*/ 	.word	0x00037c00


	//----- nvinfo : EIATTR_MAX_THREADS
	.align		4
.L_353:
        /*8058*/ 	.byte	0x04, 0x05
        /*805a*/ 	.short	(.L_355 - .L_354)
.L_354:
        /*805c*/ 	.word	0x00000180
        /*8060*/ 	.word	0x00000001
        /*8064*/ 	.word	0x00000001


	//----- nvinfo : EIATTR_CRS_STACK_SIZE
	.align		4
.L_355:
        /*8068*/ 	.byte	0x04, 0x1e
        /*806a*/ 	.short	(.L_357 - .L_356)
.L_356:
        /*806c*/ 	.word	0x00000000


	//----- nvinfo : EIATTR_CBANK_PARAM_SIZE
	.align		4
.L_357:
        /*8070*/ 	.byte	0x03, 0x19
        /*8072*/ 	.short	0x0b70


	//----- nvinfo : EIATTR_PARAM_CBANK
	.align		4
        /*8074*/ 	.byte	0x04, 0x0a
        /*8076*/ 	.short	(.L_359 - .L_358)
	.align		4
.L_358:
        /*8078*/ 	.word	index@(.nv.constant0._ZN7cutlass13device_kernelIN5flash11enable_sm90INS1_16FlashAttnFwdSm90INS1_25CollectiveMainloopFwdSm90ILi2EN4cute5tupleIJNS5_1CILi1EEES8_S8_EEENS6_IJNS7_ILi128EEENS7_ILi96EEENS7_ILi64EEEEEELi256ENS_6half_tEfNS_4arch4Sm90ELb0ELb1ELb1ELb0ELb1ELb0ELb1ELb1ELb0ELb1ELb1ELb0EEENS1_21CollectiveEpilogueFwdINS6_IJSA_NS7_ILi256EEESB_EEES9_SE_SG_Li256ELb0ELb1ELb1ELb0EEENS1_19SingleTileSchedulerILb0ELb1ELb1ELi128EEEEEEEEEvNT_6ParamsE)
        /*807c*/ 	.short	0x0210
        /*807e*/ 	.short	0x0b70


	//----- nvinfo : EIATTR_SW_WAR
	.align		4
.L_359:
        /*8080*/ 	.byte	0x04, 0x36
        /*8082*/ 	.short	(.L_361 - .L_360)
.L_360:
        /*8084*/ 	.word	0x00000008
.L_361:


//--------------------- .nv.info._ZN7cutlass13device_kernelIN5flash11enable_sm90INS1_16FlashAttnFwdSm90INS1_25CollectiveMainloopFwdSm90ILi2EN4cute5tupleIJNS5_1CILi1EEES8_S8_EEENS6_IJNS7_ILi128EEENS7_ILi96EEENS7_ILi64EEEEEELi256ENS_6half_tEfNS_4arch4Sm90ELb0ELb1ELb1ELb1ELb1ELb0ELb0ELb1ELb0ELb1ELb1ELb0EEENS1_21CollectiveEpilogueFwdINS6_IJSA_NS7_ILi256EEESB_EEES9_SE_SG_Li256ELb1ELb1ELb1ELb0EEENS1_36VarlenDynamicPersistentTileSchedulerILi128ELi96ELi256ELi128ELb1ELb1ELb1ELb1ELb0ELb1EEEEEEEEEvNT_6ParamsE --------------------------
	.section	.nv.info._ZN7cutlass13device_kernelIN5flash11enable_sm90INS1_16FlashAttnFwdSm90INS1_25CollectiveMainloopFwdSm90ILi2EN4cute5tupleIJNS5_1CILi1EEES8_S8_EEENS6_IJNS7_ILi128EEENS7_ILi96EEENS7_ILi64EEEEEELi256ENS_6half_tEfNS_4arch4Sm90ELb0ELb1ELb1ELb1ELb1ELb0ELb0ELb1ELb0ELb1ELb1ELb0EEENS1_21CollectiveEpilogueFwdINS6_IJSA_NS7_ILi256EEESB_EEES9_SE_SG_Li256ELb1ELb1ELb1ELb0EEENS1_36VarlenDynamicPersistentTileSchedulerILi128ELi96ELi256ELi128ELb1ELb1ELb1ELb1ELb0ELb1EEEEEEEEEvNT_6ParamsE,"",@"SHT_CUDA_INFO"
	.sectionflags	@""
	.align	4


	//----- nvinfo : EIATTR_CUDA_API_VERSION
	.align		4
        /*0000*/ 	.byte	0x04, 0x37
        /*0002*/ 	.short	(.L_363 - .L_362)
.L_362:
        /*0004*/ 	.word	0x00000082


	//----- nvinfo : EIATTR_KPARAM_INFO
	.align		4
.L_363:
        /*0008*/ 	.byte	0x04, 0x17
        /*000a*/ 	.short	(.L_365 - .L_364)
.L_364:
        /*000c*/ 	.word	0x00000000
        /*0010*/ 	.short	0x0000
        /*0012*/ 	.short	0x0070
        /*0014*/ 	.byte	0x00, 0xf0, 0x01, 0x2a


	//----- nvinfo : EIATTR_SPARSE_MMA_MASK
	.align		4
.L_365:
        /*0018*/ 	.byte	0x03, 0x50
        /*001a*/ 	.short	0x0000


	//----- nvinfo : EIATTR_MAXREG_COUNT
	.align		4
        /*001c*/ 	.byte	0x03, 0x1b
        /*001e*/ 	.short	0x00a8


	//----- nvinfo : EIATTR_NUM_BARRIERS
	.align		4
        /*0020*/ 	.byte	0x02, 0x4c
        /*0022*/ 	.byte	0x10
	.zero		1


	//----- nvinfo : EIATTR_EXTERNS
	.align		4
        /*0024*/ 	.byte	0x04, 0x0f
        /*0026*/ 	.short	(.L_367 - .L_366)


	//   ....[0]....
	.align		4
.L_366:
        /*0028*/ 	.word	index@(__assertfail)


	//----- nvinfo : EIATTR_ANNOTATIONS
	.align		4
.L_367:
        /*002c*/ 	.byte	0x04, 0x55
        /*002e*/ 	.short	(.L_369 - .L_368)


	//   ....[0]....
.L_368:
        /* <DEDUP_REMOVED lines=10> */


	//----- nvinfo : EIATTR_MERCURY_ISA_VERSION
	.align		4
.L_369:
        /*00b8*/ 	.byte	0x03, 0x5f
        /*00ba*/ 	.short	0x0101


	//----- nvinfo : EIATTR_UNUSED_LOAD_BYTE_OFFSET
	.align		4
        /*00bc*/ 	.byte	0x04, 0x44
        /*00be*/ 	.short	(.L_371 - .L_370)


	//   ....[0]....
.L_370:
        /*00c0*/ 	.word	0x00000960
        /*00c4*/ 	.word	0x0000fff0


	//   ....[1]....
        /*00c8*/ 	.word	0x0000f110
        /*00cc*/ 	.word	0x0000fff0


	//----- nvinfo : EIATTR_INT_WARP_WIDE_INSTR_OFFSETS
	.align		4
.L_371:
        /*00d0*/ 	.byte	0x04, 0x31
        /*00d2*/ 	.short	(.L_373 - .L_372)


	//   ....[0]....
.L_372:
        /*00d4*/ 	.word	0x000000c0


	//   ....[1]....
        /*00d8*/ 	.word	0x000000d0


	//   ....[2]....
        /*00dc*/ 	.word	0x00000170


	//   ....[3]....
        /*00e0*/ 	.word	0x00015580


	//   ....[4]....
        /*00e4*/ 	.word	0x00015610


	//   ....[5]....
        /*00e8*/ 	.word	0x00018880


	//   ....[6]....
        /*00ec*/ 	.word	0x00018910


	//----- nvinfo : EIATTR_COOP_GROUP_MASK_REGIDS
	.align		4
.L_373:
        /*00f0*/ 	.byte	0x04, 0x29
        /*00f2*/ 	.short	(.L_375 - .L_374)


	//   ....[0]....
.L_374:
        /*00f4*/ 	.word	0xffffffff


	//   ....[1]....
        /*00f8*/ 	.word	0xffffffff


	//   ....[2]....
        /*00fc*/ 	.word	0xffffffff


	//   ....[3]....
        /*0100*/ 	.word	0xffffffff


	//   ....[4]....
        /*0104*/ 	.word	0xffffffff


	//   ....[5]....
        /*0108*/ 	.word	0xffffffff


	//   ....[6]....
        /*010c*/ 	.word	0xffffffff


	//   ....[7]....
        /*0110*/ 	.word	0xffffffff


	//   ....[8]....
        /*0114*/ 	.word	0xffffffff


	//   ....[9]....
        /*0118*/ 	.word	0xffffffff


	//   ....[10]....
        /*011c*/ 	.word	0xffffffff


	//   ....[11]....
        /*0120*/ 	.word	0xffffffff


	//   ....[12]....
        /*0124*/ 	.word	0xffffffff


	//   ....[13]....
        /*0128*/ 	.word	0xffffffff


	//   ....[14]....
        /*012c*/ 	.word	0xffffffff


	//   ....[15]....
        /*0130*/ 	.word	0xffffffff


	//   ....[16]....
        /*0134*/ 	.word	0xffffffff


	//   ....[17]....
        /*0138*/ 	.word	0xffffffff


	//   ....[18]....
        /*013c*/ 	.word	0xffffffff


	//   ....[19]....
        /*0140*/ 	.word	0xffffffff


	//   ....[20]....
        /*0144*/ 	.word	0xffffffff


	//   ....[21]....
        /*0148*/ 	.word	0xffffffff


	//   ....[22]....
        /*014c*/ 	.word	0xffffffff


	//   ....[23]....
        /*0150*/ 	.word	0xffffffff


	//   ....[24]....
        /*0154*/ 	.word	0xffffffff


	//   ....[25]....
        /*0158*/ 	.word	0xffffffff


	//   ....[26]....
        /*015c*/ 	.word	0xffffffff


	//   ....[27]....
        /*0160*/ 	.word	0xffffffff


	//   ....[28]....
        /*0164*/ 	.word	0xffffffff


	//   ....[29]....
        /*0168*/ 	.word	0xffffffff


	//   ....[30]....
        /*016c*/ 	.word	0xffffffff


	//   ....[31]....
        /*0170*/ 	.word	0xffffffff


	//   ....[32]....
        /*0174*/ 	.word	0xffffffff


	//   ....[33]....
        /*0178*/ 	.word	0xffffffff


	//   ....[34]....
        /*017c*/ 	.word	0xffffffff


	//   ....[35]....
        /*0180*/ 	.word	0xffffffff


	//   ....[36]....
        /*0184*/ 	.word	0xffffffff


	//   ....[37]....
        /*0188*/ 	.word	0xffffffff


	//   ....[38]....
        /*018c*/ 	.word	0xffffffff


	//   ....[39]....
        /*0190*/ 	.word	0xffffffff


	//   ....[40]....
        /*0194*/ 	.word	0xffffffff


	//   ....[41]....
        /*0198*/ 	.word	0xffffffff


	//   ....[42]....
        /*019c*/ 	.word	0xffffffff


	//   ....[43]....
        /*01a0*/ 	.word	0xffffffff


	//   ....[44]....
        /*01a4*/ 	.word	0xffffffff


	//   ....[45]....
        /*01a8*/ 	.word	0xffffffff


	//   ....[46]....
        /*01ac*/ 	.word	0xffffffff


	//   ....[47]....
        /*01b0*/ 	.word	0xffffffff


	//   ....[48]....
        /*01b4*/ 	.word	0xffffffff


	//   ....[49]....
        /*01b8*/ 	.word	0xffffffff


	//   ....[50]....
        /*01bc*/ 	.word	0xffffffff


	//   ....[51]....
        /*01c0*/ 	.word	0xffffffff


	//   ....[52]....
        /*01c4*/ 	.word	0xffffffff


	//   ....[53]....
        /*01c8*/ 	.word	0xffffffff


	//   ....[54]....
        /*01cc*/ 	.word	0xffffffff


	//   ....[55]....
        /*01d0*/ 	.word	0xffffffff


	//   ....[56]....
        /*01d4*/ 	.word	0xffffffff


	//   ....[57]....
        /*01d8*/ 	.word	0xffffffff


	//   ....[58]....
        /*01dc*/ 	.word	0xffffffff


	//   ....[59]....
        /*01e0*/ 	.word	0xffffffff


	//   ....[60]....
        /*01e4*/ 	.word	0xffffffff


	//   ....[61]....
        /*01e8*/ 	.word	0xffffffff


	//   ....[62]....
        /*01ec*/ 	.word	0xffffffff


	//   ....[63]....
        /*01f0*/ 	.word	0xffffffff


	//   ....[64]....
        /*01f4*/ 	.word	0xffffffff


	//   ....[65]....
        /*01f8*/ 	.word	0xffffffff


	//   ....[66]....
        /*01fc*/ 	.word	0xffffffff


	//   ....[67]....
        /*0200*/ 	.word	0xffffffff


	//   ....[68]....
        /*0204*/ 	.word	0xffffffff


	//   ....[69]....
        /*0208*/ 	.word	0xffffffff


	//   ....[70]....
        /*020c*/ 	.word	0xffffffff


	//   ....[71]....
        /*0210*/ 	.word	0xffffffff


	//   ....[72]....
        /*0214*/ 	.word	0xffffffff


	//   ....[73]....
        /*0218*/ 	.word	0xffffffff


	//   ....[74]....
        /*021c*/ 	.word	0xffffffff


	//   ....[75]....
        /*0220*/ 	.word	0xffffffff


	//   ....[76]....
        /*0224*/ 	.word	0xffffffff


	//   ....[77]....
        /*0228*/ 	.word	0xffffffff


	//   ....[78]....
        /*022c*/ 	.word	0xffffffff


	//   ....[79]....
        /*0230*/ 	.word	0xffffffff


	//   ....[80]....
        /*0234*/ 	.word	0xffffffff


	//   ....[81]....
        /*0238*/ 	.word	0xffffffff


	//   ....[82]....
        /*023c*/ 	.word	0xffffffff


	//   ....[83]....
        /*0240*/ 	.word	0xffffffff


	//   ....[84]....
        /*0244*/ 	.word	0xffffffff


	//   ....[85]....
        /*0248*/ 	.word	0xffffffff


	//   ....[86]....
        /*024c*/ 	.word	0xffffffff


	//   ....[87]....
        /*0250*/ 	.word	0xffffffff


	//   ....[88]....
        /*0254*/ 	.word	0xffffffff


	//   ....[89]....
        /*0258*/ 	.word	0xffffffff


	//   ....[90]....
        /*025c*/ 	.word	0xffffffff


	//   ....[91]....
        /*0260*/ 	.word	0xffffffff


	//   ....[92]....
        /*0264*/ 	.word	0xffffffff


	//   ....[93]....
        /*0268*/ 	.word	0xffffffff


	//   ....[94]....
        /*026c*/ 	.word	0xffffffff


	//   ....[95]....
        /*0270*/ 	.word	0xffffffff


	//   ....[96]....
        /*0274*/ 	.word	0xffffffff


	//   ....[97]....
        /*0278*/ 	.word	0xffffffff


	//   ....[98]....
        /*027c*/ 	.word	0xffffffff


	//   ....[99]....
        /*0280*/ 	.word	0xffffffff


	//   ....[100]....
        /*0284*/ 	.word	0xffffffff


	//   ....[101]....
        /*0288*/ 	.word	0xffffffff


	//   ....[102]....
        /*028c*/ 	.word	0xffffffff


	//   ....[103]....
        /*0290*/ 	.word	0xffffffff


	//   ....[104]....
        /*0294*/ 	.word	0xffffffff


	//   ....[105]....
        /*0298*/ 	.word	0xffffffff


	//   ....[106]....
        /*029c*/ 	.word	0xffffffff


	//   ....[107]....
        /*02a0*/ 	.word	0xffffffff


	//   ....[108]....
        /*02a4*/ 	.word	0xffffffff


	//   ....[109]....
        /*02a8*/ 	.word	0xffffffff


	//   ....[110]....
        /*02ac*/ 	.word	0xffffffff


	//   ....[111]....
        /*02b0*/ 	.word	0xffffffff


	//   ....[112]....
        /*02b4*/ 	.word	0xffffffff


	//   ....[113]....
        /*02b8*/ 	.word	0xffffffff


	//   ....[114]....
        /*02bc*/ 	.word	0xffffffff


	//   ....[115]....
        /*02c0*/ 	.word	0xffffffff


	//   ....[116]....
        /*02c4*/ 	.word	0xffffffff


	//   ....[117]....
        /*02c8*/ 	.word	0xffffffff


	//   ....[118]....
        /*02cc*/ 	.word	0xffffffff


	//   ....[119]....
        /*02d0*/ 	.word	0xffffffff


	//   ....[120]....
        /*02d4*/ 	.word	0xffffffff


	//   ....[121]....
        /*02d8*/ 	.word	0xffffffff


	//   ....[122]....
        /*02dc*/ 	.word	0xffffffff


	//   ....[123]....
        /*02e0*/ 	.word	0xffffffff


	//   ....[124]....
        /*02e4*/ 	.word	0xffffffff


	//   ....[125]....
        /*02e8*/ 	.word	0xffffffff


	//   ....[126]....
        /*02ec*/ 	.word	0xffffffff


	//   ....[127]....
        /*02f0*/ 	.word	0xffffffff


	//   ....[128]....
        /*02f4*/ 	.word	0xffffffff


	//   ....[129]....
        /*02f8*/ 	.word	0xffffffff


	//   ....[130]....
        /*02fc*/ 	.word	0xffffffff


	//   ....[131]....
        /*0300*/ 	.word	0xffffffff


	//   ....[132]....
        /*0304*/ 	.word	0xffffffff


	//   ....[133]....
        /*0308*/ 	.word	0xffffffff


	//   ....[134]....
        /*030c*/ 	.word	0xffffffff


	//   ....[135]....
        /*0310*/ 	.word	0xffffffff


	//   ....[136]....
        /*0314*/ 	.word	0xffffffff


	//   ....[137]....
        /*0318*/ 	.word	0xffffffff


	//   ....[138]....
        /*031c*/ 	.word	0xffffffff


	//   ....[139]....
        /*0320*/ 	.word	0xffffffff


	//   ....[140]....
        /*0324*/ 	.word	0xffffffff


	//   ....[141]....
        /*0328*/ 	.word	0xffffffff


	//   ....[142]....
        /*032c*/ 	.word	0xffffffff


	//   ....[143]....
        /*0330*/ 	.word	0xffffffff


	//   ....[144]....
        /*0334*/ 	.word	0xffffffff


	//   ....[145]....
        /*0338*/ 	.word	0xffffffff


	//   ....[146]....
        /*033c*/ 	.word	0xffffffff


	//   ....[147]....
        /*0340*/ 	.word	0xffffffff


	//   ....[148]....
        /*0344*/ 	.word	0xffffffff


	//   ....[149]....
        /*0348*/ 	.word	0xffffffff


	//   ....[150]....
        /*034c*/ 	.word	0xffffffff


	//   ....[151]....
        /*0350*/ 	.word	0xffffffff


	//   ....[152]....
        /*0354*/ 	.word	0xffffffff


	//   ....[153]....
        /*0358*/ 	.word	0xffffffff


	//   ....[154]....
        /*035c*/ 	.word	0xffffffff


	//   ....[155]....
        /*0360*/ 	.word	0xffffffff


	//   ....[156]....
        /*0364*/ 	.word	0xffffffff


	//   ....[157]....
        /*0368*/ 	.word	0x0500000f


	//   ....[158]....
        /*036c*/ 	.word	0x0500000f


	//   ....[159]....
        /*0370*/ 	.word	0x0500000f


	//   ....[160]....
        /*0374*/ 	.word	0x0500000f


	//   ....[161]....
        /*0378*/ 	.word	0x0500000f


	//   ....[162]....
        /*037c*/ 	.word	0x0500000f


	//   ....[163]....
        /*0380*/ 	.word	0x0500000f


	//   ....[164]....
        /*0384*/ 	.word	0x0500000f


	//   ....[165]....
        /*0388*/ 	.word	0x0500000f


	//   ....[166]....
        /*038c*/ 	.word	0x0500000f


	//   ....[167]....
        /*0390*/ 	.word	0x0500000f


	//   ....[168]....
        /*0394*/ 	.word	0x0500000f


	//   ....[169]....
        /*0398*/ 	.word	0x0500000f


	//   ....[170]....
        /*039c*/ 	.word	0x0500000f


	//   ....[171]....
        /*03a0*/ 	.word	0x0500000f


	//   ....[172]....
        /*03a4*/ 	.word	0x0500000f


	//   ....[173]....
        /*03a8*/ 	.word	0x0500000f


	//   ....[174]....
        /*03ac*/ 	.word	0x0500000f


	//   ....[175]....
        /*03b0*/ 	.word	0x0500000f


	//   ....[176]....
        /*03b4*/ 	.word	0x0500000f


	//   ....[177]....
        /*03b8*/ 	.word	0x0500000f


	//   ....[178]....
        /*03bc*/ 	.word	0x0500000f


	//   ....[179]....
        /*03c0*/ 	.word	0x0500000f


	//   ....[180]....
        /*03c4*/ 	.word	0x0500000f


	//   ....[181]....
        /*03c8*/ 	.word	0x0500000f


	//   ....[182]....
        /*03cc*/ 	.word	0x0500000f


	//   ....[183]....
        /*03d0*/ 	.word	0x0500000f


	//   ....[184]....
        /*03d4*/ 	.word	0x0500000f


	//   ....[185]....
        /*03d8*/ 	.word	0x0500000f


	//   ....[186]....
        /*03dc*/ 	.word	0x0500000f


	//   ....[187]....
        /*03e0*/ 	.word	0x0500000f


	//   ....[188]....
        /*03e4*/ 	.word	0x0500000f


	//   ....[189]....
        /*03e8*/ 	.word	0x0500000f


	//   ....[190]....
        /*03ec*/ 	.word	0x0500000f


	//   ....[191]....
        /*03f0*/ 	.word	0x0500000f


	//   ....[192]....
        /*03f4*/ 	.word	0x0500000f


	//   ....[193]....
        /*03f8*/ 	.word	0x0500000f


	//   ....[194]....
        /*03fc*/ 	.word	0x0500000f


	//   ....[195]....
        /*0400*/ 	.word	0x0500000f


	//   ....[196]....
        /*0404*/ 	.word	0x0500000f


	//   ....[197]....
        /*0408*/ 	.word	0x0500000f


	//   ....[198]....
        /*040c*/ 	.word	0x0500000f


	//   ....[199]....
        /*0410*/ 	.word	0x0500000f


	//   ....[200]....
        /*0414*/ 	.word	0x0500000f


	//   ....[201]....
        /*0418*/ 	.word	0x0500000f


	//   ....[202]....
        /*041c*/ 	.word	0x0500000f


	//   ....[203]....
        /*0420*/ 	.word	0x0500000f


	//   ....[204]....
        /*0424*/ 	.word	0x0500000f


	//   ....[205]....
        /*0428*/ 	.word	0x0500000f


	//   ....[206]....
        /*042c*/ 	.word	0x0500000f


	//   ....[207]....
        /*0430*/ 	.word	0x0500000f


	//   ....[208]....
        /*0434*/ 	.word	0x0500000f


	//   ....[209]....
        /*0438*/ 	.word	0x0500000f


	//   ....[210]....
        /*043c*/ 	.word	0x0500000f


	//   ....[211]....
        /*0440*/ 	.word	0x0500000f


	//   ....[212]....
        /*0444*/ 	.word	0x0500000f


	//   ....[213]....
        /*0448*/ 	.word	0x0500000f


	//   ....[214]....
        /*044c*/ 	.word	0x0500000f


	//   ....[215]....
        /*0450*/ 	.word	0x0500000f


	//   ....[216]....
        /*0454*/ 	.word	0x0500000f


	//   ....[217]....
        /*0458*/ 	.word	0x0500000f


	//   ....[218]....
        /*045c*/ 	.word	0x0500000f


	//   ....[219]....
        /*0460*/ 	.word	0x0500000f


	//   ....[220]....
        /*0464*/ 	.word	0x0500000f


	//   ....[221]....
        /*0468*/ 	.word	0x0500000f


	//   ....[222]....
        /*046c*/ 	.word	0x0500000f


	//   ....[223]....
        /*0470*/ 	.word	0x0500000f


	//   ....[224]....
        /*0474*/ 	.word	0x0500000f


	//   ....[225]....
        /*0478*/ 	.word	0x0500000f


	//   ....[226]....
        /*047c*/ 	.word	0x0500000f


	//   ....[227]....
        /*0480*/ 	.word	0x0500000f


	//   ....[228]....
        /*0484*/ 	.word	0x0500000f


	//   ....[229]....
        /*0488*/ 	.word	0x0500000f


	//   ....[230]....
        /*048c*/ 	.word	0x0500000f


	//   ....[231]....
        /*0490*/ 	.word	0x0500000f


	//   ....[232]....
        /*0494*/ 	.word	0x0500000f


	//   ....[233]....
        /*0498*/ 	.word	0x0500000f


	//   ....[234]....
        /*049c*/ 	.word	0x0500000f


	//   ....[235]....
        /*04a0*/ 	.word	0x0500000f


	//   ....[236]....
        /*04a4*/ 	.word	0x0500000f


	//   ....[237]....
        /*04a8*/ 	.word	0x0500000f


	//   ....[238]....
        /*04ac*/ 	.word	0x0500000f


	//   ....[239]....
        /*04b0*/ 	.word	0x0500000f


	//   ....[240]....
        /*04b4*/ 	.word	0x0500000f


	//----- nvinfo : EIATTR_COOP_GROUP_INSTR_OFFSETS
	.align		4
.L_375:
        /*04b8*/ 	.byte	0x04, 0x28
        /*04ba*/ 	.short	(.L_377 - .L_376)


	//   ....[0]....
.L_376:
        /*04bc*/ 	.word	0x00000080


	//   ....[1]....
        /*04c0*/ 	.word	0x00000090


	//   ....[2]....
        /*04c4*/ 	.word	0x000002d0


	//   ....[3]....
        /*04c8*/ 	.word	0x00000430


	//   ....[4]....
        /*04cc*/ 	.word	0x00000550


	//   ....[5]....
        /*04d0*/ 	.word	0x000006b0


	//   ....[6]....
        /*04d4*/ 	.word	0x00002140


	//   ....[7]....
        /*04d8*/ 	.word	0x00002bb0


	//   ....[8]....
        /*04dc*/ 	.word	0x00003080


	//   ....[9]....
        /*04e0*/ 	.word	0x00003ff0


	//   ....[10]....
        /*04e4*/ 	.word	0x00004020


	//   ....[11]....
        /*04e8*/ 	.word	0x00004480


	//   ....[12]....
        /*04ec*/ 	.word	0x000044e0


	//   ....[13]....
        /*04f0*/ 	.word	0x00005ac0


	//   ....[14]....
        /*04f4*/ 	.word	0x00005f90


	//   ....[15]....
        /*04f8*/ 	.word	0x00006d70


	//   ....[16]....
        /*04fc*/ 	.word	0x00006e90


	//   ....[17]....
        /*0500*/ 	.word	0x000078f0


	//   ....[18]....
        /*0504*/ 	.word	0x00007ac0


	//   ....[19]....
        /*0508*/ 	.word	0x00009550


	//   ....[20]....
        /*050c*/ 	.word	0x000095b0


	//   ....[21]....
        /*0510*/ 	.word	0x00009fd0


	//   ....[22]....
        /*0514*/ 	.word	0x0000a030


	//   ....[23]....
        /*0518*/ 	.word	0x0000b770


	//   ....[24]....
        /*051c*/ 	.word	0x0000bc40


	//   ....[25]....
        /*0520*/ 	.word	0x0000ca20


	//   ....[26]....
        /*0524*/ 	.word	0x0000cb40


	//   ....[27]....
        /*0528*/ 	.word	0x0000d5a0


	//   ....[28]....
        /*052c*/ 	.word	0x0000d6e0


	//   ....[29]....
        /*0530*/ 	.word	0x0000e690


	//   ....[30]....
        /*0534*/ 	.word	0x0000e700


	//   ....[31]....
        /*0538*/ 	.word	0x0000e760


	//   ....[32]....
        /*053c*/ 	.word	0x0000e790


	//   ....[33]....
        /*0540*/ 	.word	0x00010200


	//   ....[34]....
        /*0544*/ 	.word	0x00010210


	//   ....[35]....
        /*0548*/ 	.word	0x00010220


	//   ....[36]....
        /*054c*/ 	.word	0x00010230


	//   ....[37]....
        /*0550*/ 	.word	0x00010d00


	//   ....[38]....
        /*0554*/ 	.word	0x00010d20


	//   ....[39]....
        /*0558*/ 	.word	0x00010ec0


	//   ....[40]....
        /*055c*/ 	.word	0x00010ee0


	//   ....[41]....
        /*0560*/ 	.word	0x00011020


	//   ....[42]....
        /*0564*/ 	.word	0x00011040


	//   ....[43]....
        /*0568*/ 	.word	0x00011190


	//   ....[44]....
        /*056c*/ 	.word	0x000111b0


	//   ....[45]....
        /*0570*/ 	.word	0x00011740


	//   ....[46]....
        /*0574*/ 	.word	0x00011760


	//   ....[47]....
        /*0578*/ 	.word	0x00012020


	//   ....[48]....
        /*057c*/ 	.word	0x00012030


	//   ....[49]....
        /*0580*/ 	.word	0x00013310


	//   ....[50]....
        /*0584*/ 	.word	0x00013340


	//   ....[51]....
        /*0588*/ 	.word	0x000134b0


	//   ....[52]....
        /*058c*/ 	.word	0x000134d0


	//   ....[53]....
        /*0590*/ 	.word	0x00013610


	//   ....[54]....
        /*0594*/ 	.word	0x00013630


	//   ....[55]....
        /*0598*/ 	.word	0x00013780


	//   ....[56]....
        /*059c*/ 	.word	0x000137a0


	//   ....[57]....
        /*05a0*/ 	.word	0x00013980


	//   ....[58]....
        /*05a4*/ 	.word	0x00013b70


	//   ....[59]....
        /*05a8*/ 	.word	0x00013ba0


	//   ....[60]....
        /*05ac*/ 	.word	0x00013bd0


	//   ....[61]....
        /*05b0*/ 	.word	0x00013c00


	//   ....[62]....
        /*05b4*/ 	.word	0x00013c30


	//   ....[63]....
        /*05b8*/ 	.word	0x00013c60


	//   ....[64]....
        /*05bc*/ 	.word	0x00013dd0


	//   ....[65]....
        /*05c0*/ 	.word	0x00013e00


	//   ....[66]....
        /*05c4*/ 	.word	0x00013e30


	//   ....[67]....
        /*05c8*/ 	.word	0x00013e60


	//   ....[68]....
        /*05cc*/ 	.word	0x00013e90


	//   ....[69]....
        /*05d0*/ 	.word	0x00013ec0


	//   ....[70]....
        /*05d4*/ 	.word	0x00013f50


	//   ....[71]....
        /*05d8*/ 	.word	0x00013f80


	//   ....[72]....
        /*05dc*/ 	.word	0x00013f90


	//   ....[73]....
        /*05e0*/ 	.word	0x00013fd0


	//   ....[74]....
        /*05e4*/ 	.word	0x00016150


	//   ....[75]....
        /*05e8*/ 	.word	0x00016170


	//   ....[76]....
        /*05ec*/ 	.word	0x00016200


	//   ....[77]....
        /*05f0*/ 	.word	0x00016220


	//   ....[78]....
        /*05f4*/ 	.word	0x000162a0


	//   ....[79]....
        /*05f8*/ 	.word	0x000162c0


	//   ....[80]....
        /*05fc*/ 	.word	0x00016340


	//   ....[81]....
        /*0600*/ 	.word	0x00016360


	//   ....[82]....
        /*0604*/ 	.word	0x000163e0


	//   ....[83]....
        /*0608*/ 	.word	0x00016400


	//   ....[84]....
        /*060c*/ 	.word	0x00016410


	//   ....[85]....
        /*0610*/ 	.word	0x00016420


	//   ....[86]....
        /*0614*/ 	.word	0x00016b20


	//   ....[87]....
        /*0618*/ 	.word	0x00016b50


	//   ....[88]....
        /*061c*/ 	.word	0x00016b80


	//   ....[89]....
        /*0620*/ 	.word	0x00016c10


	//   ....[90]....
        /*0624*/ 	.word	0x00016c20


	//   ....[91]....
        /*0628*/ 	.word	0x00016cb0


	//   ....[92]....
        /*062c*/ 	.word	0x00016cc0


	//   ....[93]....
        /*0630*/ 	.word	0x00016d50


	//   ....[94]....
        /*0634*/ 	.word	0x00016d60


	//   ....[95]....
        /*0638*/ 	.word	0x00016df0


	//   ....[96]....
        /*063c*/ 	.word	0x00016e00


	//   ....[97]....
        /*0640*/ 	.word	0x00016e90


	//   ....[98]....
        /*0644*/ 	.word	0x00016ea0


	//   ....[99]....
        /*0648*/ 	.word	0x00016f20


	//   ....[100]....
        /*064c*/ 	.word	0x00016f30


	//   ....[101]....
        /*0650*/ 	.word	0x00016f40


	//   ....[102]....
        /*0654*/ 	.word	0x00017430


	//   ....[103]....
        /*0658*/ 	.word	0x00017450


	//   ....[104]....
        /*065c*/ 	.word	0x000174a0


	//   ....[105]....
        /*0660*/ 	.word	0x00017550


	//   ....[106]....
        /*0664*/ 	.word	0x00017570


	//   ....[107]....
        /*0668*/ 	.word	0x00017620


	//   ....[108]....
        /*066c*/ 	.word	0x00017630


	//   ....[109]....
        /*0670*/ 	.word	0x00017660


	//   ....[110]....
        /*0674*/ 	.word	0x000176f0


	//   ....[111]....
        /*0678*/ 	.word	0x00017790


	//   ....[112]....
        /*067c*/ 	.word	0x000177b0


	//   ....[113]....
        /*0680*/ 	.word	0x000177c0


	//   ....[114]....
        /*0684*/ 	.word	0x00017ee0


	//   ....[115]....
        /*0688*/ 	.word	0x00017f00


	//   ....[116]....
        /*068c*/ 	.word	0x00017f10


	//   ....[117]....
        /*0690*/ 	.word	0x00017f50


	//   ....[118]....
        /*0694*/ 	.word	0x00017f60


	//   ....[119]....
        /*0698*/ 	.word	0x00017fa0


	//   ....[120]....
        /*069c*/ 	.word	0x00017fb0


	//   ....[121]....
        /*06a0*/ 	.word	0x00017ff0


	//   ....[122]....
        /*06a4*/ 	.word	0x00018000


	//   ....[123]....
        /*06a8*/ 	.word	0x00018040


	//   ....[124]....
        /*06ac*/ 	.word	0x00018050


	//   ....[125]....
        /*06b0*/ 	.word	0x00018060


	//   ....[126]....
        /*06b4*/ 	.word	0x000183b0


	//   ....[127]....
        /*06b8*/ 	.word	0x000183d0


	//   ....[128]....
        /*06bc*/ 	.word	0x000183e0


	//   ....[129]....
        /*06c0*/ 	.word	0x000183f0


	//   ....[130]....
        /*06c4*/ 	.word	0x00018400


	//   ....[131]....
        /*06c8*/ 	.word	0x00018420


	//   ....[132]....
        /*06cc*/ 	.word	0x00018490


	//   ....[133]....
        /*06d0*/ 	.word	0x000184c0


	//   ....[134]....
        /*06d4*/ 	.word	0x000184d0


	//   ....[135]....
        /*06d8*/ 	.word	0x00018540


	//   ....[136]....
        /*06dc*/ 	.word	0x00018550


	//   ....[137]....
        /*06e0*/ 	.word	0x00018650


	//   ....[138]....
        /*06e4*/ 	.word	0x00018b40


	//   ....[139]....
        /*06e8*/ 	.word	0x00018b70


	//   ....[140]....
        /*06ec*/ 	.word	0x00018bd0


	//   ....[141]....
        /*06f0*/ 	.word	0x00018c00


	//   ....[142]....
        /*06f4*/ 	.word	0x00018c30


	//   ....[143]....
        /*06f8*/ 	.word	0x00018c60


	//   ....[144]....
        /*06fc*/ 	.word	0x00018c90


	//   ....[145]....
        /*0700*/ 	.word	0x00018cc0


	//   ....[146]....
        /*0704*/ 	.word	0x00018e60


	//   ....[147]....
        /*0708*/ 	.word	0x00018e90


	//   ....[148]....
        /*070c*/ 	.word	0x00018ec0


	//   ....[149]....
        /*0710*/ 	.word	0x00018ef0


	//   ....[150]....
        /*0714*/ 	.word	0x00018f20


	//   ....[151]....
        /*0718*/ 	.word	0x00018f50


	//   ....[152]....
        /*071c*/ 	.word	0x00019010


	//   ....[153]....
        /*0720*/ 	.word	0x00019030


	//   ....[154]....
        /*0724*/ 	.word	0x00019050


	//   ....[155]....
        /*0728*/ 	.word	0x000190b0


	//   ....[156]....
        /*072c*/ 	.word	0x00019ad0


	//   ....[157]....
        /*0730*/ 	.word	0x0001a130


	//   ....[158]....
        /*0734*/ 	.word	0x0001a220


	//   ....[159]....
        /*0738*/ 	.word	0x0001a2c0


	//   ....[160]....
        /*073c*/ 	.word	0x0001a320


	//   ....[161]....
        /*0740*/ 	.word	0x0001a410


	//   ....[162]....
        /*0744*/ 	.word	0x0001a480


	//   ....[163]....
        /*0748*/ 	.word	0x0001a570


	//   ....[164]....
        /*074c*/ 	.word	0x0001a5e0


	//   ....[165]....
        /*0750*/ 	.word	0x0001a6d0


	//   ....[166]....
        /*0754*/ 	.word	0x0001a740


	//   ....[167]....
        /*0758*/ 	.word	0x0001a830


	//   ....[168]....
        /*075c*/ 	.word	0x0001a8a0


	//   ....[169]....
        /*0760*/ 	.word	0x0001a940


	//   ....[170]....
        /*0764*/ 	.word	0x0001aa30


	//   ....[171]....
        /*0768*/ 	.word	0x0001aaa0


	//   ....[172]....
        /*076c*/ 	.word	0x0001ab00


	//   ....[173]....
        /*0770*/ 	.word	0x0001abf0


	//   ....[174]....
        /*0774*/ 	.word	0x0001ac50


	//   ....[175]....
        /*0778*/ 	.word	0x0001ad50


	//   ....[176]....
        /*077c*/ 	.word	0x0001adb0


	//   ....[177]....
        /*0780*/ 	.word	0x0001aeb0


	//   ....[178]....
        /*0784*/ 	.word	0x0001af10


	//   ....[179]....
        /*0788*/ 	.word	0x0001b010


	//   ....[180]....
        /*078c*/ 	.word	0x0001b070


	//   ....[181]....
        /*0790*/ 	.word	0x0001b170


	//   ....[182]....
        /*0794*/ 	.word	0x0001b1d0


	//   ....[183]....
        /*0798*/ 	.word	0x0001b2d0


	//   ....[184]....
        /*079c*/ 	.word	0x0001b330


	//   ....[185]....
        /*07a0*/ 	.word	0x0001b410


	//   ....[186]....
        /*07a4*/ 	.word	0x0001b540


	//   ....[187]....
        /*07a8*/ 	.word	0x0001b620


	//   ....[188]....
        /*07ac*/ 	.word	0x0001b6b0


	//   ....[189]....
        /*07b0*/ 	.word	0x0001b7c0


	//   ....[190]....
        /*07b4*/ 	.word	0x0001b820


	//   ....[191]....
        /*07b8*/ 	.word	0x0001b930


	//   ....[192]....
        /*07bc*/ 	.word	0x0001b990


	//   ....[193]....
        /*07c0*/ 	.word	0x0001baa0


	//   ....[194]....
        /*07c4*/ 	.word	0x0001bb00


	//   ....[195]....
        /*07c8*/ 	.word	0x0001bc10


	//   ....[196]....
        /*07cc*/ 	.word	0x0001bc70


	//   ....[197]....
        /*07d0*/ 	.word	0x0001bd30


	//   ....[198]....
        /*07d4*/ 	.word	0x0001be90


	//   ....[199]....
        /*07d8*/ 	.word	0x0001bf30


	//   ....[200]....
        /*07dc*/ 	.word	0x0001bf90


	//   ....[201]....
        /*07e0*/ 	.word	0x0001c040


	//   ....[202]....
        /*07e4*/ 	.word	0x0001c0a0


	//   ....[203]....
        /*07e8*/ 	.word	0x0001c150


	//   ....[204]....
        /*07ec*/ 	.word	0x0001c1b0


	//   ....[205]....
        /*07f0*/ 	.word	0x0001c260


	//   ....[206]....
        /*07f4*/ 	.word	0x0001c2c0


	//   ....[207]....
        /*07f8*/ 	.word	0x0001c370


	//   ....[208]....
        /*07fc*/ 	.word	0x0001c3d0


	//   ....[209]....
        /*0800*/ 	.word	0x0001c480


	//   ....[210]....
        /*0804*/ 	.word	0x0001c560


	//   ....[211]....
        /*0808*/ 	.word	0x0001c600


	//   ....[212]....
        /*080c*/ 	.word	0x0001c660


	//   ....[213]....
        /*0810*/ 	.word	0x0001c730


	//   ....[214]....
        /*0814*/ 	.word	0x0001c790


	//   ....[215]....
        /*0818*/ 	.word	0x0001c860


	//   ....[216]....
        /*081c*/ 	.word	0x0001c8c0


	//   ....[217]....
        /*0820*/ 	.word	0x0001c9a0


	//   ....[218]....
        /*0824*/ 	.word	0x0001ca00


	//   ....[219]....
        /*0828*/ 	.word	0x0001cad0


	//   ....[220]....
        /*082c*/ 	.word	0x0001cb30


	//   ....[221]....
        /*0830*/ 	.word	0x0001cc00


	//   ....[222]....
        /*0834*/ 	.word	0x0001cc90


	//   ....[223]....
        /*0838*/ 	.word	0x0001cd30


	//   ....[224]....
        /*083c*/ 	.word	0x0001ceb0


	//   ....[225]....
        /*0840*/ 	.word	0x0001cf20


	//   ....[226]....
        /*0844*/ 	.word	0x0001cf90


	//   ....[227]....
        /*0848*/ 	.word	0x0001d000


	//   ....[228]....
        /*084c*/ 	.word	0x0001d070


	//   ....[229]....
        /*0850*/ 	.word	0x0001d0f0


	//   ....[230]....
        /*0854*/ 	.word	0x0001d170


	//   ....[231]....
        /*0858*/ 	.word	0x0001d200


	//   ....[232]....
        /*085c*/ 	.word	0x0001d270


	//   ....[233]....
        /*0860*/ 	.word	0x0001d2e0


	//   ....[234]....
        /*0864*/ 	.word	0x0001d350


	//   ....[235]....
        /*0868*/ 	.word	0x0001d3d0


	//   ....[236]....
        /*086c*/ 	.word	0x0001d440


	//   ....[237]....
        /*0870*/ 	.word	0x0001d4d0


	//   ....[238]....
        /*0874*/ 	.word	0x0001d530


	//   ....[239]....
        /*0878*/ 	.word	0x0001d5c0


	//   ....[240]....
        /*087c*/ 	.word	0x0001d6f0


	//----- nvinfo : EIATTR_REG_RECONFIG
	.align		4
.L_377:
        /*0880*/ 	.byte	0x01, 0x54
	.zero		2


	//----- nvinfo : EIATTR_SYSCALL_OFFSETS
	.align		4
        /*0884*/ 	.byte	0x04, 0x46
        /*0886*/ 	.short	(.L_379 - .L_378)


	//   ....[0]....
.L_378:
        /*0888*/ 	.word	0x000022c0


	//   ....[1]....
        /*088c*/ 	.word	0x00015770


	//   ....[2]....
        /*0890*/ 	.word	0x000158c0


	//   ....[3]....
        /*0894*/ 	.word	0x000159b0


	//   ....[4]....
        /*0898*/ 	.word	0x00016740


	//----- nvinfo : EIATTR_MBARRIER_INSTR_OFFSETS
	.align		4
.L_379:
        /*089c*/ 	.byte	0x04, 0x39
        /*089e*/ 	.short	(.L_381 - .L_380)


	//   ....[0]....
.L_380:
        /*08a0*/ 	.word	0x00000180
        /*08a4*/ 	.word	0x000000ff
        /*08a8*/ 	.word	0x00022800
        /*08ac*/ 	.short	0x0100
        /*08ae*/ 	.byte	0x08
	.zero		1


	//   ....[1]....
        /*08b0*/ 	.word	0x00000190
        /*08b4*/ 	.word	0x000000ff
        /*08b8*/ 	.word	0x00022820
        /*08bc*/ 	.short	0x0100
        /*08be*/ 	.byte	0x08
	.zero		1


	//   ....[2]....
        /*08c0*/ 	.word	0x00000280
        /*08c4*/ 	.word	0x000000ff
        /*08c8*/ 	.word	0x00022830
        /*08cc*/ 	.short	0x0100
        /*08ce*/ 	.byte	0x08
	.zero		1


	//   ....[3]....
        /*08d0*/ 	.word	0x00000290
        /*08d4*/ 	.word	0x000000ff
        /*08d8*/ 	.word	0x00022840
        /*08dc*/ 	.short	0x0100
        /*08de*/ 	.byte	0x08
	.zero		1


	//   ....[4]....
        /*08e0*/ 	.word	0x000002a0
        /*08e4*/ 	.word	0x000000ff
        /*08e8*/ 	.word	0x00022838
        /*08ec*/ 	.short	0x0100
        /*08ee*/ 	.byte	0x08
	.zero		1


	//   ....[5]....
        /*08f0*/ 	.word	0x000002b0
        /*08f4*/ 	.word	0x000000ff
        /*08f8*/ 	.word	0x00022848
        /*08fc*/ 	.short	0x0100
        /*08fe*/ 	.byte	0x08
	.zero		1


	//   ....[6]....
        /*0900*/ 	.word	0x000003e0
        /*0904*/ 	.word	0x000000ff
        /*0908*/ 	.word	0x00022850
        /*090c*/ 	.short	0x0100
        /*090e*/ 	.byte	0x08
	.zero		1


	//   ....[7]....
        /*0910*/ 	.word	0x000003f0
        /*0914*/ 	.word	0x000000ff
        /*0918*/ 	.word	0x00022860
        /*091c*/ 	.short	0x0100
        /*091e*/ 	.byte	0x08
	.zero		1


	//   ....[8]....
        /*0920*/ 	.word	0x00000400
        /*0924*/ 	.word	0x000000ff
        /*0928*/ 	.word	0x00022858
        /*092c*/ 	.short	0x0100
        /*092e*/ 	.byte	0x08
	.zero		1


	//   ....[9]....
        /*0930*/ 	.word	0x00000410
        /*0934*/ 	.word	0x000000ff
        /*0938*/ 	.word	0x00022868
        /*093c*/ 	.short	0x0100
        /*093e*/ 	.byte	0x08
	.zero		1


	//   ....[10]....
        /*0940*/ 	.word	0x00000500
        /*0944*/ 	.word	0x000000ff
        /*0948*/ 	.word	0x00022870
        /*094c*/ 	.short	0x0100
        /*094e*/ 	.byte	0x06
	.zero		1


	//   ....[11]....
        /*0950*/ 	.word	0x00000510
        /*0954*/ 	.word	0x000000ff
        /*0958*/ 	.word	0x00022880
        /*095c*/ 	.short	0x0100
        /*095e*/ 	.byte	0x06
	.zero		1


	//   ....[12]....
        /*0960*/ 	.word	0x00000520
        /*0964*/ 	.word	0x000000ff
        /*0968*/ 	.word	0x00022878
        /*096c*/ 	.short	0x0100
        /*096e*/ 	.byte	0x06
	.zero		1


	//   ....[13]....
        /*0970*/ 	.word	0x00000530
        /*0974*/ 	.word	0x000000ff
        /*0978*/ 	.word	0x00022888
        /*097c*/ 	.short	0x0100
        /*097e*/ 	.byte	0x06
	.zero		1


	//   ....[14]....
        /*0980*/ 	.word	0x00000660
        /*0984*/ 	.word	0x000000ff
        /*0988*/ 	.word	0x00022890
        /*098c*/ 	.short	0x0100
        /*098e*/ 	.byte	0x08
	.zero		1


	//   ....[15]....
        /*0990*/ 	.word	0x00000670
        /*0994*/ 	.word	0x000000ff
        /*0998*/ 	.word	0x000228a0
        /*099c*/ 	.short	0x0100
        /*099e*/ 	.byte	0x08
	.zero		1


	//   ....[16]....
        /*09a0*/ 	.word	0x00000680
        /*09a4*/ 	.word	0x000000ff
        /*09a8*/ 	.word	0x00022898
        /*09ac*/ 	.short	0x0100
        /*09ae*/ 	.byte	0x08
	.zero		1


	//   ....[17]....
        /*09b0*/ 	.word	0x00000690
        /*09b4*/ 	.word	0x000000ff
        /*09b8*/ 	.word	0x000228a8
        /*09bc*/ 	.short	0x0100
        /*09be*/ 	.byte	0x08
	.zero		1


	//   ....[18]....
        /*09c0*/ 	.word	0x000007d0
        /*09c4*/ 	.word	0x000000ff
        /*09c8*/ 	.word	0x000228b0
        /*09cc*/ 	.short	0x0100
        /*09ce*/ 	.byte	0x08
	.zero		1


	//   ....[19]....
        /*09d0*/ 	.word	0x000007e0
        /*09d4*/ 	.word	0x000000ff
        /*09d8*/ 	.word	0x000228c0
        /*09dc*/ 	.short	0x0100
        /*09de*/ 	.byte	0x08
	.zero		1


	//   ....[20]....
        /*09e0*/ 	.word	0x000007f0
        /*09e4*/ 	.word	0x000000ff
        /*09e8*/ 	.word	0x000228b8
        /*09ec*/ 	.short	0x0100
        /*09ee*/ 	.byte	0x08
	.zero		1


	//   ....[21]....
        /*09f0*/ 	.word	0x00000800
        /*09f4*/ 	.word	0x000000ff
        /*09f8*/ 	.word	0x000228c8
        /*09fc*/ 	.short	0x0100
        /*09fe*/ 	.byte	0x08
	.zero		1


	//   ....[22]....
        /*0a00*/ 	.word	0x00002370
        /*0a04*/ 	.word	0x00000008
        /*0a08*/ 	.word	0x00022800
        /*0a0c*/ 	.short	0x010a
        /*0a0e*/ 	.byte	0x3f
	.zero		1


	//   ....[23]....
        /*0a10*/ 	.word	0x00002440
        /*0a14*/ 	.word	0x000000ff
        /*0a18*/ 	.word	0x00022830
        /*0a1c*/ 	.short	0x010a
        /*0a1e*/ 	.byte	0x16
	.zero		1


	//   ....[24]....
        /*0a20*/ 	.word	0x00002480
        /*0a24*/ 	.word	0x000000ff
        /*0a28*/ 	.word	0x00022830
        /*0a2c*/ 	.short	0x010a
        /*0a2e*/ 	.byte	0x16
	.zero		1


	//   ....[25]....
        /*0a30*/ 	.word	0x00002ac0
        /*0a34*/ 	.word	0x000000ff
        /*0a38*/ 	.word	0x00000000
        /*0a3c*/ 	.short	0x0101
        /*0a3e*/ 	.byte	0x06
	.zero		1


	//   ....[26]....
        /*0a40*/ 	.word	0x00004d70
        /*0a44*/ 	.word	0x000000ff
        /*0a48*/ 	.word	0x00022850
        /*0a4c*/ 	.short	0x010a
        /*0a4e*/ 	.byte	0x16
	.zero		1


	//   ....[27]....
        /*0a50*/ 	.word	0x00004db0
        /*0a54*/ 	.word	0x000000ff
        /*0a58*/ 	.word	0x00022850
        /*0a5c*/ 	.short	0x010a
        /*0a5e*/ 	.byte	0x16
	.zero		1


	//   ....[28]....
        /*0a60*/ 	.word	0x00005110
        /*0a64*/ 	.word	0x000000ff
        /*0a68*/ 	.word	0x00000000
        /*0a6c*/ 	.short	0x0101
        /*0a6e*/ 	.byte	0x16
	.zero		1


	//   ....[29]....
        /*0a70*/ 	.word	0x000054c0
        /*0a74*/ 	.word	0x000000ff
        /*0a78*/ 	.word	0x00022830
        /*0a7c*/ 	.short	0x010a
        /*0a7e*/ 	.byte	0x1a
	.zero		1


	//   ....[30]....
        /*0a80*/ 	.word	0x00005500
        /*0a84*/ 	.word	0x000000ff
        /*0a88*/ 	.word	0x00022830
        /*0a8c*/ 	.short	0x010a
        /*0a8e*/ 	.byte	0x1a
	.zero		1


	//   ....[31]....
        /*0a90*/ 	.word	0x000059f0
        /*0a94*/ 	.word	0x000000ff
        /*0a98*/ 	.word	0x00000000
        /*0a9c*/ 	.short	0x0101
        /*0a9e*/ 	.byte	0x06
	.zero		1


	//   ....[32]....
        /*0aa0*/ 	.word	0x00008660
        /*0aa4*/ 	.word	0x000000ff
        /*0aa8*/ 	.word	0x00022850
        /*0aac*/ 	.short	0x010a
        /*0aae*/ 	.byte	0x1a
	.zero		1


	//   ....[33]....
        /*0ab0*/ 	.word	0x000086a0
        /*0ab4*/ 	.word	0x000000ff
        /*0ab8*/ 	.word	0x00022850
        /*0abc*/ 	.short	0x010a
        /*0abe*/ 	.byte	0x1a
	.zero		1


	//   ....[34]....
        /*0ac0*/ 	.word	0x000089c0
        /*0ac4*/ 	.word	0x000000ff
        /*0ac8*/ 	.word	0x00000000
        /*0acc*/ 	.short	0x0101
        /*0ace*/ 	.byte	0x1a
	.zero		1


	//   ....[35]....
        /*0ad0*/ 	.word	0x00008dd0
        /*0ad4*/ 	.word	0x000000ff
        /*0ad8*/ 	.word	0x00022830
        /*0adc*/ 	.short	0x010a
        /*0ade*/ 	.byte	0x18
	.zero		1


	//   ....[36]....
        /*0ae0*/ 	.word	0x00008e10
        /*0ae4*/ 	.word	0x000000ff
        /*0ae8*/ 	.word	0x00022830
        /*0aec*/ 	.short	0x010a
        /*0aee*/ 	.byte	0x18
	.zero		1


	//   ....[37]....
        /*0af0*/ 	.word	0x000092e0
        /*0af4*/ 	.word	0x000000ff
        /*0af8*/ 	.word	0x00000000
        /*0afc*/ 	.short	0x0101
        /*0afe*/ 	.byte	0x06
	.zero		1


	//   ....[38]....
        /*0b00*/ 	.word	0x0000acb0
        /*0b04*/ 	.word	0x000000ff
        /*0b08*/ 	.word	0x00022850
        /*0b0c*/ 	.short	0x010a
        /*0b0e*/ 	.byte	0x18
	.zero		1


	//   ....[39]....
        /*0b10*/ 	.word	0x0000acf0
        /*0b14*/ 	.word	0x000000ff
        /*0b18*/ 	.word	0x00022850
        /*0b1c*/ 	.short	0x010a
        /*0b1e*/ 	.byte	0x18
	.zero		1


	//   ....[40]....
        /*0b20*/ 	.word	0x0000aff0
        /*0b24*/ 	.word	0x000000ff
        /*0b28*/ 	.word	0x00000000
        /*0b2c*/ 	.short	0x0101
        /*0b2e*/ 	.byte	0x18
	.zero		1


	//   ....[41]....
        /*0b30*/ 	.word	0x0000b170
        /*0b34*/ 	.word	0x000000ff
        /*0b38*/ 	.word	0x00022830
        /*0b3c*/ 	.short	0x010a
        /*0b3e*/ 	.byte	0x1a
	.zero		1


	//   ....[42]....
        /*0b40*/ 	.word	0x0000b1b0
        /*0b44*/ 	.word	0x000000ff
        /*0b48*/ 	.word	0x00022830
        /*0b4c*/ 	.short	0x010a
        /*0b4e*/ 	.byte	0x1a
	.zero		1


	//   ....[43]....
        /*0b50*/ 	.word	0x0000b6a0
        /*0b54*/ 	.word	0x000000ff
        /*0b58*/ 	.word	0x00000000
        /*0b5c*/ 	.short	0x0101
        /*0b5e*/ 	.byte	0x06
	.zero		1


	//   ....[44]....
        /*0b60*/ 	.word	0x0000e310
        /*0b64*/ 	.word	0x000000ff
        /*0b68*/ 	.word	0x00022850
        /*0b6c*/ 	.short	0x010a
        /*0b6e*/ 	.byte	0x1a
	.zero		1


	//   ....[45]....
        /*0b70*/ 	.word	0x0000e350
        /*0b74*/ 	.word	0x000000ff
        /*0b78*/ 	.word	0x00022850
        /*0b7c*/ 	.short	0x010a
        /*0b7e*/ 	.byte	0x1a
	.zero		1


	//   ....[46]....
        /*0b80*/ 	.word	0x0000e670
        /*0b84*/ 	.word	0x000000ff
        /*0b88*/ 	.word	0x00000000
        /*0b8c*/ 	.short	0x0101
        /*0b8e*/ 	.byte	0x1a
	.zero		1


	//   ....[47]....
        /*0b90*/ 	.word	0x00010cf0
        /*0b94*/ 	.word	0x000000ff
        /*0b98*/ 	.word	0x00000000
        /*0b9c*/ 	.short	0x0101
        /*0b9e*/ 	.byte	0x08
	.zero		1


	//   ....[48]....
        /*0ba0*/ 	.word	0x00011590
        /*0ba4*/ 	.word	0x000000ff
        /*0ba8*/ 	.word	0x00000000
        /*0bac*/ 	.short	0x0101
        /*0bae*/ 	.byte	0x08
	.zero		1


	//   ....[49]....
        /*0bb0*/ 	.word	0x00015ef0
        /*0bb4*/ 	.word	0x00000013
        /*0bb8*/ 	.word	0x00022840
        /*0bbc*/ 	.short	0x010a
        /*0bbe*/ 	.byte	0x3f
	.zero		1


	//   ....[50]....
        /*0bc0*/ 	.word	0x00016520
        /*0bc4*/ 	.word	0x00000013
        /*0bc8*/ 	.word	0x00022830
        /*0bcc*/ 	.short	0x0107
        /*0bce*/ 	.byte	0x3f
	.zero		1


	//   ....[51]....
        /*0bd0*/ 	.word	0x000165f0
        /*0bd4*/ 	.word	0x00000013
        /*0bd8*/ 	.word	0x00022830
        /*0bdc*/ 	.short	0x0101
        /*0bde*/ 	.byte	0x3f
	.zero		1


	//   ....[52]....
        /*0be0*/ 	.word	0x00017040
        /*0be4*/ 	.word	0x00000011
        /*0be8*/ 	.word	0x00022800
        /*0bec*/ 	.short	0x0107
        /*0bee*/ 	.byte	0x3f
	.zero		1


	//   ....[53]....
        /*0bf0*/ 	.word	0x00017130
        /*0bf4*/ 	.word	0x00000011
        /*0bf8*/ 	.word	0x00022800
        /*0bfc*/ 	.short	0x0101
        /*0bfe*/ 	.byte	0x3f
	.zero		1


	//   ....[54]....
        /*0c00*/ 	.word	0x00017150
        /*0c04*/ 	.word	0x00000011
        /*0c08*/ 	.word	0x00022820
        /*0c0c*/ 	.short	0x010a
        /*0c0e*/ 	.byte	0x3f
	.zero		1


	//   ....[55]....
        /*0c10*/ 	.word	0x000171e0
        /*0c14*/ 	.word	0x00000013
        /*0c18*/ 	.word	0x00022860
        /*0c1c*/ 	.short	0x010a
        /*0c1e*/ 	.byte	0x3f
	.zero		1


	//   ....[56]....
        /*0c20*/ 	.word	0x00017940
        /*0c24*/ 	.word	0x00000013
        /*0c28*/ 	.word	0x00022850
        /*0c2c*/ 	.short	0x0107
        /*0c2e*/ 	.byte	0x3f
	.zero		1


	//   ....[57]....
        /*0c30*/ 	.word	0x00017a10
        /*0c34*/ 	.word	0x00000013
        /*0c38*/ 	.word	0x00022850
        /*0c3c*/ 	.short	0x0101
        /*0c3e*/ 	.byte	0x3f
	.zero		1


	//   ....[58]....
        /*0c40*/ 	.word	0x00017d60
        /*0c44*/ 	.word	0x0000000a
        /*0c48*/ 	.word	0x00022840
        /*0c4c*/ 	.short	0x010a
        /*0c4e*/ 	.byte	0x3f
	.zero		1


	//   ....[59]....
        /*0c50*/ 	.word	0x00018110
        /*0c54*/ 	.word	0x0000000a
        /*0c58*/ 	.word	0x00022830
        /*0c5c*/ 	.short	0x0107
        /*0c5e*/ 	.byte	0x3f
	.zero		1


	//   ....[60]....
        /*0c60*/ 	.word	0x000181d0
        /*0c64*/ 	.word	0x0000000a
        /*0c68*/ 	.word	0x00022830
        /*0c6c*/ 	.short	0x0101
        /*0c6e*/ 	.byte	0x3f
	.zero		1


	//   ....[61]....
        /*0c70*/ 	.word	0x00018200
        /*0c74*/ 	.word	0x0000000a
        /*0c78*/ 	.word	0x00022860
        /*0c7c*/ 	.short	0x010a
        /*0c7e*/ 	.byte	0x3f
	.zero		1


	//   ....[62]....
        /*0c80*/ 	.word	0x00018700
        /*0c84*/ 	.word	0x0000000a
        /*0c88*/ 	.word	0x00022850
        /*0c8c*/ 	.short	0x0107
        /*0c8e*/ 	.byte	0x3f
	.zero		1


	//   ....[63]....
        /*0c90*/ 	.word	0x000187c0
        /*0c94*/ 	.word	0x0000000a
        /*0c98*/ 	.word	0x00022850
        /*0c9c*/ 	.short	0x0101
        /*0c9e*/ 	.byte	0x3f
	.zero		1


	//   ....[64]....
        /*0ca0*/ 	.word	0x00019a50
        /*0ca4*/ 	.word	0x00000005
        /*0ca8*/ 	.word	0x00022820
        /*0cac*/ 	.short	0x010a
        /*0cae*/ 	.byte	0x3f
	.zero		1


	//   ....[65]....
        /*0cb0*/ 	.word	0x00019bd0
        /*0cb4*/ 	.word	0x00000003
        /*0cb8*/ 	.word	0x00022840
        /*0cbc*/ 	.short	0x010a
        /*0cbe*/ 	.byte	0x3f
	.zero		1


	//   ....[66]....
        /*0cc0*/ 	.word	0x00019c70
        /*0cc4*/ 	.word	0x00000005
        /*0cc8*/ 	.word	0x00022840
        /*0ccc*/ 	.short	0x010a
        /*0cce*/ 	.byte	0x3f
	.zero		1


	//   ....[67]....
        /*0cd0*/ 	.word	0x00019cb0
        /*0cd4*/ 	.word	0x00000003
        /*0cd8*/ 	.word	0x00022860
        /*0cdc*/ 	.short	0x010a
        /*0cde*/ 	.byte	0x3f
	.zero		1


	//   ....[68]....
        /*0ce0*/ 	.word	0x00019cf0
        /*0ce4*/ 	.word	0x00000005
        /*0ce8*/ 	.word	0x00022860
        /*0cec*/ 	.short	0x010a
        /*0cee*/ 	.byte	0x3f
	.zero		1


	//   ....[69]....
        /*0cf0*/ 	.word	0x00019d50
        /*0cf4*/ 	.word	0x00000008
        /*0cf8*/ 	.word	0x00022800
        /*0cfc*/ 	.short	0x010a
        /*0cfe*/ 	.byte	0x3f
	.zero		1


	//   ....[70]....
        /*0d00*/ 	.word	0x00019db0
        /*0d04*/ 	.word	0x00000003
        /*0d08*/ 	.word	0x00022830
        /*0d0c*/ 	.short	0x010a
        /*0d0e*/ 	.byte	0x3f
	.zero		1


	//   ....[71]....
        /*0d10*/ 	.word	0x00019e10
        /*0d14*/ 	.word	0x00000009
        /*0d18*/ 	.word	0x00022850
        /*0d1c*/ 	.short	0x010a
        /*0d1e*/ 	.byte	0x3f
	.zero		1


	//   ....[72]....
        /*0d20*/ 	.word	0x00019e70
        /*0d24*/ 	.word	0x00000004
        /*0d28*/ 	.word	0x00022830
        /*0d2c*/ 	.short	0x010a
        /*0d2e*/ 	.byte	0x3f
	.zero		1


	//   ....[73]....
        /*0d30*/ 	.word	0x00019ed0
        /*0d34*/ 	.word	0x00000008
        /*0d38*/ 	.word	0x00022850
        /*0d3c*/ 	.short	0x010a
        /*0d3e*/ 	.byte	0x3f
	.zero		1


	//   ....[74]....
        /*0d40*/ 	.word	0x00019f30
        /*0d44*/ 	.word	0x00000003
        /*0d48*/ 	.word	0x00022830
        /*0d4c*/ 	.short	0x010a
        /*0d4e*/ 	.byte	0x3f
	.zero		1


	//   ....[75]....
        /*0d50*/ 	.word	0x00019f90
        /*0d54*/ 	.word	0x00000009
        /*0d58*/ 	.word	0x00022850
        /*0d5c*/ 	.short	0x010a
        /*0d5e*/ 	.byte	0x3f
	.zero		1


	//   ....[76]....
        /*0d60*/ 	.word	0x00019ff0
        /*0d64*/ 	.word	0x00000003
        /*0d68*/ 	.word	0x00022830
        /*0d6c*/ 	.short	0x010a
        /*0d6e*/ 	.byte	0x3f
	.zero		1


	//   ....[77]....
        /*0d70*/ 	.word	0x0001a050
        /*0d74*/ 	.word	0x00000009
        /*0d78*/ 	.word	0x00022850
        /*0d7c*/ 	.short	0x010a
        /*0d7e*/ 	.byte	0x3f
	.zero		1


	//   ....[78]....
        /*0d80*/ 	.word	0x0001a170
        /*0d84*/ 	.word	0x00000013
        /*0d88*/ 	.word	0x00022840
        /*0d8c*/ 	.short	0x010a
        /*0d8e*/ 	.byte	0x3f
	.zero		1


	//   ....[79]....
        /*0d90*/ 	.word	0x0001b440
        /*0d94*/ 	.word	0x00000011
        /*0d98*/ 	.word	0x00022820
        /*0d9c*/ 	.short	0x010a
        /*0d9e*/ 	.byte	0x3f
	.zero		1


	//   ....[80]....
        /*0da0*/ 	.word	0x0001b490
        /*0da4*/ 	.word	0x00000013
        /*0da8*/ 	.word	0x00022860
        /*0dac*/ 	.short	0x010a
        /*0dae*/ 	.byte	0x3f
	.zero		1


	//   ....[81]....
        /*0db0*/ 	.word	0x0001bde0
        /*0db4*/ 	.word	0x0000000a
        /*0db8*/ 	.word	0x00022840
        /*0dbc*/ 	.short	0x010a
        /*0dbe*/ 	.byte	0x3f
	.zero		1


	//   ....[82]....
        /*0dc0*/ 	.word	0x0001c4b0
        /*0dc4*/ 	.word	0x0000000a
        /*0dc8*/ 	.word	0x00022860
        /*0dcc*/ 	.short	0x010a
        /*0dce*/ 	.byte	0x3f
	.zero		1


	//   ....[83]....
        /*0dd0*/ 	.word	0x0001d610
        /*0dd4*/ 	.word	0x00000005
        /*0dd8*/ 	.word	0x00022820
        /*0ddc*/ 	.short	0x010a
        /*0dde*/ 	.byte	0x3f
	.zero		1


	//   ....[84]....
        /*0de0*/ 	.word	0x0001d7b0
        /*0de4*/ 	.word	0x00000003
        /*0de8*/ 	.word	0x00022840
        /*0dec*/ 	.short	0x010a
        /*0dee*/ 	.byte	0x3f
	.zero		1


	//   ....[85]....
        /*0df0*/ 	.word	0x0001d800
        /*0df4*/ 	.word	0x00000005
        /*0df8*/ 	.word	0x00022840
        /*0dfc*/ 	.short	0x010a
        /*0dfe*/ 	.byte	0x3f
	.zero		1


	//   ....[86]....
        /*0e00*/ 	.word	0x0001d850
        /*0e04*/ 	.word	0x00000003
        /*0e08*/ 	.word	0x00022860
        /*0e0c*/ 	.short	0x010a
        /*0e0e*/ 	.byte	0x3f
	.zero		1


	//----- nvinfo : EIATTR_NUM_MBARRIERS
	.align		4
.L_381:
        /*0e10*/ 	.byte	0x03, 0x38
        /*0e12*/ 	.short	0x0016


	//----- nvinfo : EIATTR_EXIT_INSTR_OFFSETS
	.align		4
        /*0e14*/ 	.byte	0x04, 0x1c
        /*0e16*/ 	.short	(.L_383 - .L_382)


	//   ....[0]....
.L_382:
        /*0e18*/ 	.word	0x000009a0


	//   ....[1]....
        /*0e1c*/ 	.word	0x00013920


	//   ....[2]....
        /*0e20*/ 	.word	0x00019d40


	//----- nvinfo : EIATTR_MAX_THREADS
	.align		4
.L_383:
        /*0e24*/ 	.byte	0x04, 0x05
        /*0e26*/ 	.short	(.L_385 - .L_384)
.L_384:
        /*0e28*/ 	.word	0x00000180
        /*0e2c*/ 	.word	0x00000001
        /*0e30*/ 	.word	0x00000001


	//----- nvinfo : EIATTR_CRS_STACK_SIZE
	.align		4
.L_385:
        /*0e34*/ 	.byte	0x04, 0x1e
        /*0e36*/ 	.short	(.L_387 - .L_386)
.L_386:
        /*0e38*/ 	.word	0x00000000


	//----- nvinfo : EIATTR_CBANK_PARAM_SIZE
	.align		4
.L_387:
        /*0e3c*/ 	.byte	0x03, 0x19
        /*0e3e*/ 	.short	0x0af0


	//----- nvinfo : EIATTR_PARAM_CBANK
	.align		4
        /*0e40*/ 	.byte	0x04, 0x0a
        /*0e42*/ 	.short	(.L_389 - .L_388)
	.align		4
.L_388:
        /*0e44*/ 	.word	index@(.nv.constant0._ZN7cutlass13device_kernelIN5flash11enable_sm90INS1_16FlashAttnFwdSm90INS1_25CollectiveMainloopFwdSm90ILi2EN4cute5tupleIJNS5_1CILi1EEES8_S8_EEENS6_IJNS7_ILi128EEENS7_ILi96EEENS7_ILi64EEEEEELi256ENS_6half_tEfNS_4arch4Sm90ELb0ELb1ELb1ELb1ELb1ELb0ELb0ELb1ELb0ELb1ELb1ELb0EEENS1_21CollectiveEpilogueFwdINS6_IJSA_NS7_ILi256EEESB_EEES9_SE_SG_Li256ELb1ELb1ELb1ELb0EEENS1_36VarlenDynamicPersistentTileSchedulerILi128ELi96ELi256ELi128ELb1ELb1ELb1ELb1ELb0ELb1EEEEEEEEEvNT_6ParamsE)
        /*0e48*/ 	.short	0x0210
        /*0e4a*/ 	.short	0x0af0


	//----- nvinfo : EIATTR_SW_WAR
	.align		4
.L_389:
        /*0e4c*/ 	.byte	0x04, 0x36
        /*0e4e*/ 	.short	(.L_391 - .L_390)
.L_390:
        /*0e50*/ 	.word	0x00000008
.L_391:


//--------------------- .nv.info._ZN7cutlass13device_kernelIN5flash11enable_sm90INS1_16FlashAttnFwdSm90INS1_25CollectiveMainloopFwdSm90ILi2EN4cute5tupleIJNS5_1CILi1EEES8_S8_EEENS6_IJNS7_ILi128EEENS7_ILi96EEENS7_ILi64EEEEEELi256ENS_6half_tEfNS_4arch4Sm90ELb0ELb1ELb1ELb1ELb1ELb1ELb0ELb1ELb0ELb1ELb1ELb0EEENS1_21CollectiveEpilogueFwdINS6_IJSA_NS7_ILi256EEESB_EEES9_SE_SG_Li256ELb1ELb1ELb1ELb0EEENS1_36VarlenDynamicPersistentTileSchedulerILi128ELi96ELi256ELi128ELb1ELb1ELb1ELb1ELb0ELb1EEEEEEEEEvNT_6ParamsE --------------------------
	.section	.nv.info._ZN7cutlass13device_kernelIN5flash11enable_sm90INS1_16FlashAttnFwdSm90INS1_25CollectiveMainloopFwdSm90ILi2EN4cute5tupleIJNS5_1CILi1EEES8_S8_EEENS6_IJNS7_ILi128EEENS7_ILi96EEENS7_ILi64EEEEEELi256ENS_6half_tEfNS_4arch4Sm90ELb0ELb1ELb1ELb1ELb1ELb1ELb0ELb1ELb0ELb1ELb1ELb0EEENS1_21CollectiveEpilogueFwdINS6_IJSA_NS7_ILi256EEESB_EEES9_SE_SG_Li256ELb1ELb1ELb1ELb0EEENS1_36VarlenDynamicPersistentTileSchedulerILi128ELi96ELi256ELi128ELb1ELb1ELb1ELb1ELb0ELb1EEEEEEEEEvNT_6ParamsE,"",@"SHT_CUDA_INFO"
	.sectionflags	@""
	.align	4


	//----- nvinfo : EIATTR_CUDA_API_VERSION
	.align		4
        /*0000*/ 	.byte	0x04, 0x37
        /*0002*/ 	.short	(.L_393 - .L_392)
.L_392:
        /*0004*/ 	.word	0x00000082


	//----- nvinfo : EIATTR_KPARAM_INFO
	.align		4
.L_393:
        /*0008*/ 	.byte	0x04, 0x17
        /*000a*/ 	.short	(.L_395 - .L_394)
.L_394:
        /*000c*/ 	.word	0x00000000
        /*0010*/ 	.short	0x0000
        /*0012*/ 	.short	0x0070
        /*0014*/ 	.byte	0x00, 0xf0, 0x01, 0x2a


	//----- nvinfo : EIATTR_SPARSE_MMA_MASK
	.align		4
.L_395:
        /*0018*/ 	.byte	0x03, 0x50
        /*001a*/ 	.short	0x0000


	//----- nvinfo : EIATTR_MAXREG_COUNT
	.align		4
        /*001c*/ 	.byte	0x03, 0x1b
        /*001e*/ 	.short	0x00a8


	//----- nvinfo : EIATTR_NUM_BARRIERS
	.align		4
        /*0020*/ 	.byte	0x02, 0x4c
        /*0022*/ 	.byte	0x10
	.zero		1


	//----- nvinfo : EIATTR_EXTERNS
	.align		4
        /*0024*/ 	.byte	0x04, 0x0f
        /*0026*/ 	.short	(.L_397 - .L_396)


	//   ....[0]....
	.align		4
.L_396:
        /*0028*/ 	.word	index@(__assertfail)


	//----- nvinfo : EIATTR_ANNOTATIONS
	.align		4
.L_397:
        /*002c*/ 	.byte	0x04, 0x55
        /*002e*/ 	.short	(.L_399 - .L_398)


	//   ....[0]....
.L_398:
        /* <DEDUP_REMOVED lines=44> */


	//----- nvinfo : EIATTR_MERCURY_ISA_VERSION
	.align		4
.L_399:
        /*02e0*/ 	.byte	0x03, 0x5f
        /*02e2*/ 	.short	0x0101


	//----- nvinfo : EIATTR_UNUSED_LOAD_BYTE_OFFSET
	.align		4
        /*02e4*/ 	.byte	0x04, 0x44
        /*02e6*/ 	.short	(.L_401 - .L_400)


	//   ....[0]....
.L_400:
        /*02e8*/ 	.word	0x00000a80
        /*02ec*/ 	.word	0x0000fff0


	//   ....[1]....
        /*02f0*/ 	.word	0x00017a50
        /*02f4*/ 	.word	0x0000fff0


	//----- nvinfo : EIATTR_INT_WARP_WIDE_INSTR_OFFSETS
	.align		4
.L_401:
        /*02f8*/ 	.byte	0x04, 0x31
        /*02fa*/ 	.short	(.L_403 - .L_402)


	//   ....[0]....
.L_402:
        /*02fc*/ 	.word	0x00000130


	//   ....[1]....
        /*0300*/ 	.word	0x00000170


	//   ....[2]....
        /*0304*/ 	.word	0x000001e0


	//   ....[3]....
        /*0308*/ 	.word	0x00020610


	//   ....[4]....
        /*030c*/ 	.word	0x000206a0


	//   ....[5]....
        /*0310*/ 	.word	0x00023980


	//   ....[6]....
        /*0314*/ 	.word	0x00023a10


	//----- nvinfo : EIATTR_COOP_GROUP_MASK_REGIDS
	.align		4
.L_403:
        /*0318*/ 	.byte	0x04, 0x29
        /*031a*/ 	.short	(.L_405 - .L_404)


	//   ....[0]....
.L_404:
        /*031c*/ 	.word	0xffffffff


	//   ....[1]....
        /*0320*/ 	.word	0xffffffff


	//   ....[2]....
        /*0324*/ 	.word	0xffffffff


	//   ....[3]....
        /*0328*/ 	.word	0xffffffff


	//   ....[4]....
        /*032c*/ 	.word	0xffffffff


	//   ....[5]....
        /*0330*/ 	.word	0xffffffff


	//   ....[6]....
        /*0334*/ 	.word	0xffffffff


	//   ....[7]....
        /*0338*/ 	.word	0xffffffff


	//   ....[8]....
        /*033c*/ 	.word	0xffffffff


	//   ....[9]....
        /*0340*/ 	.word	0xffffffff


	//   ....[10]....
        /*0344*/ 	.word	0xffffffff


	//   ....[11]....
        /*0348*/ 	.word	0xffffffff


	//   ....[12]....
        /*034c*/ 	.word	0xffffffff


	//   ....[13]....
        /*0350*/ 	.word	0xffffffff


	//   ....[14]....
        /*0354*/ 	.word	0xffffffff


	//   ....[15]....
        /*0358*/ 	.word	0xffffffff


	//   ....[16]....
        /*035c*/ 	.word	0xffffffff


	//   ....[17]....
        /*0360*/ 	.word	0xffffffff


	//   ....[18]....
        /*0364*/ 	.word	0xffffffff


	//   ....[19]....
        /*0368*/ 	.word	0xffffffff


	//   ....[20]....
        /*036c*/ 	.word	0xffffffff


	//   ....[21]....
        /*0370*/ 	.word	0xffffffff


	//   ....[22]....
        /*0374*/ 	.word	0xffffffff


	//   ....[23]....
        /*0378*/ 	.word	0xffffffff


	//   ....[24]....
        /*037c*/ 	.word	0xffffffff


	//   ....[25]....
        /*0380*/ 	.word	0xffffffff


	//   ....[26]....
        /*0384*/ 	.word	0xffffffff


	//   ....[27]....
        /*0388*/ 	.word	0xffffffff


	//   ....[28]....
        /*038c*/ 	.word	0xffffffff


	//   ....[29]....
        /*0390*/ 	.word	0xffffffff


	//   ....[30]....
        /*0394*/ 	.word	0xffffffff


	//   ....[31]....
        /*0398*/ 	.word	0xffffffff


	//   ....[32]....
        /*039c*/ 	.word	0xffffffff


	//   ....[33]....
        /*03a0*/ 	.word	0xffffffff


	//   ....[34]....
        /*03a4*/ 	.word	0xffffffff


	//   ....[35]....
        /*03a8*/ 	.word	0xffffffff


	//   ....[36]....
        /*03ac*/ 	.word	0xffffffff


	//   ....[37]....
        /*03b0*/ 	.word	0xffffffff


	//   ....[38]....
        /*03b4*/ 	.word	0xffffffff


	//   ....[39]....
        /*03b8*/ 	.word	0xffffffff


	//   ....[40]....
        /*03bc*/ 	.word	0xffffffff


	//   ....[41]....
        /*03c0*/ 	.word	0xffffffff


	//   ....[42]....
        /*03c4*/ 	.word	0xffffffff


	//   ....[43]....
        /*03c8*/ 	.word	0xffffffff


	//   ....[44]....
        /*03cc*/ 	.word	0xffffffff


	//   ....[45]....
        /*03d0*/ 	.word	0xffffffff


	//   ....[46]....
        /*03d4*/ 	.word	0xffffffff


	//   ....[47]....
        /*03d8*/ 	.word	0xffffffff


	//   ....[48]....
        /*03dc*/ 	.word	0xffffffff


	//   ....[49]....
        /*03e0*/ 	.word	0xffffffff


	//   ....[50]....
        /*03e4*/ 	.word	0xffffffff


	//   ....[51]....
        /*03e8*/ 	.word	0xffffffff


	//   ....[52]....
        /*03ec*/ 	.word	0xffffffff


	//   ....[53]....
        /*03f0*/ 	.word	0xffffffff


	//   ....[54]....
        /*03f4*/ 	.word	0xffffffff


	//   ....[55]....
        /*03f8*/ 	.word	0xffffffff


	//   ....[56]....
        /*03fc*/ 	.word	0xffffffff


	//   ....[57]....
        /*0400*/ 	.word	0xffffffff


	//   ....[58]....
        /*0404*/ 	.word	0xffffffff


	//   ....[59]....
        /*0408*/ 	.word	0xffffffff


	//   ....[60]....
        /*040c*/ 	.word	0xffffffff


	//   ....[61]....
        /*0410*/ 	.word	0xffffffff


	//   ....[62]....
        /*0414*/ 	.word	0xffffffff


	//   ....[63]....
        /*0418*/ 	.word	0xffffffff


	//   ....[64]....
        /*041c*/ 	.word	0xffffffff


	//   ....[65]....
        /*0420*/ 	.word	0xffffffff


	//   ....[66]....
        /*0424*/ 	.word	0xffffffff


	//   ....[67]....
        /*0428*/ 	.word	0xffffffff


	//   ....[68]....
        /*042c*/ 	.word	0xffffffff


	//   ....[69]....
        /*0430*/ 	.word	0xffffffff


	//   ....[70]....
        /*0434*/ 	.word	0xffffffff


	//   ....[71]....
        /*0438*/ 	.word	0xffffffff


	//   ....[72]....
        /*043c*/ 	.word	0xffffffff


	//   ....[73]....
        /*0440*/ 	.word	0xffffffff


	//   ....[74]....
        /*0444*/ 	.word	0xffffffff


	//   ....[75]....
        /*0448*/ 	.word	0xffffffff


	//   ....[76]....
        /*044c*/ 	.word	0xffffffff


	//   ....[77]....
        /*0450*/ 	.word	0xffffffff


	//   ....[78]....
        /*0454*/ 	.word	0xffffffff


	//   ....[79]....
        /*0458*/ 	.word	0xffffffff


	//   ....[80]....
        /*045c*/ 	.word	0xffffffff


	//   ....[81]....
        /*0460*/ 	.word	0xffffffff


	//   ....[82]....
        /*0464*/ 	.word	0xffffffff


	//   ....[83]....
        /*0468*/ 	.word	0xffffffff


	//   ....[84]....
        /*046c*/ 	.word	0xffffffff


	//   ....[85]....
        /*0470*/ 	.word	0xffffffff


	//   ....[86]....
        /*0474*/ 	.word	0xffffffff


	//   ....[87]....
        /*0478*/ 	.word	0xffffffff


	//   ....[88]....
        /*047c*/ 	.word	0xffffffff


	//   ....[89]....
        /*0480*/ 	.word	0xffffffff


	//   ....[90]....
        /*0484*/ 	.word	0xffffffff


	//   ....[91]....
        /*0488*/ 	.word	0xffffffff


	//   ....[92]....
        /*048c*/ 	.word	0xffffffff


	//   ....[93]....
        /*0490*/ 	.word	0xffffffff


	//   ....[94]....
        /*0494*/ 	.word	0xffffffff


	//   ....[95]....
        /*0498*/ 	.word	0xffffffff


	//   ....[96]....
        /*049c*/ 	.word	0xffffffff


	//   ....[97]....
        /*04a0*/ 	.word	0xffffffff


	//   ....[98]....
        /*04a4*/ 	.word	0xffffffff


	//   ....[99]....
        /*04a8*/ 	.word	0xffffffff


	//   ....[100]....
        /*04ac*/ 	.word	0xffffffff


	//   ....[101]....
        /*04b0*/ 	.word	0xffffffff


	//   ....[102]....
        /*04b4*/ 	.word	0xffffffff


	//   ....[103]....
        /*04b8*/ 	.word	0xffffffff


	//   ....[104]....
        /*04bc*/ 	.word	0xffffffff


	//   ....[105]....
        /*04c0*/ 	.word	0xffffffff


	//   ....[106]....
        /*04c4*/ 	.word	0xffffffff


	//   ....[107]....
        /*04c8*/ 	.word	0xffffffff


	//   ....[108]....
        /*04cc*/ 	.word	0xffffffff


	//   ....[109]....
        /*04d0*/ 	.word	0xffffffff


	//   ....[110]....
        /*04d4*/ 	.word	0xffffffff


	//   ....[111]....
        /*04d8*/ 	.word	0xffffffff


	//   ....[112]....
        /*04dc*/ 	.word	0xffffffff


	//   ....[113]....
        /*04e0*/ 	.word	0xffffffff


	//   ....[114]....
        /*04e4*/ 	.word	0xffffffff


	//   ....[115]....
        /*04e8*/ 	.word	0xffffffff


	//   ....[116]....
        /*04ec*/ 	.word	0xffffffff


	//   ....[117]....
        /*04f0*/ 	.word	0xffffffff


	//   ....[118]....
        /*04f4*/ 	.word	0xffffffff


	//   ....[119]....
        /*04f8*/ 	.word	0xffffffff


	//   ....[120]....
        /*04fc*/ 	.word	0xffffffff


	//   ....[121]....
        /*0500*/ 	.word	0xffffffff


	//   ....[122]....
        /*0504*/ 	.word	0xffffffff


	//   ....[123]....
        /*0508*/ 	.word	0xffffffff


	//   ....[124]....
        /*050c*/ 	.word	0xffffffff


	//   ....[125]....
        /*0510*/ 	.word	0xffffffff


	//   ....[126]....
        /*0514*/ 	.word	0xffffffff


	//   ....[127]....
        /*0518*/ 	.word	0xffffffff


	//   ....[128]....
        /*051c*/ 	.word	0xffffffff


	//   ....[129]....
        /*0520*/ 	.word	0xffffffff


	//   ....[130]....
        /*0524*/ 	.word	0xffffffff


	//   ....[131]....
        /*0528*/ 	.word	0xffffffff


	//   ....[132]....
        /*052c*/ 	.word	0xffffffff


	//   ....[133]....
        /*0530*/ 	.word	0xffffffff


	//   ....[134]....
        /*0534*/ 	.word	0xffffffff


	//   ....[135]....
        /*0538*/ 	.word	0xffffffff


	//   ....[136]....
        /*053c*/ 	.word	0xffffffff


	//   ....[137]....
        /*0540*/ 	.word	0xffffffff


	//   ....[138]....
        /*0544*/ 	.word	0xffffffff


	//   ....[139]....
        /*0548*/ 	.word	0xffffffff


	//   ....[140]....
        /*054c*/ 	.word	0xffffffff


	//   ....[141]....
        /*0550*/ 	.word	0xffffffff


	//   ....[142]....
        /*0554*/ 	.word	0xffffffff


	//   ....[143]....
        /*0558*/ 	.word	0xffffffff


	//   ....[144]....
        /*055c*/ 	.word	0xffffffff


	//   ....[145]....
        /*0560*/ 	.word	0xffffffff


	//   ....[146]....
        /*0564*/ 	.word	0xffffffff


	//   ....[147]....
        /*0568*/ 	.word	0xffffffff


	//   ....[148]....
        /*056c*/ 	.word	0xffffffff


	//   ....[149]....
        /*0570*/ 	.word	0xffffffff


	//   ....[150]....
        /*0574*/ 	.word	0xffffffff


	//   ....[151]....
        /*0578*/ 	.word	0xffffffff


	//   ....[152]....
        /*057c*/ 	.word	0xffffffff


	//   ....[153]....
        /*0580*/ 	.word	0xffffffff


	//   ....[154]....
        /*0584*/ 	.word	0xffffffff


	//   ....[155]....
        /*0588*/ 	.word	0xffffffff


	//   ....[156]....
        /*058c*/ 	.word	0xffffffff


	//   ....[157]....
        /*0590*/ 	.word	0xffffffff


	//   ....[158]....
        /*0594*/ 	.word	0xffffffff


	//   ....[159]....
        /*0598*/ 	.word	0xffffffff


	//   ....[160]....
        /*059c*/ 	.word	0xffffffff


	//   ....[161]....
        /*05a0*/ 	.word	0xffffffff


	//   ....[162]....
        /*05a4*/ 	.word	0xffffffff


	//   ....[163]....
        /*05a8*/ 	.word	0xffffffff


	//   ....[164]....
        /*05ac*/ 	.word	0xffffffff


	//   ....[165]....
        /*05b0*/ 	.word	0xffffffff


	//   ....[166]....
        /*05b4*/ 	.word	0xffffffff


	//   ....[167]....
        /*05b8*/ 	.word	0xffffffff


	//   ....[168]....
        /*05bc*/ 	.word	0xffffffff


	//   ....[169]....
        /*05c0*/ 	.word	0xffffffff


	//   ....[170]....
        /*05c4*/ 	.word	0xffffffff


	//   ....[171]....
        /*05c8*/ 	.word	0xffffffff


	//   ....[172]....
        /*05cc*/ 	.word	0xffffffff


	//   ....[173]....
        /*05d0*/ 	.word	0xffffffff


	//   ....[174]....
        /*05d4*/ 	.word	0xffffffff


	//   ....[175]....
        /*05d8*/ 	.word	0xffffffff


	//   ....[176]....
        /*05dc*/ 	.word	0xffffffff


	//   ....[177]....
        /*05e0*/ 	.word	0xffffffff


	//   ....[178]....
        /*05e4*/ 	.word	0xffffffff


	//   ....[179]....
        /*05e8*/ 	.word	0xffffffff


	//   ....[180]....
        /*05ec*/ 	.word	0xffffffff


	//   ....[181]....
        /*05f0*/ 	.word	0xffffffff


	//   ....[182]....
        /*05f4*/ 	.word	0xffffffff


	//   ....[183]....
        /*05f8*/ 	.word	0xffffffff


	//   ....[184]....
        /*05fc*/ 	.word	0xffffffff


	//   ....[185]....
        /*0600*/ 	.word	0xffffffff


	//   ....[186]....
        /*0604*/ 	.word	0xffffffff


	//   ....[187]....
        /*0608*/ 	.word	0xffffffff


	//   ....[188]....
        /*060c*/ 	.word	0xffffffff


	//   ....[189]....
        /*0610*/ 	.word	0xffffffff


	//   ....[190]....
        /*0614*/ 	.word	0xffffffff


	//   ....[191]....
        /*0618*/ 	.word	0x0500000f


	//   ....[192]....
        /*061c*/ 	.word	0x0500000f


	//   ....[193]....
        /*0620*/ 	.word	0x0500000f


	//   ....[194]....
        /*0624*/ 	.word	0x0500000f


	//   ....[195]....
        /*0628*/ 	.word	0x0500000f


	//   ....[196]....
        /*062c*/ 	.word	0x0500000f


	//   ....[197]....
        /*0630*/ 	.word	0x0500000f


	//   ....[198]....
        /*0634*/ 	.word	0x0500000f


	//   ....[199]....
        /*0638*/ 	.word	0x0500000f


	//   ....[200]....
        /*063c*/ 	.word	0x0500000f


	//   ....[201]....
        /*0640*/ 	.word	0x0500000f


	//   ....[202]....
        /*0644*/ 	.word	0x0500000f


	//   ....[203]....
        /*0648*/ 	.word	0x0500000f


	//   ....[204]....
        /*064c*/ 	.word	0x0500000f


	//   ....[205]....
        /*0650*/ 	.word	0x0500000f


	//   ....[206]....
        /*0654*/ 	.word	0x0500000f


	//   ....[207]....
        /*0658*/ 	.word	0x0500000f


	//   ....[208]....
        /*065c*/ 	.word	0x0500000f


	//   ....[209]....
        /*0660*/ 	.word	0x0500000f


	//   ....[210]....
        /*0664*/ 	.word	0x0500000f


	//   ....[211]....
        /*0668*/ 	.word	0x0500000f


	//   ....[212]....
        /*066c*/ 	.word	0x0500000f


	//   ....[213]....
        /*0670*/ 	.word	0x0500000f


	//   ....[214]....
        /*0674*/ 	.word	0x0500000f


	//   ....[215]....
        /*0678*/ 	.word	0x0500000f


	//   ....[216]....
        /*067c*/ 	.word	0x0500000f


	//   ....[217]....
        /*0680*/ 	.word	0x0500000f


	//   ....[218]....
        /*0684*/ 	.word	0x0500000f


	//   ....[219]....
        /*0688*/ 	.word	0x0500000f


	//   ....[220]....
        /*068c*/ 	.word	0x0500000f


	//   ....[221]....
        /*0690*/ 	.word	0x0500000f


	//   ....[222]....
        /*0694*/ 	.word	0x0500000f


	//   ....[223]....
        /*0698*/ 	.word	0x0500000f


	//   ....[224]....
        /*069c*/ 	.word	0x0500000f


	//   ....[225]....
        /*06a0*/ 	.word	0x0500000f


	//   ....[226]....
        /*06a4*/ 	.word	0x0500000f


	//   ....[227]....
        /*06a8*/ 	.word	0x0500000f


	//   ....[228]....
        /*06ac*/ 	.word	0x0500000f


	//   ....[229]....
        /*06b0*/ 	.word	0x0500000f


	//   ....[230]....
        /*06b4*/ 	.word	0x0500000f


	//   ....[231]....
        /*06b8*/ 	.word	0x0500000f


	//   ....[232]....
        /*06bc*/ 	.word	0x0500000f


	//   ....[233]....
        /*06c0*/ 	.word	0x0500000f


	//   ....[234]....
        /*06c4*/ 	.word	0x0500000f


	//   ....[235]....
        /*06c8*/ 	.word	0x0500000f


	//   ....[236]....
        /*06cc*/ 	.word	0x0500000f


	//   ....[237]....
        /*06d0*/ 	.word	0x0500000f


	//   ....[238]....
        /*06d4*/ 	.word	0x0500000f


	//   ....[239]....
        /*06d8*/ 	.word	0x0500000f


	//   ....[240]....
        /*06dc*/ 	.word	0x0500000f


	//   ....[241]....
        /*06e0*/ 	.word	0x0500000f


	//   ....[242]....
        /*06e4*/ 	.word	0x0500000f


	//   ....[243]....
        /*06e8*/ 	.word	0x0500000f


	//   ....[244]....
        /*06ec*/ 	.word	0x0500000f


	//   ....[245]....
        /*06f0*/ 	.word	0x0500000f


	//   ....[246]....
        /*06f4*/ 	.word	0x0500000f


	//   ....[247]....
        /*06f8*/ 	.word	0x0500000f


	//   ....[248]....
        /*06fc*/ 	.word	0x0500000f


	//   ....[249]....
        /*0700*/ 	.word	0x0500000f


	//   ....[250]....
        /*0704*/ 	.word	0x0500000f


	//   ....[251]....
        /*0708*/ 	.word	0x0500000f


	//   ....[252]....
        /*070c*/ 	.word	0x0500000f


	//   ....[253]....
        /*0710*/ 	.word	0x0500000f


	//   ....[254]....
        /*0714*/ 	.word	0x0500000f


	//   ....[255]....
        /*0718*/ 	.word	0x0500000f


	//   ....[0]....
        /*071c*/ 	.word	0x0500000f


	//   ....[1]....
        /*0720*/ 	.word	0x0500000f


	//   ....[2]....
        /*0724*/ 	.word	0x0500000f


	//   ....[3]....
        /*0728*/ 	.word	0x0500000f


	//   ....[4]....
        /*072c*/ 	.word	0x0500000f


	//   ....[5]....
        /*0730*/ 	.word	0x0500000f


	//   ....[6]....
        /*0734*/ 	.word	0x0500000f


	//   ....[7]....
        /*0738*/ 	.word	0x0500000f


	//   ....[8]....
        /*073c*/ 	.word	0x0500000f


	//   ....[9]....
        /*0740*/ 	.word	0x0500000f


	//   ....[10]....
        /*0744*/ 	.word	0x0500000f


	//   ....[11]....
        /*0748*/ 	.word	0x0500000f


	//   ....[12]....
        /*074c*/ 	.word	0x0500000f


	//   ....[13]....
        /*0750*/ 	.word	0x0500000f


	//   ....[14]....
        /*0754*/ 	.word	0x0500000f


	//   ....[15]....
        /*0758*/ 	.word	0x0500000f


	//   ....[16]....
        /*075c*/ 	.word	0x0500000f


	//   ....[17]....
        /*0760*/ 	.word	0x0500000f


	//   ....[18]....
        /*0764*/ 	.word	0x0500000f


	//   ....[19]....
        /*0768*/ 	.word	0x0500000f


	//   ....[20]....
        /*076c*/ 	.word	0x0500000f


	//   ....[21]....
        /*0770*/ 	.word	0x0500000f


	//   ....[22]....
        /*0774*/ 	.word	0x0500000f


	//   ....[23]....
        /*0778*/ 	.word	0x0500000f


	//   ....[24]....
        /*077c*/ 	.word	0x0500000f


	//   ....[25]....
        /*0780*/ 	.word	0x0500000f


	//   ....[26]....
        /*0784*/ 	.word	0x0500000f


	//   ....[27]....
        /*0788*/ 	.word	0x0500000f


	//   ....[28]....
        /*078c*/ 	.word	0x0500000f


	//   ....[29]....
        /*0790*/ 	.word	0x0500000f


	//   ....[30]....
        /*0794*/ 	.word	0x0500000f


	//   ....[31]....
        /*0798*/ 	.word	0x0500000f


	//   ....[32]....
        /*079c*/ 	.word	0x0500000f


	//   ....[33]....
        /*07a0*/ 	.word	0x0500000f


	//   ....[34]....
        /*07a4*/ 	.word	0x0500000f


	//   ....[35]....
        /*07a8*/ 	.word	0x0500000f


	//   ....[36]....
        /*07ac*/ 	.word	0x0500000f


	//   ....[37]....
        /*07b0*/ 	.word	0x0500000f


	//   ....[38]....
        /*07b4*/ 	.word	0x0500000f


	//   ....[39]....
        /*07b8*/ 	.word	0x0500000f


	//   ....[40]....
        /*07bc*/ 	.word	0x0500000f


	//   ....[41]....
        /*07c0*/ 	.word	0x0500000f


	//   ....[42]....
        /*07c4*/ 	.word	0x0500000f


	//   ....[43]....
        /*07c8*/ 	.word	0x0500000f


	//   ....[44]....
        /*07cc*/ 	.word	0x0500000f


	//   ....[45]....
        /*07d0*/ 	.word	0x0500000f


	//   ....[46]....
        /*07d4*/ 	.word	0x0500000f


	//   ....[47]....
        /*07d8*/ 	.word	0x0500000f


	//   ....[48]....
        /*07dc*/ 	.word	0x0500000f


	//   ....[49]....
        /*07e0*/ 	.word	0x0500000f


	//   ....[50]....
        /*07e4*/ 	.word	0x0500000f


	//   ....[51]....
        /*07e8*/ 	.word	0x0500000f


	//   ....[52]....
        /*07ec*/ 	.word	0x0500000f


	//   ....[53]....
        /*07f0*/ 	.word	0x0500000f


	//   ....[54]....
        /*07f4*/ 	.word	0x0500000f


	//   ....[55]....
        /*07f8*/ 	.word	0x0500000f


	//   ....[56]....
        /*07fc*/ 	.word	0x0500000f


	//   ....[57]....
        /*0800*/ 	.word	0x0500000f


	//   ....[58]....
        /*0804*/ 	.word	0x0500000f


	//   ....[59]....
        /*0808*/ 	.word	0x0500000f


	//   ....[60]....
        /*080c*/ 	.word	0x0500000f


	//   ....[61]....
        /*0810*/ 	.word	0x0500000f


	//   ....[62]....
        /*0814*/ 	.word	0x0500000f


	//   ....[63]....
        /*0818*/ 	.word	0x0500000f


	//   ....[64]....
        /*081c*/ 	.word	0x0500000f


	//   ....[65]....
        /*0820*/ 	.word	0x0500000f


	//   ....[66]....
        /*0824*/ 	.word	0x0500000f


	//   ....[67]....
        /*0828*/ 	.word	0x0500000f


	//   ....[68]....
        /*082c*/ 	.word	0x0500000f


	//----- nvinfo : EIATTR_COOP_GROUP_INSTR_OFFSETS
	.align		4
.L_405:
        /*0830*/ 	.byte	0x04, 0x28
        /*0832*/ 	.short	(.L_407 - .L_406)


	//   ....[0]....
.L_406:
        /*0834*/ 	.word	0x00000070


	//   ....[1]....
        /*0838*/ 	.word	0x00000140


	//   ....[2]....
        /*083c*/ 	.word	0x00000190


	//   ....[3]....
        /*0840*/ 	.word	0x000003c0


	//   ....[4]....
        /*0844*/ 	.word	0x00000520


	//   ....[5]....
        /*0848*/ 	.word	0x00000640


	//   ....[6]....
        /*084c*/ 	.word	0x000007a0


	//   ....[7]....
        /*0850*/ 	.word	0x00003770


	//   ....[8]....
        /*0854*/ 	.word	0x00003780


	//   ....[9]....
        /*0858*/ 	.word	0x00003e80


	//   ....[10]....
        /*085c*/ 	.word	0x00003e90


	//   ....[11]....
        /*0860*/ 	.word	0x00004a60


	//   ....[12]....
        /*0864*/ 	.word	0x00004a70


	//   ....[13]....
        /*0868*/ 	.word	0x000051e0


	//   ....[14]....
        /*086c*/ 	.word	0x000051f0


	//   ....[15]....
        /*0870*/ 	.word	0x00005bc0


	//   ....[16]....
        /*0874*/ 	.word	0x00005bd0


	//   ....[17]....
        /*0878*/ 	.word	0x00005ce0


	//   ....[18]....
        /*087c*/ 	.word	0x00005cf0


	//   ....[19]....
        /*0880*/ 	.word	0x00006100


	//   ....[20]....
        /*0884*/ 	.word	0x00006120


	//   ....[21]....
        /*0888*/ 	.word	0x000063f0


	//   ....[22]....
        /*088c*/ 	.word	0x00006410


	//   ....[23]....
        /*0890*/ 	.word	0x000073f0


	//   ....[24]....
        /*0894*/ 	.word	0x00007b60


	//   ....[25]....
        /*0898*/ 	.word	0x00007b70


	//   ....[26]....
        /*089c*/ 	.word	0x00007b80


	//   ....[27]....
        /*08a0*/ 	.word	0x00007b90


	//   ....[28]....
        /*08a4*/ 	.word	0x00007ea0


	//   ....[29]....
        /*08a8*/ 	.word	0x00007eb0


	//   ....[30]....
        /*08ac*/ 	.word	0x00007ec0


	//   ....[31]....
        /*08b0*/ 	.word	0x00007ed0


	//   ....[32]....
        /*08b4*/ 	.word	0x000090d0


	//   ....[33]....
        /*08b8*/ 	.word	0x000090f0


	//   ....[34]....
        /*08bc*/ 	.word	0x00009100


	//   ....[35]....
        /*08c0*/ 	.word	0x00009110


	//   ....[36]....
        /*08c4*/ 	.word	0x00009200


	//   ....[37]....
        /*08c8*/ 	.word	0x00009220


	//   ....[38]....
        /*08cc*/ 	.word	0x000092a0


	//   ....[39]....
        /*08d0*/ 	.word	0x00009300


	//   ....[40]....
        /*08d4*/ 	.word	0x0000aef0


	//   ....[41]....
        /*08d8*/ 	.word	0x0000b1d0


	//   ....[42]....
        /*08dc*/ 	.word	0x0000bf70


	//   ....[43]....
        /*08e0*/ 	.word	0x0000c080


	//   ....[44]....
        /*08e4*/ 	.word	0x0000c590


	//   ....[45]....
        /*08e8*/ 	.word	0x0000c5f0


	//   ....[46]....
        /*08ec*/ 	.word	0x0000df50


	//   ....[47]....
        /*08f0*/ 	.word	0x0000eb30


	//   ....[48]....
        /*08f4*/ 	.word	0x0000f230


	//   ....[49]....
        /*08f8*/ 	.word	0x0000f350


	//   ....[50]....
        /*08fc*/ 	.word	0x0000f850


	//   ....[51]....
        /*0900*/ 	.word	0x0000fa40


	//   ....[52]....
        /*0904*/ 	.word	0x00011ae0


	//   ....[53]....
        /*0908*/ 	.word	0x00011b40


	//   ....[54]....
        /*090c*/ 	.word	0x00012570


	//   ....[55]....
        /*0910*/ 	.word	0x000125c0


	//   ....[56]....
        /*0914*/ 	.word	0x00014030


	//   ....[57]....
        /*0918*/ 	.word	0x00014440


	//   ....[58]....
        /*091c*/ 	.word	0x00015370


	//   ....[59]....
        /*0920*/ 	.word	0x000154a0


	//   ....[60]....
        /*0924*/ 	.word	0x000158f0


	//   ....[61]....
        /*0928*/ 	.word	0x00015970


	//   ....[62]....
        /*092c*/ 	.word	0x00016fa0


	//   ....[63]....
        /*0930*/ 	.word	0x00017020


	//   ....[64]....
        /*0934*/ 	.word	0x000170d0


	//   ....[65]....
        /*0938*/ 	.word	0x000172a0


	//   ....[66]....
        /*093c*/ 	.word	0x00018ad0


	//   ....[67]....
        /*0940*/ 	.word	0x00018af0


	//   ....[68]....
        /*0944*/ 	.word	0x00018b00


	//   ....[69]....
        /*0948*/ 	.word	0x00018b10


	//   ....[70]....
        /*094c*/ 	.word	0x00019530


	//   ....[71]....
        /*0950*/ 	.word	0x00019540


	//   ....[72]....
        /*0954*/ 	.word	0x00019770


	//   ....[73]....
        /*0958*/ 	.word	0x00019780


	//   ....[74]....
        /*095c*/ 	.word	0x000199b0


	//   ....[75]....
        /*0960*/ 	.word	0x000199c0


	//   ....[76]....
        /*0964*/ 	.word	0x00019bf0


	//   ....[77]....
        /*0968*/ 	.word	0x00019c00


	//   ....[78]....
        /*096c*/ 	.word	0x0001a0d0


	//   ....[79]....
        /*0970*/ 	.word	0x0001a0e0


	//   ....[80]....
        /*0974*/ 	.word	0x0001af40


	//   ....[81]....
        /*0978*/ 	.word	0x0001af50


	//   ....[82]....
        /*097c*/ 	.word	0x0001c5f0


	//   ....[83]....
        /*0980*/ 	.word	0x0001c600


	//   ....[84]....
        /*0984*/ 	.word	0x0001c840


	//   ....[85]....
        /*0988*/ 	.word	0x0001c850


	//   ....[86]....
        /*098c*/ 	.word	0x0001ca80


	//   ....[87]....
        /*0990*/ 	.word	0x0001ca90


	//   ....[88]....
        /*0994*/ 	.word	0x0001ccc0


	//   ....[89]....
        /*0998*/ 	.word	0x0001ccd0


	//   ....[90]....
        /*099c*/ 	.word	0x0001cf60


	//   ....[91]....
        /*09a0*/ 	.word	0x0001d150


	//   ....[92]....
        /*09a4*/ 	.word	0x0001d180


	//   ....[93]....
        /*09a8*/ 	.word	0x0001d1b0


	//   ....[94]....
        /*09ac*/ 	.word	0x0001d1e0


	//   ....[95]....
        /*09b0*/ 	.word	0x0001d210


	//   ....[96]....
        /*09b4*/ 	.word	0x0001d240


	//   ....[97]....
        /*09b8*/ 	.word	0x0001d3d0


	//   ....[98]....
        /*09bc*/ 	.word	0x0001d400


	//   ....[99]....
        /*09c0*/ 	.word	0x0001d430


	//   ....[100]....
        /*09c4*/ 	.word	0x0001d460


	//   ....[101]....
        /*09c8*/ 	.word	0x0001d490


	//   ....[102]....
        /*09cc*/ 	.word	0x0001d4c0


	//   ....[103]....
        /*09d0*/ 	.word	0x0001d550


	//   ....[104]....
        /*09d4*/ 	.word	0x0001d580


	//   ....[105]....
        /*09d8*/ 	.word	0x0001d590


	//   ....[106]....
        /*09dc*/ 	.word	0x0001d5d0


	//   ....[107]....
        /*09e0*/ 	.word	0x0001ed60


	//   ....[108]....
        /*09e4*/ 	.word	0x00021170


	//   ....[109]....
        /*09e8*/ 	.word	0x00021190


	//   ....[110]....
        /*09ec*/ 	.word	0x00021220


	//   ....[111]....
        /*09f0*/ 	.word	0x00021240


	//   ....[112]....
        /*09f4*/ 	.word	0x000212c0


	//   ....[113]....
        /*09f8*/ 	.word	0x000212e0


	//   ....[114]....
        /*09fc*/ 	.word	0x00021360


	//   ....[115]....
        /*0a00*/ 	.word	0x00021380


	//   ....[116]....
        /*0a04*/ 	.word	0x00021400


	//   ....[117]....
        /*0a08*/ 	.word	0x00021420


	//   ....[118]....
        /*0a0c*/ 	.word	0x00021430


	//   ....[119]....
        /*0a10*/ 	.word	0x00021440


	//   ....[120]....
        /*0a14*/ 	.word	0x00021c90


	//   ....[121]....
        /*0a18*/ 	.word	0x00021cc0


	//   ....[122]....
        /*0a1c*/ 	.word	0x00021d80


	//   ....[123]....
        /*0a20*/ 	.word	0x00021d90


	//   ....[124]....
        /*0a24*/ 	.word	0x00021e20


	//   ....[125]....
        /*0a28*/ 	.word	0x00021e30


	//   ....[126]....
        /*0a2c*/ 	.word	0x00021ec0


	//   ....[127]....
        /*0a30*/ 	.word	0x00021ed0


	//   ....[128]....
        /*0a34*/ 	.word	0x00021f60


	//   ....[129]....
        /*0a38*/ 	.word	0x00021f70


	//   ....[130]....
        /*0a3c*/ 	.word	0x00022000


	//   ....[131]....
        /*0a40*/ 	.word	0x00022010


	//   ....[132]....
        /*0a44*/ 	.word	0x00022090


	//   ....[133]....
        /*0a48*/ 	.word	0x000220a0


	//   ....[134]....
        /*0a4c*/ 	.word	0x000220b0


	//   ....[135]....
        /*0a50*/ 	.word	0x000220c0


	//   ....[136]....
        /*0a54*/ 	.word	0x00022520


	//   ....[137]....
        /*0a58*/ 	.word	0x00022550


	//   ....[138]....
        /*0a5c*/ 	.word	0x000225a0


	//   ....[139]....
        /*0a60*/ 	.word	0x00022660


	//   ....[140]....
        /*0a64*/ 	.word	0x00022670


	//   ....[141]....
        /*0a68*/ 	.word	0x000226a0


	//   ....[142]....
        /*0a6c*/ 	.word	0x00022730


	//   ....[143]....
        /*0a70*/ 	.word	0x000227e0


	//   ....[144]....
        /*0a74*/ 	.word	0x000227f0


	//   ....[145]....
        /*0a78*/ 	.word	0x00022820


	//   ....[146]....
        /*0a7c*/ 	.word	0x00022830


	//   ....[147]....
        /*0a80*/ 	.word	0x000228c0


	//   ....[148]....
        /*0a84*/ 	.word	0x00022fd0


	//   ....[149]....
        /*0a88*/ 	.word	0x00022ff0


	//   ....[150]....
        /*0a8c*/ 	.word	0x00023040


	//   ....[151]....
        /*0a90*/ 	.word	0x00023050


	//   ....[152]....
        /*0a94*/ 	.word	0x00023090


	//   ....[153]....
        /*0a98*/ 	.word	0x000230a0


	//   ....[154]....
        /*0a9c*/ 	.word	0x000230e0


	//   ....[155]....
        /*0aa0*/ 	.word	0x000230f0


	//   ....[156]....
        /*0aa4*/ 	.word	0x00023130


	//   ....[157]....
        /*0aa8*/ 	.word	0x00023140


	//   ....[158]....
        /*0aac*/ 	.word	0x00023150


	//   ....[159]....
        /*0ab0*/ 	.word	0x00023190


	//   ....[160]....
        /*0ab4*/ 	.word	0x000234b0


	//   ....[161]....
        /*0ab8*/ 	.word	0x000234d0


	//   ....[162]....
        /*0abc*/ 	.word	0x000234e0


	//   ....[163]....
        /*0ac0*/ 	.word	0x000234f0


	//   ....[164]....
        /*0ac4*/ 	.word	0x00023510


	//   ....[165]....
        /*0ac8*/ 	.word	0x00023580


	//   ....[166]....
        /*0acc*/ 	.word	0x000235f0


	//   ....[167]....
        /*0ad0*/ 	.word	0x00023610


	//   ....[168]....
        /*0ad4*/ 	.word	0x00023620


	//   ....[169]....
        /*0ad8*/ 	.word	0x00023680


	//   ....[170]....
        /*0adc*/ 	.word	0x000236a0


	//   ....[171]....
        /*0ae0*/ 	.word	0x00023700


	//   ....[172]....
        /*0ae4*/ 	.word	0x00023c40


	//   ....[173]....
        /*0ae8*/ 	.word	0x00023c70


	//   ....[174]....
        /*0aec*/ 	.word	0x00023cd0


	//   ....[175]....
        /*0af0*/ 	.word	0x00023d00


	//   ....[176]....
        /*0af4*/ 	.word	0x00023d30


	//   ....[177]....
        /*0af8*/ 	.word	0x00023d60


	//   ....[178]....
        /*0afc*/ 	.word	0x00023d90


	//   ....[179]....
        /*0b00*/ 	.word	0x00023dc0


	//   ....[180]....
        /*0b04*/ 	.word	0x00023f60


	//   ....[181]....
        /*0b08*/ 	.word	0x00023f90


	//   ....[182]....
        /*0b0c*/ 	.word	0x00023fc0


	//   ....[183]....
        /*0b10*/ 	.word	0x00023ff0


	//   ....[184]....
        /*0b14*/ 	.word	0x00024020


	//   ....[185]....
        /*0b18*/ 	.word	0x00024050


	//   ....[186]....
        /*0b1c*/ 	.word	0x00024110


	//   ....[187]....
        /*0b20*/ 	.word	0x00024130


	//   ....[188]....
        /*0b24*/ 	.word	0x00024150


	//   ....[189]....
        /*0b28*/ 	.word	0x000241b0


	//   ....[190]....
        /*0b2c*/ 	.word	0x00024bd0


	//   ....[191]....
        /*0b30*/ 	.word	0x00024ef0


	//   ....[192]....
        /*0b34*/ 	.word	0x00024f80


	//   ....[193]....
        /*0b38*/ 	.word	0x00025010


	//   ....[194]....
        /*0b3c*/ 	.word	0x000250a0


	//   ....[195]....
        /*0b40*/ 	.word	0x00025180


	//   ....[196]....
        /*0b44*/ 	.word	0x00025210


	//   ....[197]....
        /*0b48*/ 	.word	0x000252b0


	//   ....[198]....
        /*0b4c*/ 	.word	0x00025340


	//   ....[199]....
        /*0b50*/ 	.word	0x00025430


	//   ....[200]....
        /*0b54*/ 	.word	0x000254c0


	//   ....[201]....
        /*0b58*/ 	.word	0x00025560


	//   ....[202]....
        /*0b5c*/ 	.word	0x000255f0


	//   ....[203]....
        /*0b60*/ 	.word	0x000256d0


	//   ....[204]....
        /*0b64*/ 	.word	0x00025770


	//   ....[205]....
        /*0b68*/ 	.word	0x00025800


	//   ....[206]....
        /*0b6c*/ 	.word	0x00025850


	//   ....[207]....
        /*0b70*/ 	.word	0x000258a0


	//   ....[208]....
        /*0b74*/ 	.word	0x00025940


	//   ....[209]....
        /*0b78*/ 	.word	0x000259d0


	//   ....[210]....
        /*0b7c*/ 	.word	0x00025a20


	//   ....[211]....
        /*0b80*/ 	.word	0x00025a70


	//   ....[212]....
        /*0b84*/ 	.word	0x00025b70


	//   ....[213]....
        /*0b88*/ 	.word	0x00025c20


	//   ....[214]....
        /*0b8c*/ 	.word	0x00025ca0


	//   ....[215]....
        /*0b90*/ 	.word	0x00025d10


	//   ....[216]....
        /*0b94*/ 	.word	0x00025e30


	//   ....[217]....
        /*0b98*/ 	.word	0x00025f60


	//   ....[218]....
        /*0b9c*/ 	.word	0x00026030


	//   ....[219]....
        /*0ba0*/ 	.word	0x00026080


	//   ....[220]....
        /*0ba4*/ 	.word	0x000263d0


	//   ....[221]....
        /*0ba8*/ 	.word	0x00026420


	//   ....[222]....
        /*0bac*/ 	.word	0x000264b0


	//   ....[223]....
        /*0bb0*/ 	.word	0x00026540


	//   ....[224]....
        /*0bb4*/ 	.word	0x000265d0


	//   ....[225]....
        /*0bb8*/ 	.word	0x00026660


	//   ....[226]....
        /*0bbc*/ 	.word	0x000266f0


	//   ....[227]....
        /*0bc0*/ 	.word	0x00026780


	//   ....[228]....
        /*0bc4*/ 	.word	0x00026800


	//   ....[229]....
        /*0bc8*/ 	.word	0x00026850


	//   ....[230]....
        /*0bcc*/ 	.word	0x000268f0


	//   ....[231]....
        /*0bd0*/ 	.word	0x00026980


	//   ....[232]....
        /*0bd4*/ 	.word	0x00026a10


	//   ....[233]....
        /*0bd8*/ 	.word	0x00026a60


	//   ....[234]....
        /*0bdc*/ 	.word	0x00026af0


	//   ....[235]....
        /*0be0*/ 	.word	0x00026b80


	//   ....[236]....
        /*0be4*/ 	.word	0x00026c10


	//   ....[237]....
        /*0be8*/ 	.word	0x00026ca0


	//   ....[238]....
        /*0bec*/ 	.word	0x00026d30


	//   ....[239]....
        /*0bf0*/ 	.word	0x00026dc0


	//   ....[240]....
        /*0bf4*/ 	.word	0x00026e80


	//   ....[241]....
        /*0bf8*/ 	.word	0x00027160


	//   ....[242]....
        /*0bfc*/ 	.word	0x00027250


	//   ....[243]....
        /*0c00*/ 	.word	0x000272f0


	//   ....[244]....
        /*0c04*/ 	.word	0x00027350


	//   ....[245]....
        /*0c08*/ 	.word	0x00027440


	//   ....[246]....
        /*0c0c*/ 	.word	0x000274b0


	//   ....[247]....
        /*0c10*/ 	.word	0x000275a0


	//   ....[248]....
        /*0c14*/ 	.word	0x00027610


	//   ....[249]....
        /*0c18*/ 	.word	0x00027700


	//   ....[250]....
        /*0c1c*/ 	.word	0x00027770


	//   ....[251]....
        /*0c20*/ 	.word	0x00027860


	//   ....[252]....
        /*0c24*/ 	.word	0x000278d0


	//   ....[253]....
        /*0c28*/ 	.word	0x00027970


	//   ....[254]....
        /*0c2c*/ 	.word	0x00027a60


	//   ....[255]....
        /*0c30*/ 	.word	0x00027ad0


	//   ....[0]....
        /*0c34*/ 	.word	0x00027b30


	//   ....[1]....
        /*0c38*/ 	.word	0x00027c20


	//   ....[2]....
        /*0c3c*/ 	.word	0x00027c80


	//   ....[3]....
        /*0c40*/ 	.word	0x00027d80


	//   ....[4]....
        /*0c44*/ 	.word	0x00027de0


	//   ....[5]....
        /*0c48*/ 	.word	0x00027ee0


	//   ....[6]....
        /*0c4c*/ 	.word	0x00027f40


	//   ....[7]....
        /*0c50*/ 	.word	0x00028040


	//   ....[8]....
        /*0c54*/ 	.word	0x000280a0


	//   ....[9]....
        /*0c58*/ 	.word	0x000281a0


	//   ....[10]....
        /*0c5c*/ 	.word	0x00028200


	//   ....[11]....
        /*0c60*/ 	.word	0x00028300


	//   ....[12]....
        /*0c64*/ 	.word	0x00028360


	//   ....[13]....
        /*0c68*/ 	.word	0x00028440


	//   ....[14]....
        /*0c6c*/ 	.word	0x00028580


	//   ....[15]....
        /*0c70*/ 	.word	0x00028650


	//   ....[16]....
        /*0c74*/ 	.word	0x00028710


	//   ....[17]....
        /*0c78*/ 	.word	0x00028820


	//   ....[18]....
        /*0c7c*/ 	.word	0x00028880


	//   ....[19]....
        /*0c80*/ 	.word	0x00028990


	//   ....[20]....
        /*0c84*/ 	.word	0x000289f0


	//   ....[21]....
        /*0c88*/ 	.word	0x00028b00


	//   ....[22]....
        /*0c8c*/ 	.word	0x00028b60


	//   ....[23]....
        /*0c90*/ 	.word	0x00028c70


	//   ....[24]....
        /*0c94*/ 	.word	0x00028cd0


	//   ....[25]....
        /*0c98*/ 	.word	0x00028d90


	//   ....[26]....
        /*0c9c*/ 	.word	0x00028ef0


	//   ....[27]....
        /*0ca0*/ 	.word	0x00028f90


	//   ....[28]....
        /*0ca4*/ 	.word	0x00028ff0


	//   ....[29]....
        /*0ca8*/ 	.word	0x000290a0


	//   ....[30]....
        /*0cac*/ 	.word	0x00029100


	//   ....[31]....
        /*0cb0*/ 	.word	0x000291b0


	//   ....[32]....
        /*0cb4*/ 	.word	0x00029210


	//   ....[33]....
        /*0cb8*/ 	.word	0x000292c0


	//   ....[34]....
        /*0cbc*/ 	.word	0x00029320


	//   ....[35]....
        /*0cc0*/ 	.word	0x000293d0


	//   ....[36]....
        /*0cc4*/ 	.word	0x00029430


	//   ....[37]....
        /*0cc8*/ 	.word	0x000294e0


	//   ....[38]....
        /*0ccc*/ 	.word	0x000295d0


	//   ....[39]....
        /*0cd0*/ 	.word	0x00029670


	//   ....[40]....
        /*0cd4*/ 	.word	0x000296d0


	//   ....[41]....
        /*0cd8*/ 	.word	0x000297a0


	//   ....[42]....
        /*0cdc*/ 	.word	0x00029800


	//   ....[43]....
        /*0ce0*/ 	.word	0x000298d0


	//   ....[44]....
        /*0ce4*/ 	.word	0x00029930


	//   ....[45]....
        /*0ce8*/ 	.word	0x00029a00


	//   ....[46]....
        /*0cec*/ 	.word	0x00029a60


	//   ....[47]....
        /*0cf0*/ 	.word	0x00029b30


	//   ....[48]....
        /*0cf4*/ 	.word	0x00029b90


	//   ....[49]....
        /*0cf8*/ 	.word	0x00029c60


	//   ....[50]....
        /*0cfc*/ 	.word	0x00029cf0


	//   ....[51]....
        /*0d00*/ 	.word	0x00029d90


	//   ....[52]....
        /*0d04*/ 	.word	0x00029f10


	//   ....[53]....
        /*0d08*/ 	.word	0x00029f80


	//   ....[54]....
        /*0d0c*/ 	.word	0x00029ff0


	//   ....[55]....
        /*0d10*/ 	.word	0x0002a060


	//   ....[56]....
        /*0d14*/ 	.word	0x0002a0d0


	//   ....[57]....
        /*0d18*/ 	.word	0x0002a150


	//   ....[58]....
        /*0d1c*/ 	.word	0x0002a1d0


	//   ....[59]....
        /*0d20*/ 	.word	0x0002a260


	//   ....[60]....
        /*0d24*/ 	.word	0x0002a2d0


	//   ....[61]....
        /*0d28*/ 	.word	0x0002a340


	//   ....[62]....
        /*0d2c*/ 	.word	0x0002a3b0


	//   ....[63]....
        /*0d30*/ 	.word	0x0002a430


	//   ....[64]....
        /*0d34*/ 	.word	0x0002a4a0


	//   ....[65]....
        /*0d38*/ 	.word	0x0002a530


	//   ....[66]....
        /*0d3c*/ 	.word	0x0002a590


	//   ....[67]....
        /*0d40*/ 	.word	0x0002a620


	//   ....[68]....
        /*0d44*/ 	.word	0x0002a750


	//----- nvinfo : EIATTR_REG_RECONFIG
	.align		4
.L_407:
        /*0d48*/ 	.byte	0x01, 0x54
	.zero		2


	//----- nvinfo : EIATTR_SYSCALL_OFFSETS
	.align		4
        /*0d4c*/ 	.byte	0x04, 0x46
        /*0d4e*/ 	.short	(.L_409 - .L_408)


	//   ....[0]....
.L_408:
        /*0d50*/ 	.word	0x00002320


	//   ....[1]....
        /*0d54*/ 	.word	0x00002470


	//   ....[2]....
        /*0d58*/ 	.word	0x00007590


	//   ....[3]....
        /*0d5c*/ 	.word	0x000078b0


	//   ....[4]....
        /*0d60*/ 	.word	0x00020800


	//   ....[5]....
        /*0d64*/ 	.word	0x00020950


	//   ....[6]....
        /*0d68*/ 	.word	0x00020a40


	//   ....[7]....
        /*0d6c*/ 	.word	0x000218f0


	//----- nvinfo : EIATTR_MBARRIER_INSTR_OFFSETS
	.align		4
.L_409:
        /*0d70*/ 	.byte	0x04, 0x39
        /*0d72*/ 	.short	(.L_411 - .L_410)


	//   ....[0]....
.L_410:
        /*0d74*/ 	.word	0x00000270
        /*0d78*/ 	.word	0x000000ff
        /*0d7c*/ 	.word	0x00022800
        /*0d80*/ 	.short	0x0100
        /*0d82*/ 	.byte	0x08
	.zero		1


	//   ....[1]....
        /*0d84*/ 	.word	0x00000280
        /*0d88*/ 	.word	0x000000ff
        /*0d8c*/ 	.word	0x00022820
        /*0d90*/ 	.short	0x0100
        /*0d92*/ 	.byte	0x08
	.zero		1


	//   ....[2]....
        /*0d94*/ 	.word	0x00000370
        /*0d98*/ 	.word	0x000000ff
        /*0d9c*/ 	.word	0x00022830
        /*0da0*/ 	.short	0x0100
        /*0da2*/ 	.byte	0x08
	.zero		1


	//   ....[3]....
        /*0da4*/ 	.word	0x00000380
        /*0da8*/ 	.word	0x000000ff
        /*0dac*/ 	.word	0x00022840
        /*0db0*/ 	.short	0x0100
        /*0db2*/ 	.byte	0x08
	.zero		1


	//   ....[4]....
        /*0db4*/ 	.word	0x00000390
        /*0db8*/ 	.word	0x000000ff
        /*0dbc*/ 	.word	0x00022838
        /*0dc0*/ 	.short	0x0100
        /*0dc2*/ 	.byte	0x08
	.zero		1


	//   ....[5]....
        /*0dc4*/ 	.word	0x000003a0
        /*0dc8*/ 	.word	0x000000ff
        /*0dcc*/ 	.word	0x00022848
        /*0dd0*/ 	.short	0x0100
        /*0dd2*/ 	.byte	0x08
	.zero		1


	//   ....[6]....
        /*0dd4*/ 	.word	0x000004d0
        /*0dd8*/ 	.word	0x000000ff
        /*0ddc*/ 	.word	0x00022850
        /*0de0*/ 	.short	0x0100
        /*0de2*/ 	.byte	0x08
	.zero		1


	//   ....[7]....
        /*0de4*/ 	.word	0x000004e0
        /*0de8*/ 	.word	0x000000ff
        /*0dec*/ 	.word	0x00022860
        /*0df0*/ 	.short	0x0100
        /*0df2*/ 	.byte	0x08
	.zero		1


	//   ....[8]....
        /*0df4*/ 	.word	0x000004f0
        /*0df8*/ 	.word	0x000000ff
        /*0dfc*/ 	.word	0x00022858
        /*0e00*/ 	.short	0x0100
        /*0e02*/ 	.byte	0x08
	.zero		1


	//   ....[9]....
        /*0e04*/ 	.word	0x00000500
        /*0e08*/ 	.word	0x000000ff
        /*0e0c*/ 	.word	0x00022868
        /*0e10*/ 	.short	0x0100
        /*0e12*/ 	.byte	0x08
	.zero		1


	//   ....[10]....
        /*0e14*/ 	.word	0x000005f0
        /*0e18*/ 	.word	0x000000ff
        /*0e1c*/ 	.word	0x00022870
        /*0e20*/ 	.short	0x0100
        /*0e22*/ 	.byte	0x06
	.zero		1


	//   ....[11]....
        /*0e24*/ 	.word	0x00000600
        /*0e28*/ 	.word	0x000000ff
        /*0e2c*/ 	.word	0x00022880
        /*0e30*/ 	.short	0x0100
        /*0e32*/ 	.byte	0x06
	.zero		1


	//   ....[12]....
        /*0e34*/ 	.word	0x00000610
        /*0e38*/ 	.word	0x000000ff
        /*0e3c*/ 	.word	0x00022878
        /*0e40*/ 	.short	0x0100
        /*0e42*/ 	.byte	0x06
	.zero		1


	//   ....[13]....
        /*0e44*/ 	.word	0x00000620
        /*0e48*/ 	.word	0x000000ff
        /*0e4c*/ 	.word	0x00022888
        /*0e50*/ 	.short	0x0100
        /*0e52*/ 	.byte	0x06
	.zero		1


	//   ....[14]....
        /*0e54*/ 	.word	0x00000750
        /*0e58*/ 	.word	0x000000ff
        /*0e5c*/ 	.word	0x00022890
        /*0e60*/ 	.short	0x0100
        /*0e62*/ 	.byte	0x08
	.zero		1


	//   ....[15]....
        /*0e64*/ 	.word	0x00000760
        /*0e68*/ 	.word	0x000000ff
        /*0e6c*/ 	.word	0x000228a0
        /*0e70*/ 	.short	0x0100
        /*0e72*/ 	.byte	0x08
	.zero		1


	//   ....[16]....
        /*0e74*/ 	.word	0x00000770
        /*0e78*/ 	.word	0x000000ff
        /*0e7c*/ 	.word	0x00022898
        /*0e80*/ 	.short	0x0100
        /*0e82*/ 	.byte	0x08
	.zero		1


	//   ....[17]....
        /*0e84*/ 	.word	0x00000780
        /*0e88*/ 	.word	0x000000ff
        /*0e8c*/ 	.word	0x000228a8
        /*0e90*/ 	.short	0x0100
        /*0e92*/ 	.byte	0x08
	.zero		1


	//   ....[18]....
        /*0e94*/ 	.word	0x000008b0
        /*0e98*/ 	.word	0x000000ff
        /*0e9c*/ 	.word	0x000228b0
        /*0ea0*/ 	.short	0x0100
        /*0ea2*/ 	.byte	0x08
	.zero		1


	//   ....[19]....
        /*0ea4*/ 	.word	0x000008c0
        /*0ea8*/ 	.word	0x000000ff
        /*0eac*/ 	.word	0x000228c0
        /*0eb0*/ 	.short	0x0100
        /*0eb2*/ 	.byte	0x08
	.zero		1


	//   ....[20]....
        /*0eb4*/ 	.word	0x000008d0
        /*0eb8*/ 	.word	0x000000ff
        /*0ebc*/ 	.word	0x000228b8
        /*0ec0*/ 	.short	0x0100
        /*0ec2*/ 	.byte	0x08
	.zero		1


	//   ....[21]....
        /*0ec4*/ 	.word	0x000008e0
        /*0ec8*/ 	.word	0x000000ff
        /*0ecc*/ 	.word	0x000228c8
        /*0ed0*/ 	.short	0x0100
        /*0ed2*/ 	.byte	0x08
	.zero		1


	//   ....[22]....
        /*0ed4*/ 	.word	0x00003720
        /*0ed8*/ 	.word	0x00000057
        /*0edc*/ 	.word	0x00022890
        /*0ee0*/ 	.short	0x010a
        /*0ee2*/ 	.byte	0x3f
	.zero		1


	//   ....[23]....
        /*0ee4*/ 	.word	0x00004a00
        /*0ee8*/ 	.word	0x00000057
        /*0eec*/ 	.word	0x00022890
        /*0ef0*/ 	.short	0x010a
        /*0ef2*/ 	.byte	0x3f
	.zero		1


	//   ....[24]....
        /*0ef4*/ 	.word	0x00005a20
        /*0ef8*/ 	.word	0x00000057
        /*0efc*/ 	.word	0x00022890
        /*0f00*/ 	.short	0x010a
        /*0f02*/ 	.byte	0x3f
	.zero		1


	//   ....[25]....
        /*0f04*/ 	.word	0x00005ec0
        /*0f08*/ 	.word	0x00000004
        /*0f0c*/ 	.word	0x00000000
        /*0f10*/ 	.short	0x0101
        /*0f12*/ 	.byte	0x3f
	.zero		1


	//   ....[26]....
        /*0f14*/ 	.word	0x00005f00
        /*0f18*/ 	.word	0x00000057
        /*0f1c*/ 	.word	0x000228b0
        /*0f20*/ 	.short	0x010a
        /*0f22*/ 	.byte	0x3f
	.zero		1


	//   ....[27]....
        /*0f24*/ 	.word	0x00006780
        /*0f28*/ 	.word	0x00000057
        /*0f2c*/ 	.word	0x00000000
        /*0f30*/ 	.short	0x0101
        /*0f32*/ 	.byte	0x3f
	.zero		1


	//   ....[28]....
        /*0f34*/ 	.word	0x00007630
        /*0f38*/ 	.word	0x00000017
        /*0f3c*/ 	.word	0x00022800
        /*0f40*/ 	.short	0x010a
        /*0f42*/ 	.byte	0x3f
	.zero		1


	//   ....[29]....
        /*0f44*/ 	.word	0x00007680
        /*0f48*/ 	.word	0x00000017
        /*0f4c*/ 	.word	0x00022800
        /*0f50*/ 	.short	0x010a
        /*0f52*/ 	.byte	0x3f
	.zero		1


	//   ....[30]....
        /*0f54*/ 	.word	0x00008130
        /*0f58*/ 	.word	0x00000017
        /*0f5c*/ 	.word	0x00022800
        /*0f60*/ 	.short	0x010a
        /*0f62*/ 	.byte	0x3f
	.zero		1


	//   ....[31]....
        /*0f64*/ 	.word	0x00009570
        /*0f68*/ 	.word	0x00000017
        /*0f6c*/ 	.word	0x00022800
        /*0f70*/ 	.short	0x010a
        /*0f72*/ 	.byte	0x3f
	.zero		1


	//   ....[32]....
        /*0f74*/ 	.word	0x0000a460
        /*0f78*/ 	.word	0x00000000
        /*0f7c*/ 	.word	0x00022830
        /*0f80*/ 	.short	0x010a
        /*0f82*/ 	.byte	0x3f
	.zero		1


	//   ....[33]....
        /*0f84*/ 	.word	0x0000a500
        /*0f88*/ 	.word	0x00000000
        /*0f8c*/ 	.word	0x00022830
        /*0f90*/ 	.short	0x010a
        /*0f92*/ 	.byte	0x3f
	.zero		1


	//   ....[34]....
        /*0f94*/ 	.word	0x0000af30
        /*0f98*/ 	.word	0x00000026
        /*0f9c*/ 	.word	0x00000000
        /*0fa0*/ 	.short	0x0101
        /*0fa2*/ 	.byte	0x3f
	.zero		1


	//   ....[35]....
        /*0fa4*/ 	.word	0x0000ceb0
        /*0fa8*/ 	.word	0x00000000
        /*0fac*/ 	.word	0x00022850
        /*0fb0*/ 	.short	0x010a
        /*0fb2*/ 	.byte	0x3f
	.zero		1


	//   ....[36]....
        /*0fb4*/ 	.word	0x0000cf00
        /*0fb8*/ 	.word	0x00000000
        /*0fbc*/ 	.word	0x00022850
        /*0fc0*/ 	.short	0x010a
        /*0fc2*/ 	.byte	0x3f
	.zero		1


	//   ....[37]....
        /*0fc4*/ 	.word	0x0000d330
        /*0fc8*/ 	.word	0x00000000
        /*0fcc*/ 	.word	0x00000000
        /*0fd0*/ 	.short	0x0101
        /*0fd2*/ 	.byte	0x3f
	.zero		1


	//   ....[38]....
        /*0fd4*/ 	.word	0x0000d700
        /*0fd8*/ 	.word	0x00000009
        /*0fdc*/ 	.word	0x00022830
        /*0fe0*/ 	.short	0x010a
        /*0fe2*/ 	.byte	0x3f
	.zero		1


	//   ....[39]....
        /*0fe4*/ 	.word	0x0000d760
        /*0fe8*/ 	.word	0x00000009
        /*0fec*/ 	.word	0x00022830
        /*0ff0*/ 	.short	0x010a
        /*0ff2*/ 	.byte	0x3f
	.zero		1


	//   ....[40]....
        /*0ff4*/ 	.word	0x0000e150
        /*0ff8*/ 	.word	0x000000aa
        /*0ffc*/ 	.word	0x00000000
        /*1000*/ 	.short	0x0101
        /*1002*/ 	.byte	0x3f
	.zero		1


	//   ....[41]....
        /*1004*/ 	.word	0x000109d0
        /*1008*/ 	.word	0x00000009
        /*100c*/ 	.word	0x00022850
        /*1010*/ 	.short	0x010a
        /*1012*/ 	.byte	0x3f
	.zero		1


	//   ....[42]....
        /*1014*/ 	.word	0x00010a20
        /*1018*/ 	.word	0x00000009
        /*101c*/ 	.word	0x00022850
        /*1020*/ 	.short	0x010a
        /*1022*/ 	.byte	0x3f
	.zero		1


	//   ....[43]....
        /*1024*/ 	.word	0x00010e10
        /*1028*/ 	.word	0x00000006
        /*102c*/ 	.word	0x00000000
        /*1030*/ 	.short	0x0101
        /*1032*/ 	.byte	0x3f
	.zero		1


	//   ....[44]....
        /*1034*/ 	.word	0x00011260
        /*1038*/ 	.word	0x00000000
        /*103c*/ 	.word	0x00022830
        /*1040*/ 	.short	0x010a
        /*1042*/ 	.byte	0x3f
	.zero		1


	//   ....[45]....
        /*1044*/ 	.word	0x000112c0
        /*1048*/ 	.word	0x00000000
        /*104c*/ 	.word	0x00022830
        /*1050*/ 	.short	0x010a
        /*1052*/ 	.byte	0x3f
	.zero		1


	//   ....[46]....
        /*1054*/ 	.word	0x00012f00
        /*1058*/ 	.word	0x00000099
        /*105c*/ 	.word	0x00000000
        /*1060*/ 	.short	0x0101
        /*1062*/ 	.byte	0x3f
	.zero		1


	//   ....[47]....
        /*1064*/ 	.word	0x00013280
        /*1068*/ 	.word	0x00000000
        /*106c*/ 	.word	0x00022850
        /*1070*/ 	.short	0x010a
        /*1072*/ 	.byte	0x3f
	.zero		1


	//   ....[48]....
        /*1074*/ 	.word	0x000132d0
        /*1078*/ 	.word	0x00000000
        /*107c*/ 	.word	0x00022850
        /*1080*/ 	.short	0x010a
        /*1082*/ 	.byte	0x3f
	.zero		1


	//   ....[49]....
        /*1084*/ 	.word	0x000136d0
        /*1088*/ 	.word	0x00000000
        /*108c*/ 	.word	0x00000000
        /*1090*/ 	.short	0x0101
        /*1092*/ 	.byte	0x3f
	.zero		1


	//   ....[50]....
        /*1094*/ 	.word	0x00013810
        /*1098*/ 	.word	0x00000009
        /*109c*/ 	.word	0x00022830
        /*10a0*/ 	.short	0x010a
        /*10a2*/ 	.byte	0x3f
	.zero		1


	//   ....[51]....
        /*10a4*/ 	.word	0x00013870
        /*10a8*/ 	.word	0x00000009
        /*10ac*/ 	.word	0x00022830
        /*10b0*/ 	.short	0x010a
        /*10b2*/ 	.byte	0x3f
	.zero		1


	//   ....[52]....
        /*10b4*/ 	.word	0x00014110
        /*10b8*/ 	.word	0x000000aa
        /*10bc*/ 	.word	0x00000000
        /*10c0*/ 	.short	0x0101
        /*10c2*/ 	.byte	0x3f
	.zero		1


	//   ....[53]....
        /*10c4*/ 	.word	0x00016ae0
        /*10c8*/ 	.word	0x00000009
        /*10cc*/ 	.word	0x00022850
        /*10d0*/ 	.short	0x010a
        /*10d2*/ 	.byte	0x3f
	.zero		1


	//   ....[54]....
        /*10d4*/ 	.word	0x00016b30
        /*10d8*/ 	.word	0x00000009
        /*10dc*/ 	.word	0x00022850
        /*10e0*/ 	.short	0x010a
        /*10e2*/ 	.byte	0x3f
	.zero		1


	//   ....[55]....
        /*10e4*/ 	.word	0x00016f40
        /*10e8*/ 	.word	0x00000009
        /*10ec*/ 	.word	0x00000000
        /*10f0*/ 	.short	0x0101
        /*10f2*/ 	.byte	0x3f
	.zero		1


	//   ....[56]....
        /*10f4*/ 	.word	0x00019460
        /*10f8*/ 	.word	0x00000008
        /*10fc*/ 	.word	0x00000000
        /*1100*/ 	.short	0x0101
        /*1102*/ 	.byte	0x3f
	.zero		1


	//   ....[57]....
        /*1104*/ 	.word	0x0001a030
        /*1108*/ 	.word	0x00000003
        /*110c*/ 	.word	0x00000000
        /*1110*/ 	.short	0x0101
        /*1112*/ 	.byte	0x3f
	.zero		1


	//   ....[58]....
        /*1114*/ 	.word	0x0001ee40
        /*1118*/ 	.word	0x00000011
        /*111c*/ 	.word	0x00022820
        /*1120*/ 	.short	0x010a
        /*1122*/ 	.byte	0x3f
	.zero		1


	//   ....[59]....
        /*1124*/ 	.word	0x0001eed0
        /*1128*/ 	.word	0x0000000c
        /*112c*/ 	.word	0x000228a0
        /*1130*/ 	.short	0x010a
        /*1132*/ 	.byte	0x3f
	.zero		1


	//   ....[60]....
        /*1134*/ 	.word	0x0001f120
        /*1138*/ 	.word	0x0000000c
        /*113c*/ 	.word	0x000228c0
        /*1140*/ 	.short	0x010a
        /*1142*/ 	.byte	0x3f
	.zero		1


	//   ....[61]....
        /*1144*/ 	.word	0x0001f730
        /*1148*/ 	.word	0x0000000a
        /*114c*/ 	.word	0x000228a0
        /*1150*/ 	.short	0x010a
        /*1152*/ 	.byte	0x3f
	.zero		1


	//   ....[62]....
        /*1154*/ 	.word	0x0001f970
        /*1158*/ 	.word	0x0000000a
        /*115c*/ 	.word	0x000228c0
        /*1160*/ 	.short	0x010a
        /*1162*/ 	.byte	0x3f
	.zero		1


	//   ....[63]....
        /*1164*/ 	.word	0x00020f10
        /*1168*/ 	.word	0x00000021
        /*116c*/ 	.word	0x00022840
        /*1170*/ 	.short	0x010a
        /*1172*/ 	.byte	0x3f
	.zero		1


	//   ....[64]....
        /*1174*/ 	.word	0x00021540
        /*1178*/ 	.word	0x00000021
        /*117c*/ 	.word	0x00022830
        /*1180*/ 	.short	0x0107
        /*1182*/ 	.byte	0x3f
	.zero		1


	//   ....[65]....
        /*1184*/ 	.word	0x00021620
        /*1188*/ 	.word	0x00000021
        /*118c*/ 	.word	0x00022830
        /*1190*/ 	.short	0x0101
        /*1192*/ 	.byte	0x3f
	.zero		1


	//   ....[66]....
        /*1194*/ 	.word	0x000221c0
        /*1198*/ 	.word	0x00000011
        /*119c*/ 	.word	0x00022800
        /*11a0*/ 	.short	0x0107
        /*11a2*/ 	.byte	0x3f
	.zero		1


	//   ....[67]....
        /*11a4*/ 	.word	0x000222b0
        /*11a8*/ 	.word	0x00000011
        /*11ac*/ 	.word	0x00022800
        /*11b0*/ 	.short	0x0101
        /*11b2*/ 	.byte	0x3f
	.zero		1


	//   ....[68]....
        /*11b4*/ 	.word	0x000222d0
        /*11b8*/ 	.word	0x00000011
        /*11bc*/ 	.word	0x00022820
        /*11c0*/ 	.short	0x010a
        /*11c2*/ 	.byte	0x3f
	.zero		1


	//   ....[69]....
        /*11c4*/ 	.word	0x00022360
        /*11c8*/ 	.word	0x00000021
        /*11cc*/ 	.word	0x00022860
        /*11d0*/ 	.short	0x010a
        /*11d2*/ 	.byte	0x3f
	.zero		1


	//   ....[70]....
        /*11d4*/ 	.word	0x00022a40
        /*11d8*/ 	.word	0x00000021
        /*11dc*/ 	.word	0x00022850
        /*11e0*/ 	.short	0x0107
        /*11e2*/ 	.byte	0x3f
	.zero		1


	//   ....[71]....
        /*11e4*/ 	.word	0x00022b10
        /*11e8*/ 	.word	0x00000021
        /*11ec*/ 	.word	0x00022850
        /*11f0*/ 	.short	0x0101
        /*11f2*/ 	.byte	0x3f
	.zero		1


	//   ....[72]....
        /*11f4*/ 	.word	0x00022e50
        /*11f8*/ 	.word	0x00000006
        /*11fc*/ 	.word	0x00022840
        /*1200*/ 	.short	0x010a
        /*1202*/ 	.byte	0x3f
	.zero		1


	//   ....[73]....
        /*1204*/ 	.word	0x00023210
        /*1208*/ 	.word	0x00000006
        /*120c*/ 	.word	0x00022830
        /*1210*/ 	.short	0x0107
        /*1212*/ 	.byte	0x3f
	.zero		1


	//   ....[74]....
        /*1214*/ 	.word	0x000232d0
        /*1218*/ 	.word	0x00000006
        /*121c*/ 	.word	0x00022830
        /*1220*/ 	.short	0x0101
        /*1222*/ 	.byte	0x3f
	.zero		1


	//   ....[75]....
        /*1224*/ 	.word	0x00023300
        /*1228*/ 	.word	0x00000006
        /*122c*/ 	.word	0x00022860
        /*1230*/ 	.short	0x010a
        /*1232*/ 	.byte	0x3f
	.zero		1


	//   ....[76]....
        /*1234*/ 	.word	0x00023800
        /*1238*/ 	.word	0x00000006
        /*123c*/ 	.word	0x00022850
        /*1240*/ 	.short	0x0107
        /*1242*/ 	.byte	0x3f
	.zero		1


	//   ....[77]....
        /*1244*/ 	.word	0x000238c0
        /*1248*/ 	.word	0x00000006
        /*124c*/ 	.word	0x00022850
        /*1250*/ 	.short	0x0101
        /*1252*/ 	.byte	0x3f
	.zero		1


	//   ....[78]....
        /*1254*/ 	.word	0x00024b50
        /*1258*/ 	.word	0x00000005
        /*125c*/ 	.word	0x00022820
        /*1260*/ 	.short	0x010a
        /*1262*/ 	.byte	0x3f
	.zero		1


	//   ....[79]....
        /*1264*/ 	.word	0x00024cc0
        /*1268*/ 	.word	0x00000003
        /*126c*/ 	.word	0x00022840
        /*1270*/ 	.short	0x010a
        /*1272*/ 	.byte	0x3f
	.zero		1


	//   ....[80]....
        /*1274*/ 	.word	0x00024d60
        /*1278*/ 	.word	0x00000013
        /*127c*/ 	.word	0x00022840
        /*1280*/ 	.short	0x010a
        /*1282*/ 	.byte	0x3f
	.zero		1


	//   ....[81]....
        /*1284*/ 	.word	0x00024da0
        /*1288*/ 	.word	0x00000003
        /*128c*/ 	.word	0x00022860
        /*1290*/ 	.short	0x010a
        /*1292*/ 	.byte	0x3f
	.zero		1


	//   ....[82]....
        /*1294*/ 	.word	0x00024de0
        /*1298*/ 	.word	0x00000013
        /*129c*/ 	.word	0x00022860
        /*12a0*/ 	.short	0x010a
        /*12a2*/ 	.byte	0x3f
	.zero		1


	//   ....[83]....
        /*12a4*/ 	.word	0x00024e40
        /*12a8*/ 	.word	0x00000057
        /*12ac*/ 	.word	0x00022890
        /*12b0*/ 	.short	0x010a
        /*12b2*/ 	.byte	0x3f
	.zero		1


	//   ....[84]....
        /*12b4*/ 	.word	0x000250d0
        /*12b8*/ 	.word	0x00000057
        /*12bc*/ 	.word	0x00022890
        /*12c0*/ 	.short	0x010a
        /*12c2*/ 	.byte	0x3f
	.zero		1


	//   ....[85]....
        /*12c4*/ 	.word	0x00025380
        /*12c8*/ 	.word	0x00000057
        /*12cc*/ 	.word	0x00022890
        /*12d0*/ 	.short	0x010a
        /*12d2*/ 	.byte	0x3f
	.zero		1


	//   ....[86]....
        /*12d4*/ 	.word	0x00025630
        /*12d8*/ 	.word	0x00000057
        /*12dc*/ 	.word	0x000228b0
        /*12e0*/ 	.short	0x010a
        /*12e2*/ 	.byte	0x3f
	.zero		1


	//   ....[87]....
        /*12e4*/ 	.word	0x00025ab0
        /*12e8*/ 	.word	0x00000017
        /*12ec*/ 	.word	0x00022800
        /*12f0*/ 	.short	0x010a
        /*12f2*/ 	.byte	0x3f
	.zero		1


	//   ....[88]....
        /*12f4*/ 	.word	0x000260b0
        /*12f8*/ 	.word	0x00000017
        /*12fc*/ 	.word	0x00022800
        /*1300*/ 	.short	0x010a
        /*1302*/ 	.byte	0x3f
	.zero		1


	//   ....[89]....
        /*1304*/ 	.word	0x00026100
        /*1308*/ 	.word	0x00000000
        /*130c*/ 	.word	0x00022830
        /*1310*/ 	.short	0x010a
        /*1312*/ 	.byte	0x3f
	.zero		1


	//   ....[90]....
        /*1314*/ 	.word	0x00026150
        /*1318*/ 	.word	0x00000000
        /*131c*/ 	.word	0x00022850
        /*1320*/ 	.short	0x010a
        /*1322*/ 	.byte	0x3f
	.zero		1


	//   ....[91]....
        /*1324*/ 	.word	0x000261a0
        /*1328*/ 	.word	0x00000009
        /*132c*/ 	.word	0x00022830
        /*1330*/ 	.short	0x010a
        /*1332*/ 	.byte	0x3f
	.zero		1


	//   ....[92]....
        /*1334*/ 	.word	0x000261f0
        /*1338*/ 	.word	0x00000009
        /*133c*/ 	.word	0x00022850
        /*1340*/ 	.short	0x010a
        /*1342*/ 	.byte	0x3f
	.zero		1


	//   ....[93]....
        /*1344*/ 	.word	0x00026240
        /*1348*/ 	.word	0x00000000
        /*134c*/ 	.word	0x00022830
        /*1350*/ 	.short	0x010a
        /*1352*/ 	.byte	0x3f
	.zero		1


	//   ....[94]....
        /*1354*/ 	.word	0x00026290
        /*1358*/ 	.word	0x00000000
        /*135c*/ 	.word	0x00022850
        /*1360*/ 	.short	0x010a
        /*1362*/ 	.byte	0x3f
	.zero		1


	//   ....[95]....
        /*1364*/ 	.word	0x000262e0
        /*1368*/ 	.word	0x00000009
        /*136c*/ 	.word	0x00022830
        /*1370*/ 	.short	0x010a
        /*1372*/ 	.byte	0x3f
	.zero		1


	//   ....[96]....
        /*1374*/ 	.word	0x00026330
        /*1378*/ 	.word	0x00000009
        /*137c*/ 	.word	0x00022850
        /*1380*/ 	.short	0x010a
        /*1382*/ 	.byte	0x3f
	.zero		1


	//   ....[97]....
        /*1384*/ 	.word	0x00026f40
        /*1388*/ 	.word	0x00000011
        /*138c*/ 	.word	0x00022820
        /*1390*/ 	.short	0x010a
        /*1392*/ 	.byte	0x3f
	.zero		1


	//   ....[98]....
        /*1394*/ 	.word	0x00026f90
        /*1398*/ 	.word	0x0000000c
        /*139c*/ 	.word	0x000228a0
        /*13a0*/ 	.short	0x010a
        /*13a2*/ 	.byte	0x3f
	.zero		1


	//   ....[99]....
        /*13a4*/ 	.word	0x00026fe0
        /*13a8*/ 	.word	0x0000000c
        /*13ac*/ 	.word	0x000228c0
        /*13b0*/ 	.short	0x010a
        /*13b2*/ 	.byte	0x3f
	.zero		1


	//   ....[100]....
        /*13b4*/ 	.word	0x00027030
        /*13b8*/ 	.word	0x0000000a
        /*13bc*/ 	.word	0x000228a0
        /*13c0*/ 	.short	0x010a
        /*13c2*/ 	.byte	0x3f
	.zero		1


	//   ....[101]....
        /*13c4*/ 	.word	0x00027080
        /*13c8*/ 	.word	0x0000000a
        /*13cc*/ 	.word	0x000228c0
        /*13d0*/ 	.short	0x010a
        /*13d2*/ 	.byte	0x3f
	.zero		1


	//   ....[102]....
        /*13d4*/ 	.word	0x000271a0
        /*13d8*/ 	.word	0x00000021
        /*13dc*/ 	.word	0x00022840
        /*13e0*/ 	.short	0x010a
        /*13e2*/ 	.byte	0x3f
	.zero		1


	//   ....[103]....
        /*13e4*/ 	.word	0x00028480
        /*13e8*/ 	.word	0x00000011
        /*13ec*/ 	.word	0x00022820
        /*13f0*/ 	.short	0x010a
        /*13f2*/ 	.byte	0x3f
	.zero		1


	//   ....[104]....
        /*13f4*/ 	.word	0x000284d0
        /*13f8*/ 	.word	0x00000021
        /*13fc*/ 	.word	0x00022860
        /*1400*/ 	.short	0x010a
        /*1402*/ 	.byte	0x3f
	.zero		1


	//   ....[105]....
        /*1404*/ 	.word	0x00028e40
        /*1408*/ 	.word	0x00000006
        /*140c*/ 	.word	0x00022840
        /*1410*/ 	.short	0x010a
        /*1412*/ 	.byte	0x3f
	.zero		1


	//   ....[106]....
        /*1414*/ 	.word	0x00029520
        /*1418*/ 	.word	0x00000006
        /*141c*/ 	.word	0x00022860
        /*1420*/ 	.short	0x010a
        /*1422*/ 	.byte	0x3f
	.zero		1


	//   ....[107]....
        /*1424*/ 	.word	0x0002a670
        /*1428*/ 	.word	0x00000005
        /*142c*/ 	.word	0x00022820
        /*1430*/ 	.short	0x010a
        /*1432*/ 	.byte	0x3f
	.zero		1


	//   ....[108]....
        /*1434*/ 	.word	0x0002a810
        /*1438*/ 	.word	0x00000003
        /*143c*/ 	.word	0x00022840
        /*1440*/ 	.short	0x010a
        /*1442*/ 	.byte	0x3f
	.zero		1


	//   ....[109]....
        /*1444*/ 	.word	0x0002a860
        /*1448*/ 	.word	0x00000013
        /*144c*/ 	.word	0x00022840
        /*1450*/ 	.short	0x010a
        /*1452*/ 	.byte	0x3f
	.zero		1


	//   ....[110]....
        /*1454*/ 	.word	0x0002a8b0
        /*1458*/ 	.word	0x00000003
        /*145c*/ 	.word	0x00022860
        /*1460*/ 	.short	0x010a
        /*1462*/ 	.byte	0x3f
	.zero		1


	//----- nvinfo : EIATTR_NUM_MBARRIERS
	.align		4
.L_411:
        /*1464*/ 	.byte	0x03, 0x38
        /*1466*/ 	.short	0x0016


	//----- nvinfo : EIATTR_EXIT_INSTR_OFFSETS
	.align		4
        /*1468*/ 	.byte	0x04, 0x1c
        /*146a*/ 	.short	(.L_413 - .L_412)


	//   ....[0]....
.L_412:
        /*146c*/ 	.word	0x00024e30


	//----- nvinfo : EIATTR_MAX_THREADS
	.align		4
.L_413:
        /*1470*/ 	.byte	0x04, 0x05
        /*1472*/ 	.short	(.L_415 - .L_414)
.L_414:
        /*1474*/ 	.word	0x00000180
        /*1478*/ 	.word	0x00000001
        /*147c*/ 	.word	0x00000001


	//----- nvinfo : EIATTR_CRS_STACK_SIZE
	.align		4
.L_415:
        /*1480*/ 	.byte	0x04, 0x1e
        /*1482*/ 	.short	(.L_417 - .L_416)
.L_416:
        /*1484*/ 	.word	0x00000000


	//----- nvinfo : EIATTR_CBANK_PARAM_SIZE
	.align		4
.L_417:
        /*1488*/ 	.byte	0x03, 0x19
        /*148a*/ 	.short	0x0af0


	//----- nvinfo : EIATTR_PARAM_CBANK
	.align		4
        /*148c*/ 	.byte	0x04, 0x0a
        /*148e*/ 	.short	(.L_419 - .L_418)
	.align		4
.L_418:
        /*1490*/ 	.word	index@(.nv.constant0._ZN7cutlass13device_kernelIN5flash11enable_sm90INS1_16FlashAttnFwdSm90INS1_25CollectiveMainloopFwdSm90ILi2EN4cute5tupleIJNS5_1CILi1EEES8_S8_EEENS6_IJNS7_ILi128EEENS7_ILi96EEENS7_ILi64EEEEEELi256ENS_6half_tEfNS_4arch4Sm90ELb0ELb1ELb1ELb1ELb1ELb1ELb0ELb1ELb0ELb1ELb1ELb0EEENS1_21CollectiveEpilogueFwdINS6_IJSA_NS7_ILi256EEESB_EEES9_SE_SG_Li256ELb1ELb1ELb1ELb0EEENS1_36VarlenDynamicPersistentTileSchedulerILi128ELi96ELi256ELi128ELb1ELb1ELb1ELb1ELb0ELb1EEEEEEEEEvNT_6ParamsE)
        /*1494*/ 	.short	0x0210
        /*1496*/ 	.short	0x0af0


	//----- nvinfo : EIATTR_SW_WAR
	.align		4
.L_419:
        /*1498*/ 	.byte	0x04, 0x36
        /*149a*/ 	.short	(.L_421 - .L_420)
.L_420:
        /*149c*/ 	.word	0x00000008
.L_421:


//--------------------- .nv.info._ZN7cutlass13device_kernelIN5flash11enable_sm90INS1_16FlashAttnFwdSm90INS1_25CollectiveMainloopFwdSm90ILi2EN4cute5tupleIJNS5_1CILi1EEES8_S8_EEENS6_IJNS7_ILi128EEENS7_ILi96EEENS7_ILi64EEEEEELi256ENS_6half_tEfNS_4arch4Sm90ELb0ELb1ELb1ELb1ELb1ELb0ELb1ELb1ELb0ELb1ELb1ELb0EEENS1_21CollectiveEpilogueFwdINS6_IJSA_NS7_ILi256EEESB_EEES9_SE_SG_Li256ELb1ELb1ELb1ELb0EEENS1_36VarlenDynamicPersistentTileSchedulerILi128ELi96ELi256ELi128ELb1ELb1ELb1ELb1ELb0ELb1EEEEEEEEEvNT_6ParamsE --------------------------
	.section	.nv.info._ZN7cutlass13device_kernelIN5flash11enable_sm90INS1_16FlashAttnFwdSm90INS1_25CollectiveMainloopFwdSm90ILi2EN4cute5tupleIJNS5_1CILi1EEES8_S8_EEENS6_IJNS7_ILi128EEENS7_ILi96EEENS7_ILi64EEEEEELi256ENS_6half_tEfNS_4arch4Sm90ELb0ELb1ELb1ELb1ELb1ELb0ELb1ELb1ELb0ELb1ELb1ELb0EEENS1_21CollectiveEpilogueFwdINS6_IJSA_NS7_ILi256EEESB_EEES9_SE_SG_Li256ELb1ELb1ELb1ELb0EEENS1_36VarlenDynamicPersistentTileSchedulerILi128ELi96ELi256ELi128ELb1ELb1ELb1ELb1ELb0ELb1EEEEEEEEEvNT_6ParamsE,"",@"SHT_CUDA_INFO"
	.sectionflags	@""
	.align	4


	//----- nvinfo : EIATTR_CUDA_API_VERSION
	.align		4
        /*0000*/ 	.byte	0x04, 0x37
        /*0002*/ 	.short	(.L_423 - .L_422)
.L_422:
        /*0004*/ 	.word	0x00000082


	//----- nvinfo : EIATTR_KPARAM_INFO
	.align		4
.L_423:
        /*0008*/ 	.byte	0x04, 0x17
        /*000a*/ 	.short	(.L_425 - .L_424)
.L_424:
        /*000c*/ 	.word	0x00000000
        /*0010*/ 	.short	0x0000
        /*0012*/ 	.short	0x0070
        /*0014*/ 	.byte	0x00, 0xf0, 0x01, 0x2e


	//----- nvinfo : EIATTR_SPARSE_MMA_MASK
	.align		4
.L_425:
        /*0018*/ 	.byte	0x03, 0x50
        /*001a*/ 	.short	0x0000


	//----- nvinfo : EIATTR_MAXREG_COUNT
	.align		4
        /*001c*/ 	.byte	0x03, 0x1b
        /*001e*/ 	.short	0x00a8


	//----- nvinfo : EIATTR_NUM_BARRIERS
	.align		4
        /*0020*/ 	.byte	0x02, 0x4c
        /*0022*/ 	.byte	0x10
	.zero		1


	//----- nvinfo : EIATTR_EXTERNS
	.align		4
        /*0024*/ 	.byte	0x04, 0x0f
        /*0026*/ 	.short	(.L_427 - .L_426)


	//   ....[0]....
	.align		4
.L_426:
        /*0028*/ 	.word	index@(__assertfail)


	//----- nvinfo : EIATTR_ANNOTATIONS
	.align		4
.L_427:
        /*002c*/ 	.byte	0x04, 0x55
        /*002e*/ 	.short	(.L_429 - .L_428)


	//   ....[0]....
.L_428:
        /* <DEDUP_REMOVED lines=49> */


	//----- nvinfo : EIATTR_MERCURY_ISA_VERSION
	.align		4
.L_429:
        /*0330*/ 	.byte	0x03, 0x5f
        /*0332*/ 	.short	0x0101


	//----- nvinfo : EIATTR_UNUSED_LOAD_BYTE_OFFSET
	.align		4
        /*0334*/ 	.byte	0x04, 0x44
        /*0336*/ 	.short	(.L_431 - .L_430)


	//   ....[0]....
.L_430:
        /*0338*/ 	.word	0x00000a60
        /*033c*/ 	.word	0x0000fff0


	//   ....[1]....
        /*0340*/ 	.word	0x000207b0
        /*0344*/ 	.word	0x0000fff0


	//----- nvinfo : EIATTR_INT_WARP_WIDE_INSTR_OFFSETS
	.align		4
.L_431:
        /*0348*/ 	.byte	0x04, 0x31
        /*034a*/ 	.short	(.L_433 - .L_432)


	//   ....[0]....
.L_432:
        /*034c*/ 	.word	0x000000c0


	//   ....[1]....
        /*0350*/ 	.word	0x000000d0


	//   ....[2]....
        /*0354*/ 	.word	0x000000e0


	//   ....[3]....
        /*0358*/ 	.word	0x00000180


	//   ....[4]....
        /*035c*/ 	.word	0x00026fc0


	//   ....[5]....
        /*0360*/ 	.word	0x00027050


	//   ....[6]....
        /*0364*/ 	.word	0x0002af10


	//   ....[7]....
        /*0368*/ 	.word	0x0002afa0


	//----- nvinfo : EIATTR_COOP_GROUP_MASK_REGIDS
	.align		4
.L_433:
        /*036c*/ 	.byte	0x04, 0x29
        /*036e*/ 	.short	(.L_435 - .L_434)


	//   ....[0]....
.L_434:
        /*0370*/ 	.word	0xffffffff


	//   ....[1]....
        /*0374*/ 	.word	0xffffffff


	//   ....[2]....
        /*0378*/ 	.word	0xffffffff


	//   ....[3]....
        /*037c*/ 	.word	0xffffffff


	//   ....[4]....
        /*0380*/ 	.word	0xffffffff


	//   ....[5]....
        /*0384*/ 	.word	0xffffffff


	//   ....[6]....
        /*0388*/ 	.word	0xffffffff


	//   ....[7]....
        /*038c*/ 	.word	0xffffffff


	//   ....[8]....
        /*0390*/ 	.word	0xffffffff


	//   ....[9]....
        /*0394*/ 	.word	0xffffffff


	//   ....[10]....
        /*0398*/ 	.word	0xffffffff


	//   ....[11]....
        /*039c*/ 	.word	0xffffffff


	//   ....[12]....
        /*03a0*/ 	.word	0xffffffff


	//   ....[13]....
        /*03a4*/ 	.word	0xffffffff


	//   ....[14]....
        /*03a8*/ 	.word	0xffffffff


	//   ....[15]....
        /*03ac*/ 	.word	0xffffffff


	//   ....[16]....
        /*03b0*/ 	.word	0xffffffff


	//   ....[17]....
        /*03b4*/ 	.word	0xffffffff


	//   ....[18]....
        /*03b8*/ 	.word	0xffffffff


	//   ....[19]....
        /*03bc*/ 	.word	0xffffffff


	//   ....[20]....
        /*03c0*/ 	.word	0xffffffff


	//   ....[21]....
        /*03c4*/ 	.word	0xffffffff


	//   ....[22]....
        /*03c8*/ 	.word	0xffffffff


	//   ....[23]....
        /*03cc*/ 	.word	0xffffffff


	//   ....[24]....
        /*03d0*/ 	.word	0xffffffff


	//   ....[25]....
        /*03d4*/ 	.word	0xffffffff


	//   ....[26]....
        /*03d8*/ 	.word	0xffffffff


	//   ....[27]....
        /*03dc*/ 	.word	0xffffffff


	//   ....[28]....
        /*03e0*/ 	.word	0xffffffff


	//   ....[29]....
        /*03e4*/ 	.word	0xffffffff


	//   ....[30]....
        /*03e8*/ 	.word	0xffffffff


	//   ....[31]....
        /*03ec*/ 	.word	0xffffffff


	//   ....[32]....
        /*03f0*/ 	.word	0xffffffff


	//   ....[33]....
        /*03f4*/ 	.word	0xffffffff


	//   ....[34]....
        /*03f8*/ 	.word	0xffffffff


	//   ....[35]....
        /*03fc*/ 	.word	0xffffffff


	//   ....[36]....
        /*0400*/ 	.word	0xffffffff


	//   ....[37]....
        /*0404*/ 	.word	0xffffffff


	//   ....[38]....
        /*0408*/ 	.word	0xffffffff


	//   ....[39]....
        /*040c*/ 	.word	0xffffffff


	//   ....[40]....
        /*0410*/ 	.word	0xffffffff


	//   ....[41]....
        /*0414*/ 	.word	0xffffffff


	//   ....[42]....
        /*0418*/ 	.word	0xffffffff


	//   ....[43]....
        /*041c*/ 	.word	0xffffffff


	//   ....[44]....
        /*0420*/ 	.word	0xffffffff


	//   ....[45]....
        /*0424*/ 	.word	0xffffffff


	//   ....[46]....
        /*0428*/ 	.word	0xffffffff


	//   ....[47]....
        /*042c*/ 	.word	0xffffffff


	//   ....[48]....
        /*0430*/ 	.word	0xffffffff


	//   ....[49]....
        /*0434*/ 	.word	0xffffffff


	//   ....[50]....
        /*0438*/ 	.word	0xffffffff


	//   ....[51]....
        /*043c*/ 	.word	0xffffffff


	//   ....[52]....
        /*0440*/ 	.word	0xffffffff


	//   ....[53]....
        /*0444*/ 	.word	0xffffffff


	//   ....[54]....
        /*0448*/ 	.word	0xffffffff


	//   ....[55]....
        /*044c*/ 	.word	0xffffffff


	//   ....[56]....
        /*0450*/ 	.word	0xffffffff


	//   ....[57]....
        /*0454*/ 	.word	0xffffffff


	//   ....[58]....
        /*0458*/ 	.word	0xffffffff


	//   ....[59]....
        /*045c*/ 	.word	0xffffffff


	//   ....[60]....
        /*0460*/ 	.word	0xffffffff


	//   ....[61]....
        /*0464*/ 	.word	0xffffffff


	//   ....[62]....
        /*0468*/ 	.word	0xffffffff


	//   ....[63]....
        /*046c*/ 	.word	0xffffffff


	//   ....[64]....
        /*0470*/ 	.word	0xffffffff


	//   ....[65]....
        /*0474*/ 	.word	0xffffffff


	//   ....[66]....
        /*0478*/ 	.word	0xffffffff


	//   ....[67]....
        /*047c*/ 	.word	0xffffffff


	//   ....[68]....
        /*0480*/ 	.word	0xffffffff


	//   ....[69]....
        /*0484*/ 	.word	0xffffffff


	//   ....[70]....
        /*0488*/ 	.word	0xffffffff


	//   ....[71]....
        /*048c*/ 	.word	0xffffffff


	//   ....[72]....
        /*0490*/ 	.word	0xffffffff


	//   ....[73]....
        /*0494*/ 	.word	0xffffffff


	//   ....[74]....
        /*0498*/ 	.word	0xffffffff


	//   ....[75]....
        /*049c*/ 	.word	0xffffffff


	//   ....[76]....
        /*04a0*/ 	.word	0xffffffff


	//   ....[77]....
        /*04a4*/ 	.word	0xffffffff


	//   ....[78]....
        /*04a8*/ 	.word	0xffffffff


	//   ....[79]....
        /*04ac*/ 	.word	0xffffffff


	//   ....[80]....
        /*04b0*/ 	.word	0xffffffff


	//   ....[81]....
        /*04b4*/ 	.word	0xffffffff


	//   ....[82]....
        /*04b8*/ 	.word	0xffffffff


	//   ....[83]....
        /*04bc*/ 	.word	0xffffffff


	//   ....[84]....
        /*04c0*/ 	.word	0xffffffff


	//   ....[85]....
        /*04c4*/ 	.word	0xffffffff


	//   ....[86]....
        /*04c8*/ 	.word	0xffffffff


	//   ....[87]....
        /*04cc*/ 	.word	0xffffffff


	//   ....[88]....
        /*04d0*/ 	.word	0xffffffff


	//   ....[89]....
        /*04d4*/ 	.word	0xffffffff


	//   ....[90]....
        /*04d8*/ 	.word	0xffffffff


	//   ....[91]....
        /*04dc*/ 	.word	0xffffffff


	//   ....[92]....
        /*04e0*/ 	.word	0xffffffff


	//   ....[93]....
        /*04e4*/ 	.word	0xffffffff


	//   ....[94]....
        /*04e8*/ 	.word	0xffffffff


	//   ....[95]....
        /*04ec*/ 	.word	0xffffffff


	//   ....[96]....
        /*04f0*/ 	.word	0xffffffff


	//   ....[97]....
        /*04f4*/ 	.word	0xffffffff


	//   ....[98]....
        /*04f8*/ 	.word	0xffffffff


	//   ....[99]....
        /*04fc*/ 	.word	0xffffffff


	//   ....[100]....
        /*0500*/ 	.word	0xffffffff


	//   ....[101]....
        /*0504*/ 	.word	0xffffffff


	//   ....[102]....
        /*0508*/ 	.word	0xffffffff


	//   ....[103]....
        /*050c*/ 	.word	0xffffffff


	//   ....[104]....
        /*0510*/ 	.word	0xffffffff


	//   ....[105]....
        /*0514*/ 	.word	0xffffffff


	//   ....[106]....
        /*0518*/ 	.word	0xffffffff


	//   ....[107]....
        /*051c*/ 	.word	0xffffffff


	//   ....[108]....
        /*0520*/ 	.word	0xffffffff


	//   ....[109]....
        /*0524*/ 	.word	0xffffffff


	//   ....[110]....
        /*0528*/ 	.word	0xffffffff


	//   ....[111]....
        /*052c*/ 	.word	0xffffffff


	//   ....[112]....
        /*0530*/ 	.word	0xffffffff


	//   ....[113]....
        /*0534*/ 	.word	0xffffffff


	//   ....[114]....
        /*0538*/ 	.word	0xffffffff


	//   ....[115]....
        /*053c*/ 	.word	0xffffffff


	//   ....[116]....
        /*0540*/ 	.word	0xffffffff


	//   ....[117]....
        /*0544*/ 	.word	0xffffffff


	//   ....[118]....
        /*0548*/ 	.word	0xffffffff


	//   ....[119]....
        /*054c*/ 	.word	0xffffffff


	//   ....[120]....
        /*0550*/ 	.word	0xffffffff


	//   ....[121]....
        /*0554*/ 	.word	0xffffffff


	//   ....[122]....
        /*0558*/ 	.word	0xffffffff


	//   ....[123]....
        /*055c*/ 	.word	0xffffffff


	//   ....[124]....
        /*0560*/ 	.word	0xffffffff


	//   ....[125]....
        /*0564*/ 	.word	0xffffffff


	//   ....[126]....
        /*0568*/ 	.word	0xffffffff


	//   ....[127]....
        /*056c*/ 	.word	0xffffffff


	//   ....[128]....
        /*0570*/ 	.word	0xffffffff


	//   ....[129]....
        /*0574*/ 	.word	0xffffffff


	//   ....[130]....
        /*0578*/ 	.word	0xffffffff


	//   ....[131]....
        /*057c*/ 	.word	0xffffffff


	//   ....[132]....
        /*0580*/ 	.word	0xffffffff


	//   ....[133]....
        /*0584*/ 	.word	0xffffffff


	//   ....[134]....
        /*0588*/ 	.word	0xffffffff


	//   ....[135]....
        /*058c*/ 	.word	0xffffffff


	//   ....[136]....
        /*0590*/ 	.word	0xffffffff


	//   ....[137]....
        /*0594*/ 	.word	0xffffffff


	//   ....[138]....
        /*0598*/ 	.word	0xffffffff


	//   ....[139]....
        /*059c*/ 	.word	0xffffffff


	//   ....[140]....
        /*05a0*/ 	.word	0xffffffff


	//   ....[141]....
        /*05a4*/ 	.word	0xffffffff


	//   ....[142]....
        /*05a8*/ 	.word	0xffffffff


	//   ....[143]....
        /*05ac*/ 	.word	0xffffffff


	//   ....[144]....
        /*05b0*/ 	.word	0xffffffff


	//   ....[145]....
        /*05b4*/ 	.word	0xffffffff


	//   ....[146]....
        /*05b8*/ 	.word	0xffffffff


	//   ....[147]....
        /*05bc*/ 	.word	0xffffffff


	//   ....[148]....
        /*05c0*/ 	.word	0xffffffff


	//   ....[149]....
        /*05c4*/ 	.word	0xffffffff


	//   ....[150]....
        /*05c8*/ 	.word	0xffffffff


	//   ....[151]....
        /*05cc*/ 	.word	0xffffffff


	//   ....[152]....
        /*05d0*/ 	.word	0xffffffff


	//   ....[153]....
        /*05d4*/ 	.word	0xffffffff


	//   ....[154]....
        /*05d8*/ 	.word	0xffffffff


	//   ....[155]....
        /*05dc*/ 	.word	0xffffffff


	//   ....[156]....
        /*05e0*/ 	.word	0xffffffff


	//   ....[157]....
        /*05e4*/ 	.word	0xffffffff


	//   ....[158]....
        /*05e8*/ 	.word	0xffffffff


	//   ....[159]....
        /*05ec*/ 	.word	0xffffffff


	//   ....[160]....
        /*05f0*/ 	.word	0xffffffff


	//   ....[161]....
        /*05f4*/ 	.word	0xffffffff


	//   ....[162]....
        /*05f8*/ 	.word	0xffffffff


	//   ....[163]....
        /*05fc*/ 	.word	0xffffffff


	//   ....[164]....
        /*0600*/ 	.word	0xffffffff


	//   ....[165]....
        /*0604*/ 	.word	0xffffffff


	//   ....[166]....
        /*0608*/ 	.word	0xffffffff


	//   ....[167]....
        /*060c*/ 	.word	0x0500000f


	//   ....[168]....
        /*0610*/ 	.word	0x0500000f


	//   ....[169]....
        /*0614*/ 	.word	0x0500000f


	//   ....[170]....
        /*0618*/ 	.word	0x0500000f


	//   ....[171]....
        /*061c*/ 	.word	0x0500000f


	//   ....[172]....
        /*0620*/ 	.word	0x0500000f


	//   ....[173]....
        /*0624*/ 	.word	0x0500000f


	//   ....[174]....
        /*0628*/ 	.word	0x0500000f


	//   ....[175]....
        /*062c*/ 	.word	0x0500000f


	//   ....[176]....
        /*0630*/ 	.word	0x0500000f


	//   ....[177]....
        /*0634*/ 	.word	0x0500000f


	//   ....[178]....
        /*0638*/ 	.word	0x0500000f


	//   ....[179]....
        /*063c*/ 	.word	0x0500000f


	//   ....[180]....
        /*0640*/ 	.word	0x0500000f


	//   ....[181]....
        /*0644*/ 	.word	0x0500000f


	//   ....[182]....
        /*0648*/ 	.word	0x0500000f


	//   ....[183]....
        /*064c*/ 	.word	0x0500000f


	//   ....[184]....
        /*0650*/ 	.word	0x0500000f


	//   ....[185]....
        /*0654*/ 	.word	0x0500000f


	//   ....[186]....
        /*0658*/ 	.word	0x0500000f


	//   ....[187]....
        /*065c*/ 	.word	0x0500000f


	//   ....[188]....
        /*0660*/ 	.word	0x0500000f


	//   ....[189]....
        /*0664*/ 	.word	0x0500000f


	//   ....[190]....
        /*0668*/ 	.word	0x0500000f


	//   ....[191]....
        /*066c*/ 	.word	0x0500000f


	//   ....[192]....
        /*0670*/ 	.word	0x0500000f


	//   ....[193]....
        /*0674*/ 	.word	0x0500000f


	//   ....[194]....
        /*0678*/ 	.word	0x0500000f


	//   ....[195]....
        /*067c*/ 	.word	0x0500000f


	//   ....[196]....
        /*0680*/ 	.word	0x0500000f


	//   ....[197]....
        /*0684*/ 	.word	0x0500000f


	//   ....[198]....
        /*0688*/ 	.word	0x0500000f


	//   ....[199]....
        /*068c*/ 	.word	0x0500000f


	//   ....[200]....
        /*0690*/ 	.word	0x0500000f


	//   ....[201]....
        /*0694*/ 	.word	0x0500000f


	//   ....[202]....
        /*0698*/ 	.word	0x0500000f


	//   ....[203]....
        /*069c*/ 	.word	0x0500000f


	//   ....[204]....
        /*06a0*/ 	.word	0x0500000f


	//   ....[205]....
        /*06a4*/ 	.word	0x0500000f


	//   ....[206]....
        /*06a8*/ 	.word	0x0500000f


	//   ....[207]....
        /*06ac*/ 	.word	0x0500000f


	//   ....[208]....
        /*06b0*/ 	.word	0x0500000f


	//   ....[209]....
        /*06b4*/ 	.word	0x0500000f


	//   ....[210]....
        /*06b8*/ 	.word	0x0500000f


	//   ....[211]....
        /*06bc*/ 	.word	0x0500000f


	//   ....[212]....
        /*06c0*/ 	.word	0x0500000f


	//   ....[213]....
        /*06c4*/ 	.word	0x0500000f


	//   ....[214]....
        /*06c8*/ 	.word	0x0500000f


	//   ....[215]....
        /*06cc*/ 	.word	0x0500000f


	//   ....[216]....
        /*06d0*/ 	.word	0x0500000f


	//   ....[217]....
        /*06d4*/ 	.word	0x0500000f


	//   ....[218]....
        /*06d8*/ 	.word	0x0500000f


	//   ....[219]....
        /*06dc*/ 	.word	0x0500000f


	//   ....[220]....
        /*06e0*/ 	.word	0x0500000f


	//   ....[221]....
        /*06e4*/ 	.word	0x0500000f


	//   ....[222]....
        /*06e8*/ 	.word	0x0500000f


	//   ....[223]....
        /*06ec*/ 	.word	0x0500000f


	//   ....[224]....
        /*06f0*/ 	.word	0x0500000f


	//   ....[225]....
        /*06f4*/ 	.word	0x0500000f


	//   ....[226]....
        /*06f8*/ 	.word	0x0500000f


	//   ....[227]....
        /*06fc*/ 	.word	0x0500000f


	//   ....[228]....
        /*0700*/ 	.word	0x0500000f


	//   ....[229]....
        /*0704*/ 	.word	0x0500000f


	//   ....[230]....
        /*0708*/ 	.word	0x0500000f


	//   ....[231]....
        /*070c*/ 	.word	0x0500000f


	//   ....[232]....
        /*0710*/ 	.word	0x0500000f


	//   ....[233]....
        /*0714*/ 	.word	0x0500000f


	//   ....[234]....
        /*0718*/ 	.word	0x0500000f


	//   ....[235]....
        /*071c*/ 	.word	0x0500000f


	//   ....[236]....
        /*0720*/ 	.word	0x0500000f


	//   ....[237]....
        /*0724*/ 	.word	0x0500000f


	//   ....[238]....
        /*0728*/ 	.word	0x0500000f


	//   ....[239]....
        /*072c*/ 	.word	0x0500000f


	//   ....[240]....
        /*0730*/ 	.word	0x0500000f


	//   ....[241]....
        /*0734*/ 	.word	0x0500000f


	//   ....[242]....
        /*0738*/ 	.word	0x0500000f


	//   ....[243]....
        /*073c*/ 	.word	0x0500000f


	//   ....[244]....
        /*0740*/ 	.word	0x0500000f


	//   ....[245]....
        /*0744*/ 	.word	0x0500000f


	//   ....[246]....
        /*0748*/ 	.word	0x0500000f


	//   ....[247]....
        /*074c*/ 	.word	0x0500000f


	//   ....[248]....
        /*0750*/ 	.word	0x0500000f


	//   ....[249]....
        /*0754*/ 	.word	0x0500000f


	//   ....[250]....
        /*0758*/ 	.word	0x0500000f


	//   ....[251]....
        /*075c*/ 	.word	0x0500000f


	//   ....[252]....
        /*0760*/ 	.word	0x0500000f


	//   ....[253]....
        /*0764*/ 	.word	0x0500000f


	//   ....[254]....
        /*0768*/ 	.word	0x0500000f


	//   ....[255]....
        /*076c*/ 	.word	0x0500000f


	//   ....[0]....
        /*0770*/ 	.word	0x0500000f


	//   ....[1]....
        /*0774*/ 	.word	0x0500000f


	//   ....[2]....
        /*0778*/ 	.word	0x0500000f


	//   ....[3]....
        /*077c*/ 	.word	0x0500000f


	//   ....[4]....
        /*0780*/ 	.word	0x0500000f


	//   ....[5]....
        /*0784*/ 	.word	0x0500000f


	//   ....[6]....
        /*0788*/ 	.word	0x0500000f


	//   ....[7]....
        /*078c*/ 	.word	0x0500000f


	//   ....[8]....
        /*0790*/ 	.word	0x0500000f


	//   ....[9]....
        /*0794*/ 	.word	0x0500000f


	//   ....[10]....
        /*0798*/ 	.word	0x0500000f


	//   ....[11]....
        /*079c*/ 	.word	0xffffffff


	//   ....[12]....
        /*07a0*/ 	.word	0xffffffff


	//   ....[13]....
        /*07a4*/ 	.word	0xffffffff


	//   ....[14]....
        /*07a8*/ 	.word	0xffffffff


	//   ....[15]....
        /*07ac*/ 	.word	0xffffffff


	//   ....[16]....
        /*07b0*/ 	.word	0xffffffff


	//----- nvinfo : EIATTR_COOP_GROUP_INSTR_OFFSETS
	.align		4
.L_435:
        /*07b4*/ 	.byte	0x04, 0x28
        /*07b6*/ 	.short	(.L_437 - .L_436)


	//   ....[0]....
.L_436:
        /*07b8*/ 	.word	0x00000080


	//   ....[1]....
        /*07bc*/ 	.word	0x00000090


	//   ....[2]....
        /*07c0*/ 	.word	0x000002f0


	//   ....[3]....
        /*07c4*/ 	.word	0x00000450


	//   ....[4]....
        /*07c8*/ 	.word	0x00000570


	//   ....[5]....
        /*07cc*/ 	.word	0x000006d0


	//   ....[6]....
        /*07d0*/ 	.word	0x000028b0


	//   ....[7]....
        /*07d4*/ 	.word	0x000048a0


	//   ....[8]....
        /*07d8*/ 	.word	0x00005070


	//   ....[9]....
        /*07dc*/ 	.word	0x00006400


	//   ....[10]....
        /*07e0*/ 	.word	0x000065f0


	//   ....[11]....
        /*07e4*/ 	.word	0x00006950


	//   ....[12]....
        /*07e8*/ 	.word	0x00006970


	//   ....[13]....
        /*07ec*/ 	.word	0x0000bec0


	//   ....[14]....
        /*07f0*/ 	.word	0x0000bf60


	//   ....[15]....
        /*07f4*/ 	.word	0x0000c140


	//   ....[16]....
        /*07f8*/ 	.word	0x0000c160


	//   ....[17]....
        /*07fc*/ 	.word	0x00015ba0


	//   ....[18]....
        /*0800*/ 	.word	0x00016140


	//   ....[19]....
        /*0804*/ 	.word	0x00017080


	//   ....[20]....
        /*0808*/ 	.word	0x00017190


	//   ....[21]....
        /*080c*/ 	.word	0x00017320


	//   ....[22]....
        /*0810*/ 	.word	0x00017340


	//   ....[23]....
        /*0814*/ 	.word	0x0001f850


	//   ....[24]....
        /*0818*/ 	.word	0x0001f870


	//   ....[25]....
        /*081c*/ 	.word	0x0001f8b0


	//   ....[26]....
        /*0820*/ 	.word	0x0001f8f0


	//   ....[27]....
        /*0824*/ 	.word	0x00021b20


	//   ....[28]....
        /*0828*/ 	.word	0x00021b40


	//   ....[29]....
        /*082c*/ 	.word	0x00021b90


	//   ....[30]....
        /*0830*/ 	.word	0x00021ba0


	//   ....[31]....
        /*0834*/ 	.word	0x00022550


	//   ....[32]....
        /*0838*/ 	.word	0x00022580


	//   ....[33]....
        /*083c*/ 	.word	0x000226c0


	//   ....[34]....
        /*0840*/ 	.word	0x000226e0


	//   ....[35]....
        /*0844*/ 	.word	0x00022820


	//   ....[36]....
        /*0848*/ 	.word	0x00022840


	//   ....[37]....
        /*084c*/ 	.word	0x00022990


	//   ....[38]....
        /*0850*/ 	.word	0x000229b0


	//   ....[39]....
        /*0854*/ 	.word	0x00022f70


	//   ....[40]....
        /*0858*/ 	.word	0x00022fa0


	//   ....[41]....
        /*085c*/ 	.word	0x000239d0


	//   ....[42]....
        /*0860*/ 	.word	0x000239e0


	//   ....[43]....
        /*0864*/ 	.word	0x00024d50


	//   ....[44]....
        /*0868*/ 	.word	0x00024d70


	//   ....[45]....
        /*086c*/ 	.word	0x00024eb0


	//   ....[46]....
        /*0870*/ 	.word	0x00024ed0


	//   ....[47]....
        /*0874*/ 	.word	0x00025010


	//   ....[48]....
        /*0878*/ 	.word	0x00025030


	//   ....[49]....
        /*087c*/ 	.word	0x00025180


	//   ....[50]....
        /*0880*/ 	.word	0x000251a0


	//   ....[51]....
        /*0884*/ 	.word	0x00025370


	//   ....[52]....
        /*0888*/ 	.word	0x00025580


	//   ....[53]....
        /*088c*/ 	.word	0x000255b0


	//   ....[54]....
        /*0890*/ 	.word	0x000255e0


	//   ....[55]....
        /*0894*/ 	.word	0x00025610


	//   ....[56]....
        /*0898*/ 	.word	0x00025640


	//   ....[57]....
        /*089c*/ 	.word	0x00025670


	//   ....[58]....
        /*08a0*/ 	.word	0x000257e0


	//   ....[59]....
        /*08a4*/ 	.word	0x00025810


	//   ....[60]....
        /*08a8*/ 	.word	0x00025840


	//   ....[61]....
        /*08ac*/ 	.word	0x00025870


	//   ....[62]....
        /*08b0*/ 	.word	0x000258a0


	//   ....[63]....
        /*08b4*/ 	.word	0x000258d0


	//   ....[64]....
        /*08b8*/ 	.word	0x00025960


	//   ....[65]....
        /*08bc*/ 	.word	0x00025990


	//   ....[66]....
        /*08c0*/ 	.word	0x000259a0


	//   ....[67]....
        /*08c4*/ 	.word	0x000259e0


	//   ....[68]....
        /*08c8*/ 	.word	0x00027ba0


	//   ....[69]....
        /*08cc*/ 	.word	0x00027bc0


	//   ....[70]....
        /*08d0*/ 	.word	0x00027c50


	//   ....[71]....
        /*08d4*/ 	.word	0x00027c70


	//   ....[72]....
        /*08d8*/ 	.word	0x00027cf0


	//   ....[73]....
        /*08dc*/ 	.word	0x00027d10


	//   ....[74]....
        /*08e0*/ 	.word	0x00027d90


	//   ....[75]....
        /*08e4*/ 	.word	0x00027db0


	//   ....[76]....
        /*08e8*/ 	.word	0x00027e30


	//   ....[77]....
        /*08ec*/ 	.word	0x00027e50


	//   ....[78]....
        /*08f0*/ 	.word	0x00027e60


	//   ....[79]....
        /*08f4*/ 	.word	0x00027e70


	//   ....[80]....
        /*08f8*/ 	.word	0x000285c0


	//   ....[81]....
        /*08fc*/ 	.word	0x00028600


	//   ....[82]....
        /*0900*/ 	.word	0x00028620


	//   ....[83]....
        /*0904*/ 	.word	0x00028630


	//   ....[84]....
        /*0908*/ 	.word	0x00028640


	//   ....[85]....
        /*090c*/ 	.word	0x00028650


	//   ....[86]....
        /*0910*/ 	.word	0x00028680


	//   ....[87]....
        /*0914*/ 	.word	0x00028760


	//   ....[88]....
        /*0918*/ 	.word	0x000287b0


	//   ....[89]....
        /*091c*/ 	.word	0x00028810


	//   ....[90]....
        /*0920*/ 	.word	0x00028880


	//   ....[91]....
        /*0924*/ 	.word	0x000288c0


	//   ....[92]....
        /*0928*/ 	.word	0x00028900


	//   ....[93]....
        /*092c*/ 	.word	0x00028920


	//   ....[94]....
        /*0930*/ 	.word	0x000289a0


	//   ....[95]....
        /*0934*/ 	.word	0x000289e0


	//   ....[96]....
        /*0938*/ 	.word	0x000290d0


	//   ....[97]....
        /*093c*/ 	.word	0x00029100


	//   ....[98]....
        /*0940*/ 	.word	0x00029120


	//   ....[99]....
        /*0944*/ 	.word	0x00029150


	//   ....[100]....
        /*0948*/ 	.word	0x000291c0


	//   ....[101]....
        /*094c*/ 	.word	0x000291f0


	//   ....[102]....
        /*0950*/ 	.word	0x00029300


	//   ....[103]....
        /*0954*/ 	.word	0x00029320


	//   ....[104]....
        /*0958*/ 	.word	0x000293b0


	//   ....[105]....
        /*095c*/ 	.word	0x000293d0


	//   ....[106]....
        /*0960*/ 	.word	0x00029440


	//   ....[107]....
        /*0964*/ 	.word	0x00029460


	//   ....[108]....
        /*0968*/ 	.word	0x000294c0


	//   ....[109]....
        /*096c*/ 	.word	0x000294f0


	//   ....[110]....
        /*0970*/ 	.word	0x00029570


	//   ....[111]....
        /*0974*/ 	.word	0x000295d0


	//   ....[112]....
        /*0978*/ 	.word	0x00029b10


	//   ....[113]....
        /*097c*/ 	.word	0x00029b30


	//   ....[114]....
        /*0980*/ 	.word	0x00029b80


	//   ....[115]....
        /*0984*/ 	.word	0x00029c40


	//   ....[116]....
        /*0988*/ 	.word	0x00029c50


	//   ....[117]....
        /*098c*/ 	.word	0x00029c80


	//   ....[118]....
        /*0990*/ 	.word	0x00029d10


	//   ....[119]....
        /*0994*/ 	.word	0x00029dc0


	//   ....[120]....
        /*0998*/ 	.word	0x00029dd0


	//   ....[121]....
        /*099c*/ 	.word	0x00029e00


	//   ....[122]....
        /*09a0*/ 	.word	0x00029e10


	//   ....[123]....
        /*09a4*/ 	.word	0x00029ea0


	//   ....[124]....
        /*09a8*/ 	.word	0x0002a590


	//   ....[125]....
        /*09ac*/ 	.word	0x0002a5b0


	//   ....[126]....
        /*09b0*/ 	.word	0x0002a5c0


	//   ....[127]....
        /*09b4*/ 	.word	0x0002a600


	//   ....[128]....
        /*09b8*/ 	.word	0x0002a610


	//   ....[129]....
        /*09bc*/ 	.word	0x0002a650


	//   ....[130]....
        /*09c0*/ 	.word	0x0002a660


	//   ....[131]....
        /*09c4*/ 	.word	0x0002a6a0


	//   ....[132]....
        /*09c8*/ 	.word	0x0002a6b0


	//   ....[133]....
        /*09cc*/ 	.word	0x0002a6f0


	//   ....[134]....
        /*09d0*/ 	.word	0x0002a700


	//   ....[135]....
        /*09d4*/ 	.word	0x0002a710


	//   ....[136]....
        /*09d8*/ 	.word	0x0002aa50


	//   ....[137]....
        /*09dc*/ 	.word	0x0002aa70


	//   ....[138]....
        /*09e0*/ 	.word	0x0002aa80


	//   ....[139]....
        /*09e4*/ 	.word	0x0002aa90


	//   ....[140]....
        /*09e8*/ 	.word	0x0002aaa0


	//   ....[141]....
        /*09ec*/ 	.word	0x0002aac0


	//   ....[142]....
        /*09f0*/ 	.word	0x0002ab30


	//   ....[143]....
        /*09f4*/ 	.word	0x0002ab60


	//   ....[144]....
        /*09f8*/ 	.word	0x0002ab70


	//   ....[145]....
        /*09fc*/ 	.word	0x0002abe0


	//   ....[146]....
        /*0a00*/ 	.word	0x0002abf0


	//   ....[147]....
        /*0a04*/ 	.word	0x0002acf0


	//   ....[148]....
        /*0a08*/ 	.word	0x0002b1d0


	//   ....[149]....
        /*0a0c*/ 	.word	0x0002b200


	//   ....[150]....
        /*0a10*/ 	.word	0x0002b260


	//   ....[151]....
        /*0a14*/ 	.word	0x0002b290


	//   ....[152]....
        /*0a18*/ 	.word	0x0002b2c0


	//   ....[153]....
        /*0a1c*/ 	.word	0x0002b2f0


	//   ....[154]....
        /*0a20*/ 	.word	0x0002b320


	//   ....[155]....
        /*0a24*/ 	.word	0x0002b350


	//   ....[156]....
        /*0a28*/ 	.word	0x0002b4f0


	//   ....[157]....
        /*0a2c*/ 	.word	0x0002b520


	//   ....[158]....
        /*0a30*/ 	.word	0x0002b550


	//   ....[159]....
        /*0a34*/ 	.word	0x0002b580


	//   ....[160]....
        /*0a38*/ 	.word	0x0002b5b0


	//   ....[161]....
        /*0a3c*/ 	.word	0x0002b5e0


	//   ....[162]....
        /*0a40*/ 	.word	0x0002b6a0


	//   ....[163]....
        /*0a44*/ 	.word	0x0002b6c0


	//   ....[164]....
        /*0a48*/ 	.word	0x0002b6e0


	//   ....[165]....
        /*0a4c*/ 	.word	0x0002b740


	//   ....[166]....
        /*0a50*/ 	.word	0x0002c160


	//   ....[167]....
        /*0a54*/ 	.word	0x0002c700


	//   ....[168]....
        /*0a58*/ 	.word	0x0002c7f0


	//   ....[169]....
        /*0a5c*/ 	.word	0x0002c890


	//   ....[170]....
        /*0a60*/ 	.word	0x0002c8f0


	//   ....[171]....
        /*0a64*/ 	.word	0x0002c9e0


	//   ....[172]....
        /*0a68*/ 	.word	0x0002ca50


	//   ....[173]....
        /*0a6c*/ 	.word	0x0002cb40


	//   ....[174]....
        /*0a70*/ 	.word	0x0002cbb0


	//   ....[175]....
        /*0a74*/ 	.word	0x0002cca0


	//   ....[176]....
        /*0a78*/ 	.word	0x0002cd10


	//   ....[177]....
        /*0a7c*/ 	.word	0x0002ce00


	//   ....[178]....
        /*0a80*/ 	.word	0x0002ce70


	//   ....[179]....
        /*0a84*/ 	.word	0x0002cf10


	//   ....[180]....
        /*0a88*/ 	.word	0x0002d010


	//   ....[181]....
        /*0a8c*/ 	.word	0x0002d090


	//   ....[182]....
        /*0a90*/ 	.word	0x0002d0f0


	//   ....[183]....
        /*0a94*/ 	.word	0x0002d1c0


	//   ....[184]....
        /*0a98*/ 	.word	0x0002d2a0


	//   ....[185]....
        /*0a9c*/ 	.word	0x0002d360


	//   ....[186]....
        /*0aa0*/ 	.word	0x0002d3e0


	//   ....[187]....
        /*0aa4*/ 	.word	0x0002d4d0


	//   ....[188]....
        /*0aa8*/ 	.word	0x0002d590


	//   ....[189]....
        /*0aac*/ 	.word	0x0002d640


	//   ....[190]....
        /*0ab0*/ 	.word	0x0002d700


	//   ....[191]....
        /*0ab4*/ 	.word	0x0002d7b0


	//   ....[192]....
        /*0ab8*/ 	.word	0x0002d830


	//   ....[193]....
        /*0abc*/ 	.word	0x0002d920


	//   ....[194]....
        /*0ac0*/ 	.word	0x0002d990


	//   ....[195]....
        /*0ac4*/ 	.word	0x0002da60


	//   ....[196]....
        /*0ac8*/ 	.word	0x0002db00


	//   ....[197]....
        /*0acc*/ 	.word	0x0002dba0


	//   ....[198]....
        /*0ad0*/ 	.word	0x0002dc00


	//   ....[199]....
        /*0ad4*/ 	.word	0x0002dcf0


	//   ....[200]....
        /*0ad8*/ 	.word	0x0002de00


	//   ....[201]....
        /*0adc*/ 	.word	0x0002de50


	//   ....[202]....
        /*0ae0*/ 	.word	0x0002deb0


	//   ....[203]....
        /*0ae4*/ 	.word	0x0002dfb0


	//   ....[204]....
        /*0ae8*/ 	.word	0x0002e0c0


	//   ....[205]....
        /*0aec*/ 	.word	0x0002e110


	//   ....[206]....
        /*0af0*/ 	.word	0x0002e170


	//   ....[207]....
        /*0af4*/ 	.word	0x0002e270


	//   ....[208]....
        /*0af8*/ 	.word	0x0002e380


	//   ....[209]....
        /*0afc*/ 	.word	0x0002e3d0


	//   ....[210]....
        /*0b00*/ 	.word	0x0002e430


	//   ....[211]....
        /*0b04*/ 	.word	0x0002e520


	//   ....[212]....
        /*0b08*/ 	.word	0x0002e650


	//   ....[213]....
        /*0b0c*/ 	.word	0x0002e730


	//   ....[214]....
        /*0b10*/ 	.word	0x0002e7c0


	//   ....[215]....
        /*0b14*/ 	.word	0x0002e8d0


	//   ....[216]....
        /*0b18*/ 	.word	0x0002e930


	//   ....[217]....
        /*0b1c*/ 	.word	0x0002ea40


	//   ....[218]....
        /*0b20*/ 	.word	0x0002eaa0


	//   ....[219]....
        /*0b24*/ 	.word	0x0002ebb0


	//   ....[220]....
        /*0b28*/ 	.word	0x0002ec10


	//   ....[221]....
        /*0b2c*/ 	.word	0x0002ed20


	//   ....[222]....
        /*0b30*/ 	.word	0x0002ed80


	//   ....[223]....
        /*0b34*/ 	.word	0x0002ee40


	//   ....[224]....
        /*0b38*/ 	.word	0x0002efa0


	//   ....[225]....
        /*0b3c*/ 	.word	0x0002f040


	//   ....[226]....
        /*0b40*/ 	.word	0x0002f0a0


	//   ....[227]....
        /*0b44*/ 	.word	0x0002f150


	//   ....[228]....
        /*0b48*/ 	.word	0x0002f1b0


	//   ....[229]....
        /*0b4c*/ 	.word	0x0002f260


	//   ....[230]....
        /*0b50*/ 	.word	0x0002f2c0


	//   ....[231]....
        /*0b54*/ 	.word	0x0002f370


	//   ....[232]....
        /*0b58*/ 	.word	0x0002f3d0


	//   ....[233]....
        /*0b5c*/ 	.word	0x0002f480


	//   ....[234]....
        /*0b60*/ 	.word	0x0002f4e0


	//   ....[235]....
        /*0b64*/ 	.word	0x0002f590


	//   ....[236]....
        /*0b68*/ 	.word	0x0002f670


	//   ....[237]....
        /*0b6c*/ 	.word	0x0002f710


	//   ....[238]....
        /*0b70*/ 	.word	0x0002f770


	//   ....[239]....
        /*0b74*/ 	.word	0x0002f840


	//   ....[240]....
        /*0b78*/ 	.word	0x0002f8a0


	//   ....[241]....
        /*0b7c*/ 	.word	0x0002f970


	//   ....[242]....
        /*0b80*/ 	.word	0x0002f9d0


	//   ....[243]....
        /*0b84*/ 	.word	0x0002fab0


	//   ....[244]....
        /*0b88*/ 	.word	0x0002fb10


	//   ....[245]....
        /*0b8c*/ 	.word	0x0002fbe0


	//   ....[246]....
        /*0b90*/ 	.word	0x0002fc40


	//   ....[247]....
        /*0b94*/ 	.word	0x0002fd10


	//   ....[248]....
        /*0b98*/ 	.word	0x0002fda0


	//   ....[249]....
        /*0b9c*/ 	.word	0x0002fe40


	//   ....[250]....
        /*0ba0*/ 	.word	0x0002ffc0


	//   ....[251]....
        /*0ba4*/ 	.word	0x00030030


	//   ....[252]....
        /*0ba8*/ 	.word	0x000300a0


	//   ....[253]....
        /*0bac*/ 	.word	0x00030110


	//   ....[254]....
        /*0bb0*/ 	.word	0x00030180


	//   ....[255]....
        /*0bb4*/ 	.word	0x00030200


	//   ....[0]....
        /*0bb8*/ 	.word	0x00030280


	//   ....[1]....
        /*0bbc*/ 	.word	0x00030310


	//   ....[2]....
        /*0bc0*/ 	.word	0x00030380


	//   ....[3]....
        /*0bc4*/ 	.word	0x000303f0


	//   ....[4]....
        /*0bc8*/ 	.word	0x00030460


	//   ....[5]....
        /*0bcc*/ 	.word	0x000304e0


	//   ....[6]....
        /*0bd0*/ 	.word	0x00030550


	//   ....[7]....
        /*0bd4*/ 	.word	0x000305e0


	//   ....[8]....
        /*0bd8*/ 	.word	0x00030640


	//   ....[9]....
        /*0bdc*/ 	.word	0x000306d0


	//   ....[10]....
        /*0be0*/ 	.word	0x00030800


	//   ....[11]....
        /*0be4*/ 	.word	0x00032ec0


	//   ....[12]....
        /*0be8*/ 	.word	0x000335c0


	//   ....[13]....
        /*0bec*/ 	.word	0x00034860


	//   ....[14]....
        /*0bf0*/ 	.word	0x000348b0


	//   ....[15]....
        /*0bf4*/ 	.word	0x00034920


	//   ....[16]....
        /*0bf8*/ 	.word	0x00034940


	//----- nvinfo : EIATTR_REG_RECONFIG
	.align		4
.L_437:
        /*0bfc*/ 	.byte	0x01, 0x54
	.zero		2


	//----- nvinfo : EIATTR_SYSCALL_OFFSETS
	.align		4
        /*0c00*/ 	.byte	0x04, 0x46
        /*0c02*/ 	.short	(.L_439 - .L_438)


	//   ....[0]....
.L_438:
        /*0c04*/ 	.word	0x00002b30


	//   ....[1]....
        /*0c08*/ 	.word	0x000271b0


	//   ....[2]....
        /*0c0c*/ 	.word	0x00027300


	//   ....[3]....
        /*0c10*/ 	.word	0x000273f0


	//   ....[4]....
        /*0c14*/ 	.word	0x00028200


	//   ....[5]....
        /*0c18*/ 	.word	0x00028d30


	//----- nvinfo : EIATTR_MBARRIER_INSTR_OFFSETS
	.align		4
.L_439:
        /*0c1c*/ 	.byte	0x04, 0x39
        /*0c1e*/ 	.short	(.L_441 - .L_440)


	//   ....[0]....
.L_440:
        /*0c20*/ 	.word	0x00000190
        /*0c24*/ 	.word	0x000000ff
        /*0c28*/ 	.word	0x00032400
        /*0c2c*/ 	.short	0x0100
        /*0c2e*/ 	.byte	0x08
	.zero		1


	//   ....[1]....
        /*0c30*/ 	.word	0x000001a0
        /*0c34*/ 	.word	0x000000ff
        /*0c38*/ 	.word	0x00032410
        /*0c3c*/ 	.short	0x0100
        /*0c3e*/ 	.byte	0x08
	.zero		1


	//   ....[2]....
        /*0c40*/ 	.word	0x000001b0
        /*0c44*/ 	.word	0x000000ff
        /*0c48*/ 	.word	0x00032420
        /*0c4c*/ 	.short	0x0100
        /*0c4e*/ 	.byte	0x08
	.zero		1


	//   ....[3]....
        /*0c50*/ 	.word	0x000002a0
        /*0c54*/ 	.word	0x000000ff
        /*0c58*/ 	.word	0x00032430
        /*0c5c*/ 	.short	0x0100
        /*0c5e*/ 	.byte	0x08
	.zero		1


	//   ....[4]....
        /*0c60*/ 	.word	0x000002b0
        /*0c64*/ 	.word	0x000000ff
        /*0c68*/ 	.word	0x00032440
        /*0c6c*/ 	.short	0x0100
        /*0c6e*/ 	.byte	0x08
	.zero		1


	//   ....[5]....
        /*0c70*/ 	.word	0x000002c0
        /*0c74*/ 	.word	0x000000ff
        /*0c78*/ 	.word	0x00032438
        /*0c7c*/ 	.short	0x0100
        /*0c7e*/ 	.byte	0x08
	.zero		1


	//   ....[6]....
        /*0c80*/ 	.word	0x000002d0
        /*0c84*/ 	.word	0x000000ff
        /*0c88*/ 	.word	0x00032448
        /*0c8c*/ 	.short	0x0100
        /*0c8e*/ 	.byte	0x08
	.zero		1


	//   ....[7]....
        /*0c90*/ 	.word	0x00000400
        /*0c94*/ 	.word	0x000000ff
        /*0c98*/ 	.word	0x00032450
        /*0c9c*/ 	.short	0x0100
        /*0c9e*/ 	.byte	0x08
	.zero		1


	//   ....[8]....
        /*0ca0*/ 	.word	0x00000410
        /*0ca4*/ 	.word	0x000000ff
        /*0ca8*/ 	.word	0x00032460
        /*0cac*/ 	.short	0x0100
        /*0cae*/ 	.byte	0x08
	.zero		1


	//   ....[9]....
        /*0cb0*/ 	.word	0x00000420
        /*0cb4*/ 	.word	0x000000ff
        /*0cb8*/ 	.word	0x00032458
        /*0cbc*/ 	.short	0x0100
        /*0cbe*/ 	.byte	0x08
	.zero		1


	//   ....[10]....
        /*0cc0*/ 	.word	0x00000430
        /*0cc4*/ 	.word	0x000000ff
        /*0cc8*/ 	.word	0x00032468
        /*0ccc*/ 	.short	0x0100
        /*0cce*/ 	.byte	0x08
	.zero		1


	//   ....[11]....
        /*0cd0*/ 	.word	0x00000520
        /*0cd4*/ 	.word	0x000000ff
        /*0cd8*/ 	.word	0x00032470
        /*0cdc*/ 	.short	0x0100
        /*0cde*/ 	.byte	0x06
	.zero		1


	//   ....[12]....
        /*0ce0*/ 	.word	0x00000530
        /*0ce4*/ 	.word	0x000000ff
        /*0ce8*/ 	.word	0x00032480
        /*0cec*/ 	.short	0x0100
        /*0cee*/ 	.byte	0x06
	.zero		1


	//   ....[13]....
        /*0cf0*/ 	.word	0x00000540
        /*0cf4*/ 	.word	0x000000ff
        /*0cf8*/ 	.word	0x00032478
        /*0cfc*/ 	.short	0x0100
        /*0cfe*/ 	.byte	0x06
	.zero		1


	//   ....[14]....
        /*0d00*/ 	.word	0x00000550
        /*0d04*/ 	.word	0x000000ff
        /*0d08*/ 	.word	0x00032488
        /*0d0c*/ 	.short	0x0100
        /*0d0e*/ 	.byte	0x06
	.zero		1


	//   ....[15]....
        /*0d10*/ 	.word	0x00000680
        /*0d14*/ 	.word	0x000000ff
        /*0d18*/ 	.word	0x00032490
        /*0d1c*/ 	.short	0x0100
        /*0d1e*/ 	.byte	0x08
	.zero		1


	//   ....[16]....
        /*0d20*/ 	.word	0x00000690
        /*0d24*/ 	.word	0x000000ff
        /*0d28*/ 	.word	0x000324a0
        /*0d2c*/ 	.short	0x0100
        /*0d2e*/ 	.byte	0x08
	.zero		1


	//   ....[17]....
        /*0d30*/ 	.word	0x000006a0
        /*0d34*/ 	.word	0x000000ff
        /*0d38*/ 	.word	0x00032498
        /*0d3c*/ 	.short	0x0100
        /*0d3e*/ 	.byte	0x08
	.zero		1


	//   ....[18]....
        /*0d40*/ 	.word	0x000006b0
        /*0d44*/ 	.word	0x000000ff
        /*0d48*/ 	.word	0x000324a8
        /*0d4c*/ 	.short	0x0100
        /*0d4e*/ 	.byte	0x08
	.zero		1


	//   ....[19]....
        /*0d50*/ 	.word	0x000007f0
        /*0d54*/ 	.word	0x000000ff
        /*0d58*/ 	.word	0x000324b0
        /*0d5c*/ 	.short	0x0100
        /*0d5e*/ 	.byte	0x08
	.zero		1


	//   ....[20]....
        /*0d60*/ 	.word	0x00000800
        /*0d64*/ 	.word	0x000000ff
        /*0d68*/ 	.word	0x000324c0
        /*0d6c*/ 	.short	0x0100
        /*0d6e*/ 	.byte	0x08
	.zero		1


	//   ....[21]....
        /*0d70*/ 	.word	0x00000810
        /*0d74*/ 	.word	0x000000ff
        /*0d78*/ 	.word	0x000324b8
        /*0d7c*/ 	.short	0x0100
        /*0d7e*/ 	.byte	0x08
	.zero		1


	//   ....[22]....
        /*0d80*/ 	.word	0x00000820
        /*0d84*/ 	.word	0x000000ff
        /*0d88*/ 	.word	0x000324c8
        /*0d8c*/ 	.short	0x0100
        /*0d8e*/ 	.byte	0x08
	.zero		1


	//   ....[23]....
        /*0d90*/ 	.word	0x00002d70
        /*0d94*/ 	.word	0x00000048
        /*0d98*/ 	.word	0x00032400
        /*0d9c*/ 	.short	0x010a
        /*0d9e*/ 	.byte	0x3f
	.zero		1


	//   ....[24]....
        /*0da0*/ 	.word	0x00003200
        /*0da4*/ 	.word	0x0000000a
        /*0da8*/ 	.word	0x00000000
        /*0dac*/ 	.short	0x010a
        /*0dae*/ 	.byte	0x3f
	.zero		1


	//   ....[25]....
        /*0db0*/ 	.word	0x00003260
        /*0db4*/ 	.word	0x0000000a
        /*0db8*/ 	.word	0x00000000
        /*0dbc*/ 	.short	0x010a
        /*0dbe*/ 	.byte	0x3f
	.zero		1


	//   ....[26]....
        /*0dc0*/ 	.word	0x00003610
        /*0dc4*/ 	.word	0x00000048
        /*0dc8*/ 	.word	0x00032410
        /*0dcc*/ 	.short	0x010a
        /*0dce*/ 	.byte	0x3f
	.zero		1


	//   ....[27]....
        /*0dd0*/ 	.word	0x00003710
        /*0dd4*/ 	.word	0x0000000a
        /*0dd8*/ 	.word	0x00000000
        /*0ddc*/ 	.short	0x010a
        /*0dde*/ 	.byte	0x3f
	.zero		1


	//   ....[28]....
        /*0de0*/ 	.word	0x00003770
        /*0de4*/ 	.word	0x0000000a
        /*0de8*/ 	.word	0x00000000
        /*0dec*/ 	.short	0x010a
        /*0dee*/ 	.byte	0x3f
	.zero		1


	//   ....[29]....
        /*0df0*/ 	.word	0x000044e0
        /*0df4*/ 	.word	0x00000007
        /*0df8*/ 	.word	0x00000000
        /*0dfc*/ 	.short	0x0101
        /*0dfe*/ 	.byte	0x3f
	.zero		1


	//   ....[30]....
        /*0e00*/ 	.word	0x00009cd0
        /*0e04*/ 	.word	0x00000000
        /*0e08*/ 	.word	0x00000000
        /*0e0c*/ 	.short	0x0101
        /*0e0e*/ 	.byte	0x3f
	.zero		1


	//   ....[31]....
        /*0e10*/ 	.word	0x0000a440
        /*0e14*/ 	.word	0x00000004
        /*0e18*/ 	.word	0x00000000
        /*0e1c*/ 	.short	0x010a
        /*0e1e*/ 	.byte	0x3f
	.zero		1


	//   ....[32]....
        /*0e20*/ 	.word	0x0000a4e0
        /*0e24*/ 	.word	0x00000006
        /*0e28*/ 	.word	0x00000000
        /*0e2c*/ 	.short	0x010a
        /*0e2e*/ 	.byte	0x3f
	.zero		1


	//   ....[33]....
        /*0e30*/ 	.word	0x0000a8f0
        /*0e34*/ 	.word	0x00000003
        /*0e38*/ 	.word	0x00000000
        /*0e3c*/ 	.short	0x010a
        /*0e3e*/ 	.byte	0x3f
	.zero		1


	//   ....[34]....
        /*0e40*/ 	.word	0x0000a9c0
        /*0e44*/ 	.word	0x00000006
        /*0e48*/ 	.word	0x00000000
        /*0e4c*/ 	.short	0x010a
        /*0e4e*/ 	.byte	0x3f
	.zero		1


	//   ....[35]....
        /*0e50*/ 	.word	0x0000b730
        /*0e54*/ 	.word	0x00000003
        /*0e58*/ 	.word	0x00000000
        /*0e5c*/ 	.short	0x0101
        /*0e5e*/ 	.byte	0x3f
	.zero		1


	//   ....[36]....
        /*0e60*/ 	.word	0x00014140
        /*0e64*/ 	.word	0x00000000
        /*0e68*/ 	.word	0x00000000
        /*0e6c*/ 	.short	0x0101
        /*0e6e*/ 	.byte	0x3f
	.zero		1


	//   ....[37]....
        /*0e70*/ 	.word	0x00014340
        /*0e74*/ 	.word	0x00000007
        /*0e78*/ 	.word	0x00000000
        /*0e7c*/ 	.short	0x010a
        /*0e7e*/ 	.byte	0x3f
	.zero		1


	//   ....[38]....
        /*0e80*/ 	.word	0x000143f0
        /*0e84*/ 	.word	0x00000000
        /*0e88*/ 	.word	0x00000000
        /*0e8c*/ 	.short	0x010a
        /*0e8e*/ 	.byte	0x3f
	.zero		1


	//   ....[39]....
        /*0e90*/ 	.word	0x00014820
        /*0e94*/ 	.word	0x0000000b
        /*0e98*/ 	.word	0x00000000
        /*0e9c*/ 	.short	0x010a
        /*0e9e*/ 	.byte	0x3f
	.zero		1


	//   ....[40]....
        /*0ea0*/ 	.word	0x00014920
        /*0ea4*/ 	.word	0x00000006
        /*0ea8*/ 	.word	0x00000000
        /*0eac*/ 	.short	0x010a
        /*0eae*/ 	.byte	0x3f
	.zero		1


	//   ....[41]....
        /*0eb0*/ 	.word	0x00015690
        /*0eb4*/ 	.word	0x00000006
        /*0eb8*/ 	.word	0x00000000
        /*0ebc*/ 	.short	0x0101
        /*0ebe*/ 	.byte	0x3f
	.zero		1


	//   ....[42]....
        /*0ec0*/ 	.word	0x0001f3c0
        /*0ec4*/ 	.word	0x00000007
        /*0ec8*/ 	.word	0x00000000
        /*0ecc*/ 	.short	0x0101
        /*0ece*/ 	.byte	0x3f
	.zero		1


	//   ....[43]....
        /*0ed0*/ 	.word	0x00022540
        /*0ed4*/ 	.word	0x00000000
        /*0ed8*/ 	.word	0x00000000
        /*0edc*/ 	.short	0x0101
        /*0ede*/ 	.byte	0x3f
	.zero		1


	//   ....[44]....
        /*0ee0*/ 	.word	0x00022f90
        /*0ee4*/ 	.word	0x00000004
        /*0ee8*/ 	.word	0x00000000
        /*0eec*/ 	.short	0x0101
        /*0eee*/ 	.byte	0x3f
	.zero		1


	//   ....[45]....
        /*0ef0*/ 	.word	0x00027930
        /*0ef4*/ 	.word	0x00000011
        /*0ef8*/ 	.word	0x00032440
        /*0efc*/ 	.short	0x010a
        /*0efe*/ 	.byte	0x3f
	.zero		1


	//   ....[46]....
        /*0f00*/ 	.word	0x00027f70
        /*0f04*/ 	.word	0x00000011
        /*0f08*/ 	.word	0x00032430
        /*0f0c*/ 	.short	0x0107
        /*0f0e*/ 	.byte	0x3f
	.zero		1


	//   ....[47]....
        /*0f10*/ 	.word	0x00028040
        /*0f14*/ 	.word	0x00000011
        /*0f18*/ 	.word	0x00032430
        /*0f1c*/ 	.short	0x0101
        /*0f1e*/ 	.byte	0x3f
	.zero		1


	//   ....[48]....
        /*0f20*/ 	.word	0x00028b70
        /*0f24*/ 	.word	0x00000016
        /*0f28*/ 	.word	0x00032400
        /*0f2c*/ 	.short	0x0107
        /*0f2e*/ 	.byte	0x3f
	.zero		1


	//   ....[49]....
        /*0f30*/ 	.word	0x00028c00
        /*0f34*/ 	.word	0x00000016
        /*0f38*/ 	.word	0x00032400
        /*0f3c*/ 	.short	0x0101
        /*0f3e*/ 	.byte	0x3f
	.zero		1


	//   ....[50]....
        /*0f40*/ 	.word	0x00029710
        /*0f44*/ 	.word	0x00000016
        /*0f48*/ 	.word	0x00032410
        /*0f4c*/ 	.short	0x0107
        /*0f4e*/ 	.byte	0x3f
	.zero		1


	//   ....[51]....
        /*0f50*/ 	.word	0x00029810
        /*0f54*/ 	.word	0x00000016
        /*0f58*/ 	.word	0x00032410
        /*0f5c*/ 	.short	0x0101
        /*0f5e*/ 	.byte	0x3f
	.zero		1


	//   ....[52]....
        /*0f60*/ 	.word	0x00029830
        /*0f64*/ 	.word	0x00000016
        /*0f68*/ 	.word	0x00032420
        /*0f6c*/ 	.short	0x010a
        /*0f6e*/ 	.byte	0x3f
	.zero		1


	//   ....[53]....
        /*0f70*/ 	.word	0x000298b0
        /*0f74*/ 	.word	0x00000011
        /*0f78*/ 	.word	0x00032460
        /*0f7c*/ 	.short	0x010a
        /*0f7e*/ 	.byte	0x3f
	.zero		1


	//   ....[54]....
        /*0f80*/ 	.word	0x0002a020
        /*0f84*/ 	.word	0x00000011
        /*0f88*/ 	.word	0x00032450
        /*0f8c*/ 	.short	0x0107
        /*0f8e*/ 	.byte	0x3f
	.zero		1


	//   ....[55]....
        /*0f90*/ 	.word	0x0002a0e0
        /*0f94*/ 	.word	0x00000011
        /*0f98*/ 	.word	0x00032450
        /*0f9c*/ 	.short	0x0101
        /*0f9e*/ 	.byte	0x3f
	.zero		1


	//   ....[56]....
        /*0fa0*/ 	.word	0x0002a410
        /*0fa4*/ 	.word	0x0000000a
        /*0fa8*/ 	.word	0x00032440
        /*0fac*/ 	.short	0x010a
        /*0fae*/ 	.byte	0x3f
	.zero		1


	//   ....[57]....
        /*0fb0*/ 	.word	0x0002a7c0
        /*0fb4*/ 	.word	0x0000000a
        /*0fb8*/ 	.word	0x00032430
        /*0fbc*/ 	.short	0x0107
        /*0fbe*/ 	.byte	0x3f
	.zero		1


	//   ....[58]....
        /*0fc0*/ 	.word	0x0002a870
        /*0fc4*/ 	.word	0x0000000a
        /*0fc8*/ 	.word	0x00032430
        /*0fcc*/ 	.short	0x0101
        /*0fce*/ 	.byte	0x3f
	.zero		1


	//   ....[59]....
        /*0fd0*/ 	.word	0x0002a8a0
        /*0fd4*/ 	.word	0x0000000a
        /*0fd8*/ 	.word	0x00032460
        /*0fdc*/ 	.short	0x010a
        /*0fde*/ 	.byte	0x3f
	.zero		1


	//   ....[60]....
        /*0fe0*/ 	.word	0x0002ada0
        /*0fe4*/ 	.word	0x0000000a
        /*0fe8*/ 	.word	0x00032450
        /*0fec*/ 	.short	0x0107
        /*0fee*/ 	.byte	0x3f
	.zero		1


	//   ....[61]....
        /*0ff0*/ 	.word	0x0002ae50
        /*0ff4*/ 	.word	0x0000000a
        /*0ff8*/ 	.word	0x00032450
        /*0ffc*/ 	.short	0x0101
        /*0ffe*/ 	.byte	0x3f
	.zero		1


	//   ....[62]....
        /*1000*/ 	.word	0x0002c0e0
        /*1004*/ 	.word	0x00000005
        /*1008*/ 	.word	0x00032420
        /*100c*/ 	.short	0x010a
        /*100e*/ 	.byte	0x3f
	.zero		1


	//   ....[63]....
        /*1010*/ 	.word	0x0002c280
        /*1014*/ 	.word	0x00000003
        /*1018*/ 	.word	0x00032440
        /*101c*/ 	.short	0x010a
        /*101e*/ 	.byte	0x3f
	.zero		1


	//   ....[64]....
        /*1020*/ 	.word	0x0002c320
        /*1024*/ 	.word	0x00000005
        /*1028*/ 	.word	0x00032440
        /*102c*/ 	.short	0x010a
        /*102e*/ 	.byte	0x3f
	.zero		1


	//   ....[65]....
        /*1030*/ 	.word	0x0002c360
        /*1034*/ 	.word	0x00000003
        /*1038*/ 	.word	0x00032460
        /*103c*/ 	.short	0x010a
        /*103e*/ 	.byte	0x3f
	.zero		1


	//   ....[66]....
        /*1040*/ 	.word	0x0002c3a0
        /*1044*/ 	.word	0x00000005
        /*1048*/ 	.word	0x00032460
        /*104c*/ 	.short	0x010a
        /*104e*/ 	.byte	0x3f
	.zero		1


	//   ....[67]....
        /*1050*/ 	.word	0x0002c400
        /*1054*/ 	.word	0x00000048
        /*1058*/ 	.word	0x00032400
        /*105c*/ 	.short	0x010a
        /*105e*/ 	.byte	0x3f
	.zero		1


	//   ....[68]....
        /*1060*/ 	.word	0x0002c450
        /*1064*/ 	.word	0x0000000a
        /*1068*/ 	.word	0x00000000
        /*106c*/ 	.short	0x010a
        /*106e*/ 	.byte	0x3f
	.zero		1


	//   ....[69]....
        /*1070*/ 	.word	0x0002c4a0
        /*1074*/ 	.word	0x00000048
        /*1078*/ 	.word	0x00032410
        /*107c*/ 	.short	0x010a
        /*107e*/ 	.byte	0x3f
	.zero		1


	//   ....[70]....
        /*1080*/ 	.word	0x0002c4f0
        /*1084*/ 	.word	0x0000000a
        /*1088*/ 	.word	0x00000000
        /*108c*/ 	.short	0x010a
        /*108e*/ 	.byte	0x3f
	.zero		1


	//   ....[71]....
        /*1090*/ 	.word	0x0002c540
        /*1094*/ 	.word	0x00000006
        /*1098*/ 	.word	0x00000000
        /*109c*/ 	.short	0x010a
        /*109e*/ 	.byte	0x3f
	.zero		1


	//   ....[72]....
        /*10a0*/ 	.word	0x0002c590
        /*10a4*/ 	.word	0x00000006
        /*10a8*/ 	.word	0x00000000
        /*10ac*/ 	.short	0x010a
        /*10ae*/ 	.byte	0x3f
	.zero		1


	//   ....[73]....
        /*10b0*/ 	.word	0x0002c5e0
        /*10b4*/ 	.word	0x00000000
        /*10b8*/ 	.word	0x00000000
        /*10bc*/ 	.short	0x010a
        /*10be*/ 	.byte	0x3f
	.zero		1


	//   ....[74]....
        /*10c0*/ 	.word	0x0002c630
        /*10c4*/ 	.word	0x00000006
        /*10c8*/ 	.word	0x00000000
        /*10cc*/ 	.short	0x010a
        /*10ce*/ 	.byte	0x3f
	.zero		1


	//   ....[75]....
        /*10d0*/ 	.word	0x0002c740
        /*10d4*/ 	.word	0x00000011
        /*10d8*/ 	.word	0x00032440
        /*10dc*/ 	.short	0x010a
        /*10de*/ 	.byte	0x3f
	.zero		1


	//   ....[76]....
        /*10e0*/ 	.word	0x0002e550
        /*10e4*/ 	.word	0x00000016
        /*10e8*/ 	.word	0x00032420
        /*10ec*/ 	.short	0x010a
        /*10ee*/ 	.byte	0x3f
	.zero		1


	//   ....[77]....
        /*10f0*/ 	.word	0x0002e5a0
        /*10f4*/ 	.word	0x00000011
        /*10f8*/ 	.word	0x00032460
        /*10fc*/ 	.short	0x010a
        /*10fe*/ 	.byte	0x3f
	.zero		1


	//   ....[78]....
        /*1100*/ 	.word	0x0002eef0
        /*1104*/ 	.word	0x0000000a
        /*1108*/ 	.word	0x00032440
        /*110c*/ 	.short	0x010a
        /*110e*/ 	.byte	0x3f
	.zero		1


	//   ....[79]....
        /*1110*/ 	.word	0x0002f5c0
        /*1114*/ 	.word	0x0000000a
        /*1118*/ 	.word	0x00032460
        /*111c*/ 	.short	0x010a
        /*111e*/ 	.byte	0x3f
	.zero		1


	//   ....[80]....
        /*1120*/ 	.word	0x00030720
        /*1124*/ 	.word	0x00000005
        /*1128*/ 	.word	0x00032420
        /*112c*/ 	.short	0x010a
        /*112e*/ 	.byte	0x3f
	.zero		1


	//   ....[81]....
        /*1130*/ 	.word	0x000308c0
        /*1134*/ 	.word	0x00000003
        /*1138*/ 	.word	0x00032440
        /*113c*/ 	.short	0x010a
        /*113e*/ 	.byte	0x3f
	.zero		1


	//   ....[82]....
        /*1140*/ 	.word	0x00030910
        /*1144*/ 	.word	0x00000005
        /*1148*/ 	.word	0x00032440
        /*114c*/ 	.short	0x010a
        /*114e*/ 	.byte	0x3f
	.zero		1


	//   ....[83]....
        /*1150*/ 	.word	0x00030960
        /*1154*/ 	.word	0x00000003
        /*1158*/ 	.word	0x00032460
        /*115c*/ 	.short	0x010a
        /*115e*/ 	.byte	0x3f
	.zero		1


	//   ....[84]....
        /*1160*/ 	.word	0x00030d20
        /*1164*/ 	.word	0x00000012
        /*1168*/ 	.word	0x00000000
        /*116c*/ 	.short	0x010a
        /*116e*/ 	.byte	0x3f
	.zero		1


	//   ....[85]....
        /*1170*/ 	.word	0x00030e60
        /*1174*/ 	.word	0x00000006
        /*1178*/ 	.word	0x00000000
        /*117c*/ 	.short	0x010a
        /*117e*/ 	.byte	0x3f
	.zero		1


	//   ....[86]....
        /*1180*/ 	.word	0x000314c0
        /*1184*/ 	.word	0x0000000d
        /*1188*/ 	.word	0x00000000
        /*118c*/ 	.short	0x010a
        /*118e*/ 	.byte	0x3f
	.zero		1


	//   ....[87]....
        /*1190*/ 	.word	0x00031600
        /*1194*/ 	.word	0x00000012
        /*1198*/ 	.word	0x00000000
        /*119c*/ 	.short	0x010a
        /*119e*/ 	.byte	0x3f
	.zero		1


	//   ....[88]....
        /*11a0*/ 	.word	0x000328b0
        /*11a4*/ 	.word	0x00000007
        /*11a8*/ 	.word	0x00000000
        /*11ac*/ 	.short	0x0101
        /*11ae*/ 	.byte	0x3f
	.zero		1


	//   ....[89]....
        /*11b0*/ 	.word	0x0004c630
        /*11b4*/ 	.word	0x00000000
        /*11b8*/ 	.word	0x00000000
        /*11bc*/ 	.short	0x0101
        /*11be*/ 	.byte	0x3f
	.zero		1


	//   ....[90]....
        /*11c0*/ 	.word	0x0004c650
        /*11c4*/ 	.word	0x00000006
        /*11c8*/ 	.word	0x00000000
        /*11cc*/ 	.short	0x010a
        /*11ce*/ 	.byte	0x3f
	.zero		1


	//   ....[91]....
        /*11d0*/ 	.word	0x0004c6a0
        /*11d4*/ 	.word	0x00000012
        /*11d8*/ 	.word	0x00000000
        /*11dc*/ 	.short	0x010a
        /*11de*/ 	.byte	0x3f
	.zero		1


	//----- nvinfo : EIATTR_NUM_MBARRIERS
	.align		4
.L_441:
        /*11e0*/ 	.byte	0x03, 0x38
        /*11e2*/ 	.short	0x0017


	//----- nvinfo : EIATTR_EXIT_INSTR_OFFSETS
	.align		4
        /*11e4*/ 	.byte	0x04, 0x1c
        /*11e6*/ 	.short	(.L_443 - .L_442)


	//   ....[0]....
.L_442:
        /*11e8*/ 	.word	0x00000ad0


	//   ....[1]....
        /*11ec*/ 	.word	0x00025320


	//   ....[2]....
        /*11f0*/ 	.word	0x0002c3f0


	//----- nvinfo : EIATTR_MAX_THREADS
	.align		4
.L_443:
        /*11f4*/ 	.byte	0x04, 0x05
        /*11f6*/ 	.short	(.L_445 - .L_444)
.L_444:
        /*11f8*/ 	.word	0x00000180
        /*11fc*/ 	.word	0x00000001
        /*1200*/ 	.word	0x00000001


	//----- nvinfo : EIATTR_CRS_STACK_SIZE
	.align		4
.L_445:
        /*1204*/ 	.byte	0x04, 0x1e
        /*1206*/ 	.short	(.L_447 - .L_446)
.L_446:
        /*1208*/ 	.word	0x00000000


	//----- nvinfo : EIATTR_CBANK_PARAM_SIZE
	.align		4
.L_447:
        /*120c*/ 	.byte	0x03, 0x19
        /*120e*/ 	.short	0x0bf0


	//----- nvinfo : EIATTR_PARAM_CBANK
	.align		4
        /*1210*/ 	.byte	0x04, 0x0a
        /*1212*/ 	.short	(.L_449 - .L_448)
	.align		4
.L_448:
        /*1214*/ 	.word	index@(.nv.constant0._ZN7cutlass13device_kernelIN5flash11enable_sm90INS1_16FlashAttnFwdSm90INS1_25CollectiveMainloopFwdSm90ILi2EN4cute5tupleIJNS5_1CILi1EEES8_S8_EEENS6_IJNS7_ILi128EEENS7_ILi96EEENS7_ILi64EEEEEELi256ENS_6half_tEfNS_4arch4Sm90ELb0ELb1ELb1ELb1ELb1ELb0ELb1ELb1ELb0ELb1ELb1ELb0EEENS1_21CollectiveEpilogueFwdINS6_IJSA_NS7_ILi256EEESB_EEES9_SE_SG_Li256ELb1ELb1ELb1ELb0EEENS1_36VarlenDynamicPersistentTileSchedulerILi128ELi96ELi256ELi128ELb1ELb1ELb1ELb1ELb0ELb1EEEEEEEEEvNT_6ParamsE)
        /*1218*/ 	.short	0x0210
        /*121a*/ 	.short	0x0bf0


	//----- nvinfo : EIATTR_SW_WAR
	.align		4
.L_449:
        /*121c*/ 	.byte	0x04, 0x36
        /*121e*/ 	.short	(.L_451 - .L_450)
.L_450:
        /*1220*/ 	.word	0x00000008
.L_451:


//--------------------- .nv.info._ZN7cutlass13device_kernelIN5flash11enable_sm90INS1_16FlashAttnFwdSm90INS1_25CollectiveMainloopFwdSm90ILi2EN4cute5tupleIJNS5_1CILi1EEES8_S8_EEENS6_IJNS7_ILi128EEENS7_ILi96EEENS7_ILi64EEEEEELi256ENS_6half_tEfNS_4arch4Sm90ELb0ELb1ELb1ELb1ELb1ELb1ELb1ELb1ELb0ELb1ELb1ELb0EEENS1_21CollectiveEpilogueFwdINS6_IJSA_NS7_ILi256EEESB_EEES9_SE_SG_Li256ELb1ELb1ELb1ELb0EEENS1_36VarlenDynamicPersistentTileSchedulerILi128ELi96ELi256ELi128ELb1ELb1ELb1ELb1ELb0ELb1EEEEEEEEEvNT_6ParamsE --------------------------
	.section	.nv.info._ZN7cutlass13device_kernelIN5flash11enable_sm90INS1_16FlashAttnFwdSm90INS1_25CollectiveMainloopFwdSm90ILi2EN4cute5tupleIJNS5_1CILi1EEES8_S8_EEENS6_IJNS7_ILi128EEENS7_ILi96EEENS7_ILi64EEEEEELi256ENS_6half_tEfNS_4arch4Sm90ELb0ELb1ELb1ELb1ELb1ELb1ELb1ELb1ELb0ELb1ELb1ELb0EEENS1_21CollectiveEpilogueFwdINS6_IJSA_NS7_ILi256EEESB_EEES9_SE_SG_Li256ELb1ELb1ELb1ELb0EEENS1_36VarlenDynamicPersistentTileSchedulerILi128ELi96ELi256ELi128ELb1ELb1ELb1ELb1ELb0ELb1EEEEEEEEEvNT_6ParamsE,"",@"SHT_CUDA_INFO"
	.sectionflags	@""
	.align	4


	//----- nvinfo : EIATTR_CUDA_API_VERSION
	.align		4
        /*0000*/ 	.byte	0x04, 0x37
        /*0002*/ 	.short	(.L_453 - .L_452)
.L_452:
        /*0004*/ 	.word	0x00000082


	//----- nvinfo : EIATTR_KPARAM_INFO
	.align		4
.L_453:
        /*0008*/ 	.byte	0x04, 0x17
        /*000a*/ 	.short	(.L_455 - .L_454)
.L_454:
        /*000c*/ 	.word	0x00000000
        /*0010*/ 	.short	0x0000
        /*0012*/ 	.short	0x0070
        /*0014*/ 	.byte	0x00, 0xf0, 0x01, 0x2e


	//----- nvinfo : EIATTR_SPARSE_MMA_MASK
	.align		4
.L_455:
        /*0018*/ 	.byte	0x03, 0x50
        /*001a*/ 	.short	0x0000


	//----- nvinfo : EIATTR_MAXREG_COUNT
	.align		4
        /*001c*/ 	.byte	0x03, 0x1b
        /*001e*/ 	.short	0x00a8


	//----- nvinfo : EIATTR_NUM_BARRIERS
	.align		4
        /*0020*/ 	.byte	0x02, 0x4c
        /*0022*/ 	.byte	0x10
	.zero		1


	//----- nvinfo : EIATTR_EXTERNS
	.align		4
        /*0024*/ 	.byte	0x04, 0x0f
        /*0026*/ 	.short	(.L_457 - .L_456)


	//   ....[0]....
	.align		4
.L_456:
        /*0028*/ 	.word	index@(__assertfail)


	//----- nvinfo : EIATTR_ANNOTATIONS
	.align		4
.L_457:
        /*002c*/ 	.byte	0x04, 0x55
        /*002e*/ 	.short	(.L_459 - .L_458)


	//   ....[0]....
.L_458:
        /* <DEDUP_REMOVED lines=116> */


	//----- nvinfo : EIATTR_MERCURY_ISA_VERSION
	.align		4
.L_459:
        /*0758*/ 	.byte	0x03, 0x5f
        /*075a*/ 	.short	0x0101


	//----- nvinfo : EIATTR_UNUSED_LOAD_BYTE_OFFSET
	.align		4
        /*075c*/ 	.byte	0x04, 0x44
        /*075e*/ 	.short	(.L_461 - .L_460)


	//   ....[0]....
.L_460:
        /*0760*/ 	.word	0x00000b70
        /*0764*/ 	.word	0x0000fff0


	//   ....[1]....
        /*0768*/ 	.word	0x0002ce90
        /*076c*/ 	.word	0x0000fff0


	//----- nvinfo : EIATTR_INT_WARP_WIDE_INSTR_OFFSETS
	.align		4
.L_461:
        /*0770*/ 	.byte	0x04, 0x31
        /*0772*/ 	.short	(.L_463 - .L_462)


	//   ....[0]....
.L_462:
        /*0774*/ 	.word	0x00000180


	//   ....[1]....
        /*0778*/ 	.word	0x000001c0


	//   ....[2]....
        /*077c*/ 	.word	0x00000230


	//   ....[3]....
        /*0780*/ 	.word	0x00000240


	//   ....[4]....
        /*0784*/ 	.word	0x00035730


	//   ....[5]....
        /*0788*/ 	.word	0x000357c0


	//   ....[6]....
        /*078c*/ 	.word	0x00039660


	//   ....[7]....
        /*0790*/ 	.word	0x000396f0


	//----- nvinfo : EIATTR_COOP_GROUP_MASK_REGIDS
	.align		4
.L_463:
        /*0794*/ 	.byte	0x04, 0x29
        /*0796*/ 	.short	(.L_465 - .L_464)


	//   ....[0]....
.L_464:
        /*0798*/ 	.word	0xffffffff


	//   ....[1]....
        /*079c*/ 	.word	0xffffffff


	//   ....[2]....
        /*07a0*/ 	.word	0xffffffff


	//   ....[3]....
        /*07a4*/ 	.word	0xffffffff


	//   ....[4]....
        /*07a8*/ 	.word	0xffffffff


	//   ....[5]....
        /*07ac*/ 	.word	0xffffffff


	//   ....[6]....
        /*07b0*/ 	.word	0xffffffff


	//   ....[7]....
        /*07b4*/ 	.word	0xffffffff


	//   ....[8]....
        /*07b8*/ 	.word	0xffffffff


	//   ....[9]....
        /*07bc*/ 	.word	0xffffffff


	//   ....[10]....
        /*07c0*/ 	.word	0xffffffff


	//   ....[11]....
        /*07c4*/ 	.word	0xffffffff


	//   ....[12]....
        /*07c8*/ 	.word	0xffffffff


	//   ....[13]....
        /*07cc*/ 	.word	0xffffffff


	//   ....[14]....
        /*07d0*/ 	.word	0xffffffff


	//   ....[15]....
        /*07d4*/ 	.word	0xffffffff


	//   ....[16]....
        /*07d8*/ 	.word	0xffffffff


	//   ....[17]....
        /*07dc*/ 	.word	0xffffffff


	//   ....[18]....
        /*07e0*/ 	.word	0xffffffff


	//   ....[19]....
        /*07e4*/ 	.word	0xffffffff


	//   ....[20]....
        /*07e8*/ 	.word	0xffffffff


	//   ....[21]....
        /*07ec*/ 	.word	0xffffffff


	//   ....[22]....
        /*07f0*/ 	.word	0xffffffff


	//   ....[23]....
        /*07f4*/ 	.word	0xffffffff


	//   ....[24]....
        /*07f8*/ 	.word	0xffffffff


	//   ....[25]....
        /*07fc*/ 	.word	0xffffffff


	//   ....[26]....
        /*0800*/ 	.word	0xffffffff


	//   ....[27]....
        /*0804*/ 	.word	0xffffffff


	//   ....[28]....
        /*0808*/ 	.word	0xffffffff


	//   ....[29]....
        /*080c*/ 	.word	0xffffffff


	//   ....[30]....
        /*0810*/ 	.word	0xffffffff


	//   ....[31]....
        /*0814*/ 	.word	0xffffffff


	//   ....[32]....
        /*0818*/ 	.word	0xffffffff


	//   ....[33]....
        /*081c*/ 	.word	0xffffffff


	//   ....[34]....
        /*0820*/ 	.word	0xffffffff


	//   ....[35]....
        /*0824*/ 	.word	0xffffffff


	//   ....[36]....
        /*0828*/ 	.word	0xffffffff


	//   ....[37]....
        /*082c*/ 	.word	0xffffffff


	//   ....[38]....
        /*0830*/ 	.word	0xffffffff


	//   ....[39]....
        /*0834*/ 	.word	0xffffffff


	//   ....[40]....
        /*0838*/ 	.word	0xffffffff


	//   ....[41]....
        /*083c*/ 	.word	0xffffffff


	//   ....[42]....
        /*0840*/ 	.word	0xffffffff


	//   ....[43]....
        /*0844*/ 	.word	0xffffffff


	//   ....[44]....
        /*0848*/ 	.word	0xffffffff


	//   ....[45]....
        /*084c*/ 	.word	0xffffffff


	//   ....[46]....
        /*0850*/ 	.word	0xffffffff


	//   ....[47]....
        /*0854*/ 	.word	0xffffffff


	//   ....[48]....
        /*0858*/ 	.word	0xffffffff


	//   ....[49]....
        /*085c*/ 	.word	0xffffffff


	//   ....[50]....
        /*0860*/ 	.word	0xffffffff


	//   ....[51]....
        /*0864*/ 	.word	0xffffffff


	//   ....[52]....
        /*0868*/ 	.word	0xffffffff


	//   ....[53]....
        /*086c*/ 	.word	0xffffffff


	//   ....[54]....
        /*0870*/ 	.word	0xffffffff


	//   ....[55]....
        /*0874*/ 	.word	0xffffffff


	//   ....[56]....
        /*0878*/ 	.word	0xffffffff


	//   ....[57]....
        /*087c*/ 	.word	0xffffffff


	//   ....[58]....
        /*0880*/ 	.word	0xffffffff


	//   ....[59]....
        /*0884*/ 	.word	0xffffffff


	//   ....[60]....
        /*0888*/ 	.word	0xffffffff


	//   ....[61]....
        /*088c*/ 	.word	0xffffffff


	//   ....[62]....
        /*0890*/ 	.word	0xffffffff


	//   ....[63]....
        /*0894*/ 	.word	0xffffffff


	//   ....[64]....
        /*0898*/ 	.word	0xffffffff


	//   ....[65]....
        /*089c*/ 	.word	0xffffffff


	//   ....[66]....
        /*08a0*/ 	.word	0xffffffff


	//   ....[67]....
        /*08a4*/ 	.word	0xffffffff


	//   ....[68]....
        /*08a8*/ 	.word	0xffffffff


	//   ....[69]....
        /*08ac*/ 	.word	0xffffffff


	//   ....[70]....
        /*08b0*/ 	.word	0xffffffff


	//   ....[71]....
        /*08b4*/ 	.word	0xffffffff


	//   ....[72]....
        /*08b8*/ 	.word	0xffffffff


	//   ....[73]....
        /*08bc*/ 	.word	0xffffffff


	//   ....[74]....
        /*08c0*/ 	.word	0xffffffff


	//   ....[75]....
        /*08c4*/ 	.word	0xffffffff


	//   ....[76]....
        /*08c8*/ 	.word	0xffffffff


	//   ....[77]....
        /*08cc*/ 	.word	0xffffffff


	//   ....[78]....
        /*08d0*/ 	.word	0xffffffff


	//   ....[79]....
        /*08d4*/ 	.word	0xffffffff


	//   ....[80]....
        /*08d8*/ 	.word	0xffffffff


	//   ....[81]....
        /*08dc*/ 	.word	0xffffffff


	//   ....[82]....
        /*08e0*/ 	.word	0xffffffff


	//   ....[83]....
        /*08e4*/ 	.word	0xffffffff


	//   ....[84]....
        /*08e8*/ 	.word	0xffffffff


	//   ....[85]....
        /*08ec*/ 	.word	0xffffffff


	//   ....[86]....
        /*08f0*/ 	.word	0xffffffff


	//   ....[87]....
        /*08f4*/ 	.word	0xffffffff


	//   ....[88]....
        /*08f8*/ 	.word	0xffffffff


	//   ....[89]....
        /*08fc*/ 	.word	0xffffffff


	//   ....[90]....
        /*0900*/ 	.word	0xffffffff


	//   ....[91]....
        /*0904*/ 	.word	0xffffffff


	//   ....[92]....
        /*0908*/ 	.word	0xffffffff


	//   ....[93]....
        /*090c*/ 	.word	0xffffffff


	//   ....[94]....
        /*0910*/ 	.word	0xffffffff


	//   ....[95]....
        /*0914*/ 	.word	0xffffffff


	//   ....[96]....
        /*0918*/ 	.word	0xffffffff


	//   ....[97]....
        /*091c*/ 	.word	0xffffffff


	//   ....[98]....
        /*0920*/ 	.word	0xffffffff


	//   ....[99]....
        /*0924*/ 	.word	0xffffffff


	//   ....[100]....
        /*0928*/ 	.word	0xffffffff


	//   ....[101]....
        /*092c*/ 	.word	0xffffffff


	//   ....[102]....
        /*0930*/ 	.word	0xffffffff


	//   ....[103]....
        /*0934*/ 	.word	0xffffffff


	//   ....[104]....
        /*0938*/ 	.word	0xffffffff


	//   ....[105]....
        /*093c*/ 	.word	0xffffffff


	//   ....[106]....
        /*0940*/ 	.word	0xffffffff


	//   ....[107]....
        /*0944*/ 	.word	0xffffffff


	//   ....[108]....
        /*0948*/ 	.word	0xffffffff


	//   ....[109]....
        /*094c*/ 	.word	0xffffffff


	//   ....[110]....
        /*0950*/ 	.word	0xffffffff


	//   ....[111]....
        /*0954*/ 	.word	0xffffffff


	//   ....[112]....
        /*0958*/ 	.word	0xffffffff


	//   ....[113]....
        /*095c*/ 	.word	0xffffffff


	//   ....[114]....
        /*0960*/ 	.word	0xffffffff


	//   ....[115]....
        /*0964*/ 	.word	0xffffffff


	//   ....[116]....
        /*0968*/ 	.word	0xffffffff


	//   ....[117]....
        /*096c*/ 	.word	0xffffffff


	//   ....[118]....
        /*0970*/ 	.word	0xffffffff


	//   ....[119]....
        /*0974*/ 	.word	0xffffffff


	//   ....[120]....
        /*0978*/ 	.word	0xffffffff


	//   ....[121]....
        /*097c*/ 	.word	0xffffffff


	//   ....[122]....
        /*0980*/ 	.word	0xffffffff


	//   ....[123]....
        /*0984*/ 	.word	0xffffffff


	//   ....[124]....
        /*0988*/ 	.word	0xffffffff


	//   ....[125]....
        /*098c*/ 	.word	0xffffffff


	//   ....[126]....
        /*0990*/ 	.word	0xffffffff


	//   ....[127]....
        /*0994*/ 	.word	0xffffffff


	//   ....[128]....
        /*0998*/ 	.word	0xffffffff


	//   ....[129]....
        /*099c*/ 	.word	0xffffffff


	//   ....[130]....
        /*09a0*/ 	.word	0xffffffff


	//   ....[131]....
        /*09a4*/ 	.word	0xffffffff


	//   ....[132]....
        /*09a8*/ 	.word	0xffffffff


	//   ....[133]....
        /*09ac*/ 	.word	0xffffffff


	//   ....[134]....
        /*09b0*/ 	.word	0xffffffff


	//   ....[135]....
        /*09b4*/ 	.word	0xffffffff


	//   ....[136]....
        /*09b8*/ 	.word	0xffffffff


	//   ....[137]....
        /*09bc*/ 	.word	0xffffffff


	//   ....[138]....
        /*09c0*/ 	.word	0xffffffff


	//   ....[139]....
        /*09c4*/ 	.word	0xffffffff


	//   ....[140]....
        /*09c8*/ 	.word	0xffffffff


	//   ....[141]....
        /*09cc*/ 	.word	0xffffffff


	//   ....[142]....
        /*09d0*/ 	.word	0xffffffff


	//   ....[143]....
        /*09d4*/ 	.word	0xffffffff


	//   ....[144]....
        /*09d8*/ 	.word	0xffffffff


	//   ....[145]....
        /*09dc*/ 	.word	0xffffffff


	//   ....[146]....
        /*09e0*/ 	.word	0xffffffff


	//   ....[147]....
        /*09e4*/ 	.word	0xffffffff


	//   ....[148]....
        /*09e8*/ 	.word	0xffffffff


	//   ....[149]....
        /*09ec*/ 	.word	0xffffffff


	//   ....[150]....
        /*09f0*/ 	.word	0xffffffff


	//   ....[151]....
        /*09f4*/ 	.word	0xffffffff


	//   ....[152]....
        /*09f8*/ 	.word	0xffffffff


	//   ....[153]....
        /*09fc*/ 	.word	0xffffffff


	//   ....[154]....
        /*0a00*/ 	.word	0xffffffff


	//   ....[155]....
        /*0a04*/ 	.word	0xffffffff


	//   ....[156]....
        /*0a08*/ 	.word	0xffffffff


	//   ....[157]....
        /*0a0c*/ 	.word	0xffffffff


	//   ....[158]....
        /*0a10*/ 	.word	0xffffffff


	//   ....[159]....
        /*0a14*/ 	.word	0xffffffff


	//   ....[160]....
        /*0a18*/ 	.word	0xffffffff


	//   ....[161]....
        /*0a1c*/ 	.word	0xffffffff


	//   ....[162]....
        /*0a20*/ 	.word	0xffffffff


	//   ....[163]....
        /*0a24*/ 	.word	0xffffffff


	//   ....[164]....
        /*0a28*/ 	.word	0xffffffff


	//   ....[165]....
        /*0a2c*/ 	.word	0xffffffff


	//   ....[166]....
        /*0a30*/ 	.word	0xffffffff


	//   ....[167]....
        /*0a34*/ 	.word	0xffffffff


	//   ....[168]....
        /*0a38*/ 	.word	0xffffffff


	//   ....[169]....
        /*0a3c*/ 	.word	0xffffffff


	//   ....[170]....
        /*0a40*/ 	.word	0xffffffff


	//   ....[171]....
        /*0a44*/ 	.word	0xffffffff


	//   ....[172]....
        /*0a48*/ 	.word	0xffffffff


	//   ....[173]....
        /*0a4c*/ 	.word	0xffffffff


	//   ....[174]....
        /*0a50*/ 	.word	0xffffffff


	//   ....[175]....
        /*0a54*/ 	.word	0xffffffff


	//   ....[176]....
        /*0a58*/ 	.word	0xffffffff


	//   ....[177]....
        /*0a5c*/ 	.word	0xffffffff


	//   ....[178]....
        /*0a60*/ 	.word	0xffffffff


	//   ....[179]....
        /*0a64*/ 	.word	0xffffffff


	//   ....[180]....
        /*0a68*/ 	.word	0xffffffff


	//   ....[181]....
        /*0a6c*/ 	.word	0xffffffff


	//   ....[182]....
        /*0a70*/ 	.word	0xffffffff


	//   ....[183]....
        /*0a74*/ 	.word	0xffffffff


	//   ....[184]....
        /*0a78*/ 	.word	0xffffffff


	//   ....[185]....
        /*0a7c*/ 	.word	0xffffffff


	//   ....[186]....
        /*0a80*/ 	.word	0xffffffff


	//   ....[187]....
        /*0a84*/ 	.word	0xffffffff


	//   ....[188]....
        /*0a88*/ 	.word	0xffffffff


	//   ....[189]....
        /*0a8c*/ 	.word	0xffffffff


	//   ....[190]....
        /*0a90*/ 	.word	0xffffffff


	//   ....[191]....
        /*0a94*/ 	.word	0xffffffff


	//   ....[192]....
        /*0a98*/ 	.word	0xffffffff


	//   ....[193]....
        /*0a9c*/ 	.word	0xffffffff


	//   ....[194]....
        /*0aa0*/ 	.word	0xffffffff


	//   ....[195]....
        /*0aa4*/ 	.word	0xffffffff


	//   ....[196]....
        /*0aa8*/ 	.word	0xffffffff


	//   ....[197]....
        /*0aac*/ 	.word	0xffffffff


	//   ....[198]....
        /*0ab0*/ 	.word	0xffffffff


	//   ....[199]....
        /*0ab4*/ 	.word	0xffffffff


	//   ....[200]....
        /*0ab8*/ 	.word	0xffffffff


	//   ....[201]....
        /*0abc*/ 	.word	0x0500000f


	//   ....[202]....
        /*0ac0*/ 	.word	0x0500000f


	//   ....[203]....
        /*0ac4*/ 	.word	0x0500000f


	//   ....[204]....
        /*0ac8*/ 	.word	0x0500000f


	//   ....[205]....
        /*0acc*/ 	.word	0x0500000f


	//   ....[206]....
        /*0ad0*/ 	.word	0x0500000f


	//   ....[207]....
        /*0ad4*/ 	.word	0x0500000f


	//   ....[208]....
        /*0ad8*/ 	.word	0x0500000f


	//   ....[209]....
        /*0adc*/ 	.word	0x0500000f


	//   ....[210]....
        /*0ae0*/ 	.word	0x0500000f


	//   ....[211]....
        /*0ae4*/ 	.word	0x0500000f


	//   ....[212]....
        /*0ae8*/ 	.word	0x0500000f


	//   ....[213]....
        /*0aec*/ 	.word	0x0500000f


	//   ....[214]....
        /*0af0*/ 	.word	0x0500000f


	//   ....[215]....
        /*0af4*/ 	.word	0x0500000f


	//   ....[216]....
        /*0af8*/ 	.word	0x0500000f


	//   ....[217]....
        /*0afc*/ 	.word	0x0500000f


	//   ....[218]....
        /*0b00*/ 	.word	0x0500000f


	//   ....[219]....
        /*0b04*/ 	.word	0x0500000f


	//   ....[220]....
        /*0b08*/ 	.word	0x0500000f


	//   ....[221]....
        /*0b0c*/ 	.word	0x0500000f


	//   ....[222]....
        /*0b10*/ 	.word	0x0500000f


	//   ....[223]....
        /*0b14*/ 	.word	0x0500000f


	//   ....[224]....
        /*0b18*/ 	.word	0x0500000f


	//   ....[225]....
        /*0b1c*/ 	.word	0x0500000f


	//   ....[226]....
        /*0b20*/ 	.word	0x0500000f


	//   ....[227]....
        /*0b24*/ 	.word	0x0500000f


	//   ....[228]....
        /*0b28*/ 	.word	0x0500000f


	//   ....[229]....
        /*0b2c*/ 	.word	0x0500000f


	//   ....[230]....
        /*0b30*/ 	.word	0x0500000f


	//   ....[231]....
        /*0b34*/ 	.word	0x0500000f


	//   ....[232]....
        /*0b38*/ 	.word	0x0500000f


	//   ....[233]....
        /*0b3c*/ 	.word	0x0500000f


	//   ....[234]....
        /*0b40*/ 	.word	0x0500000f


	//   ....[235]....
        /*0b44*/ 	.word	0x0500000f


	//   ....[236]....
        /*0b48*/ 	.word	0x0500000f


	//   ....[237]....
        /*0b4c*/ 	.word	0x0500000f


	//   ....[238]....
        /*0b50*/ 	.word	0x0500000f


	//   ....[239]....
        /*0b54*/ 	.word	0x0500000f


	//   ....[240]....
        /*0b58*/ 	.word	0x0500000f


	//   ....[241]....
        /*0b5c*/ 	.word	0x0500000f


	//   ....[242]....
        /*0b60*/ 	.word	0x0500000f


	//   ....[243]....
        /*0b64*/ 	.word	0x0500000f


	//   ....[244]....
        /*0b68*/ 	.word	0x0500000f


	//   ....[245]....
        /*0b6c*/ 	.word	0x0500000f


	//   ....[246]....
        /*0b70*/ 	.word	0x0500000f


	//   ....[247]....
        /*0b74*/ 	.word	0x0500000f


	//   ....[248]....
        /*0b78*/ 	.word	0x0500000f


	//   ....[249]....
        /*0b7c*/ 	.word	0x0500000f


	//   ....[250]....
        /*0b80*/ 	.word	0x0500000f


	//   ....[251]....
        /*0b84*/ 	.word	0x0500000f


	//   ....[252]....
        /*0b88*/ 	.word	0x0500000f


	//   ....[253]....
        /*0b8c*/ 	.word	0x0500000f


	//   ....[254]....
        /*0b90*/ 	.word	0x0500000f


	//   ....[255]....
        /*0b94*/ 	.word	0x0500000f


	//   ....[0]....
        /*0b98*/ 	.word	0x0500000f


	//   ....[1]....
        /*0b9c*/ 	.word	0x0500000f


	//   ....[2]....
        /*0ba0*/ 	.word	0x0500000f


	//   ....[3]....
        /*0ba4*/ 	.word	0x0500000f


	//   ....[4]....
        /*0ba8*/ 	.word	0x0500000f


	//   ....[5]....
        /*0bac*/ 	.word	0x0500000f


	//   ....[6]....
        /*0bb0*/ 	.word	0x0500000f


	//   ....[7]....
        /*0bb4*/ 	.word	0x0500000f


	//   ....[8]....
        /*0bb8*/ 	.word	0x0500000f


	//   ....[9]....
        /*0bbc*/ 	.word	0x0500000f


	//   ....[10]....
        /*0bc0*/ 	.word	0x0500000f


	//   ....[11]....
        /*0bc4*/ 	.word	0x0500000f


	//   ....[12]....
        /*0bc8*/ 	.word	0x0500000f


	//   ....[13]....
        /*0bcc*/ 	.word	0x0500000f


	//   ....[14]....
        /*0bd0*/ 	.word	0x0500000f


	//   ....[15]....
        /*0bd4*/ 	.word	0x0500000f


	//   ....[16]....
        /*0bd8*/ 	.word	0x0500000f


	//   ....[17]....
        /*0bdc*/ 	.word	0x0500000f


	//   ....[18]....
        /*0be0*/ 	.word	0x0500000f


	//   ....[19]....
        /*0be4*/ 	.word	0x0500000f


	//   ....[20]....
        /*0be8*/ 	.word	0x0500000f


	//   ....[21]....
        /*0bec*/ 	.word	0x0500000f


	//   ....[22]....
        /*0bf0*/ 	.word	0x0500000f


	//   ....[23]....
        /*0bf4*/ 	.word	0x0500000f


	//   ....[24]....
        /*0bf8*/ 	.word	0x0500000f


	//   ....[25]....
        /*0bfc*/ 	.word	0x0500000f


	//   ....[26]....
        /*0c00*/ 	.word	0x0500000f


	//   ....[27]....
        /*0c04*/ 	.word	0x0500000f


	//   ....[28]....
        /*0c08*/ 	.word	0x0500000f


	//   ....[29]....
        /*0c0c*/ 	.word	0x0500000f


	//   ....[30]....
        /*0c10*/ 	.word	0x0500000f


	//   ....[31]....
        /*0c14*/ 	.word	0x0500000f


	//   ....[32]....
        /*0c18*/ 	.word	0x0500000f


	//   ....[33]....
        /*0c1c*/ 	.word	0x0500000f


	//   ....[34]....
        /*0c20*/ 	.word	0x0500000f


	//   ....[35]....
        /*0c24*/ 	.word	0x0500000f


	//   ....[36]....
        /*0c28*/ 	.word	0x0500000f


	//   ....[37]....
        /*0c2c*/ 	.word	0x0500000f


	//   ....[38]....
        /*0c30*/ 	.word	0x0500000f


	//   ....[39]....
        /*0c34*/ 	.word	0x0500000f


	//   ....[40]....
        /*0c38*/ 	.word	0x0500000f


	//   ....[41]....
        /*0c3c*/ 	.word	0x0500000f


	//   ....[42]....
        /*0c40*/ 	.word	0x0500000f


	//   ....[43]....
        /*0c44*/ 	.word	0x0500000f


	//   ....[44]....
        /*0c48*/ 	.word	0x0500000f


	//   ....[45]....
        /*0c4c*/ 	.word	0x0500000f


	//   ....[46]....
        /*0c50*/ 	.word	0x0500000f


	//   ....[47]....
        /*0c54*/ 	.word	0x0500000f


	//   ....[48]....
        /*0c58*/ 	.word	0x0500000f


	//   ....[49]....
        /*0c5c*/ 	.word	0x0500000f


	//   ....[50]....
        /*0c60*/ 	.word	0x0500000f


	//   ....[51]....
        /*0c64*/ 	.word	0x0500000f


	//   ....[52]....
        /*0c68*/ 	.word	0x0500000f


	//   ....[53]....
        /*0c6c*/ 	.word	0x0500000f


	//   ....[54]....
        /*0c70*/ 	.word	0x0500000f


	//   ....[55]....
        /*0c74*/ 	.word	0x0500000f


	//   ....[56]....
        /*0c78*/ 	.word	0x0500000f


	//   ....[57]....
        /*0c7c*/ 	.word	0x0500000f


	//   ....[58]....
        /*0c80*/ 	.word	0x0500000f


	//   ....[59]....
        /*0c84*/ 	.word	0x0500000f


	//   ....[60]....
        /*0c88*/ 	.word	0x0500000f


	//   ....[61]....
        /*0c8c*/ 	.word	0x0500000f


	//   ....[62]....
        /*0c90*/ 	.word	0x0500000f


	//   ....[63]....
        /*0c94*/ 	.word	0x0500000f


	//   ....[64]....
        /*0c98*/ 	.word	0x0500000f


	//   ....[65]....
        /*0c9c*/ 	.word	0x0500000f


	//   ....[66]....
        /*0ca0*/ 	.word	0x0500000f


	//   ....[67]....
        /*0ca4*/ 	.word	0x0500000f


	//   ....[68]....
        /*0ca8*/ 	.word	0x0500000f


	//   ....[69]....
        /*0cac*/ 	.word	0x0500000f


	//   ....[70]....
        /*0cb0*/ 	.word	0x0500000f


	//   ....[71]....
        /*0cb4*/ 	.word	0x0500000f


	//   ....[72]....
        /*0cb8*/ 	.word	0x0500000f


	//   ....[73]....
        /*0cbc*/ 	.word	0x0500000f


	//   ....[74]....
        /*0cc0*/ 	.word	0x0500000f


	//   ....[75]....
        /*0cc4*/ 	.word	0x0500000f


	//   ....[76]....
        /*0cc8*/ 	.word	0x0500000f


	//   ....[77]....
        /*0ccc*/ 	.word	0x0500000f


	//   ....[78]....
        /*0cd0*/ 	.word	0x0500000f


	//   ....[79]....
        /*0cd4*/ 	.word	0x0500000f


	//   ....[80]....
        /*0cd8*/ 	.word	0x0500000f


	//   ....[81]....
        /*0cdc*/ 	.word	0x0500000f


	//   ....[82]....
        /*0ce0*/ 	.word	0x0500000f


	//   ....[83]....
        /*0ce4*/ 	.word	0x0500000f


	//   ....[84]....
        /*0ce8*/ 	.word	0x0500000f


	//   ....[85]....
        /*0cec*/ 	.word	0x0500000f


	//   ....[86]....
        /*0cf0*/ 	.word	0x0500000f


	//   ....[87]....
        /*0cf4*/ 	.word	0x0500000f


	//   ....[88]....
        /*0cf8*/ 	.word	0x0500000f


	//   ....[89]....
        /*0cfc*/ 	.word	0x0500000f


	//   ....[90]....
        /*0d00*/ 	.word	0x0500000f


	//   ....[91]....
        /*0d04*/ 	.word	0x0500000f


	//   ....[92]....
        /*0d08*/ 	.word	0x0500000f


	//   ....[93]....
        /*0d0c*/ 	.word	0x0500000f


	//   ....[94]....
        /*0d10*/ 	.word	0x0500000f


	//   ....[95]....
        /*0d14*/ 	.word	0xffffffff


	//   ....[96]....
        /*0d18*/ 	.word	0xffffffff


	//   ....[97]....
        /*0d1c*/ 	.word	0xffffffff


	//   ....[98]....
        /*0d20*/ 	.word	0xffffffff


	//   ....[99]....
        /*0d24*/ 	.word	0xffffffff


	//   ....[100]....
        /*0d28*/ 	.word	0xffffffff


	//----- nvinfo : EIATTR_COOP_GROUP_INSTR_OFFSETS
	.align		4
.L_465:
        /*0d2c*/ 	.byte	0x04, 0x28
        /*0d2e*/ 	.short	(.L_467 - .L_466)


	//   ....[0]....
.L_466:
        /*0d30*/ 	.word	0x000000c0


	//   ....[1]....
        /*0d34*/ 	.word	0x00000190


	//   ....[2]....
        /*0d38*/ 	.word	0x000001e0


	//   ....[3]....
        /*0d3c*/ 	.word	0x00000430


	//   ....[4]....
        /*0d40*/ 	.word	0x00000590


	//   ....[5]....
        /*0d44*/ 	.word	0x000006b0


	//   ....[6]....
        /*0d48*/ 	.word	0x00000810


	//   ....[7]....
        /*0d4c*/ 	.word	0x000038f0


	//   ....[8]....
        /*0d50*/ 	.word	0x00003900


	//   ....[9]....
        /*0d54*/ 	.word	0x00003ff0


	//   ....[10]....
        /*0d58*/ 	.word	0x00004000


	//   ....[11]....
        /*0d5c*/ 	.word	0x00004ce0


	//   ....[12]....
        /*0d60*/ 	.word	0x00004cf0


	//   ....[13]....
        /*0d64*/ 	.word	0x00005430


	//   ....[14]....
        /*0d68*/ 	.word	0x00005440


	//   ....[15]....
        /*0d6c*/ 	.word	0x00005db0


	//   ....[16]....
        /*0d70*/ 	.word	0x00005dc0


	//   ....[17]....
        /*0d74*/ 	.word	0x00005ed0


	//   ....[18]....
        /*0d78*/ 	.word	0x00005ee0


	//   ....[19]....
        /*0d7c*/ 	.word	0x00006280


	//   ....[20]....
        /*0d80*/ 	.word	0x000062a0


	//   ....[21]....
        /*0d84*/ 	.word	0x00006580


	//   ....[22]....
        /*0d88*/ 	.word	0x000065a0


	//   ....[23]....
        /*0d8c*/ 	.word	0x000075e0


	//   ....[24]....
        /*0d90*/ 	.word	0x00008320


	//   ....[25]....
        /*0d94*/ 	.word	0x00008330


	//   ....[26]....
        /*0d98*/ 	.word	0x00008340


	//   ....[27]....
        /*0d9c*/ 	.word	0x00008350


	//   ....[28]....
        /*0da0*/ 	.word	0x00008670


	//   ....[29]....
        /*0da4*/ 	.word	0x00008680


	//   ....[30]....
        /*0da8*/ 	.word	0x00008690


	//   ....[31]....
        /*0dac*/ 	.word	0x000086a0


	//   ....[32]....
        /*0db0*/ 	.word	0x000098d0


	//   ....[33]....
        /*0db4*/ 	.word	0x000098f0


	//   ....[34]....
        /*0db8*/ 	.word	0x00009900


	//   ....[35]....
        /*0dbc*/ 	.word	0x00009910


	//   ....[36]....
        /*0dc0*/ 	.word	0x000099f0


	//   ....[37]....
        /*0dc4*/ 	.word	0x00009a10


	//   ....[38]....
        /*0dc8*/ 	.word	0x00009a20


	//   ....[39]....
        /*0dcc*/ 	.word	0x00009a30


	//   ....[40]....
        /*0dd0*/ 	.word	0x0000cb90


	//   ....[41]....
        /*0dd4*/ 	.word	0x0000d1b0


	//   ....[42]....
        /*0dd8*/ 	.word	0x0000e1c0


	//   ....[43]....
        /*0ddc*/ 	.word	0x0000e340


	//   ....[44]....
        /*0de0*/ 	.word	0x0000e390


	//   ....[45]....
        /*0de4*/ 	.word	0x0000e3b0


	//   ....[46]....
        /*0de8*/ 	.word	0x00018400


	//   ....[47]....
        /*0dec*/ 	.word	0x000184b0


	//   ....[48]....
        /*0df0*/ 	.word	0x00018670


	//   ....[49]....
        /*0df4*/ 	.word	0x00018690


	//   ....[50]....
        /*0df8*/ 	.word	0x000221c0


	//   ....[51]....
        /*0dfc*/ 	.word	0x00022760


	//   ....[52]....
        /*0e00*/ 	.word	0x000236f0


	//   ....[53]....
        /*0e04*/ 	.word	0x000237a0


	//   ....[54]....
        /*0e08*/ 	.word	0x00023970


	//   ....[55]....
        /*0e0c*/ 	.word	0x00023990


	//   ....[56]....
        /*0e10*/ 	.word	0x0002be30


	//   ....[57]....
        /*0e14*/ 	.word	0x0002be60


	//   ....[58]....
        /*0e18*/ 	.word	0x0002bea0


	//   ....[59]....
        /*0e1c*/ 	.word	0x0002bed0


	//   ....[60]....
        /*0e20*/ 	.word	0x0002e120


	//   ....[61]....
        /*0e24*/ 	.word	0x0002e150


	//   ....[62]....
        /*0e28*/ 	.word	0x0002e180


	//   ....[63]....
        /*0e2c*/ 	.word	0x0002e190


	//   ....[64]....
        /*0e30*/ 	.word	0x0002eb00


	//   ....[65]....
        /*0e34*/ 	.word	0x0002eb10


	//   ....[66]....
        /*0e38*/ 	.word	0x0002eca0


	//   ....[67]....
        /*0e3c*/ 	.word	0x0002ecb0


	//   ....[68]....
        /*0e40*/ 	.word	0x0002ee40


	//   ....[69]....
        /*0e44*/ 	.word	0x0002ee50


	//   ....[70]....
        /*0e48*/ 	.word	0x0002efe0


	//   ....[71]....
        /*0e4c*/ 	.word	0x0002eff0


	//   ....[72]....
        /*0e50*/ 	.word	0x0002f4d0


	//   ....[73]....
        /*0e54*/ 	.word	0x0002f4e0


	//   ....[74]....
        /*0e58*/ 	.word	0x00030250


	//   ....[75]....
        /*0e5c*/ 	.word	0x00030260


	//   ....[76]....
        /*0e60*/ 	.word	0x00031990


	//   ....[77]....
        /*0e64*/ 	.word	0x000319a0


	//   ....[78]....
        /*0e68*/ 	.word	0x00031b40


	//   ....[79]....
        /*0e6c*/ 	.word	0x00031b50


	//   ....[80]....
        /*0e70*/ 	.word	0x00031ce0


	//   ....[81]....
        /*0e74*/ 	.word	0x00031cf0


	//   ....[82]....
        /*0e78*/ 	.word	0x00031e80


	//   ....[83]....
        /*0e7c*/ 	.word	0x00031e90


	//   ....[84]....
        /*0e80*/ 	.word	0x00032070


	//   ....[85]....
        /*0e84*/ 	.word	0x00032280


	//   ....[86]....
        /*0e88*/ 	.word	0x000322b0


	//   ....[87]....
        /*0e8c*/ 	.word	0x000322e0


	//   ....[88]....
        /*0e90*/ 	.word	0x00032310


	//   ....[89]....
        /*0e94*/ 	.word	0x00032340


	//   ....[90]....
        /*0e98*/ 	.word	0x00032370


	//   ....[91]....
        /*0e9c*/ 	.word	0x00032500


	//   ....[92]....
        /*0ea0*/ 	.word	0x00032530


	//   ....[93]....
        /*0ea4*/ 	.word	0x00032560


	//   ....[94]....
        /*0ea8*/ 	.word	0x00032590


	//   ....[95]....
        /*0eac*/ 	.word	0x000325c0


	//   ....[96]....
        /*0eb0*/ 	.word	0x000325f0


	//   ....[97]....
        /*0eb4*/ 	.word	0x00032680


	//   ....[98]....
        /*0eb8*/ 	.word	0x000326b0


	//   ....[99]....
        /*0ebc*/ 	.word	0x000326c0


	//   ....[100]....
        /*0ec0*/ 	.word	0x00032700


	//   ....[101]....
        /*0ec4*/ 	.word	0x00033e80


	//   ....[102]....
        /*0ec8*/ 	.word	0x000362e0


	//   ....[103]....
        /*0ecc*/ 	.word	0x00036300


	//   ....[104]....
        /*0ed0*/ 	.word	0x00036390


	//   ....[105]....
        /*0ed4*/ 	.word	0x000363b0


	//   ....[106]....
        /*0ed8*/ 	.word	0x00036430


	//   ....[107]....
        /*0edc*/ 	.word	0x00036450


	//   ....[108]....
        /*0ee0*/ 	.word	0x000364d0


	//   ....[109]....
        /*0ee4*/ 	.word	0x000364f0


	//   ....[110]....
        /*0ee8*/ 	.word	0x00036570


	//   ....[111]....
        /*0eec*/ 	.word	0x00036590


	//   ....[112]....
        /*0ef0*/ 	.word	0x000365a0


	//   ....[113]....
        /*0ef4*/ 	.word	0x000365b0


	//   ....[114]....
        /*0ef8*/ 	.word	0x00036d30


	//   ....[115]....
        /*0efc*/ 	.word	0x00036d60


	//   ....[116]....
        /*0f00*/ 	.word	0x00036e60


	//   ....[117]....
        /*0f04*/ 	.word	0x00036e70


	//   ....[118]....
        /*0f08*/ 	.word	0x00036f10


	//   ....[119]....
        /*0f0c*/ 	.word	0x00036f20


	//   ....[120]....
        /*0f10*/ 	.word	0x00036fa0


	//   ....[121]....
        /*0f14*/ 	.word	0x00036fb0


	//   ....[122]....
        /*0f18*/ 	.word	0x00036fc0


	//   ....[123]....
        /*0f1c*/ 	.word	0x00037060


	//   ....[124]....
        /*0f20*/ 	.word	0x00037090


	//   ....[125]....
        /*0f24*/ 	.word	0x00037110


	//   ....[126]....
        /*0f28*/ 	.word	0x00037140


	//   ....[127]....
        /*0f2c*/ 	.word	0x00037160


	//   ....[128]....
        /*0f30*/ 	.word	0x000371b0


	//   ....[129]....
        /*0f34*/ 	.word	0x000371c0


	//   ....[130]....
        /*0f38*/ 	.word	0x00037870


	//   ....[131]....
        /*0f3c*/ 	.word	0x000378a0


	//   ....[132]....
        /*0f40*/ 	.word	0x00037990


	//   ....[133]....
        /*0f44*/ 	.word	0x000379a0


	//   ....[134]....
        /*0f48*/ 	.word	0x00037a30


	//   ....[135]....
        /*0f4c*/ 	.word	0x00037a40


	//   ....[136]....
        /*0f50*/ 	.word	0x00037ab0


	//   ....[137]....
        /*0f54*/ 	.word	0x00037ac0


	//   ....[138]....
        /*0f58*/ 	.word	0x00037b40


	//   ....[139]....
        /*0f5c*/ 	.word	0x00037b50


	//   ....[140]....
        /*0f60*/ 	.word	0x00037bd0


	//   ....[141]....
        /*0f64*/ 	.word	0x00037be0


	//   ....[142]....
        /*0f68*/ 	.word	0x00037c60


	//   ....[143]....
        /*0f6c*/ 	.word	0x00037c70


	//   ....[144]....
        /*0f70*/ 	.word	0x00037cf0


	//   ....[145]....
        /*0f74*/ 	.word	0x00037d00


	//   ....[146]....
        /*0f78*/ 	.word	0x00038210


	//   ....[147]....
        /*0f7c*/ 	.word	0x00038230


	//   ....[148]....
        /*0f80*/ 	.word	0x00038280


	//   ....[149]....
        /*0f84*/ 	.word	0x00038340


	//   ....[150]....
        /*0f88*/ 	.word	0x00038350


	//   ....[151]....
        /*0f8c*/ 	.word	0x00038380


	//   ....[152]....
        /*0f90*/ 	.word	0x00038410


	//   ....[153]....
        /*0f94*/ 	.word	0x000384c0


	//   ....[154]....
        /*0f98*/ 	.word	0x000384d0


	//   ....[155]....
        /*0f9c*/ 	.word	0x00038500


	//   ....[156]....
        /*0fa0*/ 	.word	0x00038510


	//   ....[157]....
        /*0fa4*/ 	.word	0x000385a0


	//   ....[158]....
        /*0fa8*/ 	.word	0x00038cb0


	//   ....[159]....
        /*0fac*/ 	.word	0x00038cd0


	//   ....[160]....
        /*0fb0*/ 	.word	0x00038d20


	//   ....[161]....
        /*0fb4*/ 	.word	0x00038d30


	//   ....[162]....
        /*0fb8*/ 	.word	0x00038d70


	//   ....[163]....
        /*0fbc*/ 	.word	0x00038d80


	//   ....[164]....
        /*0fc0*/ 	.word	0x00038dc0


	//   ....[165]....
        /*0fc4*/ 	.word	0x00038dd0


	//   ....[166]....
        /*0fc8*/ 	.word	0x00038e10


	//   ....[167]....
        /*0fcc*/ 	.word	0x00038e20


	//   ....[168]....
        /*0fd0*/ 	.word	0x00038e30


	//   ....[169]....
        /*0fd4*/ 	.word	0x00038e70


	//   ....[170]....
        /*0fd8*/ 	.word	0x00039190


	//   ....[171]....
        /*0fdc*/ 	.word	0x000391b0


	//   ....[172]....
        /*0fe0*/ 	.word	0x000391c0


	//   ....[173]....
        /*0fe4*/ 	.word	0x000391d0


	//   ....[174]....
        /*0fe8*/ 	.word	0x000391f0


	//   ....[175]....
        /*0fec*/ 	.word	0x00039260


	//   ....[176]....
        /*0ff0*/ 	.word	0x000392d0


	//   ....[177]....
        /*0ff4*/ 	.word	0x000392f0


	//   ....[178]....
        /*0ff8*/ 	.word	0x00039300


	//   ....[179]....
        /*0ffc*/ 	.word	0x00039360


	//   ....[180]....
        /*1000*/ 	.word	0x00039380


	//   ....[181]....
        /*1004*/ 	.word	0x000393e0


	//   ....[182]....
        /*1008*/ 	.word	0x00039920


	//   ....[183]....
        /*100c*/ 	.word	0x00039950


	//   ....[184]....
        /*1010*/ 	.word	0x000399b0


	//   ....[185]....
        /*1014*/ 	.word	0x000399e0


	//   ....[186]....
        /*1018*/ 	.word	0x00039a10


	//   ....[187]....
        /*101c*/ 	.word	0x00039a40


	//   ....[188]....
        /*1020*/ 	.word	0x00039a70


	//   ....[189]....
        /*1024*/ 	.word	0x00039aa0


	//   ....[190]....
        /*1028*/ 	.word	0x00039c40


	//   ....[191]....
        /*102c*/ 	.word	0x00039c70


	//   ....[192]....
        /*1030*/ 	.word	0x00039ca0


	//   ....[193]....
        /*1034*/ 	.word	0x00039cd0


	//   ....[194]....
        /*1038*/ 	.word	0x00039d00


	//   ....[195]....
        /*103c*/ 	.word	0x00039d30


	//   ....[196]....
        /*1040*/ 	.word	0x00039df0


	//   ....[197]....
        /*1044*/ 	.word	0x00039e10


	//   ....[198]....
        /*1048*/ 	.word	0x00039e30


	//   ....[199]....
        /*104c*/ 	.word	0x00039e90


	//   ....[200]....
        /*1050*/ 	.word	0x0003a8b0


	//   ....[201]....
        /*1054*/ 	.word	0x0003abd0


	//   ....[202]....
        /*1058*/ 	.word	0x0003ac60


	//   ....[203]....
        /*105c*/ 	.word	0x0003acf0


	//   ....[204]....
        /*1060*/ 	.word	0x0003ad80


	//   ....[205]....
        /*1064*/ 	.word	0x0003ae60


	//   ....[206]....
        /*1068*/ 	.word	0x0003aef0


	//   ....[207]....
        /*106c*/ 	.word	0x0003af90


	//   ....[208]....
        /*1070*/ 	.word	0x0003b020


	//   ....[209]....
        /*1074*/ 	.word	0x0003b100


	//   ....[210]....
        /*1078*/ 	.word	0x0003b190


	//   ....[211]....
        /*107c*/ 	.word	0x0003b220


	//   ....[212]....
        /*1080*/ 	.word	0x0003b2b0


	//   ....[213]....
        /*1084*/ 	.word	0x0003b390


	//   ....[214]....
        /*1088*/ 	.word	0x0003b430


	//   ....[215]....
        /*108c*/ 	.word	0x0003b4c0


	//   ....[216]....
        /*1090*/ 	.word	0x0003b510


	//   ....[217]....
        /*1094*/ 	.word	0x0003b560


	//   ....[218]....
        /*1098*/ 	.word	0x0003b600


	//   ....[219]....
        /*109c*/ 	.word	0x0003b690


	//   ....[220]....
        /*10a0*/ 	.word	0x0003b6e0


	//   ....[221]....
        /*10a4*/ 	.word	0x0003b730


	//   ....[222]....
        /*10a8*/ 	.word	0x0003b820


	//   ....[223]....
        /*10ac*/ 	.word	0x0003b8d0


	//   ....[224]....
        /*10b0*/ 	.word	0x0003b950


	//   ....[225]....
        /*10b4*/ 	.word	0x0003b9c0


	//   ....[226]....
        /*10b8*/ 	.word	0x0003bb30


	//   ....[227]....
        /*10bc*/ 	.word	0x0003bc70


	//   ....[228]....
        /*10c0*/ 	.word	0x0003bcc0


	//   ....[229]....
        /*10c4*/ 	.word	0x0003bd10


	//   ....[230]....
        /*10c8*/ 	.word	0x0003bfc0


	//   ....[231]....
        /*10cc*/ 	.word	0x0003c010


	//   ....[232]....
        /*10d0*/ 	.word	0x0003c0a0


	//   ....[233]....
        /*10d4*/ 	.word	0x0003c130


	//   ....[234]....
        /*10d8*/ 	.word	0x0003c1c0


	//   ....[235]....
        /*10dc*/ 	.word	0x0003c250


	//   ....[236]....
        /*10e0*/ 	.word	0x0003c2e0


	//   ....[237]....
        /*10e4*/ 	.word	0x0003c370


	//   ....[238]....
        /*10e8*/ 	.word	0x0003c3f0


	//   ....[239]....
        /*10ec*/ 	.word	0x0003c440


	//   ....[240]....
        /*10f0*/ 	.word	0x0003c4e0


	//   ....[241]....
        /*10f4*/ 	.word	0x0003c570


	//   ....[242]....
        /*10f8*/ 	.word	0x0003c5f0


	//   ....[243]....
        /*10fc*/ 	.word	0x0003c640


	//   ....[244]....
        /*1100*/ 	.word	0x0003c6d0


	//   ....[245]....
        /*1104*/ 	.word	0x0003c760


	//   ....[246]....
        /*1108*/ 	.word	0x0003c7f0


	//   ....[247]....
        /*110c*/ 	.word	0x0003c880


	//   ....[248]....
        /*1110*/ 	.word	0x0003c910


	//   ....[249]....
        /*1114*/ 	.word	0x0003c9a0


	//   ....[250]....
        /*1118*/ 	.word	0x0003ca60


	//   ....[251]....
        /*111c*/ 	.word	0x0003cd40


	//   ....[252]....
        /*1120*/ 	.word	0x0003ce30


	//   ....[253]....
        /*1124*/ 	.word	0x0003ced0


	//   ....[254]....
        /*1128*/ 	.word	0x0003cf30


	//   ....[255]....
        /*112c*/ 	.word	0x0003d020


	//   ....[0]....
        /*1130*/ 	.word	0x0003d090


	//   ....[1]....
        /*1134*/ 	.word	0x0003d180


	//   ....[2]....
        /*1138*/ 	.word	0x0003d1f0


	//   ....[3]....
        /*113c*/ 	.word	0x0003d2e0


	//   ....[4]....
        /*1140*/ 	.word	0x0003d350


	//   ....[5]....
        /*1144*/ 	.word	0x0003d440


	//   ....[6]....
        /*1148*/ 	.word	0x0003d4b0


	//   ....[7]....
        /*114c*/ 	.word	0x0003d550


	//   ....[8]....
        /*1150*/ 	.word	0x0003d650


	//   ....[9]....
        /*1154*/ 	.word	0x0003d700


	//   ....[10]....
        /*1158*/ 	.word	0x0003d760


	//   ....[11]....
        /*115c*/ 	.word	0x0003d850


	//   ....[12]....
        /*1160*/ 	.word	0x0003d8b0


	//   ....[13]....
        /*1164*/ 	.word	0x0003d9c0


	//   ....[14]....
        /*1168*/ 	.word	0x0003da20


	//   ....[15]....
        /*116c*/ 	.word	0x0003db10


	//   ....[16]....
        /*1170*/ 	.word	0x0003db70


	//   ....[17]....
        /*1174*/ 	.word	0x0003dc10


	//   ....[18]....
        /*1178*/ 	.word	0x0003dce0


	//   ....[19]....
        /*117c*/ 	.word	0x0003dd80


	//   ....[20]....
        /*1180*/ 	.word	0x0003de50


	//   ....[21]....
        /*1184*/ 	.word	0x0003df40


	//   ....[22]....
        /*1188*/ 	.word	0x0003dfa0


	//   ....[23]....
        /*118c*/ 	.word	0x0003e040


	//   ....[24]....
        /*1190*/ 	.word	0x0003e2b0


	//   ....[25]....
        /*1194*/ 	.word	0x0003e370


	//   ....[26]....
        /*1198*/ 	.word	0x0003e430


	//   ....[27]....
        /*119c*/ 	.word	0x0003e520


	//   ....[28]....
        /*11a0*/ 	.word	0x0003e5e0


	//   ....[29]....
        /*11a4*/ 	.word	0x0003e6a0


	//   ....[30]....
        /*11a8*/ 	.word	0x0003e760


	//   ....[31]....
        /*11ac*/ 	.word	0x0003e820


	//   ....[32]....
        /*11b0*/ 	.word	0x0003e8e0


	//   ....[33]....
        /*11b4*/ 	.word	0x0003e9a0


	//   ....[34]....
        /*11b8*/ 	.word	0x0003ea60


	//   ....[35]....
        /*11bc*/ 	.word	0x0003eb20


	//   ....[36]....
        /*11c0*/ 	.word	0x0003ebe0


	//   ....[37]....
        /*11c4*/ 	.word	0x0003ec90


	//   ....[38]....
        /*11c8*/ 	.word	0x0003ecf0


	//   ....[39]....
        /*11cc*/ 	.word	0x0003edd0


	//   ....[40]....
        /*11d0*/ 	.word	0x0003ef10


	//   ....[41]....
        /*11d4*/ 	.word	0x0003eff0


	//   ....[42]....
        /*11d8*/ 	.word	0x0003f080


	//   ....[43]....
        /*11dc*/ 	.word	0x0003f190


	//   ....[44]....
        /*11e0*/ 	.word	0x0003f1f0


	//   ....[45]....
        /*11e4*/ 	.word	0x0003f300


	//   ....[46]....
        /*11e8*/ 	.word	0x0003f360


	//   ....[47]....
        /*11ec*/ 	.word	0x0003f470


	//   ....[48]....
        /*11f0*/ 	.word	0x0003f4d0


	//   ....[49]....
        /*11f4*/ 	.word	0x0003f5e0


	//   ....[50]....
        /*11f8*/ 	.word	0x0003f640


	//   ....[51]....
        /*11fc*/ 	.word	0x0003f700


	//   ....[52]....
        /*1200*/ 	.word	0x0003f860


	//   ....[53]....
        /*1204*/ 	.word	0x0003f900


	//   ....[54]....
        /*1208*/ 	.word	0x0003f960


	//   ....[55]....
        /*120c*/ 	.word	0x0003fa10


	//   ....[56]....
        /*1210*/ 	.word	0x0003fa70


	//   ....[57]....
        /*1214*/ 	.word	0x0003fb20


	//   ....[58]....
        /*1218*/ 	.word	0x0003fb80


	//   ....[59]....
        /*121c*/ 	.word	0x0003fc30


	//   ....[60]....
        /*1220*/ 	.word	0x0003fc90


	//   ....[61]....
        /*1224*/ 	.word	0x0003fd40


	//   ....[62]....
        /*1228*/ 	.word	0x0003fda0


	//   ....[63]....
        /*122c*/ 	.word	0x0003fe50


	//   ....[64]....
        /*1230*/ 	.word	0x0003ff40


	//   ....[65]....
        /*1234*/ 	.word	0x0003ffe0


	//   ....[66]....
        /*1238*/ 	.word	0x00040040


	//   ....[67]....
        /*123c*/ 	.word	0x00040110


	//   ....[68]....
        /*1240*/ 	.word	0x00040170


	//   ....[69]....
        /*1244*/ 	.word	0x00040240


	//   ....[70]....
        /*1248*/ 	.word	0x000402a0


	//   ....[71]....
        /*124c*/ 	.word	0x00040370


	//   ....[72]....
        /*1250*/ 	.word	0x000403d0


	//   ....[73]....
        /*1254*/ 	.word	0x000404a0


	//   ....[74]....
        /*1258*/ 	.word	0x00040500


	//   ....[75]....
        /*125c*/ 	.word	0x000405d0


	//   ....[76]....
        /*1260*/ 	.word	0x00040660


	//   ....[77]....
        /*1264*/ 	.word	0x00040700


	//   ....[78]....
        /*1268*/ 	.word	0x00040880


	//   ....[79]....
        /*126c*/ 	.word	0x000408f0


	//   ....[80]....
        /*1270*/ 	.word	0x00040960


	//   ....[81]....
        /*1274*/ 	.word	0x000409d0


	//   ....[82]....
        /*1278*/ 	.word	0x00040a40


	//   ....[83]....
        /*127c*/ 	.word	0x00040ac0


	//   ....[84]....
        /*1280*/ 	.word	0x00040b40


	//   ....[85]....
        /*1284*/ 	.word	0x00040bd0


	//   ....[86]....
        /*1288*/ 	.word	0x00040c40


	//   ....[87]....
        /*128c*/ 	.word	0x00040cb0


	//   ....[88]....
        /*1290*/ 	.word	0x00040d20


	//   ....[89]....
        /*1294*/ 	.word	0x00040da0


	//   ....[90]....
        /*1298*/ 	.word	0x00040e10


	//   ....[91]....
        /*129c*/ 	.word	0x00040ea0


	//   ....[92]....
        /*12a0*/ 	.word	0x00040f00


	//   ....[93]....
        /*12a4*/ 	.word	0x00040f90


	//   ....[94]....
        /*12a8*/ 	.word	0x000410c0


	//   ....[95]....
        /*12ac*/ 	.word	0x00042d70


	//   ....[96]....
        /*12b0*/ 	.word	0x00043b80


	//   ....[97]....
        /*12b4*/ 	.word	0x00044630


	//   ....[98]....
        /*12b8*/ 	.word	0x00044650


	//   ....[99]....
        /*12bc*/ 	.word	0x00044690


	//   ....[100]....
        /*12c0*/ 	.word	0x000446b0


	//----- nvinfo : EIATTR_REG_RECONFIG
	.align		4
.L_467:
        /*12c4*/ 	.byte	0x01, 0x54
	.zero		2


	//----- nvinfo : EIATTR_SYSCALL_OFFSETS
	.align		4
        /*12c8*/ 	.byte	0x04, 0x46
        /*12ca*/ 	.short	(.L_469 - .L_468)


	//   ....[0]....
.L_468:
        /*12cc*/ 	.word	0x00002630


	//   ....[1]....
        /*12d0*/ 	.word	0x00002780


	//   ....[2]....
        /*12d4*/ 	.word	0x00007af0


	//   ....[3]....
        /*12d8*/ 	.word	0x000080d0


	//   ....[4]....
        /*12dc*/ 	.word	0x00035920


	//   ....[5]....
        /*12e0*/ 	.word	0x00035a70


	//   ....[6]....
        /*12e4*/ 	.word	0x00035b60


	//   ....[7]....
        /*12e8*/ 	.word	0x00036970


	//   ....[8]....
        /*12ec*/ 	.word	0x00037490


	//----- nvinfo : EIATTR_MBARRIER_INSTR_OFFSETS
	.align		4
.L_469:
        /*12f0*/ 	.byte	0x04, 0x39
        /*12f2*/ 	.short	(.L_471 - .L_470)


	//   ....[0]....
.L_470:
        /*12f4*/ 	.word	0x000002d0
        /*12f8*/ 	.word	0x000000ff
        /*12fc*/ 	.word	0x00032400
        /*1300*/ 	.short	0x0100
        /*1302*/ 	.byte	0x08
	.zero		1


	//   ....[1]....
        /*1304*/ 	.word	0x000002e0
        /*1308*/ 	.word	0x000000ff
        /*130c*/ 	.word	0x00032410
        /*1310*/ 	.short	0x0100
        /*1312*/ 	.byte	0x08
	.zero		1


	//   ....[2]....
        /*1314*/ 	.word	0x000002f0
        /*1318*/ 	.word	0x000000ff
        /*131c*/ 	.word	0x00032420
        /*1320*/ 	.short	0x0100
        /*1322*/ 	.byte	0x08
	.zero		1


	//   ....[3]....
        /*1324*/ 	.word	0x000003e0
        /*1328*/ 	.word	0x000000ff
        /*132c*/ 	.word	0x00032430
        /*1330*/ 	.short	0x0100
        /*1332*/ 	.byte	0x08
	.zero		1


	//   ....[4]....
        /*1334*/ 	.word	0x000003f0
        /*1338*/ 	.word	0x000000ff
        /*133c*/ 	.word	0x00032440
        /*1340*/ 	.short	0x0100
        /*1342*/ 	.byte	0x08
	.zero		1


	//   ....[5]....
        /*1344*/ 	.word	0x00000400
        /*1348*/ 	.word	0x000000ff
        /*134c*/ 	.word	0x00032438
        /*1350*/ 	.short	0x0100
        /*1352*/ 	.byte	0x08
	.zero		1


	//   ....[6]....
        /*1354*/ 	.word	0x00000410
        /*1358*/ 	.word	0x000000ff
        /*135c*/ 	.word	0x00032448
        /*1360*/ 	.short	0x0100
        /*1362*/ 	.byte	0x08
	.zero		1


	//   ....[7]....
        /*1364*/ 	.word	0x00000540
        /*1368*/ 	.word	0x000000ff
        /*136c*/ 	.word	0x00032450
        /*1370*/ 	.short	0x0100
        /*1372*/ 	.byte	0x08
	.zero		1


	//   ....[8]....
        /*1374*/ 	.word	0x00000550
        /*1378*/ 	.word	0x000000ff
        /*137c*/ 	.word	0x00032460
        /*1380*/ 	.short	0x0100
        /*1382*/ 	.byte	0x08
	.zero		1


	//   ....[9]....
        /*1384*/ 	.word	0x00000560
        /*1388*/ 	.word	0x000000ff
        /*138c*/ 	.word	0x00032458
        /*1390*/ 	.short	0x0100
        /*1392*/ 	.byte	0x08
	.zero		1


	//   ....[10]....
        /*1394*/ 	.word	0x00000570
        /*1398*/ 	.word	0x000000ff
        /*139c*/ 	.word	0x00032468
        /*13a0*/ 	.short	0x0100
        /*13a2*/ 	.byte	0x08
	.zero		1


	//   ....[11]....
        /*13a4*/ 	.word	0x00000660
        /*13a8*/ 	.word	0x000000ff
        /*13ac*/ 	.word	0x00032470
        /*13b0*/ 	.short	0x0100
        /*13b2*/ 	.byte	0x06
	.zero		1


	//   ....[12]....
        /*13b4*/ 	.word	0x00000670
        /*13b8*/ 	.word	0x000000ff
        /*13bc*/ 	.word	0x00032480
        /*13c0*/ 	.short	0x0100
        /*13c2*/ 	.byte	0x06
	.zero		1


	//   ....[13]....
        /*13c4*/ 	.word	0x00000680
        /*13c8*/ 	.word	0x000000ff
        /*13cc*/ 	.word	0x00032478
        /*13d0*/ 	.short	0x0100
        /*13d2*/ 	.byte	0x06
	.zero		1


	//   ....[14]....
        /*13d4*/ 	.word	0x00000690
        /*13d8*/ 	.word	0x000000ff
        /*13dc*/ 	.word	0x00032488
        /*13e0*/ 	.short	0x0100
        /*13e2*/ 	.byte	0x06
	.zero		1


	//   ....[15]....
        /*13e4*/ 	.word	0x000007c0
        /*13e8*/ 	.word	0x000000ff
        /*13ec*/ 	.word	0x00032490
        /*13f0*/ 	.short	0x0100
        /*13f2*/ 	.byte	0x08
	.zero		1


	//   ....[16]....
        /*13f4*/ 	.word	0x000007d0
        /*13f8*/ 	.word	0x000000ff
        /*13fc*/ 	.word	0x000324a0
        /*1400*/ 	.short	0x0100
        /*1402*/ 	.byte	0x08
	.zero		1


	//   ....[17]....
        /*1404*/ 	.word	0x000007e0
        /*1408*/ 	.word	0x000000ff
        /*140c*/ 	.word	0x00032498
        /*1410*/ 	.short	0x0100
        /*1412*/ 	.byte	0x08
	.zero		1


	//   ....[18]....
        /*1414*/ 	.word	0x000007f0
        /*1418*/ 	.word	0x000000ff
        /*141c*/ 	.word	0x000324a8
        /*1420*/ 	.short	0x0100
        /*1422*/ 	.byte	0x08
	.zero		1


	//   ....[19]....
        /*1424*/ 	.word	0x00000920
        /*1428*/ 	.word	0x000000ff
        /*142c*/ 	.word	0x000324b0
        /*1430*/ 	.short	0x0100
        /*1432*/ 	.byte	0x08
	.zero		1


	//   ....[20]....
        /*1434*/ 	.word	0x00000930
        /*1438*/ 	.word	0x000000ff
        /*143c*/ 	.word	0x000324c0
        /*1440*/ 	.short	0x0100
        /*1442*/ 	.byte	0x08
	.zero		1


	//   ....[21]....
        /*1444*/ 	.word	0x00000940
        /*1448*/ 	.word	0x000000ff
        /*144c*/ 	.word	0x000324b8
        /*1450*/ 	.short	0x0100
        /*1452*/ 	.byte	0x08
	.zero		1


	//   ....[22]....
        /*1454*/ 	.word	0x00000950
        /*1458*/ 	.word	0x000000ff
        /*145c*/ 	.word	0x000324c8
        /*1460*/ 	.short	0x0100
        /*1462*/ 	.byte	0x08
	.zero		1


	//   ....[23]....
        /*1464*/ 	.word	0x000038a0
        /*1468*/ 	.word	0x00000045
        /*146c*/ 	.word	0x00032490
        /*1470*/ 	.short	0x010a
        /*1472*/ 	.byte	0x3f
	.zero		1


	//   ....[24]....
        /*1474*/ 	.word	0x00004c80
        /*1478*/ 	.word	0x00000045
        /*147c*/ 	.word	0x00032490
        /*1480*/ 	.short	0x010a
        /*1482*/ 	.byte	0x3f
	.zero		1


	//   ....[25]....
        /*1484*/ 	.word	0x00005c10
        /*1488*/ 	.word	0x00000045
        /*148c*/ 	.word	0x00032490
        /*1490*/ 	.short	0x010a
        /*1492*/ 	.byte	0x3f
	.zero		1


	//   ....[26]....
        /*1494*/ 	.word	0x000060a0
        /*1498*/ 	.word	0x00000004
        /*149c*/ 	.word	0x00000000
        /*14a0*/ 	.short	0x0101
        /*14a2*/ 	.byte	0x3f
	.zero		1


	//   ....[27]....
        /*14a4*/ 	.word	0x000060e0
        /*14a8*/ 	.word	0x00000045
        /*14ac*/ 	.word	0x000324b0
        /*14b0*/ 	.short	0x010a
        /*14b2*/ 	.byte	0x3f
	.zero		1


	//   ....[28]....
        /*14b4*/ 	.word	0x00006910
        /*14b8*/ 	.word	0x00000045
        /*14bc*/ 	.word	0x00000000
        /*14c0*/ 	.short	0x0101
        /*14c2*/ 	.byte	0x3f
	.zero		1


	//   ....[29]....
        /*14c4*/ 	.word	0x00007e50
        /*14c8*/ 	.word	0x00000002
        /*14cc*/ 	.word	0x00032400
        /*14d0*/ 	.short	0x010a
        /*14d2*/ 	.byte	0x3f
	.zero		1


	//   ....[30]....
        /*14d4*/ 	.word	0x00007ea0
        /*14d8*/ 	.word	0x00000002
        /*14dc*/ 	.word	0x00032400
        /*14e0*/ 	.short	0x010a
        /*14e2*/ 	.byte	0x3f
	.zero		1


	//   ....[31]....
        /*14e4*/ 	.word	0x00008900
        /*14e8*/ 	.word	0x00000002
        /*14ec*/ 	.word	0x00032400
        /*14f0*/ 	.short	0x010a
        /*14f2*/ 	.byte	0x3f
	.zero		1


	//   ....[32]....
        /*14f4*/ 	.word	0x00009d50
        /*14f8*/ 	.word	0x00000002
        /*14fc*/ 	.word	0x00032400
        /*1500*/ 	.short	0x010a
        /*1502*/ 	.byte	0x3f
	.zero		1


	//   ....[33]....
        /*1504*/ 	.word	0x0000b3c0
        /*1508*/ 	.word	0x00000004
        /*150c*/ 	.word	0x00000000
        /*1510*/ 	.short	0x010a
        /*1512*/ 	.byte	0x3f
	.zero		1


	//   ....[34]....
        /*1514*/ 	.word	0x0000b4b0
        /*1518*/ 	.word	0x00000002
        /*151c*/ 	.word	0x00000000
        /*1520*/ 	.short	0x010a
        /*1522*/ 	.byte	0x3f
	.zero		1


	//   ....[35]....
        /*1524*/ 	.word	0x0000b8c0
        /*1528*/ 	.word	0x00000004
        /*152c*/ 	.word	0x00000000
        /*1530*/ 	.short	0x010a
        /*1532*/ 	.byte	0x3f
	.zero		1


	//   ....[36]....
        /*1534*/ 	.word	0x0000b990
        /*1538*/ 	.word	0x00000006
        /*153c*/ 	.word	0x00000000
        /*1540*/ 	.short	0x010a
        /*1542*/ 	.byte	0x3f
	.zero		1


	//   ....[37]....
        /*1544*/ 	.word	0x0000c700
        /*1548*/ 	.word	0x00000006
        /*154c*/ 	.word	0x00000000
        /*1550*/ 	.short	0x0101
        /*1552*/ 	.byte	0x3f
	.zero		1


	//   ....[38]....
        /*1554*/ 	.word	0x00016440
        /*1558*/ 	.word	0x00000002
        /*155c*/ 	.word	0x00000000
        /*1560*/ 	.short	0x0101
        /*1562*/ 	.byte	0x3f
	.zero		1


	//   ....[39]....
        /*1564*/ 	.word	0x000168c0
        /*1568*/ 	.word	0x00000005
        /*156c*/ 	.word	0x00000000
        /*1570*/ 	.short	0x010a
        /*1572*/ 	.byte	0x3f
	.zero		1


	//   ....[40]....
        /*1574*/ 	.word	0x000169c0
        /*1578*/ 	.word	0x0000000a
        /*157c*/ 	.word	0x00000000
        /*1580*/ 	.short	0x010a
        /*1582*/ 	.byte	0x3f
	.zero		1


	//   ....[41]....
        /*1584*/ 	.word	0x00016df0
        /*1588*/ 	.word	0x00000048
        /*158c*/ 	.word	0x00000000
        /*1590*/ 	.short	0x010a
        /*1592*/ 	.byte	0x3f
	.zero		1


	//   ....[42]....
        /*1594*/ 	.word	0x00016ef0
        /*1598*/ 	.word	0x00000008
        /*159c*/ 	.word	0x00000000
        /*15a0*/ 	.short	0x010a
        /*15a2*/ 	.byte	0x3f
	.zero		1


	//   ....[43]....
        /*15a4*/ 	.word	0x00017c60
        /*15a8*/ 	.word	0x00000008
        /*15ac*/ 	.word	0x00000000
        /*15b0*/ 	.short	0x0101
        /*15b2*/ 	.byte	0x3f
	.zero		1


	//   ....[44]....
        /*15b4*/ 	.word	0x00020720
        /*15b8*/ 	.word	0x00000005
        /*15bc*/ 	.word	0x00000000
        /*15c0*/ 	.short	0x0101
        /*15c2*/ 	.byte	0x3f
	.zero		1


	//   ....[45]....
        /*15c4*/ 	.word	0x00020910
        /*15c8*/ 	.word	0x00000005
        /*15cc*/ 	.word	0x00000000
        /*15d0*/ 	.short	0x010a
        /*15d2*/ 	.byte	0x3f
	.zero		1


	//   ....[46]....
        /*15d4*/ 	.word	0x00020a10
        /*15d8*/ 	.word	0x00000008
        /*15dc*/ 	.word	0x00000000
        /*15e0*/ 	.short	0x010a
        /*15e2*/ 	.byte	0x3f
	.zero		1


	//   ....[47]....
        /*15e4*/ 	.word	0x00020e40
        /*15e8*/ 	.word	0x00000005
        /*15ec*/ 	.word	0x00000000
        /*15f0*/ 	.short	0x010a
        /*15f2*/ 	.byte	0x3f
	.zero		1


	//   ....[48]....
        /*15f4*/ 	.word	0x00020f40
        /*15f8*/ 	.word	0x00000008
        /*15fc*/ 	.word	0x00000000
        /*1600*/ 	.short	0x010a
        /*1602*/ 	.byte	0x3f
	.zero		1


	//   ....[49]....
        /*1604*/ 	.word	0x00021cb0
        /*1608*/ 	.word	0x00000005
        /*160c*/ 	.word	0x00000000
        /*1610*/ 	.short	0x0101
        /*1612*/ 	.byte	0x3f
	.zero		1


	//   ....[50]....
        /*1614*/ 	.word	0x0002ba80
        /*1618*/ 	.word	0x00000004
        /*161c*/ 	.word	0x00000000
        /*1620*/ 	.short	0x0101
        /*1622*/ 	.byte	0x3f
	.zero		1


	//   ....[51]....
        /*1624*/ 	.word	0x0002ea20
        /*1628*/ 	.word	0x0000000a
        /*162c*/ 	.word	0x00000000
        /*1630*/ 	.short	0x0101
        /*1632*/ 	.byte	0x3f
	.zero		1


	//   ....[52]....
        /*1634*/ 	.word	0x0002f4a0
        /*1638*/ 	.word	0x00000008
        /*163c*/ 	.word	0x00000000
        /*1640*/ 	.short	0x0101
        /*1642*/ 	.byte	0x3f
	.zero		1


	//   ....[53]....
        /*1644*/ 	.word	0x00033f60
        /*1648*/ 	.word	0x00000017
        /*164c*/ 	.word	0x00032420
        /*1650*/ 	.short	0x010a
        /*1652*/ 	.byte	0x3f
	.zero		1


	//   ....[54]....
        /*1654*/ 	.word	0x00034010
        /*1658*/ 	.word	0x00000003
        /*165c*/ 	.word	0x000324a0
        /*1660*/ 	.short	0x010a
        /*1662*/ 	.byte	0x3f
	.zero		1


	//   ....[55]....
        /*1664*/ 	.word	0x00034240
        /*1668*/ 	.word	0x00000003
        /*166c*/ 	.word	0x000324c0
        /*1670*/ 	.short	0x010a
        /*1672*/ 	.byte	0x3f
	.zero		1


	//   ....[56]....
        /*1674*/ 	.word	0x00034870
        /*1678*/ 	.word	0x00000009
        /*167c*/ 	.word	0x000324a0
        /*1680*/ 	.short	0x010a
        /*1682*/ 	.byte	0x3f
	.zero		1


	//   ....[57]....
        /*1684*/ 	.word	0x00034a90
        /*1688*/ 	.word	0x00000009
        /*168c*/ 	.word	0x000324c0
        /*1690*/ 	.short	0x010a
        /*1692*/ 	.byte	0x3f
	.zero		1


	//   ....[58]....
        /*1694*/ 	.word	0x00036060
        /*1698*/ 	.word	0x00000011
        /*169c*/ 	.word	0x00032440
        /*16a0*/ 	.short	0x010a
        /*16a2*/ 	.byte	0x3f
	.zero		1


	//   ....[59]....
        /*16a4*/ 	.word	0x000366b0
        /*16a8*/ 	.word	0x00000011
        /*16ac*/ 	.word	0x00032430
        /*16b0*/ 	.short	0x0107
        /*16b2*/ 	.byte	0x3f
	.zero		1


	//   ....[60]....
        /*16b4*/ 	.word	0x00036770
        /*16b8*/ 	.word	0x00000011
        /*16bc*/ 	.word	0x00032430
        /*16c0*/ 	.short	0x0101
        /*16c2*/ 	.byte	0x3f
	.zero		1


	//   ....[61]....
        /*16c4*/ 	.word	0x000372d0
        /*16c8*/ 	.word	0x00000017
        /*16cc*/ 	.word	0x00032400
        /*16d0*/ 	.short	0x0107
        /*16d2*/ 	.byte	0x3f
	.zero		1


	//   ....[62]....
        /*16d4*/ 	.word	0x00037360
        /*16d8*/ 	.word	0x00000017
        /*16dc*/ 	.word	0x00032400
        /*16e0*/ 	.short	0x0101
        /*16e2*/ 	.byte	0x3f
	.zero		1


	//   ....[63]....
        /*16e4*/ 	.word	0x00037df0
        /*16e8*/ 	.word	0x00000017
        /*16ec*/ 	.word	0x00032410
        /*16f0*/ 	.short	0x0107
        /*16f2*/ 	.byte	0x3f
	.zero		1


	//   ....[64]....
        /*16f4*/ 	.word	0x00037ef0
        /*16f8*/ 	.word	0x00000017
        /*16fc*/ 	.word	0x00032410
        /*1700*/ 	.short	0x0101
        /*1702*/ 	.byte	0x3f
	.zero		1


	//   ....[65]....
        /*1704*/ 	.word	0x00037f10
        /*1708*/ 	.word	0x00000017
        /*170c*/ 	.word	0x00032420
        /*1710*/ 	.short	0x010a
        /*1712*/ 	.byte	0x3f
	.zero		1


	//   ....[66]....
        /*1714*/ 	.word	0x00037fa0
        /*1718*/ 	.word	0x00000011
        /*171c*/ 	.word	0x00032460
        /*1720*/ 	.short	0x010a
        /*1722*/ 	.byte	0x3f
	.zero		1


	//   ....[67]....
        /*1724*/ 	.word	0x00038720
        /*1728*/ 	.word	0x00000011
        /*172c*/ 	.word	0x00032450
        /*1730*/ 	.short	0x0107
        /*1732*/ 	.byte	0x3f
	.zero		1


	//   ....[68]....
        /*1734*/ 	.word	0x000387f0
        /*1738*/ 	.word	0x00000011
        /*173c*/ 	.word	0x00032450
        /*1740*/ 	.short	0x0101
        /*1742*/ 	.byte	0x3f
	.zero		1


	//   ....[69]....
        /*1744*/ 	.word	0x00038b30
        /*1748*/ 	.word	0x00000006
        /*174c*/ 	.word	0x00032440
        /*1750*/ 	.short	0x010a
        /*1752*/ 	.byte	0x3f
	.zero		1


	//   ....[70]....
        /*1754*/ 	.word	0x00038ef0
        /*1758*/ 	.word	0x00000006
        /*175c*/ 	.word	0x00032430
        /*1760*/ 	.short	0x0107
        /*1762*/ 	.byte	0x3f
	.zero		1


	//   ....[71]....
        /*1764*/ 	.word	0x00038fb0
        /*1768*/ 	.word	0x00000006
        /*176c*/ 	.word	0x00032430
        /*1770*/ 	.short	0x0101
        /*1772*/ 	.byte	0x3f
	.zero		1


	//   ....[72]....
        /*1774*/ 	.word	0x00038fe0
        /*1778*/ 	.word	0x00000006
        /*177c*/ 	.word	0x00032460
        /*1780*/ 	.short	0x010a
        /*1782*/ 	.byte	0x3f
	.zero		1


	//   ....[73]....
        /*1784*/ 	.word	0x000394e0
        /*1788*/ 	.word	0x00000006
        /*178c*/ 	.word	0x00032450
        /*1790*/ 	.short	0x0107
        /*1792*/ 	.byte	0x3f
	.zero		1


	//   ....[74]....
        /*1794*/ 	.word	0x000395a0
        /*1798*/ 	.word	0x00000006
        /*179c*/ 	.word	0x00032450
        /*17a0*/ 	.short	0x0101
        /*17a2*/ 	.byte	0x3f
	.zero		1


	//   ....[75]....
        /*17a4*/ 	.word	0x0003a830
        /*17a8*/ 	.word	0x00000005
        /*17ac*/ 	.word	0x00032420
        /*17b0*/ 	.short	0x010a
        /*17b2*/ 	.byte	0x3f
	.zero		1


	//   ....[76]....
        /*17b4*/ 	.word	0x0003a9a0
        /*17b8*/ 	.word	0x00000003
        /*17bc*/ 	.word	0x00032440
        /*17c0*/ 	.short	0x010a
        /*17c2*/ 	.byte	0x3f
	.zero		1


	//   ....[77]....
        /*17c4*/ 	.word	0x0003aa40
        /*17c8*/ 	.word	0x00000019
        /*17cc*/ 	.word	0x00032440
        /*17d0*/ 	.short	0x010a
        /*17d2*/ 	.byte	0x3f
	.zero		1


	//   ....[78]....
        /*17d4*/ 	.word	0x0003aa80
        /*17d8*/ 	.word	0x00000003
        /*17dc*/ 	.word	0x00032460
        /*17e0*/ 	.short	0x010a
        /*17e2*/ 	.byte	0x3f
	.zero		1


	//   ....[79]....
        /*17e4*/ 	.word	0x0003aac0
        /*17e8*/ 	.word	0x00000019
        /*17ec*/ 	.word	0x00032460
        /*17f0*/ 	.short	0x010a
        /*17f2*/ 	.byte	0x3f
	.zero		1


	//   ....[80]....
        /*17f4*/ 	.word	0x0003ab20
        /*17f8*/ 	.word	0x00000045
        /*17fc*/ 	.word	0x00032490
        /*1800*/ 	.short	0x010a
        /*1802*/ 	.byte	0x3f
	.zero		1


	//   ....[81]....
        /*1804*/ 	.word	0x0003adb0
        /*1808*/ 	.word	0x00000045
        /*180c*/ 	.word	0x00032490
        /*1810*/ 	.short	0x010a
        /*1812*/ 	.byte	0x3f
	.zero		1


	//   ....[82]....
        /*1814*/ 	.word	0x0003b050
        /*1818*/ 	.word	0x00000045
        /*181c*/ 	.word	0x00032490
        /*1820*/ 	.short	0x010a
        /*1822*/ 	.byte	0x3f
	.zero		1


	//   ....[83]....
        /*1824*/ 	.word	0x0003b2e0
        /*1828*/ 	.word	0x00000045
        /*182c*/ 	.word	0x000324b0
        /*1830*/ 	.short	0x010a
        /*1832*/ 	.byte	0x3f
	.zero		1


	//   ....[84]....
        /*1834*/ 	.word	0x0003b760
        /*1838*/ 	.word	0x00000002
        /*183c*/ 	.word	0x00032400
        /*1840*/ 	.short	0x010a
        /*1842*/ 	.byte	0x3f
	.zero		1


	//   ....[85]....
        /*1844*/ 	.word	0x0003bd40
        /*1848*/ 	.word	0x00000002
        /*184c*/ 	.word	0x00032400
        /*1850*/ 	.short	0x010a
        /*1852*/ 	.byte	0x3f
	.zero		1


	//   ....[86]....
        /*1854*/ 	.word	0x0003bd90
        /*1858*/ 	.word	0x00000002
        /*185c*/ 	.word	0x00000000
        /*1860*/ 	.short	0x010a
        /*1862*/ 	.byte	0x3f
	.zero		1


	//   ....[87]....
        /*1864*/ 	.word	0x0003bde0
        /*1868*/ 	.word	0x00000006
        /*186c*/ 	.word	0x00000000
        /*1870*/ 	.short	0x010a
        /*1872*/ 	.byte	0x3f
	.zero		1


	//   ....[88]....
        /*1874*/ 	.word	0x0003be30
        /*1878*/ 	.word	0x0000000a
        /*187c*/ 	.word	0x00000000
        /*1880*/ 	.short	0x010a
        /*1882*/ 	.byte	0x3f
	.zero		1


	//   ....[89]....
        /*1884*/ 	.word	0x0003be80
        /*1888*/ 	.word	0x00000008
        /*188c*/ 	.word	0x00000000
        /*1890*/ 	.short	0x010a
        /*1892*/ 	.byte	0x3f
	.zero		1


	//   ....[90]....
        /*1894*/ 	.word	0x0003bed0
        /*1898*/ 	.word	0x00000008
        /*189c*/ 	.word	0x00000000
        /*18a0*/ 	.short	0x010a
        /*18a2*/ 	.byte	0x3f
	.zero		1


	//   ....[91]....
        /*18a4*/ 	.word	0x0003bf20
        /*18a8*/ 	.word	0x00000008
        /*18ac*/ 	.word	0x00000000
        /*18b0*/ 	.short	0x010a
        /*18b2*/ 	.byte	0x3f
	.zero		1


	//   ....[92]....
        /*18b4*/ 	.word	0x0003cb20
        /*18b8*/ 	.word	0x00000017
        /*18bc*/ 	.word	0x00032420
        /*18c0*/ 	.short	0x010a
        /*18c2*/ 	.byte	0x3f
	.zero		1


	//   ....[93]....
        /*18c4*/ 	.word	0x0003cb70
        /*18c8*/ 	.word	0x00000003
        /*18cc*/ 	.word	0x000324a0
        /*18d0*/ 	.short	0x010a
        /*18d2*/ 	.byte	0x3f
	.zero		1


	//   ....[94]....
        /*18d4*/ 	.word	0x0003cbc0
        /*18d8*/ 	.word	0x00000003
        /*18dc*/ 	.word	0x000324c0
        /*18e0*/ 	.short	0x010a
        /*18e2*/ 	.byte	0x3f
	.zero		1


	//   ....[95]....
        /*18e4*/ 	.word	0x0003cc10
        /*18e8*/ 	.word	0x00000009
        /*18ec*/ 	.word	0x000324a0
        /*18f0*/ 	.short	0x010a
        /*18f2*/ 	.byte	0x3f
	.zero		1


	//   ....[96]....
        /*18f4*/ 	.word	0x0003cc60
        /*18f8*/ 	.word	0x00000009
        /*18fc*/ 	.word	0x000324c0
        /*1900*/ 	.short	0x010a
        /*1902*/ 	.byte	0x3f
	.zero		1


	//   ....[97]....
        /*1904*/ 	.word	0x0003cd80
        /*1908*/ 	.word	0x00000011
        /*190c*/ 	.word	0x00032440
        /*1910*/ 	.short	0x010a
        /*1912*/ 	.byte	0x3f
	.zero		1


	//   ....[98]....
        /*1914*/ 	.word	0x0003ee10
        /*1918*/ 	.word	0x00000017
        /*191c*/ 	.word	0x00032420
        /*1920*/ 	.short	0x010a
        /*1922*/ 	.byte	0x3f
	.zero		1


	//   ....[99]....
        /*1924*/ 	.word	0x0003ee60
        /*1928*/ 	.word	0x00000011
        /*192c*/ 	.word	0x00032460
        /*1930*/ 	.short	0x010a
        /*1932*/ 	.byte	0x3f
	.zero		1


	//   ....[100]....
        /*1934*/ 	.word	0x0003f7b0
        /*1938*/ 	.word	0x00000006
        /*193c*/ 	.word	0x00032440
        /*1940*/ 	.short	0x010a
        /*1942*/ 	.byte	0x3f
	.zero		1


	//   ....[101]....
        /*1944*/ 	.word	0x0003fe90
        /*1948*/ 	.word	0x00000006
        /*194c*/ 	.word	0x00032460
        /*1950*/ 	.short	0x010a
        /*1952*/ 	.byte	0x3f
	.zero		1


	//   ....[102]....
        /*1954*/ 	.word	0x00040fe0
        /*1958*/ 	.word	0x00000005
        /*195c*/ 	.word	0x00032420
        /*1960*/ 	.short	0x010a
        /*1962*/ 	.byte	0x3f
	.zero		1


	//   ....[103]....
        /*1964*/ 	.word	0x00041180
        /*1968*/ 	.word	0x00000003
        /*196c*/ 	.word	0x00032440
        /*1970*/ 	.short	0x010a
        /*1972*/ 	.byte	0x3f
	.zero		1


	//   ....[104]....
        /*1974*/ 	.word	0x000411d0
        /*1978*/ 	.word	0x00000019
        /*197c*/ 	.word	0x00032440
        /*1980*/ 	.short	0x010a
        /*1982*/ 	.byte	0x3f
	.zero		1


	//   ....[105]....
        /*1984*/ 	.word	0x00041220
        /*1988*/ 	.word	0x00000003
        /*198c*/ 	.word	0x00032460
        /*1990*/ 	.short	0x010a
        /*1992*/ 	.byte	0x3f
	.zero		1


	//   ....[106]....
        /*1994*/ 	.word	0x000413b0
        /*1998*/ 	.word	0x0000000a
        /*199c*/ 	.word	0x00000000
        /*19a0*/ 	.short	0x010a
        /*19a2*/ 	.byte	0x3f
	.zero		1


	//   ....[107]....
        /*19a4*/ 	.word	0x000414b0
        /*19a8*/ 	.word	0x00000008
        /*19ac*/ 	.word	0x00000000
        /*19b0*/ 	.short	0x010a
        /*19b2*/ 	.byte	0x3f
	.zero		1


	//   ....[108]....
        /*19b4*/ 	.word	0x000418d0
        /*19b8*/ 	.word	0x00000008
        /*19bc*/ 	.word	0x00032410
        /*19c0*/ 	.short	0x010a
        /*19c2*/ 	.byte	0x3f
	.zero		1


	//   ....[109]....
        /*19c4*/ 	.word	0x000419f0
        /*19c8*/ 	.word	0x0000000a
        /*19cc*/ 	.word	0x00000000
        /*19d0*/ 	.short	0x010a
        /*19d2*/ 	.byte	0x3f
	.zero		1


	//   ....[110]....
        /*19d4*/ 	.word	0x00041af0
        /*19d8*/ 	.word	0x00000008
        /*19dc*/ 	.word	0x00000000
        /*19e0*/ 	.short	0x010a
        /*19e2*/ 	.byte	0x3f
	.zero		1


	//   ....[111]....
        /*19e4*/ 	.word	0x000428c0
        /*19e8*/ 	.word	0x00000008
        /*19ec*/ 	.word	0x00000000
        /*19f0*/ 	.short	0x0101
        /*19f2*/ 	.byte	0x3f
	.zero		1


	//   ....[112]....
        /*19f4*/ 	.word	0x0004ce70
        /*19f8*/ 	.word	0x00000000
        /*19fc*/ 	.word	0x00000000
        /*1a00*/ 	.short	0x0101
        /*1a02*/ 	.byte	0x3f
	.zero		1


	//   ....[113]....
        /*1a04*/ 	.word	0x0004ce90
        /*1a08*/ 	.word	0x00000008
        /*1a0c*/ 	.word	0x00000000
        /*1a10*/ 	.short	0x010a
        /*1a12*/ 	.byte	0x3f
	.zero		1


	//   ....[114]....
        /*1a14*/ 	.word	0x0004cee0
        /*1a18*/ 	.word	0x00000008
        /*1a1c*/ 	.word	0x00032410
        /*1a20*/ 	.short	0x010a
        /*1a22*/ 	.byte	0x3f
	.zero		1


	//   ....[115]....
        /*1a24*/ 	.word	0x0004cf30
        /*1a28*/ 	.word	0x00000008
        /*1a2c*/ 	.word	0x00000000
        /*1a30*/ 	.short	0x010a
        /*1a32*/ 	.byte	0x3f
	.zero		1


	//----- nvinfo : EIATTR_NUM_MBARRIERS
	.align		4
.L_471:
        /*1a34*/ 	.byte	0x03, 0x38
        /*1a36*/ 	.short	0x0017


	//----- nvinfo : EIATTR_EXIT_INSTR_OFFSETS
	.align		4
        /*1a38*/ 	.byte	0x04, 0x1c
        /*1a3a*/ 	.short	(.L_473 - .L_472)


	//   ....[0]....
.L_472:
        /*1a3c*/ 	.word	0x0003ab10


	//----- nvinfo : EIATTR_MAX_THREADS
	.align		4
.L_473:
        /*1a40*/ 	.byte	0x04, 0x05
        /*1a42*/ 	.short	(.L_475 - .L_474)
.L_474:
        /*1a44*/ 	.word	0x00000180
        /*1a48*/ 	.word	0x00000001
        /*1a4c*/ 	.word	0x00000001


	//----- nvinfo : EIATTR_CRS_STACK_SIZE
	.align		4
.L_475:
        /*1a50*/ 	.byte	0x04, 0x1e
        /*1a52*/ 	.short	(.L_477 - .L_476)
.L_476:
        /*1a54*/ 	.word	0x00000000


	//----- nvinfo : EIATTR_CBANK_PARAM_SIZE
	.align		4
.L_477:
        /*1a58*/ 	.byte	0x03, 0x19
        /*1a5a*/ 	.short	0x0bf0


	//----- nvinfo : EIATTR_PARAM_CBANK
	.align		4
        /*1a5c*/ 	.byte	0x04, 0x0a
        /*1a5e*/ 	.short	(.L_479 - .L_478)
	.align		4
.L_478:
        /*1a60*/ 	.word	index@(.nv.constant0._ZN7cutlass13device_kernelIN5flash11enable_sm90INS1_16FlashAttnFwdSm90INS1_25CollectiveMainloopFwdSm90ILi2EN4cute5tupleIJNS5_1CILi1EEES8_S8_EEENS6_IJNS7_ILi128EEENS7_ILi96EEENS7_ILi64EEEEEELi256ENS_6half_tEfNS_4arch4Sm90ELb0ELb1ELb1ELb1ELb1ELb1ELb1ELb1ELb0ELb1ELb1ELb0EEENS1_21CollectiveEpilogueFwdINS6_IJSA_NS7_ILi256EEESB_EEES9_SE_SG_Li256ELb1ELb1ELb1ELb0EEENS1_36VarlenDynamicPersistentTileSchedulerILi128ELi96ELi256ELi128ELb1ELb1ELb1ELb1ELb0ELb1EEEEEEEEEvNT_6ParamsE)
        /*1a64*/ 	.short	0x0210
        /*1a66*/ 	.short	0x0bf0


	//----- nvinfo : EIATTR_SW_WAR
	.align		4
.L_479:
        /*1a68*/ 	.byte	0x04, 0x36
        /*1a6a*/ 	.short	(.L_481 - .L_480)
.L_480:
        /*1a6c*/ 	.word	0x00000008
.L_481:


//--------------------- .nv.info._ZN7cutlass13device_kernelIN5flash11enable_sm90INS1_16FlashAttnFwdSm90INS1_25CollectiveMainloopFwdSm90ILi2EN4cute5tupleIJNS5_1CILi1EEES8_S8_EEENS6_IJNS7_ILi128EEENS7_ILi96EEENS7_ILi64EEEEEELi256ENS_6half_tEfNS_4arch4Sm90ELb1ELb0ELb1ELb0ELb1ELb0ELb0ELb1ELb0ELb1ELb1ELb0EEENS1_21CollectiveEpilogueFwdINS6_IJSA_NS7_ILi256EEESB_EEES9_SE_SG_Li256ELb0ELb1ELb1ELb0EEENS1_19SingleTileSchedulerILb0ELb1ELb1ELi128EEEEEEEEEvNT_6ParamsE --------------------------
	.section	.nv.info._ZN7cutlass13device_kernelIN5flash11enable_sm90INS1_16FlashAttnFwdSm90INS1_25CollectiveMainloopFwdSm90ILi2EN4cute5tupleIJNS5_1CILi1EEES8_S8_EEENS6_IJNS7_ILi128EEENS7_ILi96EEENS7_ILi64EEEEEELi256ENS_6half_tEfNS_4arch4Sm90ELb1ELb0ELb1ELb0ELb1ELb0ELb0ELb1ELb0ELb1ELb1ELb0EEENS1_21CollectiveEpilogueFwdINS6_IJSA_NS7_ILi256EEESB_EEES9_SE_SG_Li256ELb0ELb1ELb1ELb0EEENS1_19SingleTileSchedulerILb0ELb1ELb1ELi128EEEEEEEEEvNT_6ParamsE,"",@"SHT_CUDA_INFO"
	.sectionflags	@""
	.align	4


	//----- nvinfo : EIATTR_CUDA_API_VERSION
	.align		4
        /*0000*/ 	.byte	0x04, 0x37
        /*0002*/ 	.short	(.L_483 - .L_482)
.L_482:
        /*0004*/ 	.word	0x00000082


	//----- nvinfo : EIATTR_KPARAM_INFO
	.align		4
.L_483:
        /*0008*/ 	.byte	0x04, 0x17
        /*000a*/ 	.short	(.L_485 - .L_484)
.L_484:
        /*000c*/ 	.word	0x00000000
        /*0010*/ 	.short	0x0000
        /*0012*/ 	.short	0x0070
        /*0014*/ 	.byte	0x00, 0xf0, 0x01, 0x28


	//----- nvinfo : EIATTR_SPARSE_MMA_MASK
	.align		4
.L_485:
        /*0018*/ 	.byte	0x03, 0x50
        /*001a*/ 	.short	0x0000


	//----- nvinfo : EIATTR_MAXREG_COUNT
	.align		4
        /*001c*/ 	.byte	0x03, 0x1b
        /*001e*/ 	.short	0x00a8


	//----- nvinfo : EIATTR_NUM_BARRIERS
	.align		4
        /*0020*/ 	.byte	0x02, 0x4c
        /*0022*/ 	.byte	0x10
	.zero		1


	//----- nvinfo : EIATTR_EXTERNS
	.align		4
        /*0024*/ 	.byte	0x04, 0x0f
        /*0026*/ 	.short	(.L_487 - .L_486)


	//   ....[0]....
	.align		4
.L_486:
        /*0028*/ 	.word	index@(__assertfail)


	//----- nvinfo : EIATTR_MERCURY_ISA_VERSION
	.align		4
.L_487:
        /*002c*/ 	.byte	0x03, 0x5f
        /*002e*/ 	.short	0x0101


	//----- nvinfo : EIATTR_INT_WARP_WIDE_INSTR_OFFSETS
	.align		4
        /*0030*/ 	.byte	0x04, 0x31
        /*0032*/ 	.short	(.L_489 - .L_488)


	//   ....[0]....
.L_488:
        /*0034*/ 	.word	0x000000b0


	//   ....[1]....
        /*0038*/ 	.word	0x000000c0


	//   ....[2]....
        /*003c*/ 	.word	0x00000160


	//----- nvinfo : EIATTR_COOP_GROUP_MASK_REGIDS
	.align		4
.L_489:
        /*0040*/ 	.byte	0x04, 0x29
        /*0042*/ 	.short	(.L_491 - .L_490)


	//   ....[0]....
.L_490:
        /*0044*/ 	.word	0xffffffff


	//   ....[1]....
        /*0048*/ 	.word	0xffffffff


	//   ....[2]....
        /*004c*/ 	.word	0xffffffff


	//   ....[3]....
        /*0050*/ 	.word	0xffffffff


	//   ....[4]....
        /*0054*/ 	.word	0xffffffff


	//   ....[5]....
        /*0058*/ 	.word	0xffffffff


	//   ....[6]....
        /*005c*/ 	.word	0xffffffff


	//   ....[7]....
        /*0060*/ 	.word	0xffffffff


	//   ....[8]....
        /*0064*/ 	.word	0xffffffff


	//   ....[9]....
        /*0068*/ 	.word	0xffffffff


	//   ....[10]....
        /*006c*/ 	.word	0xffffffff


	//   ....[11]....
        /*0070*/ 	.word	0xffffffff


	//   ....[12]....
        /*0074*/ 	.word	0xffffffff


	//   ....[13]....
        /*0078*/ 	.word	0xffffffff


	//   ....[14]....
        /*007c*/ 	.word	0xffffffff


	//   ....[15]....
        /*0080*/ 	.word	0xffffffff


	//   ....[16]....
        /*0084*/ 	.word	0xffffffff


	//   ....[17]....
        /*0088*/ 	.word	0xffffffff


	//   ....[18]....
        /*008c*/ 	.word	0xffffffff


	//   ....[19]....
        /*0090*/ 	.word	0xffffffff


	//   ....[20]....
        /*0094*/ 	.word	0xffffffff


	//   ....[21]....
        /*0098*/ 	.word	0xffffffff


	//   ....[22]....
        /*009c*/ 	.word	0xffffffff


	//   ....[23]....
        /*00a0*/ 	.word	0xffffffff


	//   ....[24]....
        /*00a4*/ 	.word	0xffffffff


	//   ....[25]....
        /*00a8*/ 	.word	0xffffffff


	//   ....[26]....
        /*00ac*/ 	.word	0xffffffff


	//   ....[27]....
        /*00b0*/ 	.word	0xffffffff


	//   ....[28]....
        /*00b4*/ 	.word	0xffffffff


	//   ....[29]....
        /*00b8*/ 	.word	0xffffffff


	//   ....[30]....
        /*00bc*/ 	.word	0xffffffff


	//   ....[31]....
        /*00c0*/ 	.word	0xffffffff


	//   ....[32]....
        /*00c4*/ 	.word	0xffffffff


	//   ....[33]....
        /*00c8*/ 	.word	0xffffffff


	//   ....[34]....
        /*00cc*/ 	.word	0xffffffff


	//   ....[35]....
        /*00d0*/ 	.word	0xffffffff


	//   ....[36]....
        /*00d4*/ 	.word	0xffffffff


	//   ....[37]....
        /*00d8*/ 	.word	0xffffffff


	//   ....[38]....
        /*00dc*/ 	.word	0xffffffff


	//   ....[39]....
        /*00e0*/ 	.word	0xffffffff


	//   ....[40]....
        /*00e4*/ 	.word	0xffffffff


	//   ....[41]....
        /*00e8*/ 	.word	0xffffffff


	//   ....[42]....
        /*00ec*/ 	.word	0xffffffff


	//   ....[43]....
        /*00f0*/ 	.word	0xffffffff


	//   ....[44]....
        /*00f4*/ 	.word	0xffffffff


	//   ....[45]....
        /*00f8*/ 	.word	0xffffffff


	//   ....[46]....
        /*00fc*/ 	.word	0xffffffff


	//   ....[47]....
        /*0100*/ 	.word	0xffffffff


	//   ....[48]....
        /*0104*/ 	.word	0xffffffff


	//   ....[49]....
        /*0108*/ 	.word	0xffffffff


	//   ....[50]....
        /*010c*/ 	.word	0xffffffff


	//   ....[51]....
        /*0110*/ 	.word	0xffffffff


	//   ....[52]....
        /*0114*/ 	.word	0xffffffff


	//   ....[53]....
        /*0118*/ 	.word	0xffffffff


	//   ....[54]....
        /*011c*/ 	.word	0xffffffff


	//   ....[55]....
        /*0120*/ 	.word	0xffffffff


	//   ....[56]....
        /*0124*/ 	.word	0xffffffff


	//   ....[57]....
        /*0128*/ 	.word	0xffffffff


	//   ....[58]....
        /*012c*/ 	.word	0xffffffff


	//   ....[59]....
        /*0130*/ 	.word	0xffffffff


	//   ....[60]....
        /*0134*/ 	.word	0xffffffff


	//   ....[61]....
        /*0138*/ 	.word	0xffffffff


	//   ....[62]....
        /*013c*/ 	.word	0xffffffff


	//   ....[63]....
        /*0140*/ 	.word	0xffffffff


	//   ....[64]....
        /*0144*/ 	.word	0xffffffff


	//   ....[65]....
        /*0148*/ 	.word	0xffffffff


	//   ....[66]....
        /*014c*/ 	.word	0xffffffff


	//   ....[67]....
        /*0150*/ 	.word	0xffffffff


	//   ....[68]....
        /*0154*/ 	.word	0xffffffff


	//   ....[69]....
        /*0158*/ 	.word	0xffffffff


	//   ....[70]....
        /*015c*/ 	.word	0xffffffff


	//   ....[71]....
        /*0160*/ 	.word	0xffffffff


	//   ....[72]....
        /*0164*/ 	.word	0xffffffff


	//   ....[73]....
        /*0168*/ 	.word	0xffffffff


	//   ....[74]....
        /*016c*/ 	.word	0xffffffff


	//   ....[75]....
        /*0170*/ 	.word	0xffffffff


	//   ....[76]....
        /*0174*/ 	.word	0xffffffff


	//   ....[77]....
        /*0178*/ 	.word	0xffffffff


	//   ....[78]....
        /*017c*/ 	.word	0xffffffff


	//   ....[79]....
        /*0180*/ 	.word	0xffffffff


	//   ....[80]....
        /*0184*/ 	.word	0xffffffff


	//   ....[81]....
        /*0188*/ 	.word	0xffffffff


	//   ....[82]....
        /*018c*/ 	.word	0xffffffff


	//   ....[83]....
        /*0190*/ 	.word	0xffffffff


	//   ....[84]....
        /*0194*/ 	.word	0xffffffff


	//   ....[85]....
        /*0198*/ 	.word	0xffffffff


	//   ....[86]....
        /*019c*/ 	.word	0xffffffff


	//   ....[87]....
        /*01a0*/ 	.word	0xffffffff


	//   ....[88]....
        /*01a4*/ 	.word	0xffffffff


	//   ....[89]....
        /*01a8*/ 	.word	0xffffffff


	//   ....[90]....
        /*01ac*/ 	.word	0xffffffff


	//   ....[91]....
        /*01b0*/ 	.word	0xffffffff


	//   ....[92]....
        /*01b4*/ 	.word	0xffffffff


	//   ....[93]....
        /*01b8*/ 	.word	0xffffffff


	//   ....[94]....
        /*01bc*/ 	.word	0xffffffff


	//   ....[95]....
        /*01c0*/ 	.word	0xffffffff


	//   ....[96]....
        /*01c4*/ 	.word	0xffffffff


	//   ....[97]....
        /*01c8*/ 	.word	0xffffffff


	//   ....[98]....
        /*01cc*/ 	.word	0xffffffff


	//   ....[99]....
        /*01d0*/ 	.word	0xffffffff


	//   ....[100]....
        /*01d4*/ 	.word	0xffffffff


	//   ....[101]....
        /*01d8*/ 	.word	0x0500000f


	//   ....[102]....
        /*01dc*/ 	.word	0x0500000f


	//   ....[103]....
        /*01e0*/ 	.word	0x0500000f


	//   ....[104]....
        /*01e4*/ 	.word	0x0500000f


	//   ....[105]....
        /*01e8*/ 	.word	0x0500000f


	//   ....[106]....
        /*01ec*/ 	.word	0x0500000f


	//   ....[107]....
        /*01f0*/ 	.word	0x0500000f


	//   ....[108]....
        /*01f4*/ 	.word	0x0500000f


	//   ....[109]....
        /*01f8*/ 	.word	0x0500000f


	//   ....[110]....
        /*01fc*/ 	.word	0x0500000f


	//   ....[111]....
        /*0200*/ 	.word	0x0500000f


	//   ....[112]....
        /*0204*/ 	.word	0x0500000f


	//   ....[113]....
        /*0208*/ 	.word	0x0500000f


	//   ....[114]....
        /*020c*/ 	.word	0x0500000f


	//   ....[115]....
        /*0210*/ 	.word	0x0500000f


	//   ....[116]....
        /*0214*/ 	.word	0x0500000f


	//   ....[117]....
        /*0218*/ 	.word	0x0500000f


	//   ....[118]....
        /*021c*/ 	.word	0x0500000f


	//   ....[119]....
        /*0220*/ 	.word	0x0500000f


	//   ....[120]....
        /*0224*/ 	.word	0x0500000f


	//   ....[121]....
        /*0228*/ 	.word	0x0500000f


	//   ....[122]....
        /*022c*/ 	.word	0x0500000f


	//   ....[123]....
        /*0230*/ 	.word	0x0500000f


	//   ....[124]....
        /*0234*/ 	.word	0x0500000f


	//   ....[125]....
        /*0238*/ 	.word	0x0500000f


	//   ....[126]....
        /*023c*/ 	.word	0x0500000f


	//   ....[127]....
        /*0240*/ 	.word	0x0500000f


	//   ....[128]....
        /*0244*/ 	.word	0x0500000f


	//   ....[129]....
        /*0248*/ 	.word	0x0500000f


	//   ....[130]....
        /*024c*/ 	.word	0x0500000f


	//   ....[131]....
        /*0250*/ 	.word	0x0500000f


	//   ....[132]....
        /*0254*/ 	.word	0x0500000f


	//   ....[133]....
        /*0258*/ 	.word	0x0500000f


	//   ....[134]....
        /*025c*/ 	.word	0x0500000f


	//   ....[135]....
        /*0260*/ 	.word	0x0500000f


	//   ....[136]....
        /*0264*/ 	.word	0x0500000f


	//   ....[137]....
        /*0268*/ 	.word	0x0500000f


	//   ....[138]....
        /*026c*/ 	.word	0x0500000f


	//   ....[139]....
        /*0270*/ 	.word	0x0500000f


	//   ....[140]....
        /*0274*/ 	.word	0x0500000f


	//   ....[141]....
        /*0278*/ 	.word	0x0500000f


	//   ....[142]....
        /*027c*/ 	.word	0x0500000f


	//   ....[143]....
        /*0280*/ 	.word	0x0500000f


	//   ....[144]....
        /*0284*/ 	.word	0x0500000f


	//   ....[145]....
        /*0288*/ 	.word	0x0500000f


	//   ....[146]....
        /*028c*/ 	.word	0x0500000f


	//   ....[147]....
        /*0290*/ 	.word	0x0500000f


	//   ....[148]....
        /*0294*/ 	.word	0x0500000f


	//   ....[149]....
        /*0298*/ 	.word	0x0500000f


	//   ....[150]....
        /*029c*/ 	.word	0x0500000f


	//   ....[151]....
        /*02a0*/ 	.word	0x0500000f


	//   ....[152]....
        /*02a4*/ 	.word	0x0500000f


	//   ....[153]....
        /*02a8*/ 	.word	0x0500000f


	//   ....[154]....
        /*02ac*/ 	.word	0x0500000f


	//   ....[155]....
        /*02b0*/ 	.word	0x0500000f


	//   ....[156]....
        /*02b4*/ 	.word	0x0500000f


	//   ....[157]....
        /*02b8*/ 	.word	0x0500000f


	//   ....[158]....
        /*02bc*/ 	.word	0x0500000f


	//   ....[159]....
        /*02c0*/ 	.word	0x0500000f


	//   ....[160]....
        /*02c4*/ 	.word	0x0500000f


	//   ....[161]....
        /*02c8*/ 	.word	0x0500000f


	//   ....[162]....
        /*02cc*/ 	.word	0x0500000f


	//   ....[163]....
        /*02d0*/ 	.word	0x0500000f


	//   ....[164]....
        /*02d4*/ 	.word	0x0500000f


	//   ....[165]....
        /*02d8*/ 	.word	0x0500000f


	//   ....[166]....
        /*02dc*/ 	.word	0x0500000f


	//----- nvinfo : EIATTR_COOP_GROUP_INSTR_OFFSETS
	.align		4
.L_491:
        /*02e0*/ 	.byte	0x04, 0x28
        /*02e2*/ 	.short	(.L_493 - .L_492)


	//   ....[0]....
.L_492:
        /*02e4*/ 	.word	0x00000060


	//   ....[1]....
        /*02e8*/ 	.word	0x000000a0


	//   ....[2]....
        /*02ec*/ 	.word	0x000002c0


	//   ....[3]....
        /*02f0*/ 	.word	0x00000420


	//   ....[4]....
        /*02f4*/ 	.word	0x00000540


	//   ....[5]....
        /*02f8*/ 	.word	0x000006a0


	//   ....[6]....
        /*02fc*/ 	.word	0x00001350


	//   ....[7]....
        /*0300*/ 	.word	0x00001c40


	//   ....[8]....
        /*0304*/ 	.word	0x00001d90


	//   ....[9]....
        /*0308*/ 	.word	0x00002570


	//   ....[10]....
        /*030c*/ 	.word	0x00002600


	//   ....[11]....
        /*0310*/ 	.word	0x00002d10


	//   ....[12]....
        /*0314*/ 	.word	0x00002d70


	//   ....[13]....
        /*0318*/ 	.word	0x00003f60


	//   ....[14]....
        /*031c*/ 	.word	0x00004560


	//   ....[15]....
        /*0320*/ 	.word	0x00004840


	//   ....[16]....
        /*0324*/ 	.word	0x00004940


	//   ....[17]....
        /*0328*/ 	.word	0x00005000


	//   ....[18]....
        /*032c*/ 	.word	0x00005080


	//   ....[19]....
        /*0330*/ 	.word	0x00006e60


	//   ....[20]....
        /*0334*/ 	.word	0x00006ed0


	//   ....[21]....
        /*0338*/ 	.word	0x00007340


	//   ....[22]....
        /*033c*/ 	.word	0x00007490


	//   ....[23]....
        /*0340*/ 	.word	0x00008850


	//   ....[24]....
        /*0344*/ 	.word	0x00008870


	//   ....[25]....
        /*0348*/ 	.word	0x000088b0


	//   ....[26]....
        /*034c*/ 	.word	0x000088d0


	//   ....[27]....
        /*0350*/ 	.word	0x000099b0


	//   ....[28]....
        /*0354*/ 	.word	0x00009a00


	//   ....[29]....
        /*0358*/ 	.word	0x00009a40


	//   ....[30]....
        /*035c*/ 	.word	0x00009a70


	//   ....[31]....
        /*0360*/ 	.word	0x00009ab0


	//   ....[32]....
        /*0364*/ 	.word	0x00009ad0


	//   ....[33]....
        /*0368*/ 	.word	0x0000a740


	//   ....[34]....
        /*036c*/ 	.word	0x0000a750


	//   ....[35]....
        /*0370*/ 	.word	0x0000b780


	//   ....[36]....
        /*0374*/ 	.word	0x0000c930


	//   ....[37]....
        /*0378*/ 	.word	0x0000c950


	//   ....[38]....
        /*037c*/ 	.word	0x0000c960


	//   ....[39]....
        /*0380*/ 	.word	0x0000c9a0


	//   ....[40]....
        /*0384*/ 	.word	0x0000c9f0


	//   ....[41]....
        /*0388*/ 	.word	0x0000ca10


	//   ....[42]....
        /*038c*/ 	.word	0x0000ca60


	//   ....[43]....
        /*0390*/ 	.word	0x0000ca80


	//   ....[44]....
        /*0394*/ 	.word	0x0000cad0


	//   ....[45]....
        /*0398*/ 	.word	0x0000caf0


	//   ....[46]....
        /*039c*/ 	.word	0x0000cb40


	//   ....[47]....
        /*03a0*/ 	.word	0x0000cb60


	//   ....[48]....
        /*03a4*/ 	.word	0x0000d0e0


	//   ....[49]....
        /*03a8*/ 	.word	0x0000d110


	//   ....[50]....
        /*03ac*/ 	.word	0x0000d140


	//   ....[51]....
        /*03b0*/ 	.word	0x0000d1b0


	//   ....[52]....
        /*03b4*/ 	.word	0x0000d210


	//   ....[53]....
        /*03b8*/ 	.word	0x0000d230


	//   ....[54]....
        /*03bc*/ 	.word	0x0000d290


	//   ....[55]....
        /*03c0*/ 	.word	0x0000d2b0


	//   ....[56]....
        /*03c4*/ 	.word	0x0000d310


	//   ....[57]....
        /*03c8*/ 	.word	0x0000d330


	//   ....[58]....
        /*03cc*/ 	.word	0x0000d390


	//   ....[59]....
        /*03d0*/ 	.word	0x0000d3b0


	//   ....[60]....
        /*03d4*/ 	.word	0x0000d410


	//   ....[61]....
        /*03d8*/ 	.word	0x0000d430


	//   ....[62]....
        /*03dc*/ 	.word	0x0000d480


	//   ....[63]....
        /*03e0*/ 	.word	0x0000d4a0


	//   ....[64]....
        /*03e4*/ 	.word	0x0000d820


	//   ....[65]....
        /*03e8*/ 	.word	0x0000d850


	//   ....[66]....
        /*03ec*/ 	.word	0x0000d890


	//   ....[67]....
        /*03f0*/ 	.word	0x0000d8b0


	//   ....[68]....
        /*03f4*/ 	.word	0x0000d8d0


	//   ....[69]....
        /*03f8*/ 	.word	0x0000d900


	//   ....[70]....
        /*03fc*/ 	.word	0x0000d9a0


	//   ....[71]....
        /*0400*/ 	.word	0x0000d9d0


	//   ....[72]....
        /*0404*/ 	.word	0x0000da60


	//   ....[73]....
        /*0408*/ 	.word	0x0000da90


	//   ....[74]....
        /*040c*/ 	.word	0x0000daa0


	//   ....[75]....
        /*0410*/ 	.word	0x0000db30


	//   ....[76]....
        /*0414*/ 	.word	0x0000e2a0


	//   ....[77]....
        /*0418*/ 	.word	0x0000e2c0


	//   ....[78]....
        /*041c*/ 	.word	0x0000e2d0


	//   ....[79]....
        /*0420*/ 	.word	0x0000e2e0


	//   ....[80]....
        /*0424*/ 	.word	0x0000e2f0


	//   ....[81]....
        /*0428*/ 	.word	0x0000e300


	//   ....[82]....
        /*042c*/ 	.word	0x0000e320


	//   ....[83]....
        /*0430*/ 	.word	0x0000e340


	//   ....[84]....
        /*0434*/ 	.word	0x0000e370


	//   ....[85]....
        /*0438*/ 	.word	0x0000e3b0


	//   ....[86]....
        /*043c*/ 	.word	0x0000e3f0


	//   ....[87]....
        /*0440*/ 	.word	0x0000e440


	//   ....[88]....
        /*0444*/ 	.word	0x0000e790


	//   ....[89]....
        /*0448*/ 	.word	0x0000e7b0


	//   ....[90]....
        /*044c*/ 	.word	0x0000e7c0


	//   ....[91]....
        /*0450*/ 	.word	0x0000e7d0


	//   ....[92]....
        /*0454*/ 	.word	0x0000e7e0


	//   ....[93]....
        /*0458*/ 	.word	0x0000e810


	//   ....[94]....
        /*045c*/ 	.word	0x0000e870


	//   ....[95]....
        /*0460*/ 	.word	0x0000e890


	//   ....[96]....
        /*0464*/ 	.word	0x0000e8f0


	//   ....[97]....
        /*0468*/ 	.word	0x0000e900


	//   ....[98]....
        /*046c*/ 	.word	0x0000e970


	//   ....[99]....
        /*0470*/ 	.word	0x0000e990


	//   ....[100]....
        /*0474*/ 	.word	0x0000ecf0


	//   ....[101]....
        /*0478*/ 	.word	0x0000f250


	//   ....[102]....
        /*047c*/ 	.word	0x0000f340


	//   ....[103]....
        /*0480*/ 	.word	0x0000f3e0


	//   ....[104]....
        /*0484*/ 	.word	0x0000f460


	//   ....[105]....
        /*0488*/ 	.word	0x0000f510


	//   ....[106]....
        /*048c*/ 	.word	0x0000f570


	//   ....[107]....
        /*0490*/ 	.word	0x0000f630


	//   ....[108]....
        /*0494*/ 	.word	0x0000f690


	//   ....[109]....
        /*0498*/ 	.word	0x0000f750


	//   ....[110]....
        /*049c*/ 	.word	0x0000f7b0


	//   ....[111]....
        /*04a0*/ 	.word	0x0000f870


	//   ....[112]....
        /*04a4*/ 	.word	0x0000f8d0


	//   ....[113]....
        /*04a8*/ 	.word	0x0000f970


	//   ....[114]....
        /*04ac*/ 	.word	0x0000fa00


	//   ....[115]....
        /*04b0*/ 	.word	0x0000fa70


	//   ....[116]....
        /*04b4*/ 	.word	0x0000fb30


	//   ....[117]....
        /*04b8*/ 	.word	0x0000fbe0


	//   ....[118]....
        /*04bc*/ 	.word	0x0000fc40


	//   ....[119]....
        /*04c0*/ 	.word	0x0000fd10


	//   ....[120]....
        /*04c4*/ 	.word	0x0000fd70


	//   ....[121]....
        /*04c8*/ 	.word	0x0000fe40


	//   ....[122]....
        /*04cc*/ 	.word	0x0000fea0


	//   ....[123]....
        /*04d0*/ 	.word	0x0000ff70


	//   ....[124]....
        /*04d4*/ 	.word	0x0000ffd0


	//   ....[125]....
        /*04d8*/ 	.word	0x000100a0


	//   ....[126]....
        /*04dc*/ 	.word	0x00010100


	//   ....[127]....
        /*04e0*/ 	.word	0x000101b0


	//   ....[128]....
        /*04e4*/ 	.word	0x00010230


	//   ....[129]....
        /*04e8*/ 	.word	0x000102d0


	//   ....[130]....
        /*04ec*/ 	.word	0x00010420


	//   ....[131]....
        /*04f0*/ 	.word	0x000104d0


	//   ....[132]....
        /*04f4*/ 	.word	0x00010560


	//   ....[133]....
        /*04f8*/ 	.word	0x00010620


	//   ....[134]....
        /*04fc*/ 	.word	0x00010710


	//   ....[135]....
        /*0500*/ 	.word	0x000107d0


	//   ....[136]....
        /*0504*/ 	.word	0x000108b0


	//   ....[137]....
        /*0508*/ 	.word	0x00010970


	//   ....[138]....
        /*050c*/ 	.word	0x00010a50


	//   ....[139]....
        /*0510*/ 	.word	0x00010b10


	//   ....[140]....
        /*0514*/ 	.word	0x00010bf0


	//   ....[141]....
        /*0518*/ 	.word	0x00010cc0


	//   ....[142]....
        /*051c*/ 	.word	0x00010e20


	//   ....[143]....
        /*0520*/ 	.word	0x00010ec0


	//   ....[144]....
        /*0524*/ 	.word	0x00010f20


	//   ....[145]....
        /*0528*/ 	.word	0x00010fc0


	//   ....[146]....
        /*052c*/ 	.word	0x00011020


	//   ....[147]....
        /*0530*/ 	.word	0x000110c0


	//   ....[148]....
        /*0534*/ 	.word	0x00011120


	//   ....[149]....
        /*0538*/ 	.word	0x000111c0


	//   ....[150]....
        /*053c*/ 	.word	0x00011220


	//   ....[151]....
        /*0540*/ 	.word	0x000112c0


	//   ....[152]....
        /*0544*/ 	.word	0x00011320


	//   ....[153]....
        /*0548*/ 	.word	0x000113c0


	//   ....[154]....
        /*054c*/ 	.word	0x000114b0


	//   ....[155]....
        /*0550*/ 	.word	0x00011560


	//   ....[156]....
        /*0554*/ 	.word	0x000115c0


	//   ....[157]....
        /*0558*/ 	.word	0x00011690


	//   ....[158]....
        /*055c*/ 	.word	0x000116f0


	//   ....[159]....
        /*0560*/ 	.word	0x000117d0


	//   ....[160]....
        /*0564*/ 	.word	0x00011830


	//   ....[161]....
        /*0568*/ 	.word	0x00011910


	//   ....[162]....
        /*056c*/ 	.word	0x00011970


	//   ....[163]....
        /*0570*/ 	.word	0x00011a50


	//   ....[164]....
        /*0574*/ 	.word	0x00011ab0


	//   ....[165]....
        /*0578*/ 	.word	0x00011b90


	//   ....[166]....
        /*057c*/ 	.word	0x00011c80


	//----- nvinfo : EIATTR_REG_RECONFIG
	.align		4
.L_493:
        /*0580*/ 	.byte	0x01, 0x54
	.zero		2


	//----- nvinfo : EIATTR_SYSCALL_OFFSETS
	.align		4
        /*0584*/ 	.byte	0x04, 0x46
        /*0586*/ 	.short	(.L_495 - .L_494)


	//   ....[0]....
.L_494:
        /*0588*/ 	.word	0x00001510


	//   ....[1]....
        /*058c*/ 	.word	0x0000bfa0


	//   ....[2]....
        /*0590*/ 	.word	0x0000c0e0


	//   ....[3]....
        /*0594*/ 	.word	0x0000c1d0


	//   ....[4]....
        /*0598*/ 	.word	0x0000cdd0


	//----- nvinfo : EIATTR_MBARRIER_INSTR_OFFSETS
	.align		4
.L_495:
        /*059c*/ 	.byte	0x04, 0x39
        /*059e*/ 	.short	(.L_497 - .L_496)


	//   ....[0]....
.L_496:
        /*05a0*/ 	.word	0x00000170
        /*05a4*/ 	.word	0x000000ff
        /*05a8*/ 	.word	0x00022800
        /*05ac*/ 	.short	0x0100
        /*05ae*/ 	.byte	0x08
	.zero		1


	//   ....[1]....
        /*05b0*/ 	.word	0x00000180
        /*05b4*/ 	.word	0x000000ff
        /*05b8*/ 	.word	0x00022820
        /*05bc*/ 	.short	0x0100
        /*05be*/ 	.byte	0x08
	.zero		1


	//   ....[2]....
        /*05c0*/ 	.word	0x00000270
        /*05c4*/ 	.word	0x000000ff
        /*05c8*/ 	.word	0x00022830
        /*05cc*/ 	.short	0x0100
        /*05ce*/ 	.byte	0x08
	.zero		1


	//   ....[3]....
        /*05d0*/ 	.word	0x00000280
        /*05d4*/ 	.word	0x000000ff
        /*05d8*/ 	.word	0x00022840
        /*05dc*/ 	.short	0x0100
        /*05de*/ 	.byte	0x08
	.zero		1


	//   ....[4]....
        /*05e0*/ 	.word	0x00000290
        /*05e4*/ 	.word	0x000000ff
        /*05e8*/ 	.word	0x00022838
        /*05ec*/ 	.short	0x0100
        /*05ee*/ 	.byte	0x08
	.zero		1


	//   ....[5]....
        /*05f0*/ 	.word	0x000002a0
        /*05f4*/ 	.word	0x000000ff
        /*05f8*/ 	.word	0x00022848
        /*05fc*/ 	.short	0x0100
        /*05fe*/ 	.byte	0x08
	.zero		1


	//   ....[6]....
        /*0600*/ 	.word	0x000003d0
        /*0604*/ 	.word	0x000000ff
        /*0608*/ 	.word	0x00022850
        /*060c*/ 	.short	0x0100
        /*060e*/ 	.byte	0x08
	.zero		1


	//   ....[7]....
        /*0610*/ 	.word	0x000003e0
        /*0614*/ 	.word	0x000000ff
        /*0618*/ 	.word	0x00022860
        /*061c*/ 	.short	0x0100
        /*061e*/ 	.byte	0x08
	.zero		1


	//   ....[8]....
        /*0620*/ 	.word	0x000003f0
        /*0624*/ 	.word	0x000000ff
        /*0628*/ 	.word	0x00022858
        /*062c*/ 	.short	0x0100
        /*062e*/ 	.byte	0x08
	.zero		1


	//   ....[9]....
        /*0630*/ 	.word	0x00000400
        /*0634*/ 	.word	0x000000ff
        /*0638*/ 	.word	0x00022868
        /*063c*/ 	.short	0x0100
        /*063e*/ 	.byte	0x08
	.zero		1


	//   ....[10]....
        /*0640*/ 	.word	0x000004f0
        /*0644*/ 	.word	0x000000ff
        /*0648*/ 	.word	0x00022870
        /*064c*/ 	.short	0x0100
        /*064e*/ 	.byte	0x06
	.zero		1


	//   ....[11]....
        /*0650*/ 	.word	0x00000500
        /*0654*/ 	.word	0x000000ff
        /*0658*/ 	.word	0x00022880
        /*065c*/ 	.short	0x0100
        /*065e*/ 	.byte	0x06
	.zero		1


	//   ....[12]....
        /*0660*/ 	.word	0x00000510
        /*0664*/ 	.word	0x000000ff
        /*0668*/ 	.word	0x00022878
        /*066c*/ 	.short	0x0100
        /*066e*/ 	.byte	0x06
	.zero		1


	//   ....[13]....
        /*0670*/ 	.word	0x00000520
        /*0674*/ 	.word	0x000000ff
        /*0678*/ 	.word	0x00022888
        /*067c*/ 	.short	0x0100
        /*067e*/ 	.byte	0x06
	.zero		1


	//   ....[14]....
        /*0680*/ 	.word	0x00000650
        /*0684*/ 	.word	0x000000ff
        /*0688*/ 	.word	0x00022890
        /*068c*/ 	.short	0x0100
        /*068e*/ 	.byte	0x08
	.zero		1


	//   ....[15]....
        /*0690*/ 	.word	0x00000660
        /*0694*/ 	.word	0x000000ff
        /*0698*/ 	.word	0x000228a0
        /*069c*/ 	.short	0x0100
        /*069e*/ 	.byte	0x08
	.zero		1


	//   ....[16]....
        /*06a0*/ 	.word	0x00000670
        /*06a4*/ 	.word	0x000000ff
        /*06a8*/ 	.word	0x00022898
        /*06ac*/ 	.short	0x0100
        /*06ae*/ 	.byte	0x08
	.zero		1


	//   ....[17]....
        /*06b0*/ 	.word	0x00000680
        /*06b4*/ 	.word	0x000000ff
        /*06b8*/ 	.word	0x000228a8
        /*06bc*/ 	.short	0x0100
        /*06be*/ 	.byte	0x08
	.zero		1


	//   ....[18]....
        /*06c0*/ 	.word	0x000007c0
        /*06c4*/ 	.word	0x000000ff
        /*06c8*/ 	.word	0x000228b0
        /*06cc*/ 	.short	0x0100
        /*06ce*/ 	.byte	0x08
	.zero		1


	//   ....[19]....
        /*06d0*/ 	.word	0x000007d0
        /*06d4*/ 	.word	0x000000ff
        /*06d8*/ 	.word	0x000228c0
        /*06dc*/ 	.short	0x0100
        /*06de*/ 	.byte	0x08
	.zero		1


	//   ....[20]....
        /*06e0*/ 	.word	0x000007e0
        /*06e4*/ 	.word	0x000000ff
        /*06e8*/ 	.word	0x000228b8
        /*06ec*/ 	.short	0x0100
        /*06ee*/ 	.byte	0x08
	.zero		1


	//   ....[21]....
        /*06f0*/ 	.word	0x000007f0
        /*06f4*/ 	.word	0x000000ff
        /*06f8*/ 	.word	0x000228c8
        /*06fc*/ 	.short	0x0100
        /*06fe*/ 	.byte	0x08
	.zero		1


	//   ....[22]....
        /*0700*/ 	.word	0x00001540
        /*0704*/ 	.word	0x000000ff
        /*0708*/ 	.word	0x00022800
        /*070c*/ 	.short	0x010a
        /*070e*/ 	.byte	0x2a
	.zero		1


	//   ....[23]....
        /*0710*/ 	.word	0x000015d0
        /*0714*/ 	.word	0x000000ff
        /*0718*/ 	.word	0x00022830
        /*071c*/ 	.short	0x010a
        /*071e*/ 	.byte	0x2a
	.zero		1


	//   ....[24]....
        /*0720*/ 	.word	0x00001610
        /*0724*/ 	.word	0x000000ff
        /*0728*/ 	.word	0x00022830
        /*072c*/ 	.short	0x010a
        /*072e*/ 	.byte	0x2a
	.zero		1


	//   ....[25]....
        /*0730*/ 	.word	0x00002150
        /*0734*/ 	.word	0x000000ff
        /*0738*/ 	.word	0x00000000
        /*073c*/ 	.short	0x0101
        /*073e*/ 	.byte	0x04
	.zero		1


	//   ....[26]....
        /*0740*/ 	.word	0x000035e0
        /*0744*/ 	.word	0x000000ff
        /*0748*/ 	.word	0x00022850
        /*074c*/ 	.short	0x010a
        /*074e*/ 	.byte	0x2a
	.zero		1


	//   ....[27]....
        /*0750*/ 	.word	0x00003620
        /*0754*/ 	.word	0x000000ff
        /*0758*/ 	.word	0x00022850
        /*075c*/ 	.short	0x010a
        /*075e*/ 	.byte	0x2a
	.zero		1


	//   ....[28]....
        /*0760*/ 	.word	0x00003a10
        /*0764*/ 	.word	0x000000ff
        /*0768*/ 	.word	0x00000000
        /*076c*/ 	.short	0x0101
        /*076e*/ 	.byte	0x0a
	.zero		1


	//   ....[29]....
        /*0770*/ 	.word	0x00003bb0
        /*0774*/ 	.word	0x000000ff
        /*0778*/ 	.word	0x00022830
        /*077c*/ 	.short	0x010a
        /*077e*/ 	.byte	0x1c
	.zero		1


	//   ....[30]....
        /*0780*/ 	.word	0x00003bf0
        /*0784*/ 	.word	0x000000ff
        /*0788*/ 	.word	0x00022830
        /*078c*/ 	.short	0x010a
        /*078e*/ 	.byte	0x1c
	.zero		1


	//   ....[31]....
        /*0790*/ 	.word	0x00004280
        /*0794*/ 	.word	0x000000ff
        /*0798*/ 	.word	0x00000000
        /*079c*/ 	.short	0x0101
        /*079e*/ 	.byte	0x0a
	.zero		1


	//   ....[32]....
        /*07a0*/ 	.word	0x000061e0
        /*07a4*/ 	.word	0x000000ff
        /*07a8*/ 	.word	0x00022850
        /*07ac*/ 	.short	0x010a
        /*07ae*/ 	.byte	0x1c
	.zero		1


	//   ....[33]....
        /*07b0*/ 	.word	0x00006220
        /*07b4*/ 	.word	0x000000ff
        /*07b8*/ 	.word	0x00022850
        /*07bc*/ 	.short	0x010a
        /*07be*/ 	.byte	0x1c
	.zero		1


	//   ....[34]....
        /*07c0*/ 	.word	0x00006520
        /*07c4*/ 	.word	0x000000ff
        /*07c8*/ 	.word	0x00000000
        /*07cc*/ 	.short	0x0101
        /*07ce*/ 	.byte	0x1c
	.zero		1


	//   ....[35]....
        /*07d0*/ 	.word	0x00006650
        /*07d4*/ 	.word	0x000000ff
        /*07d8*/ 	.word	0x00022830
        /*07dc*/ 	.short	0x010a
        /*07de*/ 	.byte	0x1a
	.zero		1


	//   ....[36]....
        /*07e0*/ 	.word	0x00006690
        /*07e4*/ 	.word	0x000000ff
        /*07e8*/ 	.word	0x00022830
        /*07ec*/ 	.short	0x010a
        /*07ee*/ 	.byte	0x1a
	.zero		1


	//   ....[37]....
        /*07f0*/ 	.word	0x00006be0
        /*07f4*/ 	.word	0x000000ff
        /*07f8*/ 	.word	0x00000000
        /*07fc*/ 	.short	0x0101
        /*07fe*/ 	.byte	0x0a
	.zero		1


	//   ....[38]....
        /*0800*/ 	.word	0x000084f0
        /*0804*/ 	.word	0x000000ff
        /*0808*/ 	.word	0x00022850
        /*080c*/ 	.short	0x010a
        /*080e*/ 	.byte	0x1a
	.zero		1


	//   ....[39]....
        /*0810*/ 	.word	0x00008530
        /*0814*/ 	.word	0x000000ff
        /*0818*/ 	.word	0x00022850
        /*081c*/ 	.short	0x010a
        /*081e*/ 	.byte	0x1a
	.zero		1


	//   ....[40]....
        /*0820*/ 	.word	0x00008830
        /*0824*/ 	.word	0x000000ff
        /*0828*/ 	.word	0x00000000
        /*082c*/ 	.short	0x0101
        /*082e*/ 	.byte	0x1a
	.zero		1


	//   ....[41]....
        /*0830*/ 	.word	0x00009ae0
        /*0834*/ 	.word	0x000000ff
        /*0838*/ 	.word	0x00000000
        /*083c*/ 	.short	0x0101
        /*083e*/ 	.byte	0x04
	.zero		1


	//   ....[42]....
        /*0840*/ 	.word	0x0000c6d0
        /*0844*/ 	.word	0x000000ff
        /*0848*/ 	.word	0x00022840
        /*084c*/ 	.short	0x010a
        /*084e*/ 	.byte	0x2d
	.zero		1


	//   ....[43]....
        /*0850*/ 	.word	0x0000cc00
        /*0854*/ 	.word	0x000000ff
        /*0858*/ 	.word	0x00022830
        /*085c*/ 	.short	0x0107
        /*085e*/ 	.byte	0x2d
	.zero		1


	//   ....[44]....
        /*0860*/ 	.word	0x0000cc70
        /*0864*/ 	.word	0x000000ff
        /*0868*/ 	.word	0x00022830
        /*086c*/ 	.short	0x0101
        /*086e*/ 	.byte	0x2d
	.zero		1


	//   ....[45]....
        /*0870*/ 	.word	0x0000d570
        /*0874*/ 	.word	0x000000ff
        /*0878*/ 	.word	0x00022800
        /*087c*/ 	.short	0x0107
        /*087e*/ 	.byte	0x2d
	.zero		1


	//   ....[46]....
        /*0880*/ 	.word	0x0000d5b0
        /*0884*/ 	.word	0x000000ff
        /*0888*/ 	.word	0x00022800
        /*088c*/ 	.short	0x0101
        /*088e*/ 	.byte	0x2d
	.zero		1


	//   ....[47]....
        /*0890*/ 	.word	0x0000d5c0
        /*0894*/ 	.word	0x000000ff
        /*0898*/ 	.word	0x00022820
        /*089c*/ 	.short	0x010a
        /*089e*/ 	.byte	0x2d
	.zero		1


	//   ....[48]....
        /*08a0*/ 	.word	0x0000d610
        /*08a4*/ 	.word	0x000000ff
        /*08a8*/ 	.word	0x00022860
        /*08ac*/ 	.short	0x010a
        /*08ae*/ 	.byte	0x2d
	.zero		1


	//   ....[49]....
        /*08b0*/ 	.word	0x0000dd40
        /*08b4*/ 	.word	0x000000ff
        /*08b8*/ 	.word	0x00022850
        /*08bc*/ 	.short	0x0107
        /*08be*/ 	.byte	0x2d
	.zero		1


	//   ....[50]....
        /*08c0*/ 	.word	0x0000ddc0
        /*08c4*/ 	.word	0x000000ff
        /*08c8*/ 	.word	0x00022850
        /*08cc*/ 	.short	0x0101
        /*08ce*/ 	.byte	0x2d
	.zero		1


	//   ....[51]....
        /*08d0*/ 	.word	0x0000e0a0
        /*08d4*/ 	.word	0x00000020
        /*08d8*/ 	.word	0x00022840
        /*08dc*/ 	.short	0x010a
        /*08de*/ 	.byte	0x3f
	.zero		1


	//   ....[52]....
        /*08e0*/ 	.word	0x0000e4d0
        /*08e4*/ 	.word	0x00000020
        /*08e8*/ 	.word	0x00022830
        /*08ec*/ 	.short	0x0107
        /*08ee*/ 	.byte	0x3f
	.zero		1


	//   ....[53]....
        /*08f0*/ 	.word	0x0000e580
        /*08f4*/ 	.word	0x00000020
        /*08f8*/ 	.word	0x00022830
        /*08fc*/ 	.short	0x0101
        /*08fe*/ 	.byte	0x3f
	.zero		1


	//   ....[54]....
        /*0900*/ 	.word	0x0000e5b0
        /*0904*/ 	.word	0x00000020
        /*0908*/ 	.word	0x00022860
        /*090c*/ 	.short	0x010a
        /*090e*/ 	.byte	0x3f
	.zero		1


	//   ....[55]....
        /*0910*/ 	.word	0x0000eaf0
        /*0914*/ 	.word	0x00000020
        /*0918*/ 	.word	0x00022850
        /*091c*/ 	.short	0x0107
        /*091e*/ 	.byte	0x3f
	.zero		1


	//   ....[56]....
        /*0920*/ 	.word	0x0000ebb0
        /*0924*/ 	.word	0x00000020
        /*0928*/ 	.word	0x00022850
        /*092c*/ 	.short	0x0101
        /*092e*/ 	.byte	0x3f
	.zero		1


	//   ....[57]....
        /*0930*/ 	.word	0x0000eca0
        /*0934*/ 	.word	0x00000004
        /*0938*/ 	.word	0x00022820
        /*093c*/ 	.short	0x010a
        /*093e*/ 	.byte	0x3f
	.zero		1


	//   ....[58]....
        /*0940*/ 	.word	0x0000ede0
        /*0944*/ 	.word	0x00000005
        /*0948*/ 	.word	0x00022840
        /*094c*/ 	.short	0x010a
        /*094e*/ 	.byte	0x3f
	.zero		1


	//   ....[59]....
        /*0950*/ 	.word	0x0000ee80
        /*0954*/ 	.word	0x00000015
        /*0958*/ 	.word	0x00022840
        /*095c*/ 	.short	0x010a
        /*095e*/ 	.byte	0x3f
	.zero		1


	//   ....[60]....
        /*0960*/ 	.word	0x0000eec0
        /*0964*/ 	.word	0x00000005
        /*0968*/ 	.word	0x00022860
        /*096c*/ 	.short	0x010a
        /*096e*/ 	.byte	0x3f
	.zero		1


	//   ....[61]....
        /*0970*/ 	.word	0x0000ef00
        /*0974*/ 	.word	0x00000015
        /*0978*/ 	.word	0x00022860
        /*097c*/ 	.short	0x010a
        /*097e*/ 	.byte	0x3f
	.zero		1


	//   ....[62]....
        /*0980*/ 	.word	0x0000ef70
        /*0984*/ 	.word	0x00000005
        /*0988*/ 	.word	0x00022800
        /*098c*/ 	.short	0x010a
        /*098e*/ 	.byte	0x3f
	.zero		1


	//   ....[63]....
        /*0990*/ 	.word	0x0000efd0
        /*0994*/ 	.word	0x00000005
        /*0998*/ 	.word	0x00022830
        /*099c*/ 	.short	0x010a
        /*099e*/ 	.byte	0x3f
	.zero		1


	//   ....[64]....
        /*09a0*/ 	.word	0x0000f030
        /*09a4*/ 	.word	0x0000000b
        /*09a8*/ 	.word	0x00022850
        /*09ac*/ 	.short	0x010a
        /*09ae*/ 	.byte	0x3f
	.zero		1


	//   ....[65]....
        /*09b0*/ 	.word	0x0000f090
        /*09b4*/ 	.word	0x00000009
        /*09b8*/ 	.word	0x00022830
        /*09bc*/ 	.short	0x010a
        /*09be*/ 	.byte	0x3f
	.zero		1


	//   ....[66]....
        /*09c0*/ 	.word	0x0000f0f0
        /*09c4*/ 	.word	0x0000000b
        /*09c8*/ 	.word	0x00022850
        /*09cc*/ 	.short	0x010a
        /*09ce*/ 	.byte	0x3f
	.zero		1


	//   ....[67]....
        /*09d0*/ 	.word	0x0000f150
        /*09d4*/ 	.word	0x00000007
        /*09d8*/ 	.word	0x00022830
        /*09dc*/ 	.short	0x010a
        /*09de*/ 	.byte	0x3f
	.zero		1


	//   ....[68]....
        /*09e0*/ 	.word	0x0000f1b0
        /*09e4*/ 	.word	0x00000007
        /*09e8*/ 	.word	0x00022850
        /*09ec*/ 	.short	0x010a
        /*09ee*/ 	.byte	0x3f
	.zero		1


	//   ....[69]....
        /*09f0*/ 	.word	0x0000f290
        /*09f4*/ 	.word	0x00000003
        /*09f8*/ 	.word	0x00022840
        /*09fc*/ 	.short	0x010a
        /*09fe*/ 	.byte	0x3f
	.zero		1


	//   ....[70]....
        /*0a00*/ 	.word	0x00010310
        /*0a04*/ 	.word	0x00000003
        /*0a08*/ 	.word	0x00022820
        /*0a0c*/ 	.short	0x010a
        /*0a0e*/ 	.byte	0x3f
	.zero		1


	//   ....[71]....
        /*0a10*/ 	.word	0x00010370
        /*0a14*/ 	.word	0x00000003
        /*0a18*/ 	.word	0x00022860
        /*0a1c*/ 	.short	0x010a
        /*0a1e*/ 	.byte	0x3f
	.zero		1


	//   ....[72]....
        /*0a20*/ 	.word	0x00010d70
        /*0a24*/ 	.word	0x00000020
        /*0a28*/ 	.word	0x00022840
        /*0a2c*/ 	.short	0x010a
        /*0a2e*/ 	.byte	0x3f
	.zero		1


	//   ....[73]....
        /*0a30*/ 	.word	0x00011400
        /*0a34*/ 	.word	0x00000020
        /*0a38*/ 	.word	0x00022860
        /*0a3c*/ 	.short	0x010a
        /*0a3e*/ 	.byte	0x3f
	.zero		1


	//   ....[74]....
        /*0a40*/ 	.word	0x00011bd0
        /*0a44*/ 	.word	0x00000004
        /*0a48*/ 	.word	0x00022820
        /*0a4c*/ 	.short	0x010a
        /*0a4e*/ 	.byte	0x3f
	.zero		1


	//   ....[75]....
        /*0a50*/ 	.word	0x00011d40
        /*0a54*/ 	.word	0x00000005
        /*0a58*/ 	.word	0x00022840
        /*0a5c*/ 	.short	0x010a
        /*0a5e*/ 	.byte	0x3f
	.zero		1


	//   ....[76]....
        /*0a60*/ 	.word	0x00011d90
        /*0a64*/ 	.word	0x00000015
        /*0a68*/ 	.word	0x00022840
        /*0a6c*/ 	.short	0x010a
        /*0a6e*/ 	.byte	0x3f
	.zero		1


	//   ....[77]....
        /*0a70*/ 	.word	0x00011de0
        /*0a74*/ 	.word	0x00000005
        /*0a78*/ 	.word	0x00022860
        /*0a7c*/ 	.short	0x010a
        /*0a7e*/ 	.byte	0x3f
	.zero		1


	//----- nvinfo : EIATTR_NUM_MBARRIERS
	.align		4
.L_497:
        /*0a80*/ 	.byte	0x03, 0x38
        /*0a82*/ 	.short	0x0016


	//----- nvinfo : EIATTR_EXIT_INSTR_OFFSETS
	.align		4
        /*0a84*/ 	.byte	0x04, 0x1c
        /*0a86*/ 	.short	(.L_499 - .L_498)


	//   ....[0]....
.L_498:
        /*0a88*/ 	.word	0x0000ef50


	//----- nvinfo : EIATTR_MAX_THREADS
	.align		4
.L_499:
        /*0a8c*/ 	.byte	0x04, 0x05
        /*0a8e*/ 	.short	(.L_501 - .L_500)
.L_500:
        /*0a90*/ 	.word	0x00000180
        /*0a94*/ 	.word	0x00000001
        /*0a98*/ 	.word	0x00000001


	//----- nvinfo : EIATTR_CRS_STACK_SIZE
	.align		4
.L_501:
        /*0a9c*/ 	.byte	0x04, 0x1e
        /*0a9e*/ 	.short	(.L_503 - .L_502)
.L_502:
        /*0aa0*/ 	.word	0x00000000


	//----- nvinfo : EIATTR_CBANK_PARAM_SIZE
	.align		4
.L_503:
        /*0aa4*/ 	.byte	0x03, 0x19
        /*0aa6*/ 	.short	0x0a70


	//----- nvinfo : EIATTR_PARAM_CBANK
	.align		4
        /*0aa8*/ 	.byte	0x04, 0x0a
        /*0aaa*/ 	.short	(.L_505 - .L_504)
	.align		4
.L_504:
        /*0aac*/ 	.word	index@(.nv.constant0._ZN7cutlass13device_kernelIN5flash11enable_sm90INS1_16FlashAttnFwdSm90INS1_25CollectiveMainloopFwdSm90ILi2EN4cute5tupleIJNS5_1CILi1EEES8_S8_EEENS6_IJNS7_ILi128EEENS7_ILi96EEENS7_ILi64EEEEEELi256ENS_6half_tEfNS_4arch4Sm90ELb1ELb0ELb1ELb0ELb1ELb0ELb0ELb1ELb0ELb1ELb1ELb0EEENS1_21CollectiveEpilogueFwdINS6_IJSA_NS7_ILi256EEESB_EEES9_SE_SG_Li256ELb0ELb1ELb1ELb0EEENS1_19SingleTileSchedulerILb0ELb1ELb1ELi128EEEEEEEEEvNT_6ParamsE)
        /*0ab0*/ 	.short	0x0210
        /*0ab2*/ 	.short	0x0a70


	//----- nvinfo : EIATTR_SW_WAR
	.align		4
.L_505:
        /*0ab4*/ 	.byte	0x04, 0x36
        /*0ab6*/ 	.short	(.L_507 - .L_506)
.L_506:
        /*0ab8*/ 	.word	0x00000008
.L_507:


//--------------------- .nv.info._ZN7cutlass13device_kernelIN5flash11enable_sm90INS1_16FlashAttnFwdSm90INS1_25CollectiveMainloopFwdSm90ILi2EN4cute5tupleIJNS5_1CILi1EEES8_S8_EEENS6_IJNS7_ILi128EEENS7_ILi96EEENS7_ILi64EEEEEELi256ENS_6half_tEfNS_4arch4Sm90ELb1ELb0ELb1ELb0ELb1ELb0ELb1ELb1ELb0ELb1ELb1ELb0EEENS1_21CollectiveEpilogueFwdINS6_IJSA_NS7_ILi256EEESB_EEES9_SE_SG_Li256ELb0ELb1ELb1ELb0EEENS1_19SingleTileSchedulerILb0ELb1ELb1ELi128EEEEEEEEEvNT_6ParamsE --------------------------
	.section	.nv.info._ZN7cutlass13device_kernelIN5flash11enable_sm90INS1_16FlashAttnFwdSm90INS1_25CollectiveMainloopFwdSm90ILi2EN4cute5tupleIJNS5_1CILi1EEES8_S8_EEENS6_IJNS7_ILi128EEENS7_ILi96EEENS7_ILi64EEEEEELi256ENS_6half_tEfNS_4arch4Sm90ELb1ELb0ELb1ELb0ELb1ELb0ELb1ELb1ELb0ELb1ELb1ELb0EEENS1_21CollectiveEpilogueFwdINS6_IJSA_NS7_ILi256EEESB_EEES9_SE_SG_Li256ELb0ELb1ELb1ELb0EEENS1_19SingleTileSchedulerILb0ELb1ELb1ELi128EEEEEEEEEvNT_6ParamsE,"",@"SHT_CUDA_INFO"
	.sectionflags	@""
	.align	4


	//----- nvinfo : EIATTR_CUDA_API_VERSION
	.align		4
        /*0000*/ 	.byte	0x04, 0x37
        /*0002*/ 	.short	(.L_509 - .L_508)
.L_508:
        /*0004*/ 	.word	0x00000082


	//----- nvinfo : EIATTR_KPARAM_INFO
	.align		4
.L_509:
        /*0008*/ 	.byte	0x04, 0x17
        /*000a*/ 	.short	(.L_511 - .L_510)
.L_510:
        /*000c*/ 	.word	0x00000000
        /*0010*/ 	.short	0x0000
        /*0012*/ 	.short	0x0070
        /*0014*/ 	.byte	0x00, 0xf0, 0x01, 0x2c


	//----- nvinfo : EIATTR_SPARSE_MMA_MASK
	.align		4
.L_511:
        /*0018*/ 	.byte	0x03, 0x50
        /*001a*/ 	.short	0x0000


	//----- nvinfo : EIATTR_MAXREG_COUNT
	.align		4
        /*001c*/ 	.byte	0x03, 0x1b
        /*001e*/ 	.short	0x00a8


	//----- nvinfo : EIATTR_NUM_BARRIERS
	.align		4
        /*0020*/ 	.byte	0x02, 0x4c
        /*0022*/ 	.byte	0x10
	.zero		1


	//----- nvinfo : EIATTR_EXTERNS
	.align		4
        /*0024*/ 	.byte	0x04, 0x0f
        /*0026*/ 	.short	(.L_513 - .L_512)


	//   ....[0]....
	.align		4
.L_512:
        /*0028*/ 	.word	index@(__assertfail)


	//----- nvinfo : EIATTR_ANNOTATIONS
	.align		4
.L_513:
        /*002c*/ 	.byte	0x04, 0x55
        /*002e*/ 	.short	(.L_515 - .L_514)


	//   ....[0]....
.L_514:
        /*0030*/ 	.word	0x00000001
        /*0034*/ 	.byte	0x00, 0x0a, 0x00, 0x00, 0x01, 0x00, 0x00, 0x00, 0x90, 0xac, 0x00, 0x00, 0x01, 0x00, 0x00, 0x00
        /*0044*/ 	.byte	0xa0, 0xce, 0x00, 0x00, 0x01, 0x00, 0x00, 0x00, 0x60, 0xe1, 0x00, 0x00, 0x01, 0x00, 0x00, 0x00
        /*0054*/ 	.byte	0xf0, 0xfd, 0x00, 0x00


	//----- nvinfo : EIATTR_MERCURY_ISA_VERSION
	.align		4
.L_515:
        /*0058*/ 	.byte	0x03, 0x5f
        /*005a*/ 	.short	0x0101


	//----- nvinfo : EIATTR_INT_WARP_WIDE_INSTR_OFFSETS
	.align		4
        /*005c*/ 	.byte	0x04, 0x31
        /*005e*/ 	.short	(.L_517 - .L_516)


	//   ....[0]....
.L_516:
        /*0060*/ 	.word	0x000000c0


	//   ....[1]....
        /*0064*/ 	.word	0x000000d0


	//   ....[2]....
        /*0068*/ 	.word	0x000000e0


	//   ....[3]....
        /*006c*/ 	.word	0x00000180


	//----- nvinfo : EIATTR_COOP_GROUP_MASK_REGIDS
	.align		4
.L_517:
        /*0070*/ 	.byte	0x04, 0x29
        /*0072*/ 	.short	(.L_519 - .L_518)


	//   ....[0]....
.L_518:
        /*0074*/ 	.word	0xffffffff


	//   ....[1]....
        /*0078*/ 	.word	0xffffffff


	//   ....[2]....
        /*007c*/ 	.word	0xffffffff


	//   ....[3]....
        /*0080*/ 	.word	0xffffffff


	//   ....[4]....
        /*0084*/ 	.word	0xffffffff


	//   ....[5]....
        /*0088*/ 	.word	0xffffffff


	//   ....[6]....
        /*008c*/ 	.word	0xffffffff


	//   ....[7]....
        /*0090*/ 	.word	0xffffffff


	//   ....[8]....
        /*0094*/ 	.word	0xffffffff


	//   ....[9]....
        /*0098*/ 	.word	0xffffffff


	//   ....[10]....
        /*009c*/ 	.word	0xffffffff


	//   ....[11]....
        /*00a0*/ 	.word	0xffffffff


	//   ....[12]....
        /*00a4*/ 	.word	0xffffffff


	//   ....[13]....
        /*00a8*/ 	.word	0xffffffff


	//   ....[14]....
        /*00ac*/ 	.word	0xffffffff


	//   ....[15]....
        /*00b0*/ 	.word	0xffffffff


	//   ....[16]....
        /*00b4*/ 	.word	0xffffffff


	//   ....[17]....
        /*00b8*/ 	.word	0xffffffff


	//   ....[18]....
        /*00bc*/ 	.word	0xffffffff


	//   ....[19]....
        /*00c0*/ 	.word	0xffffffff


	//   ....[20]....
        /*00c4*/ 	.word	0xffffffff


	//   ....[21]....
        /*00c8*/ 	.word	0xffffffff


	//   ....[22]....
        /*00cc*/ 	.word	0xffffffff


	//   ....[23]....
        /*00d0*/ 	.word	0xffffffff


	//   ....[24]....
        /*00d4*/ 	.word	0xffffffff


	//   ....[25]....
        /*00d8*/ 	.word	0xffffffff


	//   ....[26]....
        /*00dc*/ 	.word	0xffffffff


	//   ....[27]....
        /*00e0*/ 	.word	0xffffffff


	//   ....[28]....
        /*00e4*/ 	.word	0xffffffff


	//   ....[29]....
        /*00e8*/ 	.word	0xffffffff


	//   ....[30]....
        /*00ec*/ 	.word	0xffffffff


	//   ....[31]....
        /*00f0*/ 	.word	0xffffffff


	//   ....[32]....
        /*00f4*/ 	.word	0xffffffff


	//   ....[33]....
        /*00f8*/ 	.word	0xffffffff


	//   ....[34]....
        /*00fc*/ 	.word	0xffffffff


	//   ....[35]....
        /*0100*/ 	.word	0xffffffff


	//   ....[36]....
        /*0104*/ 	.word	0xffffffff


	//   ....[37]....
        /*0108*/ 	.word	0xffffffff


	//   ....[38]....
        /*010c*/ 	.word	0xffffffff


	//   ....[39]....
        /*0110*/ 	.word	0xffffffff


	//   ....[40]....
        /*0114*/ 	.word	0xffffffff


	//   ....[41]....
        /*0118*/ 	.word	0xffffffff


	//   ....[42]....
        /*011c*/ 	.word	0xffffffff


	//   ....[43]....
        /*0120*/ 	.word	0xffffffff


	//   ....[44]....
        /*0124*/ 	.word	0xffffffff


	//   ....[45]....
        /*0128*/ 	.word	0xffffffff


	//   ....[46]....
        /*012c*/ 	.word	0xffffffff


	//   ....[47]....
        /*0130*/ 	.word	0xffffffff


	//   ....[48]....
        /*0134*/ 	.word	0xffffffff


	//   ....[49]....
        /*0138*/ 	.word	0xffffffff


	//   ....[50]....
        /*013c*/ 	.word	0xffffffff


	//   ....[51]....
        /*0140*/ 	.word	0xffffffff


	//   ....[52]....
        /*0144*/ 	.word	0xffffffff


	//   ....[53]....
        /*0148*/ 	.word	0xffffffff


	//   ....[54]....
        /*014c*/ 	.word	0xffffffff


	//   ....[55]....
        /*0150*/ 	.word	0xffffffff


	//   ....[56]....
        /*0154*/ 	.word	0xffffffff


	//   ....[57]....
        /*0158*/ 	.word	0xffffffff


	//   ....[58]....
        /*015c*/ 	.word	0xffffffff


	//   ....[59]....
        /*0160*/ 	.word	0xffffffff


	//   ....[60]....
        /*0164*/ 	.word	0xffffffff


	//   ....[61]....
        /*0168*/ 	.word	0xffffffff


	//   ....[62]....
        /*016c*/ 	.word	0xffffffff


	//   ....[63]....
        /*0170*/ 	.word	0xffffffff


	//   ....[64]....
        /*0174*/ 	.word	0xffffffff


	//   ....[65]....
        /*0178*/ 	.word	0xffffffff


	//   ....[66]....
        /*017c*/ 	.word	0xffffffff


	//   ....[67]....
        /*0180*/ 	.word	0xffffffff


	//   ....[68]....
        /*0184*/ 	.word	0xffffffff


	//   ....[69]....
        /*0188*/ 	.word	0xffffffff


	//   ....[70]....
        /*018c*/ 	.word	0xffffffff


	//   ....[71]....
        /*0190*/ 	.word	0xffffffff


	//   ....[72]....
        /*0194*/ 	.word	0xffffffff


	//   ....[73]....
        /*0198*/ 	.word	0xffffffff


	//   ....[74]....
        /*019c*/ 	.word	0xffffffff


	//   ....[75]....
        /*01a0*/ 	.word	0xffffffff


	//   ....[76]....
        /*01a4*/ 	.word	0xffffffff


	//   ....[77]....
        /*01a8*/ 	.word	0xffffffff


	//   ....[78]....
        /*01ac*/ 	.word	0xffffffff


	//   ....[79]....
        /*01b0*/ 	.word	0xffffffff


	//   ....[80]....
        /*01b4*/ 	.word	0xffffffff


	//   ....[81]....
        /*01b8*/ 	.word	0xffffffff


	//   ....[82]....
        /*01bc*/ 	.word	0xffffffff


	//   ....[83]....
        /*01c0*/ 	.word	0xffffffff


	//   ....[84]....
        /*01c4*/ 	.word	0xffffffff


	//   ....[85]....
        /*01c8*/ 	.word	0xffffffff


	//   ....[86]....
        /*01cc*/ 	.word	0xffffffff


	//   ....[87]....
        /*01d0*/ 	.word	0xffffffff


	//   ....[88]....
        /*01d4*/ 	.word	0xffffffff


	//   ....[89]....
        /*01d8*/ 	.word	0xffffffff


	//   ....[90]....
        /*01dc*/ 	.word	0xffffffff


	//   ....[91]....
        /*01e0*/ 	.word	0xffffffff


	//   ....[92]....
        /*01e4*/ 	.word	0xffffffff


	//   ....[93]....
        /*01e8*/ 	.word	0xffffffff


	//   ....[94]....
        /*01ec*/ 	.word	0xffffffff


	//   ....[95]....
        /*01f0*/ 	.word	0xffffffff


	//   ....[96]....
        /*01f4*/ 	.word	0xffffffff


	//   ....[97]....
        /*01f8*/ 	.word	0xffffffff


	//   ....[98]....
        /*01fc*/ 	.word	0xffffffff


	//   ....[99]....
        /*0200*/ 	.word	0xffffffff


	//   ....[100]....
        /*0204*/ 	.word	0xffffffff


	//   ....[101]....
        /*0208*/ 	.word	0xffffffff


	//   ....[102]....
        /*020c*/ 	.word	0xffffffff


	//   ....[103]....
        /*0210*/ 	.word	0xffffffff


	//   ....[104]....
        /*0214*/ 	.word	0xffffffff


	//   ....[105]....
        /*0218*/ 	.word	0xffffffff


	//   ....[106]....
        /*021c*/ 	.word	0xffffffff


	//   ....[107]....
        /*0220*/ 	.word	0xffffffff


	//   ....[108]....
        /*0224*/ 	.word	0xffffffff


	//   ....[109]....
        /*0228*/ 	.word	0xffffffff


	//   ....[110]....
        /*022c*/ 	.word	0xffffffff


	//   ....[111]....
        /*0230*/ 	.word	0xffffffff


	//   ....[112]....
        /*0234*/ 	.word	0xffffffff


	//   ....[113]....
        /*0238*/ 	.word	0xffffffff


	//   ....[114]....
        /*023c*/ 	.word	0xffffffff


	//   ....[115]....
        /*0240*/ 	.word	0xffffffff


	//   ....[116]....
        /*0244*/ 	.word	0xffffffff


	//   ....[117]....
        /*0248*/ 	.word	0x0500000f


	//   ....[118]....
        /*024c*/ 	.word	0x0500000f


	//   ....[119]....
        /*0250*/ 	.word	0x0500000f


	//   ....[120]....
        /*0254*/ 	.word	0x0500000f


	//   ....[121]....
        /*0258*/ 	.word	0x0500000f


	//   ....[122]....
        /*025c*/ 	.word	0x0500000f


	//   ....[123]....
        /*0260*/ 	.word	0x0500000f


	//   ....[124]....
        /*0264*/ 	.word	0x0500000f


	//   ....[125]....
        /*0268*/ 	.word	0x0500000f


	//   ....[126]....
        /*026c*/ 	.word	0x0500000f


	//   ....[127]....
        /*0270*/ 	.word	0x0500000f


	//   ....[128]....
        /*0274*/ 	.word	0x0500000f


	//   ....[129]....
        /*0278*/ 	.word	0x0500000f


	//   ....[130]....
        /*027c*/ 	.word	0x0500000f


	//   ....[131]....
        /*0280*/ 	.word	0x0500000f


	//   ....[132]....
        /*0284*/ 	.word	0x0500000f


	//   ....[133]....
        /*0288*/ 	.word	0x0500000f


	//   ....[134]....
        /*028c*/ 	.word	0x0500000f


	//   ....[135]....
        /*0290*/ 	.word	0x0500000f


	//   ....[136]....
        /*0294*/ 	.word	0x0500000f


	//   ....[137]....
        /*0298*/ 	.word	0x0500000f


	//   ....[138]....
        /*029c*/ 	.word	0x0500000f


	//   ....[139]....
        /*02a0*/ 	.word	0x0500000f


	//   ....[140]....
        /*02a4*/ 	.word	0x0500000f


	//   ....[141]....
        /*02a8*/ 	.word	0x0500000f


	//   ....[142]....
        /*02ac*/ 	.word	0x0500000f


	//   ....[143]....
        /*02b0*/ 	.word	0x0500000f


	//   ....[144]....
        /*02b4*/ 	.word	0x0500000f


	//   ....[145]....
        /*02b8*/ 	.word	0x0500000f


	//   ....[146]....
        /*02bc*/ 	.word	0x0500000f


	//   ....[147]....
        /*02c0*/ 	.word	0x0500000f


	//   ....[148]....
        /*02c4*/ 	.word	0x0500000f


	//   ....[149]....
        /*02c8*/ 	.word	0x0500000f


	//   ....[150]....
        /*02cc*/ 	.word	0x0500000f


	//   ....[151]....
        /*02d0*/ 	.word	0x0500000f


	//   ....[152]....
        /*02d4*/ 	.word	0x0500000f


	//   ....[153]....
        /*02d8*/ 	.word	0x0500000f


	//   ....[154]....
        /*02dc*/ 	.word	0x0500000f


	//   ....[155]....
        /*02e0*/ 	.word	0x0500000f


	//   ....[156]....
        /*02e4*/ 	.word	0x0500000f


	//   ....[157]....
        /*02e8*/ 	.word	0x0500000f


	//   ....[158]....
        /*02ec*/ 	.word	0x0500000f


	//   ....[159]....
        /*02f0*/ 	.word	0x0500000f


	//   ....[160]....
        /*02f4*/ 	.word	0x0500000f


	//   ....[161]....
        /*02f8*/ 	.word	0x0500000f


	//   ....[162]....
        /*02fc*/ 	.word	0x0500000f


	//   ....[163]....
        /*0300*/ 	.word	0x0500000f


	//   ....[164]....
        /*0304*/ 	.word	0x0500000f


	//   ....[165]....
        /*0308*/ 	.word	0x0500000f


	//   ....[166]....
        /*030c*/ 	.word	0x0500000f


	//   ....[167]....
        /*0310*/ 	.word	0x0500000f


	//   ....[168]....
        /*0314*/ 	.word	0x0500000f


	//   ....[169]....
        /*0318*/ 	.word	0x0500000f


	//   ....[170]....
        /*031c*/ 	.word	0x0500000f


	//   ....[171]....
        /*0320*/ 	.word	0x0500000f


	//   ....[172]....
        /*0324*/ 	.word	0x0500000f


	//   ....[173]....
        /*0328*/ 	.word	0x0500000f


	//   ....[174]....
        /*032c*/ 	.word	0x0500000f


	//   ....[175]....
        /*0330*/ 	.word	0x0500000f


	//   ....[176]....
        /*0334*/ 	.word	0x0500000f


	//   ....[177]....
        /*0338*/ 	.word	0x0500000f


	//   ....[178]....
        /*033c*/ 	.word	0x0500000f


	//   ....[179]....
        /*0340*/ 	.word	0x0500000f


	//   ....[180]....
        /*0344*/ 	.word	0x0500000f


	//   ....[181]....
        /*0348*/ 	.word	0x0500000f


	//   ....[182]....
        /*034c*/ 	.word	0x0500000f


	//   ....[183]....
        /*0350*/ 	.word	0x0500000f


	//   ....[184]....
        /*0354*/ 	.word	0x0500000f


	//   ....[185]....
        /*0358*/ 	.word	0x0500000f


	//   ....[186]....
        /*035c*/ 	.word	0x0500000f


	//   ....[187]....
        /*0360*/ 	.word	0x0500000f


	//   ....[188]....
        /*0364*/ 	.word	0x0500000f


	//   ....[189]....
        /*0368*/ 	.word	0x0500000f


	//   ....[190]....
        /*036c*/ 	.word	0x0500000f


	//   ....[191]....
        /*0370*/ 	.word	0x0500000f


	//   ....[192]....
        /*0374*/ 	.word	0x0500000f


	//   ....[193]....
        /*0378*/ 	.word	0x0500000f


	//   ....[194]....
        /*037c*/ 	.word	0x0500000f


	//   ....[195]....
        /*0380*/ 	.word	0x0500000f


	//   ....[196]....
        /*0384*/ 	.word	0x0500000f


	//   ....[197]....
        /*0388*/ 	.word	0x0500000f


	//   ....[198]....
        /*038c*/ 	.word	0x0500000f


	//----- nvinfo : EIATTR_COOP_GROUP_INSTR_OFFSETS
	.align		4
.L_519:
        /*0390*/ 	.byte	0x04, 0x28
        /*0392*/ 	.short	(.L_521 - .L_520)


	//   ....[0]....
.L_520:
        /*0394*/ 	.word	0x00000080


	//   ....[1]....
        /*0398*/ 	.word	0x000000b0


	//   ....[2]....
        /*039c*/ 	.word	0x000002f0


	//   ....[3]....
        /*03a0*/ 	.word	0x00000450


	//   ....[4]....
        /*03a4*/ 	.word	0x00000570


	//   ....[5]....
        /*03a8*/ 	.word	0x000006d0


	//   ....[6]....
        /*03ac*/ 	.word	0x000013a0


	//   ....[7]....
        /*03b0*/ 	.word	0x00002980


	//   ....[8]....
        /*03b4*/ 	.word	0x000029c0


	//   ....[9]....
        /*03b8*/ 	.word	0x00003700


	//   ....[10]....
        /*03bc*/ 	.word	0x00003740


	//   ....[11]....
        /*03c0*/ 	.word	0x00003760


	//   ....[12]....
        /*03c4*/ 	.word	0x00003780


	//   ....[13]....
        /*03c8*/ 	.word	0x000053c0


	//   ....[14]....
        /*03cc*/ 	.word	0x00005400


	//   ....[15]....
        /*03d0*/ 	.word	0x000062b0


	//   ....[16]....
        /*03d4*/ 	.word	0x000062e0


	//   ....[17]....
        /*03d8*/ 	.word	0x00006310


	//   ....[18]....
        /*03dc*/ 	.word	0x00006320


	//   ....[19]....
        /*03e0*/ 	.word	0x00008c20


	//   ....[20]....
        /*03e4*/ 	.word	0x00008c70


	//   ....[21]....
        /*03e8*/ 	.word	0x00008c90


	//   ....[22]....
        /*03ec*/ 	.word	0x00008cb0


	//   ....[23]....
        /*03f0*/ 	.word	0x0000a280


	//   ....[24]....
        /*03f4*/ 	.word	0x0000a2b0


	//   ....[25]....
        /*03f8*/ 	.word	0x0000a300


	//   ....[26]....
        /*03fc*/ 	.word	0x0000a310


	//   ....[27]....
        /*0400*/ 	.word	0x0000b420


	//   ....[28]....
        /*0404*/ 	.word	0x0000b470


	//   ....[29]....
        /*0408*/ 	.word	0x0000b4b0


	//   ....[30]....
        /*040c*/ 	.word	0x0000b4e0


	//   ....[31]....
        /*0410*/ 	.word	0x0000b520


	//   ....[32]....
        /*0414*/ 	.word	0x0000b540


	//   ....[33]....
        /*0418*/ 	.word	0x0000c1b0


	//   ....[34]....
        /*041c*/ 	.word	0x0000c1c0


	//   ....[35]....
        /*0420*/ 	.word	0x0000d200


	//   ....[36]....
        /*0424*/ 	.word	0x0000e420


	//   ....[37]....
        /*0428*/ 	.word	0x0000e440


	//   ....[38]....
        /*042c*/ 	.word	0x0000e460


	//   ....[39]....
        /*0430*/ 	.word	0x0000e480


	//   ....[40]....
        /*0434*/ 	.word	0x0000e4d0


	//   ....[41]....
        /*0438*/ 	.word	0x0000e4f0


	//   ....[42]....
        /*043c*/ 	.word	0x0000e540


	//   ....[43]....
        /*0440*/ 	.word	0x0000e560


	//   ....[44]....
        /*0444*/ 	.word	0x0000e5b0


	//   ....[45]....
        /*0448*/ 	.word	0x0000e5d0


	//   ....[46]....
        /*044c*/ 	.word	0x0000e620


	//   ....[47]....
        /*0450*/ 	.word	0x0000e640


	//   ....[48]....
        /*0454*/ 	.word	0x0000ebf0


	//   ....[49]....
        /*0458*/ 	.word	0x0000ec40


	//   ....[50]....
        /*045c*/ 	.word	0x0000ec60


	//   ....[51]....
        /*0460*/ 	.word	0x0000ec90


	//   ....[52]....
        /*0464*/ 	.word	0x0000ece0


	//   ....[53]....
        /*0468*/ 	.word	0x0000ed10


	//   ....[54]....
        /*046c*/ 	.word	0x0000eda0


	//   ....[55]....
        /*0470*/ 	.word	0x0000edc0


	//   ....[56]....
        /*0474*/ 	.word	0x0000ee20


	//   ....[57]....
        /*0478*/ 	.word	0x0000ee70


	//   ....[58]....
        /*047c*/ 	.word	0x0000eeb0


	//   ....[59]....
        /*0480*/ 	.word	0x0000ef10


	//   ....[60]....
        /*0484*/ 	.word	0x0000efd0


	//   ....[61]....
        /*0488*/ 	.word	0x0000eff0


	//   ....[62]....
        /*048c*/ 	.word	0x0000f020


	//   ....[63]....
        /*0490*/ 	.word	0x0000f150


	//   ....[64]....
        /*0494*/ 	.word	0x0000f680


	//   ....[65]....
        /*0498*/ 	.word	0x0000f6b0


	//   ....[66]....
        /*049c*/ 	.word	0x0000f730


	//   ....[67]....
        /*04a0*/ 	.word	0x0000f790


	//   ....[68]....
        /*04a4*/ 	.word	0x0000f7c0


	//   ....[69]....
        /*04a8*/ 	.word	0x0000f800


	//   ....[70]....
        /*04ac*/ 	.word	0x0000f8c0


	//   ....[71]....
        /*04b0*/ 	.word	0x0000f8d0


	//   ....[72]....
        /*04b4*/ 	.word	0x0000f980


	//   ....[73]....
        /*04b8*/ 	.word	0x0000f9b0


	//   ....[74]....
        /*04bc*/ 	.word	0x0000fa50


	//   ....[75]....
        /*04c0*/ 	.word	0x0000fa70


	//   ....[76]....
        /*04c4*/ 	.word	0x0000fb10


	//   ....[77]....
        /*04c8*/ 	.word	0x0000fb40


	//   ....[78]....
        /*04cc*/ 	.word	0x0000fbd0


	//   ....[79]....
        /*04d0*/ 	.word	0x0000fc20


	//   ....[80]....
        /*04d4*/ 	.word	0x0000fff0


	//   ....[81]....
        /*04d8*/ 	.word	0x00010020


	//   ....[82]....
        /*04dc*/ 	.word	0x00010050


	//   ....[83]....
        /*04e0*/ 	.word	0x00010070


	//   ....[84]....
        /*04e4*/ 	.word	0x00010090


	//   ....[85]....
        /*04e8*/ 	.word	0x000100c0


	//   ....[86]....
        /*04ec*/ 	.word	0x000100f0


	//   ....[87]....
        /*04f0*/ 	.word	0x00010160


	//   ....[88]....
        /*04f4*/ 	.word	0x00010180


	//   ....[89]....
        /*04f8*/ 	.word	0x000101b0


	//   ....[90]....
        /*04fc*/ 	.word	0x00010260


	//   ....[91]....
        /*0500*/ 	.word	0x00010310


	//   ....[92]....
        /*0504*/ 	.word	0x00010ae0


	//   ....[93]....
        /*0508*/ 	.word	0x00010b00


	//   ....[94]....
        /*050c*/ 	.word	0x00010b10


	//   ....[95]....
        /*0510*/ 	.word	0x00010b30


	//   ....[96]....
        /*0514*/ 	.word	0x00010b50


	//   ....[97]....
        /*0518*/ 	.word	0x00010b80


	//   ....[98]....
        /*051c*/ 	.word	0x00010ba0


	//   ....[99]....
        /*0520*/ 	.word	0x00010bd0


	//   ....[100]....
        /*0524*/ 	.word	0x00010bf0


	//   ....[101]....
        /*0528*/ 	.word	0x00010c20


	//   ....[102]....
        /*052c*/ 	.word	0x00010c40


	//   ....[103]....
        /*0530*/ 	.word	0x00010c70


	//   ....[104]....
        /*0534*/ 	.word	0x00010fd0


	//   ....[105]....
        /*0538*/ 	.word	0x00010ff0


	//   ....[106]....
        /*053c*/ 	.word	0x00011000


	//   ....[107]....
        /*0540*/ 	.word	0x00011010


	//   ....[108]....
        /*0544*/ 	.word	0x00011030


	//   ....[109]....
        /*0548*/ 	.word	0x00011050


	//   ....[110]....
        /*054c*/ 	.word	0x000110b0


	//   ....[111]....
        /*0550*/ 	.word	0x000110d0


	//   ....[112]....
        /*0554*/ 	.word	0x00011130


	//   ....[113]....
        /*0558*/ 	.word	0x00011140


	//   ....[114]....
        /*055c*/ 	.word	0x000111c0


	//   ....[115]....
        /*0560*/ 	.word	0x00011230


	//   ....[116]....
        /*0564*/ 	.word	0x00011560


	//   ....[117]....
        /*0568*/ 	.word	0x00011b10


	//   ....[118]....
        /*056c*/ 	.word	0x00011c00


	//   ....[119]....
        /*0570*/ 	.word	0x00011ca0


	//   ....[120]....
        /*0574*/ 	.word	0x00011d00


	//   ....[121]....
        /*0578*/ 	.word	0x00011dc0


	//   ....[122]....
        /*057c*/ 	.word	0x00011e20


	//   ....[123]....
        /*0580*/ 	.word	0x00011ee0


	//   ....[124]....
        /*0584*/ 	.word	0x00011f40


	//   ....[125]....
        /*0588*/ 	.word	0x00012000


	//   ....[126]....
        /*058c*/ 	.word	0x00012060


	//   ....[127]....
        /*0590*/ 	.word	0x00012120


	//   ....[128]....
        /*0594*/ 	.word	0x00012180


	//   ....[129]....
        /*0598*/ 	.word	0x00012220


	//   ....[130]....
        /*059c*/ 	.word	0x000122d0


	//   ....[131]....
        /*05a0*/ 	.word	0x00012330


	//   ....[132]....
        /*05a4*/ 	.word	0x000123e0


	//   ....[133]....
        /*05a8*/ 	.word	0x000124d0


	//   ....[134]....
        /*05ac*/ 	.word	0x00012610


	//   ....[135]....
        /*05b0*/ 	.word	0x00012670


	//   ....[136]....
        /*05b4*/ 	.word	0x00012780


	//   ....[137]....
        /*05b8*/ 	.word	0x000127e0


	//   ....[138]....
        /*05bc*/ 	.word	0x00012930


	//   ....[139]....
        /*05c0*/ 	.word	0x00012990


	//   ....[140]....
        /*05c4*/ 	.word	0x000129f0


	//   ....[141]....
        /*05c8*/ 	.word	0x00012ae0


	//   ....[142]....
        /*05cc*/ 	.word	0x00012c10


	//   ....[143]....
        /*05d0*/ 	.word	0x00012c80


	//   ....[144]....
        /*05d4*/ 	.word	0x00012d20


	//   ....[145]....
        /*05d8*/ 	.word	0x00012db0


	//   ....[146]....
        /*05dc*/ 	.word	0x00012e40


	//   ....[147]....
        /*05e0*/ 	.word	0x00012ee0


	//   ....[148]....
        /*05e4*/ 	.word	0x00012f70


	//   ....[149]....
        /*05e8*/ 	.word	0x00013040


	//   ....[150]....
        /*05ec*/ 	.word	0x00013170


	//   ....[151]....
        /*05f0*/ 	.word	0x000131c0


	//   ....[152]....
        /*05f4*/ 	.word	0x00013240


	//   ....[153]....
        /*05f8*/ 	.word	0x00013320


	//   ....[154]....
        /*05fc*/ 	.word	0x00013450


	//   ....[155]....
        /*0600*/ 	.word	0x000134a0


	//   ....[156]....
        /*0604*/ 	.word	0x00013510


	//   ....[157]....
        /*0608*/ 	.word	0x00013600


	//   ....[158]....
        /*060c*/ 	.word	0x00013730


	//   ....[159]....
        /*0610*/ 	.word	0x00013780


	//   ....[160]....
        /*0614*/ 	.word	0x00013800


	//   ....[161]....
        /*0618*/ 	.word	0x000138d0


	//   ....[162]....
        /*061c*/ 	.word	0x00013a20


	//   ....[163]....
        /*0620*/ 	.word	0x00013ae0


	//   ....[164]....
        /*0624*/ 	.word	0x00013b70


	//   ....[165]....
        /*0628*/ 	.word	0x00013c30


	//   ....[166]....
        /*062c*/ 	.word	0x00013d10


	//   ....[167]....
        /*0630*/ 	.word	0x00013dd0


	//   ....[168]....
        /*0634*/ 	.word	0x00013eb0


	//   ....[169]....
        /*0638*/ 	.word	0x00013f70


	//   ....[170]....
        /*063c*/ 	.word	0x00014050


	//   ....[171]....
        /*0640*/ 	.word	0x00014110


	//   ....[172]....
        /*0644*/ 	.word	0x000141f0


	//   ....[173]....
        /*0648*/ 	.word	0x000142c0


	//   ....[174]....
        /*064c*/ 	.word	0x00014420


	//   ....[175]....
        /*0650*/ 	.word	0x000144c0


	//   ....[176]....
        /*0654*/ 	.word	0x00014520


	//   ....[177]....
        /*0658*/ 	.word	0x000145c0


	//   ....[178]....
        /*065c*/ 	.word	0x00014620


	//   ....[179]....
        /*0660*/ 	.word	0x000146c0


	//   ....[180]....
        /*0664*/ 	.word	0x00014720


	//   ....[181]....
        /*0668*/ 	.word	0x000147c0


	//   ....[182]....
        /*066c*/ 	.word	0x00014820


	//   ....[183]....
        /*0670*/ 	.word	0x000148c0


	//   ....[184]....
        /*0674*/ 	.word	0x00014920


	//   ....[185]....
        /*0678*/ 	.word	0x000149c0


	//   ....[186]....
        /*067c*/ 	.word	0x00014aa0


	//   ....[187]....
        /*0680*/ 	.word	0x00014b40


	//   ....[188]....
        /*0684*/ 	.word	0x00014bb0


	//   ....[189]....
        /*0688*/ 	.word	0x00014c80


	//   ....[190]....
        /*068c*/ 	.word	0x00014ce0


	//   ....[191]....
        /*0690*/ 	.word	0x00014db0


	//   ....[192]....
        /*0694*/ 	.word	0x00014e10


	//   ....[193]....
        /*0698*/ 	.word	0x00014ee0


	//   ....[194]....
        /*069c*/ 	.word	0x00014f40


	//   ....[195]....
        /*06a0*/ 	.word	0x00015010


	//   ....[196]....
        /*06a4*/ 	.word	0x00015070


	//   ....[197]....
        /*06a8*/ 	.word	0x00015140


	//   ....[198]....
        /*06ac*/ 	.word	0x00015250


	//----- nvinfo : EIATTR_REG_RECONFIG
	.align		4
.L_521:
        /*06b0*/ 	.byte	0x01, 0x54
	.zero		2


	//----- nvinfo : EIATTR_SYSCALL_OFFSETS
	.align		4
        /*06b4*/ 	.byte	0x04, 0x46
        /*06b6*/ 	.short	(.L_523 - .L_522)


	//   ....[0]....
.L_522:
        /*06b8*/ 	.word	0x000015e0


	//   ....[1]....
        /*06bc*/ 	.word	0x0000da60


	//   ....[2]....
        /*06c0*/ 	.word	0x0000dba0


	//   ....[3]....
        /*06c4*/ 	.word	0x0000dc90


	//   ....[4]....
        /*06c8*/ 	.word	0x0000e8c0


	//   ....[5]....
        /*06cc*/ 	.word	0x0000f3a0


	//----- nvinfo : EIATTR_MBARRIER_INSTR_OFFSETS
	.align		4
.L_523:
        /*06d0*/ 	.byte	0x04, 0x39
        /*06d2*/ 	.short	(.L_525 - .L_524)


	//   ....[0]....
.L_524:
        /*06d4*/ 	.word	0x00000190
        /*06d8*/ 	.word	0x000000ff
        /*06dc*/ 	.word	0x00032400
        /*06e0*/ 	.short	0x0100
        /*06e2*/ 	.byte	0x08
	.zero		1


	//   ....[1]....
        /*06e4*/ 	.word	0x000001a0
        /*06e8*/ 	.word	0x000000ff
        /*06ec*/ 	.word	0x00032410
        /*06f0*/ 	.short	0x0100
        /*06f2*/ 	.byte	0x08
	.zero		1


	//   ....[2]....
        /*06f4*/ 	.word	0x000001b0
        /*06f8*/ 	.word	0x000000ff
        /*06fc*/ 	.word	0x00032420
        /*0700*/ 	.short	0x0100
        /*0702*/ 	.byte	0x08
	.zero		1


	//   ....[3]....
        /*0704*/ 	.word	0x000002a0
        /*0708*/ 	.word	0x000000ff
        /*070c*/ 	.word	0x00032430
        /*0710*/ 	.short	0x0100
        /*0712*/ 	.byte	0x08
	.zero		1


	//   ....[4]....
        /*0714*/ 	.word	0x000002b0
        /*0718*/ 	.word	0x000000ff
        /*071c*/ 	.word	0x00032440
        /*0720*/ 	.short	0x0100
        /*0722*/ 	.byte	0x08
	.zero		1


	//   ....[5]....
        /*0724*/ 	.word	0x000002c0
        /*0728*/ 	.word	0x000000ff
        /*072c*/ 	.word	0x00032438
        /*0730*/ 	.short	0x0100
        /*0732*/ 	.byte	0x08
	.zero		1


	//   ....[6]....
        /*0734*/ 	.word	0x000002d0
        /*0738*/ 	.word	0x000000ff
        /*073c*/ 	.word	0x00032448
        /*0740*/ 	.short	0x0100
        /*0742*/ 	.byte	0x08
	.zero		1


	//   ....[7]....
        /*0744*/ 	.word	0x00000400
        /*0748*/ 	.word	0x000000ff
        /*074c*/ 	.word	0x00032450
        /*0750*/ 	.short	0x0100
        /*0752*/ 	.byte	0x08
	.zero		1


	//   ....[8]....
        /*0754*/ 	.word	0x00000410
        /*0758*/ 	.word	0x000000ff
        /*075c*/ 	.word	0x00032460
        /*0760*/ 	.short	0x0100
        /*0762*/ 	.byte	0x08
	.zero		1


	//   ....[9]....
        /*0764*/ 	.word	0x00000420
        /*0768*/ 	.word	0x000000ff
        /*076c*/ 	.word	0x00032458
        /*0770*/ 	.short	0x0100
        /*0772*/ 	.byte	0x08
	.zero		1


	//   ....[10]....
        /*0774*/ 	.word	0x00000430
        /*0778*/ 	.word	0x000000ff
        /*077c*/ 	.word	0x00032468
        /*0780*/ 	.short	0x0100
        /*0782*/ 	.byte	0x08
	.zero		1


	//   ....[11]....
        /*0784*/ 	.word	0x00000520
        /*0788*/ 	.word	0x000000ff
        /*078c*/ 	.word	0x00032470
        /*0790*/ 	.short	0x0100
        /*0792*/ 	.byte	0x06
	.zero		1


	//   ....[12]....
        /*0794*/ 	.word	0x00000530
        /*0798*/ 	.word	0x000000ff
        /*079c*/ 	.word	0x00032480
        /*07a0*/ 	.short	0x0100
        /*07a2*/ 	.byte	0x06
	.zero		1


	//   ....[13]....
        /*07a4*/ 	.word	0x00000540
        /*07a8*/ 	.word	0x000000ff
        /*07ac*/ 	.word	0x00032478
        /*07b0*/ 	.short	0x0100
        /*07b2*/ 	.byte	0x06
	.zero		1


	//   ....[14]....
        /*07b4*/ 	.word	0x00000550
        /*07b8*/ 	.word	0x000000ff
        /*07bc*/ 	.word	0x00032488
        /*07c0*/ 	.short	0x0100
        /*07c2*/ 	.byte	0x06
	.zero		1


	//   ....[15]....
        /*07c4*/ 	.word	0x00000680
        /*07c8*/ 	.word	0x000000ff
        /*07cc*/ 	.word	0x00032490
        /*07d0*/ 	.short	0x0100
        /*07d2*/ 	.byte	0x08
	.zero		1


	//   ....[16]....
        /*07d4*/ 	.word	0x00000690
        /*07d8*/ 	.word	0x000000ff
        /*07dc*/ 	.word	0x000324a0
        /*07e0*/ 	.short	0x0100
        /*07e2*/ 	.byte	0x08
	.zero		1


	//   ....[17]....
        /*07e4*/ 	.word	0x000006a0
        /*07e8*/ 	.word	0x000000ff
        /*07ec*/ 	.word	0x00032498
        /*07f0*/ 	.short	0x0100
        /*07f2*/ 	.byte	0x08
	.zero		1


	//   ....[18]....
        /*07f4*/ 	.word	0x000006b0
        /*07f8*/ 	.word	0x000000ff
        /*07fc*/ 	.word	0x000324a8
        /*0800*/ 	.short	0x0100
        /*0802*/ 	.byte	0x08
	.zero		1


	//   ....[19]....
        /*0804*/ 	.word	0x000007e0
        /*0808*/ 	.word	0x000000ff
        /*080c*/ 	.word	0x000324b0
        /*0810*/ 	.short	0x0100
        /*0812*/ 	.byte	0x08
	.zero		1


	//   ....[20]....
        /*0814*/ 	.word	0x000007f0
        /*0818*/ 	.word	0x000000ff
        /*081c*/ 	.word	0x000324c0
        /*0820*/ 	.short	0x0100
        /*0822*/ 	.byte	0x08
	.zero		1


	//   ....[21]....
        /*0824*/ 	.word	0x00000800
        /*0828*/ 	.word	0x000000ff
        /*082c*/ 	.word	0x000324b8
        /*0830*/ 	.short	0x0100
        /*0832*/ 	.byte	0x08
	.zero		1


	//   ....[22]....
        /*0834*/ 	.word	0x00000810
        /*0838*/ 	.word	0x000000ff
        /*083c*/ 	.word	0x000324c8
        /*0840*/ 	.short	0x0100
        /*0842*/ 	.byte	0x08
	.zero		1


	//   ....[23]....
        /*0844*/ 	.word	0x00001610
        /*0848*/ 	.word	0x000000ff
        /*084c*/ 	.word	0x00032400
        /*0850*/ 	.short	0x010a
        /*0852*/ 	.byte	0x3d
	.zero		1


	//   ....[24]....
        /*0854*/ 	.word	0x00001690
        /*0858*/ 	.word	0x000000ff
        /*085c*/ 	.word	0x00032430
        /*0860*/ 	.short	0x010a
        /*0862*/ 	.byte	0x3d
	.zero		1


	//   ....[25]....
        /*0864*/ 	.word	0x000016d0
        /*0868*/ 	.word	0x000000ff
        /*086c*/ 	.word	0x00032430
        /*0870*/ 	.short	0x010a
        /*0872*/ 	.byte	0x3d
	.zero		1


	//   ....[26]....
        /*0874*/ 	.word	0x000019d0
        /*0878*/ 	.word	0x000000ff
        /*087c*/ 	.word	0x00032410
        /*0880*/ 	.short	0x010a
        /*0882*/ 	.byte	0x3d
	.zero		1


	//   ....[27]....
        /*0884*/ 	.word	0x00001a10
        /*0888*/ 	.word	0x000000ff
        /*088c*/ 	.word	0x00032450
        /*0890*/ 	.short	0x010a
        /*0892*/ 	.byte	0x3d
	.zero		1


	//   ....[28]....
        /*0894*/ 	.word	0x00001a50
        /*0898*/ 	.word	0x000000ff
        /*089c*/ 	.word	0x00032450
        /*08a0*/ 	.short	0x010a
        /*08a2*/ 	.byte	0x3d
	.zero		1


	//   ....[29]....
        /*08a4*/ 	.word	0x00002d90
        /*08a8*/ 	.word	0x000000ff
        /*08ac*/ 	.word	0x00000000
        /*08b0*/ 	.short	0x0101
        /*08b2*/ 	.byte	0x04
	.zero		1


	//   ....[30]....
        /*08b4*/ 	.word	0x00004540
        /*08b8*/ 	.word	0x000000ff
        /*08bc*/ 	.word	0x00000000
        /*08c0*/ 	.short	0x0101
        /*08c2*/ 	.byte	0x06
	.zero		1


	//   ....[31]....
        /*08c4*/ 	.word	0x00004690
        /*08c8*/ 	.word	0x000000ff
        /*08cc*/ 	.word	0x00032430
        /*08d0*/ 	.short	0x010a
        /*08d2*/ 	.byte	0x05
	.zero		1


	//   ....[32]....
        /*08d4*/ 	.word	0x000046d0
        /*08d8*/ 	.word	0x000000ff
        /*08dc*/ 	.word	0x00032430
        /*08e0*/ 	.short	0x010a
        /*08e2*/ 	.byte	0x05
	.zero		1


	//   ....[33]....
        /*08e4*/ 	.word	0x00004a20
        /*08e8*/ 	.word	0x000000ff
        /*08ec*/ 	.word	0x00032450
        /*08f0*/ 	.short	0x010a
        /*08f2*/ 	.byte	0x05
	.zero		1


	//   ....[34]....
        /*08f4*/ 	.word	0x00004a60
        /*08f8*/ 	.word	0x000000ff
        /*08fc*/ 	.word	0x00032450
        /*0900*/ 	.short	0x010a
        /*0902*/ 	.byte	0x05
	.zero		1


	//   ....[35]....
        /*0904*/ 	.word	0x000058e0
        /*0908*/ 	.word	0x000000ff
        /*090c*/ 	.word	0x00000000
        /*0910*/ 	.short	0x0101
        /*0912*/ 	.byte	0x0b
	.zero		1


	//   ....[36]....
        /*0914*/ 	.word	0x00007910
        /*0918*/ 	.word	0x000000ff
        /*091c*/ 	.word	0x00000000
        /*0920*/ 	.short	0x0101
        /*0922*/ 	.byte	0x05
	.zero		1


	//   ....[37]....
        /*0924*/ 	.word	0x00007a40
        /*0928*/ 	.word	0x000000ff
        /*092c*/ 	.word	0x00032430
        /*0930*/ 	.short	0x010a
        /*0932*/ 	.byte	0x07
	.zero		1


	//   ....[38]....
        /*0934*/ 	.word	0x00007a80
        /*0938*/ 	.word	0x000000ff
        /*093c*/ 	.word	0x00032430
        /*0940*/ 	.short	0x010a
        /*0942*/ 	.byte	0x07
	.zero		1


	//   ....[39]....
        /*0944*/ 	.word	0x00007ca0
        /*0948*/ 	.word	0x000000ff
        /*094c*/ 	.word	0x00032450
        /*0950*/ 	.short	0x010a
        /*0952*/ 	.byte	0x07
	.zero		1


	//   ....[40]....
        /*0954*/ 	.word	0x00007ce0
        /*0958*/ 	.word	0x000000ff
        /*095c*/ 	.word	0x00032450
        /*0960*/ 	.short	0x010a
        /*0962*/ 	.byte	0x07
	.zero		1


	//   ....[41]....
        /*0964*/ 	.word	0x00008740
        /*0968*/ 	.word	0x000000ff
        /*096c*/ 	.word	0x00000000
        /*0970*/ 	.short	0x0101
        /*0972*/ 	.byte	0x0b
	.zero		1


	//   ....[42]....
        /*0974*/ 	.word	0x0000a260
        /*0978*/ 	.word	0x000000ff
        /*097c*/ 	.word	0x00000000
        /*0980*/ 	.short	0x0101
        /*0982*/ 	.byte	0x07
	.zero		1


	//   ....[43]....
        /*0984*/ 	.word	0x0000b550
        /*0988*/ 	.word	0x000000ff
        /*098c*/ 	.word	0x00000000
        /*0990*/ 	.short	0x0101
        /*0992*/ 	.byte	0x04
	.zero		1


	//   ....[44]....
        /*0994*/ 	.word	0x0000e1b0
        /*0998*/ 	.word	0x000000ff
        /*099c*/ 	.word	0x00032440
        /*09a0*/ 	.short	0x010a
        /*09a2*/ 	.byte	0x2c
	.zero		1


	//   ....[45]....
        /*09a4*/ 	.word	0x0000e6e0
        /*09a8*/ 	.word	0x000000ff
        /*09ac*/ 	.word	0x00032430
        /*09b0*/ 	.short	0x0107
        /*09b2*/ 	.byte	0x2c
	.zero		1


	//   ....[46]....
        /*09b4*/ 	.word	0x0000e750
        /*09b8*/ 	.word	0x000000ff
        /*09bc*/ 	.word	0x00032430
        /*09c0*/ 	.short	0x0101
        /*09c2*/ 	.byte	0x2c
	.zero		1


	//   ....[47]....
        /*09c4*/ 	.word	0x0000f220
        /*09c8*/ 	.word	0x000000ff
        /*09cc*/ 	.word	0x00032400
        /*09d0*/ 	.short	0x0107
        /*09d2*/ 	.byte	0x2c
	.zero		1


	//   ....[48]....
        /*09d4*/ 	.word	0x0000f270
        /*09d8*/ 	.word	0x000000ff
        /*09dc*/ 	.word	0x00032400
        /*09e0*/ 	.short	0x0101
        /*09e2*/ 	.byte	0x2c
	.zero		1


	//   ....[49]....
        /*09e4*/ 	.word	0x0000fd10
        /*09e8*/ 	.word	0x000000ff
        /*09ec*/ 	.word	0x00032410
        /*09f0*/ 	.short	0x0107
        /*09f2*/ 	.byte	0x2c
	.zero		1


	//   ....[50]....
        /*09f4*/ 	.word	0x0000fd70
        /*09f8*/ 	.word	0x000000ff
        /*09fc*/ 	.word	0x00032410
        /*0a00*/ 	.short	0x0101
        /*0a02*/ 	.byte	0x2c
	.zero		1


	//   ....[51]....
        /*0a04*/ 	.word	0x0000fd80
        /*0a08*/ 	.word	0x000000ff
        /*0a0c*/ 	.word	0x00032420
        /*0a10*/ 	.short	0x010a
        /*0a12*/ 	.byte	0x2c
	.zero		1


	//   ....[52]....
        /*0a14*/ 	.word	0x0000fdd0
        /*0a18*/ 	.word	0x000000ff
        /*0a1c*/ 	.word	0x00032460
        /*0a20*/ 	.short	0x010a
        /*0a22*/ 	.byte	0x2c
	.zero		1


	//   ....[53]....
        /*0a24*/ 	.word	0x00010510
        /*0a28*/ 	.word	0x000000ff
        /*0a2c*/ 	.word	0x00032450
        /*0a30*/ 	.short	0x0107
        /*0a32*/ 	.byte	0x2c
	.zero		1


	//   ....[54]....
        /*0a34*/ 	.word	0x00010590
        /*0a38*/ 	.word	0x000000ff
        /*0a3c*/ 	.word	0x00032450
        /*0a40*/ 	.short	0x0101
        /*0a42*/ 	.byte	0x2c
	.zero		1


	//   ....[55]....
        /*0a44*/ 	.word	0x000108e0
        /*0a48*/ 	.word	0x00000013
        /*0a4c*/ 	.word	0x00032440
        /*0a50*/ 	.short	0x010a
        /*0a52*/ 	.byte	0x3f
	.zero		1


	//   ....[56]....
        /*0a54*/ 	.word	0x00010d10
        /*0a58*/ 	.word	0x00000013
        /*0a5c*/ 	.word	0x00032430
        /*0a60*/ 	.short	0x0107
        /*0a62*/ 	.byte	0x3f
	.zero		1


	//   ....[57]....
        /*0a64*/ 	.word	0x00010dc0
        /*0a68*/ 	.word	0x00000013
        /*0a6c*/ 	.word	0x00032430
        /*0a70*/ 	.short	0x0101
        /*0a72*/ 	.byte	0x3f
	.zero		1


	//   ....[58]....
        /*0a74*/ 	.word	0x00010df0
        /*0a78*/ 	.word	0x00000013
        /*0a7c*/ 	.word	0x00032460
        /*0a80*/ 	.short	0x010a
        /*0a82*/ 	.byte	0x3f
	.zero		1


	//   ....[59]....
        /*0a84*/ 	.word	0x00011330
        /*0a88*/ 	.word	0x00000013
        /*0a8c*/ 	.word	0x00032450
        /*0a90*/ 	.short	0x0107
        /*0a92*/ 	.byte	0x3f
	.zero		1


	//   ....[60]....
        /*0a94*/ 	.word	0x000113f0
        /*0a98*/ 	.word	0x00000013
        /*0a9c*/ 	.word	0x00032450
        /*0aa0*/ 	.short	0x0101
        /*0aa2*/ 	.byte	0x3f
	.zero		1


	//   ....[61]....
        /*0aa4*/ 	.word	0x000114e0
        /*0aa8*/ 	.word	0x00000004
        /*0aac*/ 	.word	0x00032420
        /*0ab0*/ 	.short	0x010a
        /*0ab2*/ 	.byte	0x3f
	.zero		1


	//   ....[62]....
        /*0ab4*/ 	.word	0x00011640
        /*0ab8*/ 	.word	0x00000005
        /*0abc*/ 	.word	0x00032440
        /*0ac0*/ 	.short	0x010a
        /*0ac2*/ 	.byte	0x3f
	.zero		1


	//   ....[63]....
        /*0ac4*/ 	.word	0x000116e0
        /*0ac8*/ 	.word	0x00000011
        /*0acc*/ 	.word	0x00032440
        /*0ad0*/ 	.short	0x010a
        /*0ad2*/ 	.byte	0x3f
	.zero		1


	//   ....[64]....
        /*0ad4*/ 	.word	0x00011720
        /*0ad8*/ 	.word	0x00000005
        /*0adc*/ 	.word	0x00032460
        /*0ae0*/ 	.short	0x010a
        /*0ae2*/ 	.byte	0x3f
	.zero		1


	//   ....[65]....
        /*0ae4*/ 	.word	0x00011760
        /*0ae8*/ 	.word	0x00000011
        /*0aec*/ 	.word	0x00032460
        /*0af0*/ 	.short	0x010a
        /*0af2*/ 	.byte	0x3f
	.zero		1


	//   ....[66]....
        /*0af4*/ 	.word	0x000117d0
        /*0af8*/ 	.word	0x00000003
        /*0afc*/ 	.word	0x00032400
        /*0b00*/ 	.short	0x010a
        /*0b02*/ 	.byte	0x3f
	.zero		1


	//   ....[67]....
        /*0b04*/ 	.word	0x00011830
        /*0b08*/ 	.word	0x00000003
        /*0b0c*/ 	.word	0x00032430
        /*0b10*/ 	.short	0x010a
        /*0b12*/ 	.byte	0x3f
	.zero		1


	//   ....[68]....
        /*0b14*/ 	.word	0x00011890
        /*0b18*/ 	.word	0x00000003
        /*0b1c*/ 	.word	0x00032410
        /*0b20*/ 	.short	0x010a
        /*0b22*/ 	.byte	0x3f
	.zero		1


	//   ....[69]....
        /*0b24*/ 	.word	0x000118f0
        /*0b28*/ 	.word	0x00000003
        /*0b2c*/ 	.word	0x00032450
        /*0b30*/ 	.short	0x010a
        /*0b32*/ 	.byte	0x3f
	.zero		1


	//   ....[70]....
        /*0b34*/ 	.word	0x00011950
        /*0b38*/ 	.word	0x00000099
        /*0b3c*/ 	.word	0x00032430
        /*0b40*/ 	.short	0x010a
        /*0b42*/ 	.byte	0x3f
	.zero		1


	//   ....[71]....
        /*0b44*/ 	.word	0x000119b0
        /*0b48*/ 	.word	0x000000cb
        /*0b4c*/ 	.word	0x00032450
        /*0b50*/ 	.short	0x010a
        /*0b52*/ 	.byte	0x3f
	.zero		1


	//   ....[72]....
        /*0b54*/ 	.word	0x00011a10
        /*0b58*/ 	.word	0x00000099
        /*0b5c*/ 	.word	0x00032430
        /*0b60*/ 	.short	0x010a
        /*0b62*/ 	.byte	0x3f
	.zero		1


	//   ....[73]....
        /*0b64*/ 	.word	0x00011a70
        /*0b68*/ 	.word	0x000000cb
        /*0b6c*/ 	.word	0x00032450
        /*0b70*/ 	.short	0x010a
        /*0b72*/ 	.byte	0x3f
	.zero		1


	//   ....[74]....
        /*0b74*/ 	.word	0x00011b50
        /*0b78*/ 	.word	0x00000003
        /*0b7c*/ 	.word	0x00032440
        /*0b80*/ 	.short	0x010a
        /*0b82*/ 	.byte	0x3f
	.zero		1


	//   ....[75]....
        /*0b84*/ 	.word	0x00013910
        /*0b88*/ 	.word	0x00000003
        /*0b8c*/ 	.word	0x00032420
        /*0b90*/ 	.short	0x010a
        /*0b92*/ 	.byte	0x3f
	.zero		1


	//   ....[76]....
        /*0b94*/ 	.word	0x00013970
        /*0b98*/ 	.word	0x00000003
        /*0b9c*/ 	.word	0x00032460
        /*0ba0*/ 	.short	0x010a
        /*0ba2*/ 	.byte	0x3f
	.zero		1


	//   ....[77]....
        /*0ba4*/ 	.word	0x00014370
        /*0ba8*/ 	.word	0x00000013
        /*0bac*/ 	.word	0x00032440
        /*0bb0*/ 	.short	0x010a
        /*0bb2*/ 	.byte	0x3f
	.zero		1


	//   ....[78]....
        /*0bb4*/ 	.word	0x000149f0
        /*0bb8*/ 	.word	0x00000013
        /*0bbc*/ 	.word	0x00032460
        /*0bc0*/ 	.short	0x010a
        /*0bc2*/ 	.byte	0x3f
	.zero		1


	//   ....[79]....
        /*0bc4*/ 	.word	0x00015170
        /*0bc8*/ 	.word	0x00000004
        /*0bcc*/ 	.word	0x00032420
        /*0bd0*/ 	.short	0x010a
        /*0bd2*/ 	.byte	0x3f
	.zero		1


	//   ....[80]....
        /*0bd4*/ 	.word	0x00015310
        /*0bd8*/ 	.word	0x00000005
        /*0bdc*/ 	.word	0x00032440
        /*0be0*/ 	.short	0x010a
        /*0be2*/ 	.byte	0x3f
	.zero		1


	//   ....[81]....
        /*0be4*/ 	.word	0x00015360
        /*0be8*/ 	.word	0x00000011
        /*0bec*/ 	.word	0x00032440
        /*0bf0*/ 	.short	0x010a
        /*0bf2*/ 	.byte	0x3f
	.zero		1


	//   ....[82]....
        /*0bf4*/ 	.word	0x000153b0
        /*0bf8*/ 	.word	0x00000005
        /*0bfc*/ 	.word	0x00032460
        /*0c00*/ 	.short	0x010a
        /*0c02*/ 	.byte	0x3f
	.zero		1


	//----- nvinfo : EIATTR_NUM_MBARRIERS
	.align		4
.L_525:
        /*0c04*/ 	.byte	0x03, 0x38
        /*0c06*/ 	.short	0x0017


	//----- nvinfo : EIATTR_EXIT_INSTR_OFFSETS
	.align		4
        /*0c08*/ 	.byte	0x04, 0x1c
        /*0c0a*/ 	.short	(.L_527 - .L_526)


	//   ....[0]....
.L_526:
        /*0c0c*/ 	.word	0x000117b0


	//----- nvinfo : EIATTR_MAX_THREADS
	.align		4
.L_527:
        /*0c10*/ 	.byte	0x04, 0x05
        /*0c12*/ 	.short	(.L_529 - .L_528)
.L_528:
        /*0c14*/ 	.word	0x00000180
        /*0c18*/ 	.word	0x00000001
        /*0c1c*/ 	.word	0x00000001


	//----- nvinfo : EIATTR_CRS_STACK_SIZE
	.align		4
.L_529:
        /*0c20*/ 	.byte	0x04, 0x1e
        /*0c22*/ 	.short	(.L_531 - .L_530)
.L_530:
        /*0c24*/ 	.word	0x00000000


	//----- nvinfo : EIATTR_CBANK_PARAM_SIZE
	.align		4
.L_531:
        /*0c28*/ 	.byte	0x03, 0x19
        /*0c2a*/ 	.short	0x0b70


	//----- nvinfo : EIATTR_PARAM_CBANK
	.align		4
        /*0c2c*/ 	.byte	0x04, 0x0a
        /*0c2e*/ 	.short	(.L_533 - .L_532)
	.align		4
.L_532:
        /*0c30*/ 	.word	index@(.nv.constant0._ZN7cutlass13device_kernelIN5flash11enable_sm90INS1_16FlashAttnFwdSm90INS1_25CollectiveMainloopFwdSm90ILi2EN4cute5tupleIJNS5_1CILi1EEES8_S8_EEENS6_IJNS7_ILi128EEENS7_ILi96EEENS7_ILi64EEEEEELi256ENS_6half_tEfNS_4arch4Sm90ELb1ELb0ELb1ELb0ELb1ELb0ELb1ELb1ELb0ELb1ELb1ELb0EEENS1_21CollectiveEpilogueFwdINS6_IJSA_NS7_ILi256EEESB_EEES9_SE_SG_Li256ELb0ELb1ELb1ELb0EEENS1_19SingleTileSchedulerILb0ELb1ELb1ELi128EEEEEEEEEvNT_6ParamsE)
        /*0c34*/ 	.short	0x0210
        /*0c36*/ 	.short	0x0b70


	//----- nvinfo : EIATTR_SW_WAR
	.align		4
.L_533:
        /*0c38*/ 	.byte	0x04, 0x36
        /*0c3a*/ 	.short	(.L_535 - .L_534)
.L_534:
        /*0c3c*/ 	.word	0x00000008
.L_535:


//--------------------- .nv.info._ZN7cutlass13device_kernelIN5flash11enable_sm90INS1_16FlashAttnFwdSm90INS1_25CollectiveMainloopFwdSm90ILi2EN4cute5tupleIJNS5_1CILi1EEES8_S8_EEENS6_IJNS7_ILi128EEENS7_ILi96EEENS7_ILi64EEEEEELi256ENS_6half_tEfNS_4arch4Sm90ELb1ELb0ELb1ELb1ELb1ELb0ELb0ELb1ELb0ELb1ELb1ELb0EEENS1_21CollectiveEpilogueFwdINS6_IJSA_NS7_ILi256EEESB_EEES9_SE_SG_Li256ELb1ELb1ELb1ELb0EEENS1_36VarlenDynamicPersistentTileSchedulerILi128ELi96ELi256ELi128ELb1ELb1ELb1ELb1ELb1ELb1EEEEEEEEEvNT_6ParamsE --------------------------
	.section	.nv.info._ZN7cutlass13device_kernelIN5flash11enable_sm90INS1_16FlashAttnFwdSm90INS1_25CollectiveMainloopFwdSm90ILi2EN4cute5tupleIJNS5_1CILi1EEES8_S8_EEENS6_IJNS7_ILi128EEENS7_ILi96EEENS7_ILi64EEEEEELi256ENS_6half_tEfNS_4arch4Sm90ELb1ELb0ELb1ELb1ELb1ELb0ELb0ELb1ELb0ELb1ELb1ELb0EEENS1_21CollectiveEpilogueFwdINS6_IJSA_NS7_ILi256EEESB_EEES9_SE_SG_Li256ELb1ELb1ELb1ELb0EEENS1_36VarlenDynamicPersistentTileSchedulerILi128ELi96ELi256ELi128ELb1ELb1ELb1ELb1ELb1ELb1EEEEEEEEEvNT_6ParamsE,"",@"SHT_CUDA_INFO"
	.sectionflags	@""
	.align	4


	//----- nvinfo : EIATTR_CUDA_API_VERSION
	.align		4
        /*0000*/ 	.byte	0x04, 0x37
        /*0002*/ 	.short	(.L_537 - .L_536)
.L_536:
        /*0004*/ 	.word	0x00000082


	//----- nvinfo : EIATTR_KPARAM_INFO
	.align		4
.L_537:
        /*0008*/ 	.byte	0x04, 0x17
        /*000a*/ 	.short	(.L_539 - .L_538)
.L_538:
        /*000c*/ 	.word	0x00000000
        /*0010*/ 	.short	0x0000
        /*0012*/ 	.short	0x0070
        /*0014*/ 	.byte	0x00, 0xf0, 0x01, 0x2a


	//----- nvinfo : EIATTR_SPARSE_MMA_MASK
	.align		4
.L_539:
        /*0018*/ 	.byte	0x03, 0x50
        /*001a*/ 	.short	0x0000


	//----- nvinfo : EIATTR_MAXREG_COUNT
	.align		4
        /*001c*/ 	.byte	0x03, 0x1b
        /*001e*/ 	.short	0x00a8


	//----- nvinfo : EIATTR_NUM_BARRIERS
	.align		4
        /*0020*/ 	.byte	0x02, 0x4c
        /*0022*/ 	.byte	0x10
	.zero		1


	//----- nvinfo : EIATTR_EXTERNS
	.align		4
        /*0024*/ 	.byte	0x04, 0x0f
        /*0026*/ 	.short	(.L_541 - .L_540)


	//   ....[0]....
	.align		4
.L_540:
        /*0028*/ 	.word	index@(__assertfail)


	//----- nvinfo : EIATTR_ANNOTATIONS
	.align		4
.L_541:
        /*002c*/ 	.byte	0x04, 0x55
        /*002e*/ 	.short	(.L_543 - .L_542)


	//   ....[0]....
.L_542:
        /* <DEDUP_REMOVED lines=15> */


	//----- nvinfo : EIATTR_MERCURY_ISA_VERSION
	.align		4
.L_543:
        /*0110*/ 	.byte	0x03, 0x5f
        /*0112*/ 	.short	0x0101


	//----- nvinfo : EIATTR_UNUSED_LOAD_BYTE_OFFSET
	.align		4
        /*0114*/ 	.byte	0x04, 0x44
        /*0116*/ 	.short	(.L_545 - .L_544)


	//   ....[0]....
.L_544:
        /*0118*/ 	.word	0x00000960
        /*011c*/ 	.word	0x0000fff0


	//   ....[1]....
        /*0120*/ 	.word	0x00009d80
        /*0124*/ 	.word	0x0000fff0


	//----- nvinfo : EIATTR_INT_WARP_WIDE_INSTR_OFFSETS
	.align		4
.L_545:
        /*0128*/ 	.byte	0x04, 0x31
        /*012a*/ 	.short	(.L_547 - .L_546)


	//   ....[0]....
.L_546:
        /*012c*/ 	.word	0x000000c0


	//   ....[1]....
        /*0130*/ 	.word	0x000000d0


	//   ....[2]....
        /*0134*/ 	.word	0x00000170


	//   ....[3]....
        /*0138*/ 	.word	0x0000fed0


	//   ....[4]....
        /*013c*/ 	.word	0x0000ff60


	//   ....[5]....
        /*0140*/ 	.word	0x00013230


	//   ....[6]....
        /*0144*/ 	.word	0x000132c0


	//----- nvinfo : EIATTR_COOP_GROUP_MASK_REGIDS
	.align		4
.L_547:
        /*0148*/ 	.byte	0x04, 0x29
        /*014a*/ 	.short	(.L_549 - .L_548)


	//   ....[0]....
.L_548:
        /*014c*/ 	.word	0xffffffff


	//   ....[1]....
        /*0150*/ 	.word	0xffffffff


	//   ....[2]....
        /*0154*/ 	.word	0xffffffff


	//   ....[3]....
        /*0158*/ 	.word	0xffffffff


	//   ....[4]....
        /*015c*/ 	.word	0xffffffff


	//   ....[5]....
        /*0160*/ 	.word	0xffffffff


	//   ....[6]....
        /*0164*/ 	.word	0xffffffff


	//   ....[7]....
        /*0168*/ 	.word	0xffffffff


	//   ....[8]....
        /*016c*/ 	.word	0xffffffff


	//   ....[9]....
        /*0170*/ 	.word	0xffffffff


	//   ....[10]....
        /*0174*/ 	.word	0xffffffff


	//   ....[11]....
        /*0178*/ 	.word	0xffffffff


	//   ....[12]....
        /*017c*/ 	.word	0xffffffff


	//   ....[13]....
        /*0180*/ 	.word	0xffffffff


	//   ....[14]....
        /*0184*/ 	.word	0xffffffff


	//   ....[15]....
        /*0188*/ 	.word	0xffffffff


	//   ....[16]....
        /*018c*/ 	.word	0xffffffff


	//   ....[17]....
        /*0190*/ 	.word	0xffffffff


	//   ....[18]....
        /*0194*/ 	.word	0xffffffff


	//   ....[19]....
        /*0198*/ 	.word	0xffffffff


	//   ....[20]....
        /*019c*/ 	.word	0xffffffff


	//   ....[21]....
        /*01a0*/ 	.word	0xffffffff


	//   ....[22]....
        /*01a4*/ 	.word	0xffffffff


	//   ....[23]....
        /*01a8*/ 	.word	0xffffffff


	//   ....[24]....
        /*01ac*/ 	.word	0xffffffff


	//   ....[25]....
        /*01b0*/ 	.word	0xffffffff


	//   ....[26]....
        /*01b4*/ 	.word	0xffffffff


	//   ....[27]....
        /*01b8*/ 	.word	0xffffffff


	//   ....[28]....
        /*01bc*/ 	.word	0xffffffff


	//   ....[29]....
        /*01c0*/ 	.word	0xffffffff


	//   ....[30]....
        /*01c4*/ 	.word	0xffffffff


	//   ....[31]....
        /*01c8*/ 	.word	0xffffffff


	//   ....[32]....
        /*01cc*/ 	.word	0xffffffff


	//   ....[33]....
        /*01d0*/ 	.word	0xffffffff


	//   ....[34]....
        /*01d4*/ 	.word	0xffffffff


	//   ....[35]....
        /*01d8*/ 	.word	0xffffffff


	//   ....[36]....
        /*01dc*/ 	.word	0xffffffff


	//   ....[37]....
        /*01e0*/ 	.word	0xffffffff


	//   ....[38]....
        /*01e4*/ 	.word	0xffffffff


	//   ....[39]....
        /*01e8*/ 	.word	0xffffffff


	//   ....[40]....
        /*01ec*/ 	.word	0xffffffff


	//   ....[41]....
        /*01f0*/ 	.word	0xffffffff


	//   ....[42]....
        /*01f4*/ 	.word	0xffffffff


	//   ....[43]....
        /*01f8*/ 	.word	0xffffffff


	//   ....[44]....
        /*01fc*/ 	.word	0xffffffff


	//   ....[45]....
        /*0200*/ 	.word	0xffffffff


	//   ....[46]....
        /*0204*/ 	.word	0xffffffff


	//   ....[47]....
        /*0208*/ 	.word	0xffffffff


	//   ....[48]....
        /*020c*/ 	.word	0xffffffff


	//   ....[49]....
        /*0210*/ 	.word	0xffffffff


	//   ....[50]....
        /*0214*/ 	.word	0xffffffff


	//   ....[51]....
        /*0218*/ 	.word	0xffffffff


	//   ....[52]....
        /*021c*/ 	.word	0xffffffff


	//   ....[53]....
        /*0220*/ 	.word	0xffffffff


	//   ....[54]....
        /*0224*/ 	.word	0xffffffff


	//   ....[55]....
        /*0228*/ 	.word	0xffffffff


	//   ....[56]....
        /*022c*/ 	.word	0xffffffff


	//   ....[57]....
        /*0230*/ 	.word	0xffffffff


	//   ....[58]....
        /*0234*/ 	.word	0xffffffff


	//   ....[59]....
        /*0238*/ 	.word	0xffffffff


	//   ....[60]....
        /*023c*/ 	.word	0xffffffff


	//   ....[61]....
        /*0240*/ 	.word	0xffffffff


	//   ....[62]....
        /*0244*/ 	.word	0xffffffff


	//   ....[63]....
        /*0248*/ 	.word	0xffffffff


	//   ....[64]....
        /*024c*/ 	.word	0xffffffff


	//   ....[65]....
        /*0250*/ 	.word	0xffffffff


	//   ....[66]....
        /*0254*/ 	.word	0xffffffff


	//   ....[67]....
        /*0258*/ 	.word	0xffffffff


	//   ....[68]....
        /*025c*/ 	.word	0xffffffff


	//   ....[69]....
        /*0260*/ 	.word	0xffffffff


	//   ....[70]....
        /*0264*/ 	.word	0xffffffff


	//   ....[71]....
        /*0268*/ 	.word	0xffffffff


	//   ....[72]....
        /*026c*/ 	.word	0xffffffff


	//   ....[73]....
        /*0270*/ 	.word	0xffffffff


	//   ....[74]....
        /*0274*/ 	.word	0xffffffff


	//   ....[75]....
        /*0278*/ 	.word	0xffffffff


	//   ....[76]....
        /*027c*/ 	.word	0xffffffff


	//   ....[77]....
        /*0280*/ 	.word	0xffffffff


	//   ....[78]....
        /*0284*/ 	.word	0xffffffff


	//   ....[79]....
        /*0288*/ 	.word	0xffffffff


	//   ....[80]....
        /*028c*/ 	.word	0xffffffff


	//   ....[81]....
        /*0290*/ 	.word	0xffffffff


	//   ....[82]....
        /*0294*/ 	.word	0xffffffff


	//   ....[83]....
        /*0298*/ 	.word	0xffffffff


	//   ....[84]....
        /*029c*/ 	.word	0xffffffff


	//   ....[85]....
        /*02a0*/ 	.word	0xffffffff


	//   ....[86]....
        /*02a4*/ 	.word	0xffffffff


	//   ....[87]....
        /*02a8*/ 	.word	0xffffffff


	//   ....[88]....
        /*02ac*/ 	.word	0xffffffff


	//   ....[89]....
        /*02b0*/ 	.word	0xffffffff


	//   ....[90]....
        /*02b4*/ 	.word	0xffffffff


	//   ....[91]....
        /*02b8*/ 	.word	0xffffffff


	//   ....[92]....
        /*02bc*/ 	.word	0xffffffff


	//   ....[93]....
        /*02c0*/ 	.word	0xffffffff


	//   ....[94]....
        /*02c4*/ 	.word	0xffffffff


	//   ....[95]....
        /*02c8*/ 	.word	0xffffffff


	//   ....[96]....
        /*02cc*/ 	.word	0xffffffff


	//   ....[97]....
        /*02d0*/ 	.word	0xffffffff


	//   ....[98]....
        /*02d4*/ 	.word	0xffffffff


	//   ....[99]....
        /*02d8*/ 	.word	0xffffffff


	//   ....[100]....
        /*02dc*/ 	.word	0xffffffff


	//   ....[101]....
        /*02e0*/ 	.word	0xffffffff


	//   ....[102]....
        /*02e4*/ 	.word	0xffffffff


	//   ....[103]....
        /*02e8*/ 	.word	0xffffffff


	//   ....[104]....
        /*02ec*/ 	.word	0xffffffff


	//   ....[105]....
        /*02f0*/ 	.word	0xffffffff


	//   ....[106]....
        /*02f4*/ 	.word	0xffffffff


	//   ....[107]....
        /*02f8*/ 	.word	0xffffffff


	//   ....[108]....
        /*02fc*/ 	.word	0xffffffff


	//   ....[109]....
        /*0300*/ 	.word	0xffffffff


	//   ....[110]....
        /*0304*/ 	.word	0xffffffff


	//   ....[111]....
        /*0308*/ 	.word	0xffffffff


	//   ....[112]....
        /*030c*/ 	.word	0xffffffff


	//   ....[113]....
        /*0310*/ 	.word	0xffffffff


	//   ....[114]....
        /*0314*/ 	.word	0xffffffff


	//   ....[115]....
        /*0318*/ 	.word	0xffffffff


	//   ....[116]....
        /*031c*/ 	.word	0xffffffff


	//   ....[117]....
        /*0320*/ 	.word	0xffffffff


	//   ....[118]....
        /*0324*/ 	.word	0xffffffff


	//   ....[119]....
        /*0328*/ 	.word	0xffffffff


	//   ....[120]....
        /*032c*/ 	.word	0xffffffff


	//   ....[121]....
        /*0330*/ 	.word	0xffffffff


	//   ....[122]....
        /*0334*/ 	.word	0xffffffff


	//   ....[123]....
        /*0338*/ 	.word	0xffffffff


	//   ....[124]....
        /*033c*/ 	.word	0xffffffff


	//   ....[125]....
        /*0340*/ 	.word	0xffffffff


	//   ....[126]....
        /*0344*/ 	.word	0xffffffff


	//   ....[127]....
        /*0348*/ 	.word	0xffffffff


	//   ....[128]....
        /*034c*/ 	.word	0xffffffff


	//   ....[129]....
        /*0350*/ 	.word	0xffffffff


	//   ....[130]....
        /*0354*/ 	.word	0xffffffff


	//   ....[131]....
        /*0358*/ 	.word	0xffffffff


	//   ....[132]....
        /*035c*/ 	.word	0xffffffff


	//   ....[133]....
        /*0360*/ 	.word	0xffffffff


	//   ....[134]....
        /*0364*/ 	.word	0xffffffff


	//   ....[135]....
        /*0368*/ 	.word	0xffffffff


	//   ....[136]....
        /*036c*/ 	.word	0xffffffff


	//   ....[137]....
        /*0370*/ 	.word	0xffffffff


	//   ....[138]....
        /*0374*/ 	.word	0xffffffff


	//   ....[139]....
        /*0378*/ 	.word	0xffffffff


	//   ....[140]....
        /*037c*/ 	.word	0xffffffff


	//   ....[141]....
        /*0380*/ 	.word	0xffffffff


	//   ....[142]....
        /*0384*/ 	.word	0xffffffff


	//   ....[143]....
        /*0388*/ 	.word	0xffffffff


	//   ....[144]....
        /*038c*/ 	.word	0xffffffff


	//   ....[145]....
        /*0390*/ 	.word	0xffffffff


	//   ....[146]....
        /*0394*/ 	.word	0xffffffff


	//   ....[147]....
        /*0398*/ 	.word	0xffffffff


	//   ....[148]....
        /*039c*/ 	.word	0xffffffff


	//   ....[149]....
        /*03a0*/ 	.word	0xffffffff


	//   ....[150]....
        /*03a4*/ 	.word	0xffffffff


	//   ....[151]....
        /*03a8*/ 	.word	0x0500000f


	//   ....[152]....
        /*03ac*/ 	.word	0x0500000f


	//   ....[153]....
        /*03b0*/ 	.word	0x0500000f


	//   ....[154]....
        /*03b4*/ 	.word	0x0500000f


	//   ....[155]....
        /*03b8*/ 	.word	0x0500000f


	//   ....[156]....
        /*03bc*/ 	.word	0x0500000f


	//   ....[157]....
        /*03c0*/ 	.word	0x0500000f


	//   ....[158]....
        /*03c4*/ 	.word	0x0500000f


	//   ....[159]....
        /*03c8*/ 	.word	0x0500000f


	//   ....[160]....
        /*03cc*/ 	.word	0x0500000f


	//   ....[161]....
        /*03d0*/ 	.word	0x0500000f


	//   ....[162]....
        /*03d4*/ 	.word	0x0500000f


	//   ....[163]....
        /*03d8*/ 	.word	0x0500000f


	//   ....[164]....
        /*03dc*/ 	.word	0x0500000f


	//   ....[165]....
        /*03e0*/ 	.word	0x0500000f


	//   ....[166]....
        /*03e4*/ 	.word	0x0500000f


	//   ....[167]....
        /*03e8*/ 	.word	0x0500000f


	//   ....[168]....
        /*03ec*/ 	.word	0x0500000f


	//   ....[169]....
        /*03f0*/ 	.word	0x0500000f


	//   ....[170]....
        /*03f4*/ 	.word	0x0500000f


	//   ....[171]....
        /*03f8*/ 	.word	0x0500000f


	//   ....[172]....
        /*03fc*/ 	.word	0x0500000f


	//   ....[173]....
        /*0400*/ 	.word	0x0500000f


	//   ....[174]....
        /*0404*/ 	.word	0x0500000f


	//   ....[175]....
        /*0408*/ 	.word	0x0500000f


	//   ....[176]....
        /*040c*/ 	.word	0x0500000f


	//   ....[177]....
        /*0410*/ 	.word	0x0500000f


	//   ....[178]....
        /*0414*/ 	.word	0x0500000f


	//   ....[179]....
        /*0418*/ 	.word	0x0500000f


	//   ....[180]....
        /*041c*/ 	.word	0x0500000f


	//   ....[181]....
        /*0420*/ 	.word	0x0500000f


	//   ....[182]....
        /*0424*/ 	.word	0x0500000f


	//   ....[183]....
        /*0428*/ 	.word	0x0500000f


	//   ....[184]....
        /*042c*/ 	.word	0x0500000f


	//   ....[185]....
        /*0430*/ 	.word	0x0500000f


	//   ....[186]....
        /*0434*/ 	.word	0x0500000f


	//   ....[187]....
        /*0438*/ 	.word	0x0500000f


	//   ....[188]....
        /*043c*/ 	.word	0x0500000f


	//   ....[189]....
        /*0440*/ 	.word	0x0500000f


	//   ....[190]....
        /*0444*/ 	.word	0x0500000f


	//   ....[191]....
        /*0448*/ 	.word	0x0500000f


	//   ....[192]....
        /*044c*/ 	.word	0x0500000f


	//   ....[193]....
        /*0450*/ 	.word	0x0500000f


	//   ....[194]....
        /*0454*/ 	.word	0x0500000f


	//   ....[195]....
        /*0458*/ 	.word	0x0500000f


	//   ....[196]....
        /*045c*/ 	.word	0x0500000f


	//   ....[197]....
        /*0460*/ 	.word	0x0500000f


	//   ....[198]....
        /*0464*/ 	.word	0x0500000f


	//   ....[199]....
        /*0468*/ 	.word	0x0500000f


	//   ....[200]....
        /*046c*/ 	.word	0x0500000f


	//   ....[201]....
        /*0470*/ 	.word	0x0500000f


	//   ....[202]....
        /*0474*/ 	.word	0x0500000f


	//   ....[203]....
        /*0478*/ 	.word	0x0500000f


	//   ....[204]....
        /*047c*/ 	.word	0x0500000f


	//   ....[205]....
        /*0480*/ 	.word	0x0500000f


	//   ....[206]....
        /*0484*/ 	.word	0x0500000f


	//   ....[207]....
        /*0488*/ 	.word	0x0500000f


	//   ....[208]....
        /*048c*/ 	.word	0x0500000f


	//   ....[209]....
        /*0490*/ 	.word	0x0500000f


	//   ....[210]....
        /*0494*/ 	.word	0x0500000f


	//   ....[211]....
        /*0498*/ 	.word	0x0500000f


	//   ....[212]....
        /*049c*/ 	.word	0x0500000f


	//   ....[213]....
        /*04a0*/ 	.word	0x0500000f


	//   ....[214]....
        /*04a4*/ 	.word	0x0500000f


	//   ....[215]....
        /*04a8*/ 	.word	0x0500000f


	//   ....[216]....
        /*04ac*/ 	.word	0x0500000f


	//   ....[217]....
        /*04b0*/ 	.word	0x0500000f


	//   ....[218]....
        /*04b4*/ 	.word	0x0500000f


	//   ....[219]....
        /*04b8*/ 	.word	0x0500000f


	//   ....[220]....
        /*04bc*/ 	.word	0x0500000f


	//   ....[221]....
        /*04c0*/ 	.word	0x0500000f


	//   ....[222]....
        /*04c4*/ 	.word	0x0500000f


	//   ....[223]....
        /*04c8*/ 	.word	0x0500000f


	//   ....[224]....
        /*04cc*/ 	.word	0x0500000f


	//   ....[225]....
        /*04d0*/ 	.word	0x0500000f


	//   ....[226]....
        /*04d4*/ 	.word	0x0500000f


	//   ....[227]....
        /*04d8*/ 	.word	0x0500000f


	//   ....[228]....
        /*04dc*/ 	.word	0x0500000f


	//   ....[229]....
        /*04e0*/ 	.word	0x0500000f


	//   ....[230]....
        /*04e4*/ 	.word	0x0500000f


	//   ....[231]....
        /*04e8*/ 	.word	0x0500000f


	//   ....[232]....
        /*04ec*/ 	.word	0x0500000f


	//   ....[233]....
        /*04f0*/ 	.word	0x0500000f


	//   ....[234]....
        /*04f4*/ 	.word	0x0500000f


	//----- nvinfo : EIATTR_COOP_GROUP_INSTR_OFFSETS
	.align		4
.L_549:
        /*04f8*/ 	.byte	0x04, 0x28
        /*04fa*/ 	.short	(.L_551 - .L_550)


	//   ....[0]....
.L_550:
        /*04fc*/ 	.word	0x00000080


	//   ....[1]....
        /*0500*/ 	.word	0x00000090


	//   ....[2]....
        /*0504*/ 	.word	0x000002d0


	//   ....[3]....
        /*0508*/ 	.word	0x00000430


	//   ....[4]....
        /*050c*/ 	.word	0x00000550


	//   ....[5]....
        /*0510*/ 	.word	0x000006b0


	//   ....[6]....
        /*0514*/ 	.word	0x00001e70


	//   ....[7]....
        /*0518*/ 	.word	0x00002720


	//   ....[8]....
        /*051c*/ 	.word	0x000027a0


	//   ....[9]....
        /*0520*/ 	.word	0x00002f00


	//   ....[10]....
        /*0524*/ 	.word	0x00002fb0


	//   ....[11]....
        /*0528*/ 	.word	0x000036e0


	//   ....[12]....
        /*052c*/ 	.word	0x00003730


	//   ....[13]....
        /*0530*/ 	.word	0x00004940


	//   ....[14]....
        /*0534*/ 	.word	0x00004980


	//   ....[15]....
        /*0538*/ 	.word	0x00005360


	//   ....[16]....
        /*053c*/ 	.word	0x00005430


	//   ....[17]....
        /*0540*/ 	.word	0x00005eb0


	//   ....[18]....
        /*0544*/ 	.word	0x00005f80


	//   ....[19]....
        /*0548*/ 	.word	0x00007810


	//   ....[20]....
        /*054c*/ 	.word	0x00007870


	//   ....[21]....
        /*0550*/ 	.word	0x00008290


	//   ....[22]....
        /*0554*/ 	.word	0x000082f0


	//   ....[23]....
        /*0558*/ 	.word	0x00009300


	//   ....[24]....
        /*055c*/ 	.word	0x00009370


	//   ....[25]....
        /*0560*/ 	.word	0x000093e0


	//   ....[26]....
        /*0564*/ 	.word	0x00009400


	//   ....[27]....
        /*0568*/ 	.word	0x0000aec0


	//   ....[28]....
        /*056c*/ 	.word	0x0000aee0


	//   ....[29]....
        /*0570*/ 	.word	0x0000aef0


	//   ....[30]....
        /*0574*/ 	.word	0x0000af00


	//   ....[31]....
        /*0578*/ 	.word	0x0000b9b0


	//   ....[32]....
        /*057c*/ 	.word	0x0000b9d0


	//   ....[33]....
        /*0580*/ 	.word	0x0000bb80


	//   ....[34]....
        /*0584*/ 	.word	0x0000bba0


	//   ....[35]....
        /*0588*/ 	.word	0x0000bce0


	//   ....[36]....
        /*058c*/ 	.word	0x0000bd00


	//   ....[37]....
        /*0590*/ 	.word	0x0000be50


	//   ....[38]....
        /*0594*/ 	.word	0x0000be70


	//   ....[39]....
        /*0598*/ 	.word	0x0000c3d0


	//   ....[40]....
        /*059c*/ 	.word	0x0000c3e0


	//   ....[41]....
        /*05a0*/ 	.word	0x0000cca0


	//   ....[42]....
        /*05a4*/ 	.word	0x0000ccb0


	//   ....[43]....
        /*05a8*/ 	.word	0x0000df00


	//   ....[44]....
        /*05ac*/ 	.word	0x0000df30


	//   ....[45]....
        /*05b0*/ 	.word	0x0000e0a0


	//   ....[46]....
        /*05b4*/ 	.word	0x0000e0c0


	//   ....[47]....
        /*05b8*/ 	.word	0x0000e200


	//   ....[48]....
        /*05bc*/ 	.word	0x0000e220


	//   ....[49]....
        /*05c0*/ 	.word	0x0000e370


	//   ....[50]....
        /*05c4*/ 	.word	0x0000e390


	//   ....[51]....
        /*05c8*/ 	.word	0x0000e570


	//   ....[52]....
        /*05cc*/ 	.word	0x0000e760


	//   ....[53]....
        /*05d0*/ 	.word	0x0000e790


	//   ....[54]....
        /*05d4*/ 	.word	0x0000e7c0


	//   ....[55]....
        /*05d8*/ 	.word	0x0000e7f0


	//   ....[56]....
        /*05dc*/ 	.word	0x0000e820


	//   ....[57]....
        /*05e0*/ 	.word	0x0000e850


	//   ....[58]....
        /*05e4*/ 	.word	0x0000e9c0


	//   ....[59]....
        /*05e8*/ 	.word	0x0000e9f0


	//   ....[60]....
        /*05ec*/ 	.word	0x0000ea20


	//   ....[61]....
        /*05f0*/ 	.word	0x0000ea50


	//   ....[62]....
        /*05f4*/ 	.word	0x0000ea80


	//   ....[63]....
        /*05f8*/ 	.word	0x0000eab0


	//   ....[64]....
        /*05fc*/ 	.word	0x0000eb40


	//   ....[65]....
        /*0600*/ 	.word	0x0000eb70


	//   ....[66]....
        /*0604*/ 	.word	0x0000eb80


	//   ....[67]....
        /*0608*/ 	.word	0x0000ebc0


	//   ....[68]....
        /*060c*/ 	.word	0x00010a80


	//   ....[69]....
        /*0610*/ 	.word	0x00010aa0


	//   ....[70]....
        /*0614*/ 	.word	0x00010b30


	//   ....[71]....
        /*0618*/ 	.word	0x00010b50


	//   ....[72]....
        /*061c*/ 	.word	0x00010bd0


	//   ....[73]....
        /*0620*/ 	.word	0x00010bf0


	//   ....[74]....
        /*0624*/ 	.word	0x00010c70


	//   ....[75]....
        /*0628*/ 	.word	0x00010c90


	//   ....[76]....
        /*062c*/ 	.word	0x00010d10


	//   ....[77]....
        /*0630*/ 	.word	0x00010d30


	//   ....[78]....
        /*0634*/ 	.word	0x00010d40


	//   ....[79]....
        /*0638*/ 	.word	0x00010d50


	//   ....[80]....
        /*063c*/ 	.word	0x00011550


	//   ....[81]....
        /*0640*/ 	.word	0x00011580


	//   ....[82]....
        /*0644*/ 	.word	0x000115b0


	//   ....[83]....
        /*0648*/ 	.word	0x00011640


	//   ....[84]....
        /*064c*/ 	.word	0x00011650


	//   ....[85]....
        /*0650*/ 	.word	0x000116e0


	//   ....[86]....
        /*0654*/ 	.word	0x000116f0


	//   ....[87]....
        /*0658*/ 	.word	0x00011780


	//   ....[88]....
        /*065c*/ 	.word	0x00011790


	//   ....[89]....
        /*0660*/ 	.word	0x00011820


	//   ....[90]....
        /*0664*/ 	.word	0x00011830


	//   ....[91]....
        /*0668*/ 	.word	0x000118c0


	//   ....[92]....
        /*066c*/ 	.word	0x000118d0


	//   ....[93]....
        /*0670*/ 	.word	0x00011950


	//   ....[94]....
        /*0674*/ 	.word	0x00011960


	//   ....[95]....
        /*0678*/ 	.word	0x00011970


	//   ....[96]....
        /*067c*/ 	.word	0x00011dd0


	//   ....[97]....
        /*0680*/ 	.word	0x00011e00


	//   ....[98]....
        /*0684*/ 	.word	0x00011e50


	//   ....[99]....
        /*0688*/ 	.word	0x00011f00


	//   ....[100]....
        /*068c*/ 	.word	0x00011f20


	//   ....[101]....
        /*0690*/ 	.word	0x00011fd0


	//   ....[102]....
        /*0694*/ 	.word	0x00011fe0


	//   ....[103]....
        /*0698*/ 	.word	0x00012010


	//   ....[104]....
        /*069c*/ 	.word	0x000120a0


	//   ....[105]....
        /*06a0*/ 	.word	0x00012140


	//   ....[106]....
        /*06a4*/ 	.word	0x00012160


	//   ....[107]....
        /*06a8*/ 	.word	0x00012170


	//   ....[108]....
        /*06ac*/ 	.word	0x00012890


	//   ....[109]....
        /*06b0*/ 	.word	0x000128b0


	//   ....[110]....
        /*06b4*/ 	.word	0x000128c0


	//   ....[111]....
        /*06b8*/ 	.word	0x00012900


	//   ....[112]....
        /*06bc*/ 	.word	0x00012910


	//   ....[113]....
        /*06c0*/ 	.word	0x00012950


	//   ....[114]....
        /*06c4*/ 	.word	0x00012960


	//   ....[115]....
        /*06c8*/ 	.word	0x000129a0


	//   ....[116]....
        /*06cc*/ 	.word	0x000129b0


	//   ....[117]....
        /*06d0*/ 	.word	0x000129f0


	//   ....[118]....
        /*06d4*/ 	.word	0x00012a00


	//   ....[119]....
        /*06d8*/ 	.word	0x00012a10


	//   ....[120]....
        /*06dc*/ 	.word	0x00012d60


	//   ....[121]....
        /*06e0*/ 	.word	0x00012d80


	//   ....[122]....
        /*06e4*/ 	.word	0x00012d90


	//   ....[123]....
        /*06e8*/ 	.word	0x00012da0


	//   ....[124]....
        /*06ec*/ 	.word	0x00012db0


	//   ....[125]....
        /*06f0*/ 	.word	0x00012dd0


	//   ....[126]....
        /*06f4*/ 	.word	0x00012e40


	//   ....[127]....
        /*06f8*/ 	.word	0x00012e70


	//   ....[128]....
        /*06fc*/ 	.word	0x00012e80


	//   ....[129]....
        /*0700*/ 	.word	0x00012ef0


	//   ....[130]....
        /*0704*/ 	.word	0x00012f00


	//   ....[131]....
        /*0708*/ 	.word	0x00013000


	//   ....[132]....
        /*070c*/ 	.word	0x000134f0


	//   ....[133]....
        /*0710*/ 	.word	0x00013520


	//   ....[134]....
        /*0714*/ 	.word	0x00013580


	//   ....[135]....
        /*0718*/ 	.word	0x000135b0


	//   ....[136]....
        /*071c*/ 	.word	0x000135e0


	//   ....[137]....
        /*0720*/ 	.word	0x00013610


	//   ....[138]....
        /*0724*/ 	.word	0x00013640


	//   ....[139]....
        /*0728*/ 	.word	0x00013670


	//   ....[140]....
        /*072c*/ 	.word	0x00013810


	//   ....[141]....
        /*0730*/ 	.word	0x00013840


	//   ....[142]....
        /*0734*/ 	.word	0x00013870


	//   ....[143]....
        /*0738*/ 	.word	0x000138a0


	//   ....[144]....
        /*073c*/ 	.word	0x000138d0


	//   ....[145]....
        /*0740*/ 	.word	0x00013900


	//   ....[146]....
        /*0744*/ 	.word	0x000139c0


	//   ....[147]....
        /*0748*/ 	.word	0x000139e0


	//   ....[148]....
        /*074c*/ 	.word	0x00013a00


	//   ....[149]....
        /*0750*/ 	.word	0x00013a60


	//   ....[150]....
        /*0754*/ 	.word	0x00014480


	//   ....[151]....
        /*0758*/ 	.word	0x00014a20


	//   ....[152]....
        /*075c*/ 	.word	0x00014b10


	//   ....[153]....
        /*0760*/ 	.word	0x00014bb0


	//   ....[154]....
        /*0764*/ 	.word	0x00014c10


	//   ....[155]....
        /*0768*/ 	.word	0x00014d00


	//   ....[156]....
        /*076c*/ 	.word	0x00014d70


	//   ....[157]....
        /*0770*/ 	.word	0x00014e60


	//   ....[158]....
        /*0774*/ 	.word	0x00014ed0


	//   ....[159]....
        /*0778*/ 	.word	0x00014fc0


	//   ....[160]....
        /*077c*/ 	.word	0x00015030


	//   ....[161]....
        /*0780*/ 	.word	0x00015120


	//   ....[162]....
        /*0784*/ 	.word	0x00015190


	//   ....[163]....
        /*0788*/ 	.word	0x00015230


	//   ....[164]....
        /*078c*/ 	.word	0x00015320


	//   ....[165]....
        /*0790*/ 	.word	0x00015390


	//   ....[166]....
        /*0794*/ 	.word	0x000153f0


	//   ....[167]....
        /*0798*/ 	.word	0x000154e0


	//   ....[168]....
        /*079c*/ 	.word	0x00015540


	//   ....[169]....
        /*07a0*/ 	.word	0x00015640


	//   ....[170]....
        /*07a4*/ 	.word	0x000156a0


	//   ....[171]....
        /*07a8*/ 	.word	0x000157a0


	//   ....[172]....
        /*07ac*/ 	.word	0x00015800


	//   ....[173]....
        /*07b0*/ 	.word	0x00015900


	//   ....[174]....
        /*07b4*/ 	.word	0x00015960


	//   ....[175]....
        /*07b8*/ 	.word	0x00015a60


	//   ....[176]....
        /*07bc*/ 	.word	0x00015ac0


	//   ....[177]....
        /*07c0*/ 	.word	0x00015bc0


	//   ....[178]....
        /*07c4*/ 	.word	0x00015c20


	//   ....[179]....
        /*07c8*/ 	.word	0x00015d00


	//   ....[180]....
        /*07cc*/ 	.word	0x00015e30


	//   ....[181]....
        /*07d0*/ 	.word	0x00015f10


	//   ....[182]....
        /*07d4*/ 	.word	0x00015fc0


	//   ....[183]....
        /*07d8*/ 	.word	0x000160d0


	//   ....[184]....
        /*07dc*/ 	.word	0x00016130


	//   ....[185]....
        /*07e0*/ 	.word	0x00016240


	//   ....[186]....
        /*07e4*/ 	.word	0x000162a0


	//   ....[187]....
        /*07e8*/ 	.word	0x000163b0


	//   ....[188]....
        /*07ec*/ 	.word	0x00016410


	//   ....[189]....
        /*07f0*/ 	.word	0x00016520


	//   ....[190]....
        /*07f4*/ 	.word	0x00016580


	//   ....[191]....
        /*07f8*/ 	.word	0x00016640


	//   ....[192]....
        /*07fc*/ 	.word	0x000167a0


	//   ....[193]....
        /*0800*/ 	.word	0x00016840


	//   ....[194]....
        /*0804*/ 	.word	0x000168a0


	//   ....[195]....
        /*0808*/ 	.word	0x00016950


	//   ....[196]....
        /*080c*/ 	.word	0x000169b0


	//   ....[197]....
        /*0810*/ 	.word	0x00016a60


	//   ....[198]....
        /*0814*/ 	.word	0x00016ac0


	//   ....[199]....
        /*0818*/ 	.word	0x00016b70


	//   ....[200]....
        /*081c*/ 	.word	0x00016bd0


	//   ....[201]....
        /*0820*/ 	.word	0x00016c80


	//   ....[202]....
        /*0824*/ 	.word	0x00016ce0


	//   ....[203]....
        /*0828*/ 	.word	0x00016d90


	//   ....[204]....
        /*082c*/ 	.word	0x00016e70


	//   ....[205]....
        /*0830*/ 	.word	0x00016f10


	//   ....[206]....
        /*0834*/ 	.word	0x00016f70


	//   ....[207]....
        /*0838*/ 	.word	0x00017040


	//   ....[208]....
        /*083c*/ 	.word	0x000170a0


	//   ....[209]....
        /*0840*/ 	.word	0x00017170


	//   ....[210]....
        /*0844*/ 	.word	0x000171d0


	//   ....[211]....
        /*0848*/ 	.word	0x000172b0


	//   ....[212]....
        /*084c*/ 	.word	0x00017310


	//   ....[213]....
        /*0850*/ 	.word	0x000173e0


	//   ....[214]....
        /*0854*/ 	.word	0x00017440


	//   ....[215]....
        /*0858*/ 	.word	0x00017510


	//   ....[216]....
        /*085c*/ 	.word	0x000175a0


	//   ....[217]....
        /*0860*/ 	.word	0x00017640


	//   ....[218]....
        /*0864*/ 	.word	0x000177c0


	//   ....[219]....
        /*0868*/ 	.word	0x00017830


	//   ....[220]....
        /*086c*/ 	.word	0x000178a0


	//   ....[221]....
        /*0870*/ 	.word	0x00017910


	//   ....[222]....
        /*0874*/ 	.word	0x00017980


	//   ....[223]....
        /*0878*/ 	.word	0x00017a00


	//   ....[224]....
        /*087c*/ 	.word	0x00017a80


	//   ....[225]....
        /*0880*/ 	.word	0x00017b10


	//   ....[226]....
        /*0884*/ 	.word	0x00017b80


	//   ....[227]....
        /*0888*/ 	.word	0x00017bf0


	//   ....[228]....
        /*088c*/ 	.word	0x00017c60


	//   ....[229]....
        /*0890*/ 	.word	0x00017ce0


	//   ....[230]....
        /*0894*/ 	.word	0x00017d50


	//   ....[231]....
        /*0898*/ 	.word	0x00017de0


	//   ....[232]....
        /*089c*/ 	.word	0x00017e40


	//   ....[233]....
        /*08a0*/ 	.word	0x00017ed0


	//   ....[234]....
        /*08a4*/ 	.word	0x00018000


	//----- nvinfo : EIATTR_REG_RECONFIG
	.align		4
.L_551:
        /*08a8*/ 	.byte	0x01, 0x54
	.zero		2


	//----- nvinfo : EIATTR_SYSCALL_OFFSETS
	.align		4
        /*08ac*/ 	.byte	0x04, 0x46
        /*08ae*/ 	.short	(.L_553 - .L_552)


	//   ....[0]....
.L_552:
        /*08b0*/ 	.word	0x00001ff0


	//   ....[1]....
        /*08b4*/ 	.word	0x000100c0


	//   ....[2]....
        /*08b8*/ 	.word	0x00010210


	//   ....[3]....
        /*08bc*/ 	.word	0x00010300


	//   ....[4]....
        /*08c0*/ 	.word	0x000111c0


	//----- nvinfo : EIATTR_MBARRIER_INSTR_OFFSETS
	.align		4
.L_553:
        /*08c4*/ 	.byte	0x04, 0x39
        /*08c6*/ 	.short	(.L_555 - .L_554)


	//   ....[0]....
.L_554:
        /*08c8*/ 	.word	0x00000180
        /*08cc*/ 	.word	0x000000ff
        /*08d0*/ 	.word	0x00022800
        /*08d4*/ 	.short	0x0100
        /*08d6*/ 	.byte	0x08
	.zero		1


	//   ....[1]....
        /*08d8*/ 	.word	0x00000190
        /*08dc*/ 	.word	0x000000ff
        /*08e0*/ 	.word	0x00022820
        /*08e4*/ 	.short	0x0100
        /*08e6*/ 	.byte	0x08
	.zero		1


	//   ....[2]....
        /*08e8*/ 	.word	0x00000280
        /*08ec*/ 	.word	0x000000ff
        /*08f0*/ 	.word	0x00022830
        /*08f4*/ 	.short	0x0100
        /*08f6*/ 	.byte	0x08
	.zero		1


	//   ....[3]....
        /*08f8*/ 	.word	0x00000290
        /*08fc*/ 	.word	0x000000ff
        /*0900*/ 	.word	0x00022840
        /*0904*/ 	.short	0x0100
        /*0906*/ 	.byte	0x08
	.zero		1


	//   ....[4]....
        /*0908*/ 	.word	0x000002a0
        /*090c*/ 	.word	0x000000ff
        /*0910*/ 	.word	0x00022838
        /*0914*/ 	.short	0x0100
        /*0916*/ 	.byte	0x08
	.zero		1


	//   ....[5]....
        /*0918*/ 	.word	0x000002b0
        /*091c*/ 	.word	0x000000ff
        /*0920*/ 	.word	0x00022848
        /*0924*/ 	.short	0x0100
        /*0926*/ 	.byte	0x08
	.zero		1


	//   ....[6]....
        /*0928*/ 	.word	0x000003e0
        /*092c*/ 	.word	0x000000ff
        /*0930*/ 	.word	0x00022850
        /*0934*/ 	.short	0x0100
        /*0936*/ 	.byte	0x08
	.zero		1


	//   ....[7]....
        /*0938*/ 	.word	0x000003f0
        /*093c*/ 	.word	0x000000ff
        /*0940*/ 	.word	0x00022860
        /*0944*/ 	.short	0x0100
        /*0946*/ 	.byte	0x08
	.zero		1


	//   ....[8]....
        /*0948*/ 	.word	0x00000400
        /*094c*/ 	.word	0x000000ff
        /*0950*/ 	.word	0x00022858
        /*0954*/ 	.short	0x0100
        /*0956*/ 	.byte	0x08
	.zero		1


	//   ....[9]....
        /*0958*/ 	.word	0x00000410
        /*095c*/ 	.word	0x000000ff
        /*0960*/ 	.word	0x00022868
        /*0964*/ 	.short	0x0100
        /*0966*/ 	.byte	0x08
	.zero		1


	//   ....[10]....
        /*0968*/ 	.word	0x00000500
        /*096c*/ 	.word	0x000000ff
        /*0970*/ 	.word	0x00022870
        /*0974*/ 	.short	0x0100
        /*0976*/ 	.byte	0x06
	.zero		1


	//   ....[11]....
        /*0978*/ 	.word	0x00000510
        /*097c*/ 	.word	0x000000ff
        /*0980*/ 	.word	0x00022880
        /*0984*/ 	.short	0x0100
        /*0986*/ 	.byte	0x06
	.zero		1


	//   ....[12]....
        /*0988*/ 	.word	0x00000520
        /*098c*/ 	.word	0x000000ff
        /*0990*/ 	.word	0x00022878
        /*0994*/ 	.short	0x0100
        /*0996*/ 	.byte	0x06
	.zero		1


	//   ....[13]....
        /*0998*/ 	.word	0x00000530
        /*099c*/ 	.word	0x000000ff
        /*09a0*/ 	.word	0x00022888
        /*09a4*/ 	.short	0x0100
        /*09a6*/ 	.byte	0x06
	.zero		1


	//   ....[14]....
        /*09a8*/ 	.word	0x00000660
        /*09ac*/ 	.word	0x000000ff
        /*09b0*/ 	.word	0x00022890
        /*09b4*/ 	.short	0x0100
        /*09b6*/ 	.byte	0x08
	.zero		1


	//   ....[15]....
        /*09b8*/ 	.word	0x00000670
        /*09bc*/ 	.word	0x000000ff
        /*09c0*/ 	.word	0x000228a0
        /*09c4*/ 	.short	0x0100
        /*09c6*/ 	.byte	0x08
	.zero		1


	//   ....[16]....
        /*09c8*/ 	.word	0x00000680
        /*09cc*/ 	.word	0x000000ff
        /*09d0*/ 	.word	0x00022898
        /*09d4*/ 	.short	0x0100
        /*09d6*/ 	.byte	0x08
	.zero		1


	//   ....[17]....
        /*09d8*/ 	.word	0x00000690
        /*09dc*/ 	.word	0x000000ff
        /*09e0*/ 	.word	0x000228a8
        /*09e4*/ 	.short	0x0100
        /*09e6*/ 	.byte	0x08
	.zero		1


	//   ....[18]....
        /*09e8*/ 	.word	0x000007d0
        /*09ec*/ 	.word	0x000000ff
        /*09f0*/ 	.word	0x000228b0
        /*09f4*/ 	.short	0x0100
        /*09f6*/ 	.byte	0x08
	.zero		1


	//   ....[19]....
        /*09f8*/ 	.word	0x000007e0
        /*09fc*/ 	.word	0x000000ff
        /*0a00*/ 	.word	0x000228c0
        /*0a04*/ 	.short	0x0100
        /*0a06*/ 	.byte	0x08
	.zero		1


	//   ....[20]....
        /*0a08*/ 	.word	0x000007f0
        /*0a0c*/ 	.word	0x000000ff
        /*0a10*/ 	.word	0x000228b8
        /*0a14*/ 	.short	0x0100
        /*0a16*/ 	.byte	0x08
	.zero		1


	//   ....[21]....
        /*0a18*/ 	.word	0x00000800
        /*0a1c*/ 	.word	0x000000ff
        /*0a20*/ 	.word	0x000228c8
        /*0a24*/ 	.short	0x0100
        /*0a26*/ 	.byte	0x08
	.zero		1


	//   ....[22]....
        /*0a28*/ 	.word	0x000020a0
        /*0a2c*/ 	.word	0x00000007
        /*0a30*/ 	.word	0x00022800
        /*0a34*/ 	.short	0x010a
        /*0a36*/ 	.byte	0x3f
	.zero		1


	//   ....[23]....
        /*0a38*/ 	.word	0x00002170
        /*0a3c*/ 	.word	0x000000ff
        /*0a40*/ 	.word	0x00022830
        /*0a44*/ 	.short	0x010a
        /*0a46*/ 	.byte	0x16
	.zero		1


	//   ....[24]....
        /*0a48*/ 	.word	0x000021b0
        /*0a4c*/ 	.word	0x000000ff
        /*0a50*/ 	.word	0x00022830
        /*0a54*/ 	.short	0x010a
        /*0a56*/ 	.byte	0x16
	.zero		1


	//   ....[25]....
        /*0a58*/ 	.word	0x00002ad0
        /*0a5c*/ 	.word	0x000000ff
        /*0a60*/ 	.word	0x00000000
        /*0a64*/ 	.short	0x0101
        /*0a66*/ 	.byte	0x06
	.zero		1


	//   ....[26]....
        /*0a68*/ 	.word	0x00004000
        /*0a6c*/ 	.word	0x000000ff
        /*0a70*/ 	.word	0x00022850
        /*0a74*/ 	.short	0x010a
        /*0a76*/ 	.byte	0x16
	.zero		1


	//   ....[27]....
        /*0a78*/ 	.word	0x00004040
        /*0a7c*/ 	.word	0x000000ff
        /*0a80*/ 	.word	0x00022850
        /*0a84*/ 	.short	0x010a
        /*0a86*/ 	.byte	0x16
	.zero		1


	//   ....[28]....
        /*0a88*/ 	.word	0x00004400
        /*0a8c*/ 	.word	0x000000ff
        /*0a90*/ 	.word	0x00000000
        /*0a94*/ 	.short	0x0101
        /*0a96*/ 	.byte	0x16
	.zero		1


	//   ....[29]....
        /*0a98*/ 	.word	0x00004570
        /*0a9c*/ 	.word	0x000000ff
        /*0aa0*/ 	.word	0x00022830
        /*0aa4*/ 	.short	0x010a
        /*0aa6*/ 	.byte	0x17
	.zero		1


	//   ....[30]....
        /*0aa8*/ 	.word	0x000045b0
        /*0aac*/ 	.word	0x000000ff
        /*0ab0*/ 	.word	0x00022830
        /*0ab4*/ 	.short	0x010a
        /*0ab6*/ 	.byte	0x17
	.zero		1


	//   ....[31]....
        /*0ab8*/ 	.word	0x00004dd0
        /*0abc*/ 	.word	0x000000ff
        /*0ac0*/ 	.word	0x00000000
        /*0ac4*/ 	.short	0x0101
        /*0ac6*/ 	.byte	0x06
	.zero		1


	//   ....[32]....
        /*0ac8*/ 	.word	0x00006bc0
        /*0acc*/ 	.word	0x000000ff
        /*0ad0*/ 	.word	0x00022850
        /*0ad4*/ 	.short	0x010a
        /*0ad6*/ 	.byte	0x17
	.zero		1


	//   ....[33]....
        /*0ad8*/ 	.word	0x00006c00
        /*0adc*/ 	.word	0x000000ff
        /*0ae0*/ 	.word	0x00022850
        /*0ae4*/ 	.short	0x010a
        /*0ae6*/ 	.byte	0x17
	.zero		1


	//   ....[34]....
        /*0ae8*/ 	.word	0x00006f30
        /*0aec*/ 	.word	0x000000ff
        /*0af0*/ 	.word	0x00000000
        /*0af4*/ 	.short	0x0101
        /*0af6*/ 	.byte	0x17
	.zero		1


	//   ....[35]....
        /*0af8*/ 	.word	0x00007090
        /*0afc*/ 	.word	0x000000ff
        /*0b00*/ 	.word	0x00022830
        /*0b04*/ 	.short	0x010a
        /*0b06*/ 	.byte	0x17
	.zero		1


	//   ....[36]....
        /*0b08*/ 	.word	0x000070d0
        /*0b0c*/ 	.word	0x000000ff
        /*0b10*/ 	.word	0x00022830
        /*0b14*/ 	.short	0x010a
        /*0b16*/ 	.byte	0x17
	.zero		1


	//   ....[37]....
        /*0b18*/ 	.word	0x000075a0
        /*0b1c*/ 	.word	0x000000ff
        /*0b20*/ 	.word	0x00000000
        /*0b24*/ 	.short	0x0101
        /*0b26*/ 	.byte	0x06
	.zero		1


	//   ....[38]....
        /*0b28*/ 	.word	0x00008f70
        /*0b2c*/ 	.word	0x000000ff
        /*0b30*/ 	.word	0x00022850
        /*0b34*/ 	.short	0x010a
        /*0b36*/ 	.byte	0x17
	.zero		1


	//   ....[39]....
        /*0b38*/ 	.word	0x00008fb0
        /*0b3c*/ 	.word	0x000000ff
        /*0b40*/ 	.word	0x00022850
        /*0b44*/ 	.short	0x010a
        /*0b46*/ 	.byte	0x17
	.zero		1


	//   ....[40]....
        /*0b48*/ 	.word	0x000092e0
        /*0b4c*/ 	.word	0x000000ff
        /*0b50*/ 	.word	0x00000000
        /*0b54*/ 	.short	0x0101
        /*0b56*/ 	.byte	0x17
	.zero		1


	//   ....[41]....
        /*0b58*/ 	.word	0x0000b9e0
        /*0b5c*/ 	.word	0x000000ff
        /*0b60*/ 	.word	0x00000000
        /*0b64*/ 	.short	0x0101
        /*0b66*/ 	.byte	0x08
	.zero		1


	//   ....[42]....
        /*0b68*/ 	.word	0x0000c1f0
        /*0b6c*/ 	.word	0x000000ff
        /*0b70*/ 	.word	0x00000000
        /*0b74*/ 	.short	0x0101
        /*0b76*/ 	.byte	0x08
	.zero		1


	//   ....[43]....
        /*0b78*/ 	.word	0x00010820
        /*0b7c*/ 	.word	0x00000021
        /*0b80*/ 	.word	0x00022840
        /*0b84*/ 	.short	0x010a
        /*0b86*/ 	.byte	0x3f
	.zero		1


	//   ....[44]....
        /*0b88*/ 	.word	0x00010e50
        /*0b8c*/ 	.word	0x00000021
        /*0b90*/ 	.word	0x00022830
        /*0b94*/ 	.short	0x0107
        /*0b96*/ 	.byte	0x3f
	.zero		1


	//   ....[45]....
        /*0b98*/ 	.word	0x00010f30
        /*0b9c*/ 	.word	0x00000021
        /*0ba0*/ 	.word	0x00022830
        /*0ba4*/ 	.short	0x0101
        /*0ba6*/ 	.byte	0x3f
	.zero		1


	//   ....[46]....
        /*0ba8*/ 	.word	0x00011a70
        /*0bac*/ 	.word	0x00000016
        /*0bb0*/ 	.word	0x00022800
        /*0bb4*/ 	.short	0x0107
        /*0bb6*/ 	.byte	0x3f
	.zero		1


	//   ....[47]....
        /*0bb8*/ 	.word	0x00011b60
        /*0bbc*/ 	.word	0x00000016
        /*0bc0*/ 	.word	0x00022800
        /*0bc4*/ 	.short	0x0101
        /*0bc6*/ 	.byte	0x3f
	.zero		1


	//   ....[48]....
        /*0bc8*/ 	.word	0x00011b80
        /*0bcc*/ 	.word	0x00000016
        /*0bd0*/ 	.word	0x00022820
        /*0bd4*/ 	.short	0x010a
        /*0bd6*/ 	.byte	0x3f
	.zero		1


	//   ....[49]....
        /*0bd8*/ 	.word	0x00011c10
        /*0bdc*/ 	.word	0x00000021
        /*0be0*/ 	.word	0x00022860
        /*0be4*/ 	.short	0x010a
        /*0be6*/ 	.byte	0x3f
	.zero		1


	//   ....[50]....
        /*0be8*/ 	.word	0x000122f0
        /*0bec*/ 	.word	0x00000021
        /*0bf0*/ 	.word	0x00022850
        /*0bf4*/ 	.short	0x0107
        /*0bf6*/ 	.byte	0x3f
	.zero		1


	//   ....[51]....
        /*0bf8*/ 	.word	0x000123c0
        /*0bfc*/ 	.word	0x00000021
        /*0c00*/ 	.word	0x00022850
        /*0c04*/ 	.short	0x0101
        /*0c06*/ 	.byte	0x3f
	.zero		1


	//   ....[52]....
        /*0c08*/ 	.word	0x00012710
        /*0c0c*/ 	.word	0x0000000a
        /*0c10*/ 	.word	0x00022840
        /*0c14*/ 	.short	0x010a
        /*0c16*/ 	.byte	0x3f
	.zero		1


	//   ....[53]....
        /*0c18*/ 	.word	0x00012ac0
        /*0c1c*/ 	.word	0x0000000a
        /*0c20*/ 	.word	0x00022830
        /*0c24*/ 	.short	0x0107
        /*0c26*/ 	.byte	0x3f
	.zero		1


	//   ....[54]....
        /*0c28*/ 	.word	0x00012b80
        /*0c2c*/ 	.word	0x0000000a
        /*0c30*/ 	.word	0x00022830
        /*0c34*/ 	.short	0x0101
        /*0c36*/ 	.byte	0x3f
	.zero		1


	//   ....[55]....
        /*0c38*/ 	.word	0x00012bb0
        /*0c3c*/ 	.word	0x0000000a
        /*0c40*/ 	.word	0x00022860
        /*0c44*/ 	.short	0x010a
        /*0c46*/ 	.byte	0x3f
	.zero		1


	//   ....[56]....
        /*0c48*/ 	.word	0x000130b0
        /*0c4c*/ 	.word	0x0000000a
        /*0c50*/ 	.word	0x00022850
        /*0c54*/ 	.short	0x0107
        /*0c56*/ 	.byte	0x3f
	.zero		1


	//   ....[57]....
        /*0c58*/ 	.word	0x00013170
        /*0c5c*/ 	.word	0x0000000a
        /*0c60*/ 	.word	0x00022850
        /*0c64*/ 	.short	0x0101
        /*0c66*/ 	.byte	0x3f
	.zero		1


	//   ....[58]....
        /*0c68*/ 	.word	0x00014400
        /*0c6c*/ 	.word	0x00000007
        /*0c70*/ 	.word	0x00022820
        /*0c74*/ 	.short	0x010a
        /*0c76*/ 	.byte	0x3f
	.zero		1


	//   ....[59]....
        /*0c78*/ 	.word	0x00014580
        /*0c7c*/ 	.word	0x00000005
        /*0c80*/ 	.word	0x00022840
        /*0c84*/ 	.short	0x010a
        /*0c86*/ 	.byte	0x3f
	.zero		1


	//   ....[60]....
        /*0c88*/ 	.word	0x00014620
        /*0c8c*/ 	.word	0x00000003
        /*0c90*/ 	.word	0x00022840
        /*0c94*/ 	.short	0x010a
        /*0c96*/ 	.byte	0x3f
	.zero		1


	//   ....[61]....
        /*0c98*/ 	.word	0x00014660
        /*0c9c*/ 	.word	0x00000005
        /*0ca0*/ 	.word	0x00022860
        /*0ca4*/ 	.short	0x010a
        /*0ca6*/ 	.byte	0x3f
	.zero		1


	//   ....[62]....
        /*0ca8*/ 	.word	0x000146a0
        /*0cac*/ 	.word	0x00000003
        /*0cb0*/ 	.word	0x00022860
        /*0cb4*/ 	.short	0x010a
        /*0cb6*/ 	.byte	0x3f
	.zero		1


	//   ....[63]....
        /*0cb8*/ 	.word	0x00014700
        /*0cbc*/ 	.word	0x00000007
        /*0cc0*/ 	.word	0x00022800
        /*0cc4*/ 	.short	0x010a
        /*0cc6*/ 	.byte	0x3f
	.zero		1


	//   ....[64]....
        /*0cc8*/ 	.word	0x00014760
        /*0ccc*/ 	.word	0x00000000
        /*0cd0*/ 	.word	0x00022830
        /*0cd4*/ 	.short	0x010a
        /*0cd6*/ 	.byte	0x3f
	.zero		1


	//   ....[65]....
        /*0cd8*/ 	.word	0x000147c0
        /*0cdc*/ 	.word	0x0000000a
        /*0ce0*/ 	.word	0x00022850
        /*0ce4*/ 	.short	0x010a
        /*0ce6*/ 	.byte	0x3f
	.zero		1


	//   ....[66]....
        /*0ce8*/ 	.word	0x00014820
        /*0cec*/ 	.word	0x00000000
        /*0cf0*/ 	.word	0x00022830
        /*0cf4*/ 	.short	0x010a
        /*0cf6*/ 	.byte	0x3f
	.zero		1


	//   ....[67]....
        /*0cf8*/ 	.word	0x00014880
        /*0cfc*/ 	.word	0x00000008
        /*0d00*/ 	.word	0x00022850
        /*0d04*/ 	.short	0x010a
        /*0d06*/ 	.byte	0x3f
	.zero		1


	//   ....[68]....
        /*0d08*/ 	.word	0x000148e0
        /*0d0c*/ 	.word	0x00000000
        /*0d10*/ 	.word	0x00022830
        /*0d14*/ 	.short	0x010a
        /*0d16*/ 	.byte	0x3f
	.zero		1


	//   ....[69]....
        /*0d18*/ 	.word	0x00014940
        /*0d1c*/ 	.word	0x00000008
        /*0d20*/ 	.word	0x00022850
        /*0d24*/ 	.short	0x010a
        /*0d26*/ 	.byte	0x3f
	.zero		1


	//   ....[70]....
        /*0d28*/ 	.word	0x00014a60
        /*0d2c*/ 	.word	0x00000021
        /*0d30*/ 	.word	0x00022840
        /*0d34*/ 	.short	0x010a
        /*0d36*/ 	.byte	0x3f
	.zero		1


	//   ....[71]....
        /*0d38*/ 	.word	0x00015d30
        /*0d3c*/ 	.word	0x00000016
        /*0d40*/ 	.word	0x00022820
        /*0d44*/ 	.short	0x010a
        /*0d46*/ 	.byte	0x3f
	.zero		1


	//   ....[72]....
        /*0d48*/ 	.word	0x00015d80
        /*0d4c*/ 	.word	0x00000021
        /*0d50*/ 	.word	0x00022860
        /*0d54*/ 	.short	0x010a
        /*0d56*/ 	.byte	0x3f
	.zero		1


	//   ....[73]....
        /*0d58*/ 	.word	0x000166f0
        /*0d5c*/ 	.word	0x0000000a
        /*0d60*/ 	.word	0x00022840
        /*0d64*/ 	.short	0x010a
        /*0d66*/ 	.byte	0x3f
	.zero		1


	//   ....[74]....
        /*0d68*/ 	.word	0x00016dc0
        /*0d6c*/ 	.word	0x0000000a
        /*0d70*/ 	.word	0x00022860
        /*0d74*/ 	.short	0x010a
        /*0d76*/ 	.byte	0x3f
	.zero		1


	//   ....[75]....
        /*0d78*/ 	.word	0x00017f20
        /*0d7c*/ 	.word	0x00000007
        /*0d80*/ 	.word	0x00022820
        /*0d84*/ 	.short	0x010a
        /*0d86*/ 	.byte	0x3f
	.zero		1


	//   ....[76]....
        /*0d88*/ 	.word	0x000180c0
        /*0d8c*/ 	.word	0x00000005
        /*0d90*/ 	.word	0x00022840
        /*0d94*/ 	.short	0x010a
        /*0d96*/ 	.byte	0x3f
	.zero		1


	//   ....[77]....
        /*0d98*/ 	.word	0x00018110
        /*0d9c*/ 	.word	0x00000003
        /*0da0*/ 	.word	0x00022840
        /*0da4*/ 	.short	0x010a
        /*0da6*/ 	.byte	0x3f
	.zero		1


	//   ....[78]....
        /*0da8*/ 	.word	0x00018160
        /*0dac*/ 	.word	0x00000005
        /*0db0*/ 	.word	0x00022860
        /*0db4*/ 	.short	0x010a
        /*0db6*/ 	.byte	0x3f
	.zero		1


	//----- nvinfo : EIATTR_NUM_MBARRIERS
	.align		4
.L_555:
        /*0db8*/ 	.byte	0x03, 0x38
        /*0dba*/ 	.short	0x0016


	//----- nvinfo : EIATTR_EXIT_INSTR_OFFSETS
	.align		4
        /*0dbc*/ 	.byte	0x04, 0x1c
        /*0dbe*/ 	.short	(.L_557 - .L_556)


	//   ....[0]....
.L_556:
        /*0dc0*/ 	.word	0x000009a0


	//   ....[1]....
        /*0dc4*/ 	.word	0x0000e510


	//   ....[2]....
        /*0dc8*/ 	.word	0x000146f0


	//----- nvinfo : EIATTR_MAX_THREADS
	.align		4
.L_557:
        /*0dcc*/ 	.byte	0x04, 0x05
        /*0dce*/ 	.short	(.L_559 - .L_558)
.L_558:
        /*0dd0*/ 	.word	0x00000180
        /*0dd4*/ 	.word	0x00000001
        /*0dd8*/ 	.word	0x00000001


	//----- nvinfo : EIATTR_CRS_STACK_SIZE
	.align		4
.L_559:
        /*0ddc*/ 	.byte	0x04, 0x1e
        /*0dde*/ 	.short	(.L_561 - .L_560)
.L_560:
        /*0de0*/ 	.word	0x00000000


	//----- nvinfo : EIATTR_CBANK_PARAM_SIZE
	.align		4
.L_561:
        /*0de4*/ 	.byte	0x03, 0x19
        /*0de6*/ 	.short	0x0af0


	//----- nvinfo : EIATTR_PARAM_CBANK
	.align		4
        /*0de8*/ 	.byte	0x04, 0x0a
        /*0dea*/ 	.short	(.L_563 - .L_562)
	.align		4
.L_562:
        /*0dec*/ 	.word	index@(.nv.constant0._ZN7cutlass13device_kernelIN5flash11enable_sm90INS1_16FlashAttnFwdSm90INS1_25CollectiveMainloopFwdSm90ILi2EN4cute5tupleIJNS5_1CILi1EEES8_S8_EEENS6_IJNS7_ILi128EEENS7_ILi96EEENS7_ILi64EEEEEELi256ENS_6half_tEfNS_4arch4Sm90ELb1ELb0ELb1ELb1ELb1ELb0ELb0ELb1ELb0ELb1ELb1ELb0EEENS1_21CollectiveEpilogueFwdINS6_IJSA_NS7_ILi256EEESB_EEES9_SE_SG_Li256ELb1ELb1ELb1ELb0EEENS1_36VarlenDynamicPersistentTileSchedulerILi128ELi96ELi256ELi128ELb1ELb1ELb1ELb1ELb1ELb1EEEEEEEEEvNT_6ParamsE)
        /*0df0*/ 	.short	0x0210
        /*0df2*/ 	.short	0x0af0


	//----- nvinfo : EIATTR_SW_WAR
	.align		4
.L_563:
        /*0df4*/ 	.byte	0x04, 0x36
        /*0df6*/ 	.short	(.L_565 - .L_564)
.L_564:
        /*0df8*/ 	.word	0x00000008
.L_565:


//--------------------- .nv.info._ZN7cutlass13device_kernelIN5flash11enable_sm90INS1_16FlashAttnFwdSm90INS1_25CollectiveMainloopFwdSm90ILi2EN4cute5tupleIJNS5_1CILi1EEES8_S8_EEENS6_IJNS7_ILi128EEENS7_ILi96EEENS7_ILi64EEEEEELi256ENS_6half_tEfNS_4arch4Sm90ELb1ELb0ELb1ELb1ELb1ELb1ELb0ELb1ELb0ELb1ELb1ELb0EEENS1_21CollectiveEpilogueFwdINS6_IJSA_NS7_ILi256EEESB_EEES9_SE_SG_Li256ELb1ELb1ELb1ELb0EEENS1_36VarlenDynamicPersistentTileSchedulerILi128ELi96ELi256ELi128ELb1ELb1ELb1ELb1ELb1ELb1EEEEEEEEEvNT_6ParamsE --------------------------
	.section	.nv.info._ZN7cutlass13device_kernelIN5flash11enable_sm90INS1_16FlashAttnFwdSm90INS1_25CollectiveMainloopFwdSm90ILi2EN4cute5tupleIJNS5_1CILi1EEES8_S8_EEENS6_IJNS7_ILi128EEENS7_ILi96EEENS7_ILi64EEEEEELi256ENS_6half_tEfNS_4arch4Sm90ELb1ELb0ELb1ELb1ELb1ELb1ELb0ELb1ELb0ELb1ELb1ELb0EEENS1_21CollectiveEpilogueFwdINS6_IJSA_NS7_ILi256EEESB_EEES9_SE_SG_Li256ELb1ELb1ELb1ELb0EEENS1_36VarlenDynamicPersistentTileSchedulerILi128ELi96ELi256ELi128ELb1ELb1ELb1ELb1ELb1ELb1EEEEEEEEEvNT_6ParamsE,"",@"SHT_CUDA_INFO"
	.sectionflags	@""
	.align	4


	//----- nvinfo : EIATTR_CUDA_API_VERSION
	.align		4
        /*0000*/ 	.byte	0x04, 0x37
        /*0002*/ 	.short	(.L_567 - .L_566)
.L_566:
        /*0004*/ 	.word	0x00000082


	//----- nvinfo : EIATTR_KPARAM_INFO
	.align		4
.L_567:
        /*0008*/ 	.byte	0x04, 0x17
        /*000a*/ 	.short	(.L_569 - .L_568)
.L_568:
        /*000c*/ 	.word	0x00000000
        /*0010*/ 	.short	0x0000
        /*0012*/ 	.short	0x0070
        /*0014*/ 	.byte	0x00, 0xf0, 0x01, 0x2a


	//----- nvinfo : EIATTR_SPARSE_MMA_MASK
	.align		4
.L_569:
        /*0018*/ 	.byte	0x03, 0x50
        /*001a*/ 	.short	0x0000


	//----- nvinfo : EIATTR_MAXREG_COUNT
	.align		4
        /*001c*/ 	.byte	0x03, 0x1b
        /*001e*/ 	.short	0x00a8


	//----- nvinfo : EIATTR_NUM_BARRIERS
	.align		4
        /*0020*/ 	.byte	0x02, 0x4c
        /*0022*/ 	.byte	0x10
	.zero		1


	//----- nvinfo : EIATTR_EXTERNS
	.align		4
        /*0024*/ 	.byte	0x04, 0x0f
        /*0026*/ 	.short	(.L_571 - .L_570)


	//   ....[0]....
	.align		4
.L_570:
        /*0028*/ 	.word	index@(__assertfail)


	//----- nvinfo : EIATTR_ANNOTATIONS
	.align		4
.L_571:
        /*002c*/ 	.byte	0x04, 0x55
        /*002e*/ 	.short	(.L_573 - .L_572)


	//   ....[0]....
.L_572:
        /* <DEDUP_REMOVED lines=159> */


	//----- nvinfo : EIATTR_MERCURY_ISA_VERSION
	.align		4
.L_573:
        /*0a08*/ 	.byte	0x03, 0x5f
        /*0a0a*/ 	.short	0x0101


	//----- nvinfo : EIATTR_UNUSED_LOAD_BYTE_OFFSET
	.align		4
        /*0a0c*/ 	.byte	0x04, 0x44
        /*0a0e*/ 	.short	(.L_575 - .L_574)


	//   ....[0]....
.L_574:
        /*0a10*/ 	.word	0x00000a80
        /*0a14*/ 	.word	0x0000fff0


	//   ....[1]....
        /*0a18*/ 	.word	0x000124e0
        /*0a1c*/ 	.word	0x0000fff0


	//----- nvinfo : EIATTR_INT_WARP_WIDE_INSTR_OFFSETS
	.align		4
.L_575:
        /*0a20*/ 	.byte	0x04, 0x31
        /*0a22*/ 	.short	(.L_577 - .L_576)


	//   ....[0]....
.L_576:
        /*0a24*/ 	.word	0x00000130


	//   ....[1]....
        /*0a28*/ 	.word	0x00000170


	//   ....[2]....
        /*0a2c*/ 	.word	0x000001e0


	//   ....[3]....
        /*0a30*/ 	.word	0x0001a860


	//   ....[4]....
        /*0a34*/ 	.word	0x0001a8f0


	//   ....[5]....
        /*0a38*/ 	.word	0x0001dbe0


	//   ....[6]....
        /*0a3c*/ 	.word	0x0001dc70


	//----- nvinfo : EIATTR_COOP_GROUP_MASK_REGIDS
	.align		4
.L_577:
        /*0a40*/ 	.byte	0x04, 0x29
        /*0a42*/ 	.short	(.L_579 - .L_578)


	//   ....[0]....
.L_578:
        /*0a44*/ 	.word	0xffffffff


	//   ....[1]....
        /*0a48*/ 	.word	0xffffffff


	//   ....[2]....
        /*0a4c*/ 	.word	0xffffffff


	//   ....[3]....
        /*0a50*/ 	.word	0xffffffff


	//   ....[4]....
        /*0a54*/ 	.word	0xffffffff


	//   ....[5]....
        /*0a58*/ 	.word	0xffffffff


	//   ....[6]....
        /*0a5c*/ 	.word	0xffffffff


	//   ....[7]....
        /*0a60*/ 	.word	0xffffffff


	//   ....[8]....
        /*0a64*/ 	.word	0xffffffff


	//   ....[9]....
        /*0a68*/ 	.word	0xffffffff


	//   ....[10]....
        /*0a6c*/ 	.word	0xffffffff


	//   ....[11]....
        /*0a70*/ 	.word	0xffffffff


	//   ....[12]....
        /*0a74*/ 	.word	0xffffffff


	//   ....[13]....
        /*0a78*/ 	.word	0xffffffff


	//   ....[14]....
        /*0a7c*/ 	.word	0xffffffff


	//   ....[15]....
        /*0a80*/ 	.word	0xffffffff


	//   ....[16]....
        /*0a84*/ 	.word	0xffffffff


	//   ....[17]....
        /*0a88*/ 	.word	0xffffffff


	//   ....[18]....
        /*0a8c*/ 	.word	0xffffffff


	//   ....[19]....
        /*0a90*/ 	.word	0xffffffff


	//   ....[20]....
        /*0a94*/ 	.word	0xffffffff


	//   ....[21]....
        /*0a98*/ 	.word	0xffffffff


	//   ....[22]....
        /*0a9c*/ 	.word	0xffffffff


	//   ....[23]....
        /*0aa0*/ 	.word	0xffffffff


	//   ....[24]....
        /*0aa4*/ 	.word	0xffffffff


	//   ....[25]....
        /*0aa8*/ 	.word	0xffffffff


	//   ....[26]....
        /*0aac*/ 	.word	0xffffffff


	//   ....[27]....
        /*0ab0*/ 	.word	0xffffffff


	//   ....[28]....
        /*0ab4*/ 	.word	0xffffffff


	//   ....[29]....
        /*0ab8*/ 	.word	0xffffffff


	//   ....[30]....
        /*0abc*/ 	.word	0xffffffff


	//   ....[31]....
        /*0ac0*/ 	.word	0xffffffff


	//   ....[32]....
        /*0ac4*/ 	.word	0xffffffff


	//   ....[33]....
        /*0ac8*/ 	.word	0xffffffff


	//   ....[34]....
        /*0acc*/ 	.word	0xffffffff


	//   ....[35]....
        /*0ad0*/ 	.word	0xffffffff


	//   ....[36]....
        /*0ad4*/ 	.word	0xffffffff


	//   ....[37]....
        /*0ad8*/ 	.word	0xffffffff


	//   ....[38]....
        /*0adc*/ 	.word	0xffffffff


	//   ....[39]....
        /*0ae0*/ 	.word	0xffffffff


	//   ....[40]....
        /*0ae4*/ 	.word	0xffffffff


	//   ....[41]....
        /*0ae8*/ 	.word	0xffffffff


	//   ....[42]....
        /*0aec*/ 	.word	0xffffffff


	//   ....[43]....
        /*0af0*/ 	.word	0xffffffff


	//   ....[44]....
        /*0af4*/ 	.word	0xffffffff


	//   ....[45]....
        /*0af8*/ 	.word	0xffffffff


	//   ....[46]....
        /*0afc*/ 	.word	0xffffffff


	//   ....[47]....
        /*0b00*/ 	.word	0xffffffff


	//   ....[48]....
        /*0b04*/ 	.word	0xffffffff


	//   ....[49]....
        /*0b08*/ 	.word	0xffffffff


	//   ....[50]....
        /*0b0c*/ 	.word	0xffffffff


	//   ....[51]....
        /*0b10*/ 	.word	0xffffffff


	//   ....[52]....
        /*0b14*/ 	.word	0xffffffff


	//   ....[53]....
        /*0b18*/ 	.word	0xffffffff


	//   ....[54]....
        /*0b1c*/ 	.word	0xffffffff


	//   ....[55]....
        /*0b20*/ 	.word	0xffffffff


	//   ....[56]....
        /*0b24*/ 	.word	0xffffffff


	//   ....[57]....
        /*0b28*/ 	.word	0xffffffff


	//   ....[58]....
        /*0b2c*/ 	.word	0xffffffff


	//   ....[59]....
        /*0b30*/ 	.word	0xffffffff


	//   ....[60]....
        /*0b34*/ 	.word	0xffffffff


	//   ....[61]....
        /*0b38*/ 	.word	0xffffffff


	//   ....[62]....
        /*0b3c*/ 	.word	0xffffffff


	//   ....[63]....
        /*0b40*/ 	.word	0xffffffff


	//   ....[64]....
        /*0b44*/ 	.word	0xffffffff


	//   ....[65]....
        /*0b48*/ 	.word	0xffffffff


	//   ....[66]....
        /*0b4c*/ 	.word	0xffffffff


	//   ....[67]....
        /*0b50*/ 	.word	0xffffffff


	//   ....[68]....
        /*0b54*/ 	.word	0xffffffff


	//   ....[69]....
        /*0b58*/ 	.word	0xffffffff


	//   ....[70]....
        /*0b5c*/ 	.word	0xffffffff


	//   ....[71]....
        /*0b60*/ 	.word	0xffffffff


	//   ....[72]....
        /*0b64*/ 	.word	0xffffffff


	//   ....[73]....
        /*0b68*/ 	.word	0xffffffff


	//   ....[74]....
        /*0b6c*/ 	.word	0xffffffff


	//   ....[75]....
        /*0b70*/ 	.word	0xffffffff


	//   ....[76]....
        /*0b74*/ 	.word	0xffffffff


	//   ....[77]....
        /*0b78*/ 	.word	0xffffffff


	//   ....[78]....
        /*0b7c*/ 	.word	0xffffffff


	//   ....[79]....
        /*0b80*/ 	.word	0xffffffff


	//   ....[80]....
        /*0b84*/ 	.word	0xffffffff


	//   ....[81]....
        /*0b88*/ 	.word	0xffffffff


	//   ....[82]....
        /*0b8c*/ 	.word	0xffffffff


	//   ....[83]....
        /*0b90*/ 	.word	0xffffffff


	//   ....[84]....
        /*0b94*/ 	.word	0xffffffff


	//   ....[85]....
        /*0b98*/ 	.word	0xffffffff


	//   ....[86]....
        /*0b9c*/ 	.word	0xffffffff


	//   ....[87]....
        /*0ba0*/ 	.word	0xffffffff


	//   ....[88]....
        /*0ba4*/ 	.word	0xffffffff


	//   ....[89]....
        /*0ba8*/ 	.word	0xffffffff


	//   ....[90]....
        /*0bac*/ 	.word	0xffffffff


	//   ....[91]....
        /*0bb0*/ 	.word	0xffffffff


	//   ....[92]....
        /*0bb4*/ 	.word	0xffffffff


	//   ....[93]....
        /*0bb8*/ 	.word	0xffffffff


	//   ....[94]....
        /*0bbc*/ 	.word	0xffffffff


	//   ....[95]....
        /*0bc0*/ 	.word	0xffffffff


	//   ....[96]....
        /*0bc4*/ 	.word	0xffffffff


	//   ....[97]....
        /*0bc8*/ 	.word	0xffffffff


	//   ....[98]....
        /*0bcc*/ 	.word	0xffffffff


	//   ....[99]....
        /*0bd0*/ 	.word	0xffffffff


	//   ....[100]....
        /*0bd4*/ 	.word	0xffffffff


	//   ....[101]....
        /*0bd8*/ 	.word	0xffffffff


	//   ....[102]....
        /*0bdc*/ 	.word	0xffffffff


	//   ....[103]....
        /*0be0*/ 	.word	0xffffffff


	//   ....[104]....
        /*0be4*/ 	.word	0xffffffff


	//   ....[105]....
        /*0be8*/ 	.word	0xffffffff


	//   ....[106]....
        /*0bec*/ 	.word	0xffffffff


	//   ....[107]....
        /*0bf0*/ 	.word	0xffffffff


	//   ....[108]....
        /*0bf4*/ 	.word	0xffffffff


	//   ....[109]....
        /*0bf8*/ 	.word	0xffffffff


	//   ....[110]....
        /*0bfc*/ 	.word	0xffffffff


	//   ....[111]....
        /*0c00*/ 	.word	0xffffffff


	//   ....[112]....
        /*0c04*/ 	.word	0xffffffff


	//   ....[113]....
        /*0c08*/ 	.word	0xffffffff


	//   ....[114]....
        /*0c0c*/ 	.word	0xffffffff


	//   ....[115]....
        /*0c10*/ 	.word	0xffffffff


	//   ....[116]....
        /*0c14*/ 	.word	0xffffffff


	//   ....[117]....
        /*0c18*/ 	.word	0xffffffff


	//   ....[118]....
        /*0c1c*/ 	.word	0xffffffff


	//   ....[119]....
        /*0c20*/ 	.word	0xffffffff


	//   ....[120]....
        /*0c24*/ 	.word	0xffffffff


	//   ....[121]....
        /*0c28*/ 	.word	0xffffffff


	//   ....[122]....
        /*0c2c*/ 	.word	0xffffffff


	//   ....[123]....
        /*0c30*/ 	.word	0xffffffff


	//   ....[124]....
        /*0c34*/ 	.word	0xffffffff


	//   ....[125]....
        /*0c38*/ 	.word	0xffffffff


	//   ....[126]....
        /*0c3c*/ 	.word	0xffffffff


	//   ....[127]....
        /*0c40*/ 	.word	0xffffffff


	//   ....[128]....
        /*0c44*/ 	.word	0xffffffff


	//   ....[129]....
        /*0c48*/ 	.word	0xffffffff


	//   ....[130]....
        /*0c4c*/ 	.word	0xffffffff


	//   ....[131]....
        /*0c50*/ 	.word	0xffffffff


	//   ....[132]....
        /*0c54*/ 	.word	0xffffffff


	//   ....[133]....
        /*0c58*/ 	.word	0xffffffff


	//   ....[134]....
        /*0c5c*/ 	.word	0xffffffff


	//   ....[135]....
        /*0c60*/ 	.word	0xffffffff


	//   ....[136]....
        /*0c64*/ 	.word	0xffffffff


	//   ....[137]....
        /*0c68*/ 	.word	0xffffffff


	//   ....[138]....
        /*0c6c*/ 	.word	0xffffffff


	//   ....[139]....
        /*0c70*/ 	.word	0xffffffff


	//   ....[140]....
        /*0c74*/ 	.word	0xffffffff


	//   ....[141]....
        /*0c78*/ 	.word	0xffffffff


	//   ....[142]....
        /*0c7c*/ 	.word	0xffffffff


	//   ....[143]....
        /*0c80*/ 	.word	0xffffffff


	//   ....[144]....
        /*0c84*/ 	.word	0xffffffff


	//   ....[145]....
        /*0c88*/ 	.word	0xffffffff


	//   ....[146]....
        /*0c8c*/ 	.word	0xffffffff


	//   ....[147]....
        /*0c90*/ 	.word	0xffffffff


	//   ....[148]....
        /*0c94*/ 	.word	0xffffffff


	//   ....[149]....
        /*0c98*/ 	.word	0xffffffff


	//   ....[150]....
        /*0c9c*/ 	.word	0xffffffff


	//   ....[151]....
        /*0ca0*/ 	.word	0xffffffff


	//   ....[152]....
        /*0ca4*/ 	.word	0xffffffff


	//   ....[153]....
        /*0ca8*/ 	.word	0xffffffff


	//   ....[154]....
        /*0cac*/ 	.word	0xffffffff


	//   ....[155]....
        /*0cb0*/ 	.word	0xffffffff


	//   ....[156]....
        /*0cb4*/ 	.word	0xffffffff


	//   ....[157]....
        /*0cb8*/ 	.word	0xffffffff


	//   ....[158]....
        /*0cbc*/ 	.word	0xffffffff


	//   ....[159]....
        /*0cc0*/ 	.word	0xffffffff


	//   ....[160]....
        /*0cc4*/ 	.word	0xffffffff


	//   ....[161]....
        /*0cc8*/ 	.word	0xffffffff


	//   ....[162]....
        /*0ccc*/ 	.word	0xffffffff


	//   ....[163]....
        /*0cd0*/ 	.word	0xffffffff


	//   ....[164]....
        /*0cd4*/ 	.word	0xffffffff


	//   ....[165]....
        /*0cd8*/ 	.word	0xffffffff


	//   ....[166]....
        /*0cdc*/ 	.word	0xffffffff


	//   ....[167]....
        /*0ce0*/ 	.word	0xffffffff


	//   ....[168]....
        /*0ce4*/ 	.word	0xffffffff


	//   ....[169]....
        /*0ce8*/ 	.word	0xffffffff


	//   ....[170]....
        /*0cec*/ 	.word	0xffffffff


	//   ....[171]....
        /*0cf0*/ 	.word	0xffffffff


	//   ....[172]....
        /*0cf4*/ 	.word	0xffffffff


	//   ....[173]....
        /*0cf8*/ 	.word	0xffffffff


	//   ....[174]....
        /*0cfc*/ 	.word	0xffffffff


	//   ....[175]....
        /*0d00*/ 	.word	0xffffffff


	//   ....[176]....
        /*0d04*/ 	.word	0xffffffff


	//   ....[177]....
        /*0d08*/ 	.word	0xffffffff


	//   ....[178]....
        /*0d0c*/ 	.word	0xffffffff


	//   ....[179]....
        /*0d10*/ 	.word	0xffffffff


	//   ....[180]....
        /*0d14*/ 	.word	0xffffffff


	//   ....[181]....
        /*0d18*/ 	.word	0xffffffff


	//   ....[182]....
        /*0d1c*/ 	.word	0xffffffff


	//   ....[183]....
        /*0d20*/ 	.word	0xffffffff


	//   ....[184]....
        /*0d24*/ 	.word	0xffffffff


	//   ....[185]....
        /*0d28*/ 	.word	0x0500000f


	//   ....[186]....
        /*0d2c*/ 	.word	0x0500000f


	//   ....[187]....
        /*0d30*/ 	.word	0x0500000f


	//   ....[188]....
        /*0d34*/ 	.word	0x0500000f


	//   ....[189]....
        /*0d38*/ 	.word	0x0500000f


	//   ....[190]....
        /*0d3c*/ 	.word	0x0500000f


	//   ....[191]....
        /*0d40*/ 	.word	0x0500000f


	//   ....[192]....
        /*0d44*/ 	.word	0x0500000f


	//   ....[193]....
        /*0d48*/ 	.word	0x0500000f


	//   ....[194]....
        /*0d4c*/ 	.word	0x0500000f


	//   ....[195]....
        /*0d50*/ 	.word	0x0500000f


	//   ....[196]....
        /*0d54*/ 	.word	0x0500000f


	//   ....[197]....
        /*0d58*/ 	.word	0x0500000f


	//   ....[198]....
        /*0d5c*/ 	.word	0x0500000f


	//   ....[199]....
        /*0d60*/ 	.word	0x0500000f


	//   ....[200]....
        /*0d64*/ 	.word	0x0500000f


	//   ....[201]....
        /*0d68*/ 	.word	0x0500000f


	//   ....[202]....
        /*0d6c*/ 	.word	0x0500000f


	//   ....[203]....
        /*0d70*/ 	.word	0x0500000f


	//   ....[204]....
        /*0d74*/ 	.word	0x0500000f


	//   ....[205]....
        /*0d78*/ 	.word	0x0500000f


	//   ....[206]....
        /*0d7c*/ 	.word	0x0500000f


	//   ....[207]....
        /*0d80*/ 	.word	0x0500000f


	//   ....[208]....
        /*0d84*/ 	.word	0x0500000f


	//   ....[209]....
        /*0d88*/ 	.word	0x0500000f


	//   ....[210]....
        /*0d8c*/ 	.word	0x0500000f


	//   ....[211]....
        /*0d90*/ 	.word	0x0500000f


	//   ....[212]....
        /*0d94*/ 	.word	0x0500000f


	//   ....[213]....
        /*0d98*/ 	.word	0x0500000f


	//   ....[214]....
        /*0d9c*/ 	.word	0x0500000f


	//   ....[215]....
        /*0da0*/ 	.word	0x0500000f


	//   ....[216]....
        /*0da4*/ 	.word	0x0500000f


	//   ....[217]....
        /*0da8*/ 	.word	0x0500000f


	//   ....[218]....
        /*0dac*/ 	.word	0x0500000f


	//   ....[219]....
        /*0db0*/ 	.word	0x0500000f


	//   ....[220]....
        /*0db4*/ 	.word	0x0500000f


	//   ....[221]....
        /*0db8*/ 	.word	0x0500000f


	//   ....[222]....
        /*0dbc*/ 	.word	0x0500000f


	//   ....[223]....
        /*0dc0*/ 	.word	0x0500000f


	//   ....[224]....
        /*0dc4*/ 	.word	0x0500000f


	//   ....[225]....
        /*0dc8*/ 	.word	0x0500000f


	//   ....[226]....
        /*0dcc*/ 	.word	0x0500000f


	//   ....[227]....
        /*0dd0*/ 	.word	0x0500000f


	//   ....[228]....
        /*0dd4*/ 	.word	0x0500000f


	//   ....[229]....
        /*0dd8*/ 	.word	0x0500000f


	//   ....[230]....
        /*0ddc*/ 	.word	0x0500000f


	//   ....[231]....
        /*0de0*/ 	.word	0x0500000f


	//   ....[232]....
        /*0de4*/ 	.word	0x0500000f


	//   ....[233]....
        /*0de8*/ 	.word	0x0500000f


	//   ....[234]....
        /*0dec*/ 	.word	0x0500000f


	//   ....[235]....
        /*0df0*/ 	.word	0x0500000f


	//   ....[236]....
        /*0df4*/ 	.word	0x0500000f


	//   ....[237]....
        /*0df8*/ 	.word	0x0500000f


	//   ....[238]....
        /*0dfc*/ 	.word	0x0500000f


	//   ....[239]....
        /*0e00*/ 	.word	0x0500000f


	//   ....[240]....
        /*0e04*/ 	.word	0x0500000f


	//   ....[241]....
        /*0e08*/ 	.word	0x0500000f


	//   ....[242]....
        /*0e0c*/ 	.word	0x0500000f


	//   ....[243]....
        /*0e10*/ 	.word	0x0500000f


	//   ....[244]....
        /*0e14*/ 	.word	0x0500000f


	//   ....[245]....
        /*0e18*/ 	.word	0x0500000f


	//   ....[246]....
        /*0e1c*/ 	.word	0x0500000f


	//   ....[247]....
        /*0e20*/ 	.word	0x0500000f


	//   ....[248]....
        /*0e24*/ 	.word	0x0500000f


	//   ....[249]....
        /*0e28*/ 	.word	0x0500000f


	//   ....[250]....
        /*0e2c*/ 	.word	0x0500000f


	//   ....[251]....
        /*0e30*/ 	.word	0x0500000f


	//   ....[252]....
        /*0e34*/ 	.word	0x0500000f


	//   ....[253]....
        /*0e38*/ 	.word	0x0500000f


	//   ....[254]....
        /*0e3c*/ 	.word	0x0500000f


	//   ....[255]....
        /*0e40*/ 	.word	0x0500000f


	//   ....[0]....
        /*0e44*/ 	.word	0x0500000f


	//   ....[1]....
        /*0e48*/ 	.word	0x0500000f


	//   ....[2]....
        /*0e4c*/ 	.word	0x0500000f


	//   ....[3]....
        /*0e50*/ 	.word	0x0500000f


	//   ....[4]....
        /*0e54*/ 	.word	0x0500000f


	//   ....[5]....
        /*0e58*/ 	.word	0x0500000f


	//   ....[6]....
        /*0e5c*/ 	.word	0x0500000f


	//   ....[7]....
        /*0e60*/ 	.word	0x0500000f


	//   ....[8]....
        /*0e64*/ 	.word	0x0500000f


	//   ....[9]....
        /*0e68*/ 	.word	0x0500000f


	//   ....[10]....
        /*0e6c*/ 	.word	0x0500000f


	//   ....[11]....
        /*0e70*/ 	.word	0x0500000f


	//   ....[12]....
        /*0e74*/ 	.word	0x0500000f


	//   ....[13]....
        /*0e78*/ 	.word	0x0500000f


	//   ....[14]....
        /*0e7c*/ 	.word	0x0500000f


	//   ....[15]....
        /*0e80*/ 	.word	0x0500000f


	//   ....[16]....
        /*0e84*/ 	.word	0x0500000f


	//   ....[17]....
        /*0e88*/ 	.word	0x0500000f


	//   ....[18]....
        /*0e8c*/ 	.word	0x0500000f


	//   ....[19]....
        /*0e90*/ 	.word	0x0500000f


	//   ....[20]....
        /*0e94*/ 	.word	0x0500000f


	//   ....[21]....
        /*0e98*/ 	.word	0x0500000f


	//   ....[22]....
        /*0e9c*/ 	.word	0x0500000f


	//   ....[23]....
        /*0ea0*/ 	.word	0x0500000f


	//   ....[24]....
        /*0ea4*/ 	.word	0x0500000f


	//   ....[25]....
        /*0ea8*/ 	.word	0x0500000f


	//   ....[26]....
        /*0eac*/ 	.word	0x0500000f


	//   ....[27]....
        /*0eb0*/ 	.word	0x0500000f


	//   ....[28]....
        /*0eb4*/ 	.word	0x0500000f


	//   ....[29]....
        /*0eb8*/ 	.word	0x0500000f


	//   ....[30]....
        /*0ebc*/ 	.word	0x0500000f


	//   ....[31]....
        /*0ec0*/ 	.word	0x0500000f


	//   ....[32]....
        /*0ec4*/ 	.word	0x0500000f


	//   ....[33]....
        /*0ec8*/ 	.word	0x0500000f


	//   ....[34]....
        /*0ecc*/ 	.word	0x0500000f


	//   ....[35]....
        /*0ed0*/ 	.word	0x0500000f


	//   ....[36]....
        /*0ed4*/ 	.word	0x0500000f


	//   ....[37]....
        /*0ed8*/ 	.word	0x0500000f


	//   ....[38]....
        /*0edc*/ 	.word	0x0500000f


	//   ....[39]....
        /*0ee0*/ 	.word	0x0500000f


	//   ....[40]....
        /*0ee4*/ 	.word	0x0500000f


	//   ....[41]....
        /*0ee8*/ 	.word	0x0500000f


	//   ....[42]....
        /*0eec*/ 	.word	0x0500000f


	//   ....[43]....
        /*0ef0*/ 	.word	0x0500000f


	//   ....[44]....
        /*0ef4*/ 	.word	0x0500000f


	//   ....[45]....
        /*0ef8*/ 	.word	0x0500000f


	//   ....[46]....
        /*0efc*/ 	.word	0x0500000f


	//   ....[47]....
        /*0f00*/ 	.word	0x0500000f


	//   ....[48]....
        /*0f04*/ 	.word	0x0500000f


	//   ....[49]....
        /*0f08*/ 	.word	0x0500000f


	//   ....[50]....
        /*0f0c*/ 	.word	0x0500000f


	//   ....[51]....
        /*0f10*/ 	.word	0x0500000f


	//   ....[52]....
        /*0f14*/ 	.word	0x0500000f


	//   ....[53]....
        /*0f18*/ 	.word	0x0500000f


	//   ....[54]....
        /*0f1c*/ 	.word	0x0500000f


	//   ....[55]....
        /*0f20*/ 	.word	0x0500000f


	//   ....[56]....
        /*0f24*/ 	.word	0x0500000f


	//   ....[57]....
        /*0f28*/ 	.word	0x0500000f


	//   ....[58]....
        /*0f2c*/ 	.word	0x0500000f


	//   ....[59]....
        /*0f30*/ 	.word	0x0500000f


	//   ....[60]....
        /*0f34*/ 	.word	0x0500000f


	//   ....[61]....
        /*0f38*/ 	.word	0x0500000f


	//   ....[62]....
        /*0f3c*/ 	.word	0x0500000f


	//----- nvinfo : EIATTR_COOP_GROUP_INSTR_OFFSETS
	.align		4
.L_579:
        /*0f40*/ 	.byte	0x04, 0x28
        /*0f42*/ 	.short	(.L_581 - .L_580)


	//   ....[0]....
.L_580:
        /*0f44*/ 	.word	0x00000070


	//   ....[1]....
        /*0f48*/ 	.word	0x00000140


	//   ....[2]....
        /*0f4c*/ 	.word	0x00000190


	//   ....[3]....
        /*0f50*/ 	.word	0x000003c0


	//   ....[4]....
        /*0f54*/ 	.word	0x00000520


	//   ....[5]....
        /*0f58*/ 	.word	0x00000640


	//   ....[6]....
        /*0f5c*/ 	.word	0x000007a0


	//   ....[7]....
        /*0f60*/ 	.word	0x000038b0


	//   ....[8]....
        /*0f64*/ 	.word	0x000038c0


	//   ....[9]....
        /*0f68*/ 	.word	0x00003fc0


	//   ....[10]....
        /*0f6c*/ 	.word	0x00003fd0


	//   ....[11]....
        /*0f70*/ 	.word	0x00004b90


	//   ....[12]....
        /*0f74*/ 	.word	0x00004ba0


	//   ....[13]....
        /*0f78*/ 	.word	0x00005320


	//   ....[14]....
        /*0f7c*/ 	.word	0x00005330


	//   ....[15]....
        /*0f80*/ 	.word	0x00005cf0


	//   ....[16]....
        /*0f84*/ 	.word	0x00005d00


	//   ....[17]....
        /*0f88*/ 	.word	0x00005e10


	//   ....[18]....
        /*0f8c*/ 	.word	0x00005e20


	//   ....[19]....
        /*0f90*/ 	.word	0x00006230


	//   ....[20]....
        /*0f94*/ 	.word	0x00006250


	//   ....[21]....
        /*0f98*/ 	.word	0x00006520


	//   ....[22]....
        /*0f9c*/ 	.word	0x00006540


	//   ....[23]....
        /*0fa0*/ 	.word	0x000071a0


	//   ....[24]....
        /*0fa4*/ 	.word	0x00007920


	//   ....[25]....
        /*0fa8*/ 	.word	0x00007930


	//   ....[26]....
        /*0fac*/ 	.word	0x00007940


	//   ....[27]....
        /*0fb0*/ 	.word	0x00007950


	//   ....[28]....
        /*0fb4*/ 	.word	0x00007c70


	//   ....[29]....
        /*0fb8*/ 	.word	0x00007c80


	//   ....[30]....
        /*0fbc*/ 	.word	0x00007c90


	//   ....[31]....
        /*0fc0*/ 	.word	0x00007ca0


	//   ....[32]....
        /*0fc4*/ 	.word	0x00008ea0


	//   ....[33]....
        /*0fc8*/ 	.word	0x00008eb0


	//   ....[34]....
        /*0fcc*/ 	.word	0x00008ec0


	//   ....[35]....
        /*0fd0*/ 	.word	0x00008ed0


	//   ....[36]....
        /*0fd4*/ 	.word	0x00008fd0


	//   ....[37]....
        /*0fd8*/ 	.word	0x00008ff0


	//   ....[38]....
        /*0fdc*/ 	.word	0x00009080


	//   ....[39]....
        /*0fe0*/ 	.word	0x000090e0


	//   ....[40]....
        /*0fe4*/ 	.word	0x0000aab0


	//   ....[41]....
        /*0fe8*/ 	.word	0x0000aff0


	//   ....[42]....
        /*0fec*/ 	.word	0x0000b000


	//   ....[43]....
        /*0ff0*/ 	.word	0x0000b020


	//   ....[44]....
        /*0ff4*/ 	.word	0x0000b770


	//   ....[45]....
        /*0ff8*/ 	.word	0x0000b7a0


	//   ....[46]....
        /*0ffc*/ 	.word	0x0000cce0


	//   ....[47]....
        /*1000*/ 	.word	0x0000cd10


	//   ....[48]....
        /*1004*/ 	.word	0x0000d950


	//   ....[49]....
        /*1008*/ 	.word	0x0000d970


	//   ....[50]....
        /*100c*/ 	.word	0x0000de50


	//   ....[51]....
        /*1010*/ 	.word	0x0000de70


	//   ....[52]....
        /*1014*/ 	.word	0x0000fdf0


	//   ....[53]....
        /*1018*/ 	.word	0x0000fe50


	//   ....[54]....
        /*101c*/ 	.word	0x00010880


	//   ....[55]....
        /*1020*/ 	.word	0x000108f0


	//   ....[56]....
        /*1024*/ 	.word	0x00011a30


	//   ....[57]....
        /*1028*/ 	.word	0x00011ac0


	//   ....[58]....
        /*102c*/ 	.word	0x00011b70


	//   ....[59]....
        /*1030*/ 	.word	0x00011d40


	//   ....[60]....
        /*1034*/ 	.word	0x00013590


	//   ....[61]....
        /*1038*/ 	.word	0x000135b0


	//   ....[62]....
        /*103c*/ 	.word	0x000135c0


	//   ....[63]....
        /*1040*/ 	.word	0x000135d0


	//   ....[64]....
        /*1044*/ 	.word	0x00013ff0


	//   ....[65]....
        /*1048*/ 	.word	0x00014000


	//   ....[66]....
        /*104c*/ 	.word	0x00014230


	//   ....[67]....
        /*1050*/ 	.word	0x00014240


	//   ....[68]....
        /*1054*/ 	.word	0x00014470


	//   ....[69]....
        /*1058*/ 	.word	0x00014480


	//   ....[70]....
        /*105c*/ 	.word	0x000146b0


	//   ....[71]....
        /*1060*/ 	.word	0x000146c0


	//   ....[72]....
        /*1064*/ 	.word	0x00014b90


	//   ....[73]....
        /*1068*/ 	.word	0x00014ba0


	//   ....[74]....
        /*106c*/ 	.word	0x00015820


	//   ....[75]....
        /*1070*/ 	.word	0x00015830


	//   ....[76]....
        /*1074*/ 	.word	0x00016e80


	//   ....[77]....
        /*1078*/ 	.word	0x00016e90


	//   ....[78]....
        /*107c*/ 	.word	0x000170d0


	//   ....[79]....
        /*1080*/ 	.word	0x000170e0


	//   ....[80]....
        /*1084*/ 	.word	0x00017310


	//   ....[81]....
        /*1088*/ 	.word	0x00017320


	//   ....[82]....
        /*108c*/ 	.word	0x00017550


	//   ....[83]....
        /*1090*/ 	.word	0x00017560


	//   ....[84]....
        /*1094*/ 	.word	0x000177f0


	//   ....[85]....
        /*1098*/ 	.word	0x000179e0


	//   ....[86]....
        /*109c*/ 	.word	0x00017a10


	//   ....[87]....
        /*10a0*/ 	.word	0x00017a40


	//   ....[88]....
        /*10a4*/ 	.word	0x00017a70


	//   ....[89]....
        /*10a8*/ 	.word	0x00017aa0


	//   ....[90]....
        /*10ac*/ 	.word	0x00017ad0


	//   ....[91]....
        /*10b0*/ 	.word	0x00017c60


	//   ....[92]....
        /*10b4*/ 	.word	0x00017c90


	//   ....[93]....
        /*10b8*/ 	.word	0x00017cc0


	//   ....[94]....
        /*10bc*/ 	.word	0x00017cf0


	//   ....[95]....
        /*10c0*/ 	.word	0x00017d20


	//   ....[96]....
        /*10c4*/ 	.word	0x00017d50


	//   ....[97]....
        /*10c8*/ 	.word	0x00017de0


	//   ....[98]....
        /*10cc*/ 	.word	0x00017e10


	//   ....[99]....
        /*10d0*/ 	.word	0x00017e20


	//   ....[100]....
        /*10d4*/ 	.word	0x00017e60


	//   ....[101]....
        /*10d8*/ 	.word	0x00019310


	//   ....[102]....
        /*10dc*/ 	.word	0x0001b3d0


	//   ....[103]....
        /*10e0*/ 	.word	0x0001b3f0


	//   ....[104]....
        /*10e4*/ 	.word	0x0001b480


	//   ....[105]....
        /*10e8*/ 	.word	0x0001b4a0


	//   ....[106]....
        /*10ec*/ 	.word	0x0001b520


	//   ....[107]....
        /*10f0*/ 	.word	0x0001b540


	//   ....[108]....
        /*10f4*/ 	.word	0x0001b5c0


	//   ....[109]....
        /*10f8*/ 	.word	0x0001b5e0


	//   ....[110]....
        /*10fc*/ 	.word	0x0001b660


	//   ....[111]....
        /*1100*/ 	.word	0x0001b680


	//   ....[112]....
        /*1104*/ 	.word	0x0001b690


	//   ....[113]....
        /*1108*/ 	.word	0x0001b6a0


	//   ....[114]....
        /*110c*/ 	.word	0x0001bef0


	//   ....[115]....
        /*1110*/ 	.word	0x0001bf20


	//   ....[116]....
        /*1114*/ 	.word	0x0001bfe0


	//   ....[117]....
        /*1118*/ 	.word	0x0001bff0


	//   ....[118]....
        /*111c*/ 	.word	0x0001c080


	//   ....[119]....
        /*1120*/ 	.word	0x0001c090


	//   ....[120]....
        /*1124*/ 	.word	0x0001c120


	//   ....[121]....
        /*1128*/ 	.word	0x0001c130


	//   ....[122]....
        /*112c*/ 	.word	0x0001c1c0


	//   ....[123]....
        /*1130*/ 	.word	0x0001c1d0


	//   ....[124]....
        /*1134*/ 	.word	0x0001c260


	//   ....[125]....
        /*1138*/ 	.word	0x0001c270


	//   ....[126]....
        /*113c*/ 	.word	0x0001c2f0


	//   ....[127]....
        /*1140*/ 	.word	0x0001c300


	//   ....[128]....
        /*1144*/ 	.word	0x0001c310


	//   ....[129]....
        /*1148*/ 	.word	0x0001c320


	//   ....[130]....
        /*114c*/ 	.word	0x0001c780


	//   ....[131]....
        /*1150*/ 	.word	0x0001c7b0


	//   ....[132]....
        /*1154*/ 	.word	0x0001c800


	//   ....[133]....
        /*1158*/ 	.word	0x0001c8c0


	//   ....[134]....
        /*115c*/ 	.word	0x0001c8d0


	//   ....[135]....
        /*1160*/ 	.word	0x0001c900


	//   ....[136]....
        /*1164*/ 	.word	0x0001c990


	//   ....[137]....
        /*1168*/ 	.word	0x0001ca40


	//   ....[138]....
        /*116c*/ 	.word	0x0001ca50


	//   ....[139]....
        /*1170*/ 	.word	0x0001ca80


	//   ....[140]....
        /*1174*/ 	.word	0x0001ca90


	//   ....[141]....
        /*1178*/ 	.word	0x0001cb20


	//   ....[142]....
        /*117c*/ 	.word	0x0001d230


	//   ....[143]....
        /*1180*/ 	.word	0x0001d250


	//   ....[144]....
        /*1184*/ 	.word	0x0001d2a0


	//   ....[145]....
        /*1188*/ 	.word	0x0001d2b0


	//   ....[146]....
        /*118c*/ 	.word	0x0001d2f0


	//   ....[147]....
        /*1190*/ 	.word	0x0001d300


	//   ....[148]....
        /*1194*/ 	.word	0x0001d340


	//   ....[149]....
        /*1198*/ 	.word	0x0001d350


	//   ....[150]....
        /*119c*/ 	.word	0x0001d390


	//   ....[151]....
        /*11a0*/ 	.word	0x0001d3a0


	//   ....[152]....
        /*11a4*/ 	.word	0x0001d3b0


	//   ....[153]....
        /*11a8*/ 	.word	0x0001d3f0


	//   ....[154]....
        /*11ac*/ 	.word	0x0001d710


	//   ....[155]....
        /*11b0*/ 	.word	0x0001d730


	//   ....[156]....
        /*11b4*/ 	.word	0x0001d740


	//   ....[157]....
        /*11b8*/ 	.word	0x0001d750


	//   ....[158]....
        /*11bc*/ 	.word	0x0001d770


	//   ....[159]....
        /*11c0*/ 	.word	0x0001d7e0


	//   ....[160]....
        /*11c4*/ 	.word	0x0001d850


	//   ....[161]....
        /*11c8*/ 	.word	0x0001d870


	//   ....[162]....
        /*11cc*/ 	.word	0x0001d880


	//   ....[163]....
        /*11d0*/ 	.word	0x0001d8e0


	//   ....[164]....
        /*11d4*/ 	.word	0x0001d900


	//   ....[165]....
        /*11d8*/ 	.word	0x0001d960


	//   ....[166]....
        /*11dc*/ 	.word	0x0001de90


	//   ....[167]....
        /*11e0*/ 	.word	0x0001dec0


	//   ....[168]....
        /*11e4*/ 	.word	0x0001df30


	//   ....[169]....
        /*11e8*/ 	.word	0x0001df60


	//   ....[170]....
        /*11ec*/ 	.word	0x0001df90


	//   ....[171]....
        /*11f0*/ 	.word	0x0001dfc0


	//   ....[172]....
        /*11f4*/ 	.word	0x0001dff0


	//   ....[173]....
        /*11f8*/ 	.word	0x0001e020


	//   ....[174]....
        /*11fc*/ 	.word	0x0001e1c0


	//   ....[175]....
        /*1200*/ 	.word	0x0001e1f0


	//   ....[176]....
        /*1204*/ 	.word	0x0001e220


	//   ....[177]....
        /*1208*/ 	.word	0x0001e250


	//   ....[178]....
        /*120c*/ 	.word	0x0001e280


	//   ....[179]....
        /*1210*/ 	.word	0x0001e2b0


	//   ....[180]....
        /*1214*/ 	.word	0x0001e370


	//   ....[181]....
        /*1218*/ 	.word	0x0001e390


	//   ....[182]....
        /*121c*/ 	.word	0x0001e3b0


	//   ....[183]....
        /*1220*/ 	.word	0x0001e410


	//   ....[184]....
        /*1224*/ 	.word	0x0001ee30


	//   ....[185]....
        /*1228*/ 	.word	0x0001f150


	//   ....[186]....
        /*122c*/ 	.word	0x0001f1e0


	//   ....[187]....
        /*1230*/ 	.word	0x0001f270


	//   ....[188]....
        /*1234*/ 	.word	0x0001f300


	//   ....[189]....
        /*1238*/ 	.word	0x0001f3e0


	//   ....[190]....
        /*123c*/ 	.word	0x0001f470


	//   ....[191]....
        /*1240*/ 	.word	0x0001f510


	//   ....[192]....
        /*1244*/ 	.word	0x0001f5a0


	//   ....[193]....
        /*1248*/ 	.word	0x0001f690


	//   ....[194]....
        /*124c*/ 	.word	0x0001f720


	//   ....[195]....
        /*1250*/ 	.word	0x0001f7c0


	//   ....[196]....
        /*1254*/ 	.word	0x0001f850


	//   ....[197]....
        /*1258*/ 	.word	0x0001f930


	//   ....[198]....
        /*125c*/ 	.word	0x0001f9d0


	//   ....[199]....
        /*1260*/ 	.word	0x0001fa60


	//   ....[200]....
        /*1264*/ 	.word	0x0001fab0


	//   ....[201]....
        /*1268*/ 	.word	0x0001fb00


	//   ....[202]....
        /*126c*/ 	.word	0x0001fba0


	//   ....[203]....
        /*1270*/ 	.word	0x0001fc30


	//   ....[204]....
        /*1274*/ 	.word	0x0001fc80


	//   ....[205]....
        /*1278*/ 	.word	0x0001fcd0


	//   ....[206]....
        /*127c*/ 	.word	0x0001fdd0


	//   ....[207]....
        /*1280*/ 	.word	0x0001fe80


	//   ....[208]....
        /*1284*/ 	.word	0x0001fed0


	//   ....[209]....
        /*1288*/ 	.word	0x0001ff20


	//   ....[210]....
        /*128c*/ 	.word	0x000200b0


	//   ....[211]....
        /*1290*/ 	.word	0x00020230


	//   ....[212]....
        /*1294*/ 	.word	0x000202a0


	//   ....[213]....
        /*1298*/ 	.word	0x000202f0


	//   ....[214]....
        /*129c*/ 	.word	0x000205a0


	//   ....[215]....
        /*12a0*/ 	.word	0x000205f0


	//   ....[216]....
        /*12a4*/ 	.word	0x00020680


	//   ....[217]....
        /*12a8*/ 	.word	0x00020710


	//   ....[218]....
        /*12ac*/ 	.word	0x000207a0


	//   ....[219]....
        /*12b0*/ 	.word	0x00020830


	//   ....[220]....
        /*12b4*/ 	.word	0x000208c0


	//   ....[221]....
        /*12b8*/ 	.word	0x00020950


	//   ....[222]....
        /*12bc*/ 	.word	0x000209d0


	//   ....[223]....
        /*12c0*/ 	.word	0x00020a20


	//   ....[224]....
        /*12c4*/ 	.word	0x00020ac0


	//   ....[225]....
        /*12c8*/ 	.word	0x00020b50


	//   ....[226]....
        /*12cc*/ 	.word	0x00020be0


	//   ....[227]....
        /*12d0*/ 	.word	0x00020c30


	//   ....[228]....
        /*12d4*/ 	.word	0x00020cd0


	//   ....[229]....
        /*12d8*/ 	.word	0x00020d60


	//   ....[230]....
        /*12dc*/ 	.word	0x00020e00


	//   ....[231]....
        /*12e0*/ 	.word	0x00020e90


	//   ....[232]....
        /*12e4*/ 	.word	0x00020f30


	//   ....[233]....
        /*12e8*/ 	.word	0x00020fc0


	//   ....[234]....
        /*12ec*/ 	.word	0x00021090


	//   ....[235]....
        /*12f0*/ 	.word	0x00021370


	//   ....[236]....
        /*12f4*/ 	.word	0x00021460


	//   ....[237]....
        /*12f8*/ 	.word	0x00021500


	//   ....[238]....
        /*12fc*/ 	.word	0x00021560


	//   ....[239]....
        /*1300*/ 	.word	0x00021650


	//   ....[240]....
        /*1304*/ 	.word	0x000216c0


	//   ....[241]....
        /*1308*/ 	.word	0x000217b0


	//   ....[242]....
        /*130c*/ 	.word	0x00021820


	//   ....[243]....
        /*1310*/ 	.word	0x00021910


	//   ....[244]....
        /*1314*/ 	.word	0x00021980


	//   ....[245]....
        /*1318*/ 	.word	0x00021a70


	//   ....[246]....
        /*131c*/ 	.word	0x00021ae0


	//   ....[247]....
        /*1320*/ 	.word	0x00021b80


	//   ....[248]....
        /*1324*/ 	.word	0x00021c70


	//   ....[249]....
        /*1328*/ 	.word	0x00021ce0


	//   ....[250]....
        /*132c*/ 	.word	0x00021d40


	//   ....[251]....
        /*1330*/ 	.word	0x00021e30


	//   ....[252]....
        /*1334*/ 	.word	0x00021e90


	//   ....[253]....
        /*1338*/ 	.word	0x00021f90


	//   ....[254]....
        /*133c*/ 	.word	0x00021ff0


	//   ....[255]....
        /*1340*/ 	.word	0x000220f0


	//   ....[0]....
        /*1344*/ 	.word	0x00022150


	//   ....[1]....
        /*1348*/ 	.word	0x00022250


	//   ....[2]....
        /*134c*/ 	.word	0x000222b0


	//   ....[3]....
        /*1350*/ 	.word	0x000223b0


	//   ....[4]....
        /*1354*/ 	.word	0x00022410


	//   ....[5]....
        /*1358*/ 	.word	0x00022510


	//   ....[6]....
        /*135c*/ 	.word	0x00022570


	//   ....[7]....
        /*1360*/ 	.word	0x00022610


	//   ....[8]....
        /*1364*/ 	.word	0x00022790


	//   ....[9]....
        /*1368*/ 	.word	0x00022870


	//   ....[10]....
        /*136c*/ 	.word	0x00022920


	//   ....[11]....
        /*1370*/ 	.word	0x00022a30


	//   ....[12]....
        /*1374*/ 	.word	0x00022a90


	//   ....[13]....
        /*1378*/ 	.word	0x00022ba0


	//   ....[14]....
        /*137c*/ 	.word	0x00022c00


	//   ....[15]....
        /*1380*/ 	.word	0x00022d10


	//   ....[16]....
        /*1384*/ 	.word	0x00022d70


	//   ....[17]....
        /*1388*/ 	.word	0x00022e80


	//   ....[18]....
        /*138c*/ 	.word	0x00022ee0


	//   ....[19]....
        /*1390*/ 	.word	0x00022fa0


	//   ....[20]....
        /*1394*/ 	.word	0x00023100


	//   ....[21]....
        /*1398*/ 	.word	0x000231a0


	//   ....[22]....
        /*139c*/ 	.word	0x00023200


	//   ....[23]....
        /*13a0*/ 	.word	0x000232b0


	//   ....[24]....
        /*13a4*/ 	.word	0x00023310


	//   ....[25]....
        /*13a8*/ 	.word	0x000233c0


	//   ....[26]....
        /*13ac*/ 	.word	0x00023420


	//   ....[27]....
        /*13b0*/ 	.word	0x000234d0


	//   ....[28]....
        /*13b4*/ 	.word	0x00023530


	//   ....[29]....
        /*13b8*/ 	.word	0x000235e0


	//   ....[30]....
        /*13bc*/ 	.word	0x00023640


	//   ....[31]....
        /*13c0*/ 	.word	0x000236f0


	//   ....[32]....
        /*13c4*/ 	.word	0x000237e0


	//   ....[33]....
        /*13c8*/ 	.word	0x00023880


	//   ....[34]....
        /*13cc*/ 	.word	0x000238e0


	//   ....[35]....
        /*13d0*/ 	.word	0x000239b0


	//   ....[36]....
        /*13d4*/ 	.word	0x00023a10


	//   ....[37]....
        /*13d8*/ 	.word	0x00023ae0


	//   ....[38]....
        /*13dc*/ 	.word	0x00023b40


	//   ....[39]....
        /*13e0*/ 	.word	0x00023c10


	//   ....[40]....
        /*13e4*/ 	.word	0x00023c70


	//   ....[41]....
        /*13e8*/ 	.word	0x00023d40


	//   ....[42]....
        /*13ec*/ 	.word	0x00023da0


	//   ....[43]....
        /*13f0*/ 	.word	0x00023e70


	//   ....[44]....
        /*13f4*/ 	.word	0x00023f00


	//   ....[45]....
        /*13f8*/ 	.word	0x00023fa0


	//   ....[46]....
        /*13fc*/ 	.word	0x00024120


	//   ....[47]....
        /*1400*/ 	.word	0x00024190


	//   ....[48]....
        /*1404*/ 	.word	0x00024200


	//   ....[49]....
        /*1408*/ 	.word	0x00024270


	//   ....[50]....
        /*140c*/ 	.word	0x000242e0


	//   ....[51]....
        /*1410*/ 	.word	0x00024360


	//   ....[52]....
        /*1414*/ 	.word	0x000243e0


	//   ....[53]....
        /*1418*/ 	.word	0x00024470


	//   ....[54]....
        /*141c*/ 	.word	0x000244e0


	//   ....[55]....
        /*1420*/ 	.word	0x00024550


	//   ....[56]....
        /*1424*/ 	.word	0x000245c0


	//   ....[57]....
        /*1428*/ 	.word	0x00024640


	//   ....[58]....
        /*142c*/ 	.word	0x000246b0


	//   ....[59]....
        /*1430*/ 	.word	0x00024740


	//   ....[60]....
        /*1434*/ 	.word	0x000247a0


	//   ....[61]....
        /*1438*/ 	.word	0x00024830


	//   ....[62]....
        /*143c*/ 	.word	0x00024960


	//----- nvinfo : EIATTR_REG_RECONFIG
	.align		4
.L_581:
        /*1440*/ 	.byte	0x01, 0x54
	.zero		2


	//----- nvinfo : EIATTR_SYSCALL_OFFSETS
	.align		4
        /*1444*/ 	.byte	0x04, 0x46
        /*1446*/ 	.short	(.L_583 - .L_582)


	//   ....[0]....
.L_582:
        /*1448*/ 	.word	0x000024a0


	//   ....[1]....
        /*144c*/ 	.word	0x000025f0


	//   ....[2]....
        /*1450*/ 	.word	0x00007340


	//   ....[3]....
        /*1454*/ 	.word	0x00007660


	//   ....[4]....
        /*1458*/ 	.word	0x0001aa50


	//   ....[5]....
        /*145c*/ 	.word	0x0001aba0


	//   ....[6]....
        /*1460*/ 	.word	0x0001ac90


	//   ....[7]....
        /*1464*/ 	.word	0x0001bb50


	//----- nvinfo : EIATTR_MBARRIER_INSTR_OFFSETS
	.align		4
.L_583:
        /*1468*/ 	.byte	0x04, 0x39
        /*146a*/ 	.short	(.L_585 - .L_584)


	//   ....[0]....
.L_584:
        /*146c*/ 	.word	0x00000270
        /*1470*/ 	.word	0x000000ff
        /*1474*/ 	.word	0x00022800
        /*1478*/ 	.short	0x0100
        /*147a*/ 	.byte	0x08
	.zero		1


	//   ....[1]....
        /*147c*/ 	.word	0x00000280
        /*1480*/ 	.word	0x000000ff
        /*1484*/ 	.word	0x00022820
        /*1488*/ 	.short	0x0100
        /*148a*/ 	.byte	0x08
	.zero		1


	//   ....[2]....
        /*148c*/ 	.word	0x00000370
        /*1490*/ 	.word	0x000000ff
        /*1494*/ 	.word	0x00022830
        /*1498*/ 	.short	0x0100
        /*149a*/ 	.byte	0x08
	.zero		1


	//   ....[3]....
        /*149c*/ 	.word	0x00000380
        /*14a0*/ 	.word	0x000000ff
        /*14a4*/ 	.word	0x00022840
        /*14a8*/ 	.short	0x0100
        /*14aa*/ 	.byte	0x08
	.zero		1


	//   ....[4]....
        /*14ac*/ 	.word	0x00000390
        /*14b0*/ 	.word	0x000000ff
        /*14b4*/ 	.word	0x00022838
        /*14b8*/ 	.short	0x0100
        /*14ba*/ 	.byte	0x08
	.zero		1


	//   ....[5]....
        /*14bc*/ 	.word	0x000003a0
        /*14c0*/ 	.word	0x000000ff
        /*14c4*/ 	.word	0x00022848
        /*14c8*/ 	.short	0x0100
        /*14ca*/ 	.byte	0x08
	.zero		1


	//   ....[6]....
        /*14cc*/ 	.word	0x000004d0
        /*14d0*/ 	.word	0x000000ff
        /*14d4*/ 	.word	0x00022850
        /*14d8*/ 	.short	0x0100
        /*14da*/ 	.byte	0x08
	.zero		1


	//   ....[7]....
        /*14dc*/ 	.word	0x000004e0
        /*14e0*/ 	.word	0x000000ff
        /*14e4*/ 	.word	0x00022860
        /*14e8*/ 	.short	0x0100
        /*14ea*/ 	.byte	0x08
	.zero		1


	//   ....[8]....
        /*14ec*/ 	.word	0x000004f0
        /*14f0*/ 	.word	0x000000ff
        /*14f4*/ 	.word	0x00022858
        /*14f8*/ 	.short	0x0100
        /*14fa*/ 	.byte	0x08
	.zero		1


	//   ....[9]....
        /*14fc*/ 	.word	0x00000500
        /*1500*/ 	.word	0x000000ff
        /*1504*/ 	.word	0x00022868
        /*1508*/ 	.short	0x0100
        /*150a*/ 	.byte	0x08
	.zero		1


	//   ....[10]....
        /*150c*/ 	.word	0x000005f0
        /*1510*/ 	.word	0x000000ff
        /*1514*/ 	.word	0x00022870
        /*1518*/ 	.short	0x0100
        /*151a*/ 	.byte	0x06
	.zero		1


	//   ....[11]....
        /*151c*/ 	.word	0x00000600
        /*1520*/ 	.word	0x000000ff
        /*1524*/ 	.word	0x00022880
        /*1528*/ 	.short	0x0100
        /*152a*/ 	.byte	0x06
	.zero		1


	//   ....[12]....
        /*152c*/ 	.word	0x00000610
        /*1530*/ 	.word	0x000000ff
        /*1534*/ 	.word	0x00022878
        /*1538*/ 	.short	0x0100
        /*153a*/ 	.byte	0x06
	.zero		1


	//   ....[13]....
        /*153c*/ 	.word	0x00000620
        /*1540*/ 	.word	0x000000ff
        /*1544*/ 	.word	0x00022888
        /*1548*/ 	.short	0x0100
        /*154a*/ 	.byte	0x06
	.zero		1


	//   ....[14]....
        /*154c*/ 	.word	0x00000750
        /*1550*/ 	.word	0x000000ff
        /*1554*/ 	.word	0x00022890
        /*1558*/ 	.short	0x0100
        /*155a*/ 	.byte	0x08
	.zero		1


	//   ....[15]....
        /*155c*/ 	.word	0x00000760
        /*1560*/ 	.word	0x000000ff
        /*1564*/ 	.word	0x000228a0
        /*1568*/ 	.short	0x0100
        /*156a*/ 	.byte	0x08
	.zero		1


	//   ....[16]....
        /*156c*/ 	.word	0x00000770
        /*1570*/ 	.word	0x000000ff
        /*1574*/ 	.word	0x00022898
        /*1578*/ 	.short	0x0100
        /*157a*/ 	.byte	0x08
	.zero		1


	//   ....[17]....
        /*157c*/ 	.word	0x00000780
        /*1580*/ 	.word	0x000000ff
        /*1584*/ 	.word	0x000228a8
        /*1588*/ 	.short	0x0100
        /*158a*/ 	.byte	0x08
	.zero		1


	//   ....[18]....
        /*158c*/ 	.word	0x000008b0
        /*1590*/ 	.word	0x000000ff
        /*1594*/ 	.word	0x000228b0
        /*1598*/ 	.short	0x0100
        /*159a*/ 	.byte	0x08
	.zero		1


	//   ....[19]....
        /*159c*/ 	.word	0x000008c0
        /*15a0*/ 	.word	0x000000ff
        /*15a4*/ 	.word	0x000228c0
        /*15a8*/ 	.short	0x0100
        /*15aa*/ 	.byte	0x08
	.zero		1


	//   ....[20]....
        /*15ac*/ 	.word	0x000008d0
        /*15b0*/ 	.word	0x000000ff
        /*15b4*/ 	.word	0x000228b8
        /*15b8*/ 	.short	0x0100
        /*15ba*/ 	.byte	0x08
	.zero		1


	//   ....[21]....
        /*15bc*/ 	.word	0x000008e0
        /*15c0*/ 	.word	0x000000ff
        /*15c4*/ 	.word	0x000228c8
        /*15c8*/ 	.short	0x0100
        /*15ca*/ 	.byte	0x08
	.zero		1


	//   ....[22]....
        /*15cc*/ 	.word	0x00003860
        /*15d0*/ 	.word	0x00000057
        /*15d4*/ 	.word	0x00022890
        /*15d8*/ 	.short	0x010a
        /*15da*/ 	.byte	0x3f
	.zero		1


	//   ....[23]....
        /*15dc*/ 	.word	0x00004b30
        /*15e0*/ 	.word	0x00000057
        /*15e4*/ 	.word	0x00022890
        /*15e8*/ 	.short	0x010a
        /*15ea*/ 	.byte	0x3f
	.zero		1


	//   ....[24]....
        /*15ec*/ 	.word	0x00005b50
        /*15f0*/ 	.word	0x00000057
        /*15f4*/ 	.word	0x00022890
        /*15f8*/ 	.short	0x010a
        /*15fa*/ 	.byte	0x3f
	.zero		1


	//   ....[25]....
        /*15fc*/ 	.word	0x00005ff0
        /*1600*/ 	.word	0x00000004
        /*1604*/ 	.word	0x00000000
        /*1608*/ 	.short	0x0101
        /*160a*/ 	.byte	0x3f
	.zero		1


	//   ....[26]....
        /*160c*/ 	.word	0x00006030
        /*1610*/ 	.word	0x00000057
        /*1614*/ 	.word	0x000228b0
        /*1618*/ 	.short	0x010a
        /*161a*/ 	.byte	0x3f
	.zero		1


	//   ....[27]....
        /*161c*/ 	.word	0x000068b0
        /*1620*/ 	.word	0x00000057
        /*1624*/ 	.word	0x00000000
        /*1628*/ 	.short	0x0101
        /*162a*/ 	.byte	0x3f
	.zero		1


	//   ....[28]....
        /*162c*/ 	.word	0x000073e0
        /*1630*/ 	.word	0x00000013
        /*1634*/ 	.word	0x00022800
        /*1638*/ 	.short	0x010a
        /*163a*/ 	.byte	0x3f
	.zero		1


	//   ....[29]....
        /*163c*/ 	.word	0x00007430
        /*1640*/ 	.word	0x00000013
        /*1644*/ 	.word	0x00022800
        /*1648*/ 	.short	0x010a
        /*164a*/ 	.byte	0x3f
	.zero		1


	//   ....[30]....
        /*164c*/ 	.word	0x00007f00
        /*1650*/ 	.word	0x00000013
        /*1654*/ 	.word	0x00022800
        /*1658*/ 	.short	0x010a
        /*165a*/ 	.byte	0x3f
	.zero		1


	//   ....[31]....
        /*165c*/ 	.word	0x00009350
        /*1660*/ 	.word	0x00000013
        /*1664*/ 	.word	0x00022800
        /*1668*/ 	.short	0x010a
        /*166a*/ 	.byte	0x3f
	.zero		1


	//   ....[32]....
        /*166c*/ 	.word	0x0000a220
        /*1670*/ 	.word	0x0000000d
        /*1674*/ 	.word	0x00022830
        /*1678*/ 	.short	0x010a
        /*167a*/ 	.byte	0x3f
	.zero		1


	//   ....[33]....
        /*167c*/ 	.word	0x0000a2d0
        /*1680*/ 	.word	0x0000000d
        /*1684*/ 	.word	0x00022830
        /*1688*/ 	.short	0x010a
        /*168a*/ 	.byte	0x3f
	.zero		1


	//   ....[34]....
        /*168c*/ 	.word	0x0000bab0
        /*1690*/ 	.word	0x00000020
        /*1694*/ 	.word	0x00000000
        /*1698*/ 	.short	0x0101
        /*169a*/ 	.byte	0x3f
	.zero		1


	//   ....[35]....
        /*169c*/ 	.word	0x0000c210
        /*16a0*/ 	.word	0x0000000d
        /*16a4*/ 	.word	0x00022850
        /*16a8*/ 	.short	0x010a
        /*16aa*/ 	.byte	0x3f
	.zero		1


	//   ....[36]....
        /*16ac*/ 	.word	0x0000c260
        /*16b0*/ 	.word	0x0000000d
        /*16b4*/ 	.word	0x00022850
        /*16b8*/ 	.short	0x010a
        /*16ba*/ 	.byte	0x3f
	.zero		1


	//   ....[37]....
        /*16bc*/ 	.word	0x0000c6d0
        /*16c0*/ 	.word	0x0000000d
        /*16c4*/ 	.word	0x00000000
        /*16c8*/ 	.short	0x0101
        /*16ca*/ 	.byte	0x3f
	.zero		1


	//   ....[38]....
        /*16cc*/ 	.word	0x0000c870
        /*16d0*/ 	.word	0x0000000e
        /*16d4*/ 	.word	0x00022830
        /*16d8*/ 	.short	0x010a
        /*16da*/ 	.byte	0x3f
	.zero		1


	//   ....[39]....
        /*16dc*/ 	.word	0x0000c8e0
        /*16e0*/ 	.word	0x0000000e
        /*16e4*/ 	.word	0x00022830
        /*16e8*/ 	.short	0x010a
        /*16ea*/ 	.byte	0x3f
	.zero		1


	//   ....[40]....
        /*16ec*/ 	.word	0x0000e6b0
        /*16f0*/ 	.word	0x0000009b
        /*16f4*/ 	.word	0x00000000
        /*16f8*/ 	.short	0x0101
        /*16fa*/ 	.byte	0x3f
	.zero		1


	//   ....[41]....
        /*16fc*/ 	.word	0x0000f010
        /*1700*/ 	.word	0x0000000e
        /*1704*/ 	.word	0x00022850
        /*1708*/ 	.short	0x010a
        /*170a*/ 	.byte	0x3f
	.zero		1


	//   ....[42]....
        /*170c*/ 	.word	0x0000f060
        /*1710*/ 	.word	0x0000000e
        /*1714*/ 	.word	0x00022850
        /*1718*/ 	.short	0x010a
        /*171a*/ 	.byte	0x3f
	.zero		1


	//   ....[43]....
        /*171c*/ 	.word	0x0000f450
        /*1720*/ 	.word	0x0000000e
        /*1724*/ 	.word	0x00000000
        /*1728*/ 	.short	0x0101
        /*172a*/ 	.byte	0x3f
	.zero		1


	//   ....[44]....
        /*172c*/ 	.word	0x0000f580
        /*1730*/ 	.word	0x0000000e
        /*1734*/ 	.word	0x00022830
        /*1738*/ 	.short	0x010a
        /*173a*/ 	.byte	0x3f
	.zero		1


	//   ....[45]....
        /*173c*/ 	.word	0x0000f5f0
        /*1740*/ 	.word	0x0000000e
        /*1744*/ 	.word	0x00022830
        /*1748*/ 	.short	0x010a
        /*174a*/ 	.byte	0x3f
	.zero		1


	//   ....[46]....
        /*174c*/ 	.word	0x00010f10
        /*1750*/ 	.word	0x00000099
        /*1754*/ 	.word	0x00000000
        /*1758*/ 	.short	0x0101
        /*175a*/ 	.byte	0x3f
	.zero		1


	//   ....[47]....
        /*175c*/ 	.word	0x00011590
        /*1760*/ 	.word	0x0000000e
        /*1764*/ 	.word	0x00022850
        /*1768*/ 	.short	0x010a
        /*176a*/ 	.byte	0x3f
	.zero		1


	//   ....[48]....
        /*176c*/ 	.word	0x000115e0
        /*1770*/ 	.word	0x0000000e
        /*1774*/ 	.word	0x00022850
        /*1778*/ 	.short	0x010a
        /*177a*/ 	.byte	0x3f
	.zero		1


	//   ....[49]....
        /*177c*/ 	.word	0x000119d0
        /*1780*/ 	.word	0x0000000e
        /*1784*/ 	.word	0x00000000
        /*1788*/ 	.short	0x0101
        /*178a*/ 	.byte	0x3f
	.zero		1


	//   ....[50]....
        /*178c*/ 	.word	0x00013f60
        /*1790*/ 	.word	0x00000003
        /*1794*/ 	.word	0x00000000
        /*1798*/ 	.short	0x0101
        /*179a*/ 	.byte	0x3f
	.zero		1


	//   ....[51]....
        /*179c*/ 	.word	0x00014b00
        /*17a0*/ 	.word	0x0000000a
        /*17a4*/ 	.word	0x00000000
        /*17a8*/ 	.short	0x0101
        /*17aa*/ 	.byte	0x3f
	.zero		1


	//   ....[52]....
        /*17ac*/ 	.word	0x000193f0
        /*17b0*/ 	.word	0x00000016
        /*17b4*/ 	.word	0x00022820
        /*17b8*/ 	.short	0x010a
        /*17ba*/ 	.byte	0x3f
	.zero		1


	//   ....[53]....
        /*17bc*/ 	.word	0x00019480
        /*17c0*/ 	.word	0x00000003
        /*17c4*/ 	.word	0x000228a0
        /*17c8*/ 	.short	0x010a
        /*17ca*/ 	.byte	0x3f
	.zero		1


	//   ....[54]....
        /*17cc*/ 	.word	0x000196d0
        /*17d0*/ 	.word	0x00000003
        /*17d4*/ 	.word	0x000228c0
        /*17d8*/ 	.short	0x010a
        /*17da*/ 	.byte	0x3f
	.zero		1


	//   ....[55]....
        /*17dc*/ 	.word	0x00019ce0
        /*17e0*/ 	.word	0x00000009
        /*17e4*/ 	.word	0x000228a0
        /*17e8*/ 	.short	0x010a
        /*17ea*/ 	.byte	0x3f
	.zero		1


	//   ....[56]....
        /*17ec*/ 	.word	0x00019f20
        /*17f0*/ 	.word	0x00000009
        /*17f4*/ 	.word	0x000228c0
        /*17f8*/ 	.short	0x010a
        /*17fa*/ 	.byte	0x3f
	.zero		1


	//   ....[57]....
        /*17fc*/ 	.word	0x0001b170
        /*1800*/ 	.word	0x00000020
        /*1804*/ 	.word	0x00022840
        /*1808*/ 	.short	0x010a
        /*180a*/ 	.byte	0x3f
	.zero		1


	//   ....[58]....
        /*180c*/ 	.word	0x0001b7a0
        /*1810*/ 	.word	0x00000020
        /*1814*/ 	.word	0x00022830
        /*1818*/ 	.short	0x0107
        /*181a*/ 	.byte	0x3f
	.zero		1


	//   ....[59]....
        /*181c*/ 	.word	0x0001b880
        /*1820*/ 	.word	0x00000020
        /*1824*/ 	.word	0x00022830
        /*1828*/ 	.short	0x0101
        /*182a*/ 	.byte	0x3f
	.zero		1


	//   ....[60]....
        /*182c*/ 	.word	0x0001c420
        /*1830*/ 	.word	0x00000016
        /*1834*/ 	.word	0x00022800
        /*1838*/ 	.short	0x0107
        /*183a*/ 	.byte	0x3f
	.zero		1


	//   ....[61]....
        /*183c*/ 	.word	0x0001c510
        /*1840*/ 	.word	0x00000016
        /*1844*/ 	.word	0x00022800
        /*1848*/ 	.short	0x0101
        /*184a*/ 	.byte	0x3f
	.zero		1


	//   ....[62]....
        /*184c*/ 	.word	0x0001c530
        /*1850*/ 	.word	0x00000016
        /*1854*/ 	.word	0x00022820
        /*1858*/ 	.short	0x010a
        /*185a*/ 	.byte	0x3f
	.zero		1


	//   ....[63]....
        /*185c*/ 	.word	0x0001c5c0
        /*1860*/ 	.word	0x00000020
        /*1864*/ 	.word	0x00022860
        /*1868*/ 	.short	0x010a
        /*186a*/ 	.byte	0x3f
	.zero		1


	//   ....[64]....
        /*186c*/ 	.word	0x0001cca0
        /*1870*/ 	.word	0x00000020
        /*1874*/ 	.word	0x00022850
        /*1878*/ 	.short	0x0107
        /*187a*/ 	.byte	0x3f
	.zero		1


	//   ....[65]....
        /*187c*/ 	.word	0x0001cd70
        /*1880*/ 	.word	0x00000020
        /*1884*/ 	.word	0x00022850
        /*1888*/ 	.short	0x0101
        /*188a*/ 	.byte	0x3f
	.zero		1


	//   ....[66]....
        /*188c*/ 	.word	0x0001d0b0
        /*1890*/ 	.word	0x00000006
        /*1894*/ 	.word	0x00022840
        /*1898*/ 	.short	0x010a
        /*189a*/ 	.byte	0x3f
	.zero		1


	//   ....[67]....
        /*189c*/ 	.word	0x0001d470
        /*18a0*/ 	.word	0x00000006
        /*18a4*/ 	.word	0x00022830
        /*18a8*/ 	.short	0x0107
        /*18aa*/ 	.byte	0x3f
	.zero		1


	//   ....[68]....
        /*18ac*/ 	.word	0x0001d530
        /*18b0*/ 	.word	0x00000006
        /*18b4*/ 	.word	0x00022830
        /*18b8*/ 	.short	0x0101
        /*18ba*/ 	.byte	0x3f
	.zero		1


	//   ....[69]....
        /*18bc*/ 	.word	0x0001d560
        /*18c0*/ 	.word	0x00000006
        /*18c4*/ 	.word	0x00022860
        /*18c8*/ 	.short	0x010a
        /*18ca*/ 	.byte	0x3f
	.zero		1


	//   ....[70]....
        /*18cc*/ 	.word	0x0001da60
        /*18d0*/ 	.word	0x00000006
        /*18d4*/ 	.word	0x00022850
        /*18d8*/ 	.short	0x0107
        /*18da*/ 	.byte	0x3f
	.zero		1


	//   ....[71]....
        /*18dc*/ 	.word	0x0001db20
        /*18e0*/ 	.word	0x00000006
        /*18e4*/ 	.word	0x00022850
        /*18e8*/ 	.short	0x0101
        /*18ea*/ 	.byte	0x3f
	.zero		1


	//   ....[72]....
        /*18ec*/ 	.word	0x0001edb0
        /*18f0*/ 	.word	0x00000004
        /*18f4*/ 	.word	0x00022820
        /*18f8*/ 	.short	0x010a
        /*18fa*/ 	.byte	0x3f
	.zero		1


	//   ....[73]....
        /*18fc*/ 	.word	0x0001ef20
        /*1900*/ 	.word	0x00000005
        /*1904*/ 	.word	0x00022840
        /*1908*/ 	.short	0x010a
        /*190a*/ 	.byte	0x3f
	.zero		1


	//   ....[74]....
        /*190c*/ 	.word	0x0001efc0
        /*1910*/ 	.word	0x00000019
        /*1914*/ 	.word	0x00022840
        /*1918*/ 	.short	0x010a
        /*191a*/ 	.byte	0x3f
	.zero		1


	//   ....[75]....
        /*191c*/ 	.word	0x0001f000
        /*1920*/ 	.word	0x00000005
        /*1924*/ 	.word	0x00022860
        /*1928*/ 	.short	0x010a
        /*192a*/ 	.byte	0x3f
	.zero		1


	//   ....[76]....
        /*192c*/ 	.word	0x0001f040
        /*1930*/ 	.word	0x00000019
        /*1934*/ 	.word	0x00022860
        /*1938*/ 	.short	0x010a
        /*193a*/ 	.byte	0x3f
	.zero		1


	//   ....[77]....
        /*193c*/ 	.word	0x0001f0a0
        /*1940*/ 	.word	0x00000057
        /*1944*/ 	.word	0x00022890
        /*1948*/ 	.short	0x010a
        /*194a*/ 	.byte	0x3f
	.zero		1


	//   ....[78]....
        /*194c*/ 	.word	0x0001f330
        /*1950*/ 	.word	0x00000057
        /*1954*/ 	.word	0x00022890
        /*1958*/ 	.short	0x010a
        /*195a*/ 	.byte	0x3f
	.zero		1


	//   ....[79]....
        /*195c*/ 	.word	0x0001f5e0
        /*1960*/ 	.word	0x00000057
        /*1964*/ 	.word	0x00022890
        /*1968*/ 	.short	0x010a
        /*196a*/ 	.byte	0x3f
	.zero		1


	//   ....[80]....
        /*196c*/ 	.word	0x0001f890
        /*1970*/ 	.word	0x00000057
        /*1974*/ 	.word	0x000228b0
        /*1978*/ 	.short	0x010a
        /*197a*/ 	.byte	0x3f
	.zero		1


	//   ....[81]....
        /*197c*/ 	.word	0x0001fd10
        /*1980*/ 	.word	0x00000013
        /*1984*/ 	.word	0x00022800
        /*1988*/ 	.short	0x010a
        /*198a*/ 	.byte	0x3f
	.zero		1


	//   ....[82]....
        /*198c*/ 	.word	0x00020320
        /*1990*/ 	.word	0x00000013
        /*1994*/ 	.word	0x00022800
        /*1998*/ 	.short	0x010a
        /*199a*/ 	.byte	0x3f
	.zero		1


	//   ....[83]....
        /*199c*/ 	.word	0x00020370
        /*19a0*/ 	.word	0x0000000d
        /*19a4*/ 	.word	0x00022830
        /*19a8*/ 	.short	0x010a
        /*19aa*/ 	.byte	0x3f
	.zero		1


	//   ....[84]....
        /*19ac*/ 	.word	0x000203c0
        /*19b0*/ 	.word	0x0000000d
        /*19b4*/ 	.word	0x00022850
        /*19b8*/ 	.short	0x010a
        /*19ba*/ 	.byte	0x3f
	.zero		1


	//   ....[85]....
        /*19bc*/ 	.word	0x00020410
        /*19c0*/ 	.word	0x0000000e
        /*19c4*/ 	.word	0x00022830
        /*19c8*/ 	.short	0x010a
        /*19ca*/ 	.byte	0x3f
	.zero		1


	//   ....[86]....
        /*19cc*/ 	.word	0x00020460
        /*19d0*/ 	.word	0x0000000e
        /*19d4*/ 	.word	0x00022850
        /*19d8*/ 	.short	0x010a
        /*19da*/ 	.byte	0x3f
	.zero		1


	//   ....[87]....
        /*19dc*/ 	.word	0x000204b0
        /*19e0*/ 	.word	0x0000000e
        /*19e4*/ 	.word	0x00022830
        /*19e8*/ 	.short	0x010a
        /*19ea*/ 	.byte	0x3f
	.zero		1


	//   ....[88]....
        /*19ec*/ 	.word	0x00020500
        /*19f0*/ 	.word	0x0000000e
        /*19f4*/ 	.word	0x00022850
        /*19f8*/ 	.short	0x010a
        /*19fa*/ 	.byte	0x3f
	.zero		1


	//   ....[89]....
        /*19fc*/ 	.word	0x00021150
        /*1a00*/ 	.word	0x00000016
        /*1a04*/ 	.word	0x00022820
        /*1a08*/ 	.short	0x010a
        /*1a0a*/ 	.byte	0x3f
	.zero		1


	//   ....[90]....
        /*1a0c*/ 	.word	0x000211a0
        /*1a10*/ 	.word	0x00000003
        /*1a14*/ 	.word	0x000228a0
        /*1a18*/ 	.short	0x010a
        /*1a1a*/ 	.byte	0x3f
	.zero		1


	//   ....[91]....
        /*1a1c*/ 	.word	0x000211f0
        /*1a20*/ 	.word	0x00000003
        /*1a24*/ 	.word	0x000228c0
        /*1a28*/ 	.short	0x010a
        /*1a2a*/ 	.byte	0x3f
	.zero		1


	//   ....[92]....
        /*1a2c*/ 	.word	0x00021240
        /*1a30*/ 	.word	0x00000009
        /*1a34*/ 	.word	0x000228a0
        /*1a38*/ 	.short	0x010a
        /*1a3a*/ 	.byte	0x3f
	.zero		1


	//   ....[93]....
        /*1a3c*/ 	.word	0x00021290
        /*1a40*/ 	.word	0x00000009
        /*1a44*/ 	.word	0x000228c0
        /*1a48*/ 	.short	0x010a
        /*1a4a*/ 	.byte	0x3f
	.zero		1


	//   ....[94]....
        /*1a4c*/ 	.word	0x000213b0
        /*1a50*/ 	.word	0x00000020
        /*1a54*/ 	.word	0x00022840
        /*1a58*/ 	.short	0x010a
        /*1a5a*/ 	.byte	0x3f
	.zero		1


	//   ....[95]....
        /*1a5c*/ 	.word	0x00022690
        /*1a60*/ 	.word	0x00000016
        /*1a64*/ 	.word	0x00022820
        /*1a68*/ 	.short	0x010a
        /*1a6a*/ 	.byte	0x3f
	.zero		1


	//   ....[96]....
        /*1a6c*/ 	.word	0x000226e0
        /*1a70*/ 	.word	0x00000020
        /*1a74*/ 	.word	0x00022860
        /*1a78*/ 	.short	0x010a
        /*1a7a*/ 	.byte	0x3f
	.zero		1


	//   ....[97]....
        /*1a7c*/ 	.word	0x00023050
        /*1a80*/ 	.word	0x00000006
        /*1a84*/ 	.word	0x00022840
        /*1a88*/ 	.short	0x010a
        /*1a8a*/ 	.byte	0x3f
	.zero		1


	//   ....[98]....
        /*1a8c*/ 	.word	0x00023730
        /*1a90*/ 	.word	0x00000006
        /*1a94*/ 	.word	0x00022860
        /*1a98*/ 	.short	0x010a
        /*1a9a*/ 	.byte	0x3f
	.zero		1


	//   ....[99]....
        /*1a9c*/ 	.word	0x00024880
        /*1aa0*/ 	.word	0x00000004
        /*1aa4*/ 	.word	0x00022820
        /*1aa8*/ 	.short	0x010a
        /*1aaa*/ 	.byte	0x3f
	.zero		1


	//   ....[100]....
        /*1aac*/ 	.word	0x00024a20
        /*1ab0*/ 	.word	0x00000005
        /*1ab4*/ 	.word	0x00022840
        /*1ab8*/ 	.short	0x010a
        /*1aba*/ 	.byte	0x3f
	.zero		1


	//   ....[101]....
        /*1abc*/ 	.word	0x00024a70
        /*1ac0*/ 	.word	0x00000019
        /*1ac4*/ 	.word	0x00022840
        /*1ac8*/ 	.short	0x010a
        /*1aca*/ 	.byte	0x3f
	.zero		1


	//   ....[102]....
        /*1acc*/ 	.word	0x00024ac0
        /*1ad0*/ 	.word	0x00000005
        /*1ad4*/ 	.word	0x00022860
        /*1ad8*/ 	.short	0x010a
        /*1ada*/ 	.byte	0x3f
	.zero		1


	//----- nvinfo : EIATTR_NUM_MBARRIERS
	.align		4
.L_585:
        /*1adc*/ 	.byte	0x03, 0x38
        /*1ade*/ 	.short	0x0016


	//----- nvinfo : EIATTR_EXIT_INSTR_OFFSETS
	.align		4
        /*1ae0*/ 	.byte	0x04, 0x1c
        /*1ae2*/ 	.short	(.L_587 - .L_586)


	//   ....[0]....
.L_586:
        /*1ae4*/ 	.word	0x0001f090


	//----- nvinfo : EIATTR_MAX_THREADS
	.align		4
.L_587:
        /*1ae8*/ 	.byte	0x04, 0x05
        /*1aea*/ 	.short	(.L_589 - .L_588)
.L_588:
        /*1aec*/ 	.word	0x00000180
        /*1af0*/ 	.word	0x00000001
        /*1af4*/ 	.word	0x00000001


	//----- nvinfo : EIATTR_CRS_STACK_SIZE
	.align		4
.L_589:
        /*1af8*/ 	.byte	0x04, 0x1e
        /*1afa*/ 	.short	(.L_591 - .L_590)
.L_590:
        /*1afc*/ 	.word	0x00000000


	//----- nvinfo : EIATTR_CBANK_PARAM_SIZE
	.align		4
.L_591:
        /*1b00*/ 	.byte	0x03, 0x19
        /*1b02*/ 	.short	0x0af0


	//----- nvinfo : EIATTR_PARAM_CBANK
	.align		4
        /*1b04*/ 	.byte	0x04, 0x0a
        /*1b06*/ 	.short	(.L_593 - .L_592)
	.align		4
.L_592:
        /*1b08*/ 	.word	index@(.nv.constant0._ZN7cutlass13device_kernelIN5flash11enable_sm90INS1_16FlashAttnFwdSm90INS1_25CollectiveMainloopFwdSm90ILi2EN4cute5tupleIJNS5_1CILi1EEES8_S8_EEENS6_IJNS7_ILi128EEENS7_ILi96EEENS7_ILi64EEEEEELi256ENS_6half_tEfNS_4arch4Sm90ELb1ELb0ELb1ELb1ELb1ELb1ELb0ELb1ELb0ELb1ELb1ELb0EEENS1_21CollectiveEpilogueFwdINS6_IJSA_NS7_ILi256EEESB_EEES9_SE_SG_Li256ELb1ELb1ELb1ELb0EEENS1_36VarlenDynamicPersistentTileSchedulerILi128ELi96ELi256ELi128ELb1ELb1ELb1ELb1ELb1ELb1EEEEEEEEEvNT_6ParamsE)
        /*1b0c*/ 	.short	0x0210
        /*1b0e*/ 	.short	0x0af0


	//----- nvinfo : EIATTR_SW_WAR
	.align		4
.L_593:
        /*1b10*/ 	.byte	0x04, 0x36
        /*1b12*/ 	.short	(.L_595 - .L_594)
.L_594:
        /*1b14*/ 	.word	0x00000008
.L_595:


//--------------------- .nv.info._ZN7cutlass13device_kernelIN5flash11enable_sm90INS1_16FlashAttnFwdSm90INS1_25CollectiveMainloopFwdSm90ILi2EN4cute5tupleIJNS5_1CILi1EEES8_S8_EEENS6_IJNS7_ILi128EEENS7_ILi96EEENS7_ILi64EEEEEELi256ENS_6half_tEfNS_4arch4Sm90ELb1ELb0ELb1ELb1ELb1ELb0ELb1ELb1ELb0ELb1ELb1ELb0EEENS1_21CollectiveEpilogueFwdINS6_IJSA_NS7_ILi256EEESB_EEES9_SE_SG_Li256ELb1ELb1ELb1ELb0EEENS1_36VarlenDynamicPersistentTileSchedulerILi128ELi96ELi256ELi128ELb1ELb1ELb1ELb1ELb1ELb1EEEEEEEEEvNT_6ParamsE --------------------------
	.section	.nv.info._ZN7cutlass13device_kernelIN5flash11enable_sm90INS1_16FlashAttnFwdSm90INS1_25CollectiveMainloopFwdSm90ILi2EN4cute5tupleIJNS5_1CILi1EEES8_S8_EEENS6_IJNS7_ILi128EEENS7_ILi96EEENS7_ILi64EEEEEELi256ENS_6half_tEfNS_4arch4Sm90ELb1ELb0ELb1ELb1ELb1ELb0ELb1ELb1ELb0ELb1ELb1ELb0EEENS1_21CollectiveEpilogueFwdINS6_IJSA_NS7_ILi256EEESB_EEES9_SE_SG_Li256ELb1ELb1ELb1ELb0EEENS1_36VarlenDynamicPersistentTileSchedulerILi128ELi96ELi256ELi128ELb1ELb1ELb1ELb1ELb1ELb1EEEEEEEEEvNT_6ParamsE,"",@"SHT_CUDA_INFO"
	.sectionflags	@""
	.align	4


	//----- nvinfo : EIATTR_CUDA_API_VERSION
	.align		4
        /*0000*/ 	.byte	0x04, 0x37
        /*0002*/ 	.short	(.L_597 - .L_596)
.L_596:
        /*0004*/ 	.word	0x00000082


	//----- nvinfo : EIATTR_KPARAM_INFO
	.align		4
.L_597:
        /*0008*/ 	.byte	0x04, 0x17
        /*000a*/ 	.short	(.L_599 - .L_598)
.L_598:
        /*000c*/ 	.word	0x00000000
        /*0010*/ 	.short	0x0000
        /*0012*/ 	.short	0x0070
        /*0014*/ 	.byte	0x00, 0xf0, 0x01, 0x2e


	//----- nvinfo : EIATTR_SPARSE_MMA_MASK
	.align		4
.L_599:
        /*0018*/ 	.byte	0x03, 0x50
        /*001a*/ 	.short	0x0000


	//----- nvinfo : EIATTR_MAXREG_COUNT
	.align		4
        /*001c*/ 	.byte	0x03, 0x1b
        /*001e*/ 	.short	0x00a8


	//----- nvinfo : EIATTR_NUM_BARRIERS
	.align		4
        /*0020*/ 	.byte	0x02, 0x4c
        /*0022*/ 	.byte	0x10
	.zero		1


	//----- nvinfo : EIATTR_EXTERNS
	.align		4
        /*0024*/ 	.byte	0x04, 0x0f
        /*0026*/ 	.short	(.L_601 - .L_600)


	//   ....[0]....
	.align		4
.L_600:
        /*0028*/ 	.word	index@(__assertfail)


	//----- nvinfo : EIATTR_ANNOTATIONS
	.align		4
.L_601:
        /*002c*/ 	.byte	0x04, 0x55
        /*002e*/ 	.short	(.L_603 - .L_602)


	//   ....[0]....
.L_602:
        /* <DEDUP_REMOVED lines=26> */


	//----- nvinfo : EIATTR_MERCURY_ISA_VERSION
	.align		4
.L_603:
        /*01b8*/ 	.byte	0x03, 0x5f
        /*01ba*/ 	.short	0x0101


	//----- nvinfo : EIATTR_UNUSED_LOAD_BYTE_OFFSET
	.align		4
        /*01bc*/ 	.byte	0x04, 0x44
        /*01be*/ 	.short	(.L_605 - .L_604)


	//   ....[0]....
.L_604:
        /*01c0*/ 	.word	0x000009a0
        /*01c4*/ 	.word	0x0000fff0


	//   ....[1]....
        /*01c8*/ 	.word	0x0000b240
        /*01cc*/ 	.word	0x0000fff0


	//----- nvinfo : EIATTR_INT_WARP_WIDE_INSTR_OFFSETS
	.align		4
.L_605:
        /*01d0*/ 	.byte	0x04, 0x31
        /*01d2*/ 	.short	(.L_607 - .L_606)


	//   ....[0]....
.L_606:
        /*01d4*/ 	.word	0x000000c0


	//   ....[1]....
        /*01d8*/ 	.word	0x000000d0


	//   ....[2]....
        /*01dc*/ 	.word	0x000000e0


	//   ....[3]....
        /*01e0*/ 	.word	0x00000180


	//   ....[4]....
        /*01e4*/ 	.word	0x00011520


	//   ....[5]....
        /*01e8*/ 	.word	0x000115b0


	//   ....[6]....
        /*01ec*/ 	.word	0x00015470


	//   ....[7]....
        /*01f0*/ 	.word	0x00015500


	//----- nvinfo : EIATTR_COOP_GROUP_MASK_REGIDS
	.align		4
.L_607:
        /*01f4*/ 	.byte	0x04, 0x29
        /*01f6*/ 	.short	(.L_609 - .L_608)


	//   ....[0]....
.L_608:
        /*01f8*/ 	.word	0xffffffff


	//   ....[1]....
        /*01fc*/ 	.word	0xffffffff


	//   ....[2]....
        /*0200*/ 	.word	0xffffffff


	//   ....[3]....
        /*0204*/ 	.word	0xffffffff


	//   ....[4]....
        /*0208*/ 	.word	0xffffffff


	//   ....[5]....
        /*020c*/ 	.word	0xffffffff


	//   ....[6]....
        /*0210*/ 	.word	0xffffffff


	//   ....[7]....
        /*0214*/ 	.word	0xffffffff


	//   ....[8]....
        /*0218*/ 	.word	0xffffffff


	//   ....[9]....
        /*021c*/ 	.word	0xffffffff


	//   ....[10]....
        /*0220*/ 	.word	0xffffffff


	//   ....[11]....
        /*0224*/ 	.word	0xffffffff


	//   ....[12]....
        /*0228*/ 	.word	0xffffffff


	//   ....[13]....
        /*022c*/ 	.word	0xffffffff


	//   ....[14]....
        /*0230*/ 	.word	0xffffffff


	//   ....[15]....
        /*0234*/ 	.word	0xffffffff


	//   ....[16]....
        /*0238*/ 	.word	0xffffffff


	//   ....[17]....
        /*023c*/ 	.word	0xffffffff


	//   ....[18]....
        /*0240*/ 	.word	0xffffffff


	//   ....[19]....
        /*0244*/ 	.word	0xffffffff


	//   ....[20]....
        /*0248*/ 	.word	0xffffffff


	//   ....[21]....
        /*024c*/ 	.word	0xffffffff


	//   ....[22]....
        /*0250*/ 	.word	0xffffffff


	//   ....[23]....
        /*0254*/ 	.word	0xffffffff


	//   ....[24]....
        /*0258*/ 	.word	0xffffffff


	//   ....[25]....
        /*025c*/ 	.word	0xffffffff


	//   ....[26]....
        /*0260*/ 	.word	0xffffffff


	//   ....[27]....
        /*0264*/ 	.word	0xffffffff


	//   ....[28]....
        /*0268*/ 	.word	0xffffffff


	//   ....[29]....
        /*026c*/ 	.word	0xffffffff


	//   ....[30]....
        /*0270*/ 	.word	0xffffffff


	//   ....[31]....
        /*0274*/ 	.word	0xffffffff


	//   ....[32]....
        /*0278*/ 	.word	0xffffffff


	//   ....[33]....
        /*027c*/ 	.word	0xffffffff


	//   ....[34]....
        /*0280*/ 	.word	0xffffffff


	//   ....[35]....
        /*0284*/ 	.word	0xffffffff


	//   ....[36]....
        /*0288*/ 	.word	0xffffffff


	//   ....[37]....
        /*028c*/ 	.word	0xffffffff


	//   ....[38]....
        /*0290*/ 	.word	0xffffffff


	//   ....[39]....
        /*0294*/ 	.word	0xffffffff


	//   ....[40]....
        /*0298*/ 	.word	0xffffffff


	//   ....[41]....
        /*029c*/ 	.word	0xffffffff


	//   ....[42]....
        /*02a0*/ 	.word	0xffffffff


	//   ....[43]....
        /*02a4*/ 	.word	0xffffffff


	//   ....[44]....
        /*02a8*/ 	.word	0xffffffff


	//   ....[45]....
        /*02ac*/ 	.word	0xffffffff


	//   ....[46]....
        /*02b0*/ 	.word	0xffffffff


	//   ....[47]....
        /*02b4*/ 	.word	0xffffffff


	//   ....[48]....
        /*02b8*/ 	.word	0xffffffff


	//   ....[49]....
        /*02bc*/ 	.word	0xffffffff


	//   ....[50]....
        /*02c0*/ 	.word	0xffffffff


	//   ....[51]....
        /*02c4*/ 	.word	0xffffffff


	//   ....[52]....
        /*02c8*/ 	.word	0xffffffff


	//   ....[53]....
        /*02cc*/ 	.word	0xffffffff


	//   ....[54]....
        /*02d0*/ 	.word	0xffffffff


	//   ....[55]....
        /*02d4*/ 	.word	0xffffffff


	//   ....[56]....
        /*02d8*/ 	.word	0xffffffff


	//   ....[57]....
        /*02dc*/ 	.word	0xffffffff


	//   ....[58]....
        /*02e0*/ 	.word	0xffffffff


	//   ....[59]....
        /*02e4*/ 	.word	0xffffffff


	//   ....[60]....
        /*02e8*/ 	.word	0xffffffff


	//   ....[61]....
        /*02ec*/ 	.word	0xffffffff


	//   ....[62]....
        /*02f0*/ 	.word	0xffffffff


	//   ....[63]....
        /*02f4*/ 	.word	0xffffffff


	//   ....[64]....
        /*02f8*/ 	.word	0xffffffff


	//   ....[65]....
        /*02fc*/ 	.word	0xffffffff


	//   ....[66]....
        /*0300*/ 	.word	0xffffffff


	//   ....[67]....
        /*0304*/ 	.word	0xffffffff


	//   ....[68]....
        /*0308*/ 	.word	0xffffffff


	//   ....[69]....
        /*030c*/ 	.word	0xffffffff


	//   ....[70]....
        /*0310*/ 	.word	0xffffffff


	//   ....[71]....
        /*0314*/ 	.word	0xffffffff


	//   ....[72]....
        /*0318*/ 	.word	0xffffffff


	//   ....[73]....
        /*031c*/ 	.word	0xffffffff


	//   ....[74]....
        /*0320*/ 	.word	0xffffffff


	//   ....[75]....
        /*0324*/ 	.word	0xffffffff


	//   ....[76]....
        /*0328*/ 	.word	0xffffffff


	//   ....[77]....
        /*032c*/ 	.word	0xffffffff


	//   ....[78]....
        /*0330*/ 	.word	0xffffffff


	//   ....[79]....
        /*0334*/ 	.word	0xffffffff


	//   ....[80]....
        /*0338*/ 	.word	0xffffffff


	//   ....[81]....
        /*033c*/ 	.word	0xffffffff


	//   ....[82]....
        /*0340*/ 	.word	0xffffffff


	//   ....[83]....
        /*0344*/ 	.word	0xffffffff


	//   ....[84]....
        /*0348*/ 	.word	0xffffffff


	//   ....[85]....
        /*034c*/ 	.word	0xffffffff


	//   ....[86]....
        /*0350*/ 	.word	0xffffffff


	//   ....[87]....
        /*0354*/ 	.word	0xffffffff


	//   ....[88]....
        /*0358*/ 	.word	0xffffffff


	//   ....[89]....
        /*035c*/ 	.word	0xffffffff


	//   ....[90]....
        /*0360*/ 	.word	0xffffffff


	//   ....[91]....
        /*0364*/ 	.word	0xffffffff


	//   ....[92]....
        /*0368*/ 	.word	0xffffffff


	//   ....[93]....
        /*036c*/ 	.word	0xffffffff


	//   ....[94]....
        /*0370*/ 	.word	0xffffffff


	//   ....[95]....
        /*0374*/ 	.word	0xffffffff


	//   ....[96]....
        /*0378*/ 	.word	0xffffffff


	//   ....[97]....
        /*037c*/ 	.word	0xffffffff


	//   ....[98]....
        /*0380*/ 	.word	0xffffffff


	//   ....[99]....
        /*0384*/ 	.word	0xffffffff


	//   ....[100]....
        /*0388*/ 	.word	0xffffffff


	//   ....[101]....
        /*038c*/ 	.word	0xffffffff


	//   ....[102]....
        /*0390*/ 	.word	0xffffffff


	//   ....[103]....
        /*0394*/ 	.word	0xffffffff


	//   ....[104]....
        /*0398*/ 	.word	0xffffffff


	//   ....[105]....
        /*039c*/ 	.word	0xffffffff


	//   ....[106]....
        /*03a0*/ 	.word	0xffffffff


	//   ....[107]....
        /*03a4*/ 	.word	0xffffffff


	//   ....[108]....
        /*03a8*/ 	.word	0xffffffff


	//   ....[109]....
        /*03ac*/ 	.word	0xffffffff


	//   ....[110]....
        /*03b0*/ 	.word	0xffffffff


	//   ....[111]....
        /*03b4*/ 	.word	0xffffffff


	//   ....[112]....
        /*03b8*/ 	.word	0xffffffff


	//   ....[113]....
        /*03bc*/ 	.word	0xffffffff


	//   ....[114]....
        /*03c0*/ 	.word	0xffffffff


	//   ....[115]....
        /*03c4*/ 	.word	0xffffffff


	//   ....[116]....
        /*03c8*/ 	.word	0xffffffff


	//   ....[117]....
        /*03cc*/ 	.word	0xffffffff


	//   ....[118]....
        /*03d0*/ 	.word	0xffffffff


	//   ....[119]....
        /*03d4*/ 	.word	0xffffffff


	//   ....[120]....
        /*03d8*/ 	.word	0xffffffff


	//   ....[121]....
        /*03dc*/ 	.word	0xffffffff


	//   ....[122]....
        /*03e0*/ 	.word	0xffffffff


	//   ....[123]....
        /*03e4*/ 	.word	0xffffffff


	//   ....[124]....
        /*03e8*/ 	.word	0xffffffff


	//   ....[125]....
        /*03ec*/ 	.word	0xffffffff


	//   ....[126]....
        /*03f0*/ 	.word	0xffffffff


	//   ....[127]....
        /*03f4*/ 	.word	0xffffffff


	//   ....[128]....
        /*03f8*/ 	.word	0xffffffff


	//   ....[129]....
        /*03fc*/ 	.word	0xffffffff


	//   ....[130]....
        /*0400*/ 	.word	0xffffffff


	//   ....[131]....
        /*0404*/ 	.word	0xffffffff


	//   ....[132]....
        /*0408*/ 	.word	0xffffffff


	//   ....[133]....
        /*040c*/ 	.word	0xffffffff


	//   ....[134]....
        /*0410*/ 	.word	0xffffffff


	//   ....[135]....
        /*0414*/ 	.word	0xffffffff


	//   ....[136]....
        /*0418*/ 	.word	0xffffffff


	//   ....[137]....
        /*041c*/ 	.word	0xffffffff


	//   ....[138]....
        /*0420*/ 	.word	0xffffffff


	//   ....[139]....
        /*0424*/ 	.word	0xffffffff


	//   ....[140]....
        /*0428*/ 	.word	0xffffffff


	//   ....[141]....
        /*042c*/ 	.word	0xffffffff


	//   ....[142]....
        /*0430*/ 	.word	0xffffffff


	//   ....[143]....
        /*0434*/ 	.word	0xffffffff


	//   ....[144]....
        /*0438*/ 	.word	0xffffffff


	//   ....[145]....
        /*043c*/ 	.word	0xffffffff


	//   ....[146]....
        /*0440*/ 	.word	0xffffffff


	//   ....[147]....
        /*0444*/ 	.word	0xffffffff


	//   ....[148]....
        /*0448*/ 	.word	0xffffffff


	//   ....[149]....
        /*044c*/ 	.word	0xffffffff


	//   ....[150]....
        /*0450*/ 	.word	0xffffffff


	//   ....[151]....
        /*0454*/ 	.word	0xffffffff


	//   ....[152]....
        /*0458*/ 	.word	0xffffffff


	//   ....[153]....
        /*045c*/ 	.word	0xffffffff


	//   ....[154]....
        /*0460*/ 	.word	0xffffffff


	//   ....[155]....
        /*0464*/ 	.word	0xffffffff


	//   ....[156]....
        /*0468*/ 	.word	0xffffffff


	//   ....[157]....
        /*046c*/ 	.word	0xffffffff


	//   ....[158]....
        /*0470*/ 	.word	0xffffffff


	//   ....[159]....
        /*0474*/ 	.word	0xffffffff


	//   ....[160]....
        /*0478*/ 	.word	0xffffffff


	//   ....[161]....
        /*047c*/ 	.word	0xffffffff


	//   ....[162]....
        /*0480*/ 	.word	0xffffffff


	//   ....[163]....
        /*0484*/ 	.word	0xffffffff


	//   ....[164]....
        /*0488*/ 	.word	0xffffffff


	//   ....[165]....
        /*048c*/ 	.word	0xffffffff


	//   ....[166]....
        /*0490*/ 	.word	0xffffffff


	//   ....[167]....
        /*0494*/ 	.word	0x0500000f


	//   ....[168]....
        /*0498*/ 	.word	0x0500000f


	//   ....[169]....
        /*049c*/ 	.word	0x0500000f


	//   ....[170]....
        /*04a0*/ 	.word	0x0500000f


	//   ....[171]....
        /*04a4*/ 	.word	0x0500000f


	//   ....[172]....
        /*04a8*/ 	.word	0x0500000f


	//   ....[173]....
        /*04ac*/ 	.word	0x0500000f


	//   ....[174]....
        /*04b0*/ 	.word	0x0500000f


	//   ....[175]....
        /*04b4*/ 	.word	0x0500000f


	//   ....[176]....
        /*04b8*/ 	.word	0x0500000f


	//   ....[177]....
        /*04bc*/ 	.word	0x0500000f


	//   ....[178]....
        /*04c0*/ 	.word	0x0500000f


	//   ....[179]....
        /*04c4*/ 	.word	0x0500000f


	//   ....[180]....
        /*04c8*/ 	.word	0x0500000f


	//   ....[181]....
        /*04cc*/ 	.word	0x0500000f


	//   ....[182]....
        /*04d0*/ 	.word	0x0500000f


	//   ....[183]....
        /*04d4*/ 	.word	0x0500000f


	//   ....[184]....
        /*04d8*/ 	.word	0x0500000f


	//   ....[185]....
        /*04dc*/ 	.word	0x0500000f


	//   ....[186]....
        /*04e0*/ 	.word	0x0500000f


	//   ....[187]....
        /*04e4*/ 	.word	0x0500000f


	//   ....[188]....
        /*04e8*/ 	.word	0x0500000f


	//   ....[189]....
        /*04ec*/ 	.word	0x0500000f


	//   ....[190]....
        /*04f0*/ 	.word	0x0500000f


	//   ....[191]....
        /*04f4*/ 	.word	0x0500000f


	//   ....[192]....
        /*04f8*/ 	.word	0x0500000f


	//   ....[193]....
        /*04fc*/ 	.word	0x0500000f


	//   ....[194]....
        /*0500*/ 	.word	0x0500000f


	//   ....[195]....
        /*0504*/ 	.word	0x0500000f


	//   ....[196]....
        /*0508*/ 	.word	0x0500000f


	//   ....[197]....
        /*050c*/ 	.word	0x0500000f


	//   ....[198]....
        /*0510*/ 	.word	0x0500000f


	//   ....[199]....
        /*0514*/ 	.word	0x0500000f


	//   ....[200]....
        /*0518*/ 	.word	0x0500000f


	//   ....[201]....
        /*051c*/ 	.word	0x0500000f


	//   ....[202]....
        /*0520*/ 	.word	0x0500000f


	//   ....[203]....
        /*0524*/ 	.word	0x0500000f


	//   ....[204]....
        /*0528*/ 	.word	0x0500000f


	//   ....[205]....
        /*052c*/ 	.word	0x0500000f


	//   ....[206]....
        /*0530*/ 	.word	0x0500000f


	//   ....[207]....
        /*0534*/ 	.word	0x0500000f


	//   ....[208]....
        /*0538*/ 	.word	0x0500000f


	//   ....[209]....
        /*053c*/ 	.word	0x0500000f


	//   ....[210]....
        /*0540*/ 	.word	0x0500000f


	//   ....[211]....
        /*0544*/ 	.word	0x0500000f


	//   ....[212]....
        /*0548*/ 	.word	0x0500000f


	//   ....[213]....
        /*054c*/ 	.word	0x0500000f


	//   ....[214]....
        /*0550*/ 	.word	0x0500000f


	//   ....[215]....
        /*0554*/ 	.word	0x0500000f


	//   ....[216]....
        /*0558*/ 	.word	0x0500000f


	//   ....[217]....
        /*055c*/ 	.word	0x0500000f


	//   ....[218]....
        /*0560*/ 	.word	0x0500000f


	//   ....[219]....
        /*0564*/ 	.word	0x0500000f


	//   ....[220]....
        /*0568*/ 	.word	0x0500000f


	//   ....[221]....
        /*056c*/ 	.word	0x0500000f


	//   ....[222]....
        /*0570*/ 	.word	0x0500000f


	//   ....[223]....
        /*0574*/ 	.word	0x0500000f


	//   ....[224]....
        /*0578*/ 	.word	0x0500000f


	//   ....[225]....
        /*057c*/ 	.word	0x0500000f


	//   ....[226]....
        /*0580*/ 	.word	0x0500000f


	//   ....[227]....
        /*0584*/ 	.word	0x0500000f


	//   ....[228]....
        /*0588*/ 	.word	0x0500000f


	//   ....[229]....
        /*058c*/ 	.word	0x0500000f


	//   ....[230]....
        /*0590*/ 	.word	0x0500000f


	//   ....[231]....
        /*0594*/ 	.word	0x0500000f


	//   ....[232]....
        /*0598*/ 	.word	0x0500000f


	//   ....[233]....
        /*059c*/ 	.word	0x0500000f


	//   ....[234]....
        /*05a0*/ 	.word	0x0500000f


	//   ....[235]....
        /*05a4*/ 	.word	0x0500000f


	//   ....[236]....
        /*05a8*/ 	.word	0x0500000f


	//   ....[237]....
        /*05ac*/ 	.word	0x0500000f


	//   ....[238]....
        /*05b0*/ 	.word	0x0500000f


	//   ....[239]....
        /*05b4*/ 	.word	0x0500000f


	//   ....[240]....
        /*05b8*/ 	.word	0x0500000f


	//   ....[241]....
        /*05bc*/ 	.word	0x0500000f


	//   ....[242]....
        /*05c0*/ 	.word	0x0500000f


	//   ....[243]....
        /*05c4*/ 	.word	0x0500000f


	//   ....[244]....
        /*05c8*/ 	.word	0x0500000f


	//   ....[245]....
        /*05cc*/ 	.word	0x0500000f


	//   ....[246]....
        /*05d0*/ 	.word	0x0500000f


	//   ....[247]....
        /*05d4*/ 	.word	0x0500000f


	//   ....[248]....
        /*05d8*/ 	.word	0x0500000f


	//   ....[249]....
        /*05dc*/ 	.word	0x0500000f


	//   ....[250]....
        /*05e0*/ 	.word	0x0500000f


	//   ....[251]....
        /*05e4*/ 	.word	0x0500000f


	//   ....[252]....
        /*05e8*/ 	.word	0x0500000f


	//   ....[253]....
        /*05ec*/ 	.word	0x0500000f


	//   ....[254]....
        /*05f0*/ 	.word	0x0500000f


	//   ....[255]....
        /*05f4*/ 	.word	0x0500000f


	//   ....[0]....
        /*05f8*/ 	.word	0x0500000f


	//   ....[1]....
        /*05fc*/ 	.word	0x0500000f


	//   ....[2]....
        /*0600*/ 	.word	0x0500000f


	//   ....[3]....
        /*0604*/ 	.word	0x0500000f


	//   ....[4]....
        /*0608*/ 	.word	0x0500000f


	//   ....[5]....
        /*060c*/ 	.word	0x0500000f


	//   ....[6]....
        /*0610*/ 	.word	0x0500000f


	//   ....[7]....
        /*0614*/ 	.word	0x0500000f


	//   ....[8]....
        /*0618*/ 	.word	0x0500000f


	//   ....[9]....
        /*061c*/ 	.word	0x0500000f


	//   ....[10]....
        /*0620*/ 	.word	0x0500000f


	//----- nvinfo : EIATTR_COOP_GROUP_INSTR_OFFSETS
	.align		4
.L_609:
        /*0624*/ 	.byte	0x04, 0x28
        /*0626*/ 	.short	(.L_611 - .L_610)


	//   ....[0]....
.L_610:
        /*0628*/ 	.word	0x00000080


	//   ....[1]....
        /*062c*/ 	.word	0x00000090


	//   ....[2]....
        /*0630*/ 	.word	0x000002f0


	//   ....[3]....
        /*0634*/ 	.word	0x00000450


	//   ....[4]....
        /*0638*/ 	.word	0x00000570


	//   ....[5]....
        /*063c*/ 	.word	0x000006d0


	//   ....[6]....
        /*0640*/ 	.word	0x00001d60


	//   ....[7]....
        /*0644*/ 	.word	0x00003240


	//   ....[8]....
        /*0648*/ 	.word	0x00003280


	//   ....[9]....
        /*064c*/ 	.word	0x00003be0


	//   ....[10]....
        /*0650*/ 	.word	0x00003d20


	//   ....[11]....
        /*0654*/ 	.word	0x00003f10


	//   ....[12]....
        /*0658*/ 	.word	0x000040d0


	//   ....[13]....
        /*065c*/ 	.word	0x00005b40


	//   ....[14]....
        /*0660*/ 	.word	0x00005b60


	//   ....[15]....
        /*0664*/ 	.word	0x00006430


	//   ....[16]....
        /*0668*/ 	.word	0x00006510


	//   ....[17]....
        /*066c*/ 	.word	0x00006dd0


	//   ....[18]....
        /*0670*/ 	.word	0x00006e80


	//   ....[19]....
        /*0674*/ 	.word	0x00008d60


	//   ....[20]....
        /*0678*/ 	.word	0x00008dc0


	//   ....[21]....
        /*067c*/ 	.word	0x00009850


	//   ....[22]....
        /*0680*/ 	.word	0x000098b0


	//   ....[23]....
        /*0684*/ 	.word	0x0000a7f0


	//   ....[24]....
        /*0688*/ 	.word	0x0000a800


	//   ....[25]....
        /*068c*/ 	.word	0x0000a840


	//   ....[26]....
        /*0690*/ 	.word	0x0000a850


	//   ....[27]....
        /*0694*/ 	.word	0x0000c320


	//   ....[28]....
        /*0698*/ 	.word	0x0000c330


	//   ....[29]....
        /*069c*/ 	.word	0x0000c340


	//   ....[30]....
        /*06a0*/ 	.word	0x0000c350


	//   ....[31]....
        /*06a4*/ 	.word	0x0000ce00


	//   ....[32]....
        /*06a8*/ 	.word	0x0000ce20


	//   ....[33]....
        /*06ac*/ 	.word	0x0000cfc0


	//   ....[34]....
        /*06b0*/ 	.word	0x0000cfe0


	//   ....[35]....
        /*06b4*/ 	.word	0x0000d120


	//   ....[36]....
        /*06b8*/ 	.word	0x0000d140


	//   ....[37]....
        /*06bc*/ 	.word	0x0000d290


	//   ....[38]....
        /*06c0*/ 	.word	0x0000d2b0


	//   ....[39]....
        /*06c4*/ 	.word	0x0000d7a0


	//   ....[40]....
        /*06c8*/ 	.word	0x0000d7e0


	//   ....[41]....
        /*06cc*/ 	.word	0x0000e380


	//   ....[42]....
        /*06d0*/ 	.word	0x0000e390


	//   ....[43]....
        /*06d4*/ 	.word	0x0000f530


	//   ....[44]....
        /*06d8*/ 	.word	0x0000f560


	//   ....[45]....
        /*06dc*/ 	.word	0x0000f6d0


	//   ....[46]....
        /*06e0*/ 	.word	0x0000f6f0


	//   ....[47]....
        /*06e4*/ 	.word	0x0000f830


	//   ....[48]....
        /*06e8*/ 	.word	0x0000f850


	//   ....[49]....
        /*06ec*/ 	.word	0x0000f9a0


	//   ....[50]....
        /*06f0*/ 	.word	0x0000f9c0


	//   ....[51]....
        /*06f4*/ 	.word	0x0000fba0


	//   ....[52]....
        /*06f8*/ 	.word	0x0000fd90


	//   ....[53]....
        /*06fc*/ 	.word	0x0000fdc0


	//   ....[54]....
        /*0700*/ 	.word	0x0000fdf0


	//   ....[55]....
        /*0704*/ 	.word	0x0000fe20


	//   ....[56]....
        /*0708*/ 	.word	0x0000fe50


	//   ....[57]....
        /*070c*/ 	.word	0x0000fe80


	//   ....[58]....
        /*0710*/ 	.word	0x0000fff0


	//   ....[59]....
        /*0714*/ 	.word	0x00010020


	//   ....[60]....
        /*0718*/ 	.word	0x00010050


	//   ....[61]....
        /*071c*/ 	.word	0x00010080


	//   ....[62]....
        /*0720*/ 	.word	0x000100b0


	//   ....[63]....
        /*0724*/ 	.word	0x000100e0


	//   ....[64]....
        /*0728*/ 	.word	0x00010170


	//   ....[65]....
        /*072c*/ 	.word	0x000101a0


	//   ....[66]....
        /*0730*/ 	.word	0x000101b0


	//   ....[67]....
        /*0734*/ 	.word	0x000101f0


	//   ....[68]....
        /*0738*/ 	.word	0x000120f0


	//   ....[69]....
        /*073c*/ 	.word	0x00012110


	//   ....[70]....
        /*0740*/ 	.word	0x000121a0


	//   ....[71]....
        /*0744*/ 	.word	0x000121c0


	//   ....[72]....
        /*0748*/ 	.word	0x00012240


	//   ....[73]....
        /*074c*/ 	.word	0x00012260


	//   ....[74]....
        /*0750*/ 	.word	0x000122e0


	//   ....[75]....
        /*0754*/ 	.word	0x00012300


	//   ....[76]....
        /*0758*/ 	.word	0x00012380


	//   ....[77]....
        /*075c*/ 	.word	0x000123a0


	//   ....[78]....
        /*0760*/ 	.word	0x000123b0


	//   ....[79]....
        /*0764*/ 	.word	0x000123c0


	//   ....[80]....
        /*0768*/ 	.word	0x00012b40


	//   ....[81]....
        /*076c*/ 	.word	0x00012b60


	//   ....[82]....
        /*0770*/ 	.word	0x00012b70


	//   ....[83]....
        /*0774*/ 	.word	0x00012b80


	//   ....[84]....
        /*0778*/ 	.word	0x00012b90


	//   ....[85]....
        /*077c*/ 	.word	0x00012bb0


	//   ....[86]....
        /*0780*/ 	.word	0x00012c70


	//   ....[87]....
        /*0784*/ 	.word	0x00012d10


	//   ....[88]....
        /*0788*/ 	.word	0x00012d30


	//   ....[89]....
        /*078c*/ 	.word	0x00012d90


	//   ....[90]....
        /*0790*/ 	.word	0x00012e00


	//   ....[91]....
        /*0794*/ 	.word	0x00012e20


	//   ....[92]....
        /*0798*/ 	.word	0x00012e30


	//   ....[93]....
        /*079c*/ 	.word	0x00012e60


	//   ....[94]....
        /*07a0*/ 	.word	0x00012ef0


	//   ....[95]....
        /*07a4*/ 	.word	0x00012f30


	//   ....[96]....
        /*07a8*/ 	.word	0x00013630


	//   ....[97]....
        /*07ac*/ 	.word	0x00013660


	//   ....[98]....
        /*07b0*/ 	.word	0x00013680


	//   ....[99]....
        /*07b4*/ 	.word	0x000136b0


	//   ....[100]....
        /*07b8*/ 	.word	0x00013720


	//   ....[101]....
        /*07bc*/ 	.word	0x00013750


	//   ....[102]....
        /*07c0*/ 	.word	0x00013860


	//   ....[103]....
        /*07c4*/ 	.word	0x00013880


	//   ....[104]....
        /*07c8*/ 	.word	0x00013910


	//   ....[105]....
        /*07cc*/ 	.word	0x00013930


	//   ....[106]....
        /*07d0*/ 	.word	0x000139a0


	//   ....[107]....
        /*07d4*/ 	.word	0x000139c0


	//   ....[108]....
        /*07d8*/ 	.word	0x00013a20


	//   ....[109]....
        /*07dc*/ 	.word	0x00013a50


	//   ....[110]....
        /*07e0*/ 	.word	0x00013ad0


	//   ....[111]....
        /*07e4*/ 	.word	0x00013b30


	//   ....[112]....
        /*07e8*/ 	.word	0x00014060


	//   ....[113]....
        /*07ec*/ 	.word	0x00014080


	//   ....[114]....
        /*07f0*/ 	.word	0x000140d0


	//   ....[115]....
        /*07f4*/ 	.word	0x00014190


	//   ....[116]....
        /*07f8*/ 	.word	0x000141a0


	//   ....[117]....
        /*07fc*/ 	.word	0x000141d0


	//   ....[118]....
        /*0800*/ 	.word	0x00014260


	//   ....[119]....
        /*0804*/ 	.word	0x00014310


	//   ....[120]....
        /*0808*/ 	.word	0x00014320


	//   ....[121]....
        /*080c*/ 	.word	0x00014350


	//   ....[122]....
        /*0810*/ 	.word	0x00014360


	//   ....[123]....
        /*0814*/ 	.word	0x000143f0


	//   ....[124]....
        /*0818*/ 	.word	0x00014af0


	//   ....[125]....
        /*081c*/ 	.word	0x00014b10


	//   ....[126]....
        /*0820*/ 	.word	0x00014b20


	//   ....[127]....
        /*0824*/ 	.word	0x00014b60


	//   ....[128]....
        /*0828*/ 	.word	0x00014b70


	//   ....[129]....
        /*082c*/ 	.word	0x00014bb0


	//   ....[130]....
        /*0830*/ 	.word	0x00014bc0


	//   ....[131]....
        /*0834*/ 	.word	0x00014c00


	//   ....[132]....
        /*0838*/ 	.word	0x00014c10


	//   ....[133]....
        /*083c*/ 	.word	0x00014c50


	//   ....[134]....
        /*0840*/ 	.word	0x00014c60


	//   ....[135]....
        /*0844*/ 	.word	0x00014c70


	//   ....[136]....
        /*0848*/ 	.word	0x00014fb0


	//   ....[137]....
        /*084c*/ 	.word	0x00014fd0


	//   ....[138]....
        /*0850*/ 	.word	0x00014fe0


	//   ....[139]....
        /*0854*/ 	.word	0x00014ff0


	//   ....[140]....
        /*0858*/ 	.word	0x00015000


	//   ....[141]....
        /*085c*/ 	.word	0x00015020


	//   ....[142]....
        /*0860*/ 	.word	0x00015090


	//   ....[143]....
        /*0864*/ 	.word	0x000150c0


	//   ....[144]....
        /*0868*/ 	.word	0x000150d0


	//   ....[145]....
        /*086c*/ 	.word	0x00015140


	//   ....[146]....
        /*0870*/ 	.word	0x00015150


	//   ....[147]....
        /*0874*/ 	.word	0x00015250


	//   ....[148]....
        /*0878*/ 	.word	0x00015720


	//   ....[149]....
        /*087c*/ 	.word	0x00015750


	//   ....[150]....
        /*0880*/ 	.word	0x000157c0


	//   ....[151]....
        /*0884*/ 	.word	0x000157f0


	//   ....[152]....
        /*0888*/ 	.word	0x00015820


	//   ....[153]....
        /*088c*/ 	.word	0x00015850


	//   ....[154]....
        /*0890*/ 	.word	0x00015880


	//   ....[155]....
        /*0894*/ 	.word	0x000158b0


	//   ....[156]....
        /*0898*/ 	.word	0x00015a50


	//   ....[157]....
        /*089c*/ 	.word	0x00015a80


	//   ....[158]....
        /*08a0*/ 	.word	0x00015ab0


	//   ....[159]....
        /*08a4*/ 	.word	0x00015ae0


	//   ....[160]....
        /*08a8*/ 	.word	0x00015b10


	//   ....[161]....
        /*08ac*/ 	.word	0x00015b40


	//   ....[162]....
        /*08b0*/ 	.word	0x00015c00


	//   ....[163]....
        /*08b4*/ 	.word	0x00015c20


	//   ....[164]....
        /*08b8*/ 	.word	0x00015c40


	//   ....[165]....
        /*08bc*/ 	.word	0x00015ca0


	//   ....[166]....
        /*08c0*/ 	.word	0x000166c0


	//   ....[167]....
        /*08c4*/ 	.word	0x00016cd0


	//   ....[168]....
        /*08c8*/ 	.word	0x00016dc0


	//   ....[169]....
        /*08cc*/ 	.word	0x00016e60


	//   ....[170]....
        /*08d0*/ 	.word	0x00016ec0


	//   ....[171]....
        /*08d4*/ 	.word	0x00016fb0


	//   ....[172]....
        /*08d8*/ 	.word	0x00017020


	//   ....[173]....
        /*08dc*/ 	.word	0x00017110


	//   ....[174]....
        /*08e0*/ 	.word	0x00017180


	//   ....[175]....
        /*08e4*/ 	.word	0x00017270


	//   ....[176]....
        /*08e8*/ 	.word	0x000172e0


	//   ....[177]....
        /*08ec*/ 	.word	0x000173d0


	//   ....[178]....
        /*08f0*/ 	.word	0x00017440


	//   ....[179]....
        /*08f4*/ 	.word	0x000174e0


	//   ....[180]....
        /*08f8*/ 	.word	0x000175e0


	//   ....[181]....
        /*08fc*/ 	.word	0x00017630


	//   ....[182]....
        /*0900*/ 	.word	0x00017690


	//   ....[183]....
        /*0904*/ 	.word	0x000177b0


	//   ....[184]....
        /*0908*/ 	.word	0x00017830


	//   ....[185]....
        /*090c*/ 	.word	0x00017920


	//   ....[186]....
        /*0910*/ 	.word	0x000179a0


	//   ....[187]....
        /*0914*/ 	.word	0x00017a90


	//   ....[188]....
        /*0918*/ 	.word	0x00017ba0


	//   ....[189]....
        /*091c*/ 	.word	0x00017c10


	//   ....[190]....
        /*0920*/ 	.word	0x00017d20


	//   ....[191]....
        /*0924*/ 	.word	0x00017d90


	//   ....[192]....
        /*0928*/ 	.word	0x00017e10


	//   ....[193]....
        /*092c*/ 	.word	0x00017f00


	//   ....[194]....
        /*0930*/ 	.word	0x00017f70


	//   ....[195]....
        /*0934*/ 	.word	0x00018040


	//   ....[196]....
        /*0938*/ 	.word	0x000180e0


	//   ....[197]....
        /*093c*/ 	.word	0x00018180


	//   ....[198]....
        /*0940*/ 	.word	0x000181e0


	//   ....[199]....
        /*0944*/ 	.word	0x000182d0


	//   ....[200]....
        /*0948*/ 	.word	0x000183e0


	//   ....[201]....
        /*094c*/ 	.word	0x00018430


	//   ....[202]....
        /*0950*/ 	.word	0x00018490


	//   ....[203]....
        /*0954*/ 	.word	0x00018590


	//   ....[204]....
        /*0958*/ 	.word	0x000186a0


	//   ....[205]....
        /*095c*/ 	.word	0x000186f0


	//   ....[206]....
        /*0960*/ 	.word	0x00018750


	//   ....[207]....
        /*0964*/ 	.word	0x00018850


	//   ....[208]....
        /*0968*/ 	.word	0x00018960


	//   ....[209]....
        /*096c*/ 	.word	0x000189b0


	//   ....[210]....
        /*0970*/ 	.word	0x00018a10


	//   ....[211]....
        /*0974*/ 	.word	0x00018b00


	//   ....[212]....
        /*0978*/ 	.word	0x00018c30


	//   ....[213]....
        /*097c*/ 	.word	0x00018d10


	//   ....[214]....
        /*0980*/ 	.word	0x00018da0


	//   ....[215]....
        /*0984*/ 	.word	0x00018eb0


	//   ....[216]....
        /*0988*/ 	.word	0x00018f10


	//   ....[217]....
        /*098c*/ 	.word	0x00019020


	//   ....[218]....
        /*0990*/ 	.word	0x00019080


	//   ....[219]....
        /*0994*/ 	.word	0x00019190


	//   ....[220]....
        /*0998*/ 	.word	0x000191f0


	//   ....[221]....
        /*099c*/ 	.word	0x00019300


	//   ....[222]....
        /*09a0*/ 	.word	0x00019360


	//   ....[223]....
        /*09a4*/ 	.word	0x00019420


	//   ....[224]....
        /*09a8*/ 	.word	0x00019580


	//   ....[225]....
        /*09ac*/ 	.word	0x00019620


	//   ....[226]....
        /*09b0*/ 	.word	0x00019680


	//   ....[227]....
        /*09b4*/ 	.word	0x00019730


	//   ....[228]....
        /*09b8*/ 	.word	0x00019790


	//   ....[229]....
        /*09bc*/ 	.word	0x00019840


	//   ....[230]....
        /*09c0*/ 	.word	0x000198a0


	//   ....[231]....
        /*09c4*/ 	.word	0x00019950


	//   ....[232]....
        /*09c8*/ 	.word	0x000199b0


	//   ....[233]....
        /*09cc*/ 	.word	0x00019a60


	//   ....[234]....
        /*09d0*/ 	.word	0x00019ac0


	//   ....[235]....
        /*09d4*/ 	.word	0x00019b70


	//   ....[236]....
        /*09d8*/ 	.word	0x00019c50


	//   ....[237]....
        /*09dc*/ 	.word	0x00019cf0


	//   ....[238]....
        /*09e0*/ 	.word	0x00019d50


	//   ....[239]....
        /*09e4*/ 	.word	0x00019e20


	//   ....[240]....
        /*09e8*/ 	.word	0x00019e80


	//   ....[241]....
        /*09ec*/ 	.word	0x00019f50


	//   ....[242]....
        /*09f0*/ 	.word	0x00019fb0


	//   ....[243]....
        /*09f4*/ 	.word	0x0001a090


	//   ....[244]....
        /*09f8*/ 	.word	0x0001a0f0


	//   ....[245]....
        /*09fc*/ 	.word	0x0001a1c0


	//   ....[246]....
        /*0a00*/ 	.word	0x0001a220


	//   ....[247]....
        /*0a04*/ 	.word	0x0001a2f0


	//   ....[248]....
        /*0a08*/ 	.word	0x0001a380


	//   ....[249]....
        /*0a0c*/ 	.word	0x0001a420


	//   ....[250]....
        /*0a10*/ 	.word	0x0001a5a0


	//   ....[251]....
        /*0a14*/ 	.word	0x0001a610


	//   ....[252]....
        /*0a18*/ 	.word	0x0001a680


	//   ....[253]....
        /*0a1c*/ 	.word	0x0001a6f0


	//   ....[254]....
        /*0a20*/ 	.word	0x0001a760


	//   ....[255]....
        /*0a24*/ 	.word	0x0001a7e0


	//   ....[0]....
        /*0a28*/ 	.word	0x0001a860


	//   ....[1]....
        /*0a2c*/ 	.word	0x0001a8f0


	//   ....[2]....
        /*0a30*/ 	.word	0x0001a960


	//   ....[3]....
        /*0a34*/ 	.word	0x0001a9d0


	//   ....[4]....
        /*0a38*/ 	.word	0x0001aa40


	//   ....[5]....
        /*0a3c*/ 	.word	0x0001aac0


	//   ....[6]....
        /*0a40*/ 	.word	0x0001ab30


	//   ....[7]....
        /*0a44*/ 	.word	0x0001abc0


	//   ....[8]....
        /*0a48*/ 	.word	0x0001ac20


	//   ....[9]....
        /*0a4c*/ 	.word	0x0001acb0


	//   ....[10]....
        /*0a50*/ 	.word	0x0001ade0


	//----- nvinfo : EIATTR_REG_RECONFIG
	.align		4
.L_611:
        /*0a54*/ 	.byte	0x01, 0x54
	.zero		2


	//----- nvinfo : EIATTR_SYSCALL_OFFSETS
	.align		4
        /*0a58*/ 	.byte	0x04, 0x46
        /*0a5a*/ 	.short	(.L_613 - .L_612)


	//   ....[0]....
.L_612:
        /*0a5c*/ 	.word	0x00001f60


	//   ....[1]....
        /*0a60*/ 	.word	0x00011710


	//   ....[2]....
        /*0a64*/ 	.word	0x00011860


	//   ....[3]....
        /*0a68*/ 	.word	0x00011950


	//   ....[4]....
        /*0a6c*/ 	.word	0x00012750


	//   ....[5]....
        /*0a70*/ 	.word	0x00013280


	//----- nvinfo : EIATTR_MBARRIER_INSTR_OFFSETS
	.align		4
.L_613:
        /*0a74*/ 	.byte	0x04, 0x39
        /*0a76*/ 	.short	(.L_615 - .L_614)


	//   ....[0]....
.L_614:
        /*0a78*/ 	.word	0x00000190
        /*0a7c*/ 	.word	0x000000ff
        /*0a80*/ 	.word	0x00032400
        /*0a84*/ 	.short	0x0100
        /*0a86*/ 	.byte	0x08
	.zero		1


	//   ....[1]....
        /*0a88*/ 	.word	0x000001a0
        /*0a8c*/ 	.word	0x000000ff
        /*0a90*/ 	.word	0x00032410
        /*0a94*/ 	.short	0x0100
        /*0a96*/ 	.byte	0x08
	.zero		1


	//   ....[2]....
        /*0a98*/ 	.word	0x000001b0
        /*0a9c*/ 	.word	0x000000ff
        /*0aa0*/ 	.word	0x00032420
        /*0aa4*/ 	.short	0x0100
        /*0aa6*/ 	.byte	0x08
	.zero		1


	//   ....[3]....
        /*0aa8*/ 	.word	0x000002a0
        /*0aac*/ 	.word	0x000000ff
        /*0ab0*/ 	.word	0x00032430
        /*0ab4*/ 	.short	0x0100
        /*0ab6*/ 	.byte	0x08
	.zero		1


	//   ....[4]....
        /*0ab8*/ 	.word	0x000002b0
        /*0abc*/ 	.word	0x000000ff
        /*0ac0*/ 	.word	0x00032440
        /*0ac4*/ 	.short	0x0100
        /*0ac6*/ 	.byte	0x08
	.zero		1


	//   ....[5]....
        /*0ac8*/ 	.word	0x000002c0
        /*0acc*/ 	.word	0x000000ff
        /*0ad0*/ 	.word	0x00032438
        /*0ad4*/ 	.short	0x0100
        /*0ad6*/ 	.byte	0x08
	.zero		1


	//   ....[6]....
        /*0ad8*/ 	.word	0x000002d0
        /*0adc*/ 	.word	0x000000ff
        /*0ae0*/ 	.word	0x00032448
        /*0ae4*/ 	.short	0x0100
        /*0ae6*/ 	.byte	0x08
	.zero		1


	//   ....[7]....
        /*0ae8*/ 	.word	0x00000400
        /*0aec*/ 	.word	0x000000ff
        /*0af0*/ 	.word	0x00032450
        /*0af4*/ 	.short	0x0100
        /*0af6*/ 	.byte	0x08
	.zero		1


	//   ....[8]....
        /*0af8*/ 	.word	0x00000410
        /*0afc*/ 	.word	0x000000ff
        /*0b00*/ 	.word	0x00032460
        /*0b04*/ 	.short	0x0100
        /*0b06*/ 	.byte	0x08
	.zero		1


	//   ....[9]....
        /*0b08*/ 	.word	0x00000420
        /*0b0c*/ 	.word	0x000000ff
        /*0b10*/ 	.word	0x00032458
        /*0b14*/ 	.short	0x0100
        /*0b16*/ 	.byte	0x08
	.zero		1


	//   ....[10]....
        /*0b18*/ 	.word	0x00000430
        /*0b1c*/ 	.word	0x000000ff
        /*0b20*/ 	.word	0x00032468
        /*0b24*/ 	.short	0x0100
        /*0b26*/ 	.byte	0x08
	.zero		1


	//   ....[11]....
        /*0b28*/ 	.word	0x00000520
        /*0b2c*/ 	.word	0x000000ff
        /*0b30*/ 	.word	0x00032470
        /*0b34*/ 	.short	0x0100
        /*0b36*/ 	.byte	0x06
	.zero		1


	//   ....[12]....
        /*0b38*/ 	.word	0x00000530
        /*0b3c*/ 	.word	0x000000ff
        /*0b40*/ 	.word	0x00032480
        /*0b44*/ 	.short	0x0100
        /*0b46*/ 	.byte	0x06
	.zero		1


	//   ....[13]....
        /*0b48*/ 	.word	0x00000540
        /*0b4c*/ 	.word	0x000000ff
        /*0b50*/ 	.word	0x00032478
        /*0b54*/ 	.short	0x0100
        /*0b56*/ 	.byte	0x06
	.zero		1


	//   ....[14]....
        /*0b58*/ 	.word	0x00000550
        /*0b5c*/ 	.word	0x000000ff
        /*0b60*/ 	.word	0x00032488
        /*0b64*/ 	.short	0x0100
        /*0b66*/ 	.byte	0x06
	.zero		1


	//   ....[15]....
        /*0b68*/ 	.word	0x00000680
        /*0b6c*/ 	.word	0x000000ff
        /*0b70*/ 	.word	0x00032490
        /*0b74*/ 	.short	0x0100
        /*0b76*/ 	.byte	0x08
	.zero		1


	//   ....[16]....
        /*0b78*/ 	.word	0x00000690
        /*0b7c*/ 	.word	0x000000ff
        /*0b80*/ 	.word	0x000324a0
        /*0b84*/ 	.short	0x0100
        /*0b86*/ 	.byte	0x08
	.zero		1


	//   ....[17]....
        /*0b88*/ 	.word	0x000006a0
        /*0b8c*/ 	.word	0x000000ff
        /*0b90*/ 	.word	0x00032498
        /*0b94*/ 	.short	0x0100
        /*0b96*/ 	.byte	0x08
	.zero		1


	//   ....[18]....
        /*0b98*/ 	.word	0x000006b0
        /*0b9c*/ 	.word	0x000000ff
        /*0ba0*/ 	.word	0x000324a8
        /*0ba4*/ 	.short	0x0100
        /*0ba6*/ 	.byte	0x08
	.zero		1


	//   ....[19]....
        /*0ba8*/ 	.word	0x000007f0
        /*0bac*/ 	.word	0x000000ff
        /*0bb0*/ 	.word	0x000324b0
        /*0bb4*/ 	.short	0x0100
        /*0bb6*/ 	.byte	0x08
	.zero		1


	//   ....[20]....
        /*0bb8*/ 	.word	0x00000800
        /*0bbc*/ 	.word	0x000000ff
        /*0bc0*/ 	.word	0x000324c0
        /*0bc4*/ 	.short	0x0100
        /*0bc6*/ 	.byte	0x08
	.zero		1


	//   ....[21]....
        /*0bc8*/ 	.word	0x00000810
        /*0bcc*/ 	.word	0x000000ff
        /*0bd0*/ 	.word	0x000324b8
        /*0bd4*/ 	.short	0x0100
        /*0bd6*/ 	.byte	0x08
	.zero		1


	//   ....[22]....
        /*0bd8*/ 	.word	0x00000820
        /*0bdc*/ 	.word	0x000000ff
        /*0be0*/ 	.word	0x000324c8
        /*0be4*/ 	.short	0x0100
        /*0be6*/ 	.byte	0x08
	.zero		1


	//   ....[23]....
        /*0be8*/ 	.word	0x00002040
        /*0bec*/ 	.word	0x00000005
        /*0bf0*/ 	.word	0x00032400
        /*0bf4*/ 	.short	0x010a
        /*0bf6*/ 	.byte	0x3f
	.zero		1


	//   ....[24]....
        /*0bf8*/ 	.word	0x00002120
        /*0bfc*/ 	.word	0x000000ff
        /*0c00*/ 	.word	0x00032430
        /*0c04*/ 	.short	0x010a
        /*0c06*/ 	.byte	0x06
	.zero		1


	//   ....[25]....
        /*0c08*/ 	.word	0x00002160
        /*0c0c*/ 	.word	0x000000ff
        /*0c10*/ 	.word	0x00032430
        /*0c14*/ 	.short	0x010a
        /*0c16*/ 	.byte	0x06
	.zero		1


	//   ....[26]....
        /*0c18*/ 	.word	0x00002460
        /*0c1c*/ 	.word	0x00000005
        /*0c20*/ 	.word	0x00032410
        /*0c24*/ 	.short	0x010a
        /*0c26*/ 	.byte	0x3f
	.zero		1


	//   ....[27]....
        /*0c28*/ 	.word	0x000024a0
        /*0c2c*/ 	.word	0x000000ff
        /*0c30*/ 	.word	0x00032450
        /*0c34*/ 	.short	0x010a
        /*0c36*/ 	.byte	0x06
	.zero		1


	//   ....[28]....
        /*0c38*/ 	.word	0x000024e0
        /*0c3c*/ 	.word	0x000000ff
        /*0c40*/ 	.word	0x00032450
        /*0c44*/ 	.short	0x010a
        /*0c46*/ 	.byte	0x06
	.zero		1


	//   ....[29]....
        /*0c48*/ 	.word	0x000033a0
        /*0c4c*/ 	.word	0x000000ff
        /*0c50*/ 	.word	0x00000000
        /*0c54*/ 	.short	0x0101
        /*0c56*/ 	.byte	0x04
	.zero		1


	//   ....[30]....
        /*0c58*/ 	.word	0x00004ca0
        /*0c5c*/ 	.word	0x000000ff
        /*0c60*/ 	.word	0x00000000
        /*0c64*/ 	.short	0x0101
        /*0c66*/ 	.byte	0x06
	.zero		1


	//   ....[31]....
        /*0c68*/ 	.word	0x00004df0
        /*0c6c*/ 	.word	0x000000ff
        /*0c70*/ 	.word	0x00032430
        /*0c74*/ 	.short	0x010a
        /*0c76*/ 	.byte	0x04
	.zero		1


	//   ....[32]....
        /*0c78*/ 	.word	0x00004e30
        /*0c7c*/ 	.word	0x000000ff
        /*0c80*/ 	.word	0x00032430
        /*0c84*/ 	.short	0x010a
        /*0c86*/ 	.byte	0x04
	.zero		1


	//   ....[33]....
        /*0c88*/ 	.word	0x00005040
        /*0c8c*/ 	.word	0x000000ff
        /*0c90*/ 	.word	0x00032450
        /*0c94*/ 	.short	0x010a
        /*0c96*/ 	.byte	0x04
	.zero		1


	//   ....[34]....
        /*0c98*/ 	.word	0x00005080
        /*0c9c*/ 	.word	0x000000ff
        /*0ca0*/ 	.word	0x00032450
        /*0ca4*/ 	.short	0x010a
        /*0ca6*/ 	.byte	0x04
	.zero		1


	//   ....[35]....
        /*0ca8*/ 	.word	0x00006ba0
        /*0cac*/ 	.word	0x000000ff
        /*0cb0*/ 	.word	0x00000000
        /*0cb4*/ 	.short	0x0101
        /*0cb6*/ 	.byte	0x0a
	.zero		1


	//   ....[36]....
        /*0cb8*/ 	.word	0x00007dd0
        /*0cbc*/ 	.word	0x000000ff
        /*0cc0*/ 	.word	0x00000000
        /*0cc4*/ 	.short	0x0101
        /*0cc6*/ 	.byte	0x04
	.zero		1


	//   ....[37]....
        /*0cc8*/ 	.word	0x00007f00
        /*0ccc*/ 	.word	0x000000ff
        /*0cd0*/ 	.word	0x00032430
        /*0cd4*/ 	.short	0x010a
        /*0cd6*/ 	.byte	0x04
	.zero		1


	//   ....[38]....
        /*0cd8*/ 	.word	0x00007f40
        /*0cdc*/ 	.word	0x000000ff
        /*0ce0*/ 	.word	0x00032430
        /*0ce4*/ 	.short	0x010a
        /*0ce6*/ 	.byte	0x04
	.zero		1


	//   ....[39]....
        /*0ce8*/ 	.word	0x00008150
        /*0cec*/ 	.word	0x000000ff
        /*0cf0*/ 	.word	0x00032450
        /*0cf4*/ 	.short	0x010a
        /*0cf6*/ 	.byte	0x04
	.zero		1


	//   ....[40]....
        /*0cf8*/ 	.word	0x00008190
        /*0cfc*/ 	.word	0x000000ff
        /*0d00*/ 	.word	0x00032450
        /*0d04*/ 	.short	0x010a
        /*0d06*/ 	.byte	0x04
	.zero		1


	//   ....[41]....
        /*0d08*/ 	.word	0x00009370
        /*0d0c*/ 	.word	0x000000ff
        /*0d10*/ 	.word	0x00000000
        /*0d14*/ 	.short	0x0101
        /*0d16*/ 	.byte	0x0b
	.zero		1


	//   ....[42]....
        /*0d18*/ 	.word	0x0000a760
        /*0d1c*/ 	.word	0x000000ff
        /*0d20*/ 	.word	0x00000000
        /*0d24*/ 	.short	0x0101
        /*0d26*/ 	.byte	0x04
	.zero		1


	//   ....[43]....
        /*0d28*/ 	.word	0x0000cdf0
        /*0d2c*/ 	.word	0x000000ff
        /*0d30*/ 	.word	0x00000000
        /*0d34*/ 	.short	0x0101
        /*0d36*/ 	.byte	0x06
	.zero		1


	//   ....[44]....
        /*0d38*/ 	.word	0x0000d540
        /*0d3c*/ 	.word	0x000000ff
        /*0d40*/ 	.word	0x00000000
        /*0d44*/ 	.short	0x0101
        /*0d46*/ 	.byte	0x09
	.zero		1


	//   ....[45]....
        /*0d48*/ 	.word	0x00011e90
        /*0d4c*/ 	.word	0x00000019
        /*0d50*/ 	.word	0x00032440
        /*0d54*/ 	.short	0x010a
        /*0d56*/ 	.byte	0x3f
	.zero		1


	//   ....[46]....
        /*0d58*/ 	.word	0x000124c0
        /*0d5c*/ 	.word	0x00000019
        /*0d60*/ 	.word	0x00032430
        /*0d64*/ 	.short	0x0107
        /*0d66*/ 	.byte	0x3f
	.zero		1


	//   ....[47]....
        /*0d68*/ 	.word	0x00012590
        /*0d6c*/ 	.word	0x00000019
        /*0d70*/ 	.word	0x00032430
        /*0d74*/ 	.short	0x0101
        /*0d76*/ 	.byte	0x3f
	.zero		1


	//   ....[48]....
        /*0d78*/ 	.word	0x000130c0
        /*0d7c*/ 	.word	0x00000016
        /*0d80*/ 	.word	0x00032400
        /*0d84*/ 	.short	0x0107
        /*0d86*/ 	.byte	0x3f
	.zero		1


	//   ....[49]....
        /*0d88*/ 	.word	0x00013150
        /*0d8c*/ 	.word	0x00000016
        /*0d90*/ 	.word	0x00032400
        /*0d94*/ 	.short	0x0101
        /*0d96*/ 	.byte	0x3f
	.zero		1


	//   ....[50]....
        /*0d98*/ 	.word	0x00013c70
        /*0d9c*/ 	.word	0x00000016
        /*0da0*/ 	.word	0x00032410
        /*0da4*/ 	.short	0x0107
        /*0da6*/ 	.byte	0x3f
	.zero		1


	//   ....[51]....
        /*0da8*/ 	.word	0x00013d70
        /*0dac*/ 	.word	0x00000016
        /*0db0*/ 	.word	0x00032410
        /*0db4*/ 	.short	0x0101
        /*0db6*/ 	.byte	0x3f
	.zero		1


	//   ....[52]....
        /*0db8*/ 	.word	0x00013d90
        /*0dbc*/ 	.word	0x00000016
        /*0dc0*/ 	.word	0x00032420
        /*0dc4*/ 	.short	0x010a
        /*0dc6*/ 	.byte	0x3f
	.zero		1


	//   ....[53]....
        /*0dc8*/ 	.word	0x00013e10
        /*0dcc*/ 	.word	0x00000019
        /*0dd0*/ 	.word	0x00032460
        /*0dd4*/ 	.short	0x010a
        /*0dd6*/ 	.byte	0x3f
	.zero		1


	//   ....[54]....
        /*0dd8*/ 	.word	0x00014570
        /*0ddc*/ 	.word	0x00000019
        /*0de0*/ 	.word	0x00032450
        /*0de4*/ 	.short	0x0107
        /*0de6*/ 	.byte	0x3f
	.zero		1


	//   ....[55]....
        /*0de8*/ 	.word	0x00014630
        /*0dec*/ 	.word	0x00000019
        /*0df0*/ 	.word	0x00032450
        /*0df4*/ 	.short	0x0101
        /*0df6*/ 	.byte	0x3f
	.zero		1


	//   ....[56]....
        /*0df8*/ 	.word	0x00014970
        /*0dfc*/ 	.word	0x0000000a
        /*0e00*/ 	.word	0x00032440
        /*0e04*/ 	.short	0x010a
        /*0e06*/ 	.byte	0x3f
	.zero		1


	//   ....[57]....
        /*0e08*/ 	.word	0x00014d20
        /*0e0c*/ 	.word	0x0000000a
        /*0e10*/ 	.word	0x00032430
        /*0e14*/ 	.short	0x0107
        /*0e16*/ 	.byte	0x3f
	.zero		1


	//   ....[58]....
        /*0e18*/ 	.word	0x00014dd0
        /*0e1c*/ 	.word	0x0000000a
        /*0e20*/ 	.word	0x00032430
        /*0e24*/ 	.short	0x0101
        /*0e26*/ 	.byte	0x3f
	.zero		1


	//   ....[59]....
        /*0e28*/ 	.word	0x00014e00
        /*0e2c*/ 	.word	0x0000000a
        /*0e30*/ 	.word	0x00032460
        /*0e34*/ 	.short	0x010a
        /*0e36*/ 	.byte	0x3f
	.zero		1


	//   ....[60]....
        /*0e38*/ 	.word	0x00015300
        /*0e3c*/ 	.word	0x0000000a
        /*0e40*/ 	.word	0x00032450
        /*0e44*/ 	.short	0x0107
        /*0e46*/ 	.byte	0x3f
	.zero		1


	//   ....[61]....
        /*0e48*/ 	.word	0x000153b0
        /*0e4c*/ 	.word	0x0000000a
        /*0e50*/ 	.word	0x00032450
        /*0e54*/ 	.short	0x0101
        /*0e56*/ 	.byte	0x3f
	.zero		1


	//   ....[62]....
        /*0e58*/ 	.word	0x00016640
        /*0e5c*/ 	.word	0x00000005
        /*0e60*/ 	.word	0x00032420
        /*0e64*/ 	.short	0x010a
        /*0e66*/ 	.byte	0x3f
	.zero		1


	//   ....[63]....
        /*0e68*/ 	.word	0x000167e0
        /*0e6c*/ 	.word	0x00000003
        /*0e70*/ 	.word	0x00032440
        /*0e74*/ 	.short	0x010a
        /*0e76*/ 	.byte	0x3f
	.zero		1


	//   ....[64]....
        /*0e78*/ 	.word	0x00016880
        /*0e7c*/ 	.word	0x00000005
        /*0e80*/ 	.word	0x00032440
        /*0e84*/ 	.short	0x010a
        /*0e86*/ 	.byte	0x3f
	.zero		1


	//   ....[65]....
        /*0e88*/ 	.word	0x000168c0
        /*0e8c*/ 	.word	0x00000003
        /*0e90*/ 	.word	0x00032460
        /*0e94*/ 	.short	0x010a
        /*0e96*/ 	.byte	0x3f
	.zero		1


	//   ....[66]....
        /*0e98*/ 	.word	0x00016900
        /*0e9c*/ 	.word	0x00000005
        /*0ea0*/ 	.word	0x00032460
        /*0ea4*/ 	.short	0x010a
        /*0ea6*/ 	.byte	0x3f
	.zero		1


	//   ....[67]....
        /*0ea8*/ 	.word	0x00016960
        /*0eac*/ 	.word	0x00000005
        /*0eb0*/ 	.word	0x00032400
        /*0eb4*/ 	.short	0x010a
        /*0eb6*/ 	.byte	0x3f
	.zero		1


	//   ....[68]....
        /*0eb8*/ 	.word	0x000169c0
        /*0ebc*/ 	.word	0x00000004
        /*0ec0*/ 	.word	0x00032430
        /*0ec4*/ 	.short	0x010a
        /*0ec6*/ 	.byte	0x3f
	.zero		1


	//   ....[69]....
        /*0ec8*/ 	.word	0x00016a10
        /*0ecc*/ 	.word	0x00000005
        /*0ed0*/ 	.word	0x00032410
        /*0ed4*/ 	.short	0x010a
        /*0ed6*/ 	.byte	0x3f
	.zero		1


	//   ....[70]....
        /*0ed8*/ 	.word	0x00016a70
        /*0edc*/ 	.word	0x00000000
        /*0ee0*/ 	.word	0x00032450
        /*0ee4*/ 	.short	0x010a
        /*0ee6*/ 	.byte	0x3f
	.zero		1


	//   ....[71]....
        /*0ee8*/ 	.word	0x00016ad0
        /*0eec*/ 	.word	0x00000015
        /*0ef0*/ 	.word	0x00032430
        /*0ef4*/ 	.short	0x010a
        /*0ef6*/ 	.byte	0x3f
	.zero		1


	//   ....[72]....
        /*0ef8*/ 	.word	0x00016b30
        /*0efc*/ 	.word	0x00000015
        /*0f00*/ 	.word	0x00032450
        /*0f04*/ 	.short	0x010a
        /*0f06*/ 	.byte	0x3f
	.zero		1


	//   ....[73]....
        /*0f08*/ 	.word	0x00016b90
        /*0f0c*/ 	.word	0x00000015
        /*0f10*/ 	.word	0x00032430
        /*0f14*/ 	.short	0x010a
        /*0f16*/ 	.byte	0x3f
	.zero		1


	//   ....[74]....
        /*0f18*/ 	.word	0x00016bf0
        /*0f1c*/ 	.word	0x00000015
        /*0f20*/ 	.word	0x00032450
        /*0f24*/ 	.short	0x010a
        /*0f26*/ 	.byte	0x3f
	.zero		1


	//   ....[75]....
        /*0f28*/ 	.word	0x00016d10
        /*0f2c*/ 	.word	0x00000019
        /*0f30*/ 	.word	0x00032440
        /*0f34*/ 	.short	0x010a
        /*0f36*/ 	.byte	0x3f
	.zero		1


	//   ....[76]....
        /*0f38*/ 	.word	0x00018b30
        /*0f3c*/ 	.word	0x00000016
        /*0f40*/ 	.word	0x00032420
        /*0f44*/ 	.short	0x010a
        /*0f46*/ 	.byte	0x3f
	.zero		1


	//   ....[77]....
        /*0f48*/ 	.word	0x00018b80
        /*0f4c*/ 	.word	0x00000019
        /*0f50*/ 	.word	0x00032460
        /*0f54*/ 	.short	0x010a
        /*0f56*/ 	.byte	0x3f
	.zero		1


	//   ....[78]....
        /*0f58*/ 	.word	0x000194d0
        /*0f5c*/ 	.word	0x0000000a
        /*0f60*/ 	.word	0x00032440
        /*0f64*/ 	.short	0x010a
        /*0f66*/ 	.byte	0x3f
	.zero		1


	//   ....[79]....
        /*0f68*/ 	.word	0x00019ba0
        /*0f6c*/ 	.word	0x0000000a
        /*0f70*/ 	.word	0x00032460
        /*0f74*/ 	.short	0x010a
        /*0f76*/ 	.byte	0x3f
	.zero		1


	//   ....[80]....
        /*0f78*/ 	.word	0x0001ad00
        /*0f7c*/ 	.word	0x00000005
        /*0f80*/ 	.word	0x00032420
        /*0f84*/ 	.short	0x010a
        /*0f86*/ 	.byte	0x3f
	.zero		1


	//   ....[81]....
        /*0f88*/ 	.word	0x0001aea0
        /*0f8c*/ 	.word	0x00000003
        /*0f90*/ 	.word	0x00032440
        /*0f94*/ 	.short	0x010a
        /*0f96*/ 	.byte	0x3f
	.zero		1


	//   ....[82]....
        /*0f98*/ 	.word	0x0001aef0
        /*0f9c*/ 	.word	0x00000005
        /*0fa0*/ 	.word	0x00032440
        /*0fa4*/ 	.short	0x010a
        /*0fa6*/ 	.byte	0x3f
	.zero		1


	//   ....[83]....
        /*0fa8*/ 	.word	0x0001af40
        /*0fac*/ 	.word	0x00000003
        /*0fb0*/ 	.word	0x00032460
        /*0fb4*/ 	.short	0x010a
        /*0fb6*/ 	.byte	0x3f
	.zero		1


	//----- nvinfo : EIATTR_NUM_MBARRIERS
	.align		4
.L_615:
        /*0fb8*/ 	.byte	0x03, 0x38
        /*0fba*/ 	.short	0x0017


	//----- nvinfo : EIATTR_EXIT_INSTR_OFFSETS
	.align		4
        /*0fbc*/ 	.byte	0x04, 0x1c
        /*0fbe*/ 	.short	(.L_617 - .L_616)


	//   ....[0]....
.L_616:
        /*0fc0*/ 	.word	0x000009e0


	//   ....[1]....
        /*0fc4*/ 	.word	0x0000fb40


	//   ....[2]....
        /*0fc8*/ 	.word	0x00016950


	//----- nvinfo : EIATTR_MAX_THREADS
	.align		4
.L_617:
        /*0fcc*/ 	.byte	0x04, 0x05
        /*0fce*/ 	.short	(.L_619 - .L_618)
.L_618:
        /*0fd0*/ 	.word	0x00000180
        /*0fd4*/ 	.word	0x00000001
        /*0fd8*/ 	.word	0x00000001


	//----- nvinfo : EIATTR_CRS_STACK_SIZE
	.align		4
.L_619:
        /*0fdc*/ 	.byte	0x04, 0x1e
        /*0fde*/ 	.short	(.L_621 - .L_620)
.L_620:
        /*0fe0*/ 	.word	0x00000000


	//----- nvinfo : EIATTR_CBANK_PARAM_SIZE
	.align		4
.L_621:
        /*0fe4*/ 	.byte	0x03, 0x19
        /*0fe6*/ 	.short	0x0bf0


	//----- nvinfo : EIATTR_PARAM_CBANK
	.align		4
        /*0fe8*/ 	.byte	0x04, 0x0a
        /*0fea*/ 	.short	(.L_623 - .L_622)
	.align		4
.L_622:
        /*0fec*/ 	.word	index@(.nv.constant0._ZN7cutlass13device_kernelIN5flash11enable_sm90INS1_16FlashAttnFwdSm90INS1_25CollectiveMainloopFwdSm90ILi2EN4cute5tupleIJNS5_1CILi1EEES8_S8_EEENS6_IJNS7_ILi128EEENS7_ILi96EEENS7_ILi64EEEEEELi256ENS_6half_tEfNS_4arch4Sm90ELb1ELb0ELb1ELb1ELb1ELb0ELb1ELb1ELb0ELb1ELb1ELb0EEENS1_21CollectiveEpilogueFwdINS6_IJSA_NS7_ILi256EEESB_EEES9_SE_SG_Li256ELb1ELb1ELb1ELb0EEENS1_36VarlenDynamicPersistentTileSchedulerILi128ELi96ELi256ELi128ELb1ELb1ELb1ELb1ELb1ELb1EEEEEEEEEvNT_6ParamsE)
        /*0ff0*/ 	.short	0x0210
        /*0ff2*/ 	.short	0x0bf0


	//----- nvinfo : EIATTR_SW_WAR
	.align		4
.L_623:
        /*0ff4*/ 	.byte	0x04, 0x36
        /*0ff6*/ 	.short	(.L_625 - .L_624)
.L_624:
        /*0ff8*/ 	.word	0x00000008
.L_625:


//--------------------- .nv.info._ZN7cutlass13device_kernelIN5flash11enable_sm90INS1_16FlashAttnFwdSm90INS1_25CollectiveMainloopFwdSm90ILi2EN4cute5tupleIJNS5_1CILi1EEES8_S8_EEENS6_IJNS7_ILi128EEENS7_ILi96EEENS7_ILi64EEEEEELi256ENS_6half_tEfNS_4arch4Sm90ELb1ELb0ELb1ELb1ELb1ELb1ELb1ELb1ELb0ELb1ELb1ELb0EEENS1_21CollectiveEpilogueFwdINS6_IJSA_NS7_ILi256EEESB_EEES9_SE_SG_Li256ELb1ELb1ELb1ELb0EEENS1_36VarlenDynamicPersistentTileSchedulerILi128ELi96ELi256ELi128ELb1ELb1ELb1ELb1ELb1ELb1EEEEEEEEEvNT_6ParamsE --------------------------
	.section	.nv.info._ZN7cutlass13device_kernelIN5flash11enable_sm90INS1_16FlashAttnFwdSm90INS1_25CollectiveMainloopFwdSm90ILi2EN4cute5tupleIJNS5_1CILi1EEES8_S8_EEENS6_IJNS7_ILi128EEENS7_ILi96EEENS7_ILi64EEEEEELi256ENS_6half_tEfNS_4arch4Sm90ELb1ELb0ELb1ELb1ELb1ELb1ELb1ELb1ELb0ELb1ELb1ELb0EEENS1_21CollectiveEpilogueFwdINS6_IJSA_NS7_ILi256EEESB_EEES9_SE_SG_Li256ELb1ELb1ELb1ELb0EEENS1_36VarlenDynamicPersistentTileSchedulerILi128ELi96ELi256ELi128ELb1ELb1ELb1ELb1ELb1ELb1EEEEEEEEEvNT_6ParamsE,"",@"SHT_CUDA_INFO"
	.sectionflags	@""
	.align	4


	//----- nvinfo : EIATTR_CUDA_API_VERSION
	.align		4
        /*0000*/ 	.byte	0x04, 0x37
        /*0002*/ 	.short	(.L_627 - .L_626)
.L_626:
        /*0004*/ 	.word	0x00000082


	//----- nvinfo : EIATTR_KPARAM_INFO
	.align		4
.L_627:
        /*0008*/ 	.byte	0x04, 0x17
        /*000a*/ 	.short	(.L_629 - .L_628)
.L_628:
        /*000c*/ 	.word	0x00000000
        /*0010*/ 	.short	0x0000
        /*0012*/ 	.short	0x0070
        /*0014*/ 	.byte	0x00, 0xf0, 0x01, 0x2e


	//----- nvinfo : EIATTR_SPARSE_MMA_MASK
	.align		4
.L_629:
        /*0018*/ 	.byte	0x03, 0x50
        /*001a*/ 	.short	0x0000


	//----- nvinfo : EIATTR_MAXREG_COUNT
	.align		4
        /*001c*/ 	.byte	0x03, 0x1b
        /*001e*/ 	.short	0x00a8


	//----- nvinfo : EIATTR_NUM_BARRIERS
	.align		4
        /*0020*/ 	.byte	0x02, 0x4c
        /*0022*/ 	.byte	0x10
	.zero		1


	//----- nvinfo : EIATTR_EXTERNS
	.align		4
        /*0024*/ 	.byte	0x04, 0x0f
        /*0026*/ 	.short	(.L_631 - .L_630)


	//   ....[0]....
	.align		4
.L_630:
        /*0028*/ 	.word	index@(__assertfail)


	//----- nvinfo : EIATTR_ANNOTATIONS
	.align		4
.L_631:
        /*002c*/ 	.byte	0x04, 0x55
        /*002e*/ 	.short	(.L_633 - .L_632)


	//   ....[0]....
.L_632:
        /* <DEDUP_REMOVED lines=208> */


	//----- nvinfo : EIATTR_MERCURY_ISA_VERSION
	.align		4
.L_633:
        /*0d18*/ 	.byte	0x03, 0x5f
        /*0d1a*/ 	.short	0x0101


	//----- nvinfo : EIATTR_UNUSED_LOAD_BYTE_OFFSET
	.align		4
        /*0d1c*/ 	.byte	0x04, 0x44
        /*0d1e*/ 	.short	(.L_635 - .L_634)


	//   ....[0]....
.L_634:
        /*0d20*/ 	.word	0x00000aa0
        /*0d24*/ 	.word	0x0000fff0


	//   ....[1]....
        /*0d28*/ 	.word	0x00014980
        /*0d2c*/ 	.word	0x0000fff0


	//----- nvinfo : EIATTR_INT_WARP_WIDE_INSTR_OFFSETS
	.align		4
.L_635:
        /*0d30*/ 	.byte	0x04, 0x31
        /*0d32*/ 	.short	(.L_637 - .L_636)


	//   ....[0]....
.L_636:
        /*0d34*/ 	.word	0x00000130


	//   ....[1]....
        /*0d38*/ 	.word	0x00000170


	//   ....[2]....
        /*0d3c*/ 	.word	0x000001e0


	//   ....[3]....
        /*0d40*/ 	.word	0x000001f0


	//   ....[4]....
        /*0d44*/ 	.word	0x0001ccd0


	//   ....[5]....
        /*0d48*/ 	.word	0x0001cd60


	//   ....[6]....
        /*0d4c*/ 	.word	0x00020c30


	//   ....[7]....
        /*0d50*/ 	.word	0x00020cc0


	//----- nvinfo : EIATTR_COOP_GROUP_MASK_REGIDS
	.align		4
.L_637:
        /*0d54*/ 	.byte	0x04, 0x29
        /*0d56*/ 	.short	(.L_639 - .L_638)


	//   ....[0]....
.L_638:
        /*0d58*/ 	.word	0xffffffff


	//   ....[1]....
        /*0d5c*/ 	.word	0xffffffff


	//   ....[2]....
        /*0d60*/ 	.word	0xffffffff


	//   ....[3]....
        /*0d64*/ 	.word	0xffffffff


	//   ....[4]....
        /*0d68*/ 	.word	0xffffffff


	//   ....[5]....
        /*0d6c*/ 	.word	0xffffffff


	//   ....[6]....
        /*0d70*/ 	.word	0xffffffff


	//   ....[7]....
        /*0d74*/ 	.word	0xffffffff


	//   ....[8]....
        /*0d78*/ 	.word	0xffffffff


	//   ....[9]....
        /*0d7c*/ 	.word	0xffffffff


	//   ....[10]....
        /*0d80*/ 	.word	0xffffffff


	//   ....[11]....
        /*0d84*/ 	.word	0xffffffff


	//   ....[12]....
        /*0d88*/ 	.word	0xffffffff


	//   ....[13]....
        /*0d8c*/ 	.word	0xffffffff


	//   ....[14]....
        /*0d90*/ 	.word	0xffffffff


	//   ....[15]....
        /*0d94*/ 	.word	0xffffffff


	//   ....[16]....
        /*0d98*/ 	.word	0xffffffff


	//   ....[17]....
        /*0d9c*/ 	.word	0xffffffff


	//   ....[18]....
        /*0da0*/ 	.word	0xffffffff


	//   ....[19]....
        /*0da4*/ 	.word	0xffffffff


	//   ....[20]....
        /*0da8*/ 	.word	0xffffffff


	//   ....[21]....
        /*0dac*/ 	.word	0xffffffff


	//   ....[22]....
        /*0db0*/ 	.word	0xffffffff


	//   ....[23]....
        /*0db4*/ 	.word	0xffffffff


	//   ....[24]....
        /*0db8*/ 	.word	0xffffffff


	//   ....[25]....
        /*0dbc*/ 	.word	0xffffffff


	//   ....[26]....
        /*0dc0*/ 	.word	0xffffffff


	//   ....[27]....
        /*0dc4*/ 	.word	0xffffffff


	//   ....[28]....
        /*0dc8*/ 	.word	0xffffffff


	//   ....[29]....
        /*0dcc*/ 	.word	0xffffffff


	//   ....[30]....
        /*0dd0*/ 	.word	0xffffffff


	//   ....[31]....
        /*0dd4*/ 	.word	0xffffffff


	//   ....[32]....
        /*0dd8*/ 	.word	0xffffffff


	//   ....[33]....
        /*0ddc*/ 	.word	0xffffffff


	//   ....[34]....
        /*0de0*/ 	.word	0xffffffff


	//   ....[35]....
        /*0de4*/ 	.word	0xffffffff


	//   ....[36]....
        /*0de8*/ 	.word	0xffffffff


	//   ....[37]....
        /*0dec*/ 	.word	0xffffffff


	//   ....[38]....
        /*0df0*/ 	.word	0xffffffff


	//   ....[39]....
        /*0df4*/ 	.word	0xffffffff


	//   ....[40]....
        /*0df8*/ 	.word	0xffffffff


	//   ....[41]....
        /*0dfc*/ 	.word	0xffffffff


	//   ....[42]....
        /*0e00*/ 	.word	0xffffffff


	//   ....[43]....
        /*0e04*/ 	.word	0xffffffff


	//   ....[44]....
        /*0e08*/ 	.word	0xffffffff


	//   ....[45]....
        /*0e0c*/ 	.word	0xffffffff


	//   ....[46]....
        /*0e10*/ 	.word	0xffffffff


	//   ....[47]....
        /*0e14*/ 	.word	0xffffffff


	//   ....[48]....
        /*0e18*/ 	.word	0xffffffff


	//   ....[49]....
        /*0e1c*/ 	.word	0xffffffff


	//   ....[50]....
        /*0e20*/ 	.word	0xffffffff


	//   ....[51]....
        /*0e24*/ 	.word	0xffffffff


	//   ....[52]....
        /*0e28*/ 	.word	0xffffffff


	//   ....[53]....
        /*0e2c*/ 	.word	0xffffffff


	//   ....[54]....
        /*0e30*/ 	.word	0xffffffff


	//   ....[55]....
        /*0e34*/ 	.word	0xffffffff


	//   ....[56]....
        /*0e38*/ 	.word	0xffffffff


	//   ....[57]....
        /*0e3c*/ 	.word	0xffffffff


	//   ....[58]....
        /*0e40*/ 	.word	0xffffffff


	//   ....[59]....
        /*0e44*/ 	.word	0xffffffff


	//   ....[60]....
        /*0e48*/ 	.word	0xffffffff


	//   ....[61]....
        /*0e4c*/ 	.word	0xffffffff


	//   ....[62]....
        /*0e50*/ 	.word	0xffffffff


	//   ....[63]....
        /*0e54*/ 	.word	0xffffffff


	//   ....[64]....
        /*0e58*/ 	.word	0xffffffff


	//   ....[65]....
        /*0e5c*/ 	.word	0xffffffff


	//   ....[66]....
        /*0e60*/ 	.word	0xffffffff


	//   ....[67]....
        /*0e64*/ 	.word	0xffffffff


	//   ....[68]....
        /*0e68*/ 	.word	0xffffffff


	//   ....[69]....
        /*0e6c*/ 	.word	0xffffffff


	//   ....[70]....
        /*0e70*/ 	.word	0xffffffff


	//   ....[71]....
        /*0e74*/ 	.word	0xffffffff


	//   ....[72]....
        /*0e78*/ 	.word	0xffffffff


	//   ....[73]....
        /*0e7c*/ 	.word	0xffffffff


	//   ....[74]....
        /*0e80*/ 	.word	0xffffffff


	//   ....[75]....
        /*0e84*/ 	.word	0xffffffff


	//   ....[76]....
        /*0e88*/ 	.word	0xffffffff


	//   ....[77]....
        /*0e8c*/ 	.word	0xffffffff


	//   ....[78]....
        /*0e90*/ 	.word	0xffffffff


	//   ....[79]....
        /*0e94*/ 	.word	0xffffffff


	//   ....[80]....
        /*0e98*/ 	.word	0xffffffff


	//   ....[81]....
        /*0e9c*/ 	.word	0xffffffff


	//   ....[82]....
        /*0ea0*/ 	.word	0xffffffff


	//   ....[83]....
        /*0ea4*/ 	.word	0xffffffff


	//   ....[84]....
        /*0ea8*/ 	.word	0xffffffff


	//   ....[85]....
        /*0eac*/ 	.word	0xffffffff


	//   ....[86]....
        /*0eb0*/ 	.word	0xffffffff


	//   ....[87]....
        /*0eb4*/ 	.word	0xffffffff


	//   ....[88]....
        /*0eb8*/ 	.word	0xffffffff


	//   ....[89]....
        /*0ebc*/ 	.word	0xffffffff


	//   ....[90]....
        /*0ec0*/ 	.word	0xffffffff


	//   ....[91]....
        /*0ec4*/ 	.word	0xffffffff


	//   ....[92]....
        /*0ec8*/ 	.word	0xffffffff


	//   ....[93]....
        /*0ecc*/ 	.word	0xffffffff


	//   ....[94]....
        /*0ed0*/ 	.word	0xffffffff


	//   ....[95]....
        /*0ed4*/ 	.word	0xffffffff


	//   ....[96]....
        /*0ed8*/ 	.word	0xffffffff


	//   ....[97]....
        /*0edc*/ 	.word	0xffffffff


	//   ....[98]....
        /*0ee0*/ 	.word	0xffffffff


	//   ....[99]....
        /*0ee4*/ 	.word	0xffffffff


	//   ....[100]....
        /*0ee8*/ 	.word	0xffffffff


	//   ....[101]....
        /*0eec*/ 	.word	0xffffffff


	//   ....[102]....
        /*0ef0*/ 	.word	0xffffffff


	//   ....[103]....
        /*0ef4*/ 	.word	0xffffffff


	//   ....[104]....
        /*0ef8*/ 	.word	0xffffffff


	//   ....[105]....
        /*0efc*/ 	.word	0xffffffff


	//   ....[106]....
        /*0f00*/ 	.word	0xffffffff


	//   ....[107]....
        /*0f04*/ 	.word	0xffffffff


	//   ....[108]....
        /*0f08*/ 	.word	0xffffffff


	//   ....[109]....
        /*0f0c*/ 	.word	0xffffffff


	//   ....[110]....
        /*0f10*/ 	.word	0xffffffff


	//   ....[111]....
        /*0f14*/ 	.word	0xffffffff


	//   ....[112]....
        /*0f18*/ 	.word	0xffffffff


	//   ....[113]....
        /*0f1c*/ 	.word	0xffffffff


	//   ....[114]....
        /*0f20*/ 	.word	0xffffffff


	//   ....[115]....
        /*0f24*/ 	.word	0xffffffff


	//   ....[116]....
        /*0f28*/ 	.word	0xffffffff


	//   ....[117]....
        /*0f2c*/ 	.word	0xffffffff


	//   ....[118]....
        /*0f30*/ 	.word	0xffffffff


	//   ....[119]....
        /*0f34*/ 	.word	0xffffffff


	//   ....[120]....
        /*0f38*/ 	.word	0xffffffff


	//   ....[121]....
        /*0f3c*/ 	.word	0xffffffff


	//   ....[122]....
        /*0f40*/ 	.word	0xffffffff


	//   ....[123]....
        /*0f44*/ 	.word	0xffffffff


	//   ....[124]....
        /*0f48*/ 	.word	0xffffffff


	//   ....[125]....
        /*0f4c*/ 	.word	0xffffffff


	//   ....[126]....
        /*0f50*/ 	.word	0xffffffff


	//   ....[127]....
        /*0f54*/ 	.word	0xffffffff


	//   ....[128]....
        /*0f58*/ 	.word	0xffffffff


	//   ....[129]....
        /*0f5c*/ 	.word	0xffffffff


	//   ....[130]....
        /*0f60*/ 	.word	0xffffffff


	//   ....[131]....
        /*0f64*/ 	.word	0xffffffff


	//   ....[132]....
        /*0f68*/ 	.word	0xffffffff


	//   ....[133]....
        /*0f6c*/ 	.word	0xffffffff


	//   ....[134]....
        /*0f70*/ 	.word	0xffffffff


	//   ....[135]....
        /*0f74*/ 	.word	0xffffffff


	//   ....[136]....
        /*0f78*/ 	.word	0xffffffff


	//   ....[137]....
        /*0f7c*/ 	.word	0xffffffff


	//   ....[138]....
        /*0f80*/ 	.word	0xffffffff


	//   ....[139]....
        /*0f84*/ 	.word	0xffffffff


	//   ....[140]....
        /*0f88*/ 	.word	0xffffffff


	//   ....[141]....
        /*0f8c*/ 	.word	0xffffffff


	//   ....[142]....
        /*0f90*/ 	.word	0xffffffff


	//   ....[143]....
        /*0f94*/ 	.word	0xffffffff


	//   ....[144]....
        /*0f98*/ 	.word	0xffffffff


	//   ....[145]....
        /*0f9c*/ 	.word	0xffffffff


	//   ....[146]....
        /*0fa0*/ 	.word	0xffffffff


	//   ....[147]....
        /*0fa4*/ 	.word	0xffffffff


	//   ....[148]....
        /*0fa8*/ 	.word	0xffffffff


	//   ....[149]....
        /*0fac*/ 	.word	0xffffffff


	//   ....[150]....
        /*0fb0*/ 	.word	0xffffffff


	//   ....[151]....
        /*0fb4*/ 	.word	0xffffffff


	//   ....[152]....
        /*0fb8*/ 	.word	0xffffffff


	//   ....[153]....
        /*0fbc*/ 	.word	0xffffffff


	//   ....[154]....
        /*0fc0*/ 	.word	0xffffffff


	//   ....[155]....
        /*0fc4*/ 	.word	0xffffffff


	//   ....[156]....
        /*0fc8*/ 	.word	0xffffffff


	//   ....[157]....
        /*0fcc*/ 	.word	0xffffffff


	//   ....[158]....
        /*0fd0*/ 	.word	0xffffffff


	//   ....[159]....
        /*0fd4*/ 	.word	0xffffffff


	//   ....[160]....
        /*0fd8*/ 	.word	0xffffffff


	//   ....[161]....
        /*0fdc*/ 	.word	0xffffffff


	//   ....[162]....
        /*0fe0*/ 	.word	0xffffffff


	//   ....[163]....
        /*0fe4*/ 	.word	0xffffffff


	//   ....[164]....
        /*0fe8*/ 	.word	0xffffffff


	//   ....[165]....
        /*0fec*/ 	.word	0xffffffff


	//   ....[166]....
        /*0ff0*/ 	.word	0xffffffff


	//   ....[167]....
        /*0ff4*/ 	.word	0xffffffff


	//   ....[168]....
        /*0ff8*/ 	.word	0xffffffff


	//   ....[169]....
        /*0ffc*/ 	.word	0xffffffff


	//   ....[170]....
        /*1000*/ 	.word	0xffffffff


	//   ....[171]....
        /*1004*/ 	.word	0xffffffff


	//   ....[172]....
        /*1008*/ 	.word	0xffffffff


	//   ....[173]....
        /*100c*/ 	.word	0xffffffff


	//   ....[174]....
        /*1010*/ 	.word	0xffffffff


	//   ....[175]....
        /*1014*/ 	.word	0xffffffff


	//   ....[176]....
        /*1018*/ 	.word	0xffffffff


	//   ....[177]....
        /*101c*/ 	.word	0xffffffff


	//   ....[178]....
        /*1020*/ 	.word	0xffffffff


	//   ....[179]....
        /*1024*/ 	.word	0xffffffff


	//   ....[180]....
        /*1028*/ 	.word	0xffffffff


	//   ....[181]....
        /*102c*/ 	.word	0xffffffff


	//   ....[182]....
        /*1030*/ 	.word	0xffffffff


	//   ....[183]....
        /*1034*/ 	.word	0xffffffff


	//   ....[184]....
        /*1038*/ 	.word	0xffffffff


	//   ....[185]....
        /*103c*/ 	.word	0xffffffff


	//   ....[186]....
        /*1040*/ 	.word	0xffffffff


	//   ....[187]....
        /*1044*/ 	.word	0xffffffff


	//   ....[188]....
        /*1048*/ 	.word	0xffffffff


	//   ....[189]....
        /*104c*/ 	.word	0xffffffff


	//   ....[190]....
        /*1050*/ 	.word	0xffffffff


	//   ....[191]....
        /*1054*/ 	.word	0xffffffff


	//   ....[192]....
        /*1058*/ 	.word	0xffffffff


	//   ....[193]....
        /*105c*/ 	.word	0xffffffff


	//   ....[194]....
        /*1060*/ 	.word	0xffffffff


	//   ....[195]....
        /*1064*/ 	.word	0xffffffff


	//   ....[196]....
        /*1068*/ 	.word	0xffffffff


	//   ....[197]....
        /*106c*/ 	.word	0xffffffff


	//   ....[198]....
        /*1070*/ 	.word	0xffffffff


	//   ....[199]....
        /*1074*/ 	.word	0xffffffff


	//   ....[200]....
        /*1078*/ 	.word	0xffffffff


	//   ....[201]....
        /*107c*/ 	.word	0x0500000f


	//   ....[202]....
        /*1080*/ 	.word	0x0500000f


	//   ....[203]....
        /*1084*/ 	.word	0x0500000f


	//   ....[204]....
        /*1088*/ 	.word	0x0500000f


	//   ....[205]....
        /*108c*/ 	.word	0x0500000f


	//   ....[206]....
        /*1090*/ 	.word	0x0500000f


	//   ....[207]....
        /*1094*/ 	.word	0x0500000f


	//   ....[208]....
        /*1098*/ 	.word	0x0500000f


	//   ....[209]....
        /*109c*/ 	.word	0x0500000f


	//   ....[210]....
        /*10a0*/ 	.word	0x0500000f


	//   ....[211]....
        /*10a4*/ 	.word	0x0500000f


	//   ....[212]....
        /*10a8*/ 	.word	0x0500000f


	//   ....[213]....
        /*10ac*/ 	.word	0x0500000f


	//   ....[214]....
        /*10b0*/ 	.word	0x0500000f


	//   ....[215]....
        /*10b4*/ 	.word	0x0500000f


	//   ....[216]....
        /*10b8*/ 	.word	0x0500000f


	//   ....[217]....
        /*10bc*/ 	.word	0x0500000f


	//   ....[218]....
        /*10c0*/ 	.word	0x0500000f


	//   ....[219]....
        /*10c4*/ 	.word	0x0500000f


	//   ....[220]....
        /*10c8*/ 	.word	0x0500000f


	//   ....[221]....
        /*10cc*/ 	.word	0x0500000f


	//   ....[222]....
        /*10d0*/ 	.word	0x0500000f


	//   ....[223]....
        /*10d4*/ 	.word	0x0500000f


	//   ....[224]....
        /*10d8*/ 	.word	0x0500000f


	//   ....[225]....
        /*10dc*/ 	.word	0x0500000f


	//   ....[226]....
        /*10e0*/ 	.word	0x0500000f


	//   ....[227]....
        /*10e4*/ 	.word	0x0500000f


	//   ....[228]....
        /*10e8*/ 	.word	0x0500000f


	//   ....[229]....
        /*10ec*/ 	.word	0x0500000f


	//   ....[230]....
        /*10f0*/ 	.word	0x0500000f


	//   ....[231]....
        /*10f4*/ 	.word	0x0500000f


	//   ....[232]....
        /*10f8*/ 	.word	0x0500000f


	//   ....[233]....
        /*10fc*/ 	.word	0x0500000f


	//   ....[234]....
        /*1100*/ 	.word	0x0500000f


	//   ....[235]....
        /*1104*/ 	.word	0x0500000f


	//   ....[236]....
        /*1108*/ 	.word	0x0500000f


	//   ....[237]....
        /*110c*/ 	.word	0x0500000f


	//   ....[238]....
        /*1110*/ 	.word	0x0500000f


	//   ....[239]....
        /*1114*/ 	.word	0x0500000f


	//   ....[240]....
        /*1118*/ 	.word	0x0500000f


	//   ....[241]....
        /*111c*/ 	.word	0x0500000f


	//   ....[242]....
        /*1120*/ 	.word	0x0500000f


	//   ....[243]....
        /*1124*/ 	.word	0x0500000f


	//   ....[244]....
        /*1128*/ 	.word	0x0500000f


	//   ....[245]....
        /*112c*/ 	.word	0x0500000f


	//   ....[246]....
        /*1130*/ 	.word	0x0500000f


	//   ....[247]....
        /*1134*/ 	.word	0x0500000f


	//   ....[248]....
        /*1138*/ 	.word	0x0500000f


	//   ....[249]....
        /*113c*/ 	.word	0x0500000f


	//   ....[250]....
        /*1140*/ 	.word	0x0500000f


	//   ....[251]....
        /*1144*/ 	.word	0x0500000f


	//   ....[252]....
        /*1148*/ 	.word	0x0500000f


	//   ....[253]....
        /*114c*/ 	.word	0x0500000f


	//   ....[254]....
        /*1150*/ 	.word	0x0500000f


	//   ....[255]....
        /*1154*/ 	.word	0x0500000f


	//   ....[0]....
        /*1158*/ 	.word	0x0500000f


	//   ....[1]....
        /*115c*/ 	.word	0x0500000f


	//   ....[2]....
        /*1160*/ 	.word	0x0500000f


	//   ....[3]....
        /*1164*/ 	.word	0x0500000f


	//   ....[4]....
        /*1168*/ 	.word	0x0500000f


	//   ....[5]....
        /*116c*/ 	.word	0x0500000f


	//   ....[6]....
        /*1170*/ 	.word	0x0500000f


	//   ....[7]....
        /*1174*/ 	.word	0x0500000f


	//   ....[8]....
        /*1178*/ 	.word	0x0500000f


	//   ....[9]....
        /*117c*/ 	.word	0x0500000f


	//   ....[10]....
        /*1180*/ 	.word	0x0500000f


	//   ....[11]....
        /*1184*/ 	.word	0x0500000f


	//   ....[12]....
        /*1188*/ 	.word	0x0500000f


	//   ....[13]....
        /*118c*/ 	.word	0x0500000f


	//   ....[14]....
        /*1190*/ 	.word	0x0500000f


	//   ....[15]....
        /*1194*/ 	.word	0x0500000f


	//   ....[16]....
        /*1198*/ 	.word	0x0500000f


	//   ....[17]....
        /*119c*/ 	.word	0x0500000f


	//   ....[18]....
        /*11a0*/ 	.word	0x0500000f


	//   ....[19]....
        /*11a4*/ 	.word	0x0500000f


	//   ....[20]....
        /*11a8*/ 	.word	0x0500000f


	//   ....[21]....
        /*11ac*/ 	.word	0x0500000f


	//   ....[22]....
        /*11b0*/ 	.word	0x0500000f


	//   ....[23]....
        /*11b4*/ 	.word	0x0500000f


	//   ....[24]....
        /*11b8*/ 	.word	0x0500000f


	//   ....[25]....
        /*11bc*/ 	.word	0x0500000f


	//   ....[26]....
        /*11c0*/ 	.word	0x0500000f


	//   ....[27]....
        /*11c4*/ 	.word	0x0500000f


	//   ....[28]....
        /*11c8*/ 	.word	0x0500000f


	//   ....[29]....
        /*11cc*/ 	.word	0x0500000f


	//   ....[30]....
        /*11d0*/ 	.word	0x0500000f


	//   ....[31]....
        /*11d4*/ 	.word	0x0500000f


	//   ....[32]....
        /*11d8*/ 	.word	0x0500000f


	//   ....[33]....
        /*11dc*/ 	.word	0x0500000f


	//   ....[34]....
        /*11e0*/ 	.word	0x0500000f


	//   ....[35]....
        /*11e4*/ 	.word	0x0500000f


	//   ....[36]....
        /*11e8*/ 	.word	0x0500000f


	//   ....[37]....
        /*11ec*/ 	.word	0x0500000f


	//   ....[38]....
        /*11f0*/ 	.word	0x0500000f


	//   ....[39]....
        /*11f4*/ 	.word	0x0500000f


	//   ....[40]....
        /*11f8*/ 	.word	0x0500000f


	//   ....[41]....
        /*11fc*/ 	.word	0x0500000f


	//   ....[42]....
        /*1200*/ 	.word	0x0500000f


	//   ....[43]....
        /*1204*/ 	.word	0x0500000f


	//   ....[44]....
        /*1208*/ 	.word	0x0500000f


	//   ....[45]....
        /*120c*/ 	.word	0x0500000f


	//   ....[46]....
        /*1210*/ 	.word	0x0500000f


	//   ....[47]....
        /*1214*/ 	.word	0x0500000f


	//   ....[48]....
        /*1218*/ 	.word	0x0500000f


	//   ....[49]....
        /*121c*/ 	.word	0x0500000f


	//   ....[50]....
        /*1220*/ 	.word	0x0500000f


	//   ....[51]....
        /*1224*/ 	.word	0x0500000f


	//   ....[52]....
        /*1228*/ 	.word	0x0500000f


	//   ....[53]....
        /*122c*/ 	.word	0x0500000f


	//   ....[54]....
        /*1230*/ 	.word	0x0500000f


	//   ....[55]....
        /*1234*/ 	.word	0x0500000f


	//   ....[56]....
        /*1238*/ 	.word	0x0500000f


	//   ....[57]....
        /*123c*/ 	.word	0x0500000f


	//   ....[58]....
        /*1240*/ 	.word	0x0500000f


	//   ....[59]....
        /*1244*/ 	.word	0x0500000f


	//   ....[60]....
        /*1248*/ 	.word	0x0500000f


	//   ....[61]....
        /*124c*/ 	.word	0x0500000f


	//   ....[62]....
        /*1250*/ 	.word	0x0500000f


	//   ....[63]....
        /*1254*/ 	.word	0x0500000f


	//   ....[64]....
        /*1258*/ 	.word	0x0500000f


	//   ....[65]....
        /*125c*/ 	.word	0x0500000f


	//   ....[66]....
        /*1260*/ 	.word	0x0500000f


	//   ....[67]....
        /*1264*/ 	.word	0x0500000f


	//   ....[68]....
        /*1268*/ 	.word	0x0500000f


	//   ....[69]....
        /*126c*/ 	.word	0x0500000f


	//   ....[70]....
        /*1270*/ 	.word	0x0500000f


	//   ....[71]....
        /*1274*/ 	.word	0x0500000f


	//   ....[72]....
        /*1278*/ 	.word	0x0500000f


	//   ....[73]....
        /*127c*/ 	.word	0x0500000f


	//   ....[74]....
        /*1280*/ 	.word	0x0500000f


	//   ....[75]....
        /*1284*/ 	.word	0x0500000f


	//   ....[76]....
        /*1288*/ 	.word	0x0500000f


	//   ....[77]....
        /*128c*/ 	.word	0x0500000f


	//   ....[78]....
        /*1290*/ 	.word	0x0500000f


	//   ....[79]....
        /*1294*/ 	.word	0x0500000f


	//   ....[80]....
        /*1298*/ 	.word	0x0500000f


	//   ....[81]....
        /*129c*/ 	.word	0x0500000f


	//   ....[82]....
        /*12a0*/ 	.word	0x0500000f


	//   ....[83]....
        /*12a4*/ 	.word	0x0500000f


	//   ....[84]....
        /*12a8*/ 	.word	0x0500000f


	//   ....[85]....
        /*12ac*/ 	.word	0x0500000f


	//   ....[86]....
        /*12b0*/ 	.word	0x0500000f


	//   ....[87]....
        /*12b4*/ 	.word	0x0500000f


	//   ....[88]....
        /*12b8*/ 	.word	0x0500000f


	//   ....[89]....
        /*12bc*/ 	.word	0x0500000f


	//   ....[90]....
        /*12c0*/ 	.word	0x0500000f


	//   ....[91]....
        /*12c4*/ 	.word	0x0500000f


	//   ....[92]....
        /*12c8*/ 	.word	0x0500000f


	//   ....[93]....
        /*12cc*/ 	.word	0x0500000f


	//   ....[94]....
        /*12d0*/ 	.word	0x0500000f


	//----- nvinfo : EIATTR_COOP_GROUP_INSTR_OFFSETS
	.align		4
.L_639:
        /*12d4*/ 	.byte	0x04, 0x28
        /*12d6*/ 	.short	(.L_641 - .L_640)


	//   ....[0]....
.L_640:
        /*12d8*/ 	.word	0x00000070


	//   ....[1]....
        /*12dc*/ 	.word	0x00000140


	//   ....[2]....
        /*12e0*/ 	.word	0x00000190


	//   ....[3]....
        /*12e4*/ 	.word	0x000003e0


	//   ....[4]....
        /*12e8*/ 	.word	0x00000540


	//   ....[5]....
        /*12ec*/ 	.word	0x00000660


	//   ....[6]....
        /*12f0*/ 	.word	0x000007c0


	//   ....[7]....
        /*12f4*/ 	.word	0x000038e0


	//   ....[8]....
        /*12f8*/ 	.word	0x000038f0


	//   ....[9]....
        /*12fc*/ 	.word	0x00003ff0


	//   ....[10]....
        /*1300*/ 	.word	0x00004000


	//   ....[11]....
        /*1304*/ 	.word	0x00004bc0


	//   ....[12]....
        /*1308*/ 	.word	0x00004bd0


	//   ....[13]....
        /*130c*/ 	.word	0x00005340


	//   ....[14]....
        /*1310*/ 	.word	0x00005350


	//   ....[15]....
        /*1314*/ 	.word	0x00005d10


	//   ....[16]....
        /*1318*/ 	.word	0x00005d20


	//   ....[17]....
        /*131c*/ 	.word	0x00005e30


	//   ....[18]....
        /*1320*/ 	.word	0x00005e40


	//   ....[19]....
        /*1324*/ 	.word	0x00006250


	//   ....[20]....
        /*1328*/ 	.word	0x00006270


	//   ....[21]....
        /*132c*/ 	.word	0x00006540


	//   ....[22]....
        /*1330*/ 	.word	0x00006560


	//   ....[23]....
        /*1334*/ 	.word	0x000071c0


	//   ....[24]....
        /*1338*/ 	.word	0x00007990


	//   ....[25]....
        /*133c*/ 	.word	0x000079a0


	//   ....[26]....
        /*1340*/ 	.word	0x000079b0


	//   ....[27]....
        /*1344*/ 	.word	0x000079c0


	//   ....[28]....
        /*1348*/ 	.word	0x00007ce0


	//   ....[29]....
        /*134c*/ 	.word	0x00007cf0


	//   ....[30]....
        /*1350*/ 	.word	0x00007d00


	//   ....[31]....
        /*1354*/ 	.word	0x00007d10


	//   ....[32]....
        /*1358*/ 	.word	0x00008f20


	//   ....[33]....
        /*135c*/ 	.word	0x00008f30


	//   ....[34]....
        /*1360*/ 	.word	0x00008f40


	//   ....[35]....
        /*1364*/ 	.word	0x00008f70


	//   ....[36]....
        /*1368*/ 	.word	0x00009050


	//   ....[37]....
        /*136c*/ 	.word	0x00009070


	//   ....[38]....
        /*1370*/ 	.word	0x00009080


	//   ....[39]....
        /*1374*/ 	.word	0x00009100


	//   ....[40]....
        /*1378*/ 	.word	0x0000b770


	//   ....[41]....
        /*137c*/ 	.word	0x0000bd70


	//   ....[42]....
        /*1380*/ 	.word	0x0000bd80


	//   ....[43]....
        /*1384*/ 	.word	0x0000bda0


	//   ....[44]....
        /*1388*/ 	.word	0x0000c460


	//   ....[45]....
        /*138c*/ 	.word	0x0000c4a0


	//   ....[46]....
        /*1390*/ 	.word	0x0000e830


	//   ....[47]....
        /*1394*/ 	.word	0x0000e880


	//   ....[48]....
        /*1398*/ 	.word	0x0000f330


	//   ....[49]....
        /*139c*/ 	.word	0x0000f350


	//   ....[50]....
        /*13a0*/ 	.word	0x0000f7e0


	//   ....[51]....
        /*13a4*/ 	.word	0x0000f810


	//   ....[52]....
        /*13a8*/ 	.word	0x000122b0


	//   ....[53]....
        /*13ac*/ 	.word	0x00012330


	//   ....[54]....
        /*13b0*/ 	.word	0x000129a0


	//   ....[55]....
        /*13b4*/ 	.word	0x000129c0


	//   ....[56]....
        /*13b8*/ 	.word	0x00013ed0


	//   ....[57]....
        /*13bc*/ 	.word	0x00013f60


	//   ....[58]....
        /*13c0*/ 	.word	0x00014010


	//   ....[59]....
        /*13c4*/ 	.word	0x000141e0


	//   ....[60]....
        /*13c8*/ 	.word	0x00015a30


	//   ....[61]....
        /*13cc*/ 	.word	0x00015a50


	//   ....[62]....
        /*13d0*/ 	.word	0x00015a60


	//   ....[63]....
        /*13d4*/ 	.word	0x00015a70


	//   ....[64]....
        /*13d8*/ 	.word	0x00016490


	//   ....[65]....
        /*13dc*/ 	.word	0x000164a0


	//   ....[66]....
        /*13e0*/ 	.word	0x000166d0


	//   ....[67]....
        /*13e4*/ 	.word	0x000166e0


	//   ....[68]....
        /*13e8*/ 	.word	0x00016910


	//   ....[69]....
        /*13ec*/ 	.word	0x00016920


	//   ....[70]....
        /*13f0*/ 	.word	0x00016b50


	//   ....[71]....
        /*13f4*/ 	.word	0x00016b60


	//   ....[72]....
        /*13f8*/ 	.word	0x00017030


	//   ....[73]....
        /*13fc*/ 	.word	0x00017040


	//   ....[74]....
        /*1400*/ 	.word	0x00017cc0


	//   ....[75]....
        /*1404*/ 	.word	0x00017cd0


	//   ....[76]....
        /*1408*/ 	.word	0x00019310


	//   ....[77]....
        /*140c*/ 	.word	0x00019320


	//   ....[78]....
        /*1410*/ 	.word	0x00019560


	//   ....[79]....
        /*1414*/ 	.word	0x00019570


	//   ....[80]....
        /*1418*/ 	.word	0x000197a0


	//   ....[81]....
        /*141c*/ 	.word	0x000197b0


	//   ....[82]....
        /*1420*/ 	.word	0x000199e0


	//   ....[83]....
        /*1424*/ 	.word	0x000199f0


	//   ....[84]....
        /*1428*/ 	.word	0x00019c80


	//   ....[85]....
        /*142c*/ 	.word	0x00019e70


	//   ....[86]....
        /*1430*/ 	.word	0x00019ea0


	//   ....[87]....
        /*1434*/ 	.word	0x00019ed0


	//   ....[88]....
        /*1438*/ 	.word	0x00019f00


	//   ....[89]....
        /*143c*/ 	.word	0x00019f30


	//   ....[90]....
        /*1440*/ 	.word	0x00019f60


	//   ....[91]....
        /*1444*/ 	.word	0x0001a0f0


	//   ....[92]....
        /*1448*/ 	.word	0x0001a120


	//   ....[93]....
        /*144c*/ 	.word	0x0001a150


	//   ....[94]....
        /*1450*/ 	.word	0x0001a180


	//   ....[95]....
        /*1454*/ 	.word	0x0001a1b0


	//   ....[96]....
        /*1458*/ 	.word	0x0001a1e0


	//   ....[97]....
        /*145c*/ 	.word	0x0001a270


	//   ....[98]....
        /*1460*/ 	.word	0x0001a2a0


	//   ....[99]....
        /*1464*/ 	.word	0x0001a2b0


	//   ....[100]....
        /*1468*/ 	.word	0x0001a2f0


	//   ....[101]....
        /*146c*/ 	.word	0x0001b780


	//   ....[102]....
        /*1470*/ 	.word	0x0001d890


	//   ....[103]....
        /*1474*/ 	.word	0x0001d8b0


	//   ....[104]....
        /*1478*/ 	.word	0x0001d940


	//   ....[105]....
        /*147c*/ 	.word	0x0001d960


	//   ....[106]....
        /*1480*/ 	.word	0x0001d9e0


	//   ....[107]....
        /*1484*/ 	.word	0x0001da00


	//   ....[108]....
        /*1488*/ 	.word	0x0001da80


	//   ....[109]....
        /*148c*/ 	.word	0x0001daa0


	//   ....[110]....
        /*1490*/ 	.word	0x0001db20


	//   ....[111]....
        /*1494*/ 	.word	0x0001db40


	//   ....[112]....
        /*1498*/ 	.word	0x0001db50


	//   ....[113]....
        /*149c*/ 	.word	0x0001db60


	//   ....[114]....
        /*14a0*/ 	.word	0x0001e300


	//   ....[115]....
        /*14a4*/ 	.word	0x0001e330


	//   ....[116]....
        /*14a8*/ 	.word	0x0001e420


	//   ....[117]....
        /*14ac*/ 	.word	0x0001e430


	//   ....[118]....
        /*14b0*/ 	.word	0x0001e4e0


	//   ....[119]....
        /*14b4*/ 	.word	0x0001e4f0


	//   ....[120]....
        /*14b8*/ 	.word	0x0001e570


	//   ....[121]....
        /*14bc*/ 	.word	0x0001e580


	//   ....[122]....
        /*14c0*/ 	.word	0x0001e590


	//   ....[123]....
        /*14c4*/ 	.word	0x0001e630


	//   ....[124]....
        /*14c8*/ 	.word	0x0001e660


	//   ....[125]....
        /*14cc*/ 	.word	0x0001e6e0


	//   ....[126]....
        /*14d0*/ 	.word	0x0001e710


	//   ....[127]....
        /*14d4*/ 	.word	0x0001e730


	//   ....[128]....
        /*14d8*/ 	.word	0x0001e780


	//   ....[129]....
        /*14dc*/ 	.word	0x0001e790


	//   ....[130]....
        /*14e0*/ 	.word	0x0001ee50


	//   ....[131]....
        /*14e4*/ 	.word	0x0001ee80


	//   ....[132]....
        /*14e8*/ 	.word	0x0001eea0


	//   ....[133]....
        /*14ec*/ 	.word	0x0001ef70


	//   ....[134]....
        /*14f0*/ 	.word	0x0001efa0


	//   ....[135]....
        /*14f4*/ 	.word	0x0001f010


	//   ....[136]....
        /*14f8*/ 	.word	0x0001f080


	//   ....[137]....
        /*14fc*/ 	.word	0x0001f090


	//   ....[138]....
        /*1500*/ 	.word	0x0001f110


	//   ....[139]....
        /*1504*/ 	.word	0x0001f120


	//   ....[140]....
        /*1508*/ 	.word	0x0001f1a0


	//   ....[141]....
        /*150c*/ 	.word	0x0001f1b0


	//   ....[142]....
        /*1510*/ 	.word	0x0001f230


	//   ....[143]....
        /*1514*/ 	.word	0x0001f240


	//   ....[144]....
        /*1518*/ 	.word	0x0001f2c0


	//   ....[145]....
        /*151c*/ 	.word	0x0001f2d0


	//   ....[146]....
        /*1520*/ 	.word	0x0001f7e0


	//   ....[147]....
        /*1524*/ 	.word	0x0001f800


	//   ....[148]....
        /*1528*/ 	.word	0x0001f850


	//   ....[149]....
        /*152c*/ 	.word	0x0001f910


	//   ....[150]....
        /*1530*/ 	.word	0x0001f920


	//   ....[151]....
        /*1534*/ 	.word	0x0001f950


	//   ....[152]....
        /*1538*/ 	.word	0x0001f9e0


	//   ....[153]....
        /*153c*/ 	.word	0x0001fa90


	//   ....[154]....
        /*1540*/ 	.word	0x0001faa0


	//   ....[155]....
        /*1544*/ 	.word	0x0001fad0


	//   ....[156]....
        /*1548*/ 	.word	0x0001fae0


	//   ....[157]....
        /*154c*/ 	.word	0x0001fb70


	//   ....[158]....
        /*1550*/ 	.word	0x00020280


	//   ....[159]....
        /*1554*/ 	.word	0x000202a0


	//   ....[160]....
        /*1558*/ 	.word	0x000202f0


	//   ....[161]....
        /*155c*/ 	.word	0x00020300


	//   ....[162]....
        /*1560*/ 	.word	0x00020340


	//   ....[163]....
        /*1564*/ 	.word	0x00020350


	//   ....[164]....
        /*1568*/ 	.word	0x00020390


	//   ....[165]....
        /*156c*/ 	.word	0x000203a0


	//   ....[166]....
        /*1570*/ 	.word	0x000203e0


	//   ....[167]....
        /*1574*/ 	.word	0x000203f0


	//   ....[168]....
        /*1578*/ 	.word	0x00020400


	//   ....[169]....
        /*157c*/ 	.word	0x00020440


	//   ....[170]....
        /*1580*/ 	.word	0x00020760


	//   ....[171]....
        /*1584*/ 	.word	0x00020780


	//   ....[172]....
        /*1588*/ 	.word	0x00020790


	//   ....[173]....
        /*158c*/ 	.word	0x000207a0


	//   ....[174]....
        /*1590*/ 	.word	0x000207c0


	//   ....[175]....
        /*1594*/ 	.word	0x00020830


	//   ....[176]....
        /*1598*/ 	.word	0x000208a0


	//   ....[177]....
        /*159c*/ 	.word	0x000208c0


	//   ....[178]....
        /*15a0*/ 	.word	0x000208d0


	//   ....[179]....
        /*15a4*/ 	.word	0x00020930


	//   ....[180]....
        /*15a8*/ 	.word	0x00020950


	//   ....[181]....
        /*15ac*/ 	.word	0x000209b0


	//   ....[182]....
        /*15b0*/ 	.word	0x00020ee0


	//   ....[183]....
        /*15b4*/ 	.word	0x00020f10


	//   ....[184]....
        /*15b8*/ 	.word	0x00020f80


	//   ....[185]....
        /*15bc*/ 	.word	0x00020fb0


	//   ....[186]....
        /*15c0*/ 	.word	0x00020fe0


	//   ....[187]....
        /*15c4*/ 	.word	0x00021010


	//   ....[188]....
        /*15c8*/ 	.word	0x00021040


	//   ....[189]....
        /*15cc*/ 	.word	0x00021070


	//   ....[190]....
        /*15d0*/ 	.word	0x00021210


	//   ....[191]....
        /*15d4*/ 	.word	0x00021240


	//   ....[192]....
        /*15d8*/ 	.word	0x00021270


	//   ....[193]....
        /*15dc*/ 	.word	0x000212a0


	//   ....[194]....
        /*15e0*/ 	.word	0x000212d0


	//   ....[195]....
        /*15e4*/ 	.word	0x00021300


	//   ....[196]....
        /*15e8*/ 	.word	0x000213c0


	//   ....[197]....
        /*15ec*/ 	.word	0x000213e0


	//   ....[198]....
        /*15f0*/ 	.word	0x00021400


	//   ....[199]....
        /*15f4*/ 	.word	0x00021460


	//   ....[200]....
        /*15f8*/ 	.word	0x00021e80


	//   ....[201]....
        /*15fc*/ 	.word	0x000221a0


	//   ....[202]....
        /*1600*/ 	.word	0x00022230


	//   ....[203]....
        /*1604*/ 	.word	0x000222c0


	//   ....[204]....
        /*1608*/ 	.word	0x00022350


	//   ....[205]....
        /*160c*/ 	.word	0x00022430


	//   ....[206]....
        /*1610*/ 	.word	0x000224c0


	//   ....[207]....
        /*1614*/ 	.word	0x00022560


	//   ....[208]....
        /*1618*/ 	.word	0x000225f0


	//   ....[209]....
        /*161c*/ 	.word	0x000226e0


	//   ....[210]....
        /*1620*/ 	.word	0x00022770


	//   ....[211]....
        /*1624*/ 	.word	0x00022810


	//   ....[212]....
        /*1628*/ 	.word	0x000228a0


	//   ....[213]....
        /*162c*/ 	.word	0x00022980


	//   ....[214]....
        /*1630*/ 	.word	0x00022a20


	//   ....[215]....
        /*1634*/ 	.word	0x00022ab0


	//   ....[216]....
        /*1638*/ 	.word	0x00022b00


	//   ....[217]....
        /*163c*/ 	.word	0x00022b50


	//   ....[218]....
        /*1640*/ 	.word	0x00022bf0


	//   ....[219]....
        /*1644*/ 	.word	0x00022c80


	//   ....[220]....
        /*1648*/ 	.word	0x00022cd0


	//   ....[221]....
        /*164c*/ 	.word	0x00022d20


	//   ....[222]....
        /*1650*/ 	.word	0x00022e20


	//   ....[223]....
        /*1654*/ 	.word	0x00022ed0


	//   ....[224]....
        /*1658*/ 	.word	0x00022f20


	//   ....[225]....
        /*165c*/ 	.word	0x00022f70


	//   ....[226]....
        /*1660*/ 	.word	0x000230f0


	//   ....[227]....
        /*1664*/ 	.word	0x00023280


	//   ....[228]....
        /*1668*/ 	.word	0x000232f0


	//   ....[229]....
        /*166c*/ 	.word	0x00023340


	//   ....[230]....
        /*1670*/ 	.word	0x00023640


	//   ....[231]....
        /*1674*/ 	.word	0x00023690


	//   ....[232]....
        /*1678*/ 	.word	0x00023720


	//   ....[233]....
        /*167c*/ 	.word	0x000237b0


	//   ....[234]....
        /*1680*/ 	.word	0x00023840


	//   ....[235]....
        /*1684*/ 	.word	0x000238d0


	//   ....[236]....
        /*1688*/ 	.word	0x00023960


	//   ....[237]....
        /*168c*/ 	.word	0x000239f0


	//   ....[238]....
        /*1690*/ 	.word	0x00023a70


	//   ....[239]....
        /*1694*/ 	.word	0x00023ac0


	//   ....[240]....
        /*1698*/ 	.word	0x00023b60


	//   ....[241]....
        /*169c*/ 	.word	0x00023bf0


	//   ....[242]....
        /*16a0*/ 	.word	0x00023c80


	//   ....[243]....
        /*16a4*/ 	.word	0x00023cd0


	//   ....[244]....
        /*16a8*/ 	.word	0x00023d70


	//   ....[245]....
        /*16ac*/ 	.word	0x00023e00


	//   ....[246]....
        /*16b0*/ 	.word	0x00023ea0


	//   ....[247]....
        /*16b4*/ 	.word	0x00023f30


	//   ....[248]....
        /*16b8*/ 	.word	0x00023fd0


	//   ....[249]....
        /*16bc*/ 	.word	0x00024060


	//   ....[250]....
        /*16c0*/ 	.word	0x00024130


	//   ....[251]....
        /*16c4*/ 	.word	0x00024410


	//   ....[252]....
        /*16c8*/ 	.word	0x00024500


	//   ....[253]....
        /*16cc*/ 	.word	0x000245a0


	//   ....[254]....
        /*16d0*/ 	.word	0x00024600


	//   ....[255]....
        /*16d4*/ 	.word	0x000246f0


	//   ....[0]....
        /*16d8*/ 	.word	0x00024760


	//   ....[1]....
        /*16dc*/ 	.word	0x00024850


	//   ....[2]....
        /*16e0*/ 	.word	0x000248c0


	//   ....[3]....
        /*16e4*/ 	.word	0x000249b0


	//   ....[4]....
        /*16e8*/ 	.word	0x00024a20


	//   ....[5]....
        /*16ec*/ 	.word	0x00024b10


	//   ....[6]....
        /*16f0*/ 	.word	0x00024b80


	//   ....[7]....
        /*16f4*/ 	.word	0x00024c20


	//   ....[8]....
        /*16f8*/ 	.word	0x00024d10


	//   ....[9]....
        /*16fc*/ 	.word	0x00024dc0


	//   ....[10]....
        /*1700*/ 	.word	0x00024e20


	//   ....[11]....
        /*1704*/ 	.word	0x00024f10


	//   ....[12]....
        /*1708*/ 	.word	0x00024f70


	//   ....[13]....
        /*170c*/ 	.word	0x00025090


	//   ....[14]....
        /*1710*/ 	.word	0x000250f0


	//   ....[15]....
        /*1714*/ 	.word	0x000251e0


	//   ....[16]....
        /*1718*/ 	.word	0x00025240


	//   ....[17]....
        /*171c*/ 	.word	0x00025340


	//   ....[18]....
        /*1720*/ 	.word	0x000253b0


	//   ....[19]....
        /*1724*/ 	.word	0x00025450


	//   ....[20]....
        /*1728*/ 	.word	0x00025520


	//   ....[21]....
        /*172c*/ 	.word	0x000255c0


	//   ....[22]....
        /*1730*/ 	.word	0x00025670


	//   ....[23]....
        /*1734*/ 	.word	0x00025710


	//   ....[24]....
        /*1738*/ 	.word	0x00025980


	//   ....[25]....
        /*173c*/ 	.word	0x00025a30


	//   ....[26]....
        /*1740*/ 	.word	0x00025b00


	//   ....[27]....
        /*1744*/ 	.word	0x00025bf0


	//   ....[28]....
        /*1748*/ 	.word	0x00025cb0


	//   ....[29]....
        /*174c*/ 	.word	0x00025d70


	//   ....[30]....
        /*1750*/ 	.word	0x00025e30


	//   ....[31]....
        /*1754*/ 	.word	0x00025ef0


	//   ....[32]....
        /*1758*/ 	.word	0x00025fb0


	//   ....[33]....
        /*175c*/ 	.word	0x00026070


	//   ....[34]....
        /*1760*/ 	.word	0x00026130


	//   ....[35]....
        /*1764*/ 	.word	0x000261f0


	//   ....[36]....
        /*1768*/ 	.word	0x000262b0


	//   ....[37]....
        /*176c*/ 	.word	0x00026360


	//   ....[38]....
        /*1770*/ 	.word	0x000263c0


	//   ....[39]....
        /*1774*/ 	.word	0x000264a0


	//   ....[40]....
        /*1778*/ 	.word	0x000265e0


	//   ....[41]....
        /*177c*/ 	.word	0x000266b0


	//   ....[42]....
        /*1780*/ 	.word	0x00026750


	//   ....[43]....
        /*1784*/ 	.word	0x00026860


	//   ....[44]....
        /*1788*/ 	.word	0x000268c0


	//   ....[45]....
        /*178c*/ 	.word	0x000269d0


	//   ....[46]....
        /*1790*/ 	.word	0x00026a30


	//   ....[47]....
        /*1794*/ 	.word	0x00026b40


	//   ....[48]....
        /*1798*/ 	.word	0x00026ba0


	//   ....[49]....
        /*179c*/ 	.word	0x00026cb0


	//   ....[50]....
        /*17a0*/ 	.word	0x00026d10


	//   ....[51]....
        /*17a4*/ 	.word	0x00026dd0


	//   ....[52]....
        /*17a8*/ 	.word	0x00026f30


	//   ....[53]....
        /*17ac*/ 	.word	0x00026fd0


	//   ....[54]....
        /*17b0*/ 	.word	0x00027030


	//   ....[55]....
        /*17b4*/ 	.word	0x000270e0


	//   ....[56]....
        /*17b8*/ 	.word	0x00027140


	//   ....[57]....
        /*17bc*/ 	.word	0x000271f0


	//   ....[58]....
        /*17c0*/ 	.word	0x00027250


	//   ....[59]....
        /*17c4*/ 	.word	0x00027300


	//   ....[60]....
        /*17c8*/ 	.word	0x00027360


	//   ....[61]....
        /*17cc*/ 	.word	0x00027410


	//   ....[62]....
        /*17d0*/ 	.word	0x00027470


	//   ....[63]....
        /*17d4*/ 	.word	0x00027520


	//   ....[64]....
        /*17d8*/ 	.word	0x00027610


	//   ....[65]....
        /*17dc*/ 	.word	0x000276b0


	//   ....[66]....
        /*17e0*/ 	.word	0x00027710


	//   ....[67]....
        /*17e4*/ 	.word	0x000277e0


	//   ....[68]....
        /*17e8*/ 	.word	0x00027840


	//   ....[69]....
        /*17ec*/ 	.word	0x00027910


	//   ....[70]....
        /*17f0*/ 	.word	0x00027970


	//   ....[71]....
        /*17f4*/ 	.word	0x00027a40


	//   ....[72]....
        /*17f8*/ 	.word	0x00027aa0


	//   ....[73]....
        /*17fc*/ 	.word	0x00027b70


	//   ....[74]....
        /*1800*/ 	.word	0x00027bd0


	//   ....[75]....
        /*1804*/ 	.word	0x00027ca0


	//   ....[76]....
        /*1808*/ 	.word	0x00027d30


	//   ....[77]....
        /*180c*/ 	.word	0x00027dd0


	//   ....[78]....
        /*1810*/ 	.word	0x00027f50


	//   ....[79]....
        /*1814*/ 	.word	0x00027fc0


	//   ....[80]....
        /*1818*/ 	.word	0x00028030


	//   ....[81]....
        /*181c*/ 	.word	0x000280a0


	//   ....[82]....
        /*1820*/ 	.word	0x00028110


	//   ....[83]....
        /*1824*/ 	.word	0x00028190


	//   ....[84]....
        /*1828*/ 	.word	0x00028210


	//   ....[85]....
        /*182c*/ 	.word	0x000282a0


	//   ....[86]....
        /*1830*/ 	.word	0x00028310


	//   ....[87]....
        /*1834*/ 	.word	0x00028380


	//   ....[88]....
        /*1838*/ 	.word	0x000283f0


	//   ....[89]....
        /*183c*/ 	.word	0x00028470


	//   ....[90]....
        /*1840*/ 	.word	0x000284e0


	//   ....[91]....
        /*1844*/ 	.word	0x00028570


	//   ....[92]....
        /*1848*/ 	.word	0x000285d0


	//   ....[93]....
        /*184c*/ 	.word	0x00028660


	//   ....[94]....
        /*1850*/ 	.word	0x00028790


	//----- nvinfo : EIATTR_REG_RECONFIG
	.align		4
.L_641:
        /*1854*/ 	.byte	0x01, 0x54
	.zero		2


	//----- nvinfo : EIATTR_SYSCALL_OFFSETS
	.align		4
        /*1858*/ 	.byte	0x04, 0x46
        /*185a*/ 	.short	(.L_643 - .L_642)


	//   ....[0]....
.L_642:
        /*185c*/ 	.word	0x000024b0


	//   ....[1]....
        /*1860*/ 	.word	0x00002600


	//   ....[2]....
        /*1864*/ 	.word	0x000073b0


	//   ....[3]....
        /*1868*/ 	.word	0x000076d0


	//   ....[4]....
        /*186c*/ 	.word	0x0001cec0


	//   ....[5]....
        /*1870*/ 	.word	0x0001d010


	//   ....[6]....
        /*1874*/ 	.word	0x0001d100


	//   ....[7]....
        /*1878*/ 	.word	0x0001df20


	//   ....[8]....
        /*187c*/ 	.word	0x0001ea60


	//----- nvinfo : EIATTR_MBARRIER_INSTR_OFFSETS
	.align		4
.L_643:
        /*1880*/ 	.byte	0x04, 0x39
        /*1882*/ 	.short	(.L_645 - .L_644)


	//   ....[0]....
.L_644:
        /*1884*/ 	.word	0x00000280
        /*1888*/ 	.word	0x000000ff
        /*188c*/ 	.word	0x00032400
        /*1890*/ 	.short	0x0100
        /*1892*/ 	.byte	0x08
	.zero		1


	//   ....[1]....
        /*1894*/ 	.word	0x00000290
        /*1898*/ 	.word	0x000000ff
        /*189c*/ 	.word	0x00032410
        /*18a0*/ 	.short	0x0100
        /*18a2*/ 	.byte	0x08
	.zero		1


	//   ....[2]....
        /*18a4*/ 	.word	0x000002a0
        /*18a8*/ 	.word	0x000000ff
        /*18ac*/ 	.word	0x00032420
        /*18b0*/ 	.short	0x0100
        /*18b2*/ 	.byte	0x08
	.zero		1


	//   ....[3]....
        /*18b4*/ 	.word	0x00000390
        /*18b8*/ 	.word	0x000000ff
        /*18bc*/ 	.word	0x00032430
        /*18c0*/ 	.short	0x0100
        /*18c2*/ 	.byte	0x08
	.zero		1


	//   ....[4]....
        /*18c4*/ 	.word	0x000003a0
        /*18c8*/ 	.word	0x000000ff
        /*18cc*/ 	.word	0x00032440
        /*18d0*/ 	.short	0x0100
        /*18d2*/ 	.byte	0x08
	.zero		1


	//   ....[5]....
        /*18d4*/ 	.word	0x000003b0
        /*18d8*/ 	.word	0x000000ff
        /*18dc*/ 	.word	0x00032438
        /*18e0*/ 	.short	0x0100
        /*18e2*/ 	.byte	0x08
	.zero		1


	//   ....[6]....
        /*18e4*/ 	.word	0x000003c0
        /*18e8*/ 	.word	0x000000ff
        /*18ec*/ 	.word	0x00032448
        /*18f0*/ 	.short	0x0100
        /*18f2*/ 	.byte	0x08
	.zero		1


	//   ....[7]....
        /*18f4*/ 	.word	0x000004f0
        /*18f8*/ 	.word	0x000000ff
        /*18fc*/ 	.word	0x00032450
        /*1900*/ 	.short	0x0100
        /*1902*/ 	.byte	0x08
	.zero		1


	//   ....[8]....
        /*1904*/ 	.word	0x00000500
        /*1908*/ 	.word	0x000000ff
        /*190c*/ 	.word	0x00032460
        /*1910*/ 	.short	0x0100
        /*1912*/ 	.byte	0x08
	.zero		1


	//   ....[9]....
        /*1914*/ 	.word	0x00000510
        /*1918*/ 	.word	0x000000ff
        /*191c*/ 	.word	0x00032458
        /*1920*/ 	.short	0x0100
        /*1922*/ 	.byte	0x08
	.zero		1


	//   ....[10]....
        /*1924*/ 	.word	0x00000520
        /*1928*/ 	.word	0x000000ff
        /*192c*/ 	.word	0x00032468
        /*1930*/ 	.short	0x0100
        /*1932*/ 	.byte	0x08
	.zero		1


	//   ....[11]....
        /*1934*/ 	.word	0x00000610
        /*1938*/ 	.word	0x000000ff
        /*193c*/ 	.word	0x00032470
        /*1940*/ 	.short	0x0100
        /*1942*/ 	.byte	0x06
	.zero		1


	//   ....[12]....
        /*1944*/ 	.word	0x00000620
        /*1948*/ 	.word	0x000000ff
        /*194c*/ 	.word	0x00032480
        /*1950*/ 	.short	0x0100
        /*1952*/ 	.byte	0x06
	.zero		1


	//   ....[13]....
        /*1954*/ 	.word	0x00000630
        /*1958*/ 	.word	0x000000ff
        /*195c*/ 	.word	0x00032478
        /*1960*/ 	.short	0x0100
        /*1962*/ 	.byte	0x06
	.zero		1


	//   ....[14]....
        /*1964*/ 	.word	0x00000640
        /*1968*/ 	.word	0x000000ff
        /*196c*/ 	.word	0x00032488
        /*1970*/ 	.short	0x0100
        /*1972*/ 	.byte	0x06
	.zero		1


	//   ....[15]....
        /*1974*/ 	.word	0x00000770
        /*1978*/ 	.word	0x000000ff
        /*197c*/ 	.word	0x00032490
        /*1980*/ 	.short	0x0100
        /*1982*/ 	.byte	0x08
	.zero		1


	//   ....[16]....
        /*1984*/ 	.word	0x00000780
        /*1988*/ 	.word	0x000000ff
        /*198c*/ 	.word	0x000324a0
        /*1990*/ 	.short	0x0100
        /*1992*/ 	.byte	0x08
	.zero		1


	//   ....[17]....
        /*1994*/ 	.word	0x00000790
        /*1998*/ 	.word	0x000000ff
        /*199c*/ 	.word	0x00032498
        /*19a0*/ 	.short	0x0100
        /*19a2*/ 	.byte	0x08
	.zero		1


	//   ....[18]....
        /*19a4*/ 	.word	0x000007a0
        /*19a8*/ 	.word	0x000000ff
        /*19ac*/ 	.word	0x000324a8
        /*19b0*/ 	.short	0x0100
        /*19b2*/ 	.byte	0x08
	.zero		1


	//   ....[19]....
        /*19b4*/ 	.word	0x000008d0
        /*19b8*/ 	.word	0x000000ff
        /*19bc*/ 	.word	0x000324b0
        /*19c0*/ 	.short	0x0100
        /*19c2*/ 	.byte	0x08
	.zero		1


	//   ....[20]....
        /*19c4*/ 	.word	0x000008e0
        /*19c8*/ 	.word	0x000000ff
        /*19cc*/ 	.word	0x000324c0
        /*19d0*/ 	.short	0x0100
        /*19d2*/ 	.byte	0x08
	.zero		1


	//   ....[21]....
        /*19d4*/ 	.word	0x000008f0
        /*19d8*/ 	.word	0x000000ff
        /*19dc*/ 	.word	0x000324b8
        /*19e0*/ 	.short	0x0100
        /*19e2*/ 	.byte	0x08
	.zero		1


	//   ....[22]....
        /*19e4*/ 	.word	0x00000900
        /*19e8*/ 	.word	0x000000ff
        /*19ec*/ 	.word	0x000324c8
        /*19f0*/ 	.short	0x0100
        /*19f2*/ 	.byte	0x08
	.zero		1


	//   ....[23]....
        /*19f4*/ 	.word	0x00003890
        /*19f8*/ 	.word	0x00000057
        /*19fc*/ 	.word	0x00032490
        /*1a00*/ 	.short	0x010a
        /*1a02*/ 	.byte	0x3f
	.zero		1


	//   ....[24]....
        /*1a04*/ 	.word	0x00004b60
        /*1a08*/ 	.word	0x00000057
        /*1a0c*/ 	.word	0x00032490
        /*1a10*/ 	.short	0x010a
        /*1a12*/ 	.byte	0x3f
	.zero		1


	//   ....[25]....
        /*1a14*/ 	.word	0x00005b70
        /*1a18*/ 	.word	0x00000057
        /*1a1c*/ 	.word	0x00032490
        /*1a20*/ 	.short	0x010a
        /*1a22*/ 	.byte	0x3f
	.zero		1


	//   ....[26]....
        /*1a24*/ 	.word	0x00006010
        /*1a28*/ 	.word	0x00000004
        /*1a2c*/ 	.word	0x00000000
        /*1a30*/ 	.short	0x0101
        /*1a32*/ 	.byte	0x3f
	.zero		1


	//   ....[27]....
        /*1a34*/ 	.word	0x00006050
        /*1a38*/ 	.word	0x00000057
        /*1a3c*/ 	.word	0x000324b0
        /*1a40*/ 	.short	0x010a
        /*1a42*/ 	.byte	0x3f
	.zero		1


	//   ....[28]....
        /*1a44*/ 	.word	0x000068d0
        /*1a48*/ 	.word	0x00000057
        /*1a4c*/ 	.word	0x00000000
        /*1a50*/ 	.short	0x0101
        /*1a52*/ 	.byte	0x3f
	.zero		1


	//   ....[29]....
        /*1a54*/ 	.word	0x00007450
        /*1a58*/ 	.word	0x00000016
        /*1a5c*/ 	.word	0x00032400
        /*1a60*/ 	.short	0x010a
        /*1a62*/ 	.byte	0x3f
	.zero		1


	//   ....[30]....
        /*1a64*/ 	.word	0x000074a0
        /*1a68*/ 	.word	0x00000016
        /*1a6c*/ 	.word	0x00032400
        /*1a70*/ 	.short	0x010a
        /*1a72*/ 	.byte	0x3f
	.zero		1


	//   ....[31]....
        /*1a74*/ 	.word	0x00007f70
        /*1a78*/ 	.word	0x00000016
        /*1a7c*/ 	.word	0x00032400
        /*1a80*/ 	.short	0x010a
        /*1a82*/ 	.byte	0x3f
	.zero		1


	//   ....[32]....
        /*1a84*/ 	.word	0x000093d0
        /*1a88*/ 	.word	0x00000016
        /*1a8c*/ 	.word	0x00032400
        /*1a90*/ 	.short	0x010a
        /*1a92*/ 	.byte	0x3f
	.zero		1


	//   ....[33]....
        /*1a94*/ 	.word	0x0000a2c0
        /*1a98*/ 	.word	0x0000000e
        /*1a9c*/ 	.word	0x00032430
        /*1aa0*/ 	.short	0x010a
        /*1aa2*/ 	.byte	0x3f
	.zero		1


	//   ....[34]....
        /*1aa4*/ 	.word	0x0000a350
        /*1aa8*/ 	.word	0x0000000e
        /*1aac*/ 	.word	0x00032430
        /*1ab0*/ 	.short	0x010a
        /*1ab2*/ 	.byte	0x3f
	.zero		1


	//   ....[35]....
        /*1ab4*/ 	.word	0x0000a680
        /*1ab8*/ 	.word	0x00000016
        /*1abc*/ 	.word	0x00032410
        /*1ac0*/ 	.short	0x010a
        /*1ac2*/ 	.byte	0x3f
	.zero		1


	//   ....[36]....
        /*1ac4*/ 	.word	0x0000a6d0
        /*1ac8*/ 	.word	0x0000000e
        /*1acc*/ 	.word	0x00032450
        /*1ad0*/ 	.short	0x010a
        /*1ad2*/ 	.byte	0x3f
	.zero		1


	//   ....[37]....
        /*1ad4*/ 	.word	0x0000a710
        /*1ad8*/ 	.word	0x0000000e
        /*1adc*/ 	.word	0x00032450
        /*1ae0*/ 	.short	0x010a
        /*1ae2*/ 	.byte	0x3f
	.zero		1


	//   ....[38]....
        /*1ae4*/ 	.word	0x0000c700
        /*1ae8*/ 	.word	0x00000018
        /*1aec*/ 	.word	0x00000000
        /*1af0*/ 	.short	0x0101
        /*1af2*/ 	.byte	0x3f
	.zero		1


	//   ....[39]....
        /*1af4*/ 	.word	0x0000d310
        /*1af8*/ 	.word	0x0000000e
        /*1afc*/ 	.word	0x00000000
        /*1b00*/ 	.short	0x0101
        /*1b02*/ 	.byte	0x3f
	.zero		1


	//   ....[40]....
        /*1b04*/ 	.word	0x0000d4a0
        /*1b08*/ 	.word	0x0000000f
        /*1b0c*/ 	.word	0x00032430
        /*1b10*/ 	.short	0x010a
        /*1b12*/ 	.byte	0x3f
	.zero		1


	//   ....[41]....
        /*1b14*/ 	.word	0x0000d510
        /*1b18*/ 	.word	0x0000000f
        /*1b1c*/ 	.word	0x00032430
        /*1b20*/ 	.short	0x010a
        /*1b22*/ 	.byte	0x3f
	.zero		1


	//   ....[42]....
        /*1b24*/ 	.word	0x0000d7f0
        /*1b28*/ 	.word	0x0000000f
        /*1b2c*/ 	.word	0x00032450
        /*1b30*/ 	.short	0x010a
        /*1b32*/ 	.byte	0x3f
	.zero		1


	//   ....[43]....
        /*1b34*/ 	.word	0x0000d830
        /*1b38*/ 	.word	0x0000000f
        /*1b3c*/ 	.word	0x00032450
        /*1b40*/ 	.short	0x010a
        /*1b42*/ 	.byte	0x3f
	.zero		1


	//   ....[44]....
        /*1b44*/ 	.word	0x0000f950
        /*1b48*/ 	.word	0x000000a1
        /*1b4c*/ 	.word	0x00000000
        /*1b50*/ 	.short	0x0101
        /*1b52*/ 	.byte	0x3f
	.zero		1


	//   ....[45]....
        /*1b54*/ 	.word	0x00010d00
        /*1b58*/ 	.word	0x0000000f
        /*1b5c*/ 	.word	0x00000000
        /*1b60*/ 	.short	0x0101
        /*1b62*/ 	.byte	0x3f
	.zero		1


	//   ....[46]....
        /*1b64*/ 	.word	0x00010e30
        /*1b68*/ 	.word	0x0000000f
        /*1b6c*/ 	.word	0x00032430
        /*1b70*/ 	.short	0x010a
        /*1b72*/ 	.byte	0x3f
	.zero		1


	//   ....[47]....
        /*1b74*/ 	.word	0x00010ea0
        /*1b78*/ 	.word	0x0000000f
        /*1b7c*/ 	.word	0x00032430
        /*1b80*/ 	.short	0x010a
        /*1b82*/ 	.byte	0x3f
	.zero		1


	//   ....[48]....
        /*1b84*/ 	.word	0x00011180
        /*1b88*/ 	.word	0x0000000f
        /*1b8c*/ 	.word	0x00032450
        /*1b90*/ 	.short	0x010a
        /*1b92*/ 	.byte	0x3f
	.zero		1


	//   ....[49]....
        /*1b94*/ 	.word	0x000111c0
        /*1b98*/ 	.word	0x0000000f
        /*1b9c*/ 	.word	0x00032450
        /*1ba0*/ 	.short	0x010a
        /*1ba2*/ 	.byte	0x3f
	.zero		1


	//   ....[50]....
        /*1ba4*/ 	.word	0x00013030
        /*1ba8*/ 	.word	0x000000af
        /*1bac*/ 	.word	0x00000000
        /*1bb0*/ 	.short	0x0101
        /*1bb2*/ 	.byte	0x3f
	.zero		1


	//   ....[51]....
        /*1bb4*/ 	.word	0x00013e70
        /*1bb8*/ 	.word	0x0000000f
        /*1bbc*/ 	.word	0x00000000
        /*1bc0*/ 	.short	0x0101
        /*1bc2*/ 	.byte	0x3f
	.zero		1


	//   ....[52]....
        /*1bc4*/ 	.word	0x00016410
        /*1bc8*/ 	.word	0x00000003
        /*1bcc*/ 	.word	0x00000000
        /*1bd0*/ 	.short	0x0101
        /*1bd2*/ 	.byte	0x3f
	.zero		1


	//   ....[53]....
        /*1bd4*/ 	.word	0x00016fa0
        /*1bd8*/ 	.word	0x0000000a
        /*1bdc*/ 	.word	0x00000000
        /*1be0*/ 	.short	0x0101
        /*1be2*/ 	.byte	0x3f
	.zero		1


	//   ....[54]....
        /*1be4*/ 	.word	0x0001b860
        /*1be8*/ 	.word	0x00000016
        /*1bec*/ 	.word	0x00032420
        /*1bf0*/ 	.short	0x010a
        /*1bf2*/ 	.byte	0x3f
	.zero		1


	//   ....[55]....
        /*1bf4*/ 	.word	0x0001b8f0
        /*1bf8*/ 	.word	0x00000008
        /*1bfc*/ 	.word	0x000324a0
        /*1c00*/ 	.short	0x010a
        /*1c02*/ 	.byte	0x3f
	.zero		1


	//   ....[56]....
        /*1c04*/ 	.word	0x0001bb40
        /*1c08*/ 	.word	0x00000008
        /*1c0c*/ 	.word	0x000324c0
        /*1c10*/ 	.short	0x010a
        /*1c12*/ 	.byte	0x3f
	.zero		1


	//   ....[57]....
        /*1c14*/ 	.word	0x0001c150
        /*1c18*/ 	.word	0x00000006
        /*1c1c*/ 	.word	0x000324a0
        /*1c20*/ 	.short	0x010a
        /*1c22*/ 	.byte	0x3f
	.zero		1


	//   ....[58]....
        /*1c24*/ 	.word	0x0001c390
        /*1c28*/ 	.word	0x00000006
        /*1c2c*/ 	.word	0x000324c0
        /*1c30*/ 	.short	0x010a
        /*1c32*/ 	.byte	0x3f
	.zero		1


	//   ....[59]....
        /*1c34*/ 	.word	0x0001d610
        /*1c38*/ 	.word	0x0000001e
        /*1c3c*/ 	.word	0x00032440
        /*1c40*/ 	.short	0x010a
        /*1c42*/ 	.byte	0x3f
	.zero		1


	//   ....[60]....
        /*1c44*/ 	.word	0x0001dc60
        /*1c48*/ 	.word	0x0000001e
        /*1c4c*/ 	.word	0x00032430
        /*1c50*/ 	.short	0x0107
        /*1c52*/ 	.byte	0x3f
	.zero		1


	//   ....[61]....
        /*1c54*/ 	.word	0x0001dd30
        /*1c58*/ 	.word	0x0000001e
        /*1c5c*/ 	.word	0x00032430
        /*1c60*/ 	.short	0x0101
        /*1c62*/ 	.byte	0x3f
	.zero		1


	//   ....[62]....
        /*1c64*/ 	.word	0x0001e8a0
        /*1c68*/ 	.word	0x00000016
        /*1c6c*/ 	.word	0x00032400
        /*1c70*/ 	.short	0x0107
        /*1c72*/ 	.byte	0x3f
	.zero		1


	//   ....[63]....
        /*1c74*/ 	.word	0x0001e930
        /*1c78*/ 	.word	0x00000016
        /*1c7c*/ 	.word	0x00032400
        /*1c80*/ 	.short	0x0101
        /*1c82*/ 	.byte	0x3f
	.zero		1


	//   ....[64]....
        /*1c84*/ 	.word	0x0001f3c0
        /*1c88*/ 	.word	0x00000016
        /*1c8c*/ 	.word	0x00032410
        /*1c90*/ 	.short	0x0107
        /*1c92*/ 	.byte	0x3f
	.zero		1


	//   ....[65]....
        /*1c94*/ 	.word	0x0001f4c0
        /*1c98*/ 	.word	0x00000016
        /*1c9c*/ 	.word	0x00032410
        /*1ca0*/ 	.short	0x0101
        /*1ca2*/ 	.byte	0x3f
	.zero		1


	//   ....[66]....
        /*1ca4*/ 	.word	0x0001f4e0
        /*1ca8*/ 	.word	0x00000016
        /*1cac*/ 	.word	0x00032420
        /*1cb0*/ 	.short	0x010a
        /*1cb2*/ 	.byte	0x3f
	.zero		1


	//   ....[67]....
        /*1cb4*/ 	.word	0x0001f570
        /*1cb8*/ 	.word	0x0000001e
        /*1cbc*/ 	.word	0x00032460
        /*1cc0*/ 	.short	0x010a
        /*1cc2*/ 	.byte	0x3f
	.zero		1


	//   ....[68]....
        /*1cc4*/ 	.word	0x0001fcf0
        /*1cc8*/ 	.word	0x0000001e
        /*1ccc*/ 	.word	0x00032450
        /*1cd0*/ 	.short	0x0107
        /*1cd2*/ 	.byte	0x3f
	.zero		1


	//   ....[69]....
        /*1cd4*/ 	.word	0x0001fdc0
        /*1cd8*/ 	.word	0x0000001e
        /*1cdc*/ 	.word	0x00032450
        /*1ce0*/ 	.short	0x0101
        /*1ce2*/ 	.byte	0x3f
	.zero		1


	//   ....[70]....
        /*1ce4*/ 	.word	0x00020100
        /*1ce8*/ 	.word	0x00000006
        /*1cec*/ 	.word	0x00032440
        /*1cf0*/ 	.short	0x010a
        /*1cf2*/ 	.byte	0x3f
	.zero		1


	//   ....[71]....
        /*1cf4*/ 	.word	0x000204c0
        /*1cf8*/ 	.word	0x00000006
        /*1cfc*/ 	.word	0x00032430
        /*1d00*/ 	.short	0x0107
        /*1d02*/ 	.byte	0x3f
	.zero		1


	//   ....[72]....
        /*1d04*/ 	.word	0x00020580
        /*1d08*/ 	.word	0x00000006
        /*1d0c*/ 	.word	0x00032430
        /*1d10*/ 	.short	0x0101
        /*1d12*/ 	.byte	0x3f
	.zero		1


	//   ....[73]....
        /*1d14*/ 	.word	0x000205b0
        /*1d18*/ 	.word	0x00000006
        /*1d1c*/ 	.word	0x00032460
        /*1d20*/ 	.short	0x010a
        /*1d22*/ 	.byte	0x3f
	.zero		1


	//   ....[74]....
        /*1d24*/ 	.word	0x00020ab0
        /*1d28*/ 	.word	0x00000006
        /*1d2c*/ 	.word	0x00032450
        /*1d30*/ 	.short	0x0107
        /*1d32*/ 	.byte	0x3f
	.zero		1


	//   ....[75]....
        /*1d34*/ 	.word	0x00020b70
        /*1d38*/ 	.word	0x00000006
        /*1d3c*/ 	.word	0x00032450
        /*1d40*/ 	.short	0x0101
        /*1d42*/ 	.byte	0x3f
	.zero		1


	//   ....[76]....
        /*1d44*/ 	.word	0x00021e00
        /*1d48*/ 	.word	0x00000005
        /*1d4c*/ 	.word	0x00032420
        /*1d50*/ 	.short	0x010a
        /*1d52*/ 	.byte	0x3f
	.zero		1


	//   ....[77]....
        /*1d54*/ 	.word	0x00021f70
        /*1d58*/ 	.word	0x00000003
        /*1d5c*/ 	.word	0x00032440
        /*1d60*/ 	.short	0x010a
        /*1d62*/ 	.byte	0x3f
	.zero		1


	//   ....[78]....
        /*1d64*/ 	.word	0x00022010
        /*1d68*/ 	.word	0x00000019
        /*1d6c*/ 	.word	0x00032440
        /*1d70*/ 	.short	0x010a
        /*1d72*/ 	.byte	0x3f
	.zero		1


	//   ....[79]....
        /*1d74*/ 	.word	0x00022050
        /*1d78*/ 	.word	0x00000003
        /*1d7c*/ 	.word	0x00032460
        /*1d80*/ 	.short	0x010a
        /*1d82*/ 	.byte	0x3f
	.zero		1


	//   ....[80]....
        /*1d84*/ 	.word	0x00022090
        /*1d88*/ 	.word	0x00000019
        /*1d8c*/ 	.word	0x00032460
        /*1d90*/ 	.short	0x010a
        /*1d92*/ 	.byte	0x3f
	.zero		1


	//   ....[81]....
        /*1d94*/ 	.word	0x000220f0
        /*1d98*/ 	.word	0x00000057
        /*1d9c*/ 	.word	0x00032490
        /*1da0*/ 	.short	0x010a
        /*1da2*/ 	.byte	0x3f
	.zero		1


	//   ....[82]....
        /*1da4*/ 	.word	0x00022380
        /*1da8*/ 	.word	0x00000057
        /*1dac*/ 	.word	0x00032490
        /*1db0*/ 	.short	0x010a
        /*1db2*/ 	.byte	0x3f
	.zero		1


	//   ....[83]....
        /*1db4*/ 	.word	0x00022630
        /*1db8*/ 	.word	0x00000057
        /*1dbc*/ 	.word	0x00032490
        /*1dc0*/ 	.short	0x010a
        /*1dc2*/ 	.byte	0x3f
	.zero		1


	//   ....[84]....
        /*1dc4*/ 	.word	0x000228e0
        /*1dc8*/ 	.word	0x00000057
        /*1dcc*/ 	.word	0x000324b0
        /*1dd0*/ 	.short	0x010a
        /*1dd2*/ 	.byte	0x3f
	.zero		1


	//   ....[85]....
        /*1dd4*/ 	.word	0x00022d60
        /*1dd8*/ 	.word	0x00000016
        /*1ddc*/ 	.word	0x00032400
        /*1de0*/ 	.short	0x010a
        /*1de2*/ 	.byte	0x3f
	.zero		1


	//   ....[86]....
        /*1de4*/ 	.word	0x00023370
        /*1de8*/ 	.word	0x00000016
        /*1dec*/ 	.word	0x00032400
        /*1df0*/ 	.short	0x010a
        /*1df2*/ 	.byte	0x3f
	.zero		1


	//   ....[87]....
        /*1df4*/ 	.word	0x000233c0
        /*1df8*/ 	.word	0x0000000e
        /*1dfc*/ 	.word	0x00032430
        /*1e00*/ 	.short	0x010a
        /*1e02*/ 	.byte	0x3f
	.zero		1


	//   ....[88]....
        /*1e04*/ 	.word	0x00023410
        /*1e08*/ 	.word	0x00000016
        /*1e0c*/ 	.word	0x00032410
        /*1e10*/ 	.short	0x010a
        /*1e12*/ 	.byte	0x3f
	.zero		1


	//   ....[89]....
        /*1e14*/ 	.word	0x00023460
        /*1e18*/ 	.word	0x0000000e
        /*1e1c*/ 	.word	0x00032450
        /*1e20*/ 	.short	0x010a
        /*1e22*/ 	.byte	0x3f
	.zero		1


	//   ....[90]....
        /*1e24*/ 	.word	0x000234b0
        /*1e28*/ 	.word	0x0000000f
        /*1e2c*/ 	.word	0x00032430
        /*1e30*/ 	.short	0x010a
        /*1e32*/ 	.byte	0x3f
	.zero		1


	//   ....[91]....
        /*1e34*/ 	.word	0x00023500
        /*1e38*/ 	.word	0x0000000f
        /*1e3c*/ 	.word	0x00032450
        /*1e40*/ 	.short	0x010a
        /*1e42*/ 	.byte	0x3f
	.zero		1


	//   ....[92]....
        /*1e44*/ 	.word	0x00023550
        /*1e48*/ 	.word	0x0000000f
        /*1e4c*/ 	.word	0x00032430
        /*1e50*/ 	.short	0x010a
        /*1e52*/ 	.byte	0x3f
	.zero		1


	//   ....[93]....
        /*1e54*/ 	.word	0x000235a0
        /*1e58*/ 	.word	0x0000000f
        /*1e5c*/ 	.word	0x00032450
        /*1e60*/ 	.short	0x010a
        /*1e62*/ 	.byte	0x3f
	.zero		1


	//   ....[94]....
        /*1e64*/ 	.word	0x000241f0
        /*1e68*/ 	.word	0x00000016
        /*1e6c*/ 	.word	0x00032420
        /*1e70*/ 	.short	0x010a
        /*1e72*/ 	.byte	0x3f
	.zero		1


	//   ....[95]....
        /*1e74*/ 	.word	0x00024240
        /*1e78*/ 	.word	0x00000008
        /*1e7c*/ 	.word	0x000324a0
        /*1e80*/ 	.short	0x010a
        /*1e82*/ 	.byte	0x3f
	.zero		1


	//   ....[96]....
        /*1e84*/ 	.word	0x00024290
        /*1e88*/ 	.word	0x00000008
        /*1e8c*/ 	.word	0x000324c0
        /*1e90*/ 	.short	0x010a
        /*1e92*/ 	.byte	0x3f
	.zero		1


	//   ....[97]....
        /*1e94*/ 	.word	0x000242e0
        /*1e98*/ 	.word	0x00000006
        /*1e9c*/ 	.word	0x000324a0
        /*1ea0*/ 	.short	0x010a
        /*1ea2*/ 	.byte	0x3f
	.zero		1


	//   ....[98]....
        /*1ea4*/ 	.word	0x00024330
        /*1ea8*/ 	.word	0x00000006
        /*1eac*/ 	.word	0x000324c0
        /*1eb0*/ 	.short	0x010a
        /*1eb2*/ 	.byte	0x3f
	.zero		1


	//   ....[99]....
        /*1eb4*/ 	.word	0x00024450
        /*1eb8*/ 	.word	0x0000001e
        /*1ebc*/ 	.word	0x00032440
        /*1ec0*/ 	.short	0x010a
        /*1ec2*/ 	.byte	0x3f
	.zero		1


	//   ....[100]....
        /*1ec4*/ 	.word	0x000264e0
        /*1ec8*/ 	.word	0x00000016
        /*1ecc*/ 	.word	0x00032420
        /*1ed0*/ 	.short	0x010a
        /*1ed2*/ 	.byte	0x3f
	.zero		1


	//   ....[101]....
        /*1ed4*/ 	.word	0x00026530
        /*1ed8*/ 	.word	0x0000001e
        /*1edc*/ 	.word	0x00032460
        /*1ee0*/ 	.short	0x010a
        /*1ee2*/ 	.byte	0x3f
	.zero		1


	//   ....[102]....
        /*1ee4*/ 	.word	0x00026e80
        /*1ee8*/ 	.word	0x00000006
        /*1eec*/ 	.word	0x00032440
        /*1ef0*/ 	.short	0x010a
        /*1ef2*/ 	.byte	0x3f
	.zero		1


	//   ....[103]....
        /*1ef4*/ 	.word	0x00027560
        /*1ef8*/ 	.word	0x00000006
        /*1efc*/ 	.word	0x00032460
        /*1f00*/ 	.short	0x010a
        /*1f02*/ 	.byte	0x3f
	.zero		1


	//   ....[104]....
        /*1f04*/ 	.word	0x000286b0
        /*1f08*/ 	.word	0x00000005
        /*1f0c*/ 	.word	0x00032420
        /*1f10*/ 	.short	0x010a
        /*1f12*/ 	.byte	0x3f
	.zero		1


	//   ....[105]....
        /*1f14*/ 	.word	0x00028850
        /*1f18*/ 	.word	0x00000003
        /*1f1c*/ 	.word	0x00032440
        /*1f20*/ 	.short	0x010a
        /*1f22*/ 	.byte	0x3f
	.zero		1


	//   ....[106]....
        /*1f24*/ 	.word	0x000288a0
        /*1f28*/ 	.word	0x00000019
        /*1f2c*/ 	.word	0x00032440
        /*1f30*/ 	.short	0x010a
        /*1f32*/ 	.byte	0x3f
	.zero		1


	//   ....[107]....
        /*1f34*/ 	.word	0x000288f0
        /*1f38*/ 	.word	0x00000003
        /*1f3c*/ 	.word	0x00032460
        /*1f40*/ 	.short	0x010a
        /*1f42*/ 	.byte	0x3f
	.zero		1


	//----- nvinfo : EIATTR_NUM_MBARRIERS
	.align		4
.L_645:
        /*1f44*/ 	.byte	0x03, 0x38
        /*1f46*/ 	.short	0x0017


	//----- nvinfo : EIATTR_EXIT_INSTR_OFFSETS
	.align		4
        /*1f48*/ 	.byte	0x04, 0x1c
        /*1f4a*/ 	.short	(.L_647 - .L_646)


	//   ....[0]....
.L_646:
        /*1f4c*/ 	.word	0x000220e0


	//----- nvinfo : EIATTR_MAX_THREADS
	.align		4
.L_647:
        /*1f50*/ 	.byte	0x04, 0x05
        /*1f52*/ 	.short	(.L_649 - .L_648)
.L_648:
        /*1f54*/ 	.word	0x00000180
        /*1f58*/ 	.word	0x00000001
        /*1f5c*/ 	.word	0x00000001


	//----- nvinfo : EIATTR_CRS_STACK_SIZE
	.align		4
.L_649:
        /*1f60*/ 	.byte	0x04, 0x1e
        /*1f62*/ 	.short	(.L_651 - .L_650)
.L_650:
        /*1f64*/ 	.word	0x00000000


	//----- nvinfo : EIATTR_CBANK_PARAM_SIZE
	.align		4
.L_651:
        /*1f68*/ 	.byte	0x03, 0x19
        /*1f6a*/ 	.short	0x0bf0


	//----- nvinfo : EIATTR_PARAM_CBANK
	.align		4
        /*1f6c*/ 	.byte	0x04, 0x0a
        /*1f6e*/ 	.short	(.L_653 - .L_652)
	.align		4
.L_652:
        /*1f70*/ 	.word	index@(.nv.constant0._ZN7cutlass13device_kernelIN5flash11enable_sm90INS1_16FlashAttnFwdSm90INS1_25CollectiveMainloopFwdSm90ILi2EN4cute5tupleIJNS5_1CILi1EEES8_S8_EEENS6_IJNS7_ILi128EEENS7_ILi96EEENS7_ILi64EEEEEELi256ENS_6half_tEfNS_4arch4Sm90ELb1ELb0ELb1ELb1ELb1ELb1ELb1ELb1ELb0ELb1ELb1ELb0EEENS1_21CollectiveEpilogueFwdINS6_IJSA_NS7_ILi256EEESB_EEES9_SE_SG_Li256ELb1ELb1ELb1ELb0EEENS1_36VarlenDynamicPersistentTileSchedulerILi128ELi96ELi256ELi128ELb1ELb1ELb1ELb1ELb1ELb1EEEEEEEEEvNT_6ParamsE)
        /*1f74*/ 	.short	0x0210
        /*1f76*/ 	.short	0x0bf0


	//----- nvinfo : EIATTR_SW_WAR
	.align		4
.L_653:
        /*1f78*/ 	.byte	0x04, 0x36
        /*1f7a*/ 	.short	(.L_655 - .L_654)
.L_654:
        /*1f7c*/ 	.word	0x00000008
.L_655:


//--------------------- .nv.callgraph             --------------------------
	.section	.nv.callgraph,"",@"SHT_CUDA_CALLGRAPH"
	.align	4
	.sectionentsize	8
	.align		4
        /*0000*/ 	.word	0x00000000
	.align		4
        /*0004*/ 	.word	0xffffffff
	.align		4
        /*0008*/ 	.word	index@(_ZN7cutlass13device_kernelIN5flash11enable_sm90INS1_16FlashAttnFwdSm90INS1_25CollectiveMainloopFwdSm90ILi2EN4cute5tupleIJNS5_1CILi1EEES8_S8_EEENS6_IJNS7_ILi128EEENS7_ILi96EEENS7_ILi64EEEEEELi256ENS_6half_tEfNS_4arch4Sm90ELb0ELb0ELb1ELb0ELb1ELb0ELb0ELb1ELb0ELb1ELb1ELb0EEENS1_21CollectiveEpilogueFwdINS6_IJSA_NS7_ILi256EEESB_EEES9_SE_SG_Li256ELb0ELb1ELb1ELb0EEENS1_19SingleTileSchedulerILb0ELb1ELb1ELi128EEEEEEEEEvNT_6ParamsE)
	.align		4
        /*000c*/ 	.word	index@(__assertfail)
	.align		4
        /*0010*/ 	.word	index@(_ZN7cutlass13device_kernelIN5flash11enable_sm90INS1_16FlashAttnFwdSm90INS1_25CollectiveMainloopFwdSm90ILi2EN4cute5tupleIJNS5_1CILi1EEES8_S8_EEENS6_IJNS7_ILi128EEENS7_ILi96EEENS7_ILi64EEEEEELi256ENS_6half_tEfNS_4arch4Sm90ELb0ELb0ELb1ELb0ELb1ELb0ELb1ELb1ELb0ELb1ELb1ELb0EEENS1_21CollectiveEpilogueFwdINS6_IJSA_NS7_ILi256EEESB_EEES9_SE_SG_Li256ELb0ELb1ELb1ELb0EEENS1_19SingleTileSchedulerILb0ELb1ELb1ELi128EEEEEEEEEvNT_6ParamsE)
	.align		4
        /*0014*/ 	.word	index@(__assertfail)
	.align		4
        /*0018*/ 	.word	index@(_ZN7cutlass13device_kernelIN5flash11enable_sm90INS1_16FlashAttnFwdSm90INS1_25CollectiveMainloopFwdSm90ILi2EN4cute5tupleIJNS5_1CILi1EEES8_S8_EEENS6_IJNS7_ILi128EEENS7_ILi96EEENS7_ILi64EEEEEELi256ENS_6half_tEfNS_4arch4Sm90ELb0ELb0ELb1ELb1ELb1ELb0ELb0ELb1ELb0ELb1ELb1ELb0EEENS1_21CollectiveEpilogueFwdINS6_IJSA_NS7_ILi256EEESB_EEES9_SE_SG_Li256ELb1ELb1ELb1ELb0EEENS1_36VarlenDynamicPersistentTileSchedulerILi128ELi96ELi256ELi128ELb1ELb1ELb1ELb0ELb1ELb1EEEEEEEEEvNT_6ParamsE)
	.align		4
        /*001c*/ 	.word	index@(__assertfail)
	.align		4
        /*0020*/ 	.word	index@(_ZN7cutlass13device_kernelIN5flash11enable_sm90INS1_16FlashAttnFwdSm90INS1_25CollectiveMainloopFwdSm90ILi2EN4cute5tupleIJNS5_1CILi1EEES8_S8_EEENS6_IJNS7_ILi128EEENS7_ILi96EEENS7_ILi64EEEEEELi256ENS_6half_tEfNS_4arch4Sm90ELb0ELb0ELb1ELb1ELb1ELb1ELb0ELb1ELb0ELb1ELb1ELb0EEENS1_21CollectiveEpilogueFwdINS6_IJSA_NS7_ILi256EEESB_EEES9_SE_SG_Li256ELb1ELb1ELb1ELb0EEENS1_36VarlenDynamicPersistentTileSchedulerILi128ELi96ELi256ELi128ELb1ELb1ELb1ELb0ELb1ELb1EEEEEEEEEvNT_6ParamsE)
	.align		4
        /*0024*/ 	.word	index@(__assertfail)
	.align		4
        /*0028*/ 	.word	index@(_ZN7cutlass13device_kernelIN5flash11enable_sm90INS1_16FlashAttnFwdSm90INS1_25CollectiveMainloopFwdSm90ILi2EN4cute5tupleIJNS5_1CILi1EEES8_S8_EEENS6_IJNS7_ILi128EEENS7_ILi96EEENS7_ILi64EEEEEELi256ENS_6half_tEfNS_4arch4Sm90ELb0ELb0ELb1ELb1ELb1ELb0ELb1ELb1ELb0ELb1ELb1ELb0EEENS1_21CollectiveEpilogueFwdINS6_IJSA_NS7_ILi256EEESB_EEES9_SE_SG_Li256ELb1ELb1ELb1ELb0EEENS1_36VarlenDynamicPersistentTileSchedulerILi128ELi96ELi256ELi128ELb1ELb1ELb1ELb0ELb1ELb1EEEEEEEEEvNT_6ParamsE)
	.align		4
        /*002c*/ 	.word	index@(__assertfail)
	.align		4
        /*0030*/ 	.word	index@(_ZN7cutlass13device_kernelIN5flash11enable_sm90INS1_16FlashAttnFwdSm90INS1_25CollectiveMainloopFwdSm90ILi2EN4cute5tupleIJNS5_1CILi1EEES8_S8_EEENS6_IJNS7_ILi128EEENS7_ILi96EEENS7_ILi64EEEEEELi256ENS_6half_tEfNS_4arch4Sm90ELb0ELb0ELb1ELb1ELb1ELb1ELb1ELb1ELb0ELb1ELb1ELb0EEENS1_21CollectiveEpilogueFwdINS6_IJSA_NS7_ILi256EEESB_EEES9_SE_SG_Li256ELb1ELb1ELb1ELb0EEENS1_36VarlenDynamicPersistentTileSchedulerILi128ELi96ELi256ELi128ELb1ELb1ELb1ELb0ELb1ELb1EEEEEEEEEvNT_6ParamsE)
	.align		4
        /*0034*/ 	.word	index@(__assertfail)
	.align		4
        /*0038*/ 	.word	index@(_ZN7cutlass13device_kernelIN5flash11enable_sm90INS1_16FlashAttnFwdSm90INS1_25CollectiveMainloopFwdSm90ILi2EN4cute5tupleIJNS5_1CILi1EEES8_S8_EEENS6_IJNS7_ILi128EEENS7_ILi96EEENS7_ILi64EEEEEELi256ENS_6half_tEfNS_4arch4Sm90ELb0ELb1ELb1ELb0ELb1ELb0ELb0ELb1ELb0ELb1ELb1ELb0EEENS1_21CollectiveEpilogueFwdINS6_IJSA_NS7_ILi256EEESB_EEES9_SE_SG_Li256ELb0ELb1ELb1ELb0EEENS1_19SingleTileSchedulerILb0ELb1ELb1ELi128EEEEEEEEEvNT_6ParamsE)
	.align		4
        /*003c*/ 	.word	index@(__assertfail)
	.align		4
        /*0040*/ 	.word	index@(_ZN7cutlass13device_kernelIN5flash11enable_sm90INS1_16FlashAttnFwdSm90INS1_25CollectiveMainloopFwdSm90ILi2EN4cute5tupleIJNS5_1CILi1EEES8_S8_EEENS6_IJNS7_ILi128EEENS7_ILi96EEENS7_ILi64EEEEEELi256ENS_6half_tEfNS_4arch4Sm90ELb0ELb1ELb1ELb0ELb1ELb0ELb1ELb1ELb0ELb1ELb1ELb0EEENS1_21CollectiveEpilogueFwdINS6_IJSA_NS7_ILi256EEESB_EEES9_SE_SG_Li256ELb0ELb1ELb1ELb0EEENS1_19SingleTileSchedulerILb0ELb1ELb1ELi128EEEEEEEEEvNT_6ParamsE)
	.align		4
        /*0044*/ 	.word	index@(__assertfail)
	.align		4
        /*0048*/ 	.word	index@(_ZN7cutlass13device_kernelIN5flash11enable_sm90INS1_16FlashAttnFwdSm90INS1_25CollectiveMainloopFwdSm90ILi2EN4cute5tupleIJNS5_1CILi1EEES8_S8_EEENS6_IJNS7_ILi128EEENS7_ILi96EEENS7_ILi64EEEEEELi256ENS_6half_tEfNS_4arch4Sm90ELb0ELb1ELb1ELb1ELb1ELb0ELb0ELb1ELb0ELb1ELb1ELb0EEENS1_21CollectiveEpilogueFwdINS6_IJSA_NS7_ILi256EEESB_EEES9_SE_SG_Li256ELb1ELb1ELb1ELb0EEENS1_36VarlenDynamicPersistentTileSchedulerILi128ELi96ELi256ELi128ELb1ELb1ELb1ELb1ELb0ELb1EEEEEEEEEvNT_6ParamsE)
	.align		4
        /*004c*/ 	.word	index@(__assertfail)
	.align		4
        /*0050*/ 	.word	index@(_ZN7cutlass13device_kernelIN5flash11enable_sm90INS1_16FlashAttnFwdSm90INS1_25CollectiveMainloopFwdSm90ILi2EN4cute5tupleIJNS5_1CILi1EEES8_S8_EEENS6_IJNS7_ILi128EEENS7_ILi96EEENS7_ILi64EEEEEELi256ENS_6half_tEfNS_4arch4Sm90ELb0ELb1ELb1ELb1ELb1ELb1ELb0ELb1ELb0ELb1ELb1ELb0EEENS1_21CollectiveEpilogueFwdINS6_IJSA_NS7_ILi256EEESB_EEES9_SE_SG_Li256ELb1ELb1ELb1ELb0EEENS1_36VarlenDynamicPersistentTileSchedulerILi128ELi96ELi256ELi128ELb1ELb1ELb1ELb1ELb0ELb1EEEEEEEEEvNT_6ParamsE)
	.align		4
        /*0054*/ 	.word	index@(__assertfail)
	.align		4
        /*0058*/ 	.word	index@(_ZN7cutlass13device_kernelIN5flash11enable_sm90INS1_16FlashAttnFwdSm90INS1_25CollectiveMainloopFwdSm90ILi2EN4cute5tupleIJNS5_1CILi1EEES8_S8_EEENS6_IJNS7_ILi128EEENS7_ILi96EEENS7_ILi64EEEEEELi256ENS_6half_tEfNS_4arch4Sm90ELb0ELb1ELb1ELb1ELb1ELb0ELb1ELb1ELb0ELb1ELb1ELb0EEENS1_21CollectiveEpilogueFwdINS6_IJSA_NS7_ILi256EEESB_EEES9_SE_SG_Li256ELb1ELb1ELb1ELb0EEENS1_36VarlenDynamicPersistentTileSchedulerILi128ELi96ELi256ELi128ELb1ELb1ELb1ELb1ELb0ELb1EEEEEEEEEvNT_6ParamsE)
	.align		4
        /*005c*/ 	.word	index@(__assertfail)
	.align		4
        /*0060*/ 	.word	index@(_ZN7cutlass13device_kernelIN5flash11enable_sm90INS1_16FlashAttnFwdSm90INS1_25CollectiveMainloopFwdSm90ILi2EN4cute5tupleIJNS5_1CILi1EEES8_S8_EEENS6_IJNS7_ILi128EEENS7_ILi96EEENS7_ILi64EEEEEELi256ENS_6half_tEfNS_4arch4Sm90ELb0ELb1ELb1ELb1ELb1ELb1ELb1ELb1ELb0ELb1ELb1ELb0EEENS1_21CollectiveEpilogueFwdINS6_IJSA_NS7_ILi256EEESB_EEES9_SE_SG_Li256ELb1ELb1ELb1ELb0EEENS1_36VarlenDynamicPersistentTileSchedulerILi128ELi96ELi256ELi128ELb1ELb1ELb1ELb1ELb0ELb1EEEEEEEEEvNT_6ParamsE)
	.align		4
        /*0064*/ 	.word	index@(__assertfail)
	.align		4
        /*0068*/ 	.word	index@(_ZN7cutlass13device_kernelIN5flash11enable_sm90INS1_16FlashAttnFwdSm90INS1_25CollectiveMainloopFwdSm90ILi2EN4cute5tupleIJNS5_1CILi1EEES8_S8_EEENS6_IJNS7_ILi128EEENS7_ILi96EEENS7_ILi64EEEEEELi256ENS_6half_tEfNS_4arch4Sm90ELb1ELb0ELb1ELb0ELb1ELb0ELb0ELb1ELb0ELb1ELb1ELb0EEENS1_21CollectiveEpilogueFwdINS6_IJSA_NS7_ILi256EEESB_EEES9_SE_SG_Li256ELb0ELb1ELb1ELb0EEENS1_19SingleTileSchedulerILb0ELb1ELb1ELi128EEEEEEEEEvNT_6ParamsE)
	.align		4
        /*006c*/ 	.word	index@(__assertfail)
	.align		4
        /*0070*/ 	.word	index@(_ZN7cutlass13device_kernelIN5flash11enable_sm90INS1_16FlashAttnFwdSm90INS1_25CollectiveMainloopFwdSm90ILi2EN4cute5tupleIJNS5_1CILi1EEES8_S8_EEENS6_IJNS7_ILi128EEENS7_ILi96EEENS7_ILi64EEEEEELi256ENS_6half_tEfNS_4arch4Sm90ELb1ELb0ELb1ELb0ELb1ELb0ELb1ELb1ELb0ELb1ELb1ELb0EEENS1_21CollectiveEpilogueFwdINS6_IJSA_NS7_ILi256EEESB_EEES9_SE_SG_Li256ELb0ELb1ELb1ELb0EEENS1_19SingleTileSchedulerILb0ELb1ELb1ELi128EEEEEEEEEvNT_6ParamsE)
	.align		4
        /*0074*/ 	.word	index@(__assertfail)
	.align		4
        /*0078*/ 	.word	index@(_ZN7cutlass13device_kernelIN5flash11enable_sm90INS1_16FlashAttnFwdSm90INS1_25CollectiveMainloopFwdSm90ILi2EN4cute5tupleIJNS5_1CILi1EEES8_S8_EEENS6_IJNS7_ILi128EEENS7_ILi96EEENS7_ILi64EEEEEELi256ENS_6half_tEfNS_4arch4Sm90ELb1ELb0ELb1ELb1ELb1ELb0ELb0ELb1ELb0ELb1ELb1ELb0EEENS1_21CollectiveEpilogueFwdINS6_IJSA_NS7_ILi256EEESB_EEES9_SE_SG_Li256ELb1ELb1ELb1ELb0EEENS1_36VarlenDynamicPersistentTileSchedulerILi128ELi96ELi256ELi128ELb1ELb1ELb1ELb1ELb1ELb1EEEEEEEEEvNT_6ParamsE)
	.align		4
        /*007c*/ 	.word	index@(__assertfail)
	.align		4
        /*0080*/ 	.word	index@(_ZN7cutlass13device_kernelIN5flash11enable_sm90INS1_16FlashAttnFwdSm90INS1_25CollectiveMainloopFwdSm90ILi2EN4cute5tupleIJNS5_1CILi1EEES8_S8_EEENS6_IJNS7_ILi128EEENS7_ILi96EEENS7_ILi64EEEEEELi256ENS_6half_tEfNS_4arch4Sm90ELb1ELb0ELb1ELb1ELb1ELb1ELb0ELb1ELb0ELb1ELb1ELb0EEENS1_21CollectiveEpilogueFwdINS6_IJSA_NS7_ILi256EEESB_EEES9_SE_SG_Li256ELb1ELb1ELb1ELb0EEENS1_36VarlenDynamicPersistentTileSchedulerILi128ELi96ELi256ELi128ELb1ELb1ELb1ELb1ELb1ELb1EEEEEEEEEvNT_6ParamsE)
	.align		4
        /*0084*/ 	.word	index@(__assertfail)
	.align		4
        /*0088*/ 	.word	index@(_ZN7cutlass13device_kernelIN5flash11enable_sm90INS1_16FlashAttnFwdSm90INS1_25CollectiveMainloopFwdSm90ILi2EN4cute5tupleIJNS5_1CILi1EEES8_S8_EEENS6_IJNS7_ILi128EEENS7_ILi96EEENS7_ILi64EEEEEELi256ENS_6half_tEfNS_4arch4Sm90ELb1ELb0ELb1ELb1ELb1ELb0ELb1ELb1ELb0ELb1ELb1ELb0EEENS1_21CollectiveEpilogueFwdINS6_IJSA_NS7_ILi256EEESB_EEES9_SE_SG_Li256ELb1ELb1ELb1ELb0EEENS1_36VarlenDynamicPersistentTileSchedulerILi128ELi96ELi256ELi128ELb1ELb1ELb1ELb1ELb1ELb1EEEEEEEEEvNT_6ParamsE)
	.align		4
        /*008c*/ 	.word	index@(__assertfail)
	.align		4
        /*0090*/ 	.word	index@(_ZN7cutlass13device_kernelIN5flash11enable_sm90INS1_16FlashAttnFwdSm90INS1_25CollectiveMainloopFwdSm90ILi2EN4cute5tupleIJNS5_1CILi1EEES8_S8_EEENS6_IJNS7_ILi128EEENS7_ILi96EEENS7_ILi64EEEEEELi256ENS_6half_tEfNS_4arch4Sm90ELb1ELb0ELb1ELb1ELb1ELb1ELb1ELb1ELb0ELb1ELb1ELb0EEENS1_21CollectiveEpilogueFwdINS6_IJSA_NS7_ILi256EEESB_EEES9_SE_SG_Li256ELb1ELb1ELb1ELb0EEENS1_36VarlenDynamicPersistentTileSchedulerILi128ELi96ELi256ELi128ELb1ELb1ELb1ELb1ELb1ELb1EEEEEEEEEvNT_6ParamsE)
	.align		4
        /*0094*/ 	.word	index@(__assertfail)
	.align		4
        /*0098*/ 	.word	0x00000000
	.align		4
        /*009c*/ 	.word	0xfffffffe
	.align		4
        /*00a0*/ 	.word	0x00000000
	.align		4
        /*00a4*/ 	.word	0xfffffffd
	.align		4
        /*00a8*/ 	.word	0x00000000
	.align		4
        /*00ac*/ 	.word	0xfffffffc


//--------------------- .nv.constant4             --------------------------
	.section	.nv.constant4,"a",@progbits
	.align	8
	.align		8
.nv.constant4:
        /*0000*/ 	.dword	__assertfail
	.align		8
        /*0008*/ 	.dword	__unnamed_1
	.align		8
        /*0010*/ 	.dword	__unnamed_2
	.align		8
        /*0018*/ 	.dword	__unnamed_3
	.align		8
        /*0020*/ 	.dword	__unnamed_4
	.align		8
        /*0028*/ 	.dword	__unnamed_5
	.align		8
        /*0030*/ 	.dword	__unnamed_6
	.align		8
        /*0038*/ 	.dword	__unnamed_7
	.align		8
        /*0040*/ 	.dword	_ZN89_INTERNAL_6e1c5ea7_53_flash_fwd_hdim64_256_fp16_paged_split_softcap_sm90_cu_9949e2e8_47164cuda3std3__45__cpo5beginE
	.align		8
        /*0048*/ 	.dword	_ZN89_INTERNAL_6e1c5ea7_53_flash_fwd_hdim64_256_fp16_paged_split_softcap_sm90_cu_9949e2e8_47164cuda3std3__45__cpo3endE
	.align		8
        /*0050*/ 	.dword	_ZN89_INTERNAL_6e1c5ea7_53_flash_fwd_hdim64_256_fp16_paged_split_softcap_sm90_cu_9949e2e8_47164cuda3std3__45__cpo6cbeginE
	.align		8
        /*0058*/ 	.dword	_ZN89_INTERNAL_6e1c5ea7_53_flash_fwd_hdim64_256_fp16_paged_split_softcap_sm90_cu_9949e2e8_47164cuda3std3__45__cpo4cendE
	.align		8
        /*0060*/ 	.dword	_ZN89_INTERNAL_6e1c5ea7_53_flash_fwd_hdim64_256_fp16_paged_split_softcap_sm90_cu_9949e2e8_47164cuda3std3__491_GLOBAL__N__6e1c5ea7_53_flash_fwd_hdim64_256_fp16_paged_split_softcap_sm90_cu_9949e2e8_47166ignoreE
	.align		8
        /*0068*/ 	.dword	_ZN89_INTERNAL_6e1c5ea7_53_flash_fwd_hdim64_256_fp16_paged_split_softcap_sm90_cu_9949e2e8_47164cuda3std3__419piecewise_constructE
	.align		8
        /*0070*/ 	.dword	_ZN89_INTERNAL_6e1c5ea7_53_flash_fwd_hdim64_256_fp16_paged_split_softcap_sm90_cu_9949e2e8_47164cuda3std3__48in_placeE
	.align		8
        /*0078*/ 	.dword	_ZN89_INTERNAL_6e1c5ea7_53_flash_fwd_hdim64_256_fp16_paged_split_softcap_sm90_cu_9949e2e8_47164cuda3std6ranges3__45__cpo4swapE
	.align		8
        /*0080*/ 	.dword	_ZN89_INTERNAL_6e1c5ea7_53_flash_fwd_hdim64_256_fp16_paged_split_softcap_sm90_cu_9949e2e8_47164cuda3std6ranges3__45__cpo9iter_moveE
	.align		8
        /*0088*/ 	.dword	_ZN89_INTERNAL_6e1c5ea7_53_flash_fwd_hdim64_256_fp16_paged_split_softcap_sm90_cu_9949e2e8_47164cute7productE
	.align		8
        /*0090*/ 	.dword	_ZN89_INTERNAL_6e1c5ea7_53_flash_fwd_hdim64_256_fp16_paged_split_softcap_sm90_cu_9949e2e8_47164cute1_E
	.align		8
        /*0098*/ 	.dword	$str$23
	.align		8
        /*00a0*/ 	.dword	$str$24


//--------------------- .text._ZN7cutlass13device_kernelIN5flash11enable_sm90INS1_16FlashAttnFwdSm90INS1_25CollectiveMainloopFwdSm90ILi2EN4cute5tupleIJNS5_1CILi1EEES8_S8_EEENS6_IJNS7_ILi128EEENS7_ILi96EEENS7_ILi64EEEEEELi256ENS_6half_tEfNS_4arch4Sm90ELb0ELb0ELb1ELb0ELb1ELb0ELb0ELb1ELb0ELb1ELb1ELb0EEENS1_21CollectiveEpilogueFwdINS6_IJSA_NS7_ILi256EEESB_EEES9_SE_SG_Li256ELb0ELb1ELb1ELb0EEENS1_19SingleTileSchedulerILb0ELb1ELb1ELi128EEEEEEEEEvNT_6ParamsE --------------------------
	.section	.text._ZN7cutlass13device_kernelIN5flash11enable_sm90INS1_16FlashAttnFwdSm90INS1_25CollectiveMainloopFwdSm90ILi2EN4cute5tupleIJNS5_1CILi1EEES8_S8_EEENS6_IJNS7_ILi128EEENS7_ILi96EEENS7_ILi64EEEEEELi256ENS_6half_tEfNS_4arch4Sm90ELb0ELb0ELb1ELb0ELb1ELb0ELb0ELb1ELb0ELb1ELb1ELb0EEENS1_21CollectiveEpilogueFwdINS6_IJSA_NS7_ILi256EEESB_EEES9_SE_SG_Li256ELb0ELb1ELb1ELb0EEENS1_19SingleTileSchedulerILb0ELb1ELb1ELi128EEEEEEEEEvNT_6ParamsE,"ax",@progbits
	.align	128
.text._ZN7cutlass13device_kernelIN5flash11enable_sm90INS1_16FlashAttnFwdSm90INS1_25CollectiveMainloopFwdSm90ILi2EN4cute5tupleIJNS5_1CILi1EEES8_S8_EEENS6_IJNS7_ILi128EEENS7_ILi96EEENS7_ILi64EEEEEELi256ENS_6half_tEfNS_4arch4Sm90ELb0ELb0ELb1ELb0ELb1ELb0ELb0ELb1ELb0ELb1ELb1ELb0EEENS1_21CollectiveEpilogueFwdINS6_IJSA_NS7_ILi256EEESB_EEES9_SE_SG_Li256ELb0ELb1ELb1ELb0EEENS1_19SingleTileSchedulerILb0ELb1ELb1ELi128EEEEEEEEEvNT_6ParamsE:
        .type           _ZN7cutlass13device_kernelIN5flash11enable_sm90INS1_16FlashAttnFwdSm90INS1_25CollectiveMainloopFwdSm90ILi2EN4cute5tupleIJNS5_1CILi1EEES8_S8_EEENS6_IJNS7_ILi128EEENS7_ILi96EEENS7_ILi64EEEEEELi256ENS_6half_tEfNS_4arch4Sm90ELb0ELb0ELb1ELb0ELb1ELb0ELb0ELb1ELb0ELb1ELb1ELb0EEENS1_21CollectiveEpilogueFwdINS6_IJSA_NS7_ILi256EEESB_EEES9_SE_SG_Li256ELb0ELb1ELb1ELb0EEENS1_19SingleTileSchedulerILb0ELb1ELb1ELi128EEEEEEEEEvNT_6ParamsE,@function
        .size           _ZN7cutlass13device_kernelIN5flash11enable_sm90INS1_16FlashAttnFwdSm90INS1_25CollectiveMainloopFwdSm90ILi2EN4cute5tupleIJNS5_1CILi1EEES8_S8_EEENS6_IJNS7_ILi128EEENS7_ILi96EEENS7_ILi64EEEEEELi256ENS_6half_tEfNS_4arch4Sm90ELb0ELb0ELb1ELb0ELb1ELb0ELb0ELb1ELb0ELb1ELb1ELb0EEENS1_21CollectiveEpilogueFwdINS6_IJSA_NS7_ILi256EEESB_EEES9_SE_SG_Li256ELb0ELb1ELb1ELb0EEENS1_19SingleTileSchedulerILb0ELb1ELb1ELi128EEEEEEEEEvNT_6ParamsE,(.L_x_6556 - _ZN7cutlass13device_kernelIN5flash11enable_sm90INS1_16FlashAttnFwdSm90INS1_25CollectiveMainloopFwdSm90ILi2EN4cute5tupleIJNS5_1CILi1EEES8_S8_EEENS6_IJNS7_ILi128EEENS7_ILi96EEENS7_ILi64EEEEEELi256ENS_6half_tEfNS_4arch4Sm90ELb0ELb0ELb1ELb0ELb1ELb0ELb0ELb1ELb0ELb1ELb1ELb0EEENS1_21CollectiveEpilogueFwdINS6_IJSA_NS7_ILi256EEESB_EEES9_SE_SG_Li256ELb0ELb1ELb1ELb0EEENS1_19SingleTileSchedulerILb0ELb1ELb1ELi128EEEEEEEEEvNT_6ParamsE)
        .other          _ZN7cutlass13device_kernelIN5flash11enable_sm90INS1_16FlashAttnFwdSm90INS1_25CollectiveMainloopFwdSm90ILi2EN4cute5tupleIJNS5_1CILi1EEES8_S8_EEENS6_IJNS7_ILi128EEENS7_ILi96EEENS7_ILi64EEEEEELi256ENS_6half_tEfNS_4arch4Sm90ELb0ELb0ELb1ELb0ELb1ELb0ELb0ELb1ELb0ELb1ELb1ELb0EEENS1_21CollectiveEpilogueFwdINS6_IJSA_NS7_ILi256EEESB_EEES9_SE_SG_Li256ELb0ELb1ELb1ELb0EEENS1_19SingleTileSchedulerILb0ELb1ELb1ELi128EEEEEEEEEvNT_6ParamsE,@"STO_CUDA_ENTRY STV_DEFAULT"
_ZN7cutlass13device_kernelIN5flash11enable_sm90INS1_16FlashAttnFwdSm90INS1_25CollectiveMainloopFwdSm90ILi2EN4cute5tupleIJNS5_1CILi1EEES8_S8_EEENS6_IJNS7_ILi128EEENS7_ILi96EEENS7_ILi64EEEEEELi256ENS_6half_tEfNS_4arch4Sm90ELb0ELb0ELb1ELb0ELb1ELb0ELb0ELb1ELb0ELb1ELb1ELb0EEENS1_21CollectiveEpilogueFwdINS6_IJSA_NS7_ILi256EEESB_EEES9_SE_SG_Li256ELb0ELb1ELb1ELb0EEENS1_19SingleTileSchedulerILb0ELb1ELb1ELi128EEEEEEEEEvNT_6ParamsE:
[----:B------:R-:W0:Y:S01]  /*0000*/  LDC R1, c[0x0][0x28] ;  /* 0x00000a00ff017b82 */ /* 0x000e220000000800 */
[----:B------:R-:W1:Y:S01]  /*0010*/  S2R R16, SR_TID.X ;  /* 0x0000000000107919 */ /* 0x000e620000002100 */
[----:B------:R-:W-:Y:S01]  /*0020*/  ELECT P0, URZ, PT ;  /* 0x00000000003f782f */ /* 0x000fe20003800000 */
[----:B------:R-:W-:Y:S01]  /*0030*/  UMOV UR4, 0x80 ;  /* 0x0000008000047882 */ /* 0x000fe20000000000 */
[----:B------:R-:W-:Y:S01]  /*0040*/  UMOV UR7, 0x100 ;  /* 0x0000010000077882 */ /* 0x000fe20000000000 */
[----:B-1----:R-:W-:-:S05]  /*0050*/  SHF.R.U32.HI R0, RZ, 0x5, R16 ;  /* 0x00000005ff007819 */ /* 0x002fca0000011610 */
[----:B------:R-:W1:Y:S02]  /*0060*/  SHFL.IDX PT, R2, R0, RZ, 0x1f ;  /* 0x00001fff00027589 */ /* 0x000e6400000e0000 */
[C---:B-1----:R-:W-:Y:S02]  /*0070*/  ISETP.NE.OR P0, PT, R2.reuse, RZ, !P0 ;  /* 0x000000ff0200720c */ /* 0x042fe40004705670 */
[----:B------:R-:W-:Y:S02]  /*0080*/  ISETP.NE.AND P1, PT, R2, RZ, PT ;  /* 0x000000ff0200720c */ /* 0x000fe40003f25270 */
[----:B------:R-:W-:-:S05]  /*0090*/  SHF.R.U32.HI R2, RZ, 0x7, R16 ;  /* 0x00000007ff027819 */ /* 0x000fca0000011610 */
[----:B------:R1:W2:Y:S04]  /*00a0*/  SHFL.IDX PT, R4, R2, RZ, 0x1f ;  /* 0x00001fff02047589 */ /* 0x0002a800000e0000 */
[----:B------:R-:W-:Y:S01]  /*00b0*/  VOTEU.ALL UP0, P0 ;  /* 0x00000000003f7886 */ /* 0x000fe20000000000 */
[----:B------:R-:W-:-:S04]  /*00c0*/  VOTEU.ALL UP1, P0 ;  /* 0x00000000003f7886 */ /* 0x000fc80000020000 */
[----:B------:R-:W3:Y:S01]  /*00d0*/  @!UP0 S2UR UR8, SR_CgaCtaId ;  /* 0x00000000000889c3 */ /* 0x000ee20000008800 */
[----:B------:R-:W-:Y:S01]  /*00e0*/  @!UP0 UMOV UR6, 0x400 ;  /* 0x0000040000068882 */ /* 0x000fe20000000000 */
[----:B------:R-:W-:-:S04]  /*00f0*/  @!UP0 UIADD3 UR4, -UR4, 0x100000, URZ ;  /* 0x0010000004048890 */ /* 0x000fc8000fffe13f */
[----:B------:R-:W-:Y:S02]  /*0100*/  @!UP0 USHF.L.U32 UR5, UR4, 0xb, URZ ;  /* 0x0000000b04058899 */ /* 0x000fe4000800063f */
[----:B------:R-:W-:Y:S02]  /*0110*/  @!UP0 USHF.L.U32 UR4, UR4, 0x1, URZ ;  /* 0x0000000104048899 */ /* 0x000fe4000800063f */
[----:B---3--:R-:W-:Y:S02]  /*0120*/  @!UP0 ULEA UR8, UR8, UR6, 0x18 ;  /* 0x0000000608088291 */ /* 0x008fe4000f8ec03f */
[----:B------:R-:W-:-:S04]  /*0130*/  @!UP0 UIADD3 UR6, -UR7, 0x100000, URZ ;  /* 0x0010000007068890 */ /* 0x000fc8000fffe13f */
[----:B------:R-:W-:Y:S02]  /*0140*/  @!UP0 USHF.L.U32 UR7, UR6, 0xb, URZ ;  /* 0x0000000b06078899 */ /* 0x000fe4000800063f */
[----:B------:R-:W-:Y:S01]  /*0150*/  @!UP0 USHF.L.U32 UR6, UR6, 0x1, URZ ;  /* 0x0000000106068899 */ /* 0x000fe2000800063f */
[----:B------:R-:W-:-:S05]  /*0160*/  VOTEU.ALL UP0, P0 ;  /* 0x00000000003f7886 */ /* 0x000fca0000000000 */
[----:B------:R1:W3:Y:S06]  /*0170*/  @!UP0 SYNCS.EXCH.64 URZ, [UR8+0x22800], UR4 ;  /* 0x02280004083f85b2 */ /* 0x0002ec0008000100 */
[----:B------:R1:W4:Y:S02]  /*0180*/  @!UP1 SYNCS.EXCH.64 URZ, [UR8+0x22820], UR6 ;  /* 0x02282006083f95b2 */ /* 0x0003240008000100 */
[----:B012---:R-:W-:Y:S05]  /*0190*/  @P1 BRA `(.L_x_0) ;  /* 0x0000000000481947 */ /* 0x007fea0003800000 */
[----:B------:R-:W0:Y:S01]  /*01a0*/  S2UR UR5, SR_CgaCtaId ;  /* 0x00000000000579c3 */ /* 0x000e220000008800 */
[----:B------:R-:W-:Y:S01]  /*01b0*/  UMOV UR4, 0x400 ;  /* 0x0000040000047882 */ /* 0x000fe20000000000 */
[----:B------:R-:W-:Y:S01]  /*01c0*/  UMOV UR6, 0x80 ;  /* 0x0000008000067882 */ /* 0x000fe20000000000 */
[----:B------:R-:W-:Y:S01]  /*01d0*/  UMOV UR7, 0x100 ;  /* 0x0000010000077882 */ /* 0x000fe20000000000 */
[----:B------:R-:W-:Y:S01]  /*01e0*/  ELECT P0, URZ, PT ;  /* 0x00000000003f782f */ /* 0x000fe20003800000 */
[----:B0-----:R-:W-:Y:S02]  /*01f0*/  ULEA UR8, UR5, UR4, 0x18 ;  /* 0x0000000405087291 */ /* 0x001fe4000f8ec03f */
[----:B------:R-:W-:-:S04]  /*0200*/  UIADD3 UR4, -UR6, 0x100000, URZ ;  /* 0x0010000006047890 */ /* 0x000fc8000fffe13f */
[----:B------:R-:W-:Y:S02]  /*0210*/  USHF.L.U32 UR5, UR4, 0xb, URZ ;  /* 0x0000000b04057899 */ /* 0x000fe4000800063f */
[----:B------:R-:W-:Y:S02]  /*0220*/  USHF.L.U32 UR4, UR4, 0x1, URZ ;  /* 0x0000000104047899 */ /* 0x000fe4000800063f */
[----:B------:R-:W-:-:S04]  /*0230*/  UIADD3 UR6, -UR7, 0x100000, URZ ;  /* 0x0010000007067890 */ /* 0x000fc8000fffe13f */
[----:B------:R-:W-:Y:S02]  /*0240*/  USHF.L.U32 UR7, UR6, 0xb, URZ ;  /* 0x0000000b06077899 */ /* 0x000fe4000800063f */
[----:B------:R-:W-:Y:S01]  /*0250*/  USHF.L.U32 UR6, UR6, 0x1, URZ ;  /* 0x0000000106067899 */ /* 0x000fe2000800063f */
[----:B------:R-:W0:Y:S03]  /*0260*/  FENCE.VIEW.ASYNC.S ;  /* 0x00000000000073c6 */ /* 0x000e260000000000 */
[----:B0-----:R0:W1:Y:S08]  /*0270*/  SYNCS.EXCH.64 URZ, [UR8+0x22830], UR4 ;  /* 0x02283004083f75b2 */ /* 0x0010700008000100 */
[----:B------:R0:W2:Y:S01]  /*0280*/  SYNCS.EXCH.64 URZ, [UR8+0x22840], UR6 ;  /* 0x02284006083f75b2 */ /* 0x0000a20008000100 */
[----:B------:R0:W0:Y:S01]  /*0290*/  SYNCS.EXCH.64 URZ, [UR8+0x22838], UR4 ;  /* 0x02283804083f75b2 */ /* 0x0000220008000100 */
[----:B------:R0:W0:Y:S01]  /*02a0*/  SYNCS.EXCH.64 URZ, [UR8+0x22848], UR6 ;  /* 0x02284806083f75b2 */ /* 0x0000220008000100 */
[----:B------:R-:W-:Y:S01]  /*02b0*/  NOP ;  /* 0x0000000000007918 */ /* 0x000fe20000000000 */
.L_x_0:
[----:B------:R-:W5:Y:S01]  /*02c0*/  SHFL.IDX PT, R3, R0, RZ, 0x1f ;  /* 0x00001fff00037589 */ /* 0x000f6200000e0000 */
[----:B------:R-:W-:Y:S01]  /*02d0*/  NOP ;  /* 0x0000000000007918 */ /* 0x000fe20000000000 */
[----:B-----5:R-:W-:-:S13]  /*02e0*/  ISETP.NE.AND P0, PT, R3, RZ, PT ;  /* 0x000000ff0300720c */ /* 0x020fda0003f05270 */
[----:B------:R-:W-:Y:S05]  /*02f0*/  @P0 BRA `(.L_x_1) ;  /* 0x0000000000480947 */ /* 0x000fea0003800000 */
[----:B0-----:R-:W0:Y:S01]  /*0300*/  S2UR UR5, SR_CgaCtaId ;  /* 0x00000000000579c3 */ /* 0x001e220000008800 */
        /* <DEDUP_REMOVED lines=12> */
[----:B0-----:R0:W0:Y:S08]  /*03d0*/  SYNCS.EXCH.64 URZ, [UR8+0x22850], UR4 ;  /* 0x02285004083f75b2 */ /* 0x0010300008000100 */
[----:B------:R0:W0:Y:S01]  /*03e0*/  SYNCS.EXCH.64 URZ, [UR8+0x22860], UR6 ;  /* 0x02286006083f75b2 */ /* 0x0000220008000100 */
[----:B------:R0:W0:Y:S01]  /*03f0*/  SYNCS.EXCH.64 URZ, [UR8+0x22858], UR4 ;  /* 0x02285804083f75b2 */ /* 0x0000220008000100 */
[----:B------:R0:W0:Y:S01]  /*0400*/  SYNCS.EXCH.64 URZ, [UR8+0x22868], UR6 ;  /* 0x02286806083f75b2 */ /* 0x0000220008000100 */
[----:B------:R-:W-:Y:S01]  /*0410*/  NOP ;  /* 0x0000000000007918 */ /* 0x000fe20000000000 */
.L_x_1:
[----:B------:R-:W5:Y:S01]  /*0420*/  SHFL.IDX PT, R3, R0, RZ, 0x1f ;  /* 0x00001fff00037589 */ /* 0x000f6200000e0000 */
[----:B------:R-:W-:Y:S01]  /*0430*/  NOP ;  /* 0x0000000000007918 */ /* 0x000fe20000000000 */
[----:B-----5:R-:W-:-:S13]  /*0440*/  ISETP.NE.AND P0, PT, R3, RZ, PT ;  /* 0x000000ff0300720c */ /* 0x020fda0003f05270 */
[----:B------:R-:W-:Y:S05]  /*0450*/  @P0 BRA `(.L_x_2) ;  /* 0x0000000000380947 */ /* 0x000fea0003800000 */
[----:B0-----:R-:W0:Y:S01]  /*0460*/  S2UR UR5, SR_CgaCtaId ;  /* 0x00000000000579c3 */ /* 0x001e220000008800 */
[----:B------:R-:W-:Y:S01]  /*0470*/  UMOV UR4, 0x400 ;  /* 0x0000040000047882 */ /* 0x000fe20000000000 */
[----:B------:R-:W-:Y:S01]  /*0480*/  UMOV UR7, 0x80 ;  /* 0x0000008000077882 */ /* 0x000fe20000000000 */
[----:B------:R-:W-:Y:S01]  /*0490*/  ELECT P0, URZ, PT ;  /* 0x00000000003f782f */ /* 0x000fe20003800000 */
[----:B0-----:R-:W-:Y:S02]  /*04a0*/  ULEA UR6, UR5, UR4, 0x18 ;  /* 0x0000000405067291 */ /* 0x001fe4000f8ec03f */
[----:B------:R-:W-:-:S04]  /*04b0*/  UIADD3 UR4, -UR7, 0x100000, URZ ;  /* 0x0010000007047890 */ /* 0x000fc8000fffe13f */
[----:B------:R-:W-:Y:S02]  /*04c0*/  USHF.L.U32 UR5, UR4, 0xb, URZ ;  /* 0x0000000b04057899 */ /* 0x000fe4000800063f */
[----:B------:R-:W-:Y:S01]  /*04d0*/  USHF.L.U32 UR4, UR4, 0x1, URZ ;  /* 0x0000000104047899 */ /* 0x000fe2000800063f */
[----:B------:R-:W0:Y:S11]  /*04e0*/  FENCE.VIEW.ASYNC.S ;  /* 0x00000000000073c6 */ /* 0x000e360000000000 */
[----:B0-----:R0:W0:Y:S01]  /*04f0*/  SYNCS.EXCH.64 URZ, [UR6+0x22870], UR4 ;  /* 0x02287004063f75b2 */ /* 0x0010220008000100 */
[----:B------:R0:W0:Y:S01]  /*0500*/  SYNCS.EXCH.64 URZ, [UR6+0x22880], UR4 ;  /* 0x02288004063f75b2 */ /* 0x0000220008000100 */
[----:B------:R0:W0:Y:S01]  /*0510*/  SYNCS.EXCH.64 URZ, [UR6+0x22878], UR4 ;  /* 0x02287804063f75b2 */ /* 0x0000220008000100 */
[----:B------:R0:W0:Y:S01]  /*0520*/  SYNCS.EXCH.64 URZ, [UR6+0x22888], UR4 ;  /* 0x02288804063f75b2 */ /* 0x0000220008000100 */
[----:B------:R-:W-:Y:S01]  /*0530*/  NOP ;  /* 0x0000000000007918 */ /* 0x000fe20000000000 */
.L_x_2:
        /* <DEDUP_REMOVED lines=22> */
.L_x_3:
[----:B------:R-:W5:Y:S01]  /*06a0*/  SHFL.IDX PT, R3, R0, RZ, 0x1f ;  /* 0x00001fff00037589 */ /* 0x000f6200000e0000 */
[----:B------:R-:W-:Y:S01]  /*06b0*/  R2UR UR9, R4 ;  /* 0x00000000040972ca */ /* 0x000fe200000e0000 */
        /* <DEDUP_REMOVED lines=21> */
.L_x_4:
[----:B------:R-:W-:Y:S01]  /*0810*/  UISETP.NE.AND UP0, UPT, UR9, URZ, UPT ;  /* 0x0000003f0900728c */ /* 0x000fe2000bf05270 */
[----:B------:R-:W-:Y:S01]  /*0820*/  NOP ;  /* 0x0000000000007918 */ /* 0x000fe20000000000 */
[----:B------:R-:W-:Y:S01]  /*0830*/  UMOV UR39, 0x1 ;  /* 0x0000000100277882 */ /* 0x000fe20000000000 */
[----:B------:R-:W-:Y:S01]  /*0840*/  ULDC.64 UR36, c[0x0][0x208] ;  /* 0x0000820000247ab9 */ /* 0x000fe20000000a00 */
[----:B------:R-:W-:Y:S01]  /*0850*/  USEL UR39, UR39, 0x2, !UP0 ;  /* 0x0000000227277887 */ /* 0x000fe2000c000000 */
[----:B------:R-:W-:Y:S01]  /*0860*/  BSSY B6, `(.L_x_5) ;  /* 0x0000b5e000067945 */ /* 0x000fe20003800000 */
[----:B01234-:R-:W-:Y:S01]  /*0870*/  BAR.SYNC.DEFER_BLOCKING 0x0 ;  /* 0x0000000000007b1d */ /* 0x01ffe20000010000 */
[----:B------:R-:W-:-:S13]  /*0880*/  PLOP3.LUT P0, PT, PT, PT, UP0, 0x80, 0x0 ;  /* 0x000000000000781c */ /* 0x000fda0003f0f008 */
[----:B------:R-:W-:Y:S05]  /*0890*/  @!P0 BRA `(.L_x_6) ;  /* 0x0000007c00a88947 */ /* 0x000fea0003800000 */
.L_x_7:
[----:B------:R-:W-:-:S08]  /*08a0*/  NOP ;  /* 0x0000000000007918 */ /* 0x000fd00000000000 */
[----:B------:R-:W0:Y:S02]  /*08b0*/  USETMAXREG.TRY_ALLOC.CTAPOOL UP0, 0xe8 ;  /* 0x000000e8000079c8 */ /* 0x000e240008000600 */
[----:B0-----:R-:W-:-:S13]  /*08c0*/  PLOP3.LUT P0, PT, PT, PT, UP0, 0x80, 0x0 ;  /* 0x000000000000781c */ /* 0x001fda0003f0f008 */
[----:B------:R-:W-:Y:S05]  /*08d0*/  @!P0 BRA `(.L_x_7) ;  /* 0xfffffffc00f08947 */ /* 0x000fea000383ffff */
[----:B------:R-:W0:Y:S01]  /*08e0*/  S2UR UR6, SR_CTAID.Y ;  /* 0x00000000000679c3 */ /* 0x000e220000002600 */
[----:B------:R-:W-:-:S07]  /*08f0*/  ULDC UR7, c[0x0][0xc50] ;  /* 0x0003140000077ab9 */ /* 0x000fce0000000800 */
[----:B------:R-:W-:Y:S08]  /*0900*/  BAR.ARV 0x8, 0x180 ;  /* 0x0206000000007b1d */ /* 0x000ff00000002000 */
[----:B------:R-:W1:Y:S01]  /*0910*/  S2UR UR8, SR_CTAID.Z ;  /* 0x00000000000879c3 */ /* 0x000e620000002700 */
[----:B------:R-:W-:Y:S01]  /*0920*/  ISETP.NE.AND P0, PT, R2, 0x1, PT ;  /* 0x000000010200780c */ /* 0x000fe20003f05270 */
[----:B------:R-:W-:-:S11]  /*0930*/  UISETP.NE.AND UP0, UPT, UR7, 0x1, UPT ;  /* 0x000000010700788c */ /* 0x000fd6000bf05270 */
[----:B------:R-:W-:Y:S01]  /*0940*/  @UP0 ULDC UR4, c[0x0][0xc54] ;  /* 0x0003150000040ab9 */ /* 0x000fe20000000800 */
[----:B------:R-:W-:Y:S06]  /*0950*/  @!P0 BAR.ARV 0x9, 0x100 ;  /* 0x0244000000008b1d */ /* 0x000fec0000002000 */
[----:B0-----:R-:W-:Y:S01]  /*0960*/  UIMAD.WIDE.U32 UR4, UR6, UR4, URZ ;  /* 0x00000004060472a5 */ /* 0x001fe2000f8e003f */
[----:B------:R-:W-:Y:S01]  /*0970*/  @UP0 ULDC UR9, c[0x0][0xc58] ;  /* 0x0003160000090ab9 */ /* 0x000fe20000000800 */
[----:B------:R-:W-:Y:S01]  /*0980*/  UMOV UR38, UR6 ;  /* 0x0000000600267c82 */ /* 0x000fe20008000000 */
[----:B-1----:R-:W-:Y:S01]  /*0990*/  ISETP.LE.AND P0, PT, RZ, UR8, PT ;  /* 0x00000008ff007c0c */ /* 0x002fe2000bf03270 */
[----:B------:R-:W-:-:S04]  /*09a0*/  @UP0 USHF.R.U32.HI UR38, URZ, UR9, UR5 ;  /* 0x000000093f260299 */ /* 0x000fc80008011605 */
[----:B------:R-:W-:-:S04]  /*09b0*/  UIADD3 UR4, -UR38, URZ, URZ ;  /* 0x0000003f26047290 */ /* 0x000fc8000fffe13f */
[----:B------:R-:W-:-:S04]  /*09c0*/  UIMAD UR7, UR7, UR4, UR6 ;  /* 0x00000004070772a4 */ /* 0x000fc8000f8e0206 */
[----:B------:R-:W-:Y:S08]  /*09d0*/  @!P0 BRA `(.L_x_8) ;  /* 0x000000b400188947 */ /* 0x000ff00003800000 */
[----:B------:R-:W-:Y:S01]  /*09e0*/  ULDC.64 UR4, c[0x0][0x418] ;  /* 0x0001060000047ab9 */ /* 0x000fe20000000a00 */
[----:B------:R-:W-:Y:S01]  /*09f0*/  ULDC UR42, c[0x0][0x424] ;  /* 0x00010900002a7ab9 */ /* 0x000fe20000000800 */
[----:B------:R-:W-:Y:S02]  /*0a00*/  UISETP.NE.U32.AND UP0, UPT, UR4, URZ, UPT ;  /* 0x0000003f0400728c */ /* 0x000fe4000bf05070 */
[----:B------:R-:W-:Y:S02]  /*0a10*/  ULOP3.LUT UR40, UR7, 0xffff, URZ, 0xc0, !UPT ;  /* 0x0000ffff07287892 */ /* 0x000fe4000f8ec03f */
[----:B------:R-:W-:Y:S01]  /*0a20*/  UISETP.NE.AND.EX UP0, UPT, UR5, URZ, UPT, UP0 ;  /* 0x0000003f0500728c */ /* 0x000fe2000bf05300 */
[----:B------:R-:W-:-:S03]  /*0a30*/  ULDC UR4, c[0x0][0x2f0] ;  /* 0x0000bc0000047ab9 */ /* 0x000fc60000000800 */
[----:B------:R-:W-:-:S04]  /*0a40*/  USEL UR42, UR42, 0x1, UP0 ;  /* 0x000000012a2a7887 */ /* 0x000fc80008000000 */
[----:B------:R-:W-:-:S04]  /*0a50*/  UIMAD UR42, UR42, UR4, URZ ;  /* 0x000000042a2a72a4 */ /* 0x000fc8000f8e023f */
[----:B------:R-:W-:Y:S02]  /*0a60*/  UISETP.GE.AND UP0, UPT, UR42, 0x1, UPT ;  /* 0x000000012a00788c */ /* 0x000fe4000bf06270 */
[----:B------:R-:W-:-:S04]  /*0a70*/  UIADD3 UR4, UR42, 0x5f, URZ ;  /* 0x0000005f2a047890 */ /* 0x000fc8000fffe03f */
[----:B------:R-:W-:Y:S01]  /*0a80*/  PLOP3.LUT P0, PT, PT, PT, UP0, 0x80, 0x0 ;  /* 0x000000000000781c */ /* 0x000fe20003f0f008 */
[----:B------:R-:W-:-:S04]  /*0a90*/  UIMAD.WIDE UR4, UR4, 0x2aaaaaab, URZ ;  /* 0x2aaaaaab040478a5 */ /* 0x000fc8000f8e023f */
[----:B------:R-:W-:-:S03]  /*0aa0*/  USHF.R.U32.HI UR6, URZ, 0x1f, UR5 ;  /* 0x0000001f3f067899 */ /* 0x000fc60008011605 */
[----:B------:R-:W-:Y:S01]  /*0ab0*/  UMOV UR4, URZ ;  /* 0x0000003f00047c82 */ /* 0x000fe20008000000 */
[----:B------:R-:W-:-:S04]  /*0ac0*/  ULEA.HI.SX32 UR6, UR5, UR6, 0x1c ;  /* 0x0000000605067291 */ /* 0x000fc8000f8fe23f */
[----:B------:R-:W-:Y:S08]  /*0ad0*/  @!P0 BRA `(.L_x_9) ;  /* 0x0000000000908947 */ /* 0x000ff00003800000 */
[----:B------:R-:W-:Y:S01]  /*0ae0*/  USHF.R.U32.HI UR7, URZ, 0x10, UR7 ;  /* 0x000000103f077899 */ /* 0x000fe20008011607 */
[----:B------:R-:W-:-:S03]  /*0af0*/  UMOV UR4, URZ ;  /* 0x0000003f00047c82 */ /* 0x000fc60008000000 */
[----:B------:R-:W-:-:S11]  /*0b00*/  UISETP.NE.AND UP0, UPT, UR7, URZ, UPT ;  /* 0x0000003f0700728c */ /* 0x000fd6000bf05270 */
[----:B------:R-:W-:Y:S02]  /*0b10*/  @!UP0 ULDC UR7, c[0x0][0x9f0] ;  /* 0x00027c0000078ab9 */ /* 0x000fe40000000800 */
[----:B------:R-:W-:Y:S01]  /*0b20*/  IMAD.U32 R4, RZ, RZ, UR7 ;  /* 0x00000007ff047e24 */ /* 0x000fe2000f8e00ff */
[----:B------:R-:W-:-:S04]  /*0b30*/  UIADD3 UR8, UR6, -0x1, UR7 ;  /* 0xffffffff06087890 */ /* 0x000fc8000fffe007 */
[-C--:B------:R-:W-:Y:S02]  /*0b40*/  IABS R0, R4.reuse ;  /* 0x0000000400007213 */ /* 0x080fe40000000000 */
[----:B------:R-:W-:Y:S01]  /*0b50*/  IMAD.U32 R5, RZ, RZ, UR8 ;  /* 0x00000008ff057e24 */ /* 0x000fe2000f8e00ff */
[----:B------:R-:W-:Y:S01]  /*0b60*/  IABS R6, R4 ;  /* 0x0000000400067213 */ /* 0x000fe20000000000 */
[----:B------:R-:W-:Y:S01]  /*0b70*/  ULOP3.LUT UR8, UR8, UR7, URZ, 0x3c, !UPT ;  /* 0x0000000708087292 */ /* 0x000fe2000f8e3c3f */
[----:B------:R-:W-:Y:S02]  /*0b80*/  R2UR UR11, R0 ;  /* 0x00000000000b72ca */ /* 0x000fe400000e0000 */
[----:B------:R-:W-:-:S04]  /*0b90*/  IABS R5, R5 ;  /* 0x0000000500057213 */ /* 0x000fc80000000000 */
[----:B------:R-:W-:-:S04]  /*0ba0*/  MOV R4, R5 ;  /* 0x0000000500047202 */ /* 0x000fc80000000f00 */
[----:B------:R-:W-:-:S03]  /*0bb0*/  R2UR UR10, R4 ;  /* 0x00000000040a72ca */ /* 0x000fc600000e0000 */
[----:B------:R-:W0:Y:S08]  /*0bc0*/  I2F.RP R0, UR11 ;  /* 0x0000000b00007d06 */ /* 0x000e300008209400 */
[----:B0-----:R-:W0:Y:S02]  /*0bd0*/  MUFU.RCP R0, R0 ;  /* 0x0000000000007308 */ /* 0x001e240000001000 */
[----:B0-----:R-:W-:-:S02]  /*0be0*/  VIADD R3, R0, 0xffffffe ;  /* 0x0ffffffe00037836 */ /* 0x001fc40000000000 */
[----:B------:R-:W-:-:S04]  /*0bf0*/  IMAD.MOV R0, RZ, RZ, -R6 ;  /* 0x000000ffff007224 */ /* 0x000fc800078e0a06 */
[----:B------:R-:W0:Y:S02]  /*0c00*/  F2I.FTZ.U32.TRUNC.NTZ R3, R3 ;  /* 0x0000000300037305 */ /* 0x000e24000021f000 */
[----:B0-----:R-:W-:-:S13]  /*0c10*/  R2UR UR5, R3 ;  /* 0x00000000030572ca */ /* 0x001fda00000e0000 */
[----:B------:R-:W-:-:S04]  /*0c20*/  UIADD3 UR9, URZ, -UR5, URZ ;  /* 0x800000053f097290 */ /* 0x000fc8000fffe03f */
[----:B------:R-:W-:-:S04]  /*0c30*/  UIMAD UR9, UR9, UR11, URZ ;  /* 0x0000000b090972a4 */ /* 0x000fc8000f8e023f */
[----:B------:R-:W-:-:S03]  /*0c40*/  UIMAD.WIDE.U32 UR4, UR5, UR9, UR4 ;  /* 0x00000009050472a5 */ /* 0x000fc6000f8e0004 */
[----:B------:R-:W-:Y:S01]  /*0c50*/  R2UR UR9, R0 ;  /* 0x00000000000972ca */ /* 0x000fe200000e0000 */
[----:B------:R-:W-:-:S12]  /*0c60*/  UIMAD.WIDE.U32 UR4, UR5, UR10, URZ ;  /* 0x0000000a050472a5 */ /* 0x000fd8000f8e003f */
[----:B------:R-:W-:-:S04]  /*0c70*/  UIMAD UR4, UR5, UR9, UR10 ;  /* 0x00000009050472a4 */ /* 0x000fc8000f8e020a */
[----:B------:R-:W-:-:S11]  /*0c80*/  UISETP.GT.U32.AND UP0, UPT, UR11, UR4, UPT ;  /* 0x000000040b00728c */ /* 0x000fd6000bf04070 */
[----:B------:R-:W-:Y:S02]  /*0c90*/  @!UP0 UIADD3 UR4, UR4, -UR11, URZ ;  /* 0x8000000b04048290 */ /* 0x000fe4000fffe03f */
[----:B------:R-:W-:Y:S02]  /*0ca0*/  @!UP0 UIADD3 UR5, UR5, 0x1, URZ ;  /* 0x0000000105058890 */ /* 0x000fe4000fffe03f */
[----:B------:R-:W-:Y:S02]  /*0cb0*/  UISETP.GE.U32.AND UP1, UPT, UR4, UR11, UPT ;  /* 0x0000000b0400728c */ /* 0x000fe4000bf26070 */
[----:B------:R-:W-:-:S09]  /*0cc0*/  UISETP.GE.AND UP0, UPT, UR8, URZ, UPT ;  /* 0x0000003f0800728c */ /* 0x000fd2000bf06270 */
[----:B------:R-:W-:Y:S02]  /*0cd0*/  @UP1 UIADD3 UR5, UR5, 0x1, URZ ;  /* 0x0000000105051890 */ /* 0x000fe4000fffe03f */
[----:B------:R-:W-:-:S05]  /*0ce0*/  UISETP.NE.AND UP1, UPT, UR7, URZ, UPT ;  /* 0x0000003f0700728c */ /* 0x000fca000bf25270 */
[----:B------:R-:W-:Y:S02]  /*0cf0*/  UMOV UR4, UR5 ;  /* 0x0000000500047c82 */ /* 0x000fe40008000000 */
[----:B------:R-:W-:-:S04]  /*0d00*/  @!UP0 UIADD3 UR4, -UR4, URZ, URZ ;  /* 0x0000003f04048290 */ /* 0x000fc8000fffe13f */
[----:B------:R-:W-:-:S12]  /*0d10*/  @!UP1 ULOP3.LUT UR4, URZ, UR7, URZ, 0x33, !UPT ;  /* 0x000000073f049292 */ /* 0x000fd8000f8e333f */
.L_x_9:
[----:B------:R-:W-:Y:S01]  /*0d20*/  UIMAD UR40, UR40, UR4, URZ ;  /* 0x00000004282872a4 */ /* 0x000fe2000f8e023f */
[----:B------:R-:W-:Y:S01]  /*0d30*/  IMAD.U32 R0, RZ, RZ, UR6 ;  /* 0x00000006ff007e24 */ /* 0x000fe2000f8e00ff */
[----:B------:R-:W-:Y:S01]  /*0d40*/  IADD3 R16, R16, -0x80, RZ ;  /* 0xffffff8010107810 */ /* 0x000fe20007ffe0ff */
[----:B------:R-:W-:Y:S01]  /*0d50*/  IMAD.U32 R3, RZ, RZ, UR4 ;  /* 0x00000004ff037e24 */ /* 0x000fe2000f8e00ff */
[----:B------:R-:W-:Y:S01]  /*0d60*/  PLOP3.LUT P0, PT, PT, PT, PT, 0x80, 0x0 ;  /* 0x000000000000781c */ /* 0x000fe20003f0f070 */
[----:B------:R-:W-:Y:S01]  /*0d70*/  IMAD.MOV.U32 R5, RZ, RZ, RZ ;  /* 0x000000ffff057224 */ /* 0x000fe200078e00ff */
[----:B------:R-:W-:Y:S02]  /*0d80*/  CS2R R150, SRZ ;  /* 0x0000000000967805 */ /* 0x000fe4000001ff00 */
[----:B------:R-:W-:Y:S02]  /*0d90*/  CS2R R148, SRZ ;  /* 0x0000000000947805 */ /* 0x000fe4000001ff00 */
[----:B------:R-:W-:Y:S01]  /*0da0*/  VIADDMNMX R0, R3, UR40, R0, PT ;  /* 0x0000002803007c46 */ /* 0x000fe2000b800100 */
[----:B------:R-:W-:Y:S01]  /*0db0*/  IMAD.MOV.U32 R3, RZ, RZ, RZ ;  /* 0x000000ffff037224 */ /* 0x000fe200078e00ff */
[----:B------:R-:W-:-:S02]  /*0dc0*/  CS2R R146, SRZ ;  /* 0x0000000000927805 */ /* 0x000fc4000001ff00 */
[----:B------:R-:W-:Y:S02]  /*0dd0*/  CS2R R144, SRZ ;  /* 0x0000000000907805 */ /* 0x000fe4000001ff00 */
[----:B------:R-:W-:Y:S02]  /*0de0*/  R2UR UR43, R0 ;  /* 0x00000000002b72ca */ /* 0x000fe400000e0000 */
[----:B------:R-:W-:Y:S02]  /*0df0*/  CS2R R142, SRZ ;  /* 0x00000000008e7805 */ /* 0x000fe4000001ff00 */
[----:B------:R-:W-:Y:S02]  /*0e00*/  CS2R R140, SRZ ;  /* 0x00000000008c7805 */ /* 0x000fe4000001ff00 */
[----:B------:R-:W-:Y:S02]  /*0e10*/  CS2R R138, SRZ ;  /* 0x00000000008a7805 */ /* 0x000fe4000001ff00 */
[----:B------:R-:W-:-:S02]  /*0e20*/  CS2R R136, SRZ ;  /* 0x0000000000887805 */ /* 0x000fc4000001ff00 */
[----:B------:R-:W-:Y:S02]  /*0e30*/  CS2R R134, SRZ ;  /* 0x0000000000867805 */ /* 0x000fe4000001ff00 */
[----:B------:R-:W-:Y:S02]  /*0e40*/  CS2R R132, SRZ ;  /* 0x0000000000847805 */ /* 0x000fe4000001ff00 */
[----:B------:R-:W-:Y:S02]  /*0e50*/  CS2R R130, SRZ ;  /* 0x0000000000827805 */ /* 0x000fe4000001ff00 */
[----:B------:R-:W-:Y:S02]  /*0e60*/  CS2R R128, SRZ ;  /* 0x0000000000807805 */ /* 0x000fe4000001ff00 */
[----:B------:R-:W-:Y:S02]  /*0e70*/  CS2R R126, SRZ ;  /* 0x00000000007e7805 */ /* 0x000fe4000001ff00 */
[----:B------:R-:W-:-:S02]  /*0e80*/  CS2R R124, SRZ ;  /* 0x00000000007c7805 */ /* 0x000fc4000001ff00 */
[----:B------:R-:W-:Y:S02]  /*0e90*/  CS2R R122, SRZ ;  /* 0x00000000007a7805 */ /* 0x000fe4000001ff00 */
[----:B------:R-:W-:Y:S01]  /*0ea0*/  CS2R R120, SRZ ;  /* 0x0000000000787805 */ /* 0x000fe2000001ff00 */
[----:B------:R-:W-:Y:S01]  /*0eb0*/  UISETP.GT.AND UP0, UPT, UR43, UR40, UPT ;  /* 0x000000282b00728c */ /* 0x000fe2000bf04270 */
[----:B------:R-:W-:Y:S02]  /*0ec0*/  CS2R R118, SRZ ;  /* 0x0000000000767805 */ /* 0x000fe4000001ff00 */
[----:B------:R-:W-:Y:S02]  /*0ed0*/  CS2R R116, SRZ ;  /* 0x0000000000747805 */ /* 0x000fe4000001ff00 */
[----:B------:R-:W-:Y:S02]  /*0ee0*/  CS2R R114, SRZ ;  /* 0x0000000000727805 */ /* 0x000fe4000001ff00 */
[----:B------:R-:W-:-:S02]  /*0ef0*/  CS2R R112, SRZ ;  /* 0x0000000000707805 */ /* 0x000fc4000001ff00 */
[----:B------:R-:W-:Y:S02]  /*0f00*/  CS2R R110, SRZ ;  /* 0x00000000006e7805 */ /* 0x000fe4000001ff00 */
[----:B------:R-:W-:Y:S02]  /*0f10*/  PLOP3.LUT P1, PT, PT, PT, UP0, 0x80, 0x0 ;  /* 0x000000000000781c */ /* 0x000fe40003f2f008 */
        /* <DEDUP_REMOVED lines=42> */
[----:B------:R-:W-:Y:S01]  /*11c0*/  CS2R R24, SRZ ;  /* 0x0000000000187805 */ /* 0x000fe2000001ff00 */
[----:B------:R-:W-:Y:S06]  /*11d0*/  @!P1 BRA `(.L_x_10) ;  /* 0x0000005000189947 */ /* 0x000fec0003800000 */
[----:B------:R-:W-:Y:S01]  /*11e0*/  SHF.R.S32.HI R3, RZ, 0x1f, R16 ;  /* 0x0000001fff037819 */ /* 0x000fe20000011410 */
[----:B------:R-:W0:Y:S01]  /*11f0*/  S2UR UR6, SR_CgaCtaId ;  /* 0x00000000000679c3 */ /* 0x000e220000008800 */
[----:B------:R-:W-:Y:S02]  /*1200*/  UMOV UR41, 0x400 ;  /* 0x0000040000297882 */ /* 0x000fe40000000000 */
[----:B------:R-:W-:-:S04]  /*1210*/  LEA.HI R17, R3, R16, RZ, 0x7 ;  /* 0x0000001003117211 */ /* 0x000fc800078f38ff */
[----:B------:R-:W-:-:S06]  /*1220*/  SHF.R.S32.HI R0, RZ, 0x7, R17 ;  /* 0x00000007ff007819 */ /* 0x000fcc0000011411 */
[----:B------:R-:W1:Y:S01]  /*1230*/  SHFL.IDX PT, R0, R0, RZ, 0x1f ;  /* 0x00001fff00007589 */ /* 0x000e6200000e0000 */
[----:B0-----:R-:W-:-:S04]  /*1240*/  ULEA UR41, UR6, UR41, 0x18 ;  /* 0x0000002906297291 */ /* 0x001fc8000f8ec03f */
[----:B------:R-:W-:-:S04]  /*1250*/  UIADD3 UR6, UR41, 0x18400, URZ ;  /* 0x0001840029067890 */ /* 0x000fc8000fffe03f */
[----:B------:R-:W-:Y:S01]  /*1260*/  ULOP3.LUT UP0, URZ, UR6, 0x1bf, URZ, 0xc0, !UPT ;  /* 0x000001bf063f7892 */ /* 0x000fe2000f80c03f */
[----:B-1----:R-:W-:-:S05]  /*1270*/  R2UR UR4, R0 ;  /* 0x00000000000472ca */ /* 0x002fca00000e0000 */
[----:B------:R-:W-:-:S08]  /*1280*/  PLOP3.LUT P0, PT, PT, PT, UP0, 0x80, 0x0 ;  /* 0x000000000000781c */ /* 0x000fd00003f0f008 */
[----:B------:R-:W-:-:S04]  /*1290*/  ULEA.HI UR5, UR4, UR4, URZ, 0x1 ;  /* 0x0000000404057291 */ /* 0x000fc8000f8f083f */
[----:B------:R-:W-:-:S04]  /*12a0*/  ULOP3.LUT UR5, UR5, 0x1e, URZ, 0xc0, !UPT ;  /* 0x0000001e05057892 */ /* 0x000fc8000f8ec03f */
[----:B------:R-:W-:-:S04]  /*12b0*/  UIADD3 UR5, UR4, -UR5, URZ ;  /* 0x8000000504057290 */ /* 0x000fc8000fffe03f */
[----:B------:R-:W-:-:S04]  /*12c0*/  ULEA UR5, UR5, UR6, 0xd ;  /* 0x0000000605057291 */ /* 0x000fc8000f8e683f */
[----:B------:R-:W-:-:S04]  /*12d0*/  USHF.R.U32.HI UR5, URZ, 0x4, UR5 ;  /* 0x000000043f057899 */ /* 0x000fc80008011605 */
[----:B------:R-:W-:Y:S01]  /*12e0*/  ULOP3.LUT UR44, UR5, 0x3fff, URZ, 0xc0, !UPT ;  /* 0x00003fff052c7892 */ /* 0x000fe2000f8ec03f */
[----:B------:R-:W-:Y:S11]  /*12f0*/  @!P0 BRA `(.L_x_11) ;  /* 0x0000000000408947 */ /* 0x000ff60003800000 */
[----:B------:R-:W-:Y:S01]  /*1300*/  MOV R0, 0x0 ;  /* 0x0000000000007802 */ /* 0x000fe20000000f00 */
[----:B------:R-:W-:Y:S01]  /*1310*/  ULDC.64 UR4, c[0x4][0x98] ;  /* 0x0100260000047ab9 */ /* 0x000fe20000000a00 */
[----:B------:R-:W-:Y:S01]  /*1320*/  ULDC.64 UR6, c[0x4][0x38] ;  /* 0x01000e0000067ab9 */ /* 0x000fe20000000a00 */
[----:B------:R-:W-:Y:S01]  /*1330*/  IMAD.U32 R4, RZ, RZ, UR4 ;  /* 0x00000004ff047e24 */ /* 0x000fe2000f8e00ff */
[----:B------:R0:W1:Y:S01]  /*1340*/  LDC.64 R14, c[0x4][R0] ;  /* 0x01000000000e7b82 */ /* 0x0000620000000a00 */
[----:B------:R-:W-:Y:S01]  /*1350*/  MOV R5, UR5 ;  /* 0x0000000500057c02 */ /* 0x000fe20008000f00 */
[----:B------:R-:W-:Y:S01]  /*1360*/  ULDC.64 UR4, c[0x4][0xa0] ;  /* 0x0100280000047ab9 */ /* 0x000fe20000000a00 */
[----:B------:R-:W-:Y:S01]  /*1370*/  IMAD.U32 R10, RZ, RZ, UR6 ;  /* 0x00000006ff0a7e24 */ /* 0x000fe2000f8e00ff */
[----:B------:R-:W-:Y:S01]  /*1380*/  MOV R11, UR7 ;  /* 0x00000007000b7c02 */ /* 0x000fe20008000f00 */
[----:B------:R-:W-:Y:S02]  /*1390*/  IMAD.U32 R6, RZ, RZ, UR4 ;  /* 0x00000004ff067e24 */ /* 0x000fe4000f8e00ff */
[----:B------:R-:W-:-:S02]  /*13a0*/  IMAD.U32 R7, RZ, RZ, UR5 ;  /* 0x00000005ff077e24 */ /* 0x000fc4000f8e00ff */
[----:B------:R-:W-:Y:S02]  /*13b0*/  IMAD.MOV.U32 R8, RZ, RZ, 0x70 ;  /* 0x00000070ff087424 */ /* 0x000fe400078e00ff */
[----:B------:R-:W-:Y:S02]  /*13c0*/  IMAD.MOV.U32 R12, RZ, RZ, 0x1 ;  /* 0x00000001ff0c7424 */ /* 0x000fe400078e00ff */
[----:B0-----:R-:W-:-:S07]  /*13d0*/  IMAD.MOV.U32 R13, RZ, RZ, RZ ;  /* 0x000000ffff0d7224 */ /* 0x001fce00078e00ff */
[----:B------:R-:W-:-:S07]  /*13e0*/  LEPC R20, `(.L_x_11) ;  /* 0x000000001014794e */ /* 0x000fce0000000000 */
[----:B-1----:R-:W-:Y:S05]  /*13f0*/  CALL.ABS.NOINC R14 ;  /* 0x000000000e007343 */ /* 0x002fea0003c00000 */
.L_x_11:
[----:B------:R-:W-:Y:S02]  /*1400*/  SHF.L.U32 R8, RZ, 0x1f, RZ ;  /* 0x0000001fff087819 */ /* 0x000fe400000006ff */
[----:B------:R-:W-:Y:S02]  /*1410*/  IADD3 R3, R2, 0x8, RZ ;  /* 0x0000000802037810 */ /* 0x000fe40007ffe0ff */
[----:B------:R-:W0:Y:S02]  /*1420*/  SYNCS.PHASECHK.TRANS64.TRYWAIT P0, [UR41+0x22800], R8 ;  /* 0x02280008ff0075a7 */ /* 0x000e240008000169 */
[----:B0-----:R-:W-:Y:S05]  /*1430*/  @!P0 BRA `(.L_x_12) ;  /* 0x000000a800888947 */ /* 0x001fea0003800000 */
.L_x_84:
[----:B------:R-:W-:Y:S05]  /*1440*/  WARPSYNC.ALL ;  /* 0x0000000000007948 */ /* 0x000fea0003800000 */
[----:B------:R-:W-:Y:S01]  /*1450*/  ULOP3.LUT UR4, UR39, 0x1, URZ, 0xfc, !UPT ;  /* 0x0000000127047892 */ /* 0x000fe2000f8efc3f */
[----:B------:R1:W-:Y:S03]  /*1460*/  BAR.SYNC.DEFER_BLOCKING R3, 0x100 ;  /* 0x000400030000751d */ /* 0x0003e60000010000 */
[----:B------:R-:W-:-:S06]  /*1470*/  UISETP.NE.AND UP0, UPT, UR4, 0x3, UPT ;  /* 0x000000030400788c */ /* 0x000fcc000bf05270 */
[----:B------:R-:W-:-:S13]  /*1480*/  PLOP3.LUT P0, PT, PT, PT, UP0, 0x80, 0x0 ;  /* 0x000000000000781c */ /* 0x000fda0003f0f008 */
[----:B-1----:R-:W-:Y:S05]  /*1490*/  @!P0 BRA `(.L_x_13) ;  /* 0x0000000000048947 */ /* 0x002fea0003800000 */
[----:B------:R-:W-:Y:S01]  /*14a0*/  BPT.TRAP 0x1 ;  /* 0x000000040000795c */ /* 0x000fe20000300000 */
.L_x_13:
[----:B------:R1:W2:Y:S01]  /*14b0*/  SYNCS.PHASECHK.TRANS64.TRYWAIT P1, [UR41+0x22830], R8 ;  /* 0x02283008ff0075a7 */ /* 0x0002a20008020169 */
[----:B------:R-:W-:Y:S05]  /*14c0*/  @!P0 BRA `(.L_x_14) ;  /* 0x0000000000048947 */ /* 0x000fea0003800000 */
[----:B------:R-:W-:Y:S01]  /*14d0*/  BPT.TRAP 0x1 ;  /* 0x000000040000795c */ /* 0x000fe20000300000 */
.L_x_14:
[----:B--2---:R-:W-:Y:S05]  /*14e0*/  @P1 BRA `(.L_x_15) ;  /* 0x0000000000081947 */ /* 0x004fea0003800000 */
[----:B------:R-:W2:Y:S02]  /*14f0*/  SYNCS.PHASECHK.TRANS64.TRYWAIT P1, [UR41+0x22830], R8 ;  /* 0x02283008ff0075a7 */ /* 0x000ea40008020169 */
[----:B--2---:R-:W-:Y:S05]  /*1500*/  @!P1 BRA `(.L_x_16) ;  /* 0x000000a8006c9947 */ /* 0x004fea0003800000 */
.L_x_15:
[----:B------:R-:W-:Y:S01]  /*1510*/  UIADD3 UR4, UR41, 0x1c400, URZ ;  /* 0x0001c40029047890 */ /* 0x000fe2000fffe03f */
[----:B------:R-:W-:Y:S01]  /*1520*/  WARPGROUP.ARRIVE ;  /* 0x00000000000079c5 */ /* 0x000fe20000000000 */
[----:B------:R-:W-:Y:S01]  /*1530*/  ULOP3.LUT UR8, UR44, 0x10000, URZ, 0xfc, !UPT ;  /* 0x000100002c087892 */ /* 0x000fe2000f8efc3f */
[----:B------:R-:W-:Y:S01]  /*1540*/  IADD3 R0, -R2, 0xb, RZ ;  /* 0x0000000b02007810 */ /* 0x000fe20007ffe1ff */
[----:B------:R-:W-:-:S03]  /*1550*/  USHF.R.U32.HI UR4, URZ, 0x4, UR4 ;  /* 0x000000043f047899 */ /* 0x000fc60008011604 */
[----:B------:R-:W2:Y:S01]  /*1560*/  S2UR UR26, SR_CgaCtaId ;  /* 0x00000000001a79c3 */ /* 0x000ea20000008800 */
[----:B------:R-:W-:Y:S01]  /*1570*/  UMOV UR9, 0x40000040 ;  /* 0x4000004000097882 */ /* 0x000fe20000000000 */
[----:B------:R-:W-:Y:S01]  /*1580*/  UMOV UR7, 0x40000040 ;  /* 0x4000004000077882 */ /* 0x000fe20000000000 */
[----:B------:R-:W-:Y:S01]  /*1590*/  ULOP3.LUT UR4, UR4, 0x3fff, URZ, 0xc0, !UPT ;  /* 0x00003fff04047892 */ /* 0x000fe2000f8ec03f */
[----:B------:R-:W-:Y:S01]  /*15a0*/  UMOV UR5, UR9 ;  /* 0x0000000900057c82 */ /* 0x000fe20008000000 */
[----:B------:R-:W-:Y:S02]  /*15b0*/  UIADD3 UR12, UR8, 0x2, URZ ;  /* 0x00000002080c7890 */ /* 0x000fe4000fffe03f */
[----:B------:R-:W-:Y:S01]  /*15c0*/  ULOP3.LUT UR6, UR4, 0x10000, URZ, 0xfc, !UPT ;  /* 0x0001000004067892 */ /* 0x000fe2000f8efc3f */
[----:B------:R-:W-:Y:S02]  /*15d0*/  UMOV UR13, 0x40000040 ;  /* 0x40000040000d7882 */ /* 0x000fe40000000000 */
[----:B------:R-:W-:Y:S01]  /*15e0*/  UMOV UR4, UR8 ;  /* 0x0000000800047c82 */ /* 0x000fe20008000000 */
[----:B------:R-:W-:Y:S01]  /*15f0*/  UIADD3 UR14, UR6, 0x2, URZ ;  /* 0x00000002060e7890 */ /* 0x000fe2000fffe03f */
[----:B------:R-:W-:Y:S01]  /*1600*/  UMOV UR15, 0x40000040 ;  /* 0x40000040000f7882 */ /* 0x000fe20000000000 */
[----:B------:R-:W-:-:S03]  /*1610*/  UIADD3 UR16, UR8, 0x4, URZ ;  /* 0x0000000408107890 */ /* 0x000fc6000fffe03f */
[----:B------:R-:W-:Y:S01]  /*1620*/  HGMMA.64x96x16.F32 R24, gdesc[UR4], RZ, !UPT, gsb0 ;  /* 0x01600000041879f0 */ /* 0x000fe2000c0008ff */
[----:B------:R-:W-:Y:S01]  /*1630*/  UIADD3 UR18, UR6, 0x4, URZ ;  /* 0x0000000406127890 */ /* 0x000fe2000fffe03f */
[----:B------:R-:W-:Y:S01]  /*1640*/  UMOV UR17, 0x40000040 ;  /* 0x4000004000117882 */ /* 0x000fe20000000000 */
[----:B------:R-:W-:Y:S01]  /*1650*/  UMOV UR19, 0x40000040 ;  /* 0x4000004000137882 */ /* 0x000fe20000000000 */
[----:B------:R-:W-:Y:S02]  /*1660*/  UIADD3 UR20, UR8, 0x6, URZ ;  /* 0x0000000608147890 */ /* 0x000fe4000fffe03f */
[----:B------:R-:W-:Y:S01]  /*1670*/  UIADD3 UR22, UR6, 0x6, URZ ;  /* 0x0000000606167890 */ /* 0x000fe2000fffe03f */
[----:B------:R-:W-:Y:S01]  /*1680*/  UMOV UR21, 0x40000040 ;  /* 0x4000004000157882 */ /* 0x000fe20000000000 */
[----:B------:R-:W-:Y:S01]  /*1690*/  UMOV UR23, 0x40000040 ;  /* 0x4000004000177882 */ /* 0x000fe20000000000 */
[----:B------:R-:W-:Y:S02]  /*16a0*/  WARPGROUP.DEPBAR.LE gsb0, 0x0 ;  /* 0x00008000000079c5 */ /* 0x000fe40000010000 */
[----:B------:R-:W-:-:S06]  /*16b0*/  WARPGROUP.ARRIVE ;  /* 0x00000000000079c5 */ /* 0x000fcc0000000000 */
[----:B------:R-:W-:Y:S03]  /*16c0*/  HGMMA.64x96x16.F32 R24, gdesc[UR12], R24, gsb0 ;  /* 0x016000000c1879f0 */ /* 0x000fe60008000818 */
[----:B------:R-:W-:Y:S02]  /*16d0*/  WARPGROUP.DEPBAR.LE gsb0, 0x0 ;  /* 0x00008000000079c5 */ /* 0x000fe40000010000 */
[----:B------:R-:W-:-:S06]  /*16e0*/  WARPGROUP.ARRIVE ;  /* 0x00000000000079c5 */ /* 0x000fcc0000000000 */
[----:B------:R-:W-:Y:S03]  /*16f0*/  HGMMA.64x96x16.F32 R24, gdesc[UR16], R24, gsb0 ;  /* 0x01600000101879f0 */ /* 0x000fe60008000818 */
[----:B------:R-:W-:Y:S02]  /*1700*/  WARPGROUP.DEPBAR.LE gsb0, 0x0 ;  /* 0x00008000000079c5 */ /* 0x000fe40000010000 */
[----:B------:R-:W-:-:S06]  /*1710*/  WARPGROUP.ARRIVE ;  /* 0x00000000000079c5 */ /* 0x000fcc0000000000 */
[----:B------:R-:W-:Y:S03]  /*1720*/  HGMMA.64x96x16.F32 R24, gdesc[UR20], R24, gsb0 ;  /* 0x01600000141879f0 */ /* 0x000fe60008000818 */
[----:B------:R-:W-:Y:S02]  /*1730*/  WARPGROUP.DEPBAR.LE gsb0, 0x0 ;  /* 0x00008000000079c5 */ /* 0x000fe40000010000 */
[----:B------:R3:W-:Y:S06]  /*1740*/  BAR.ARV R0, 0x100 ;  /* 0x000400000000751d */ /* 0x0007ec0000002000 */
[----:B--2---:R-:W-:Y:S05]  /*1750*/  @!P0 BRA `(.L_x_17) ;  /* 0x0000000000048947 */ /* 0x004fea0003800000 */
[----:B------:R-:W-:Y:S01]  /*1760*/  BPT.TRAP 0x1 ;  /* 0x000000040000795c */ /* 0x000fe20000300000 */
.L_x_17:
[----:B------:R-:W-:Y:S01]  /*1770*/  LOP3.LUT R17, R17, 0xffffff80, RZ, 0xc0, !PT ;  /* 0xffffff8011117812 */ /* 0x000fe200078ec0ff */
[----:B------:R-:W-:Y:S01]  /*1780*/  ULDC UR4, c[0x0][0x9d8] ;  /* 0x0002760000047ab9 */ /* 0x000fe20000000800 */
[----:B------:R-:W-:Y:S01]  /*1790*/  UIMAD UR42, UR43, -0x60, UR42 ;  /* 0xffffffa02b2a78a4 */ /* 0x000fe2000f8e022a */
[----:B------:R-:W-:Y:S01]  /*17a0*/  FMUL.FTZ R24, R24, UR4 ;  /* 0x0000000418187c20 */ /* 0x000fe20008410000 */
[----:B------:R-:W-:Y:S01]  /*17b0*/  FMUL.FTZ R25, R25, UR4 ;  /* 0x0000000419197c20 */ /* 0x000fe20008410000 */
[----:B------:R-:W-:Y:S02]  /*17c0*/  IMAD.IADD R17, R16, 0x1, -R17 ;  /* 0x0000000110117824 */ /* 0x000fe400078e0a11 */
[----:B------:R-:W-:Y:S01]  /*17d0*/  FMUL.FTZ R28, R28, UR4 ;  /* 0x000000041c1c7c20 */ /* 0x000fe20008410000 */
[----:B------:R-:W-:Y:S01]  /*17e0*/  UIADD3 UR42, UR42, 0x60, URZ ;  /* 0x000000602a2a7890 */ /* 0x000fe2000fffe03f */
[----:B------:R-:W-:Y:S01]  /*17f0*/  FMUL.FTZ R29, R29, UR4 ;  /* 0x000000041d1d7c20 */ /* 0x000fe20008410000 */
[----:B------:R-:W2:Y:S01]  /*1800*/  MUFU.TANH R24, R24 ;  /* 0x0000001800187308 */ /* 0x000ea20000002400 */
[----:B------:R-:W-:Y:S01]  /*1810*/  SHF.R.S32.HI R4, RZ, 0x1f, R17 ;  /* 0x0000001fff047819 */ /* 0x000fe20000011411 */
[----:B------:R-:W-:Y:S01]  /*1820*/  FMUL.FTZ R32, R32, UR4 ;  /* 0x0000000420207c20 */ /* 0x000fe20008410000 */
[----:B------:R-:W-:Y:S01]  /*1830*/  FMUL.FTZ R26, R26, UR4 ;  /* 0x000000041a1a7c20 */ /* 0x000fe20008410000 */
[----:B0-----:R-:W-:Y:S01]  /*1840*/  IMAD.U32 R5, RZ, RZ, UR42 ;  /* 0x0000002aff057e24 */ /* 0x001fe2000f8e00ff */
[----:B------:R-:W-:Y:S01]  /*1850*/  LEA.HI R4, R4, R17, RZ, 0x2 ;  /* 0x0000001104047211 */ /* 0x000fe200078f10ff */
[----:B------:R-:W-:Y:S01]  /*1860*/  FMUL.FTZ R33, R33, UR4 ;  /* 0x0000000421217c20 */ /* 0x000fe20008410000 */
[----:B------:R-:W-:Y:S01]  /*1870*/  FMUL.FTZ R27, R27, UR4 ;  /* 0x000000041b1b7c20 */ /* 0x000fe20008410000 */
[----:B------:R-:W0:Y:S01]  /*1880*/  MUFU.TANH R25, R25 ;  /* 0x0000001900197308 */ /* 0x000e220000002400 */
[----:B------:R-:W-:Y:S01]  /*1890*/  LOP3.LUT R4, R4, 0x7ffffffc, RZ, 0xc0, !PT ;  /* 0x7ffffffc04047812 */ /* 0x000fe200078ec0ff */
[----:B------:R-:W-:Y:S01]  /*18a0*/  FMUL.FTZ R36, R36, UR4 ;  /* 0x0000000424247c20 */ /* 0x000fe20008410000 */
[----:B------:R-:W-:Y:S01]  /*18b0*/  FMUL.FTZ R30, R30, UR4 ;  /* 0x000000041e1e7c20 */ /* 0x000fe20008410000 */
[----:B------:R-:W-:Y:S01]  /*18c0*/  FMUL.FTZ R37, R37, UR4 ;  /* 0x0000000425257c20 */ /* 0x000fe20008410000 */
[----:B------:R-:W-:Y:S01]  /*18d0*/  FMUL.FTZ R31, R31, UR4 ;  /* 0x000000041f1f7c20 */ /* 0x000fe20008410000 */
[----:B------:R-:W-:-:S02]  /*18e0*/  IMAD.IADD R4, R17, 0x1, -R4 ;  /* 0x0000000111047824 */ /* 0x000fc400078e0a04 */
[----:B------:R-:W-:Y:S01]  /*18f0*/  FMUL.FTZ R40, R40, UR4 ;  /* 0x0000000428287c20 */ /* 0x000fe20008410000 */
[----:B------:R-:W4:Y:S01]  /*1900*/  MUFU.TANH R28, R28 ;  /* 0x0000001c001c7308 */ /* 0x000f220000002400 */
[----:B------:R-:W-:Y:S01]  /*1910*/  FMUL.FTZ R34, R34, UR4 ;  /* 0x0000000422227c20 */ /* 0x000fe20008410000 */
[----:B------:R-:W-:Y:S02]  /*1920*/  IMAD R4, R4, -0x2, R5 ;  /* 0xfffffffe04047824 */ /* 0x000fe400078e0205 */
[----:B------:R-:W-:Y:S01]  /*1930*/  FMUL.FTZ R41, R41, UR4 ;  /* 0x0000000429297c20 */ /* 0x000fe20008410000 */
[----:B------:R-:W-:Y:S01]  /*1940*/  FMUL.FTZ R35, R35, UR4 ;  /* 0x0000000423237c20 */ /* 0x000fe20008410000 */
[----:B------:R-:W-:Y:S01]  /*1950*/  FMUL.FTZ R44, R44, UR4 ;  /* 0x000000042c2c7c20 */ /* 0x000fe20008410000 */
[----:B------:R-:W-:Y:S01]  /*1960*/  FMUL.FTZ R38, R38, UR4 ;  /* 0x0000000426267c20 */ /* 0x000fe20008410000 */
[C---:B------:R-:W-:Y:S01]  /*1970*/  ISETP.GT.AND P6, PT, R4.reuse, RZ, PT ;  /* 0x000000ff0400720c */ /* 0x040fe20003fc4270 */
[----:B------:R-:W5:Y:S01]  /*1980*/  MUFU.TANH R29, R29 ;  /* 0x0000001d001d7308 */ /* 0x000f620000002400 */
[C---:B------:R-:W-:Y:S01]  /*1990*/  ISETP.GT.AND P5, PT, R4.reuse, 0x1, PT ;  /* 0x000000010400780c */ /* 0x040fe20003fa4270 */
[----:B------:R-:W-:Y:S01]  /*19a0*/  FMUL.FTZ R45, R45, UR4 ;  /* 0x000000042d2d7c20 */ /* 0x000fe20008410000 */
[----:B------:R-:W-:Y:S01]  /*19b0*/  ISETP.GT.AND P4, PT, R4, 0x8, PT ;  /* 0x000000080400780c */ /* 0x000fe20003f84270 */
[----:B------:R-:W-:Y:S01]  /*19c0*/  FMUL.FTZ R39, R39, UR4 ;  /* 0x0000000427277c20 */ /* 0x000fe20008410000 */
[----:B--2---:R-:W-:Y:S01]  /*19d0*/  FSEL R24, R24, -INF , P6 ;  /* 0xff80000018187808 */ /* 0x004fe20003000000 */
[----:B------:R-:W-:Y:S01]  /*19e0*/  FMUL.FTZ R48, R48, UR4 ;  /* 0x0000000430307c20 */ /* 0x000fe20008410000 */
[----:B0-----:R-:W-:Y:S01]  /*19f0*/  FSEL R25, R25, -INF , P5 ;  /* 0xff80000019197808 */ /* 0x001fe20002800000 */
[----:B------:R-:W0:Y:S01]  /*1a00*/  MUFU.TANH R32, R32 ;  /* 0x0000002000207308 */ /* 0x000e220000002400 */
[----:B------:R-:W-:Y:S01]  /*1a10*/  ISETP.GT.AND P3, PT, R4, 0x9, PT ;  /* 0x000000090400780c */ /* 0x000fe20003f64270 */
[----:B------:R-:W-:Y:S01]  /*1a20*/  FMUL.FTZ R42, R42, UR4 ;  /* 0x000000042a2a7c20 */ /* 0x000fe20008410000 */
[----:B----4-:R-:W-:Y:S01]  /*1a30*/  FSEL R28, R28, -INF , P4 ;  /* 0xff8000001c1c7808 */ /* 0x010fe20002000000 */
[----:B------:R-:W-:Y:S01]  /*1a40*/  FMUL.FTZ R49, R49, UR4 ;  /* 0x0000000431317c20 */ /* 0x000fe20008410000 */
[----:B------:R-:W-:Y:S01]  /*1a50*/  FMNMX.FTZ R5, R24, R25, !PT ;  /* 0x0000001918057209 */ /* 0x000fe20007810000 */
[----:B------:R-:W-:Y:S01]  /*1a60*/  FMUL.FTZ R43, R43, UR4 ;  /* 0x000000042b2b7c20 */ /* 0x000fe20008410000 */
[----:B------:R-:W-:Y:S01]  /*1a70*/  ISETP.GT.AND P2, PT, R4, 0x10, PT ;  /* 0x000000100400780c */ /* 0x000fe20003f44270 */
[----:B------:R-:W2:Y:S01]  /*1a80*/  MUFU.TANH R26, R26 ;  /* 0x0000001a001a7308 */ /* 0x000ea20000002400 */
[----:B-----5:R-:W-:Y:S01]  /*1a90*/  FSEL R29, R29, -INF , P3 ;  /* 0xff8000001d1d7808 */ /* 0x020fe20001800000 */
[----:B------:R-:W-:Y:S01]  /*1aa0*/  FMUL.FTZ R52, R52, UR4 ;  /* 0x0000000434347c20 */ /* 0x000fe20008410000 */
[----:B------:R-:W-:Y:S01]  /*1ab0*/  FMNMX.FTZ R6, R28, R5, !PT ;  /* 0x000000051c067209 */ /* 0x000fe20007810000 */
[----:B------:R-:W-:Y:S01]  /*1ac0*/  FMUL.FTZ R46, R46, UR4 ;  /* 0x000000042e2e7c20 */ /* 0x000fe20008410000 */
[----:B------:R-:W-:Y:S01]  /*1ad0*/  ISETP.GT.AND P1, PT, R4, 0x11, PT ;  /* 0x000000110400780c */ /* 0x000fe20003f24270 */
[----:B------:R-:W-:Y:S01]  /*1ae0*/  FMUL.FTZ R53, R53, UR4 ;  /* 0x0000000435357c20 */ /* 0x000fe20008410000 */
[----:B------:R-:W-:Y:S01]  /*1af0*/  FMNMX.FTZ R5, R29, R6, !PT ;  /* 0x000000061d057209 */ /* 0x000fe20007810000 */
[----:B------:R-:W4:Y:S01]  /*1b00*/  MUFU.TANH R33, R33 ;  /* 0x0000002100217308 */ /* 0x000f220000002400 */
[----:B0-----:R-:W-:Y:S01]  /*1b10*/  FSEL R32, R32, -INF , P2 ;  /* 0xff80000020207808 */ /* 0x001fe20001000000 */
[----:B------:R-:W-:Y:S01]  /*1b20*/  FMUL.FTZ R47, R47, UR4 ;  /* 0x000000042f2f7c20 */ /* 0x000fe20008410000 */
[----:B------:R-:W-:Y:S01]  /*1b30*/  FMUL.FTZ R56, R56, UR4 ;  /* 0x0000000438387c20 */ /* 0x000fe20008410000 */
[----:B------:R-:W-:Y:S01]  /*1b40*/  FMUL.FTZ R50, R50, UR4 ;  /* 0x0000000432327c20 */ /* 0x000fe20008410000 */
[----:B------:R-:W-:Y:S01]  /*1b50*/  FMNMX.FTZ R6, R32, R5, !PT ;  /* 0x0000000520067209 */ /* 0x000fe20007810000 */
[----:B------:R-:W-:Y:S01]  /*1b60*/  FMUL.FTZ R57, R57, UR4 ;  /* 0x0000000439397c20 */ /* 0x000fe20008410000 */
[----:B------:R-:W-:Y:S01]  /*1b70*/  FMUL.FTZ R51, R51, UR4 ;  /* 0x0000000433337c20 */ /* 0x000fe20008410000 */
[----:B------:R-:W0:Y:S01]  /*1b80*/  MUFU.TANH R27, R27 ;  /* 0x0000001b001b7308 */ /* 0x000e220000002400 */
[----:B--2---:R-:W-:Y:S01]  /*1b90*/  FSEL R26, R26, -INF , P6 ;  /* 0xff8000001a1a7808 */ /* 0x004fe20003000000 */
[----:B------:R-:W-:Y:S01]  /*1ba0*/  FMUL.FTZ R60, R60, UR4 ;  /* 0x000000043c3c7c20 */ /* 0x000fe20008410000 */
[----:B------:R-:W-:Y:S01]  /*1bb0*/  ISETP.GT.AND P6, PT, R4, 0x18, PT ;  /* 0x000000180400780c */ /* 0x000fe20003fc4270 */
[----:B------:R-:W-:Y:S01]  /*1bc0*/  FMUL.FTZ R54, R54, UR4 ;  /* 0x0000000436367c20 */ /* 0x000fe20008410000 */
[----:B------:R-:W-:Y:S01]  /*1bd0*/  FMUL.FTZ R61, R61, UR4 ;  /* 0x000000043d3d7c20 */ /* 0x000fe20008410000 */
[----:B------:R-:W-:Y:S01]  /*1be0*/  FMUL.FTZ R55, R55, UR4 ;  /* 0x0000000437377c20 */ /* 0x000fe20008410000 */
[----:B------:R-:W-:Y:S01]  /*1bf0*/  FMUL.FTZ R64, R64, UR4 ;  /* 0x0000000440407c20 */ /* 0x000fe20008410000 */
[----:B------:R-:W2:Y:S01]  /*1c00*/  MUFU.TANH R36, R36 ;  /* 0x0000002400247308 */ /* 0x000ea20000002400 */
[----:B----4-:R-:W-:Y:S01]  /*1c10*/  FSEL R33, R33, -INF , P1 ;  /* 0xff80000021217808 */ /* 0x010fe20000800000 */
[----:B------:R-:W-:Y:S01]  /*1c20*/  FMUL.FTZ R58, R58, UR4 ;  /* 0x000000043a3a7c20 */ /* 0x000fe20008410000 */
[----:B------:R-:W-:Y:S01]  /*1c30*/  FMUL.FTZ R65, R65, UR4 ;  /* 0x0000000441417c20 */ /* 0x000fe20008410000 */
[----:B------:R-:W-:Y:S01]  /*1c40*/  FMUL.FTZ R59, R59, UR4 ;  /* 0x000000043b3b7c20 */ /* 0x000fe20008410000 */
[----:B------:R-:W-:Y:S01]  /*1c50*/  FMNMX.FTZ R5, R33, R6, !PT ;  /* 0x0000000621057209 */ /* 0x000fe20007810000 */
[----:B------:R-:W-:Y:S01]  /*1c60*/  FMUL.FTZ R68, R68, UR4 ;  /* 0x0000000444447c20 */ /* 0x000fe20008410000 */
[----:B------:R-:W-:Y:S01]  /*1c70*/  FMUL.FTZ R69, R69, UR4 ;  /* 0x0000000445457c20 */ /* 0x000fe20008410000 */
[----:B------:R-:W4:Y:S01]  /*1c80*/  MUFU.TANH R30, R30 ;  /* 0x0000001e001e7308 */ /* 0x000f220000002400 */
[----:B0-----:R-:W-:Y:S01]  /*1c90*/  FSEL R27, R27, -INF , P5 ;  /* 0xff8000001b1b7808 */ /* 0x001fe20002800000 */
[----:B------:R-:W-:Y:S01]  /*1ca0*/  FMUL.FTZ R62, R62, UR4 ;  /* 0x000000043e3e7c20 */ /* 0x000fe20008410000 */
[----:B------:R-:W-:Y:S01]  /*1cb0*/  ISETP.GT.AND P5, PT, R4, 0x19, PT ;  /* 0x000000190400780c */ /* 0x000fe20003fa4270 */
[----:B------:R-:W-:Y:S01]  /*1cc0*/  FMUL.FTZ R63, R63, UR4 ;  /* 0x000000043f3f7c20 */ /* 0x000fe20008410000 */
[----:B------:R-:W-:Y:S01]  /*1cd0*/  FMUL.FTZ R66, R66, UR4 ;  /* 0x0000000442427c20 */ /* 0x000fe20008410000 */
[----:B------:R-:W-:Y:S01]  /*1ce0*/  FMUL.FTZ R67, R67, UR4 ;  /* 0x0000000443437c20 */ /* 0x000fe20008410000 */
[----:B------:R-:W-:Y:S01]  /*1cf0*/  FMUL.FTZ R70, R70, UR4 ;  /* 0x0000000446467c20 */ /* 0x000fe20008410000 */
[----:B------:R-:W0:Y:S01]  /*1d00*/  MUFU.TANH R37, R37 ;  /* 0x0000002500257308 */ /* 0x000e220000002400 */
[----:B--2---:R-:W-:Y:S01]  /*1d10*/  FSEL R36, R36, -INF , P6 ;  /* 0xff80000024247808 */ /* 0x004fe20003000000 */
[----:B------:R-:W-:Y:S01]  /*1d20*/  FMUL.FTZ R71, R71, UR4 ;  /* 0x0000000447477c20 */ /* 0x000fe20008410000 */
[----:B------:R-:W-:Y:S01]  /*1d30*/  ULDC UR10, c[0x0][0x988] ;  /* 0x00026200000a7ab9 */ /* 0x000fe20000000800 */
[----:B------:R-:W-:Y:S01]  /*1d40*/  P2R R10, PR, RZ, 0x1 ;  /* 0x00000001ff0a7803 */ /* 0x000fe20000000000 */
[----:B------:R-:W-:Y:S01]  /*1d50*/  UIADD3 UR4, UR41, 0x22840, URZ ;  /* 0x0002284029047890 */ /* 0x000fe2000fffe03f */
[----:B------:R-:W-:-:S02]  /*1d60*/  FMNMX.FTZ R6, R36, R5, !PT ;  /* 0x0000000524067209 */ /* 0x000fc40007810000 */
[----:B------:R-:W2:Y:S01]  /*1d70*/  MUFU.TANH R31, R31 ;  /* 0x0000001f001f7308 */ /* 0x000ea20000002400 */
[----:B----4-:R-:W-:Y:S01]  /*1d80*/  FSEL R30, R30, -INF , P4 ;  /* 0xff8000001e1e7808 */ /* 0x010fe20002000000 */
[----:B------:R-:W-:Y:S01]  /*1d90*/  UPRMT UR4, UR26, 0x654, UR4 ;  /* 0x000006541a047896 */ /* 0x000fe20008000004 */
[----:B------:R-:W-:-:S05]  /*1da0*/  ISETP.GT.AND P4, PT, R4, 0x20, PT ;  /* 0x000000200400780c */ /* 0x000fca0003f84270 */
[----:B------:R-:W4:Y:S01]  /*1db0*/  MUFU.TANH R40, R40 ;  /* 0x0000002800287308 */ /* 0x000f220000002400 */
[----:B0-----:R-:W-:Y:S02]  /*1dc0*/  FSEL R37, R37, -INF , P5 ;  /* 0xff80000025257808 */ /* 0x001fe40002800000 */
[----:B------:R-:W-:Y:S02]  /*1dd0*/  SYNCS.ARRIVE.TRANS64.RED.A1T0 RZ, [UR4], RZ ;  /* 0x000000ffffff79a7 */ /* 0x000fe40008100404 */
[----:B------:R-:W-:-:S03]  /*1de0*/  FMNMX.FTZ R5, R37, R6, !PT ;  /* 0x0000000625057209 */ /* 0x000fc60007810000 */
[----:B------:R-:W0:Y:S01]  /*1df0*/  MUFU.TANH R34, R34 ;  /* 0x0000002200227308 */ /* 0x000e220000002400 */
[----:B--2---:R-:W-:Y:S02]  /*1e00*/  FSEL R31, R31, -INF , P3 ;  /* 0xff8000001f1f7808 */ /* 0x004fe40001800000 */
[----:B------:R-:W-:-:S05]  /*1e10*/  ISETP.GT.AND P3, PT, R4, 0x21, PT ;  /* 0x000000210400780c */ /* 0x000fca0003f64270 */
[----:B------:R-:W2:Y:S01]  /*1e20*/  MUFU.TANH R41, R41 ;  /* 0x0000002900297308 */ /* 0x000ea20000002400 */
[----:B----4-:R-:W-:-:S04]  /*1e30*/  FSEL R40, R40, -INF , P4 ;  /* 0xff80000028287808 */ /* 0x010fc80002000000 */
[----:B------:R-:W-:-:S03]  /*1e40*/  FMNMX.FTZ R6, R40, R5, !PT ;  /* 0x0000000528067209 */ /* 0x000fc60007810000 */
[----:B------:R-:W4:Y:S01]  /*1e50*/  MUFU.TANH R35, R35 ;  /* 0x0000002300237308 */ /* 0x000f220000002400 */
[----:B0-----:R-:W-:Y:S02]  /*1e60*/  FSEL R34, R34, -INF , P2 ;  /* 0xff80000022227808 */ /* 0x001fe40001000000 */
[----:B------:R-:W-:-:S05]  /*1e70*/  ISETP.GT.AND P2, PT, R4, 0x28, PT ;  /* 0x000000280400780c */ /* 0x000fca0003f44270 */
[----:B------:R-:W0:Y:S01]  /*1e80*/  MUFU.TANH R44, R44 ;  /* 0x0000002c002c7308 */ /* 0x000e220000002400 */
[----:B--2---:R-:W-:-:S04]  /*1e90*/  FSEL R41, R41, -INF , P3 ;  /* 0xff80000029297808 */ /* 0x004fc80001800000 */
[----:B------:R-:W-:-:S03]  /*1ea0*/  FMNMX.FTZ R5, R41, R6, !PT ;  /* 0x0000000629057209 */ /* 0x000fc60007810000 */
[----:B------:R-:W2:Y:S01]  /*1eb0*/  MUFU.TANH R38, R38 ;  /* 0x0000002600267308 */ /* 0x000ea20000002400 */
[----:B----4-:R-:W-:Y:S02]  /*1ec0*/  FSEL R35, R35, -INF , P1 ;  /* 0xff80000023237808 */ /* 0x010fe40000800000 */
[----:B------:R-:W-:-:S05]  /*1ed0*/  ISETP.GT.AND P1, PT, R4, 0x29, PT ;  /* 0x000000290400780c */ /* 0x000fca0003f24270 */
[----:B------:R-:W4:Y:S01]  /*1ee0*/  MUFU.TANH R45, R45 ;  /* 0x0000002d002d7308 */ /* 0x000f220000002400 */
[----:B0-----:R-:W-:-:S04]  /*1ef0*/  FSEL R44, R44, -INF , P2 ;  /* 0xff8000002c2c7808 */ /* 0x001fc80001000000 */
        /* <DEDUP_REMOVED lines=74> */
[----:B--2---:R-:W-:-:S04]  /*23a0*/  FSEL R69, R69, -INF , P1 ;  /* 0xff80000045457808 */ /* 0x004fc80000800000 */
[----:B------:R-:W-:-:S03]  /*23b0*/  FMNMX.FTZ R5, R69, R4, !PT ;  /* 0x0000000445057209 */ /* 0x000fc60007810000 */
[----:B------:R-:W2:Y:S01]  /*23c0*/  MUFU.TANH R66, R66 ;  /* 0x0000004200427308 */ /* 0x000ea20000002400 */
[----:B----4-:R-:W-:Y:S01]  /*23d0*/  FSEL R62, R62, -INF , P6 ;  /* 0xff8000003e3e7808 */ /* 0x010fe20003000000 */
[----:B------:R-:W4:Y:S06]  /*23e0*/  SHFL.BFLY PT, R4, R5, 0x2, 0x1f ;  /* 0x0c401f0005047f89 */ /* 0x000f2c00000e0000 */
[----:B------:R-:W5:Y:S01]  /*23f0*/  MUFU.TANH R67, R67 ;  /* 0x0000004300437308 */ /* 0x000f620000002400 */
[----:B0-----:R-:W-:-:S07]  /*2400*/  FSEL R63, R63, -INF , P5 ;  /* 0xff8000003f3f7808 */ /* 0x001fce0002800000 */
[----:B------:R-:W0:Y:S01]  /*2410*/  MUFU.TANH R70, R70 ;  /* 0x0000004600467308 */ /* 0x000e220000002400 */
[----:B--2---:R-:W-:-:S07]  /*2420*/  FSEL R66, R66, -INF , P4 ;  /* 0xff80000042427808 */ /* 0x004fce0002000000 */
[----:B------:R-:W2:Y:S01]  /*2430*/  MUFU.TANH R71, R71 ;  /* 0x0000004700477308 */ /* 0x000ea20000002400 */
[----:B-----5:R-:W-:Y:S02]  /*2440*/  FSEL R67, R67, -INF , P3 ;  /* 0xff80000043437808 */ /* 0x020fe40001800000 */
[----:B----4-:R-:W-:Y:S02]  /*2450*/  FMNMX.FTZ R6, R5, R4, !PT ;  /* 0x0000000405067209 */ /* 0x010fe40007810000 */
[----:B------:R-:W-:-:S03]  /*2460*/  FMNMX.FTZ R5, R26, R27, !PT ;  /* 0x0000001b1a057209 */ /* 0x000fc60007810000 */
[----:B------:R-:W4:Y:S01]  /*2470*/  SHFL.BFLY PT, R7, R6, 0x1, 0x1f ;  /* 0x0c201f0006077f89 */ /* 0x000f2200000e0000 */
[----:B0-----:R-:W-:Y:S02]  /*2480*/  FSEL R70, R70, -INF , P2 ;  /* 0xff80000046467808 */ /* 0x001fe40001000000 */
[----:B--2---:R-:W-:Y:S02]  /*2490*/  FSEL R71, R71, -INF , P1 ;  /* 0xff80000047477808 */ /* 0x004fe40000800000 */
[----:B----4-:R-:W-:Y:S02]  /*24a0*/  FMNMX.FTZ R4, R6, R7, !PT ;  /* 0x0000000706047209 */ /* 0x010fe40007810000 */
[----:B------:R-:W-:Y:S02]  /*24b0*/  FMNMX.FTZ R6, R30, R5, !PT ;  /* 0x000000051e067209 */ /* 0x000fe40007810000 */
[C---:B------:R-:W-:Y:S01]  /*24c0*/  FSETP.NEU.FTZ.AND P0, PT, R4.reuse, -INF , PT ;  /* 0xff8000000400780b */ /* 0x040fe20003f1d000 */
[----:B------:R-:W-:Y:S01]  /*24d0*/  FMUL.FTZ R7, R4, UR10 ;  /* 0x0000000a04077c20 */ /* 0x000fe20008410000 */
[----:B------:R-:W-:-:S04]  /*24e0*/  FMNMX.FTZ R5, R31, R6, !PT ;  /* 0x000000061f057209 */ /* 0x000fc80007810000 */
[----:B------:R-:W-:Y:S02]  /*24f0*/  FMNMX.FTZ R6, R34, R5, !PT ;  /* 0x0000000522067209 */ /* 0x000fe40007810000 */
[----:B------:R-:W-:Y:S02]  /*2500*/  FSEL R9, R7, RZ, P0 ;  /* 0x000000ff07097208 */ /* 0x000fe40000000000 */
[----:B------:R-:W-:Y:S02]  /*2510*/  FMNMX.FTZ R5, R35, R6, !PT ;  /* 0x0000000623057209 */ /* 0x000fe40007810000 */
[----:B------:R-:W-:Y:S01]  /*2520*/  ISETP.NE.AND P0, PT, R10, RZ, PT ;  /* 0x000000ff0a00720c */ /* 0x000fe20003f05270 */
[--C-:B------:R-:W-:Y:S01]  /*2530*/  FFMA.FTZ R24, R24, UR10, -R9.reuse ;  /* 0x0000000a18187c23 */ /* 0x100fe20008010809 */
[----:B------:R-:W-:Y:S01]  /*2540*/  FMNMX.FTZ R6, R38, R5, !PT ;  /* 0x0000000526067209 */ /* 0x000fe20007810000 */
[--C-:B------:R-:W-:Y:S01]  /*2550*/  FFMA.FTZ R25, R25, UR10, -R9.reuse ;  /* 0x0000000a19197c23 */ /* 0x100fe20008010809 */
[--C-:B------:R-:W-:Y:S01]  /*2560*/  FFMA.FTZ R28, R28, UR10, -R9.reuse ;  /* 0x0000000a1c1c7c23 */ /* 0x100fe20008010809 */
[--C-:B------:R-:W-:Y:S01]  /*2570*/  FFMA.FTZ R29, R29, UR10, -R9.reuse ;  /* 0x0000000a1d1d7c23 */ /* 0x100fe20008010809 */
[----:B------:R-:W-:Y:S01]  /*2580*/  FMNMX.FTZ R5, R39, R6, !PT ;  /* 0x0000000627057209 */ /* 0x000fe20007810000 */
[----:B------:R-:W-:Y:S01]  /*2590*/  MUFU.EX2 R24, R24 ;  /* 0x0000001800187308 */ /* 0x000fe20000000800 */
[--C-:B------:R-:W-:Y:S01]  /*25a0*/  FFMA.FTZ R32, R32, UR10, -R9.reuse ;  /* 0x0000000a20207c23 */ /* 0x100fe20008010809 */
[--C-:B------:R-:W-:Y:S01]  /*25b0*/  FFMA.FTZ R33, R33, UR10, -R9.reuse ;  /* 0x0000000a21217c23 */ /* 0x100fe20008010809 */
[----:B------:R-:W-:Y:S01]  /*25c0*/  FMNMX.FTZ R6, R42, R5, !PT ;  /* 0x000000052a067209 */ /* 0x000fe20007810000 */
[--C-:B------:R-:W-:Y:S01]  /*25d0*/  FFMA.FTZ R36, R36, UR10, -R9.reuse ;  /* 0x0000000a24247c23 */ /* 0x100fe20008010809 */
[--C-:B------:R-:W-:Y:S01]  /*25e0*/  FFMA.FTZ R37, R37, UR10, -R9.reuse ;  /* 0x0000000a25257c23 */ /* 0x100fe20008010809 */
[--C-:B------:R-:W-:Y:S01]  /*25f0*/  FFMA.FTZ R40, R40, UR10, -R9.reuse ;  /* 0x0000000a28287c23 */ /* 0x100fe20008010809 */
[----:B------:R-:W-:Y:S01]  /*2600*/  FMNMX.FTZ R5, R43, R6, !PT ;  /* 0x000000062b057209 */ /* 0x000fe20007810000 */
[----:B------:R-:W0:Y:S01]  /*2610*/  MUFU.EX2 R25, R25 ;  /* 0x0000001900197308 */ /* 0x000e220000000800 */
[--C-:B------:R-:W-:Y:S01]  /*2620*/  FFMA.FTZ R41, R41, UR10, -R9.reuse ;  /* 0x0000000a29297c23 */ /* 0x100fe20008010809 */
        /* <DEDUP_REMOVED lines=12> */
[----:B------:R-:W-:Y:S01]  /*26f0*/  FFMA.FTZ R60, R60, UR10, -R9 ;  /* 0x0000000a3c3c7c23 */ /* 0x000fe20008010809 */
[----:B------:R-:W-:Y:S01]  /*2700*/  FMNMX.FTZ R5, R51, R6, !PT ;  /* 0x0000000633057209 */ /* 0x000fe20007810000 */
[----:B------:R-:W2:Y:S01]  /*2710*/  MUFU.EX2 R29, R29 ;  /* 0x0000001d001d7308 */ /* 0x000ea20000000800 */
[----:B0-----:R-:W-:Y:S01]  /*2720*/  FADD.FTZ R11, R24, R25 ;  /* 0x00000019180b7221 */ /* 0x001fe20000010000 */
[--C-:B------:R-:W-:Y:S01]  /*2730*/  FFMA.FTZ R61, R61, UR10, -R9.reuse ;  /* 0x0000000a3d3d7c23 */ /* 0x100fe20008010809 */
[----:B------:R-:W-:Y:S01]  /*2740*/  FMNMX.FTZ R6, R54, R5, !PT ;  /* 0x0000000536067209 */ /* 0x000fe20007810000 */
[--C-:B------:R-:W-:Y:S01]  /*2750*/  FFMA.FTZ R64, R64, UR10, -R9.reuse ;  /* 0x0000000a40407c23 */ /* 0x100fe20008010809 */
[--C-:B------:R-:W-:Y:S01]  /*2760*/  FFMA.FTZ R65, R65, UR10, -R9.reuse ;  /* 0x0000000a41417c23 */ /* 0x100fe20008010809 */
[--C-:B------:R-:W-:Y:S01]  /*2770*/  FFMA.FTZ R68, R68, UR10, -R9.reuse ;  /* 0x0000000a44447c23 */ /* 0x100fe20008010809 */
[----:B------:R-:W-:Y:S01]  /*2780*/  FMNMX.FTZ R5, R55, R6, !PT ;  /* 0x0000000637057209 */ /* 0x000fe20007810000 */
[----:B------:R-:W-:Y:S01]  /*2790*/  MUFU.EX2 R32, R32 ;  /* 0x0000002000207308 */ /* 0x000fe20000000800 */
[----:B------:R-:W-:Y:S01]  /*27a0*/  FFMA.FTZ R9, R69, UR10, -R9 ;  /* 0x0000000a45097c23 */ /* 0x000fe20008010809 */
[----:B------:R-:W-:-:S02]  /*27b0*/  F2FP.F16.F32.PACK_AB R160, R25, R24 ;  /* 0x0000001819a0723e */ /* 0x000fc400000000ff */
[----:B------:R-:W-:-:S04]  /*27c0*/  FMNMX.FTZ R6, R58, R5, !PT ;  /* 0x000000053a067209 */ /* 0x000fc80007810000 */
[----:B------:R-:W-:Y:S01]  /*27d0*/  FMNMX.FTZ R5, R59, R6, !PT ;  /* 0x000000063b057209 */ /* 0x000fe20007810000 */
[----:B------:R-:W0:Y:S01]  /*27e0*/  MUFU.EX2 R33, R33 ;  /* 0x0000002100217308 */ /* 0x000e220000000800 */
[----:B--2---:R-:W-:Y:S02]  /*27f0*/  F2FP.F16.F32.PACK_AB R162, R29, R28 ;  /* 0x0000001c1da2723e */ /* 0x004fe400000000ff */
[----:B------:R-:W-:-:S04]  /*2800*/  FMNMX.FTZ R6, R62, R5, !PT ;  /* 0x000000053e067209 */ /* 0x000fc80007810000 */
[----:B------:R-:W-:Y:S01]  /*2810*/  FMNMX.FTZ R5, R63, R6, !PT ;  /* 0x000000063f057209 */ /* 0x000fe20007810000 */
[----:B------:R-:W-:Y:S03]  /*2820*/  MUFU.EX2 R36, R36 ;  /* 0x0000002400247308 */ /* 0x000fe60000000800 */
[----:B------:R-:W-:-:S04]  /*2830*/  FMNMX.FTZ R6, R66, R5, !PT ;  /* 0x0000000542067209 */ /* 0x000fc80007810000 */
[----:B------:R-:W-:Y:S01]  /*2840*/  FMNMX.FTZ R5, R67, R6, !PT ;  /* 0x0000000643057209 */ /* 0x000fe20007810000 */
[----:B------:R-:W2:Y:S01]  /*2850*/  MUFU.EX2 R37, R37 ;  /* 0x0000002500257308 */ /* 0x000ea20000000800 */
[----:B0-----:R-:W-:Y:S02]  /*2860*/  F2FP.F16.F32.PACK_AB R156, R33, R32 ;  /* 0x00000020219c723e */ /* 0x001fe400000000ff */
[----:B------:R-:W-:-:S04]  /*2870*/  FMNMX.FTZ R6, R70, R5, !PT ;  /* 0x0000000546067209 */ /* 0x000fc80007810000 */
[----:B------:R-:W-:Y:S01]  /*2880*/  FMNMX.FTZ R6, R71, R6, !PT ;  /* 0x0000000647067209 */ /* 0x000fe20007810000 */
[----:B------:R-:W-:Y:S04]  /*2890*/  MUFU.EX2 R40, R40 ;  /* 0x0000002800287308 */ /* 0x000fe80000000800 */
[----:B------:R-:W0:Y:S04]  /*28a0*/  SHFL.BFLY PT, R5, R6, 0x2, 0x1f ;  /* 0x0c401f0006057f89 */ /* 0x000e2800000e0000 */
[----:B------:R-:W4:Y:S01]  /*28b0*/  MUFU.EX2 R41, R41 ;  /* 0x0000002900297308 */ /* 0x000f220000000800 */
[----:B--2---:R-:W-:-:S07]  /*28c0*/  F2FP.F16.F32.PACK_AB R158, R37, R36 ;  /* 0x00000024259e723e */ /* 0x004fce00000000ff */
[----:B------:R-:W-:Y:S08]  /*28d0*/  MUFU.EX2 R44, R44 ;  /* 0x0000002c002c7308 */ /* 0x000ff00000000800 */
[----:B------:R-:W2:Y:S01]  /*28e0*/  MUFU.EX2 R45, R45 ;  /* 0x0000002d002d7308 */ /* 0x000ea20000000800 */
[----:B----4-:R-:W-:Y:S02]  /*28f0*/  F2FP.F16.F32.PACK_AB R152, R41, R40 ;  /* 0x000000282998723e */ /* 0x010fe400000000ff */
[----:B0-----:R-:W-:-:S05]  /*2900*/  FMNMX.FTZ R5, R6, R5, !PT ;  /* 0x0000000506057209 */ /* 0x001fca0007810000 */
[----:B------:R-:W-:Y:S01]  /*2910*/  MUFU.EX2 R48, R48 ;  /* 0x0000003000307308 */ /* 0x000fe20000000800 */
[----:B------:R-:W0:Y:S07]  /*2920*/  SHFL.BFLY PT, R6, R5, 0x1, 0x1f ;  /* 0x0c201f0005067f89 */ /* 0x000e2e00000e0000 */
[----:B------:R-:W4:Y:S01]  /*2930*/  MUFU.EX2 R49, R49 ;  /* 0x0000003100317308 */ /* 0x000f220000000800 */
[----:B--2---:R-:W-:-:S07]  /*2940*/  F2FP.F16.F32.PACK_AB R154, R45, R44 ;  /* 0x0000002c2d9a723e */ /* 0x004fce00000000ff */
[----:B------:R-:W-:Y:S08]  /*2950*/  MUFU.EX2 R52, R52 ;  /* 0x0000003400347308 */ /* 0x000ff00000000800 */
[----:B------:R-:W-:Y:S01]  /*2960*/  MUFU.EX2 R53, R53 ;  /* 0x0000003500357308 */ /* 0x000fe20000000800 */
[----:B0-----:R-:W-:Y:S01]  /*2970*/  FMNMX.FTZ R7, R5, R6, !PT ;  /* 0x0000000605077209 */ /* 0x001fe20007810000 */
[----:B------:R-:W-:Y:S01]  /*2980*/  FADD.FTZ R6, R28, R11 ;  /* 0x0000000b1c067221 */ /* 0x000fe20000010000 */
[----:B----4-:R-:W-:-:S02]  /*2990*/  F2FP.F16.F32.PACK_AB R164, R49, R48 ;  /* 0x0000003031a4723e */ /* 0x010fc400000000ff */
[C---:B------:R-:W-:Y:S01]  /*29a0*/  FSETP.NEU.FTZ.AND P1, PT, R7.reuse, -INF , PT ;  /* 0xff8000000700780b */ /* 0x040fe20003f3d000 */
[----:B------:R-:W-:Y:S01]  /*29b0*/  FMUL.FTZ R5, R7, UR10 ;  /* 0x0000000a07057c20 */ /* 0x000fe20008410000 */
[----:B------:R-:W-:Y:S01]  /*29c0*/  FADD.FTZ R11, R29, R6 ;  /* 0x000000061d0b7221 */ /* 0x000fe20000010000 */
[----:B------:R-:W-:Y:S03]  /*29d0*/  MUFU.EX2 R56, R56 ;  /* 0x0000003800387308 */ /* 0x000fe60000000800 */
[----:B------:R-:W-:Y:S01]  /*29e0*/  FSEL R5, R5, RZ, P1 ;  /* 0x000000ff05057208 */ /* 0x000fe20000800000 */
[----:B------:R-:W-:-:S04]  /*29f0*/  FADD.FTZ R6, R32, R11 ;  /* 0x0000000b20067221 */ /* 0x000fc80000010000 */
[--C-:B------:R-:W-:Y:S01]  /*2a00*/  FFMA.FTZ R26, R26, UR10, -R5.reuse ;  /* 0x0000000a1a1a7c23 */ /* 0x100fe20008010805 */
[--C-:B------:R-:W-:Y:S01]  /*2a10*/  FFMA.FTZ R27, R27, UR10, -R5.reuse ;  /* 0x0000000a1b1b7c23 */ /* 0x100fe20008010805 */
[--C-:B------:R-:W-:Y:S01]  /*2a20*/  FFMA.FTZ R30, R30, UR10, -R5.reuse ;  /* 0x0000000a1e1e7c23 */ /* 0x100fe20008010805 */
[--C-:B------:R-:W-:Y:S01]  /*2a30*/  FFMA.FTZ R31, R31, UR10, -R5.reuse ;  /* 0x0000000a1f1f7c23 */ /* 0x100fe20008010805 */
[--C-:B------:R-:W-:Y:S01]  /*2a40*/  FFMA.FTZ R34, R34, UR10, -R5.reuse ;  /* 0x0000000a22227c23 */ /* 0x100fe20008010805 */
[--C-:B------:R-:W-:Y:S01]  /*2a50*/  FFMA.FTZ R35, R35, UR10, -R5.reuse ;  /* 0x0000000a23237c23 */ /* 0x100fe20008010805 */
[----:B------:R-:W-:Y:S01]  /*2a60*/  MUFU.EX2 R26, R26 ;  /* 0x0000001a001a7308 */ /* 0x000fe20000000800 */
[--C-:B------:R-:W-:Y:S01]  /*2a70*/  FFMA.FTZ R38, R38, UR10, -R5.reuse ;  /* 0x0000000a26267c23 */ /* 0x100fe20008010805 */
[--C-:B------:R-:W-:Y:S01]  /*2a80*/  FFMA.FTZ R39, R39, UR10, -R5.reuse ;  /* 0x0000000a27277c23 */ /* 0x100fe20008010805 */
[----:B------:R-:W-:Y:S01]  /*2a90*/  FADD.FTZ R13, R33, R6 ;  /* 0x00000006210d7221 */ /* 0x000fe20000010000 */
[--C-:B------:R-:W-:Y:S01]  /*2aa0*/  FFMA.FTZ R42, R42, UR10, -R5.reuse ;  /* 0x0000000a2a2a7c23 */ /* 0x100fe20008010805 */
[--C-:B------:R-:W-:Y:S01]  /*2ab0*/  FFMA.FTZ R43, R43, UR10, -R5.reuse ;  /* 0x0000000a2b2b7c23 */ /* 0x100fe20008010805 */
[----:B------:R-:W-:Y:S01]  /*2ac0*/  FFMA.FTZ R46, R46, UR10, -R5 ;  /* 0x0000000a2e2e7c23 */ /* 0x000fe20008010805 */
[----:B------:R-:W-:Y:S01]  /*2ad0*/  FADD.FTZ R10, R36, R13 ;  /* 0x0000000d240a7221 */ /* 0x000fe20000010000 */
[----:B------:R-:W0:Y:S01]  /*2ae0*/  MUFU.EX2 R27, R27 ;  /* 0x0000001b001b7308 */ /* 0x000e220000000800 */
[--C-:B------:R-:W-:Y:S01]  /*2af0*/  FFMA.FTZ R47, R47, UR10, -R5.reuse ;  /* 0x0000000a2f2f7c23 */ /* 0x100fe20008010805 */
[--C-:B------:R-:W-:Y:S01]  /*2b00*/  FFMA.FTZ R50, R50, UR10, -R5.reuse ;  /* 0x0000000a32327c23 */ /* 0x100fe20008010805 */
[----:B------:R-:W-:Y:S01]  /*2b10*/  FADD.FTZ R13, R37, R10 ;  /* 0x0000000a250d7221 */ /* 0x000fe20000010000 */
[--C-:B------:R-:W-:Y:S01]  /*2b20*/  FFMA.FTZ R51, R51, UR10, -R5.reuse ;  /* 0x0000000a33337c23 */ /* 0x100fe20008010805 */
[--C-:B------:R-:W-:Y:S01]  /*2b30*/  FFMA.FTZ R54, R54, UR10, -R5.reuse ;  /* 0x0000000a36367c23 */ /* 0x100fe20008010805 */
[----:B------:R-:W-:Y:S01]  /*2b40*/  FFMA.FTZ R55, R55, UR10, -R5 ;  /* 0x0000000a37377c23 */ /* 0x000fe20008010805 */
[----:B------:R-:W-:Y:S01]  /*2b50*/  FADD.FTZ R10, R40, R13 ;  /* 0x0000000d280a7221 */ /* 0x000fe20000010000 */
[----:B------:R-:W2:Y:S01]  /*2b60*/  MUFU.EX2 R30, R30 ;  /* 0x0000001e001e7308 */ /* 0x000ea20000000800 */
[--C-:B------:R-:W-:Y:S01]  /*2b70*/  FFMA.FTZ R58, R58, UR10, -R5.reuse ;  /* 0x0000000a3a3a7c23 */ /* 0x100fe20008010805 */
[--C-:B------:R-:W-:Y:S01]  /*2b80*/  FFMA.FTZ R59, R59, UR10, -R5.reuse ;  /* 0x0000000a3b3b7c23 */ /* 0x100fe20008010805 */
[----:B------:R-:W-:Y:S01]  /*2b90*/  FADD.FTZ R13, R41, R10 ;  /* 0x0000000a290d7221 */ /* 0x000fe20000010000 */
[--C-:B------:R-:W-:Y:S01]  /*2ba0*/  FFMA.FTZ R62, R62, UR10, -R5.reuse ;  /* 0x0000000a3e3e7c23 */ /* 0x100fe20008010805 */
[--C-:B------:R-:W-:Y:S01]  /*2bb0*/  FFMA.FTZ R63, R63, UR10, -R5.reuse ;  /* 0x0000000a3f3f7c23 */ /* 0x100fe20008010805 */
[----:B------:R-:W-:Y:S01]  /*2bc0*/  FFMA.FTZ R66, R66, UR10, -R5 ;  /* 0x0000000a42427c23 */ /* 0x000fe20008010805 */
[----:B------:R-:W-:Y:S01]  /*2bd0*/  FADD.FTZ R10, R44, R13 ;  /* 0x0000000d2c0a7221 */ /* 0x000fe20000010000 */
[----:B------:R-:W4:Y:S01]  /*2be0*/  MUFU.EX2 R31, R31 ;  /* 0x0000001f001f7308 */ /* 0x000f220000000800 */
[----:B0-----:R-:W-:Y:S01]  /*2bf0*/  FADD.FTZ R11, R26, R27 ;  /* 0x0000001b1a0b7221 */ /* 0x001fe20000010000 */
[--C-:B------:R-:W-:Y:S01]  /*2c00*/  FFMA.FTZ R67, R67, UR10, -R5.reuse ;  /* 0x0000000a43437c23 */ /* 0x100fe20008010805 */
[----:B------:R-:W-:Y:S01]  /*2c10*/  FADD.FTZ R13, R45, R10 ;  /* 0x0000000a2d0d7221 */ /* 0x000fe20000010000 */
[--C-:B------:R-:W-:Y:S01]  /*2c20*/  FFMA.FTZ R70, R70, UR10, -R5.reuse ;  /* 0x0000000a46467c23 */ /* 0x100fe20008010805 */
[----:B------:R-:W-:Y:S01]  /*2c30*/  FFMA.FTZ R5, R71, UR10, -R5 ;  /* 0x0000000a47057c23 */ /* 0x000fe20008010805 */
[----:B------:R-:W-:Y:S01]  /*2c40*/  F2FP.F16.F32.PACK_AB R166, R53, R52 ;  /* 0x0000003435a6723e */ /* 0x000fe200000000ff */
[----:B------:R-:W-:Y:S01]  /*2c50*/  FADD.FTZ R10, R48, R13 ;  /* 0x0000000d300a7221 */ /* 0x000fe20000010000 */
[----:B------:R-:W0:Y:S01]  /*2c60*/  MUFU.EX2 R34, R34 ;  /* 0x0000002200227308 */ /* 0x000e220000000800 */
[----:B--2---:R-:W-:Y:S01]  /*2c70*/  FADD.FTZ R6, R30, R11 ;  /* 0x0000000b1e067221 */ /* 0x004fe20000010000 */
[----:B------:R-:W-:Y:S01]  /*2c80*/  F2FP.F16.F32.PACK_AB R161, R27, R26 ;  /* 0x0000001a1ba1723e */ /* 0x000fe200000000ff */
[----:B------:R-:W-:-:S04]  /*2c90*/  FADD.FTZ R13, R49, R10 ;  /* 0x0000000a310d7221 */ /* 0x000fc80000010000 */
[----:B------:R-:W-:Y:S01]  /*2ca0*/  FADD.FTZ R10, R52, R13 ;  /* 0x0000000d340a7221 */ /* 0x000fe20000010000 */
[----:B------:R-:W2:Y:S01]  /*2cb0*/  MUFU.EX2 R35, R35 ;  /* 0x0000002300237308 */ /* 0x000ea20000000800 */
[C---:B----4-:R-:W-:Y:S01]  /*2cc0*/  FADD.FTZ R11, R31.reuse, R6 ;  /* 0x000000061f0b7221 */ /* 0x050fe20000010000 */
[----:B------:R-:W-:Y:S01]  /*2cd0*/  F2FP.F16.F32.PACK_AB R163, R31, R30 ;  /* 0x0000001e1fa3723e */ /* 0x000fe200000000ff */
[----:B------:R-:W-:-:S04]  /*2ce0*/  FADD.FTZ R13, R53, R10 ;  /* 0x0000000a350d7221 */ /* 0x000fc80000010000 */
[----:B------:R-:W-:Y:S01]  /*2cf0*/  FADD.FTZ R10, R56, R13 ;  /* 0x0000000d380a7221 */ /* 0x000fe20000010000 */
[----:B------:R-:W4:Y:S01]  /*2d00*/  MUFU.EX2 R38, R38 ;  /* 0x0000002600267308 */ /* 0x000f220000000800 */
[----:B0-----:R-:W-:-:S07]  /*2d10*/  FADD.FTZ R6, R34, R11 ;  /* 0x0000000b22067221 */ /* 0x001fce0000010000 */
[----:B------:R-:W0:Y:S01]  /*2d20*/  MUFU.EX2 R39, R39 ;  /* 0x0000002700277308 */ /* 0x000e220000000800 */
[C---:B--2---:R-:W-:Y:S01]  /*2d30*/  FADD.FTZ R11, R35.reuse, R6 ;  /* 0x00000006230b7221 */ /* 0x044fe20000010000 */
[----:B------:R-:W-:-:S06]  /*2d40*/  F2FP.F16.F32.PACK_AB R157, R35, R34 ;  /* 0x00000022239d723e */ /* 0x000fcc00000000ff */
[----:B------:R-:W2:Y:S01]  /*2d50*/  MUFU.EX2 R42, R42 ;  /* 0x0000002a002a7308 */ /* 0x000ea20000000800 */
[----:B----4-:R-:W-:-:S07]  /*2d60*/  FADD.FTZ R6, R38, R11 ;  /* 0x0000000b26067221 */ /* 0x010fce0000010000 */
[----:B------:R-:W4:Y:S01]  /*2d70*/  MUFU.EX2 R43, R43 ;  /* 0x0000002b002b7308 */ /* 0x000f220000000800 */
[C---:B0-----:R-:W-:Y:S01]  /*2d80*/  FADD.FTZ R11, R39.reuse, R6 ;  /* 0x00000006270b7221 */ /* 0x041fe20000010000 */
[----:B------:R-:W-:-:S06]  /*2d90*/  F2FP.F16.F32.PACK_AB R159, R39, R38 ;  /* 0x00000026279f723e */ /* 0x000fcc00000000ff */
[----:B------:R-:W0:Y:S01]  /*2da0*/  MUFU.EX2 R46, R46 ;  /* 0x0000002e002e7308 */ /* 0x000e220000000800 */
[----:B--2---:R-:W-:-:S07]  /*2db0*/  FADD.FTZ R6, R42, R11 ;  /* 0x0000000b2a067221 */ /* 0x004fce0000010000 */
[----:B------:R-:W2:Y:S01]  /*2dc0*/  MUFU.EX2 R47, R47 ;  /* 0x0000002f002f7308 */ /* 0x000ea20000000800 */
[C---:B----4-:R-:W-:Y:S01]  /*2dd0*/  FADD.FTZ R11, R43.reuse, R6 ;  /* 0x000000062b0b7221 */ /* 0x050fe20000010000 */
[----:B------:R-:W-:-:S06]  /*2de0*/  F2FP.F16.F32.PACK_AB R153, R43, R42 ;  /* 0x0000002a2b99723e */ /* 0x000fcc00000000ff */
        /* <DEDUP_REMOVED lines=11> */
[C---:B--2---:R-:W-:Y:S01]  /*2ea0*/  FADD.FTZ R13, R57.reuse, R10 ;  /* 0x0000000a390d7221 */ /* 0x044fe20000010000 */
[----:B------:R-:W-:-:S06]  /*2eb0*/  F2FP.F16.F32.PACK_AB R168, R57, R56 ;  /* 0x0000003839a8723e */ /* 0x000fcc00000000ff */
[----:B------:R-:W2:Y:S01]  /*2ec0*/  MUFU.EX2 R55, R55 ;  /* 0x0000003700377308 */ /* 0x000ea20000000800 */
[----:B----4-:R-:W-:-:S07]  /*2ed0*/  FADD.FTZ R6, R54, R11 ;  /* 0x0000000b36067221 */ /* 0x010fce0000010000 */
[----:B------:R-:W4:Y:S01]  /*2ee0*/  MUFU.EX2 R61, R61 ;  /* 0x0000003d003d7308 */ /* 0x000f220000000800 */
[----:B0-----:R-:W-:-:S07]  /*2ef0*/  FADD.FTZ R10, R60, R13 ;  /* 0x0000000d3c0a7221 */ /* 0x001fce0000010000 */
[----:B------:R-:W0:Y:S01]  /*2f00*/  MUFU.EX2 R58, R58 ;  /* 0x0000003a003a7308 */ /* 0x000e220000000800 */
[C---:B--2---:R-:W-:Y:S01]  /*2f10*/  FADD.FTZ R11, R55.reuse, R6 ;  /* 0x00000006370b7221 */ /* 0x044fe20000010000 */
[----:B------:R-:W-:-:S06]  /*2f20*/  F2FP.F16.F32.PACK_AB R167, R55, R54 ;  /* 0x0000003637a7723e */ /* 0x000fcc00000000ff */
[----:B------:R-:W2:Y:S01]  /*2f30*/  MUFU.EX2 R64, R64 ;  /* 0x0000004000407308 */ /* 0x000ea20000000800 */
[C---:B----4-:R-:W-:Y:S01]  /*2f40*/  FADD.FTZ R13, R61.reuse, R10 ;  /* 0x0000000a3d0d7221 */ /* 0x050fe20000010000 */
[----:B------:R-:W-:-:S06]  /*2f50*/  F2FP.F16.F32.PACK_AB R170, R61, R60 ;  /* 0x0000003c3daa723e */ /* 0x000fcc00000000ff */
[----:B------:R-:W4:Y:S01]  /*2f60*/  MUFU.EX2 R59, R59 ;  /* 0x0000003b003b7308 */ /* 0x000f220000000800 */
[----:B0-----:R-:W-:-:S07]  /*2f70*/  FADD.FTZ R6, R58, R11 ;  /* 0x0000000b3a067221 */ /* 0x001fce0000010000 */
[----:B------:R-:W0:Y:S01]  /*2f80*/  MUFU.EX2 R65, R65 ;  /* 0x0000004100417308 */ /* 0x000e220000000800 */
[----:B--2---:R-:W-:-:S07]  /*2f90*/  FADD.FTZ R10, R64, R13 ;  /* 0x0000000d400a7221 */ /* 0x004fce0000010000 */
[----:B------:R-:W2:Y:S01]  /*2fa0*/  MUFU.EX2 R62, R62 ;  /* 0x0000003e003e7308 */ /* 0x000ea20000000800 */
[C---:B----4-:R-:W-:Y:S01]  /*2fb0*/  FADD.FTZ R11, R59.reuse, R6 ;  /* 0x000000063b0b7221 */ /* 0x050fe20000010000 */
[----:B------:R-:W-:-:S06]  /*2fc0*/  F2FP.F16.F32.PACK_AB R169, R59, R58 ;  /* 0x0000003a3ba9723e */ /* 0x000fcc00000000ff */
[----:B------:R-:W4:Y:S01]  /*2fd0*/  MUFU.EX2 R68, R68 ;  /* 0x0000004400447308 */ /* 0x000f220000000800 */
[C---:B0-----:R-:W-:Y:S01]  /*2fe0*/  FADD.FTZ R13, R65.reuse, R10 ;  /* 0x0000000a410d7221 */ /* 0x041fe20000010000 */
[----:B------:R-:W-:-:S06]  /*2ff0*/  F2FP.F16.F32.PACK_AB R172, R65, R64 ;  /* 0x0000004041ac723e */ /* 0x000fcc00000000ff */
[----:B------:R-:W0:Y:S01]  /*3000*/  MUFU.EX2 R63, R63 ;  /* 0x0000003f003f7308 */ /* 0x000e220000000800 */
[----:B--2---:R-:W-:-:S07]  /*3010*/  FADD.FTZ R6, R62, R11 ;  /* 0x0000000b3e067221 */ /* 0x004fce0000010000 */
        /* <DEDUP_REMOVED lines=11> */
[C---:B0-----:R-:W-:Y:S01]  /*30d0*/  FADD.FTZ R9, R67.reuse, R10 ;  /* 0x0000000a43097221 */ /* 0x041fe20000010000 */
[----:B------:R-:W-:-:S03]  /*30e0*/  F2FP.F16.F32.PACK_AB R173, R67, R66 ;  /* 0x0000004243ad723e */ /* 0x000fc600000000ff */
[----:B--2---:R-:W-:-:S04]  /*30f0*/  FADD.FTZ R10, R70, R9 ;  /* 0x00000009460a7221 */ /* 0x004fc80000010000 */
[C---:B----4-:R-:W-:Y:S01]  /*3100*/  FADD.FTZ R5, R175.reuse, R10 ;  /* 0x0000000aaf057221 */ /* 0x050fe20000010000 */
[----:B------:R-:W-:Y:S01]  /*3110*/  F2FP.F16.F32.PACK_AB R175, R175, R70 ;  /* 0x00000046afaf723e */ /* 0x000fe200000000ff */
[----:B------:R-:W-:Y:S06]  /*3120*/  @!P0 BRA `(.L_x_18) ;  /* 0x0000000000048947 */ /* 0x000fec0003800000 */
[----:B------:R-:W-:Y:S01]  /*3130*/  BPT.TRAP 0x1 ;  /* 0x000000040000795c */ /* 0x000fe20000300000 */
.L_x_18:
[----:B------:R0:W2:Y:S01]  /*3140*/  SYNCS.PHASECHK.TRANS64.TRYWAIT P1, [UR41+0x22850], R8 ;  /* 0x02285008ff0075a7 */ /* 0x0000a20008020169 */
[----:B------:R-:W-:Y:S05]  /*3150*/  @!P0 BRA `(.L_x_19) ;  /* 0x0000000000048947 */ /* 0x000fea0003800000 */
[----:B------:R-:W-:Y:S01]  /*3160*/  BPT.TRAP 0x1 ;  /* 0x000000040000795c */ /* 0x000fe20000300000 */
.L_x_19:
[----:B--2---:R-:W-:Y:S05]  /*3170*/  @P1 BRA `(.L_x_20) ;  /* 0x0000000000081947 */ /* 0x004fea0003800000 */
[----:B------:R-:W2:Y:S02]  /*3180*/  SYNCS.PHASECHK.TRANS64.TRYWAIT P1, [UR41+0x22850], R8 ;  /* 0x02285008ff0075a7 */ /* 0x000ea40008020169 */
[----:B--2---:R-:W-:Y:S05]  /*3190*/  @!P1 BRA `(.L_x_21) ;  /* 0x0000008c00609947 */ /* 0x004fea0003800000 */
.L_x_20:
[----:B------:R4:W-:Y:S01]  /*31a0*/  BAR.SYNC.DEFER_BLOCKING R3, 0x100 ;  /* 0x000400030000751d */ /* 0x0009e20000010000 */
[----:B------:R-:W-:-:S04]  /*31b0*/  UIADD3 UR4, UR41, 0x400, URZ ;  /* 0x0000040029047890 */ /* 0x000fc8000fffe03f */
[----:B------:R-:W-:Y:S01]  /*31c0*/  USHF.R.U32.HI UR4, URZ, 0x4, UR4 ;  /* 0x000000043f047899 */ /* 0x000fe20008011604 */
[----:B------:R-:W-:-:S03]  /*31d0*/  UMOV UR15, 0x40000040 ;  /* 0x40000040000f7882 */ /* 0x000fc60000000000 */
[----:B------:R-:W-:-:S04]  /*31e0*/  ULOP3.LUT UR4, UR4, 0x3fff, URZ, 0xc0, !UPT ;  /* 0x00003fff04047892 */ /* 0x000fc8000f8ec03f */
[----:B------:R-:W-:-:S04]  /*31f0*/  ULOP3.LUT UR24, UR4, 0x3000000, URZ, 0xfc, !UPT ;  /* 0x0300000004187892 */ /* 0x000fc8000f8efc3f */
[----:B------:R-:W-:-:S03]  /*3200*/  UIADD3 UR4, UR24, 0x80, URZ ;  /* 0x0000008018047890 */ /* 0x000fc6000fffe03f */
[----:B------:R-:W-:Y:S01]  /*3210*/  UMOV UR14, UR24 ;  /* 0x00000018000e7c82 */ /* 0x000fe20008000000 */
[----:B------:R-:W-:-:S06]  /*3220*/  WARPGROUP.ARRIVE ;  /* 0x00000000000079c5 */ /* 0x000fcc0000000000 */
[----:B------:R-:W-:Y:S01]  /*3230*/  HGMMA.64x256x16.F32 R24, R160, gdesc[UR12].tnspB, RZ, !UPT, gsb0 ;  /* 0x43e0000ca0187df0 */ /* 0x000fe2000c0008ff */
[----:B------:R-:W-:Y:S01]  /*3240*/  UMOV UR14, UR4 ;  /* 0x00000004000e7c82 */ /* 0x000fe20008000000 */
[----:B------:R-:W-:Y:S01]  /*3250*/  UMOV UR15, 0x40000040 ;  /* 0x40000040000f7882 */ /* 0x000fe20000000000 */
[----:B------:R-:W-:Y:S01]  /*3260*/  UIADD3 UR4, UR24, 0x100, URZ ;  /* 0x0000010018047890 */ /* 0x000fe2000fffe03f */
[----:B------:R-:W-:Y:S02]  /*3270*/  WARPGROUP.DEPBAR.LE gsb0, 0x0 ;  /* 0x00008000000079c5 */ /* 0x000fe40000010000 */
[----:B------:R-:W-:-:S15]  /*3280*/  WARPGROUP.ARRIVE ;  /* 0x00000000000079c5 */ /* 0x000fde0000000000 */
[----:B------:R-:W-:-:S07]  /*3290*/  NOP ;  /* 0x0000000000007918 */ /* 0x000fce0000000000 */
[----:B------:R-:W-:Y:S01]  /*32a0*/  HGMMA.64x256x16.F32 R24, R156, gdesc[UR12].tnspB, R24, gsb0 ;  /* 0x43e0000c9c187df0 */ /* 0x000fe20008000818 */
        /* <DEDUP_REMOVED lines=23> */
[----:B------:R-:W-:Y:S02]  /*3420*/  WARPGROUP.DEPBAR.LE gsb0, 0x0 ;  /* 0x00008000000079c5 */ /* 0x000fe40000010000 */
[----:B------:R-:W-:-:S15]  /*3430*/  WARPGROUP.ARRIVE ;  /* 0x00000000000079c5 */ /* 0x000fde0000000000 */
[----:B------:R-:W-:-:S08]  /*3440*/  NOP ;  /* 0x0000000000007918 */ /* 0x000fd00000000000 */
[----:B------:R-:W-:Y:S03]  /*3450*/  HGMMA.64x256x16.F32 R24, R172, gdesc[UR12].tnspB, R24, gsb0 ;  /* 0x43e0000cac187df0 */ /* 0x000fe60008000818 */
[----:B------:R-:W-:Y:S02]  /*3460*/  WARPGROUP.DEPBAR.LE gsb0, 0x0 ;  /* 0x00008000000079c5 */ /* 0x000fe40000010000 */
[----:B----4-:R-:W-:Y:S05]  /*3470*/  @!P0 BRA `(.L_x_22) ;  /* 0x0000000000048947 */ /* 0x010fea0003800000 */
[----:B------:R-:W-:Y:S01]  /*3480*/  BPT.TRAP 0x1 ;  /* 0x000000040000795c */ /* 0x000fe20000300000 */
.L_x_22:
[----:B------:R-:W-:Y:S02]  /*3490*/  UIADD3 UR7, UR43, -0x2, URZ ;  /* 0xfffffffe2b077890 */ /* 0x000fe4000fffe03f */
[----:B------:R-:W-:Y:S02]  /*34a0*/  UIADD3 UR4, UR41, 0x22860, URZ ;  /* 0x0002286029047890 */ /* 0x000fe4000fffe03f */
[----:B------:R-:W-:Y:S02]  /*34b0*/  UISETP.GE.AND UP0, UPT, UR7, UR40, UPT ;  /* 0x000000280700728c */ /* 0x000fe4000bf06270 */
[----:B------:R-:W-:-:S04]  /*34c0*/  UPRMT UR4, UR26, 0x654, UR4 ;  /* 0x000006541a047896 */ /* 0x000fc80008000004 */
[----:B------:R-:W-:-:S05]  /*34d0*/  PLOP3.LUT P1, PT, PT, PT, UP0, 0x80, 0x0 ;  /* 0x000000000000781c */ /* 0x000fca0003f2f008 */
[----:B------:R-:W-:Y:S08]  /*34e0*/  SYNCS.ARRIVE.TRANS64.RED.A1T0 RZ, [UR4], RZ ;  /* 0x000000ffffff79a7 */ /* 0x000ff00008100404 */
[----:B------:R-:W-:Y:S05]  /*34f0*/  @!P1 BRA `(.L_x_23) ;  /* 0x0000002000dc9947 */ /* 0x000fea0003800000 */
[----:B012---:R-:W-:Y:S01]  /*3500*/  MOV R8, R7 ;  /* 0x0000000700087202 */ /* 0x007fe20000000f00 */
[----:B------:R-:W-:Y:S01]  /*3510*/  IMAD.MOV.U32 R13, RZ, RZ, R4 ;  /* 0x000000ffff0d7224 */ /* 0x000fe200078e0004 */
[----:B------:R-:W-:Y:S01]  /*3520*/  UMOV UR4, URZ ;  /* 0x0000003f00047c82 */ /* 0x000fe20008000000 */
[----:B------:R-:W-:Y:S01]  /*3530*/  UMOV UR5, URZ ;  /* 0x0000003f00057c82 */ /* 0x000fe20008000000 */
[----:B------:R-:W-:Y:S01]  /*3540*/  ULDC UR27, c[0x0][0x9d8] ;  /* 0x00027600001b7ab9 */ /* 0x000fe20000000800 */
[----:B------:R-:W-:-:S05]  /*3550*/  ULDC UR25, c[0x0][0x988] ;  /* 0x0002620000197ab9 */ /* 0x000fca0000000800 */
.L_x_34:
[----:B------:R-:W-:Y:S01]  /*3560*/  UIADD3 UR5, UR5, 0x1, URZ ;  /* 0x0000000105057890 */ /* 0x000fe2000fffe03f */
[----:B---3--:R-:W-:Y:S01]  /*3570*/  IMAD.U32 R0, RZ, RZ, UR7 ;  /* 0x00000007ff007e24 */ /* 0x008fe2000f8e00ff */
[----:B------:R-:W-:Y:S02]  /*3580*/  UIADD3 UR7, UR7, -0x1, URZ ;  /* 0xffffffff07077890 */ /* 0x000fe4000fffe03f */
[----:B------:R-:W-:Y:S02]  /*3590*/  UISETP.NE.AND UP0, UPT, UR5, 0x2, UPT ;  /* 0x000000020500788c */ /* 0x000fe4000bf05270 */
[----:B------:R-:W-:Y:S02]  /*35a0*/  ISETP.GT.AND P1, PT, R0, UR40, PT ;  /* 0x0000002800007c0c */ /* 0x000fe4000bf24270 */
[----:B------:R-:W-:Y:S02]  /*35b0*/  USEL UR10, URZ, 0x1, UP0 ;  /* 0x000000013f0a7887 */ /* 0x000fe40008000000 */
[----:B------:R-:W-:-:S02]  /*35c0*/  USEL UR5, UR5, URZ, UP0 ;  /* 0x0000003f05057287 */ /* 0x000fc40008000000 */
[----:B------:R-:W-:Y:S01]  /*35d0*/  ULOP3.LUT UR4, UR4, UR10, URZ, 0x3c, !UPT ;  /* 0x0000000a04047292 */ /* 0x000fe2000f8e3c3f */
[----:B------:R-:W-:Y:S11]  /*35e0*/  @!P0 BRA `(.L_x_24) ;  /* 0x0000000000048947 */ /* 0x000ff60003800000 */
[----:B------:R-:W-:Y:S01]  /*35f0*/  BPT.TRAP 0x1 ;  /* 0x000000040000795c */ /* 0x000fe20000300000 */
.L_x_24:
[----:B------:R-:W-:Y:S01]  /*3600*/  IMAD.U32 R0, RZ, RZ, UR4 ;  /* 0x00000004ff007e24 */ /* 0x000fe2000f8e00ff */
[----:B------:R-:W-:-:S04]  /*3610*/  ULEA UR28, UR5, UR41, 0x3 ;  /* 0x00000029051c7291 */ /* 0x000fc8000f8e183f */
[----:B------:R-:W-:-:S04]  /*3620*/  SHF.L.U32 R0, R0, 0x1f, RZ ;  /* 0x0000001f00007819 */ /* 0x000fc800000006ff */
[----:B------:R-:W-:-:S13]  /*3630*/  R2UR UR29, R0 ;  /* 0x00000000001d72ca */ /* 0x000fda00000e0000 */
[----:B------:R-:W-:-:S04]  /*3640*/  MOV R0, UR29 ;  /* 0x0000001d00007c02 */ /* 0x000fc80008000f00 */
[----:B------:R0:W1:Y:S01]  /*3650*/  SYNCS.PHASECHK.TRANS64.TRYWAIT P2, [UR28+0x22830], R0 ;  /* 0x02283000ff0075a7 */ /* 0x000062000804015c */
[----:B------:R-:W-:Y:S05]  /*3660*/  @!P0 BRA `(.L_x_25) ;  /* 0x0000000000048947 */ /* 0x000fea0003800000 */
[----:B------:R-:W-:Y:S01]  /*3670*/  BPT.TRAP 0x1 ;  /* 0x000000040000795c */ /* 0x000fe20000300000 */
.L_x_25:
[----:B-1----:R-:W-:Y:S05]  /*3680*/  @P2 BRA `(.L_x_26) ;  /* 0x00000000000c2947 */ /* 0x002fea0003800000 */
[----:B0-----:R-:W-:-:S04]  /*3690*/  IMAD.U32 R0, RZ, RZ, UR29 ;  /* 0x0000001dff007e24 */ /* 0x001fc8000f8e00ff */
[----:B------:R-:W0:Y:S02]  /*36a0*/  SYNCS.PHASECHK.TRANS64.TRYWAIT P2, [UR28+0x22830], R0 ;  /* 0x02283000ff0075a7 */ /* 0x000e24000804015c */
[----:B0-----:R-:W-:Y:S05]  /*36b0*/  @!P2 BRA `(.L_x_27) ;  /* 0x000000880030a947 */ /* 0x001fea0003800000 */
.L_x_26:
[----:B------:R-:W-:Y:S01]  /*36c0*/  UIMAD UR10, UR5, 0x300, UR6 ;  /* 0x00000300050a78a4 */ /* 0x000fe2000f8e0206 */
[----:B------:R-:W-:Y:S01]  /*36d0*/  WARPGROUP.ARRIVE ;  /* 0x00000000000079c5 */ /* 0x000fe20000000000 */
[----:B------:R-:W-:Y:S01]  /*36e0*/  UMOV UR11, 0x40000040 ;  /* 0x40000040000b7882 */ /* 0x000fe20000000000 */
[----:B------:R-:W-:Y:S01]  /*36f0*/  UMOV UR15, 0x40000040 ;  /* 0x40000040000f7882 */ /* 0x000fe20000000000 */
[----:B------:R-:W-:Y:S01]  /*3700*/  UIADD3 UR14, UR10, 0x2, URZ ;  /* 0x000000020a0e7890 */ /* 0x000fe2000fffe03f */
[----:B0-----:R-:W-:Y:S01]  /*3710*/  IADD3 R0, -R2, 0xb, RZ ;  /* 0x0000000b02007810 */ /* 0x001fe20007ffe1ff */
[----:B------:R-:W-:Y:S01]  /*3720*/  UIADD3 UR18, UR10, 0x4, URZ ;  /* 0x000000040a127890 */ /* 0x000fe2000fffe03f */
[----:B------:R-:W-:Y:S02]  /*3730*/  UMOV UR19, 0x40000040 ;  /* 0x4000004000137882 */ /* 0x000fe40000000000 */
[----:B------:R-:W-:Y:S01]  /*3740*/  HGMMA.64x96x16.F32 R152, gdesc[UR8], RZ, !UPT, gsb0 ;  /* 0x01600000089879f0 */ /* 0x000fe2000c0008ff */
[----:B------:R-:W-:Y:S01]  /*3750*/  UIADD3 UR22, UR10, 0x6, URZ ;  /* 0x000000060a167890 */ /* 0x000fe2000fffe03f */
[----:B------:R-:W-:Y:S01]  /*3760*/  UMOV UR23, 0x40000040 ;  /* 0x4000004000177882 */ /* 0x000fe20000000000 */
[----:B------:R-:W-:-:S02]  /*3770*/  WARPGROUP.DEPBAR.LE gsb0, 0x0 ;  /* 0x00008000000079c5 */ /* 0x000fc40000010000 */
        /* <DEDUP_REMOVED lines=10> */
[----:B------:R-:W-:Y:S05]  /*3820*/  @!P0 BRA `(.L_x_28) ;  /* 0x0000000000048947 */ /* 0x000fea0003800000 */
[----:B------:R-:W-:Y:S01]  /*3830*/  BPT.TRAP 0x1 ;  /* 0x000000040000795c */ /* 0x000fe20000300000 */
.L_x_28:
[----:B------:R-:W-:Y:S01]  /*3840*/  FMUL.FTZ R16, R152, UR27 ;  /* 0x0000001b98107c20 */ /* 0x000fe20008410000 */
[----:B------:R-:W-:Y:S01]  /*3850*/  FMUL.FTZ R7, R153, UR27 ;  /* 0x0000001b99077c20 */ /* 0x000fe20008410000 */
[----:B------:R-:W-:Y:S01]  /*3860*/  FMUL.FTZ R19, R156, UR27 ;  /* 0x0000001b9c137c20 */ /* 0x000fe20008410000 */
[----:B------:R-:W-:Y:S01]  /*3870*/  FMUL.FTZ R20, R157, UR27 ;  /* 0x0000001b9d147c20 */ /* 0x000fe20008410000 */
[----:B------:R-:W-:Y:S01]  /*3880*/  FMUL.FTZ R200, R160, UR27 ;  /* 0x0000001ba0c87c20 */ /* 0x000fe20008410000 */
[----:B------:R-:W-:Y:S01]  /*3890*/  FMUL.FTZ R201, R161, UR27 ;  /* 0x0000001ba1c97c20 */ /* 0x000fe20008410000 */
[----:B------:R-:W1:Y:S01]  /*38a0*/  MUFU.TANH R16, R16 ;  /* 0x0000001000107308 */ /* 0x000e620000002400 */
[----:B------:R-:W-:Y:S01]  /*38b0*/  FMUL.FTZ R202, R164, UR27 ;  /* 0x0000001ba4ca7c20 */ /* 0x000fe20008410000 */
[----:B------:R-:W-:Y:S01]  /*38c0*/  FMUL.FTZ R165, R165, UR27 ;  /* 0x0000001ba5a57c20 */ /* 0x000fe20008410000 */
[----:B------:R-:W-:Y:S01]  /*38d0*/  FMUL.FTZ R17, R166, UR27 ;  /* 0x0000001ba6117c20 */ /* 0x000fe20008410000 */
[----:B------:R-:W-:Y:S01]  /*38e0*/  FMUL.FTZ R166, R168, UR27 ;  /* 0x0000001ba8a67c20 */ /* 0x000fe20008410000 */
[----:B------:R-:W-:Y:S01]  /*38f0*/  FMUL.FTZ R168, R169, UR27 ;  /* 0x0000001ba9a87c20 */ /* 0x000fe20008410000 */
[----:B------:R-:W-:Y:S01]  /*3900*/  FMUL.FTZ R21, R170, UR27 ;  /* 0x0000001baa157c20 */ /* 0x000fe20008410000 */
[----:B------:R-:W-:Y:S01]  /*3910*/  FMUL.FTZ R170, R172, UR27 ;  /* 0x0000001bacaa7c20 */ /* 0x000fe20008410000 */
[----:B------:R-:W2:Y:S01]  /*3920*/  MUFU.TANH R7, R7 ;  /* 0x0000000700077308 */ /* 0x000ea20000002400 */
[----:B------:R-:W-:Y:S01]  /*3930*/  FMUL.FTZ R172, R173, UR27 ;  /* 0x0000001badac7c20 */ /* 0x000fe20008410000 */
[----:B------:R-:W-:Y:S01]  /*3940*/  FMUL.FTZ R173, R176, UR27 ;  /* 0x0000001bb0ad7c20 */ /* 0x000fe20008410000 */
[----:B------:R-:W-:Y:S01]  /*3950*/  FMUL.FTZ R23, R174, UR27 ;  /* 0x0000001bae177c20 */ /* 0x000fe20008410000 */
[----:B------:R-:W-:Y:S01]  /*3960*/  FMUL.FTZ R174, R177, UR27 ;  /* 0x0000001bb1ae7c20 */ /* 0x000fe20008410000 */
[----:B------:R-:W-:Y:S01]  /*3970*/  FMUL.FTZ R176, R180, UR27 ;  /* 0x0000001bb4b07c20 */ /* 0x000fe20008410000 */
[----:B------:R-:W-:Y:S01]  /*3980*/  FMUL.FTZ R177, R181, UR27 ;  /* 0x0000001bb5b17c20 */ /* 0x000fe20008410000 */
[----:B------:R-:W-:Y:S01]  /*3990*/  FMUL.FTZ R180, R184, UR27 ;  /* 0x0000001bb8b47c20 */ /* 0x000fe20008410000 */
[----:B------:R-:W3:Y:S01]  /*39a0*/  MUFU.TANH R19, R19 ;  /* 0x0000001300137308 */ /* 0x000ee20000002400 */
[----:B-1----:R-:W-:Y:S01]  /*39b0*/  FMNMX.FTZ R4, R16, R13, !PT ;  /* 0x0000000d10047209 */ /* 0x002fe20007810000 */
[----:B------:R-:W-:Y:S01]  /*39c0*/  FMUL.FTZ R184, R185, UR27 ;  /* 0x0000001bb9b87c20 */ /* 0x000fe20008410000 */
[----:B------:R-:W-:Y:S01]  /*39d0*/  FMUL.FTZ R185, R188, UR27 ;  /* 0x0000001bbcb97c20 */ /* 0x000fe20008410000 */
[----:B------:R-:W-:Y:S01]  /*39e0*/  FMUL.FTZ R203, R189, UR27 ;  /* 0x0000001bbdcb7c20 */ /* 0x000fe20008410000 */
[----:B------:R-:W-:Y:S01]  /*39f0*/  FMUL.FTZ R188, R192, UR27 ;  /* 0x0000001bc0bc7c20 */ /* 0x000fe20008410000 */
[----:B------:R-:W-:Y:S01]  /*3a00*/  FMUL.FTZ R192, R193, UR27 ;  /* 0x0000001bc1c07c20 */ /* 0x000fe20008410000 */
[----:B------:R-:W-:Y:S01]  /*3a10*/  FMUL.FTZ R189, R196, UR27 ;  /* 0x0000001bc4bd7c20 */ /* 0x000fe20008410000 */
[----:B------:R-:W1:Y:S01]  /*3a20*/  MUFU.TANH R20, R20 ;  /* 0x0000001400147308 */ /* 0x000e620000002400 */
[----:B--2---:R-:W-:Y:S01]  /*3a30*/  FMNMX.FTZ R4, R7, R4, !PT ;  /* 0x0000000407047209 */ /* 0x004fe20007810000 */
[----:B------:R-:W-:Y:S01]  /*3a40*/  FMUL.FTZ R181, R197, UR27 ;  /* 0x0000001bc5b57c20 */ /* 0x000fe20008410000 */
[----:B------:R-:W-:Y:S01]  /*3a50*/  FMUL.FTZ R10, R155, UR27 ;  /* 0x0000001b9b0a7c20 */ /* 0x000fe20008410000 */
[----:B------:R-:W-:Y:S01]  /*3a60*/  FMUL.FTZ R12, R159, UR27 ;  /* 0x0000001b9f0c7c20 */ /* 0x000fe20008410000 */
[----:B------:R-:W-:Y:S01]  /*3a70*/  FMUL.FTZ R18, R167, UR27 ;  /* 0x0000001ba7127c20 */ /* 0x000fe20008410000 */
[----:B------:R-:W-:Y:S01]  /*3a80*/  FMUL.FTZ R9, R154, UR27 ;  /* 0x0000001b9a097c20 */ /* 0x000fe20008410000 */
[----:B------:R-:W-:Y:S01]  /*3a90*/  FMUL.FTZ R11, R158, UR27 ;  /* 0x0000001b9e0b7c20 */ /* 0x000fe20008410000 */
[----:B------:R-:W2:Y:S01]  /*3aa0*/  MUFU.TANH R200, R200 ;  /* 0x000000c800c87308 */ /* 0x000ea20000002400 */
[----:B---3--:R-:W-:Y:S01]  /*3ab0*/  FMNMX.FTZ R153, R19, R4, !PT ;  /* 0x0000000413997209 */ /* 0x008fe20007810000 */
[----:B------:R-:W-:Y:S01]  /*3ac0*/  FMUL.FTZ R14, R162, UR27 ;  /* 0x0000001ba20e7c20 */ /* 0x000fe20008410000 */
[----:B------:R-:W-:Y:S01]  /*3ad0*/  FMUL.FTZ R15, R163, UR27 ;  /* 0x0000001ba30f7c20 */ /* 0x000fe20008410000 */
[----:B------:R-:W-:Y:S01]  /*3ae0*/  UMOV UR10, UR25 ;  /* 0x00000019000a7c82 */ /* 0x000fe20008000000 */
        /* <DEDUP_REMOVED lines=15> */
[----:B------:R-:W-:-:S04]  /*3be0*/  UIADD3 UR11, UR28, 0x22840, URZ ;  /* 0x000228401c0b7890 */ /* 0x000fc8000fffe03f */
[----:B------:R-:W2:Y:S01]  /*3bf0*/  MUFU.TANH R165, R165 ;  /* 0x000000a500a57308 */ /* 0x000ea20000002400 */
[----:B---3--:R-:W-:Y:S01]  /*3c00*/  FMNMX.FTZ R153, R201, R4, !PT ;  /* 0x00000004c9997209 */ /* 0x008fe20007810000 */
[----:B------:R-:W-:-:S06]  /*3c10*/  UPRMT UR11, UR26, 0x654, UR11 ;  /* 0x000006541a0b7896 */ /* 0x000fcc000800000b */
[----:B------:R-:W3:Y:S01]  /*3c20*/  MUFU.TANH R166, R166 ;  /* 0x000000a600a67308 */ /* 0x000ee20000002400 */
[----:B-1----:R-:W-:Y:S02]  /*3c30*/  FMNMX.FTZ R4, R202, R153, !PT ;  /* 0x00000099ca047209 */ /* 0x002fe40007810000 */
[----:B------:R-:W-:Y:S05]  /*3c40*/  SYNCS.ARRIVE.TRANS64.RED.A1T0 RZ, [UR11], RZ ;  /* 0x000000ffffff79a7 */ /* 0x000fea000810040b */
[----:B------:R-:W1:Y:S01]  /*3c50*/  MUFU.TANH R168, R168 ;  /* 0x000000a800a87308 */ /* 0x000e620000002400 */
[----:B--2---:R-:W-:-:S07]  /*3c60*/  FMNMX.FTZ R153, R165, R4, !PT ;  /* 0x00000004a5997209 */ /* 0x004fce0007810000 */
[----:B------:R-:W2:Y:S01]  /*3c70*/  MUFU.TANH R170, R170 ;  /* 0x000000aa00aa7308 */ /* 0x000ea20000002400 */
[----:B---3--:R-:W-:-:S07]  /*3c80*/  FMNMX.FTZ R153, R166, R153, !PT ;  /* 0x00000099a6997209 */ /* 0x008fce0007810000 */
[----:B------:R-:W3:Y:S01]  /*3c90*/  MUFU.TANH R172, R172 ;  /* 0x000000ac00ac7308 */ /* 0x000ee20000002400 */
[----:B-1----:R-:W-:-:S07]  /*3ca0*/  FMNMX.FTZ R153, R168, R153, !PT ;  /* 0x00000099a8997209 */ /* 0x002fce0007810000 */
        /* <DEDUP_REMOVED lines=21> */
[----:B---3--:R-:W-:Y:S01]  /*3e00*/  FMNMX.FTZ R155, R188, R153, !PT ;  /* 0x00000099bc9b7209 */ /* 0x008fe20007810000 */
[----:B------:R-:W-:-:S06]  /*3e10*/  FMUL.FTZ R153, R178, UR27 ;  /* 0x0000001bb2997c20 */ /* 0x000fcc0008410000 */
[----:B------:R-:W3:Y:S01]  /*3e20*/  MUFU.TANH R181, R181 ;  /* 0x000000b500b57308 */ /* 0x000ee20000002400 */
[----:B-1----:R-:W-:Y:S01]  /*3e30*/  FMNMX.FTZ R4, R192, R155, !PT ;  /* 0x0000009bc0047209 */ /* 0x002fe20007810000 */
[----:B------:R-:W-:-:S06]  /*3e40*/  FMUL.FTZ R155, R182, UR27 ;  /* 0x0000001bb69b7c20 */ /* 0x000fcc0008410000 */
[----:B------:R-:W1:Y:S01]  /*3e50*/  MUFU.TANH R9, R9 ;  /* 0x0000000900097308 */ /* 0x000e620000002400 */
[----:B--2---:R-:W-:-:S07]  /*3e60*/  FMNMX.FTZ R4, R189, R4, !PT ;  /* 0x00000004bd047209 */ /* 0x004fce0007810000 */
[----:B------:R-:W2:Y:S01]  /*3e70*/  MUFU.TANH R10, R10 ;  /* 0x0000000a000a7308 */ /* 0x000ea20000002400 */
[----:B---3--:R-:W-:-:S05]  /*3e80*/  FMNMX.FTZ R4, R181, R4, !PT ;  /* 0x00000004b5047209 */ /* 0x008fca0007810000 */
[----:B------:R-:W3:Y:S02]  /*3e90*/  SHFL.BFLY PT, R159, R4, 0x2, 0x1f ;  /* 0x0c401f00049f7f89 */ /* 0x000ee400000e0000 */
[----:B------:R-:W4:Y:S08]  /*3ea0*/  MUFU.TANH R11, R11 ;  /* 0x0000000b000b7308 */ /* 0x000f300000002400 */
[----:B------:R-:W5:Y:S08]  /*3eb0*/  MUFU.TANH R12, R12 ;  /* 0x0000000c000c7308 */ /* 0x000f700000002400 */
[----:B------:R-:W0:Y:S01]  /*3ec0*/  MUFU.TANH R14, R14 ;  /* 0x0000000e000e7308 */ /* 0x000e220000002400 */
[----:B---3--:R-:W-:Y:S01]  /*3ed0*/  FMNMX.FTZ R167, R4, R159, !PT ;  /* 0x0000009f04a77209 */ /* 0x008fe20007810000 */
[----:B------:R-:W-:-:S06]  /*3ee0*/  FMUL.FTZ R159, R190, UR27 ;  /* 0x0000001bbe9f7c20 */ /* 0x000fcc0008410000 */
[----:B------:R-:W3:Y:S01]  /*3ef0*/  MUFU.TANH R15, R15 ;  /* 0x0000000f000f7308 */ /* 0x000ee20000002400 */
[----:B------:R-:W1:Y:S07]  /*3f00*/  SHFL.BFLY PT, R4, R167, 0x1, 0x1f ;  /* 0x0c201f00a7047f89 */ /* 0x000e6e00000e0000 */
[----:B------:R-:W3:Y:S08]  /*3f10*/  MUFU.TANH R17, R17 ;  /* 0x0000001100117308 */ /* 0x000ef00000002400 */
[----:B------:R-:W3:Y:S08]  /*3f20*/  MUFU.TANH R18, R18 ;  /* 0x0000001200127308 */ /* 0x000ef00000002400 */
[----:B------:R-:W3:Y:S01]  /*3f30*/  MUFU.TANH R21, R21 ;  /* 0x0000001500157308 */ /* 0x000ee20000002400 */
[----:B-1----:R-:W-:-:S02]  /*3f40*/  FMNMX.FTZ R4, R167, R4, !PT ;  /* 0x00000004a7047209 */ /* 0x002fc40007810000 */
[----:B------:R-:W-:-:S03]  /*3f50*/  FMNMX.FTZ R167, R9, R8, !PT ;  /* 0x0000000809a77209 */ /* 0x000fc60007810000 */
[C---:B------:R-:W-:Y:S02]  /*3f60*/  FMUL.FTZ R183, R4.reuse, UR10 ;  /* 0x0000000a04b77c20 */ /* 0x040fe40008410000 */
[----:B------:R-:W1:Y:S01]  /*3f70*/  MUFU.TANH R22, R22 ;  /* 0x0000001600167308 */ /* 0x000e620000002400 */
[----:B------:R-:W-:Y:S01]  /*3f80*/  FADD.FTZ R13, -R4, R13 ;  /* 0x0000000d040d7221 */ /* 0x000fe20000010100 */
[--C-:B------:R-:W-:Y:S01]  /*3f90*/  FFMA.FTZ R178, R16, UR10, -R183.reuse ;  /* 0x0000000a10b27c23 */ /* 0x100fe200080108b7 */
[----:B--2---:R-:W-:Y:S01]  /*3fa0*/  FMNMX.FTZ R16, R10, R167, !PT ;  /* 0x000000a70a107209 */ /* 0x004fe20007810000 */
[--C-:B------:R-:W-:Y:S01]  /*3fb0*/  FFMA.FTZ R175, R7, UR10, -R183.reuse ;  /* 0x0000000a07af7c23 */ /* 0x100fe200080108b7 */
[----:B------:R-:W-:Y:S01]  /*3fc0*/  FMUL.FTZ R13, R13, UR10 ;  /* 0x0000000a0d0d7c20 */ /* 0x000fe20008410000 */
[--C-:B------:R-:W-:Y:S01]  /*3fd0*/  FFMA.FTZ R179, R19, UR10, -R183.reuse ;  /* 0x0000000a13b37c23 */ /* 0x100fe200080108b7 */
[----:B----4-:R-:W-:Y:S01]  /*3fe0*/  FMNMX.FTZ R167, R11, R16, !PT ;  /* 0x000000100ba77209 */ /* 0x010fe20007810000 */
[----:B------:R-:W2:Y:S01]  /*3ff0*/  MUFU.TANH R23, R23 ;  /* 0x0000001700177308 */ /* 0x000ea20000002400 */
[--C-:B------:R-:W-:Y:S01]  /*4000*/  FFMA.FTZ R194, R168, UR10, -R183.reuse ;  /* 0x0000000aa8c27c23 */ /* 0x100fe200080108b7 */
[--C-:B------:R-:W-:Y:S01]  /*4010*/  FFMA.FTZ R182, R20, UR10, -R183.reuse ;  /* 0x0000000a14b67c23 */ /* 0x100fe200080108b7 */
[----:B-----5:R-:W-:Y:S01]  /*4020*/  FMNMX.FTZ R167, R12, R167, !PT ;  /* 0x000000a70ca77209 */ /* 0x020fe20007810000 */
[--C-:B------:R-:W-:Y:S01]  /*4030*/  FFMA.FTZ R168, R180, UR10, -R183.reuse ;  /* 0x0000000ab4a87c23 */ /* 0x100fe200080108b7 */
[--C-:B------:R-:W-:Y:S01]  /*4040*/  FFMA.FTZ R171, R200, UR10, -R183.reuse ;  /* 0x0000000ac8ab7c23 */ /* 0x100fe200080108b7 */
[--C-:B------:R-:W-:Y:S01]  /*4050*/  FFMA.FTZ R190, R165, UR10, -R183.reuse ;  /* 0x0000000aa5be7c23 */ /* 0x100fe200080108b7 */
[----:B0-----:R-:W-:Y:S01]  /*4060*/  FMNMX.FTZ R16, R14, R167, !PT ;  /* 0x000000a70e107209 */ /* 0x001fe20007810000 */
[----:B------:R-:W0:Y:S01]  /*4070*/  MUFU.TANH R152, R152 ;  /* 0x0000009800987308 */ /* 0x000e220000002400 */
[--C-:B------:R-:W-:Y:S01]  /*4080*/  FFMA.FTZ R167, R166, UR10, -R183.reuse ;  /* 0x0000000aa6a77c23 */ /* 0x100fe200080108b7 */
[--C-:B------:R-:W-:Y:S01]  /*4090*/  FFMA.FTZ R166, R176, UR10, -R183.reuse ;  /* 0x0000000ab0a67c23 */ /* 0x100fe200080108b7 */
[----:B---3--:R-:W-:Y:S01]  /*40a0*/  FMNMX.FTZ R16, R15, R16, !PT ;  /* 0x000000100f107209 */ /* 0x008fe20007810000 */
[--C-:B------:R-:W-:Y:S01]  /*40b0*/  FFMA.FTZ R165, R170, UR10, -R183.reuse ;  /* 0x0000000aaaa57c23 */ /* 0x100fe200080108b7 */
[--C-:B------:R-:W-:Y:S01]  /*40c0*/  FFMA.FTZ R20, R173, UR10, -R183.reuse ;  /* 0x0000000aad147c23 */ /* 0x100fe200080108b7 */
[--C-:B------:R-:W-:Y:S01]  /*40d0*/  FFMA.FTZ R186, R201, UR10, -R183.reuse ;  /* 0x0000000ac9ba7c23 */ /* 0x100fe200080108b7 */
[----:B------:R-:W-:Y:S01]  /*40e0*/  FMNMX.FTZ R7, R17, R16, !PT ;  /* 0x0000001011077209 */ /* 0x000fe20007810000 */
[----:B------:R-:W3:Y:S01]  /*40f0*/  MUFU.TANH R153, R153 ;  /* 0x0000009900997308 */ /* 0x000ee20000002400 */
[--C-:B------:R-:W-:Y:S01]  /*4100*/  FFMA.FTZ R173, R174, UR10, -R183.reuse ;  /* 0x0000000aaead7c23 */ /* 0x100fe200080108b7 */
[--C-:B------:R-:W-:Y:S01]  /*4110*/  FFMA.FTZ R170, R185, UR10, -R183.reuse ;  /* 0x0000000ab9aa7c23 */ /* 0x100fe200080108b7 */
[----:B------:R-:W-:Y:S01]  /*4120*/  FMNMX.FTZ R16, R18, R7, !PT ;  /* 0x0000000712107209 */ /* 0x000fe20007810000 */
[--C-:B------:R-:W-:Y:S01]  /*4130*/  FFMA.FTZ R169, R202, UR10, -R183.reuse ;  /* 0x0000000acaa97c23 */ /* 0x100fe200080108b7 */
[--C-:B------:R-:W-:Y:S01]  /*4140*/  FFMA.FTZ R172, R172, UR10, -R183.reuse ;  /* 0x0000000aacac7c23 */ /* 0x100fe200080108b7 */
[--C-:B------:R-:W-:Y:S01]  /*4150*/  FFMA.FTZ R177, R177, UR10, -R183.reuse ;  /* 0x0000000ab1b17c23 */ /* 0x100fe200080108b7 */
[----:B------:R-:W-:Y:S01]  /*4160*/  FMNMX.FTZ R7, R21, R16, !PT ;  /* 0x0000001015077209 */ /* 0x000fe20007810000 */
[----:B------:R-:W4:Y:S01]  /*4170*/  MUFU.TANH R154, R154 ;  /* 0x0000009a009a7308 */ /* 0x000f220000002400 */
[--C-:B------:R-:W-:Y:S01]  /*4180*/  FFMA.FTZ R187, R184, UR10, -R183.reuse ;  /* 0x0000000ab8bb7c23 */ /* 0x100fe200080108b7 */
[--C-:B------:R-:W-:Y:S01]  /*4190*/  FFMA.FTZ R185, R203, UR10, -R183.reuse ;  /* 0x0000000acbb97c23 */ /* 0x100fe200080108b7 */
[----:B-1----:R-:W-:Y:S01]  /*41a0*/  FMNMX.FTZ R16, R22, R7, !PT ;  /* 0x0000000716107209 */ /* 0x002fe20007810000 */
[--C-:B------:R-:W-:Y:S01]  /*41b0*/  FFMA.FTZ R19, R188, UR10, -R183.reuse ;  /* 0x0000000abc137c23 */ /* 0x100fe200080108b7 */
[--C-:B------:R-:W-:Y:S01]  /*41c0*/  FFMA.FTZ R174, R192, UR10, -R183.reuse ;  /* 0x0000000ac0ae7c23 */ /* 0x100fe200080108b7 */
[--C-:B------:R-:W-:Y:S01]  /*41d0*/  FFMA.FTZ R189, R189, UR10, -R183.reuse ;  /* 0x0000000abdbd7c23 */ /* 0x100fe200080108b7 */
[----:B--2---:R-:W-:Y:S01]  /*41e0*/  FMNMX.FTZ R7, R23, R16, !PT ;  /* 0x0000001017077209 */ /* 0x004fe20007810000 */
[----:B------:R-:W1:Y:S01]  /*41f0*/  MUFU.TANH R155, R155 ;  /* 0x0000009b009b7308 */ /* 0x000e620000002400 */
[----:B------:R-:W-:-:S02]  /*4200*/  FFMA.FTZ R181, R181, UR10, -R183 ;  /* 0x0000000ab5b57c23 */ /* 0x000fc400080108b7 */
[----:B0-----:R-:W-:-:S04]  /*4210*/  FMNMX.FTZ R16, R152, R7, !PT ;  /* 0x0000000798107209 */ /* 0x001fc80007810000 */
[----:B---3--:R-:W-:Y:S01]  /*4220*/  FMNMX.FTZ R7, R153, R16, !PT ;  /* 0x0000001099077209 */ /* 0x008fe20007810000 */
[----:B------:R-:W0:Y:S03]  /*4230*/  MUFU.TANH R156, R156 ;  /* 0x0000009c009c7308 */ /* 0x000e260000002400 */
[----:B----4-:R-:W-:-:S05]  /*4240*/  FMNMX.FTZ R16, R154, R7, !PT ;  /* 0x000000079a107209 */ /* 0x010fca0007810000 */
[----:B------:R-:W2:Y:S01]  /*4250*/  MUFU.TANH R157, R157 ;  /* 0x0000009d009d7308 */ /* 0x000ea20000002400 */
[----:B-1----:R-:W-:-:S07]  /*4260*/  FMNMX.FTZ R7, R155, R16, !PT ;  /* 0x000000109b077209 */ /* 0x002fce0007810000 */
[----:B------:R-:W1:Y:S01]  /*4270*/  MUFU.TANH R158, R158 ;  /* 0x0000009e009e7308 */ /* 0x000e620000002400 */
[----:B0-----:R-:W-:-:S07]  /*4280*/  FMNMX.FTZ R16, R156, R7, !PT ;  /* 0x000000079c107209 */ /* 0x001fce0007810000 */
[----:B------:R-:W0:Y:S01]  /*4290*/  MUFU.TANH R159, R159 ;  /* 0x0000009f009f7308 */ /* 0x000e220000002400 */
[----:B--2---:R-:W-:-:S07]  /*42a0*/  FMNMX.FTZ R7, R157, R16, !PT ;  /* 0x000000109d077209 */ /* 0x004fce0007810000 */
        /* <DEDUP_REMOVED lines=10> */
[----:B------:R-:W0:Y:S01]  /*4350*/  MUFU.EX2 R13, R13 ;  /* 0x0000000d000d7308 */ /* 0x000e220000000800 */
[----:B--2---:R-:W-:-:S07]  /*4360*/  FMNMX.FTZ R7, R163, R16, !PT ;  /* 0x00000010a3077209 */ /* 0x004fce0007810000 */
[----:B------:R-:W2:Y:S01]  /*4370*/  MUFU.EX2 R178, R178 ;  /* 0x000000b200b27308 */ /* 0x000ea20000000800 */
[----:B-1----:R-:W-:-:S05]  /*4380*/  FMNMX.FTZ R7, R164, R7, !PT ;  /* 0x00000007a4077209 */ /* 0x002fca0007810000 */
[----:B------:R-:W1:Y:S02]  /*4390*/  SHFL.BFLY PT, R16, R7, 0x2, 0x1f ;  /* 0x0c401f0007107f89 */ /* 0x000e6400000e0000 */
[----:B------:R-:W3:Y:S01]  /*43a0*/  MUFU.EX2 R175, R175 ;  /* 0x000000af00af7308 */ /* 0x000ee20000000800 */
[-C--:B0-----:R-:W-:Y:S01]  /*43b0*/  FMUL.FTZ R24, R24, R13.reuse ;  /* 0x0000000d18187220 */ /* 0x081fe20000410000 */
[-C--:B------:R-:W-:Y:S01]  /*43c0*/  FMUL.FTZ R25, R25, R13.reuse ;  /* 0x0000000d19197220 */ /* 0x080fe20000410000 */
[-C--:B------:R-:W-:Y:S01]  /*43d0*/  FMUL.FTZ R28, R28, R13.reuse ;  /* 0x0000000d1c1c7220 */ /* 0x080fe20000410000 */
[-C--:B------:R-:W-:Y:S01]  /*43e0*/  FMUL.FTZ R29, R29, R13.reuse ;  /* 0x0000000d1d1d7220 */ /* 0x080fe20000410000 */
[-C--:B------:R-:W-:Y:S01]  /*43f0*/  FMUL.FTZ R32, R32, R13.reuse ;  /* 0x0000000d20207220 */ /* 0x080fe20000410000 */
[-C--:B------:R-:W-:Y:S01]  /*4400*/  FMUL.FTZ R33, R33, R13.reuse ;  /* 0x0000000d21217220 */ /* 0x080fe20000410000 */
[-C--:B------:R-:W-:Y:S01]  /*4410*/  FMUL.FTZ R36, R36, R13.reuse ;  /* 0x0000000d24247220 */ /* 0x080fe20000410000 */
[----:B------:R-:W-:Y:S01]  /*4420*/  MUFU.EX2 R179, R179 ;  /* 0x000000b300b37308 */ /* 0x000fe20000000800 */
[----:B--2---:R-:W-:Y:S01]  /*4430*/  FFMA.FTZ R6, R13, R6, R178 ;  /* 0x000000060d067223 */ /* 0x004fe200000100b2 */
[-C--:B------:R-:W-:Y:S01]  /*4440*/  FMUL.FTZ R37, R37, R13.reuse ;  /* 0x0000000d25257220 */ /* 0x080fe20000410000 */
[-C--:B------:R-:W-:Y:S01]  /*4450*/  FMUL.FTZ R40, R40, R13.reuse ;  /* 0x0000000d28287220 */ /* 0x080fe20000410000 */
[-C--:B------:R-:W-:Y:S01]  /*4460*/  FMUL.FTZ R41, R41, R13.reuse ;  /* 0x0000000d29297220 */ /* 0x080fe20000410000 */
[-C--:B------:R-:W-:Y:S01]  /*4470*/  FMUL.FTZ R44, R44, R13.reuse ;  /* 0x0000000d2c2c7220 */ /* 0x080fe20000410000 */
[-C--:B------:R-:W-:Y:S01]  /*4480*/  FMUL.FTZ R45, R45, R13.reuse ;  /* 0x0000000d2d2d7220 */ /* 0x080fe20000410000 */
[-C--:B------:R-:W-:Y:S01]  /*4490*/  FMUL.FTZ R48, R48, R13.reuse ;  /* 0x0000000d30307220 */ /* 0x080fe20000410000 */
[----:B------:R-:W0:Y:S01]  /*44a0*/  MUFU.EX2 R182, R182 ;  /* 0x000000b600b67308 */ /* 0x000e220000000800 */
[----:B---3--:R-:W-:Y:S01]  /*44b0*/  FADD.FTZ R6, R175, R6 ;  /* 0x00000006af067221 */ /* 0x008fe20000010000 */
[-C--:B------:R-:W-:Y:S01]  /*44c0*/  FMUL.FTZ R49, R49, R13.reuse ;  /* 0x0000000d31317220 */ /* 0x080fe20000410000 */
[-C--:B------:R-:W-:Y:S01]  /*44d0*/  FMUL.FTZ R52, R52, R13.reuse ;  /* 0x0000000d34347220 */ /* 0x080fe20000410000 */
[-C--:B------:R-:W-:Y:S01]  /*44e0*/  FMUL.FTZ R53, R53, R13.reuse ;  /* 0x0000000d35357220 */ /* 0x080fe20000410000 */
[-C--:B------:R-:W-:Y:S01]  /*44f0*/  FMUL.FTZ R56, R56, R13.reuse ;  /* 0x0000000d38387220 */ /* 0x080fe20000410000 */
[----:B-1----:R-:W-:Y:S01]  /*4500*/  FMNMX.FTZ R16, R7, R16, !PT ;  /* 0x0000001007107209 */ /* 0x002fe20007810000 */
[-C--:B------:R-:W-:Y:S01]  /*4510*/  FMUL.FTZ R57, R57, R13.reuse ;  /* 0x0000000d39397220 */ /* 0x080fe20000410000 */
[----:B------:R-:W-:Y:S01]  /*4520*/  MUFU.EX2 R171, R171 ;  /* 0x000000ab00ab7308 */ /* 0x000fe20000000800 */
[-C--:B------:R-:W-:Y:S01]  /*4530*/  FMUL.FTZ R60, R60, R13.reuse ;  /* 0x0000000d3c3c7220 */ /* 0x080fe20000410000 */
[-C--:B------:R-:W-:Y:S01]  /*4540*/  FMUL.FTZ R61, R61, R13.reuse ;  /* 0x0000000d3d3d7220 */ /* 0x080fe20000410000 */
[----:B------:R-:W1:Y:S01]  /*4550*/  SHFL.BFLY PT, R7, R16, 0x1, 0x1f ;  /* 0x0c201f0010077f89 */ /* 0x000e6200000e0000 */
[-C--:B------:R-:W-:Y:S01]  /*4560*/  FMUL.FTZ R64, R64, R13.reuse ;  /* 0x0000000d40407220 */ /* 0x080fe20000410000 */
[-C--:B------:R-:W-:Y:S01]  /*4570*/  FMUL.FTZ R65, R65, R13.reuse ;  /* 0x0000000d41417220 */ /* 0x080fe20000410000 */
[-C--:B------:R-:W-:Y:S01]  /*4580*/  FMUL.FTZ R68, R68, R13.reuse ;  /* 0x0000000d44447220 */ /* 0x080fe20000410000 */
[-C--:B------:R-:W-:Y:S01]  /*4590*/  FMUL.FTZ R69, R69, R13.reuse ;  /* 0x0000000d45457220 */ /* 0x080fe20000410000 */
[----:B------:R-:W-:Y:S01]  /*45a0*/  MUFU.EX2 R186, R186 ;  /* 0x000000ba00ba7308 */ /* 0x000fe20000000800 */
[-C--:B------:R-:W-:Y:S01]  /*45b0*/  FMUL.FTZ R72, R72, R13.reuse ;  /* 0x0000000d48487220 */ /* 0x080fe20000410000 */
[-C--:B------:R-:W-:Y:S01]  /*45c0*/  FMUL.FTZ R73, R73, R13.reuse ;  /* 0x0000000d49497220 */ /* 0x080fe20000410000 */
[-C--:B------:R-:W-:Y:S01]  /*45d0*/  FMUL.FTZ R76, R76, R13.reuse ;  /* 0x0000000d4c4c7220 */ /* 0x080fe20000410000 */
        /* <DEDUP_REMOVED lines=14> */
[----:B------:R-:W-:Y:S01]  /*46c0*/  FMUL.FTZ R101, R101, R13 ;  /* 0x0000000d65657220 */ /* 0x000fe20000410000 */
[----:B-1----:R-:W-:Y:S01]  /*46d0*/  FMNMX.FTZ R7, R16, R7, !PT ;  /* 0x0000000710077209 */ /* 0x002fe20007810000 */
[-C--:B------:R-:W-:Y:S01]  /*46e0*/  FMUL.FTZ R104, R104, R13.reuse ;  /* 0x0000000d68687220 */ /* 0x080fe20000410000 */
[-C--:B------:R-:W-:Y:S01]  /*46f0*/  FMUL.FTZ R105, R105, R13.reuse ;  /* 0x0000000d69697220 */ /* 0x080fe20000410000 */
[-C--:B------:R-:W-:Y:S01]  /*4700*/  FMUL.FTZ R108, R108, R13.reuse ;  /* 0x0000000d6c6c7220 */ /* 0x080fe20000410000 */
[-C--:B------:R-:W-:Y:S01]  /*4710*/  FMUL.FTZ R109, R109, R13.reuse ;  /* 0x0000000d6d6d7220 */ /* 0x080fe20000410000 */
[C---:B------:R-:W-:Y:S01]  /*4720*/  FADD.FTZ R8, -R7.reuse, R8 ;  /* 0x0000000807087221 */ /* 0x040fe20000010100 */
[----:B------:R-:W-:Y:S01]  /*4730*/  FMUL.FTZ R176, R7, UR10 ;  /* 0x0000000a07b07c20 */ /* 0x000fe20008410000 */
[----:B------:R-:W-:Y:S01]  /*4740*/  MUFU.EX2 R16, R189 ;  /* 0x000000bd00107308 */ /* 0x000fe20000000800 */
[----:B------:R-:W-:Y:S01]  /*4750*/  FMUL.FTZ R112, R112, R13 ;  /* 0x0000000d70707220 */ /* 0x000fe20000410000 */
[----:B------:R-:W-:Y:S01]  /*4760*/  FMUL.FTZ R8, R8, UR10 ;  /* 0x0000000a08087c20 */ /* 0x000fe20008410000 */
        /* <DEDUP_REMOVED lines=8> */
[--C-:B------:R-:W-:Y:S01]  /*47f0*/  FFMA.FTZ R22, R153, UR10, -R176.reuse ;  /* 0x0000000a99167c23 */ /* 0x100fe200080108b0 */
[--C-:B------:R-:W-:Y:S01]  /*4800*/  FFMA.FTZ R14, R17, UR10, -R176.reuse ;  /* 0x0000000a110e7c23 */ /* 0x100fe200080108b0 */
[--C-:B------:R-:W-:Y:S01]  /*4810*/  FFMA.FTZ R184, R152, UR10, -R176.reuse ;  /* 0x0000000a98b87c23 */ /* 0x100fe200080108b0 */
[--C-:B------:R-:W-:Y:S01]  /*4820*/  FFMA.FTZ R17, R18, UR10, -R176.reuse ;  /* 0x0000000a12117c23 */ /* 0x100fe200080108b0 */
[--C-:B------:R-:W-:Y:S01]  /*4830*/  FFMA.FTZ R18, R21, UR10, -R176.reuse ;  /* 0x0000000a15127c23 */ /* 0x100fe200080108b0 */
[----:B------:R-:W1:Y:S01]  /*4840*/  MUFU.EX2 R9, R9 ;  /* 0x0000000900097308 */ /* 0x000e620000000800 */
[--C-:B------:R-:W-:Y:S01]  /*4850*/  FFMA.FTZ R188, R157, UR10, -R176.reuse ;  /* 0x0000000a9dbc7c23 */ /* 0x100fe200080108b0 */
[--C-:B------:R-:W-:Y:S01]  /*4860*/  FFMA.FTZ R21, R23, UR10, -R176.reuse ;  /* 0x0000000a17157c23 */ /* 0x100fe200080108b0 */
[--C-:B------:R-:W-:Y:S01]  /*4870*/  FFMA.FTZ R23, R154, UR10, -R176.reuse ;  /* 0x0000000a9a177c23 */ /* 0x100fe200080108b0 */
[--C-:B------:R-:W-:Y:S01]  /*4880*/  FFMA.FTZ R155, R155, UR10, -R176.reuse ;  /* 0x0000000a9b9b7c23 */ /* 0x100fe200080108b0 */
[--C-:B------:R-:W-:Y:S01]  /*4890*/  FFMA.FTZ R159, R159, UR10, -R176.reuse ;  /* 0x0000000a9f9f7c23 */ /* 0x100fe200080108b0 */
[--C-:B------:R-:W-:Y:S01]  /*48a0*/  FFMA.FTZ R192, R163, UR10, -R176.reuse ;  /* 0x0000000aa3c07c23 */ /* 0x100fe200080108b0 */
[----:B------:R-:W-:Y:S01]  /*48b0*/  FFMA.FTZ R191, R162, UR10, -R176 ;  /* 0x0000000aa2bf7c23 */ /* 0x000fe200080108b0 */
[----:B------:R-:W2:Y:S01]  /*48c0*/  MUFU.EX2 R10, R10 ;  /* 0x0000000a000a7308 */ /* 0x000ea20000000800 */
[----:B0-----:R-:W-:Y:S01]  /*48d0*/  F2FP.F16.F32.PACK_AB R162, R182, R179 ;  /* 0x000000b3b6a2723e */ /* 0x001fe200000000ff */
[-C--:B------:R-:W-:Y:S01]  /*48e0*/  FMUL.FTZ R113, R113, R13.reuse ;  /* 0x0000000d71717220 */ /* 0x080fe20000410000 */
[-C--:B------:R-:W-:Y:S01]  /*48f0*/  FMUL.FTZ R116, R116, R13.reuse ;  /* 0x0000000d74747220 */ /* 0x080fe20000410000 */
[-C--:B------:R-:W-:Y:S01]  /*4900*/  FMUL.FTZ R117, R117, R13.reuse ;  /* 0x0000000d75757220 */ /* 0x080fe20000410000 */
[-C--:B------:R-:W-:Y:S01]  /*4910*/  FMUL.FTZ R120, R120, R13.reuse ;  /* 0x0000000d78787220 */ /* 0x080fe20000410000 */
[-C--:B------:R-:W-:Y:S01]  /*4920*/  FMUL.FTZ R121, R121, R13.reuse ;  /* 0x0000000d79797220 */ /* 0x080fe20000410000 */
[----:B------:R-:W-:Y:S01]  /*4930*/  FMUL.FTZ R124, R124, R13 ;  /* 0x0000000d7c7c7220 */ /* 0x000fe20000410000 */
[----:B------:R-:W0:Y:S01]  /*4940*/  MUFU.EX2 R11, R11 ;  /* 0x0000000b000b7308 */ /* 0x000e220000000800 */
[----:B-1----:R-:W-:Y:S01]  /*4950*/  FFMA.FTZ R153, R8, R5, R9 ;  /* 0x0000000508997223 */ /* 0x002fe20000010009 */
[-C--:B------:R-:W-:Y:S01]  /*4960*/  FMUL.FTZ R125, R125, R13.reuse ;  /* 0x0000000d7d7d7220 */ /* 0x080fe20000410000 */
[-C--:B------:R-:W-:Y:S01]  /*4970*/  FMUL.FTZ R128, R128, R13.reuse ;  /* 0x0000000d80807220 */ /* 0x080fe20000410000 */
[-C--:B------:R-:W-:Y:S01]  /*4980*/  FMUL.FTZ R129, R129, R13.reuse ;  /* 0x0000000d81817220 */ /* 0x080fe20000410000 */
[-C--:B------:R-:W-:Y:S01]  /*4990*/  FMUL.FTZ R132, R132, R13.reuse ;  /* 0x0000000d84847220 */ /* 0x080fe20000410000 */
[-C--:B------:R-:W-:Y:S01]  /*49a0*/  FMUL.FTZ R133, R133, R13.reuse ;  /* 0x0000000d85857220 */ /* 0x080fe20000410000 */
[-C--:B------:R-:W-:Y:S01]  /*49b0*/  FMUL.FTZ R136, R136, R13.reuse ;  /* 0x0000000d88887220 */ /* 0x080fe20000410000 */
[----:B------:R-:W1:Y:S01]  /*49c0*/  MUFU.EX2 R180, R180 ;  /* 0x000000b400b47308 */ /* 0x000e620000000800 */
[----:B--2---:R-:W-:Y:S01]  /*49d0*/  FADD.FTZ R152, R10, R153 ;  /* 0x000000990a987221 */ /* 0x004fe20000010000 */
[----:B------:R-:W-:Y:S01]  /*49e0*/  FADD.FTZ R153, R179, R6 ;  /* 0x00000006b3997221 */ /* 0x000fe20000010000 */
[----:B------:R-:W-:Y:S01]  /*49f0*/  FFMA.FTZ R6, R156, UR10, -R176 ;  /* 0x0000000a9c067c23 */ /* 0x000fe200080108b0 */
[-C--:B------:R-:W-:Y:S01]  /*4a00*/  FMUL.FTZ R137, R137, R13.reuse ;  /* 0x0000000d89897220 */ /* 0x080fe20000410000 */
[-C--:B------:R-:W-:Y:S01]  /*4a10*/  FMUL.FTZ R140, R140, R13.reuse ;  /* 0x0000000d8c8c7220 */ /* 0x080fe20000410000 */
[-C--:B------:R-:W-:Y:S01]  /*4a20*/  FMUL.FTZ R141, R141, R13.reuse ;  /* 0x0000000d8d8d7220 */ /* 0x080fe20000410000 */
[-C--:B------:R-:W-:Y:S01]  /*4a30*/  FMUL.FTZ R144, R144, R13.reuse ;  /* 0x0000000d90907220 */ /* 0x080fe20000410000 */
[----:B------:R-:W2:Y:S01]  /*4a40*/  MUFU.EX2 R12, R12 ;  /* 0x0000000c000c7308 */ /* 0x000ea20000000800 */
[----:B0-----:R-:W-:Y:S01]  /*4a50*/  FADD.FTZ R189, R11, R152 ;  /* 0x000000980bbd7221 */ /* 0x001fe20000010000 */
[----:B------:R-:W-:Y:S01]  /*4a60*/  FADD.FTZ R152, R182, R153 ;  /* 0x00000099b6987221 */ /* 0x000fe20000010000 */
[-C--:B------:R-:W-:Y:S01]  /*4a70*/  FMUL.FTZ R145, R145, R13.reuse ;  /* 0x0000000d91917220 */ /* 0x080fe20000410000 */
[-C--:B------:R-:W-:Y:S01]  /*4a80*/  FMUL.FTZ R148, R148, R13.reuse ;  /* 0x0000000d94947220 */ /* 0x080fe20000410000 */
[----:B------:R-:W-:Y:S01]  /*4a90*/  FMUL.FTZ R149, R149, R13 ;  /* 0x0000000d95957220 */ /* 0x000fe20000410000 */
[----:B------:R-:W-:Y:S01]  /*4aa0*/  FADD.FTZ R157, R171, R152 ;  /* 0x00000098ab9d7221 */ /* 0x000fe20000010000 */
[-C--:B------:R-:W-:Y:S01]  /*4ab0*/  FMUL.FTZ R26, R26, R8.reuse ;  /* 0x000000081a1a7220 */ /* 0x080fe20000410000 */
[----:B------:R-:W0:Y:S01]  /*4ac0*/  MUFU.EX2 R15, R15 ;  /* 0x0000000f000f7308 */ /* 0x000e220000000800 */
[----:B-1----:R-:W-:Y:S01]  /*4ad0*/  FADD.FTZ R153, R180, R189 ;  /* 0x000000bdb4997221 */ /* 0x002fe20000010000 */
[----:B------:R-:W-:Y:S01]  /*4ae0*/  FADD.FTZ R154, R186, R157 ;  /* 0x0000009dba9a7221 */ /* 0x000fe20000010000 */
[----:B------:R-:W-:Y:S01]  /*4af0*/  FFMA.FTZ R189, R158, UR10, -R176 ;  /* 0x0000000a9ebd7c23 */ /* 0x000fe200080108b0 */
[----:B------:R-:W-:Y:S01]  /*4b00*/  F2FP.F16.F32.PACK_AB R163, R180, R11 ;  /* 0x0000000bb4a3723e */ /* 0x000fe200000000ff */
[-C--:B------:R-:W-:Y:S01]  /*4b10*/  FMUL.FTZ R27, R27, R8.reuse ;  /* 0x000000081b1b7220 */ /* 0x080fe20000410000 */
[----:B------:R-:W-:Y:S01]  /*4b20*/  FADD.FTZ R157, R169, R154 ;  /* 0x0000009aa99d7221 */ /* 0x000fe20000010000 */
[----:B------:R-:W-:Y:S01]  /*4b30*/  F2FP.F16.F32.PACK_AB R158, R190, R169 ;  /* 0x000000a9be9e723e */ /* 0x000fe200000000ff */
[----:B------:R-:W1:Y:S01]  /*4b40*/  MUFU.EX2 R14, R14 ;  /* 0x0000000e000e7308 */ /* 0x000e620000000800 */
[----:B--2---:R-:W-:Y:S01]  /*4b50*/  FADD.FTZ R152, R12, R153 ;  /* 0x000000990c987221 */ /* 0x004fe20000010000 */
[----:B------:R-:W-:Y:S01]  /*4b60*/  FADD.FTZ R156, R190, R157 ;  /* 0x0000009dbe9c7221 */ /* 0x000fe20000010000 */
[-C--:B------:R-:W-:Y:S01]  /*4b70*/  FMUL.FTZ R30, R30, R8.reuse ;  /* 0x000000081e1e7220 */ /* 0x080fe20000410000 */
[-C--:B------:R-:W-:Y:S01]  /*4b80*/  FMUL.FTZ R31, R31, R8.reuse ;  /* 0x000000081f1f7220 */ /* 0x080fe20000410000 */
[-C--:B------:R-:W-:Y:S01]  /*4b90*/  FMUL.FTZ R34, R34, R8.reuse ;  /* 0x0000000822227220 */ /* 0x080fe20000410000 */
[-C--:B------:R-:W-:Y:S01]  /*4ba0*/  FMUL.FTZ R35, R35, R8.reuse ;  /* 0x0000000823237220 */ /* 0x080fe20000410000 */
[----:B------:R-:W-:Y:S01]  /*4bb0*/  FMUL.FTZ R38, R38, R8 ;  /* 0x0000000826267220 */ /* 0x000fe20000410000 */
[----:B------:R-:W2:Y:S01]  /*4bc0*/  MUFU.EX2 R17, R17 ;  /* 0x0000001100117308 */ /* 0x000ea20000000800 */
[----:B0-----:R-:W-:Y:S01]  /*4bd0*/  FADD.FTZ R153, R15, R152 ;  /* 0x000000980f997221 */ /* 0x001fe20000010000 */
[----:B------:R-:W-:Y:S01]  /*4be0*/  FFMA.FTZ R152, R160, UR10, -R176 ;  /* 0x0000000aa0987c23 */ /* 0x000fe200080108b0 */
[----:B------:R-:W-:Y:S01]  /*4bf0*/  F2FP.F16.F32.PACK_AB R160, R175, R178 ;  /* 0x000000b2afa0723e */ /* 0x000fe200000000ff */
[-C--:B------:R-:W-:Y:S01]  /*4c00*/  FMUL.FTZ R39, R39, R8.reuse ;  /* 0x0000000827277220 */ /* 0x080fe20000410000 */
[-C--:B------:R-:W-:Y:S01]  /*4c10*/  FMUL.FTZ R42, R42, R8.reuse ;  /* 0x000000082a2a7220 */ /* 0x080fe20000410000 */
[-C--:B------:R-:W-:Y:S01]  /*4c20*/  FMUL.FTZ R43, R43, R8.reuse ;  /* 0x000000082b2b7220 */ /* 0x080fe20000410000 */
[-C--:B------:R-:W-:Y:S01]  /*4c30*/  FMUL.FTZ R46, R46, R8.reuse ;  /* 0x000000082e2e7220 */ /* 0x080fe20000410000 */
[----:B------:R-:W0:Y:S01]  /*4c40*/  MUFU.EX2 R167, R167 ;  /* 0x000000a700a77308 */ /* 0x000e220000000800 */
[----:B-1----:R-:W-:Y:S01]  /*4c50*/  FADD.FTZ R154, R14, R153 ;  /* 0x000000990e9a7221 */ /* 0x002fe20000010000 */
        /* <DEDUP_REMOVED lines=8> */
[-C--:B------:R-:W-:Y:S01]  /*4ce0*/  FMUL.FTZ R59, R59, R8.reuse ;  /* 0x000000083b3b7220 */ /* 0x080fe20000410000 */
[-C--:B------:R-:W-:Y:S01]  /*4cf0*/  FMUL.FTZ R62, R62, R8.reuse ;  /* 0x000000083e3e7220 */ /* 0x080fe20000410000 */
[-C--:B------:R-:W-:Y:S01]  /*4d00*/  FMUL.FTZ R63, R63, R8.reuse ;  /* 0x000000083f3f7220 */ /* 0x080fe20000410000 */
[-C--:B------:R-:W-:Y:S01]  /*4d10*/  FMUL.FTZ R66, R66, R8.reuse ;  /* 0x0000000842427220 */ /* 0x080fe20000410000 */
[-C--:B------:R-:W-:Y:S01]  /*4d20*/  FMUL.FTZ R67, R67, R8.reuse ;  /* 0x0000000843437220 */ /* 0x080fe20000410000 */
[-C--:B------:R-:W-:Y:S01]  /*4d30*/  FMUL.FTZ R70, R70, R8.reuse ;  /* 0x0000000846467220 */ /* 0x080fe20000410000 */
[----:B------:R-:W2:Y:S01]  /*4d40*/  MUFU.EX2 R194, R194 ;  /* 0x000000c200c27308 */ /* 0x000ea20000000800 */
[----:B0-----:R-:W-:Y:S01]  /*4d50*/  FADD.FTZ R157, R167, R156 ;  /* 0x0000009ca79d7221 */ /* 0x001fe20000010000 */
[-C--:B------:R-:W-:Y:S01]  /*4d60*/  FMUL.FTZ R71, R71, R8.reuse ;  /* 0x0000000847477220 */ /* 0x080fe20000410000 */
[-C--:B------:R-:W-:Y:S01]  /*4d70*/  FMUL.FTZ R74, R74, R8.reuse ;  /* 0x000000084a4a7220 */ /* 0x080fe20000410000 */
        /* <DEDUP_REMOVED lines=11> */
[----:B------:R-:W-:Y:S01]  /*4e30*/  FMUL.FTZ R94, R94, R8 ;  /* 0x000000085e5e7220 */ /* 0x000fe20000410000 */
[----:B------:R-:W1:Y:S01]  /*4e40*/  MUFU.EX2 R165, R165 ;  /* 0x000000a500a57308 */ /* 0x000e620000000800 */
[----:B--2---:R-:W-:Y:S01]  /*4e50*/  FADD.FTZ R156, R194, R157 ;  /* 0x0000009dc29c7221 */ /* 0x004fe20000010000 */
[----:B------:R-:W-:Y:S01]  /*4e60*/  F2FP.F16.F32.PACK_AB R157, R15, R12 ;  /* 0x0000000c0f9d723e */ /* 0x000fe200000000ff */
[-C--:B------:R-:W-:Y:S01]  /*4e70*/  FMUL.FTZ R95, R95, R8.reuse ;  /* 0x000000085f5f7220 */ /* 0x080fe20000410000 */
[-C--:B------:R-:W-:Y:S01]  /*4e80*/  FMUL.FTZ R98, R98, R8.reuse ;  /* 0x0000000862627220 */ /* 0x080fe20000410000 */
[-C--:B------:R-:W-:Y:S01]  /*4e90*/  FMUL.FTZ R99, R99, R8.reuse ;  /* 0x0000000863637220 */ /* 0x080fe20000410000 */
[-C--:B------:R-:W-:Y:S01]  /*4ea0*/  FMUL.FTZ R102, R102, R8.reuse ;  /* 0x0000000866667220 */ /* 0x080fe20000410000 */
[-C--:B------:R-:W-:Y:S01]  /*4eb0*/  FMUL.FTZ R103, R103, R8.reuse ;  /* 0x0000000867677220 */ /* 0x080fe20000410000 */
[----:B------:R-:W-:Y:S01]  /*4ec0*/  MUFU.EX2 R21, R21 ;  /* 0x0000001500157308 */ /* 0x000fe20000000800 */
        /* <DEDUP_REMOVED lines=9> */
[----:B------:R-:W-:Y:S01]  /*4f60*/  F2FP.F16.F32.PACK_AB R156, R186, R171 ;  /* 0x000000abba9c723e */ /* 0x000fe200000000ff */
        /* <DEDUP_REMOVED lines=13> */
[----:B------:R-:W1:Y:S01]  /*5040*/  MUFU.EX2 R20, R20 ;  /* 0x0000001400147308 */ /* 0x000e620000000800 */
[----:B0-----:R-:W-:Y:S01]  /*5050*/  FADD.FTZ R153, R172, R153 ;  /* 0x00000099ac997221 */ /* 0x001fe20000010000 */
[-C--:B------:R-:W-:Y:S01]  /*5060*/  FMUL.FTZ R142, R142, R8.reuse ;  /* 0x000000088e8e7220 */ /* 0x080fe20000410000 */
[-C--:B------:R-:W-:Y:S01]  /*5070*/  FMUL.FTZ R143, R143, R8.reuse ;  /* 0x000000088f8f7220 */ /* 0x080fe20000410000 */
[-C--:B------:R-:W-:Y:S01]  /*5080*/  FMUL.FTZ R146, R146, R8.reuse ;  /* 0x0000000892927220 */ /* 0x080fe20000410000 */
[-C--:B------:R-:W-:Y:S01]  /*5090*/  FMUL.FTZ R147, R147, R8.reuse ;  /* 0x0000000893937220 */ /* 0x080fe20000410000 */
[-C--:B------:R-:W-:Y:S01]  /*50a0*/  FMUL.FTZ R150, R150, R8.reuse ;  /* 0x0000000896967220 */ /* 0x080fe20000410000 */
[----:B------:R-:W-:Y:S01]  /*50b0*/  FMUL.FTZ R151, R151, R8 ;  /* 0x0000000897977220 */ /* 0x000fe20000410000 */
[----:B------:R-:W-:Y:S08]  /*50c0*/  MUFU.EX2 R22, R22 ;  /* 0x0000001600167308 */ /* 0x000ff00000000800 */
[----:B------:R-:W0:Y:S08]  /*50d0*/  MUFU.EX2 R173, R173 ;  /* 0x000000ad00ad7308 */ /* 0x000e300000000800 */
[----:B------:R-:W2:Y:S08]  /*50e0*/  MUFU.EX2 R23, R23 ;  /* 0x0000001700177308 */ /* 0x000eb00000000800 */
[----:B------:R3:W-:Y:S08]  /*50f0*/  MUFU.EX2 R5, R155 ;  /* 0x0000009b00057308 */ /* 0x0007f00000000800 */
[----:B------:R-:W4:Y:S01]  /*5100*/  MUFU.EX2 R166, R166 ;  /* 0x000000a600a67308 */ /* 0x000f220000000800 */
[----:B---3--:R-:W-:Y:S01]  /*5110*/  FFMA.FTZ R155, R161, UR10, -R176 ;  /* 0x0000000aa19b7c23 */ /* 0x008fe200080108b0 */
[----:B------:R-:W-:Y:S01]  /*5120*/  F2FP.F16.F32.PACK_AB R161, R10, R9 ;  /* 0x000000090aa1723e */ /* 0x000fe200000000ff */
[----:B------:R-:W-:Y:S01]  /*5130*/  FADD.FTZ R9, R21, R154 ;  /* 0x0000009a15097221 */ /* 0x000fe20000010000 */
[----:B-1----:R-:W-:Y:S01]  /*5140*/  FADD.FTZ R154, R20, R153 ;  /* 0x00000099149a7221 */ /* 0x002fe20000010000 */
[----:B------:R-:W-:Y:S01]  /*5150*/  F2FP.F16.F32.PACK_AB R153, R183, R18 ;  /* 0x00000012b799723e */ /* 0x000fe200000000ff */
[----:B------:R-:W-:Y:S01]  /*5160*/  FFMA.FTZ R176, R164, UR10, -R176 ;  /* 0x0000000aa4b07c23 */ /* 0x000fe200080108b0 */
[----:B------:R-:W-:Y:S01]  /*5170*/  FADD.FTZ R9, R184, R9 ;  /* 0x00000009b8097221 */ /* 0x000fe20000010000 */
[----:B------:R-:W1:Y:S01]  /*5180*/  MUFU.EX2 R177, R177 ;  /* 0x000000b100b17308 */ /* 0x000e620000000800 */
[C---:B0-----:R-:W-:Y:S01]  /*5190*/  FADD.FTZ R11, R173.reuse, R154 ;  /* 0x0000009aad0b7221 */ /* 0x041fe20000010000 */
[----:B------:R-:W-:Y:S01]  /*51a0*/  F2FP.F16.F32.PACK_AB R154, R172, R165 ;  /* 0x000000a5ac9a723e */ /* 0x000fe200000000ff */
[----:B------:R-:W-:Y:S01]  /*51b0*/  FADD.FTZ R12, R22, R9 ;  /* 0x00000009160c7221 */ /* 0x000fe20000010000 */
[----:B------:R-:W-:-:S02]  /*51c0*/  F2FP.F16.F32.PACK_AB R164, R173, R20 ;  /* 0x00000014ada4723e */ /* 0x000fc400000000ff */
[C---:B--2---:R-:W-:Y:S01]  /*51d0*/  F2FP.F16.F32.PACK_AB R165, R23.reuse, R22 ;  /* 0x0000001617a5723e */ /* 0x044fe200000000ff */
[----:B------:R-:W-:Y:S01]  /*51e0*/  FADD.FTZ R12, R23, R12 ;  /* 0x0000000c170c7221 */ /* 0x000fe20000010000 */
[----:B------:R-:W0:Y:S08]  /*51f0*/  MUFU.EX2 R6, R6 ;  /* 0x0000000600067308 */ /* 0x000e300000000800 */
[----:B------:R-:W-:Y:S08]  /*5200*/  MUFU.EX2 R168, R168 ;  /* 0x000000a800a87308 */ /* 0x000ff00000000800 */
[----:B------:R-:W-:Y:S08]  /*5210*/  MUFU.EX2 R188, R188 ;  /* 0x000000bc00bc7308 */ /* 0x000ff00000000800 */
[----:B------:R-:W-:Y:S08]  /*5220*/  MUFU.EX2 R187, R187 ;  /* 0x000000bb00bb7308 */ /* 0x000ff00000000800 */
[----:B------:R-:W2:Y:S08]  /*5230*/  MUFU.EX2 R189, R189 ;  /* 0x000000bd00bd7308 */ /* 0x000eb00000000800 */
[----:B------:R3:W-:Y:S08]  /*5240*/  MUFU.EX2 R175, R159 ;  /* 0x0000009f00af7308 */ /* 0x0007f00000000800 */
[----:B------:R-:W5:Y:S01]  /*5250*/  MUFU.EX2 R170, R170 ;  /* 0x000000aa00aa7308 */ /* 0x000f620000000800 */
[----:B---3--:R-:W-:Y:S01]  /*5260*/  F2FP.F16.F32.PACK_AB R159, R17, R14 ;  /* 0x0000000e119f723e */ /* 0x008fe200000000ff */
[----:B----4-:R-:W-:Y:S01]  /*5270*/  FADD.FTZ R14, R166, R11 ;  /* 0x0000000ba60e7221 */ /* 0x010fe20000010000 */
[----:B------:R-:W-:Y:S01]  /*5280*/  FADD.FTZ R11, R5, R12 ;  /* 0x0000000c050b7221 */ /* 0x000fe20000010000 */
[----:B-1----:R-:W-:-:S02]  /*5290*/  F2FP.F16.F32.PACK_AB R166, R177, R166 ;  /* 0x000000a6b1a6723e */ /* 0x002fc400000000ff */
[----:B------:R-:W-:Y:S01]  /*52a0*/  FADD.FTZ R15, R177, R14 ;  /* 0x0000000eb10f7221 */ /* 0x000fe20000010000 */
[----:B0-----:R-:W-:Y:S01]  /*52b0*/  FADD.FTZ R11, R6, R11 ;  /* 0x0000000b060b7221 */ /* 0x001fe20000010000 */
[----:B------:R-:W0:Y:S01]  /*52c0*/  MUFU.EX2 R185, R185 ;  /* 0x000000b900b97308 */ /* 0x000e220000000800 */
[----:B--2---:R-:W-:Y:S01]  /*52d0*/  F2FP.F16.F32.PACK_AB R169, R189, R188 ;  /* 0x000000bcbda9723e */ /* 0x004fe200000000ff */
[----:B------:R-:W-:Y:S01]  /*52e0*/  FADD.FTZ R14, R168, R15 ;  /* 0x0000000fa80e7221 */ /* 0x000fe20000010000 */
[----:B------:R-:W-:Y:S01]  /*52f0*/  FADD.FTZ R18, R188, R11 ;  /* 0x0000000bbc127221 */ /* 0x000fe20000010000 */
[C---:B------:R-:W-:Y:S02]  /*5300*/  F2FP.F16.F32.PACK_AB R168, R187.reuse, R168 ;  /* 0x000000a8bba8723e */ /* 0x040fe400000000ff */
[----:B------:R-:W-:Y:S01]  /*5310*/  FADD.FTZ R11, R187, R14 ;  /* 0x0000000ebb0b7221 */ /* 0x000fe20000010000 */
[----:B------:R-:W-:Y:S01]  /*5320*/  FADD.FTZ R18, R189, R18 ;  /* 0x00000012bd127221 */ /* 0x000fe20000010000 */
[----:B------:R1:W2:Y:S02]  /*5330*/  MUFU.EX2 R10, R152 ;  /* 0x00000098000a7308 */ /* 0x0002a40000000800 */
[----:B-----5:R-:W-:Y:S01]  /*5340*/  FADD.FTZ R14, R170, R11 ;  /* 0x0000000baa0e7221 */ /* 0x020fe20000010000 */
[----:B------:R-:W-:-:S05]  /*5350*/  FADD.FTZ R15, R175, R18 ;  /* 0x00000012af0f7221 */ /* 0x000fca0000010000 */
[----:B------:R-:W3:Y:S01]  /*5360*/  MUFU.EX2 R19, R19 ;  /* 0x0000001300137308 */ /* 0x000ee20000000800 */
[----:B-1----:R-:W-:Y:S01]  /*5370*/  F2FP.F16.F32.PACK_AB R152, R194, R167 ;  /* 0x000000a7c298723e */ /* 0x002fe200000000ff */
[C---:B0-----:R-:W-:Y:S01]  /*5380*/  FADD.FTZ R14, R185.reuse, R14 ;  /* 0x0000000eb90e7221 */ /* 0x041fe20000010000 */
[----:B------:R-:W-:Y:S02]  /*5390*/  F2FP.F16.F32.PACK_AB R167, R6, R5 ;  /* 0x0000000506a7723e */ /* 0x000fe400000000ff */
[----:B------:R-:W-:-:S03]  /*53a0*/  F2FP.F16.F32.PACK_AB R170, R185, R170 ;  /* 0x000000aab9aa723e */ /* 0x000fc600000000ff */
[----:B------:R0:W1:Y:S01]  /*53b0*/  MUFU.EX2 R9, R155 ;  /* 0x0000009b00097308 */ /* 0x0000620000000800 */
[C---:B--2---:R-:W-:Y:S01]  /*53c0*/  FADD.FTZ R6, R10.reuse, R15 ;  /* 0x0000000f0a067221 */ /* 0x044fe20000010000 */
[----:B------:R-:W-:-:S06]  /*53d0*/  F2FP.F16.F32.PACK_AB R171, R10, R175 ;  /* 0x000000af0aab723e */ /* 0x000fcc00000000ff */
[----:B------:R-:W2:Y:S01]  /*53e0*/  MUFU.EX2 R174, R174 ;  /* 0x000000ae00ae7308 */ /* 0x000ea20000000800 */
[----:B---3--:R-:W-:Y:S01]  /*53f0*/  FADD.FTZ R5, R19, R14 ;  /* 0x0000000e13057221 */ /* 0x008fe20000010000 */
[----:B0-----:R-:W-:-:S06]  /*5400*/  F2FP.F16.F32.PACK_AB R155, R184, R21 ;  /* 0x00000015b89b723e */ /* 0x001fcc00000000ff */
[----:B------:R-:W0:Y:S01]  /*5410*/  MUFU.EX2 R12, R191 ;  /* 0x000000bf000c7308 */ /* 0x000e220000000800 */
[----:B-1----:R-:W-:-:S07]  /*5420*/  FADD.FTZ R15, R9, R6 ;  /* 0x00000006090f7221 */ /* 0x002fce0000010000 */
[----:B------:R-:W1:Y:S01]  /*5430*/  MUFU.EX2 R192, R192 ;  /* 0x000000c000c07308 */ /* 0x000e620000000800 */
[C---:B--2---:R-:W-:Y:S01]  /*5440*/  FADD.FTZ R5, R174.reuse, R5 ;  /* 0x00000005ae057221 */ /* 0x044fe20000010000 */
[----:B------:R-:W-:-:S03]  /*5450*/  F2FP.F16.F32.PACK_AB R172, R174, R19 ;  /* 0x00000013aeac723e */ /* 0x000fc600000000ff */
[----:B------:R-:W-:-:S03]  /*5460*/  FADD.FTZ R6, R16, R5 ;  /* 0x0000000510067221 */ /* 0x000fc60000010000 */
[----:B------:R-:W2:Y:S01]  /*5470*/  MUFU.EX2 R181, R181 ;  /* 0x000000b500b57308 */ /* 0x000ea20000000800 */
[C---:B0-----:R-:W-:Y:S01]  /*5480*/  FADD.FTZ R15, R12.reuse, R15 ;  /* 0x0000000f0c0f7221 */ /* 0x041fe20000010000 */
[----:B------:R-:W-:-:S06]  /*5490*/  F2FP.F16.F32.PACK_AB R173, R12, R9 ;  /* 0x000000090cad723e */ /* 0x000fcc00000000ff */
[----:B------:R-:W0:Y:S01]  /*54a0*/  MUFU.EX2 R11, R176 ;  /* 0x000000b0000b7308 */ /* 0x000e220000000800 */
[----:B-1----:R-:W-:Y:S01]  /*54b0*/  FADD.FTZ R10, R192, R15 ;  /* 0x0000000fc00a7221 */ /* 0x002fe20000010000 */
[C---:B--2---:R-:W-:Y:S01]  /*54c0*/  FADD.FTZ R6, R181.reuse, R6 ;  /* 0x00000006b5067221 */ /* 0x044fe20000010000 */
[----:B------:R-:W-:Y:S02]  /*54d0*/  F2FP.F16.F32.PACK_AB R174, R181, R16 ;  /* 0x00000010b5ae723e */ /* 0x000fe400000000ff */
[C---:B0-----:R-:W-:Y:S01]  /*54e0*/  FADD.FTZ R5, R11.reuse, R10 ;  /* 0x0000000a0b057221 */ /* 0x041fe20000010000 */
[----:B------:R-:W-:Y:S01]  /*54f0*/  F2FP.F16.F32.PACK_AB R175, R11, R192 ;  /* 0x000000c00baf723e */ /* 0x000fe200000000ff */
[----:B------:R-:W-:Y:S06]  /*5500*/  @!P0 BRA `(.L_x_29) ;  /* 0x0000000000048947 */ /* 0x000fec0003800000 */
[----:B------:R-:W-:Y:S01]  /*5510*/  BPT.TRAP 0x1 ;  /* 0x000000040000795c */ /* 0x000fe20000300000 */
.L_x_29:
[----:B------:R-:W-:-:S04]  /*5520*/  IMAD.U32 R8, RZ, RZ, UR29 ;  /* 0x0000001dff087e24 */ /* 0x000fc8000f8e00ff */
[----:B------:R0:W1:Y:S01]  /*5530*/  SYNCS.PHASECHK.TRANS64.TRYWAIT P2, [UR28+0x22850], R8 ;  /* 0x02285008ff0075a7 */ /* 0x000062000804015c */
[----:B------:R-:W-:Y:S05]  /*5540*/  @!P0 BRA `(.L_x_30) ;  /* 0x0000000000048947 */ /* 0x000fea0003800000 */
[----:B------:R-:W-:Y:S01]  /*5550*/  BPT.TRAP 0x1 ;  /* 0x000000040000795c */ /* 0x000fe20000300000 */
.L_x_30:
[----:B-1----:R-:W-:Y:S05]  /*5560*/  @P2 BRA `(.L_x_31) ;  /* 0x00000000000c2947 */ /* 0x002fea0003800000 */
[----:B0-----:R-:W-:-:S04]  /*5570*/  IMAD.U32 R8, RZ, RZ, UR29 ;  /* 0x0000001dff087e24 */ /* 0x001fc8000f8e00ff */
[----:B------:R-:W0:Y:S02]  /*5580*/  SYNCS.PHASECHK.TRANS64.TRYWAIT P2, [UR28+0x22850], R8 ;  /* 0x02285008ff0075a7 */ /* 0x000e24000804015c */
[----:B0-----:R-:W-:Y:S05]  /*5590*/  @!P2 BRA `(.L_x_32) ;  /* 0x000000680094a947 */ /* 0x001fea0003800000 */
.L_x_31:
[----:B------:R1:W-:Y:S01]  /*55a0*/  BAR.SYNC.DEFER_BLOCKING R3, 0x100 ;  /* 0x000400030000751d */ /* 0x0003e20000010000 */
[----:B------:R-:W-:-:S05]  /*55b0*/  UIMAD UR11, UR5, 0xc00, UR24 ;  /* 0x00000c00050b78a4 */ /* 0x000fca000f8e0218 */
[----:B------:R-:W-:Y:S02]  /*55c0*/  UMOV UR15, 0x40000040 ;  /* 0x40000040000f7882 */ /* 0x000fe40000000000 */
[----:B------:R-:W-:Y:S01]  /*55d0*/  UMOV UR14, UR11 ;  /* 0x0000000b000e7c82 */ /* 0x000fe20008000000 */
[----:B------:R-:W-:-:S06]  /*55e0*/  WARPGROUP.ARRIVE ;  /* 0x00000000000079c5 */ /* 0x000fcc0000000000 */
[----:B------:R-:W-:Y:S01]  /*55f0*/  HGMMA.64x256x16.F32 R24, R160, gdesc[UR12].tnspB, R24, gsb0 ;  /* 0x43e0000ca0187df0 */ /* 0x000fe20008000818 */
[----:B------:R-:W-:Y:S01]  /*5600*/  UIADD3 UR14, UR11, 0x80, URZ ;  /* 0x000000800b0e7890 */ /* 0x000fe2000fffe03f */
[----:B------:R-:W-:Y:S01]  /*5610*/  UMOV UR15, 0x40000040 ;  /* 0x40000040000f7882 */ /* 0x000fe20000000000 */
[----:B------:R-:W-:Y:S02]  /*5620*/  WARPGROUP.DEPBAR.LE gsb0, 0x0 ;  /* 0x00008000000079c5 */ /* 0x000fe40000010000 */
[----:B------:R-:W-:-:S15]  /*5630*/  WARPGROUP.ARRIVE ;  /* 0x00000000000079c5 */ /* 0x000fde0000000000 */
[----:B------:R-:W-:-:S08]  /*5640*/  NOP ;  /* 0x0000000000007918 */ /* 0x000fd00000000000 */
        /* <DEDUP_REMOVED lines=24> */
[----:B------:R-:W-:Y:S03]  /*57d0*/  HGMMA.64x256x16.F32 R24, R172, gdesc[UR12].tnspB, R24, gsb0 ;  /* 0x43e0000cac187df0 */ /* 0x000fe60008000818 */
[----:B------:R-:W-:Y:S02]  /*57e0*/  WARPGROUP.DEPBAR.LE gsb0, 0x0 ;  /* 0x00008000000079c5 */ /* 0x000fe40000010000 */
[----:B-1----:R-:W-:Y:S05]  /*57f0*/  @!P0 BRA `(.L_x_33) ;  /* 0x0000000000048947 */ /* 0x002fea0003800000 */
[----:B------:R-:W-:Y:S01]  /*5800*/  BPT.TRAP 0x1 ;  /* 0x000000040000795c */ /* 0x000fe20000300000 */
.L_x_33:
[----:B------:R-:W-:Y:S01]  /*5810*/  UIADD3 UR11, UR28, 0x22860, URZ ;  /* 0x000228601c0b7890 */ /* 0x000fe2000fffe03f */
[----:B0-----:R-:W-:Y:S01]  /*5820*/  MOV R8, R7 ;  /* 0x0000000700087202 */ /* 0x001fe20000000f00 */
[----:B------:R-:W-:Y:S02]  /*5830*/  IMAD.MOV.U32 R13, RZ, RZ, R4 ;  /* 0x000000ffff0d7224 */ /* 0x000fe400078e0004 */
[----:B------:R-:W-:-:S09]  /*5840*/  UPRMT UR11, UR26, 0x654, UR11 ;  /* 0x000006541a0b7896 */ /* 0x000fd2000800000b */
[----:B------:R-:W-:Y:S01]  /*5850*/  SYNCS.ARRIVE.TRANS64.RED.A1T0 RZ, [UR11], RZ ;  /* 0x000000ffffff79a7 */ /* 0x000fe2000810040b */
[----:B------:R-:W-:Y:S05]  /*5860*/  @P1 BRA `(.L_x_34) ;  /* 0xffffffdc003c1947 */ /* 0x000fea000383ffff */
.L_x_23:
[----:B------:R-:W4:Y:S01]  /*5870*/  SHFL.BFLY PT, R3, R6, 0x2, 0x1f ;  /* 0x0c401f0006037f89 */ /* 0x000f2200000e0000 */
[----:B------:R0:W-:Y:S08]  /*5880*/  BAR.ARV R0, 0x100 ;  /* 0x000400000000751d */ /* 0x0001f00000002000 */
[----:B------:R-:W-:Y:S06]  /*5890*/  BAR.ARV 0x8, 0x180 ;  /* 0x0206000000007b1d */ /* 0x000fec0000002000 */
[----:B------:R-:W-:Y:S01]  /*58a0*/  PLOP3.LUT P0, PT, PT, PT, PT, 0x8, 0x0 ;  /* 0x000000000000781c */ /* 0x000fe20003f0e170 */
[----:B012---:R-:W0:Y:S01]  /*58b0*/  SHFL.BFLY PT, R8, R5, 0x2, 0x1f ;  /* 0x0c401f0005087f89 */ /* 0x007e2200000e0000 */
[----:B----4-:R-:W-:-:S05]  /*58c0*/  FADD.FTZ R3, R3, R6 ;  /* 0x0000000603037221 */ /* 0x010fca0000010000 */
[----:B------:R-:W1:Y:S01]  /*58d0*/  SHFL.BFLY PT, R2, R3, 0x1, 0x1f ;  /* 0x0c201f0003027f89 */ /* 0x000e6200000e0000 */
[----:B0-----:R-:W-:Y:S01]  /*58e0*/  FADD.FTZ R8, R8, R5 ;  /* 0x0000000508087221 */ /* 0x001fe20000010000 */
[----:B------:R-:W-:-:S04]  /*58f0*/  IMAD.MOV.U32 R5, RZ, RZ, -0x800000 ;  /* 0xff800000ff057424 */ /* 0x000fc800078e00ff */
[----:B------:R-:W0:Y:S01]  /*5900*/  SHFL.BFLY PT, R9, R8, 0x1, 0x1f ;  /* 0x0c201f0008097f89 */ /* 0x000e2200000e0000 */
[----:B-1----:R-:W-:Y:S01]  /*5910*/  FADD.FTZ R10, R3, R2 ;  /* 0x00000002030a7221 */ /* 0x002fe20000010000 */
[----:B------:R-:W-:Y:S02]  /*5920*/  IMAD.MOV.U32 R2, RZ, RZ, RZ ;  /* 0x000000ffff027224 */ /* 0x000fe400078e00ff */
[----:B------:R-:W-:Y:S02]  /*5930*/  IMAD.MOV.U32 R3, RZ, RZ, -0x800000 ;  /* 0xff800000ff037424 */ /* 0x000fe400078e00ff */
[----:B------:R-:W-:-:S13]  /*5940*/  FSETP.NE.FTZ.AND P1, PT, R10, RZ, PT ;  /* 0x000000ff0a00720b */ /* 0x000fda0003f35000 */
[----:B------:R-:W1:Y:S01]  /*5950*/  @P1 MUFU.LG2 R6, R10 ;  /* 0x0000000a00061308 */ /* 0x000e620000000c00 */
[----:B0-----:R-:W-:Y:S01]  /*5960*/  FADD.FTZ R11, R8, R9 ;  /* 0x00000009080b7221 */ /* 0x001fe20000010000 */
[----:B------:R-:W-:-:S04]  /*5970*/  IMAD.MOV.U32 R9, RZ, RZ, RZ ;  /* 0x000000ffff097224 */ /* 0x000fc800078e00ff */
[----:B------:R-:W-:Y:S02]  /*5980*/  FSETP.NE.FTZ.AND P2, PT, R11, RZ, PT ;  /* 0x000000ff0b00720b */ /* 0x000fe40003f55000 */
[----:B------:R-:W0:Y:S01]  /*5990*/  @P1 MUFU.RCP R9, R10 ;  /* 0x0000000a00091308 */ /* 0x000e220000001000 */
[----:B-1----:R-:W-:-:S10]  /*59a0*/  @P1 FMUL.FTZ R6, R6, 0.69314718246459960938 ;  /* 0x3f31721806061820 */ /* 0x002fd40000410000 */
[----:B------:R-:W1:Y:S01]  /*59b0*/  @P2 MUFU.LG2 R8, R11 ;  /* 0x0000000b00082308 */ /* 0x000e620000000c00 */
[-C--:B0-----:R-:W-:Y:S01]  /*59c0*/  FMUL.FTZ R24, R24, R9.reuse ;  /* 0x0000000918187220 */ /* 0x081fe20000410000 */
[----:B------:R-:W-:-:S06]  /*59d0*/  FMUL.FTZ R25, R25, R9 ;  /* 0x0000000919197220 */ /* 0x000fcc0000410000 */
[----:B------:R0:W2:Y:S01]  /*59e0*/  @P2 MUFU.RCP R2, R11 ;  /* 0x0000000b00022308 */ /* 0x0000a20000001000 */
[-C--:B------:R-:W-:Y:S01]  /*59f0*/  FMUL.FTZ R28, R28, R9.reuse ;  /* 0x000000091c1c7220 */ /* 0x080fe20000410000 */
        /* <DEDUP_REMOVED lines=60> */
[----:B------:R-:W-:Y:S01]  /*5dc0*/  FMUL.FTZ R149, R149, R9 ;  /* 0x0000000995957220 */ /* 0x000fe20000410000 */
[----:B------:R-:W-:Y:S01]  /*5dd0*/  MOV R9, UR10 ;  /* 0x0000000a00097c02 */ /* 0x000fe20008000f00 */
[----:B0-----:R-:W-:-:S02]  /*5de0*/  IMAD.U32 R11, RZ, RZ, UR10 ;  /* 0x0000000aff0b7e24 */ /* 0x001fc4000f8e00ff */
[----:B-1----:R-:W-:Y:S01]  /*5df0*/  @P2 FMUL.FTZ R8, R8, 0.69314718246459960938 ;  /* 0x3f31721808082820 */ /* 0x002fe20000410000 */
[-C--:B--2---:R-:W-:Y:S01]  /*5e00*/  FMUL.FTZ R26, R26, R2.reuse ;  /* 0x000000021a1a7220 */ /* 0x084fe20000410000 */
[-C--:B------:R-:W-:Y:S01]  /*5e10*/  FMUL.FTZ R27, R27, R2.reuse ;  /* 0x000000021b1b7220 */ /* 0x080fe20000410000 */
[----:B------:R-:W-:Y:S01]  /*5e20*/  @P1 FMUL.FTZ R9, R9, 0.69314718246459960938 ;  /* 0x3f31721809091820 */ /* 0x000fe20000410000 */
[----:B------:R-:W-:Y:S01]  /*5e30*/  @P2 FMUL.FTZ R11, R11, 0.69314718246459960938 ;  /* 0x3f3172180b0b2820 */ /* 0x000fe20000410000 */
        /* <DEDUP_REMOVED lines=62> */
[----:B------:R-:W-:Y:S01]  /*6220*/  @P1 FFMA.FTZ R5, R9, R4, R6 ;  /* 0x0000000409051223 */ /* 0x000fe20000010006 */
[----:B------:R-:W-:-:S07]  /*6230*/  @P2 FFMA.FTZ R3, R11, R7, R8 ;  /* 0x000000070b032223 */ /* 0x000fce0000010008 */
.L_x_10:
[----:B------:R-:W-:Y:S05]  /*6240*/  @P0 BRA `(.L_x_35) ;  /* 0x00000020004c0947 */ /* 0x000fea0003800000 */
[----:B---3--:R-:W0:Y:S01]  /*6250*/  S2R R0, SR_TID.X ;  /* 0x0000000000007919 */ /* 0x008e220000002100 */
[----:B------:R-:W1:Y:S01]  /*6260*/  LDC R8, c[0x0][0xbe8] ;  /* 0x0002fa00ff087b82 */ /* 0x000e620000000800 */
[----:B------:R-:W-:Y:S01]  /*6270*/  USHF.R.S32.HI UR7, URZ, 0x1f, UR38 ;  /* 0x0000001f3f077899 */ /* 0x000fe20008011426 */
[----:B------:R-:W-:Y:S01]  /*6280*/  BSSY B0, `(.L_x_36) ;  /* 0x000014b000007945 */ /* 0x000fe20003800000 */
[----:B------:R-:W2:Y:S01]  /*6290*/  S2R R16, SR_CTAID.X ;  /* 0x0000000000107919 */ /* 0x000ea20000002500 */
[----:B------:R-:W-:Y:S02]  /*62a0*/  ULDC.64 UR8, c[0x0][0xbd0] ;  /* 0x0002f40000087ab9 */ /* 0x000fe40000000a00 */
[----:B------:R-:W-:Y:S02]  /*62b0*/  UIMAD UR6, UR7, UR8, URZ ;  /* 0x00000008070672a4 */ /* 0x000fe4000f8e023f */
[----:B------:R-:W3:Y:S01]  /*62c0*/  S2UR UR12, SR_CTAID.Z ;  /* 0x00000000000c79c3 */ /* 0x000ee20000002700 */
[----:B------:R-:W-:-:S02]  /*62d0*/  UIMAD.WIDE.U32 UR4, UR38, UR8, URZ ;  /* 0x00000008260472a5 */ /* 0x000fc4000f8e003f */
[----:B------:R-:W-:-:S03]  /*62e0*/  UIMAD UR6, UR38, UR9, UR6 ;  /* 0x00000009260672a4 */ /* 0x000fc6000f8e0206 */
[----:B------:R-:W-:Y:S01]  /*62f0*/  ULDC.64 UR8, c[0x0][0xb38] ;  /* 0x0002ce0000087ab9 */ /* 0x000fe20000000a00 */
[----:B------:R-:W-:Y:S01]  /*6300*/  UIADD3 UR6, UR5, UR6, URZ ;  /* 0x0000000605067290 */ /* 0x000fe2000fffe03f */
[----:B------:R-:W4:Y:S01]  /*6310*/  LDC.64 R14, c[0x0][0xbd8] ;  /* 0x0002f600ff0e7b82 */ /* 0x000f220000000a00 */
[----:B------:R-:W-:-:S07]  /*6320*/  UIMAD UR7, UR7, UR8, URZ ;  /* 0x00000008070772a4 */ /* 0x000fce000f8e023f */
[----:B------:R-:W-:Y:S01]  /*6330*/  BAR.SYNC.DEFER_BLOCKING 0x1, 0x100 ;  /* 0x0044000000007b1d */ /* 0x000fe20000010000 */
[----:B-1----:R-:W-:-:S07]  /*6340*/  ISETP.NE.AND P0, PT, R8, 0x1, PT ;  /* 0x000000010800780c */ /* 0x002fce0003f05270 */
[----:B------:R-:W1:Y:S01]  /*6350*/  S2UR UR11, SR_CTAID.Y ;  /* 0x00000000000b79c3 */ /* 0x000e620000002600 */
[----:B0-----:R-:W-:Y:S01]  /*6360*/  IADD3 R9, R0, -0x80, RZ ;  /* 0xffffff8000097810 */ /* 0x001fe20007ffe0ff */
[----:B---3--:R-:W-:-:S06]  /*6370*/  USHF.R.S32.HI UR10, URZ, 0x1f, UR12 ;  /* 0x0000001f3f0a7899 */ /* 0x008fcc000801140c */
[----:B------:R-:W1:Y:S01]  /*6380*/  LDC R23, c[0x0][0xc50] ;  /* 0x00031400ff177b82 */ /* 0x000e620000000800 */
[----:B------:R-:W-:-:S04]  /*6390*/  SHF.R.S32.HI R6, RZ, 0x1f, R9 ;  /* 0x0000001fff067819 */ /* 0x000fc80000011409 */
[CC--:B------:R-:W-:Y:S02]  /*63a0*/  LEA.HI R2, R6.reuse, R9.reuse, RZ, 0x7 ;  /* 0x0000000906027211 */ /* 0x0c0fe400078f38ff */
[----:B------:R-:W-:Y:S01]  /*63b0*/  LEA.HI R6, R6, R9, RZ, 0x2 ;  /* 0x0000000906067211 */ /* 0x000fe200078f10ff */
[----:B------:R-:W0:Y:S01]  /*63c0*/  LDC.64 R20, c[0x0][0xb40] ;  /* 0x0002d000ff147b82 */ /* 0x000e220000000a00 */
[----:B------:R-:W-:Y:S02]  /*63d0*/  LOP3.LUT R0, R2, 0xffffff80, RZ, 0xc0, !PT ;  /* 0xffffff8002007812 */ /* 0x000fe400078ec0ff */
[----:B------:R-:W-:Y:S02]  /*63e0*/  LOP3.LUT R6, R6, 0xfffffffc, RZ, 0xc0, !PT ;  /* 0xfffffffc06067812 */ /* 0x000fe400078ec0ff */
[----:B------:R-:W-:Y:S01]  /*63f0*/  SHF.R.S32.HI R11, RZ, 0x7, R2 ;  /* 0x00000007ff0b7819 */ /* 0x000fe20000011402 */
[C---:B------:R-:W-:Y:S02]  /*6400*/  IMAD.IADD R0, R9.reuse, 0x1, -R0 ;  /* 0x0000000109007824 */ /* 0x040fe400078e0a00 */
[----:B------:R-:W-:Y:S01]  /*6410*/  IMAD.IADD R6, R9, 0x1, -R6 ;  /* 0x0000000109067824 */ /* 0x000fe200078e0a06 */
[----:B------:R-:W-:Y:S01]  /*6420*/  LEA.HI R2, R2, R11, RZ, 0x1 ;  /* 0x0000000b02027211 */ /* 0x000fe200078f08ff */
[----:B------:R-:W3:Y:S01]  /*6430*/  @P0 LDC R18, c[0x0][0xbec] ;  /* 0x0002fb00ff120b82 */ /* 0x000ee20000000800 */
[----:B------:R-:W-:-:S02]  /*6440*/  SHF.R.S32.HI R13, RZ, 0x1f, R0 ;  /* 0x0000001fff0d7819 */ /* 0x000fc40000011400 */
[C---:B------:R-:W-:Y:S02]  /*6450*/  LEA.HI R9, R6.reuse, R6, RZ, 0x1 ;  /* 0x0000000606097211 */ /* 0x040fe400078f08ff */
[----:B------:R-:W-:Y:S02]  /*6460*/  LEA.HI R10, R13, R0, RZ, 0x2 ;  /* 0x000000000d0a7211 */ /* 0x000fe400078f10ff */
[----:B------:R-:W-:Y:S01]  /*6470*/  LOP3.LUT R9, R9, 0x1ffffffe, RZ, 0xc0, !PT ;  /* 0x1ffffffe09097812 */ /* 0x000fe200078ec0ff */
[----:B------:R-:W5:Y:S01]  /*6480*/  @P0 LDC R19, c[0x0][0xbf0] ;  /* 0x0002fc00ff130b82 */ /* 0x000f620000000800 */
[--C-:B------:R-:W-:Y:S02]  /*6490*/  SHF.R.S32.HI R4, RZ, 0x2, R10.reuse ;  /* 0x00000002ff047819 */ /* 0x100fe4000001140a */
[----:B------:R-:W-:Y:S01]  /*64a0*/  SHF.R.S32.HI R7, RZ, 0x1f, R10 ;  /* 0x0000001fff077819 */ /* 0x000fe2000001140a */
[----:B------:R-:W-:Y:S01]  /*64b0*/  IMAD.IADD R12, R6, 0x1, -R9 ;  /* 0x00000001060c7824 */ /* 0x000fe200078e0a09 */
[----:B------:R-:W-:-:S02]  /*64c0*/  LOP3.LUT R2, R2, 0x3fffffe, RZ, 0xc0, !PT ;  /* 0x03fffffe02027812 */ /* 0x000fc400078ec0ff */
[----:B------:R-:W-:Y:S01]  /*64d0*/  LEA.HI R7, R7, R4, RZ, 0x3 ;  /* 0x0000000407077211 */ /* 0x000fe200078f18ff */
[----:B------:R-:W5:Y:S01]  /*64e0*/  @P0 LDC R153, c[0x0][0xbf0] ;  /* 0x0002fc00ff990b82 */ /* 0x000f620000000800 */
[----:B------:R-:W-:Y:S01]  /*64f0*/  MOV R6, UR4 ;  /* 0x0000000400067c02 */ /* 0x000fe20008000f00 */
[----:B------:R-:W-:Y:S01]  /*6500*/  IMAD.IADD R2, R11, 0x1, -R2 ;  /* 0x000000010b027824 */ /* 0x000fe200078e0a02 */
[----:B------:R-:W-:-:S04]  /*6510*/  LOP3.LUT R7, R7, 0xfffffff8, RZ, 0xc0, !PT ;  /* 0xfffffff807077812 */ /* 0x000fc800078ec0ff */
[----:B------:R-:W-:Y:S02]  /*6520*/  IADD3 R7, R4, -R7, RZ ;  /* 0x8000000704077210 */ /* 0x000fe40007ffe0ff */
[----:B------:R-:W-:-:S04]  /*6530*/  LEA.HI R4, R13, R0, RZ, 0x5 ;  /* 0x000000000d047211 */ /* 0x000fc800078f28ff */
[----:B------:R-:W-:-:S05]  /*6540*/  SHF.R.S32.HI R4, RZ, 0x5, R4 ;  /* 0x00000005ff047819 */ /* 0x000fca0000011404 */
[----:B------:R-:W-:Y:S02]  /*6550*/  IMAD R9, R4, 0x10, R7 ;  /* 0x0000001004097824 */ /* 0x000fe400078e0207 */
[----:B------:R-:W0:Y:S01]  /*6560*/  @P0 LDC R4, c[0x0][0xbec] ;  /* 0x0002fb00ff040b82 */ /* 0x000e220000000800 */
[----:B------:R-:W-:Y:S01]  /*6570*/  IMAD.U32 R7, RZ, RZ, UR5 ;  /* 0x00000005ff077e24 */ /* 0x000fe2000f8e00ff */
[----:B------:R-:W-:Y:S01]  /*6580*/  UIMAD.WIDE.U32 UR4, UR38, UR8, URZ ;  /* 0x00000008260472a5 */ /* 0x000fe2000f8e003f */
[----:B------:R-:W-:Y:S01]  /*6590*/  IMAD.U32 R7, RZ, RZ, UR6 ;  /* 0x00000006ff077e24 */ /* 0x000fe2000f8e00ff */
[----:B------:R-:W-:Y:S01]  /*65a0*/  LEA R9, R2, R9, 0x6 ;  /* 0x0000000902097211 */ /* 0x000fe200078e30ff */
[C---:B----4-:R-:W-:Y:S01]  /*65b0*/  IMAD R2, R14.reuse, UR10, RZ ;  /* 0x0000000a0e027c24 */ /* 0x050fe2000f8e02ff */
[----:B------:R-:W-:Y:S01]  /*65c0*/  UIMAD UR6, UR38, UR9, UR7 ;  /* 0x00000009260672a4 */ /* 0x000fe2000f8e0207 */
[----:B------:R-:W-:Y:S01]  /*65d0*/  IMAD.WIDE.U32 R6, R14, UR12, R6 ;  /* 0x0000000c0e067c25 */ /* 0x000fe2000f8e0006 */
[----:B------:R-:W-:Y:S01]  /*65e0*/  IADD3 R14, RZ, -UR38, RZ ;  /* 0x80000026ff0e7c10 */ /* 0x000fe2000fffe0ff */
[----:B------:R-:W-:Y:S01]  /*65f0*/  ULDC.64 UR8, c[0x0][0xb28] ;  /* 0x0002ca0000087ab9 */ /* 0x000fe20000000a00 */
[----:B------:R-:W-:Y:S01]  /*6600*/  UIADD3 UR6, UR5, UR6, URZ ;  /* 0x0000000605067290 */ /* 0x000fe2000fffe03f */
[----:B------:R-:W-:-:S02]  /*6610*/  IMAD R12, R12, 0x8, R9 ;  /* 0x000000080c0c7824 */ /* 0x000fc400078e0209 */
[----:B-1----:R-:W-:Y:S02]  /*6620*/  IMAD R23, R23, R14, UR11 ;  /* 0x0000000b17177e24 */ /* 0x002fe4000f8e020e */
[----:B--2---:R-:W-:Y:S01]  /*6630*/  IMAD R11, R16, 0x80, R12 ;  /* 0x00000080100b7824 */ /* 0x004fe200078e020c */
[----:B------:R-:W-:Y:S01]  /*6640*/  MOV R12, UR4 ;  /* 0x00000004000c7c02 */ /* 0x000fe20008000f00 */
[----:B------:R-:W-:Y:S01]  /*6650*/  IMAD R17, R15, UR12, R2 ;  /* 0x0000000c0f117c24 */ /* 0x000fe2000f8e0202 */
[----:B------:R-:W-:Y:S01]  /*6660*/  SHF.R.S32.HI R14, RZ, 0x1f, R23 ;  /* 0x0000001fff0e7819 */ /* 0x000fe20000011417 */
[----:B------:R-:W-:Y:S01]  /*6670*/  IMAD.U32 R13, RZ, RZ, UR5 ;  /* 0x00000005ff0d7e24 */ /* 0x000fe2000f8e00ff */
[----:B------:R-:W-:Y:S01]  /*6680*/  ULDC.64 UR4, c[0x0][0xbe0] ;  /* 0x0002f80000047ab9 */ /* 0x000fe20000000a00 */
[----:B------:R-:W-:Y:S01]  /*6690*/  IMAD.U32 R13, RZ, RZ, UR6 ;  /* 0x00000006ff0d7e24 */ /* 0x000fe2000f8e00ff */
[----:B------:R-:W-:Y:S01]  /*66a0*/  ULDC.64 UR6, c[0x0][0xb48] ;  /* 0x0002d20000067ab9 */ /* 0x000fe20000000a00 */
[----:B------:R-:W-:Y:S01]  /*66b0*/  IMAD.IADD R7, R7, 0x1, R17 ;  /* 0x0000000107077824 */ /* 0x000fe200078e0211 */
[----:B------:R-:W-:Y:S01]  /*66c0*/  MOV R17, R11 ;  /* 0x0000000b00117202 */ /* 0x000fe20000000f00 */
[----:B0-----:R-:W-:-:S04]  /*66d0*/  @P0 IMAD.HI.U32 R2, R11, R4, RZ ;  /* 0x000000040b020227 */ /* 0x001fc800078e00ff */
[----:B------:R-:W-:Y:S02]  /*66e0*/  IMAD R4, R20, UR10, RZ ;  /* 0x0000000a14047c24 */ /* 0x000fe4000f8e02ff */
[----:B---3--:R-:W-:-:S04]  /*66f0*/  @P0 IMAD.HI.U32 R18, R11, R18, RZ ;  /* 0x000000120b120227 */ /* 0x008fc800078e00ff */
[----:B------:R-:W-:Y:S01]  /*6700*/  IMAD.MOV.U32 R15, RZ, RZ, R11 ;  /* 0x000000ffff0f7224 */ /* 0x000fe200078e000b */
[----:B-----5:R-:W-:Y:S01]  /*6710*/  @P0 SHF.R.U32.HI R15, RZ, R19, R2 ;  /* 0x00000013ff0f0219 */ /* 0x020fe20000011602 */
[----:B------:R-:W-:Y:S01]  /*6720*/  IMAD R19, R21, UR12, R4 ;  /* 0x0000000c15137c24 */ /* 0x000fe2000f8e0204 */
[----:B------:R-:W-:Y:S01]  /*6730*/  @P0 SHF.R.U32.HI R17, RZ, R153, R18 ;  /* 0x00000099ff110219 */ /* 0x000fe20000011612 */
[----:B------:R-:W-:-:S04]  /*6740*/  IMAD.WIDE.U32 R12, R20, UR12, R12 ;  /* 0x0000000c140c7c25 */ /* 0x000fc8000f8e000c */
[----:B------:R-:W-:Y:S02]  /*6750*/  IMAD R2, R14, UR4, RZ ;  /* 0x000000040e027c24 */ /* 0x000fe4000f8e02ff */
[----:B------:R-:W-:-:S04]  /*6760*/  IMAD.WIDE.U32 R6, R23, UR4, R6 ;  /* 0x0000000417067c25 */ /* 0x000fc8000f8e0006 */
[----:B------:R-:W-:Y:S01]  /*6770*/  IMAD.IADD R13, R13, 0x1, R19 ;  /* 0x000000010d0d7824 */ /* 0x000fe200078e0213 */
[----:B------:R-:W-:Y:S01]  /*6780*/  SHF.R.S32.HI R19, RZ, 0x1f, R15 ;  /* 0x0000001fff137819 */ /* 0x000fe2000001140f */
[----:B------:R-:W-:Y:S01]  /*6790*/  IMAD R14, R14, UR6, RZ ;  /* 0x000000060e0e7c24 */ /* 0x000fe2000f8e02ff */
[----:B------:R-:W-:Y:S01]  /*67a0*/  IADD3 R6, P0, R15, R6, RZ ;  /* 0x000000060f067210 */ /* 0x000fe20007f1e0ff */
[C---:B------:R-:W-:Y:S01]  /*67b0*/  IMAD R4, R23.reuse, UR5, R2 ;  /* 0x0000000517047c24 */ /* 0x040fe2000f8e0202 */
[----:B------:R-:W-:Y:S01]  /*67c0*/  SHF.R.S32.HI R2, RZ, 0x1f, R17 ;  /* 0x0000001fff027819 */ /* 0x000fe20000011411 */
[----:B------:R-:W-:Y:S01]  /*67d0*/  IMAD.MOV R15, RZ, RZ, -R15 ;  /* 0x000000ffff0f7224 */ /* 0x000fe200078e0a0f */
[----:B------:R-:W-:Y:S01]  /*67e0*/  ULDC.64 UR4, c[0x0][0xb30] ;  /* 0x0002cc0000047ab9 */ /* 0x000fe20000000a00 */
[----:B------:R-:W-:Y:S01]  /*67f0*/  IMAD R21, R23, UR7, R14 ;  /* 0x0000000717157c24 */ /* 0x000fe2000f8e020e */
[----:B------:R-:W-:Y:S01]  /*6800*/  IADD3 R14, -R17, RZ, RZ ;  /* 0x000000ff110e7210 */ /* 0x000fe20007ffe1ff */
[----:B------:R-:W-:Y:S01]  /*6810*/  IMAD R2, R2, UR4, RZ ;  /* 0x0000000402027c24 */ /* 0x000fe2000f8e02ff */
[----:B------:R-:W-:Y:S01]  /*6820*/  IADD3.X R7, R19, R7, R4, P0, !PT ;  /* 0x0000000713077210 */ /* 0x000fe200007fe404 */
[----:B------:R-:W-:-:S02]  /*6830*/  IMAD R15, R8, R15, R11 ;  /* 0x0000000f080f7224 */ /* 0x000fc400078e020b */
[----:B------:R-:W-:Y:S01]  /*6840*/  IMAD.WIDE.U32 R12, R23, UR6, R12 ;  /* 0x00000006170c7c25 */ /* 0x000fe2000f8e000c */
[----:B------:R-:W-:-:S03]  /*6850*/  ULDC.64 UR6, c[0x0][0xbc8] ;  /* 0x0002f20000067ab9 */ /* 0x000fc60000000a00 */
[----:B------:R-:W-:Y:S02]  /*6860*/  IMAD R11, R8, R14, R11 ;  /* 0x0000000e080b7224 */ /* 0x000fe400078e020b */
[----:B------:R-:W-:Y:S01]  /*6870*/  IMAD R19, R17, UR5, R2 ;  /* 0x0000000511137c24 */ /* 0x000fe2000f8e0202 */
[----:B------:R-:W-:Y:S01]  /*6880*/  SHF.R.S32.HI R2, RZ, 0x1f, R15 ;  /* 0x0000001fff027819 */ /* 0x000fe2000001140f */
[----:B------:R-:W-:Y:S01]  /*6890*/  IMAD.IADD R13, R13, 0x1, R21 ;  /* 0x000000010d0d7824 */ /* 0x000fe200078e0215 */
[----:B------:R-:W-:Y:S01]  /*68a0*/  SHF.R.S32.HI R4, RZ, 0x1f, R11 ;  /* 0x0000001fff047819 */ /* 0x000fe2000001140b */
[----:B------:R-:W0:Y:S01]  /*68b0*/  S2UR UR5, SR_CgaCtaId ;  /* 0x00000000000579c3 */ /* 0x000e220000008800 */
[----:B------:R-:W-:-:S04]  /*68c0*/  IMAD.WIDE.U32 R6, R15, UR6, R6 ;  /* 0x000000060f067c25 */ /* 0x000fc8000f8e0006 */
[----:B------:R-:W-:Y:S01]  /*68d0*/  IMAD.WIDE.U32 R12, R17, UR4, R12 ;  /* 0x00000004110c7c25 */ /* 0x000fe2000f8e000c */
[----:B------:R-:W-:-:S03]  /*68e0*/  UMOV UR4, 0x400 ;  /* 0x0000040000047882 */ /* 0x000fc60000000000 */
[----:B------:R-:W-:Y:S02]  /*68f0*/  IMAD R2, R2, UR6, RZ ;  /* 0x0000000602027c24 */ /* 0x000fe4000f8e02ff */
[----:B------:R-:W-:Y:S02]  /*6900*/  IMAD.IADD R13, R13, 0x1, R19 ;  /* 0x000000010d0d7824 */ /* 0x000fe400078e0213 */
[----:B------:R-:W-:Y:S02]  /*6910*/  IMAD R4, R4, UR8, RZ ;  /* 0x0000000804047c24 */ /* 0x000fe4000f8e02ff */
[----:B------:R-:W-:Y:S01]  /*6920*/  IMAD R17, R15, UR7, R2 ;  /* 0x000000070f117c24 */ /* 0x000fe2000f8e0202 */
[----:B------:R-:W-:Y:S01]  /*6930*/  ULDC.64 UR6, c[0x0][0xba8] ;  /* 0x0002ea0000067ab9 */ /* 0x000fe20000000a00 */
[C---:B------:R-:W-:Y:S01]  /*6940*/  IMAD R15, R11.reuse, UR9, R4 ;  /* 0x000000090b0f7c24 */ /* 0x040fe2000f8e0204 */
[----:B------:R-:W-:Y:S01]  /*6950*/  LEA R18, P0, R6, UR6, 0x2 ;  /* 0x0000000606127c11 */ /* 0x000fe2000f8010ff */
[----:B------:R-:W-:Y:S01]  /*6960*/  IMAD.WIDE.U32 R12, R11, UR8, R12 ;  /* 0x000000080b0c7c25 */ /* 0x000fe2000f8e000c */
[----:B------:R-:W-:Y:S01]  /*6970*/  IADD3 R11, R7, R17, RZ ;  /* 0x00000011070b7210 */ /* 0x000fe20007ffe0ff */
[----:B------:R-:W-:Y:S01]  /*6980*/  ULDC.64 UR8, c[0x0][0xb00] ;  /* 0x0002c00000087ab9 */ /* 0x000fe20000000a00 */
[----:B------:R-:W-:Y:S01]  /*6990*/  ULDC UR6, c[0x0][0xa88] ;  /* 0x0002a20000067ab9 */ /* 0x000fe20000000800 */
[----:B------:R-:W-:Y:S01]  /*69a0*/  IMAD.IADD R7, R13, 0x1, R15 ;  /* 0x000000010d077824 */ /* 0x000fe200078e020f */
[----:B------:R-:W-:Y:S01]  /*69b0*/  LEA R2, P1, R12, UR8, 0x2 ;  /* 0x000000080c027c11 */ /* 0x000fe2000f8210ff */
[----:B------:R-:W-:Y:S01]  /*69c0*/  SHFL.IDX PT, R14, R18, 0x1, 0x1c1f ;  /* 0x003c1f00120e7f89 */ /* 0x000fe200000e0000 */
[----:B------:R-:W-:Y:S01]  /*69d0*/  LEA.HI.X R17, R6, UR7, R11, 0x2, P0 ;  /* 0x0000000706117c11 */ /* 0x000fe200080f140b */
[----:B------:R-:W-:Y:S01]  /*69e0*/  IMAD R11, R16, 0x80, R9 ;  /* 0x00000080100b7824 */ /* 0x000fe200078e0209 */
[----:B------:R-:W-:Y:S01]  /*69f0*/  LEA.HI.X R4, R12, UR9, R7, 0x2, P1 ;  /* 0x000000090c047c11 */ /* 0x000fe200088f1407 */
[----:B0-----:R-:W-:Y:S01]  /*6a00*/  ULEA UR4, UR5, UR4, 0x18 ;  /* 0x0000000405047291 */ /* 0x001fe2000f8ec03f */
[----:B------:R-:W-:Y:S01]  /*6a10*/  SHFL.IDX PT, R12, R18, RZ, 0x1c1f ;  /* 0x001c1fff120c7589 */ /* 0x000fe200000e0000 */
[----:B------:R-:W-:Y:S01]  /*6a20*/  IMAD R8, R8, UR6, RZ ;  /* 0x0000000608087c24 */ /* 0x000fe2000f8e02ff */
[----:B------:R-:W-:Y:S01]  /*6a30*/  LOP3.LUT P0, RZ, R0, 0x3, RZ, 0xc0, !PT ;  /* 0x0000000300ff7812 */ /* 0x000fe2000780c0ff */
[----:B------:R-:W-:Y:S01]  /*6a40*/  UIADD3 UR4, UR4, 0x22820, URZ ;  /* 0x0002282004047890 */ /* 0x000fe2000fffe03f */
[----:B------:R-:W0:Y:S01]  /*6a50*/  SHFL.IDX PT, R13, R17, RZ, 0x1c1f ;  /* 0x001c1fff110d7589 */ /* 0x000e2200000e0000 */
[----:B------:R-:W-:-:S02]  /*6a60*/  IADD3 R9, R11, 0x8, RZ ;  /* 0x000000080b097810 */ /* 0x000fc40007ffe0ff */
[-C--:B------:R-:W-:Y:S01]  /*6a70*/  ISETP.GE.OR P1, PT, R11, R8.reuse, P0 ;  /* 0x000000080b00720c */ /* 0x080fe20000726670 */
[----:B------:R1:W2:Y:S01]  /*6a80*/  SHFL.IDX PT, R15, R17, 0x1, 0x1c1f ;  /* 0x003c1f00110f7f89 */ /* 0x0002a200000e0000 */
[-C--:B------:R-:W-:Y:S01]  /*6a90*/  ISETP.GE.OR P0, PT, R9, R8.reuse, P0 ;  /* 0x000000080900720c */ /* 0x080fe20000706670 */
[----:B------:R-:W-:Y:S01]  /*6aa0*/  UPRMT UR4, URZ, 0x654, UR4 ;  /* 0x000006543f047896 */ /* 0x000fe20008000004 */
[----:B------:R-:W-:Y:S01]  /*6ab0*/  ISETP.GE.AND P2, PT, R11, R8, PT ;  /* 0x000000080b00720c */ /* 0x000fe20003f46270 */
[----:B------:R3:W4:Y:S01]  /*6ac0*/  SHFL.IDX PT, R6, R2, RZ, 0x1c1f ;  /* 0x001c1fff02067589 */ /* 0x00072200000e0000 */
[----:B-1----:R-:W-:-:S03]  /*6ad0*/  LOP3.LUT R17, R10, 0x7ffffffc, RZ, 0xc0, !PT ;  /* 0x7ffffffc0a117812 */ /* 0x002fc600078ec0ff */
[----:B------:R3:W1:Y:S03]  /*6ae0*/  SHFL.IDX PT, R7, R4, RZ, 0x1c1f ;  /* 0x001c1fff04077589 */ /* 0x00066600000e0000 */
[----:B------:R-:W-:Y:S01]  /*6af0*/  SYNCS.ARRIVE.TRANS64.RED.A1T0 RZ, [UR4], RZ ;  /* 0x000000ffffff79a7 */ /* 0x000fe20008100404 */
[----:B------:R-:W-:-:S04]  /*6b00*/  IMAD.IADD R0, R0, 0x1, -R17 ;  /* 0x0000000100007824 */ /* 0x000fc800078e0a11 */
[----:B------:R-:W-:Y:S01]  /*6b10*/  IMAD.SHL.U32 R0, R0, 0x2, RZ ;  /* 0x0000000200007824 */ /* 0x000fe200078e00ff */
[----:B0-----:R3:W-:Y:S04]  /*6b20*/  @!P1 ST.E desc[UR36][R12.64], R5 ;  /* 0x000000050c009985 */ /* 0x0017e8000c101924 */
[----:B--2---:R3:W-:Y:S01]  /*6b30*/  @!P0 ST.E desc[UR36][R14.64], R3 ;  /* 0x000000030e008985 */ /* 0x0047e2000c101924 */
[----:B------:R-:W-:Y:S05]  /*6b40*/  @P2 BRA `(.L_x_37) ;  /* 0x0000000800f82947 */ /* 0x000fea0003800000 */
[C---:B---3--:R-:W-:Y:S01]  /*6b50*/  IADD3 R3, R0.reuse, 0x8, RZ ;  /* 0x0000000800037810 */ /* 0x048fe20007ffe0ff */
[C---:B------:R-:W-:Y:S01]  /*6b60*/  VIADD R5, R0.reuse, 0x10 ;  /* 0x0000001000057836 */ /* 0x040fe20000000000 */
[----:B------:R-:W-:Y:S01]  /*6b70*/  ULDC UR4, c[0x0][0xac8] ;  /* 0x0002b20000047ab9 */ /* 0x000fe20000000800 */
[C---:B------:R-:W-:Y:S01]  /*6b80*/  VIADD R10, R0.reuse, 0x18 ;  /* 0x00000018000a7836 */ /* 0x040fe20000000000 */
[----:B------:R-:W-:Y:S01]  /*6b90*/  ISETP.GE.AND P3, PT, R3, UR4, PT ;  /* 0x0000000403007c0c */ /* 0x000fe2000bf66270 */
[C---:B------:R-:W-:Y:S01]  /*6ba0*/  VIADD R19, R0.reuse, 0x28 ;  /* 0x0000002800137836 */ /* 0x040fe20000000000 */
[----:B------:R-:W-:Y:S01]  /*6bb0*/  ISETP.GE.AND P4, PT, R5, UR4, PT ;  /* 0x0000000405007c0c */ /* 0x000fe2000bf86270 */
[----:B------:R-:W-:Y:S01]  /*6bc0*/  VIADD R20, R0, 0x40 ;  /* 0x0000004000147836 */ /* 0x000fe20000000000 */
[----:B------:R-:W-:Y:S01]  /*6bd0*/  ISETP.GE.AND P5, PT, R10, UR4, PT ;  /* 0x000000040a007c0c */ /* 0x000fe2000bfa6270 */
[C---:B------:R-:W-:Y:S01]  /*6be0*/  VIADD R21, R0.reuse, 0x48 ;  /* 0x0000004800157836 */ /* 0x040fe20000000000 */
[C---:B------:R-:W-:Y:S01]  /*6bf0*/  ISETP.GE.AND P2, PT, R0.reuse, UR4, PT ;  /* 0x0000000400007c0c */ /* 0x040fe2000bf46270 */
[C---:B------:R-:W-:Y:S01]  /*6c00*/  VIADD R23, R0.reuse, 0x58 ;  /* 0x0000005800177836 */ /* 0x040fe20000000000 */
[----:B------:R-:W-:-:S02]  /*6c10*/  IADD3 R18, R0, 0x20, RZ ;  /* 0x0000002000127810 */ /* 0x000fc40007ffe0ff */
[----:B------:R-:W-:Y:S02]  /*6c20*/  ISETP.GE.AND P1, PT, R19, UR4, PT ;  /* 0x0000000413007c0c */ /* 0x000fe4000bf26270 */
[----:B------:R-:W-:Y:S02]  /*6c30*/  ISETP.GE.AND P0, PT, R18, UR4, PT ;  /* 0x0000000412007c0c */ /* 0x000fe4000bf06270 */
[----:B------:R-:W-:Y:S02]  /*6c40*/  @!P3 LEA.HI R3, R3, R3, RZ, 0x1 ;  /* 0x000000030303b211 */ /* 0x000fe400078f08ff */
[----:B------:R-:W-:Y:S02]  /*6c50*/  @!P4 LEA.HI R5, R5, R5, RZ, 0x1 ;  /* 0x000000050505c211 */ /* 0x000fe400078f08ff */
[----:B------:R-:W-:Y:S02]  /*6c60*/  @!P5 LEA.HI R10, R10, R10, RZ, 0x1 ;  /* 0x0000000a0a0ad211 */ /* 0x000fe400078f08ff */
[----:B------:R-:W-:-:S02]  /*6c70*/  @!P3 LOP3.LUT R3, R3, 0xfffffffe, RZ, 0xc0, !PT ;  /* 0xfffffffe0303b812 */ /* 0x000fc400078ec0ff */
[----:B------:R-:W-:Y:S02]  /*6c80*/  @!P4 LOP3.LUT R5, R5, 0xfffffffe, RZ, 0xc0, !PT ;  /* 0xfffffffe0505c812 */ /* 0x000fe400078ec0ff */
[----:B------:R-:W-:Y:S01]  /*6c90*/  @!P5 LOP3.LUT R17, R10, 0xfffffffe, RZ, 0xc0, !PT ;  /* 0xfffffffe0a11d812 */ /* 0x000fe200078ec0ff */
[C-C-:B-1--4-:R-:W-:Y:S01]  /*6ca0*/  @!P2 IMAD.WIDE R10, R0.reuse, 0x4, R6.reuse ;  /* 0x00000004000aa825 */ /* 0x152fe200078e0206 */
[----:B------:R-:W-:Y:S02]  /*6cb0*/  IADD3 R22, R0, 0x50, RZ ;  /* 0x0000005000167810 */ /* 0x000fe40007ffe0ff */
[----:B------:R-:W-:Y:S01]  /*6cc0*/  @!P0 LEA.HI R18, R18, R18, RZ, 0x1 ;  /* 0x0000001212128211 */ /* 0x000fe200078f08ff */
[--C-:B------:R-:W-:Y:S01]  /*6cd0*/  @!P3 IMAD.WIDE R12, R3, 0x4, R6.reuse ;  /* 0x00000004030cb825 */ /* 0x100fe200078e0206 */
[----:B------:R0:W-:Y:S01]  /*6ce0*/  @!P2 ST.E.64 desc[UR36][R10.64], R24 ;  /* 0x000000180a00a985 */ /* 0x0001e2000c101b24 */
[----:B------:R-:W-:Y:S02]  /*6cf0*/  ISETP.GE.AND P6, PT, R22, UR4, PT ;  /* 0x0000000416007c0c */ /* 0x000fe4000bfc6270 */
[C---:B------:R-:W-:Y:S01]  /*6d00*/  VIADD R3, R0.reuse, 0x30 ;  /* 0x0000003000037836 */ /* 0x040fe20000000000 */
[----:B------:R1:W-:Y:S01]  /*6d10*/  @!P3 ST.E.64 desc[UR36][R12.64], R28 ;  /* 0x0000001c0c00b985 */ /* 0x0003e2000c101b24 */
[----:B------:R-:W-:Y:S01]  /*6d20*/  @!P4 IMAD.WIDE R14, R5, 0x4, R6 ;  /* 0x00000004050ec825 */ /* 0x000fe200078e0206 */
[----:B------:R-:W-:-:S02]  /*6d30*/  IADD3 R5, R0, 0x38, RZ ;  /* 0x0000003800057810 */ /* 0x000fc40007ffe0ff */
[----:B------:R-:W-:Y:S01]  /*6d40*/  ISETP.GE.AND P2, PT, R3, UR4, PT ;  /* 0x0000000403007c0c */ /* 0x000fe2000bf46270 */
[----:B------:R-:W-:Y:S01]  /*6d50*/  @!P5 IMAD.WIDE R16, R17, 0x4, R6 ;  /* 0x000000041110d825 */ /* 0x000fe200078e0206 */
[----:B------:R2:W-:Y:S01]  /*6d60*/  @!P4 ST.E.64 desc[UR36][R14.64], R32 ;  /* 0x000000200e00c985 */ /* 0x0005e2000c101b24 */
[----:B------:R-:W-:Y:S02]  /*6d70*/  ISETP.GE.AND P3, PT, R5, UR4, PT ;  /* 0x0000000405007c0c */ /* 0x000fe4000bf66270 */
[----:B------:R-:W-:Y:S01]  /*6d80*/  ISETP.GE.AND P4, PT, R20, UR4, PT ;  /* 0x0000000414007c0c */ /* 0x000fe2000bf86270 */
[----:B------:R3:W-:Y:S01]  /*6d90*/  @!P5 ST.E.64 desc[UR36][R16.64], R36 ;  /* 0x000000241000d985 */ /* 0x0007e2000c101b24 */
[----:B------:R-:W-:Y:S01]  /*6da0*/  ISETP.GE.AND P5, PT, R21, UR4, PT ;  /* 0x0000000415007c0c */ /* 0x000fe2000bfa6270 */
[----:B0-----:R-:W-:Y:S01]  /*6db0*/  VIADD R24, R0, 0x60 ;  /* 0x0000006000187836 */ /* 0x001fe20000000000 */
[----:B------:R-:W-:Y:S02]  /*6dc0*/  @!P1 LEA.HI R19, R19, R19, RZ, 0x1 ;  /* 0x0000001313139211 */ /* 0x000fe400078f08ff */
[----:B------:R-:W-:-:S02]  /*6dd0*/  @!P0 LOP3.LUT R11, R18, 0xfffffffe, RZ, 0xc0, !PT ;  /* 0xfffffffe120b8812 */ /* 0x000fc400078ec0ff */
[----:B-1----:R-:W-:Y:S02]  /*6de0*/  @!P1 LOP3.LUT R13, R19, 0xfffffffe, RZ, 0xc0, !PT ;  /* 0xfffffffe130d9812 */ /* 0x002fe400078ec0ff */
[----:B------:R-:W-:Y:S01]  /*6df0*/  @!P2 LEA.HI R3, R3, R3, RZ, 0x1 ;  /* 0x000000030303a211 */ /* 0x000fe200078f08ff */
[--C-:B------:R-:W-:Y:S01]  /*6e00*/  @!P0 IMAD.WIDE R10, R11, 0x4, R6.reuse ;  /* 0x000000040b0a8825 */ /* 0x100fe200078e0206 */
[----:B------:R-:W-:Y:S02]  /*6e10*/  @!P3 LEA.HI R5, R5, R5, RZ, 0x1 ;  /* 0x000000050505b211 */ /* 0x000fe400078f08ff */
[----:B------:R-:W-:Y:S01]  /*6e20*/  @!P4 LEA.HI R20, R20, R20, RZ, 0x1 ;  /* 0x000000141414c211 */ /* 0x000fe200078f08ff */
[----:B------:R-:W-:Y:S01]  /*6e30*/  @!P1 IMAD.WIDE R12, R13, 0x4, R6 ;  /* 0x000000040d0c9825 */ /* 0x000fe200078e0206 */
[----:B------:R-:W-:Y:S01]  /*6e40*/  @!P5 LEA.HI R21, R21, R21, RZ, 0x1 ;  /* 0x000000151515d211 */ /* 0x000fe200078f08ff */
[----:B------:R0:W-:Y:S01]  /*6e50*/  @!P0 ST.E.64 desc[UR36][R10.64], R40 ;  /* 0x000000280a008985 */ /* 0x0001e2000c101b24 */
[----:B------:R-:W-:-:S02]  /*6e60*/  @!P6 LEA.HI R22, R22, R22, RZ, 0x1 ;  /* 0x000000161616e211 */ /* 0x000fc400078f08ff */
[----:B------:R-:W-:Y:S01]  /*6e70*/  @!P2 LOP3.LUT R3, R3, 0xfffffffe, RZ, 0xc0, !PT ;  /* 0xfffffffe0303a812 */ /* 0x000fe200078ec0ff */
[----:B------:R1:W-:Y:S01]  /*6e80*/  @!P1 ST.E.64 desc[UR36][R12.64], R44 ;  /* 0x0000002c0c009985 */ /* 0x0003e2000c101b24 */
[----:B------:R-:W-:Y:S02]  /*6e90*/  @!P3 LOP3.LUT R5, R5, 0xfffffffe, RZ, 0xc0, !PT ;  /* 0xfffffffe0505b812 */ /* 0x000fe400078ec0ff */
[----:B--2---:R-:W-:Y:S01]  /*6ea0*/  @!P4 LOP3.LUT R15, R20, 0xfffffffe, RZ, 0xc0, !PT ;  /* 0xfffffffe140fc812 */ /* 0x004fe200078ec0ff */
[----:B------:R-:W-:Y:S01]  /*6eb0*/  VIADD R20, R0, 0x78 ;  /* 0x0000007800147836 */ /* 0x000fe20000000000 */
[----:B---3--:R-:W-:Y:S02]  /*6ec0*/  @!P5 LOP3.LUT R17, R21, 0xfffffffe, RZ, 0xc0, !PT ;  /* 0xfffffffe1511d812 */ /* 0x008fe400078ec0ff */
[----:B------:R-:W-:Y:S01]  /*6ed0*/  @!P6 LOP3.LUT R19, R22, 0xfffffffe, RZ, 0xc0, !PT ;  /* 0xfffffffe1613e812 */ /* 0x000fe200078ec0ff */
[----:B------:R-:W-:Y:S01]  /*6ee0*/  @!P4 IMAD.WIDE R14, R15, 0x4, R6 ;  /* 0x000000040f0ec825 */ /* 0x000fe200078e0206 */
[----:B------:R-:W-:-:S02]  /*6ef0*/  ISETP.GE.AND P1, PT, R23, UR4, PT ;  /* 0x0000000417007c0c */ /* 0x000fc4000bf26270 */
[----:B------:R-:W-:Y:S01]  /*6f00*/  ISETP.GE.AND P0, PT, R24, UR4, PT ;  /* 0x0000000418007c0c */ /* 0x000fe2000bf06270 */
[--C-:B0-----:R-:W-:Y:S01]  /*6f10*/  @!P2 IMAD.WIDE R10, R3, 0x4, R6.reuse ;  /* 0x00000004030aa825 */ /* 0x101fe200078e0206 */
[C---:B------:R-:W-:Y:S02]  /*6f20*/  IADD3 R3, R0.reuse, 0x68, RZ ;  /* 0x0000006800037810 */ /* 0x040fe40007ffe0ff */
[----:B------:R-:W-:Y:S01]  /*6f30*/  IADD3 R21, R0, 0x80, RZ ;  /* 0x0000008000157810 */ /* 0x000fe20007ffe0ff */
[--C-:B-1----:R-:W-:Y:S01]  /*6f40*/  @!P3 IMAD.WIDE R12, R5, 0x4, R6.reuse ;  /* 0x00000004050cb825 */ /* 0x102fe200078e0206 */
[----:B------:R0:W-:Y:S01]  /*6f50*/  @!P2 ST.E.64 desc[UR36][R10.64], R48 ;  /* 0x000000300a00a985 */ /* 0x0001e2000c101b24 */
[----:B------:R-:W-:Y:S02]  /*6f60*/  ISETP.GE.AND P2, PT, R3, UR4, PT ;  /* 0x0000000403007c0c */ /* 0x000fe4000bf46270 */
[----:B------:R-:W-:Y:S01]  /*6f70*/  @!P5 IMAD.WIDE R16, R17, 0x4, R6 ;  /* 0x000000041110d825 */ /* 0x000fe200078e0206 */
[----:B------:R1:W-:Y:S01]  /*6f80*/  @!P3 ST.E.64 desc[UR36][R12.64], R52 ;  /* 0x000000340c00b985 */ /* 0x0003e2000c101b24 */
[----:B------:R-:W-:-:S02]  /*6f90*/  @!P1 LEA.HI R23, R23, R23, RZ, 0x1 ;  /* 0x0000001717179211 */ /* 0x000fc400078f08ff */
[----:B------:R-:W-:Y:S01]  /*6fa0*/  @!P6 IMAD.WIDE R18, R19, 0x4, R6 ;  /* 0x000000041312e825 */ /* 0x000fe200078e0206 */
[----:B------:R2:W-:Y:S01]  /*6fb0*/  @!P4 ST.E.64 desc[UR36][R14.64], R56 ;  /* 0x000000380e00c985 */ /* 0x0005e2000c101b24 */
[----:B------:R-:W-:Y:S02]  /*6fc0*/  ISETP.GE.AND P4, PT, R21, UR4, PT ;  /* 0x0000000415007c0c */ /* 0x000fe4000bf86270 */
[C---:B------:R-:W-:Y:S01]  /*6fd0*/  VIADD R5, R0.reuse, 0x70 ;  /* 0x0000007000057836 */ /* 0x040fe20000000000 */
[----:B------:R3:W-:Y:S01]  /*6fe0*/  @!P5 ST.E.64 desc[UR36][R16.64], R60 ;  /* 0x0000003c1000d985 */ /* 0x0007e2000c101b24 */
[----:B------:R-:W-:Y:S01]  /*6ff0*/  VIADD R22, R0, 0x88 ;  /* 0x0000008800167836 */ /* 0x000fe20000000000 */
[----:B------:R-:W-:Y:S02]  /*7000*/  ISETP.GE.AND P5, PT, R20, UR4, PT ;  /* 0x0000000414007c0c */ /* 0x000fe4000bfa6270 */
[----:B------:R4:W-:Y:S01]  /*7010*/  @!P6 ST.E.64 desc[UR36][R18.64], R64 ;  /* 0x000000401200e985 */ /* 0x0009e2000c101b24 */
[----:B------:R-:W-:-:S02]  /*7020*/  ISETP.GE.AND P6, PT, R5, UR4, PT ;  /* 0x0000000405007c0c */ /* 0x000fc4000bfc6270 */
[----:B------:R-:W-:Y:S02]  /*7030*/  ISETP.GE.AND P3, PT, R22, UR4, PT ;  /* 0x0000000416007c0c */ /* 0x000fe4000bf66270 */
[----:B------:R-:W-:Y:S02]  /*7040*/  @!P0 LEA.HI R24, R24, R24, RZ, 0x1 ;  /* 0x0000001818188211 */ /* 0x000fe400078f08ff */
[----:B0-----:R-:W-:Y:S01]  /*7050*/  @!P1 LOP3.LUT R11, R23, 0xfffffffe, RZ, 0xc0, !PT ;  /* 0xfffffffe170b9812 */ /* 0x001fe200078ec0ff */
[----:B------:R-:W-:Y:S01]  /*7060*/  VIADD R23, R0, 0x90 ;  /* 0x0000009000177836 */ /* 0x000fe20000000000 */
[----:B-1----:R-:W-:Y:S02]  /*7070*/  @!P0 LOP3.LUT R13, R24, 0xfffffffe, RZ, 0xc0, !PT ;  /* 0xfffffffe180d8812 */ /* 0x002fe400078ec0ff */
[----:B------:R-:W-:Y:S01]  /*7080*/  @!P2 LEA.HI R3, R3, R3, RZ, 0x1 ;  /* 0x000000030303a211 */ /* 0x000fe200078f08ff */
[----:B------:R-:W-:Y:S01]  /*7090*/  @!P1 IMAD.WIDE R10, R11, 0x4, R6 ;  /* 0x000000040b0a9825 */ /* 0x000fe200078e0206 */
[----:B------:R-:W-:-:S02]  /*70a0*/  @!P5 LEA.HI R20, R20, R20, RZ, 0x1 ;  /* 0x000000141414d211 */ /* 0x000fc400078f08ff */
[----:B------:R-:W-:Y:S01]  /*70b0*/  @!P6 LEA.HI R5, R5, R5, RZ, 0x1 ;  /* 0x000000050505e211 */ /* 0x000fe200078f08ff */
[----:B------:R-:W-:Y:S01]  /*70c0*/  @!P0 IMAD.WIDE R12, R13, 0x4, R6 ;  /* 0x000000040d0c8825 */ /* 0x000fe200078e0206 */
[----:B------:R-:W-:Y:S01]  /*70d0*/  @!P4 LEA.HI R21, R21, R21, RZ, 0x1 ;  /* 0x000000151515c211 */ /* 0x000fe200078f08ff */
[----:B------:R0:W-:Y:S01]  /*70e0*/  @!P1 ST.E.64 desc[UR36][R10.64], R68 ;  /* 0x000000440a009985 */ /* 0x0001e2000c101b24 */
[----:B------:R-:W-:Y:S02]  /*70f0*/  @!P3 LEA.HI R22, R22, R22, RZ, 0x1 ;  /* 0x000000161616b211 */ /* 0x000fe400078f08ff */
[----:B------:R-:W-:Y:S01]  /*7100*/  @!P2 LOP3.LUT R3, R3, 0xfffffffe, RZ, 0xc0, !PT ;  /* 0xfffffffe0303a812 */ /* 0x000fe200078ec0ff */
[----:B------:R1:W-:Y:S01]  /*7110*/  @!P0 ST.E.64 desc[UR36][R12.64], R72 ;  /* 0x000000480c008985 */ /* 0x0003e2000c101b24 */
[----:B------:R-:W-:Y:S02]  /*7120*/  @!P6 LOP3.LUT R5, R5, 0xfffffffe, RZ, 0xc0, !PT ;  /* 0xfffffffe0505e812 */ /* 0x000fe400078ec0ff */
[----:B--2---:R-:W-:-:S02]  /*7130*/  @!P5 LOP3.LUT R15, R20, 0xfffffffe, RZ, 0xc0, !PT ;  /* 0xfffffffe140fd812 */ /* 0x004fc400078ec0ff */
[----:B---3--:R-:W-:Y:S01]  /*7140*/  @!P4 LOP3.LUT R17, R21, 0xfffffffe, RZ, 0xc0, !PT ;  /* 0xfffffffe1511c812 */ /* 0x008fe200078ec0ff */
[----:B------:R-:W-:Y:S01]  /*7150*/  VIADD R21, R0, 0xb8 ;  /* 0x000000b800157836 */ /* 0x000fe20000000000 */
[----:B----4-:R-:W-:Y:S01]  /*7160*/  @!P3 LOP3.LUT R19, R22, 0xfffffffe, RZ, 0xc0, !PT ;  /* 0xfffffffe1613b812 */ /* 0x010fe200078ec0ff */
[--C-:B------:R-:W-:Y:S01]  /*7170*/  @!P5 IMAD.WIDE R14, R15, 0x4, R6.reuse ;  /* 0x000000040f0ed825 */ /* 0x100fe200078e0206 */
[----:B------:R-:W-:Y:S02]  /*7180*/  IADD3 R24, R0, 0x98, RZ ;  /* 0x0000009800187810 */ /* 0x000fe40007ffe0ff */
[----:B------:R-:W-:Y:S01]  /*7190*/  ISETP.GE.AND P0, PT, R23, UR4, PT ;  /* 0x0000000417007c0c */ /* 0x000fe2000bf06270 */
[--C-:B0-----:R-:W-:Y:S01]  /*71a0*/  @!P2 IMAD.WIDE R10, R3, 0x4, R6.reuse ;  /* 0x00000004030aa825 */ /* 0x101fe200078e0206 */
[----:B------:R-:W-:Y:S02]  /*71b0*/  ISETP.GE.AND P1, PT, R24, UR4, PT ;  /* 0x0000000418007c0c */ /* 0x000fe4000bf26270 */
[----:B------:R-:W-:Y:S01]  /*71c0*/  IADD3 R20, R0, 0xb0, RZ ;  /* 0x000000b000147810 */ /* 0x000fe20007ffe0ff */
[--C-:B-1----:R-:W-:Y:S01]  /*71d0*/  @!P6 IMAD.WIDE R12, R5, 0x4, R6.reuse ;  /* 0x00000004050ce825 */ /* 0x102fe200078e0206 */
[----:B------:R0:W-:Y:S03]  /*71e0*/  @!P2 ST.E.64 desc[UR36][R10.64], R76 ;  /* 0x0000004c0a00a985 */ /* 0x0001e6000c101b24 */
[--C-:B------:R-:W-:Y:S01]  /*71f0*/  @!P4 IMAD.WIDE R16, R17, 0x4, R6.reuse ;  /* 0x000000041110c825 */ /* 0x100fe200078e0206 */
[----:B------:R1:W-:Y:S03]  /*7200*/  @!P6 ST.E.64 desc[UR36][R12.64], R80 ;  /* 0x000000500c00e985 */ /* 0x0003e6000c101b24 */
[----:B------:R-:W-:Y:S01]  /*7210*/  @!P3 IMAD.WIDE R18, R19, 0x4, R6 ;  /* 0x000000041312b825 */ /* 0x000fe200078e0206 */
[----:B------:R2:W-:Y:S01]  /*7220*/  @!P5 ST.E.64 desc[UR36][R14.64], R84 ;  /* 0x000000540e00d985 */ /* 0x0005e2000c101b24 */
[----:B------:R-:W-:-:S02]  /*7230*/  ISETP.GE.AND P5, PT, R21, UR4, PT ;  /* 0x0000000415007c0c */ /* 0x000fc4000bfa6270 */
[C---:B------:R-:W-:Y:S01]  /*7240*/  VIADD R3, R0.reuse, 0xa0 ;  /* 0x000000a000037836 */ /* 0x040fe20000000000 */
[----:B------:R3:W-:Y:S01]  /*7250*/  @!P4 ST.E.64 desc[UR36][R16.64], R88 ;  /* 0x000000581000c985 */ /* 0x0007e2000c101b24 */
[----:B------:R-:W-:Y:S01]  /*7260*/  VIADD R5, R0, 0xa8 ;  /* 0x000000a800057836 */ /* 0x000fe20000000000 */
[----:B------:R-:W-:Y:S01]  /*7270*/  ISETP.GE.AND P4, PT, R20, UR4, PT ;  /* 0x0000000414007c0c */ /* 0x000fe2000bf86270 */
[----:B------:R-:W-:Y:S01]  /*7280*/  VIADD R22, R0, 0xc0 ;  /* 0x000000c000167836 */ /* 0x000fe20000000000 */
[----:B------:R4:W-:Y:S01]  /*7290*/  @!P3 ST.E.64 desc[UR36][R18.64], R92 ;  /* 0x0000005c1200b985 */ /* 0x0009e2000c101b24 */
[----:B------:R-:W-:Y:S02]  /*72a0*/  ISETP.GE.AND P2, PT, R3, UR4, PT ;  /* 0x0000000403007c0c */ /* 0x000fe4000bf46270 */
[----:B------:R-:W-:Y:S02]  /*72b0*/  ISETP.GE.AND P3, PT, R5, UR4, PT ;  /* 0x0000000405007c0c */ /* 0x000fe4000bf66270 */
[----:B------:R-:W-:-:S02]  /*72c0*/  ISETP.GE.AND P6, PT, R22, UR4, PT ;  /* 0x0000000416007c0c */ /* 0x000fc4000bfc6270 */
[----:B------:R-:W-:Y:S02]  /*72d0*/  @!P0 LEA.HI R23, R23, R23, RZ, 0x1 ;  /* 0x0000001717178211 */ /* 0x000fe400078f08ff */
[----:B------:R-:W-:Y:S02]  /*72e0*/  @!P1 LEA.HI R24, R24, R24, RZ, 0x1 ;  /* 0x0000001818189211 */ /* 0x000fe400078f08ff */
[----:B0-----:R-:W-:Y:S02]  /*72f0*/  @!P0 LOP3.LUT R11, R23, 0xfffffffe, RZ, 0xc0, !PT ;  /* 0xfffffffe170b8812 */ /* 0x001fe400078ec0ff */
[----:B-1----:R-:W-:Y:S02]  /*7300*/  @!P1 LOP3.LUT R13, R24, 0xfffffffe, RZ, 0xc0, !PT ;  /* 0xfffffffe180d9812 */ /* 0x002fe400078ec0ff */
[----:B------:R-:W-:Y:S01]  /*7310*/  @!P2 LEA.HI R3, R3, R3, RZ, 0x1 ;  /* 0x000000030303a211 */ /* 0x000fe200078f08ff */
[----:B------:R-:W-:Y:S01]  /*7320*/  @!P0 IMAD.WIDE R10, R11, 0x4, R6 ;  /* 0x000000040b0a8825 */ /* 0x000fe200078e0206 */
[----:B------:R-:W-:-:S02]  /*7330*/  @!P3 LEA.HI R5, R5, R5, RZ, 0x1 ;  /* 0x000000050505b211 */ /* 0x000fc400078f08ff */
[----:B------:R-:W-:Y:S01]  /*7340*/  @!P4 LEA.HI R20, R20, R20, RZ, 0x1 ;  /* 0x000000141414c211 */ /* 0x000fe200078f08ff */
[--C-:B------:R-:W-:Y:S01]  /*7350*/  @!P1 IMAD.WIDE R12, R13, 0x4, R6.reuse ;  /* 0x000000040d0c9825 */ /* 0x100fe200078e0206 */
[----:B------:R-:W-:Y:S01]  /*7360*/  @!P2 LOP3.LUT R3, R3, 0xfffffffe, RZ, 0xc0, !PT ;  /* 0xfffffffe0303a812 */ /* 0x000fe200078ec0ff */
[----:B------:R0:W-:Y:S01]  /*7370*/  @!P0 ST.E.64 desc[UR36][R10.64], R96 ;  /* 0x000000600a008985 */ /* 0x0001e2000c101b24 */
[----:B------:R-:W-:Y:S02]  /*7380*/  @!P5 LEA.HI R21, R21, R21, RZ, 0x1 ;  /* 0x000000151515d211 */ /* 0x000fe400078f08ff */
[----:B------:R-:W-:Y:S01]  /*7390*/  @!P3 LOP3.LUT R5, R5, 0xfffffffe, RZ, 0xc0, !PT ;  /* 0xfffffffe0505b812 */ /* 0x000fe200078ec0ff */
[----:B--2---:R-:W-:Y:S01]  /*73a0*/  @!P2 IMAD.WIDE R14, R3, 0x4, R6 ;  /* 0x00000004030ea825 */ /* 0x004fe200078e0206 */
[----:B------:R-:W-:Y:S01]  /*73b0*/  @!P6 LEA.HI R22, R22, R22, RZ, 0x1 ;  /* 0x000000161616e211 */ /* 0x000fe200078f08ff */
[----:B------:R1:W-:Y:S01]  /*73c0*/  @!P1 ST.E.64 desc[UR36][R12.64], R100 ;  /* 0x000000640c009985 */ /* 0x0003e2000c101b24 */
[----:B---3--:R-:W-:Y:S01]  /*73d0*/  @!P4 LOP3.LUT R17, R20, 0xfffffffe, RZ, 0xc0, !PT ;  /* 0xfffffffe1411c812 */ /* 0x008fe200078ec0ff */
[----:B------:R-:W-:Y:S01]  /*73e0*/  VIADD R20, R0, 0xd8 ;  /* 0x000000d800147836 */ /* 0x000fe20000000000 */
[----:B------:R-:W-:Y:S01]  /*73f0*/  @!P5 LOP3.LUT R21, R21, 0xfffffffe, RZ, 0xc0, !PT ;  /* 0xfffffffe1515d812 */ /* 0x000fe200078ec0ff */
[----:B------:R2:W-:Y:S01]  /*7400*/  @!P2 ST.E.64 desc[UR36][R14.64], R104 ;  /* 0x000000680e00a985 */ /* 0x0005e2000c101b24 */
[----:B----4-:R-:W-:-:S02]  /*7410*/  @!P6 LOP3.LUT R19, R22, 0xfffffffe, RZ, 0xc0, !PT ;  /* 0xfffffffe1613e812 */ /* 0x010fc400078ec0ff */
[----:B------:R-:W-:Y:S01]  /*7420*/  IADD3 R3, R0, 0xc8, RZ ;  /* 0x000000c800037810 */ /* 0x000fe20007ffe0ff */
[--C-:B0-----:R-:W-:Y:S01]  /*7430*/  @!P3 IMAD.WIDE R10, R5, 0x4, R6.reuse ;  /* 0x00000004050ab825 */ /* 0x101fe200078e0206 */
[----:B------:R-:W-:Y:S02]  /*7440*/  ISETP.GE.AND P2, PT, R20, UR4, PT ;  /* 0x0000000414007c0c */ /* 0x000fe4000bf46270 */
[----:B------:R-:W-:Y:S01]  /*7450*/  ISETP.GE.AND P0, PT, R3, UR4, PT ;  /* 0x0000000403007c0c */ /* 0x000fe2000bf06270 */
[----:B------:R-:W-:Y:S01]  /*7460*/  VIADD R5, R0, 0xd0 ;  /* 0x000000d000057836 */ /* 0x000fe20000000000 */
[----:B------:R0:W-:Y:S01]  /*7470*/  @!P3 ST.E.64 desc[UR36][R10.64], R108 ;  /* 0x0000006c0a00b985 */ /* 0x0001e2000c101b24 */
[----:B-1----:R-:W-:-:S03]  /*7480*/  @!P4 IMAD.WIDE R12, R17, 0x4, R6 ;  /* 0x00000004110cc825 */ /* 0x002fc600078e0206 */
[----:B------:R-:W-:Y:S01]  /*7490*/  ISETP.GE.AND P1, PT, R5, UR4, PT ;  /* 0x0000000405007c0c */ /* 0x000fe2000bf26270 */
[--C-:B------:R-:W-:Y:S01]  /*74a0*/  @!P5 IMAD.WIDE R16, R21, 0x4, R6.reuse ;  /* 0x000000041510d825 */ /* 0x100fe200078e0206 */
[C---:B------:R-:W-:Y:S01]  /*74b0*/  IADD3 R21, R0.reuse, 0xe0, RZ ;  /* 0x000000e000157810 */ /* 0x040fe20007ffe0ff */
[----:B------:R1:W-:Y:S02]  /*74c0*/  @!P4 ST.E.64 desc[UR36][R12.64], R112 ;  /* 0x000000700c00c985 */ /* 0x0003e4000c101b24 */
[----:B------:R-:W-:Y:S01]  /*74d0*/  @!P6 IMAD.WIDE R18, R19, 0x4, R6 ;  /* 0x000000041312e825 */ /* 0x000fe200078e0206 */
[----:B------:R-:W-:Y:S01]  /*74e0*/  ISETP.GE.AND P3, PT, R21, UR4, PT ;  /* 0x0000000415007c0c */ /* 0x000fe2000bf66270 */
[----:B------:R3:W-:Y:S01]  /*74f0*/  @!P5 ST.E.64 desc[UR36][R16.64], R116 ;  /* 0x000000741000d985 */ /* 0x0007e2000c101b24 */
[----:B------:R-:W-:Y:S01]  /*7500*/  @!P0 LEA.HI R3, R3, R3, RZ, 0x1 ;  /* 0x0000000303038211 */ /* 0x000fe200078f08ff */
[C---:B--2---:R-:W-:Y:S01]  /*7510*/  VIADD R14, R0.reuse, 0xe8 ;  /* 0x000000e8000e7836 */ /* 0x044fe20000000000 */
[C---:B0-----:R-:W-:Y:S01]  /*7520*/  IADD3 R11, R0.reuse, 0xf8, RZ ;  /* 0x000000f8000b7810 */ /* 0x041fe20007ffe0ff */
[----:B------:R-:W-:Y:S01]  /*7530*/  VIADD R15, R0, 0xf0 ;  /* 0x000000f0000f7836 */ /* 0x000fe20000000000 */
[----:B------:R0:W-:Y:S01]  /*7540*/  @!P6 ST.E.64 desc[UR36][R18.64], R120 ;  /* 0x000000781200e985 */ /* 0x0001e2000c101b24 */
[----:B------:R-:W-:-:S02]  /*7550*/  @!P1 LEA.HI R5, R5, R5, RZ, 0x1 ;  /* 0x0000000505059211 */ /* 0x000fc400078f08ff */
[----:B------:R-:W-:Y:S02]  /*7560*/  ISETP.GE.AND P4, PT, R14, UR4, PT ;  /* 0x000000040e007c0c */ /* 0x000fe4000bf86270 */
[----:B------:R-:W-:Y:S02]  /*7570*/  ISETP.GE.AND P5, PT, R15, UR4, PT ;  /* 0x000000040f007c0c */ /* 0x000fe4000bfa6270 */
[----:B------:R-:W-:Y:S02]  /*7580*/  ISETP.GE.AND P6, PT, R11, UR4, PT ;  /* 0x000000040b007c0c */ /* 0x000fe4000bfc6270 */
[----:B------:R-:W-:Y:S02]  /*7590*/  @!P2 LEA.HI R20, R20, R20, RZ, 0x1 ;  /* 0x000000141414a211 */ /* 0x000fe400078f08ff */
[----:B------:R-:W-:Y:S02]  /*75a0*/  @!P3 LEA.HI R21, R21, R21, RZ, 0x1 ;  /* 0x000000151515b211 */ /* 0x000fe400078f08ff */
[----:B------:R-:W-:-:S02]  /*75b0*/  @!P0 LOP3.LUT R3, R3, 0xfffffffe, RZ, 0xc0, !PT ;  /* 0xfffffffe03038812 */ /* 0x000fc400078ec0ff */
[----:B------:R-:W-:Y:S02]  /*75c0*/  @!P1 LOP3.LUT R5, R5, 0xfffffffe, RZ, 0xc0, !PT ;  /* 0xfffffffe05059812 */ /* 0x000fe400078ec0ff */
[----:B------:R-:W-:Y:S02]  /*75d0*/  @!P4 LEA.HI R14, R14, R14, RZ, 0x1 ;  /* 0x0000000e0e0ec211 */ /* 0x000fe400078f08ff */
[----:B------:R-:W-:Y:S01]  /*75e0*/  @!P5 LEA.HI R10, R15, R15, RZ, 0x1 ;  /* 0x0000000f0f0ad211 */ /* 0x000fe200078f08ff */
[----:B-1----:R-:W-:Y:S01]  /*75f0*/  @!P1 IMAD.WIDE R12, R5, 0x4, R6 ;  /* 0x00000004050c9825 */ /* 0x002fe200078e0206 */
[----:B------:R-:W-:Y:S02]  /*7600*/  @!P6 LEA.HI R11, R11, R11, RZ, 0x1 ;  /* 0x0000000b0b0be211 */ /* 0x000fe400078f08ff */
[----:B------:R-:W-:Y:S02]  /*7610*/  @!P2 LOP3.LUT R15, R20, 0xfffffffe, RZ, 0xc0, !PT ;  /* 0xfffffffe140fa812 */ /* 0x000fe400078ec0ff */
[----:B---3--:R-:W-:-:S02]  /*7620*/  @!P3 LOP3.LUT R17, R21, 0xfffffffe, RZ, 0xc0, !PT ;  /* 0xfffffffe1511b812 */ /* 0x008fc400078ec0ff */
[----:B0-----:R-:W-:Y:S01]  /*7630*/  @!P4 LOP3.LUT R19, R14, 0xfffffffe, RZ, 0xc0, !PT ;  /* 0xfffffffe0e13c812 */ /* 0x001fe200078ec0ff */
[--C-:B------:R-:W-:Y:S01]  /*7640*/  @!P2 IMAD.WIDE R14, R15, 0x4, R6.reuse ;  /* 0x000000040f0ea825 */ /* 0x100fe200078e0206 */
[----:B------:R-:W-:Y:S02]  /*7650*/  @!P5 LOP3.LUT R21, R10, 0xfffffffe, RZ, 0xc0, !PT ;  /* 0xfffffffe0a15d812 */ /* 0x000fe400078ec0ff */
[----:B------:R-:W-:Y:S01]  /*7660*/  @!P6 LOP3.LUT R23, R11, 0xfffffffe, RZ, 0xc0, !PT ;  /* 0xfffffffe0b17e812 */ /* 0x000fe200078ec0ff */
[----:B------:R-:W-:-:S04]  /*7670*/  @!P0 IMAD.WIDE R10, R3, 0x4, R6 ;  /* 0x00000004030a8825 */ /* 0x000fc800078e0206 */
[--C-:B------:R-:W-:Y:S01]  /*7680*/  @!P3 IMAD.WIDE R16, R17, 0x4, R6.reuse ;  /* 0x000000041110b825 */ /* 0x100fe200078e0206 */
[----:B------:R0:W-:Y:S03]  /*7690*/  @!P0 ST.E.64 desc[UR36][R10.64], R124 ;  /* 0x0000007c0a008985 */ /* 0x0001e6000c101b24 */
[--C-:B------:R-:W-:Y:S01]  /*76a0*/  @!P4 IMAD.WIDE R18, R19, 0x4, R6.reuse ;  /* 0x000000041312c825 */ /* 0x100fe200078e0206 */
[----:B------:R0:W-:Y:S03]  /*76b0*/  @!P1 ST.E.64 desc[UR36][R12.64], R128 ;  /* 0x000000800c009985 */ /* 0x0001e6000c101b24 */
[--C-:B------:R-:W-:Y:S01]  /*76c0*/  @!P5 IMAD.WIDE R20, R21, 0x4, R6.reuse ;  /* 0x000000041514d825 */ /* 0x100fe200078e0206 */
[----:B------:R0:W-:Y:S03]  /*76d0*/  @!P2 ST.E.64 desc[UR36][R14.64], R132 ;  /* 0x000000840e00a985 */ /* 0x0001e6000c101b24 */
[----:B------:R-:W-:Y:S01]  /*76e0*/  @!P6 IMAD.WIDE R6, R23, 0x4, R6 ;  /* 0x000000041706e825 */ /* 0x000fe200078e0206 */
[----:B------:R0:W-:Y:S04]  /*76f0*/  @!P3 ST.E.64 desc[UR36][R16.64], R136 ;  /* 0x000000881000b985 */ /* 0x0001e8000c101b24 */
[----:B------:R0:W-:Y:S04]  /*7700*/  @!P4 ST.E.64 desc[UR36][R18.64], R140 ;  /* 0x0000008c1200c985 */ /* 0x0001e8000c101b24 */
[----:B------:R0:W-:Y:S04]  /*7710*/  @!P5 ST.E.64 desc[UR36][R20.64], R144 ;  /* 0x000000901400d985 */ /* 0x0001e8000c101b24 */
[----:B------:R0:W-:Y:S02]  /*7720*/  @!P6 ST.E.64 desc[UR36][R6.64], R148 ;  /* 0x000000940600e985 */ /* 0x0001e4000c101b24 */
.L_x_37:
[----:B------:R-:W-:Y:S05]  /*7730*/  BSYNC B0 ;  /* 0x0000000000007941 */ /* 0x000fea0003800000 */
.L_x_36:
[----:B------:R-:W-:Y:S01]  /*7740*/  ISETP.GE.AND P0, PT, R9, R8, PT ;  /* 0x000000080900720c */ /* 0x000fe20003f06270 */
[----:B---3--:R2:W3:Y:S04]  /*7750*/  SHFL.IDX PT, R3, R4, 0x1, 0x1c1f ;  /* 0x003c1f0004037f89 */ /* 0x0084e800000e0000 */
[----:B------:R-:W0:Y:S08]  /*7760*/  SHFL.IDX PT, R2, R2, 0x1, 0x1c1f ;  /* 0x003c1f0002027f89 */ /* 0x000e3000000e0000 */
[----:B--2---:R-:W-:Y:S05]  /*7770*/  @P0 BRA `(.L_x_8) ;  /* 0x0000004400b00947 */ /* 0x004fea0003800000 */
[C---:B------:R-:W-:Y:S01]  /*7780*/  VIADD R4, R0.reuse, 0x8 ;  /* 0x0000000800047836 */ /* 0x040fe20000000000 */
[----:B------:R-:W-:Y:S01]  /*7790*/  ULDC UR4, c[0x0][0xac8] ;  /* 0x0002b20000047ab9 */ /* 0x000fe20000000800 */
[C---:B------:R-:W-:Y:S01]  /*77a0*/  VIADD R5, R0.reuse, 0x10 ;  /* 0x0000001000057836 */ /* 0x040fe20000000000 */
[C---:B------:R-:W-:Y:S01]  /*77b0*/  ISETP.GE.AND P0, PT, R0.reuse, UR4, PT ;  /* 0x0000000400007c0c */ /* 0x040fe2000bf06270 */
[----:B0-----:R-:W-:Y:S01]  /*77c0*/  VIADD R11, R0, 0x20 ;  /* 0x00000020000b7836 */ /* 0x001fe20000000000 */
[----:B------:R-:W-:Y:S01]  /*77d0*/  ISETP.GE.AND P1, PT, R4, UR4, PT ;  /* 0x0000000404007c0c */ /* 0x000fe2000bf26270 */
[C---:B------:R-:W-:Y:S01]  /*77e0*/  VIADD R12, R0.reuse, 0x28 ;  /* 0x00000028000c7836 */ /* 0x040fe20000000000 */
[----:B------:R-:W-:Y:S01]  /*77f0*/  ISETP.GE.AND P2, PT, R5, UR4, PT ;  /* 0x0000000405007c0c */ /* 0x000fe2000bf46270 */
[C---:B------:R-:W-:Y:S01]  /*7800*/  VIADD R14, R0.reuse, 0x38 ;  /* 0x00000038000e7836 */ /* 0x040fe20000000000 */
[C---:B------:R-:W-:Y:S01]  /*7810*/  IADD3 R10, R0.reuse, 0x18, RZ ;  /* 0x00000018000a7810 */ /* 0x040fe20007ffe0ff */
[C---:B------:R-:W-:Y:S01]  /*7820*/  VIADD R15, R0.reuse, 0x40 ;  /* 0x00000040000f7836 */ /* 0x040fe20000000000 */
[----:B------:R-:W-:Y:S01]  /*7830*/  ISETP.GE.AND P6, PT, R11, UR4, PT ;  /* 0x000000040b007c0c */ /* 0x000fe2000bfc6270 */
[----:B------:R-:W-:Y:S01]  /*7840*/  VIADD R18, R0, 0x50 ;  /* 0x0000005000127836 */ /* 0x000fe20000000000 */
[----:B------:R-:W-:Y:S01]  /*7850*/  ISETP.GE.AND P5, PT, R10, UR4, PT ;  /* 0x000000040a007c0c */ /* 0x000fe2000bfa6270 */
[C---:B------:R-:W-:Y:S01]  /*7860*/  VIADD R19, R0.reuse, 0x58 ;  /* 0x0000005800137836 */ /* 0x040fe20000000000 */
[C---:B------:R-:W-:Y:S01]  /*7870*/  IADD3 R13, R0.reuse, 0x30, RZ ;  /* 0x00000030000d7810 */ /* 0x040fe20007ffe0ff */
[C---:B------:R-:W-:Y:S01]  /*7880*/  VIADD R20, R0.reuse, 0x80 ;  /* 0x0000008000147836 */ /* 0x040fe20000000000 */
[----:B------:R-:W-:-:S02]  /*7890*/  IADD3 R16, R0, 0x48, RZ ;  /* 0x0000004800107810 */ /* 0x000fc40007ffe0ff */
[----:B------:R-:W-:Y:S02]  /*78a0*/  @!P1 LEA.HI R4, R4, R4, RZ, 0x1 ;  /* 0x0000000404049211 */ /* 0x000fe400078f08ff */
[----:B------:R-:W-:Y:S02]  /*78b0*/  @!P2 LEA.HI R5, R5, R5, RZ, 0x1 ;  /* 0x000000050505a211 */ /* 0x000fe400078f08ff */
[----:B-1----:R-:W-:Y:S02]  /*78c0*/  @!P1 LOP3.LUT R7, R4, 0xfffffffe, RZ, 0xc0, !PT ;  /* 0xfffffffe04079812 */ /* 0x002fe400078ec0ff */
[----:B------:R-:W-:Y:S01]  /*78d0*/  @!P2 LOP3.LUT R9, R5, 0xfffffffe, RZ, 0xc0, !PT ;  /* 0xfffffffe0509a812 */ /* 0x000fe200078ec0ff */
[--C-:B---3--:R-:W-:Y:S01]  /*78e0*/  @!P0 IMAD.WIDE R4, R0, 0x4, R2.reuse ;  /* 0x0000000400048825 */ /* 0x108fe200078e0202 */
[----:B------:R-:W-:Y:S02]  /*78f0*/  ISETP.GE.AND P3, PT, R15, UR4, PT ;  /* 0x000000040f007c0c */ /* 0x000fe4000bf66270 */
[----:B------:R-:W-:Y:S01]  /*7900*/  ISETP.GE.AND P4, PT, R16, UR4, PT ;  /* 0x0000000410007c0c */ /* 0x000fe2000bf86270 */
[----:B----4-:R-:W-:Y:S01]  /*7910*/  @!P1 IMAD.WIDE R6, R7, 0x4, R2 ;  /* 0x0000000407069825 */ /* 0x010fe200078e0202 */
[----:B------:R0:W-:Y:S01]  /*7920*/  @!P0 ST.E.64 desc[UR36][R4.64], R26 ;  /* 0x0000001a04008985 */ /* 0x0001e2000c101b24 */
[----:B------:R-:W-:-:S02]  /*7930*/  ISETP.GE.AND P0, PT, R12, UR4, PT ;  /* 0x000000040c007c0c */ /* 0x000fc4000bf06270 */
[----:B------:R-:W-:Y:S01]  /*7940*/  @!P2 IMAD.WIDE R8, R9, 0x4, R2 ;  /* 0x000000040908a825 */ /* 0x000fe200078e0202 */
[----:B------:R1:W-:Y:S01]  /*7950*/  @!P1 ST.E.64 desc[UR36][R6.64], R30 ;  /* 0x0000001e06009985 */ /* 0x0003e2000c101b24 */
[----:B------:R-:W-:Y:S02]  /*7960*/  ISETP.GE.AND P1, PT, R13, UR4, PT ;  /* 0x000000040d007c0c */ /* 0x000fe4000bf26270 */
[----:B------:R-:W-:Y:S01]  /*7970*/  @!P5 LEA.HI R10, R10, R10, RZ, 0x1 ;  /* 0x0000000a0a0ad211 */ /* 0x000fe200078f08ff */
[----:B------:R2:W-:Y:S01]  /*7980*/  @!P2 ST.E.64 desc[UR36][R8.64], R34 ;  /* 0x000000220800a985 */ /* 0x0005e2000c101b24 */
[----:B------:R-:W-:Y:S02]  /*7990*/  ISETP.GE.AND P2, PT, R14, UR4, PT ;  /* 0x000000040e007c0c */ /* 0x000fe4000bf46270 */
[----:B------:R-:W-:Y:S02]  /*79a0*/  @!P6 LEA.HI R11, R11, R11, RZ, 0x1 ;  /* 0x0000000b0b0be211 */ /* 0x000fe400078f08ff */
[----:B------:R-:W-:-:S02]  /*79b0*/  @!P3 LEA.HI R15, R15, R15, RZ, 0x1 ;  /* 0x0000000f0f0fb211 */ /* 0x000fc400078f08ff */
[----:B0-----:R-:W-:Y:S02]  /*79c0*/  @!P5 LOP3.LUT R5, R10, 0xfffffffe, RZ, 0xc0, !PT ;  /* 0xfffffffe0a05d812 */ /* 0x001fe400078ec0ff */
[----:B------:R-:W-:Y:S02]  /*79d0*/  @!P0 LEA.HI R12, R12, R12, RZ, 0x1 ;  /* 0x0000000c0c0c8211 */ /* 0x000fe400078f08ff */
[----:B-1----:R-:W-:Y:S01]  /*79e0*/  @!P6 LOP3.LUT R7, R11, 0xfffffffe, RZ, 0xc0, !PT ;  /* 0xfffffffe0b07e812 */ /* 0x002fe200078ec0ff */
[--C-:B------:R-:W-:Y:S01]  /*79f0*/  @!P5 IMAD.WIDE R4, R5, 0x4, R2.reuse ;  /* 0x000000040504d825 */ /* 0x100fe200078e0202 */
[----:B------:R-:W-:Y:S02]  /*7a00*/  @!P1 LEA.HI R13, R13, R13, RZ, 0x1 ;  /* 0x0000000d0d0d9211 */ /* 0x000fe400078f08ff */
[----:B------:R-:W-:Y:S01]  /*7a10*/  @!P2 LEA.HI R14, R14, R14, RZ, 0x1 ;  /* 0x0000000e0e0ea211 */ /* 0x000fe200078f08ff */
[----:B------:R-:W-:Y:S01]  /*7a20*/  @!P6 IMAD.WIDE R6, R7, 0x4, R2 ;  /* 0x000000040706e825 */ /* 0x000fe200078e0202 */
[----:B------:R-:W-:Y:S01]  /*7a30*/  @!P4 LEA.HI R16, R16, R16, RZ, 0x1 ;  /* 0x000000101010c211 */ /* 0x000fe200078f08ff */
[----:B------:R0:W-:Y:S01]  /*7a40*/  @!P5 ST.E.64 desc[UR36][R4.64], R38 ;  /* 0x000000260400d985 */ /* 0x0001e2000c101b24 */
[----:B--2---:R-:W-:-:S02]  /*7a50*/  @!P0 LOP3.LUT R9, R12, 0xfffffffe, RZ, 0xc0, !PT ;  /* 0xfffffffe0c098812 */ /* 0x004fc400078ec0ff */
[----:B------:R-:W-:Y:S01]  /*7a60*/  @!P1 LOP3.LUT R13, R13, 0xfffffffe, RZ, 0xc0, !PT ;  /* 0xfffffffe0d0d9812 */ /* 0x000fe200078ec0ff */
[----:B------:R1:W-:Y:S01]  /*7a70*/  @!P6 ST.E.64 desc[UR36][R6.64], R42 ;  /* 0x0000002a0600e985 */ /* 0x0003e2000c101b24 */
[----:B------:R-:W-:Y:S02]  /*7a80*/  @!P2 LOP3.LUT R11, R14, 0xfffffffe, RZ, 0xc0, !PT ;  /* 0xfffffffe0e0ba812 */ /* 0x000fe400078ec0ff */
[----:B------:R-:W-:Y:S02]  /*7a90*/  @!P3 LOP3.LUT R15, R15, 0xfffffffe, RZ, 0xc0, !PT ;  /* 0xfffffffe0f0fb812 */ /* 0x000fe400078ec0ff */
[----:B------:R-:W-:Y:S01]  /*7aa0*/  @!P4 LOP3.LUT R17, R16, 0xfffffffe, RZ, 0xc0, !PT ;  /* 0xfffffffe1011c812 */ /* 0x000fe200078ec0ff */
[----:B------:R-:W-:Y:S01]  /*7ab0*/  VIADD R16, R0, 0x70 ;  /* 0x0000007000107836 */ /* 0x000fe20000000000 */
[----:B------:R-:W-:Y:S02]  /*7ac0*/  ISETP.GE.AND P5, PT, R18, UR4, PT ;  /* 0x0000000412007c0c */ /* 0x000fe4000bfa6270 */
[----:B------:R-:W-:Y:S01]  /*7ad0*/  ISETP.GE.AND P6, PT, R19, UR4, PT ;  /* 0x0000000413007c0c */ /* 0x000fe2000bfc6270 */
[----:B0-----:R-:W-:Y:S01]  /*7ae0*/  @!P0 IMAD.WIDE R4, R9, 0x4, R2 ;  /* 0x0000000409048825 */ /* 0x001fe200078e0202 */
[----:B------:R-:W-:-:S03]  /*7af0*/  IADD3 R14, R0, 0x60, RZ ;  /* 0x00000060000e7810 */ /* 0x000fc60007ffe0ff */
[--C-:B-1----:R-:W-:Y:S01]  /*7b00*/  @!P1 IMAD.WIDE R6, R13, 0x4, R2.reuse ;  /* 0x000000040d069825 */ /* 0x102fe200078e0202 */
[----:B------:R0:W-:Y:S01]  /*7b10*/  @!P0 ST.E.64 desc[UR36][R4.64], R46 ;  /* 0x0000002e04008985 */ /* 0x0001e2000c101b24 */
[----:B------:R-:W-:Y:S02]  /*7b20*/  ISETP.GE.AND P0, PT, R20, UR4, PT ;  /* 0x0000000414007c0c */ /* 0x000fe4000bf06270 */
[--C-:B------:R-:W-:Y:S01]  /*7b30*/  @!P2 IMAD.WIDE R8, R11, 0x4, R2.reuse ;  /* 0x000000040b08a825 */ /* 0x100fe200078e0202 */
[----:B------:R1:W-:Y:S01]  /*7b40*/  @!P1 ST.E.64 desc[UR36][R6.64], R50 ;  /* 0x0000003206009985 */ /* 0x0003e2000c101b24 */
[----:B------:R-:W-:Y:S02]  /*7b50*/  @!P5 LEA.HI R18, R18, R18, RZ, 0x1 ;  /* 0x000000121212d211 */ /* 0x000fe400078f08ff */
[----:B------:R-:W-:Y:S01]  /*7b60*/  @!P3 IMAD.WIDE R10, R15, 0x4, R2 ;  /* 0x000000040f0ab825 */ /* 0x000fe200078e0202 */
[----:B------:R2:W-:Y:S01]  /*7b70*/  @!P2 ST.E.64 desc[UR36][R8.64], R54 ;  /* 0x000000360800a985 */ /* 0x0005e2000c101b24 */
[----:B------:R-:W-:-:S02]  /*7b80*/  ISETP.GE.AND P2, PT, R16, UR4, PT ;  /* 0x0000000410007c0c */ /* 0x000fc4000bf46270 */
[----:B------:R-:W-:Y:S01]  /*7b90*/  @!P4 IMAD.WIDE R12, R17, 0x4, R2 ;  /* 0x00000004110cc825 */ /* 0x000fe200078e0202 */
[----:B------:R3:W-:Y:S01]  /*7ba0*/  @!P3 ST.E.64 desc[UR36][R10.64], R58 ;  /* 0x0000003a0a00b985 */ /* 0x0007e2000c101b24 */
[C---:B------:R-:W-:Y:S02]  /*7bb0*/  IADD3 R17, R0.reuse, 0x78, RZ ;  /* 0x0000007800117810 */ /* 0x040fe40007ffe0ff */
[----:B------:R-:W-:Y:S01]  /*7bc0*/  VIADD R15, R0, 0x68 ;  /* 0x00000068000f7836 */ /* 0x000fe20000000000 */
[----:B------:R4:W-:Y:S01]  /*7bd0*/  @!P4 ST.E.64 desc[UR36][R12.64], R62 ;  /* 0x0000003e0c00c985 */ /* 0x0009e2000c101b24 */
[----:B------:R-:W-:Y:S02]  /*7be0*/  ISETP.GE.AND P4, PT, R14, UR4, PT ;  /* 0x000000040e007c0c */ /* 0x000fe4000bf86270 */
[----:B------:R-:W-:Y:S02]  /*7bf0*/  ISETP.GE.AND P1, PT, R17, UR4, PT ;  /* 0x0000000411007c0c */ /* 0x000fe4000bf26270 */
[----:B------:R-:W-:-:S02]  /*7c00*/  ISETP.GE.AND P3, PT, R15, UR4, PT ;  /* 0x000000040f007c0c */ /* 0x000fc4000bf66270 */
[----:B------:R-:W-:Y:S02]  /*7c10*/  @!P6 LEA.HI R19, R19, R19, RZ, 0x1 ;  /* 0x000000131313e211 */ /* 0x000fe400078f08ff */
[----:B0-----:R-:W-:Y:S01]  /*7c20*/  @!P5 LOP3.LUT R5, R18, 0xfffffffe, RZ, 0xc0, !PT ;  /* 0xfffffffe1205d812 */ /* 0x001fe200078ec0ff */
[----:B------:R-:W-:Y:S01]  /*7c30*/  VIADD R18, R0, 0x88 ;  /* 0x0000008800127836 */ /* 0x000fe20000000000 */
        /* <DEDUP_REMOVED lines=9> */
[----:B--2---:R-:W-:Y:S01]  /*7cd0*/  @!P4 LOP3.LUT R9, R14, 0xfffffffe, RZ, 0xc0, !PT ;  /* 0xfffffffe0e09c812 */ /* 0x004fe200078ec0ff */
[----:B------:R1:W-:Y:S01]  /*7ce0*/  @!P6 ST.E.64 desc[UR36][R6.64], R70 ;  /* 0x000000460600e985 */ /* 0x0003e2000c101b24 */
[----:B------:R-:W-:Y:S01]  /*7cf0*/  @!P3 LOP3.LUT R15, R15, 0xfffffffe, RZ, 0xc0, !PT ;  /* 0xfffffffe0f0fb812 */ /* 0x000fe200078ec0ff */
[----:B------:R-:W-:Y:S01]  /*7d00*/  VIADD R14, R0, 0x98 ;  /* 0x00000098000e7836 */ /* 0x000fe20000000000 */
[----:B---3--:R-:W-:Y:S02]  /*7d10*/  @!P2 LOP3.LUT R11, R16, 0xfffffffe, RZ, 0xc0, !PT ;  /* 0xfffffffe100ba812 */ /* 0x008fe400078ec0ff */
[----:B------:R-:W-:Y:S02]  /*7d20*/  @!P1 LOP3.LUT R17, R17, 0xfffffffe, RZ, 0xc0, !PT ;  /* 0xfffffffe11119812 */ /* 0x000fe400078ec0ff */
[----:B----4-:R-:W-:Y:S01]  /*7d30*/  @!P0 LOP3.LUT R13, R20, 0xfffffffe, RZ, 0xc0, !PT ;  /* 0xfffffffe140d8812 */ /* 0x010fe200078ec0ff */
[C---:B------:R-:W-:Y:S01]  /*7d40*/  VIADD R20, R0.reuse, 0xb8 ;  /* 0x000000b800147836 */ /* 0x040fe20000000000 */
[----:B------:R-:W-:Y:S01]  /*7d50*/  IADD3 R19, R0, 0x90, RZ ;  /* 0x0000009000137810 */ /* 0x000fe20007ffe0ff */
[----:B0-----:R-:W-:Y:S01]  /*7d60*/  @!P4 IMAD.WIDE R4, R9, 0x4, R2 ;  /* 0x000000040904c825 */ /* 0x001fe200078e0202 */
[----:B------:R-:W-:-:S02]  /*7d70*/  ISETP.GE.AND P6, PT, R18, UR4, PT ;  /* 0x0000000412007c0c */ /* 0x000fc4000bfc6270 */
[----:B------:R-:W-:Y:S01]  /*7d80*/  ISETP.GE.AND P5, PT, R19, UR4, PT ;  /* 0x0000000413007c0c */ /* 0x000fe2000bfa6270 */
[--C-:B-1----:R-:W-:Y:S01]  /*7d90*/  @!P3 IMAD.WIDE R6, R15, 0x4, R2.reuse ;  /* 0x000000040f06b825 */ /* 0x102fe200078e0202 */
[----:B------:R0:W-:Y:S01]  /*7da0*/  @!P4 ST.E.64 desc[UR36][R4.64], R74 ;  /* 0x0000004a0400c985 */ /* 0x0001e2000c101b24 */
[----:B------:R-:W-:Y:S02]  /*7db0*/  IADD3 R16, R0, 0xa8, RZ ;  /* 0x000000a800107810 */ /* 0x000fe40007ffe0ff */
[--C-:B------:R-:W-:Y:S01]  /*7dc0*/  @!P2 IMAD.WIDE R8, R11, 0x4, R2.reuse ;  /* 0x000000040b08a825 */ /* 0x100fe200078e0202 */
        /* <DEDUP_REMOVED lines=12> */
[----:B------:R-:W-:Y:S02]  /*7e90*/  ISETP.GE.AND P4, PT, R15, UR4, PT ;  /* 0x000000040f007c0c */ /* 0x000fe4000bf86270 */
[----:B------:R-:W-:-:S02]  /*7ea0*/  ISETP.GE.AND P2, PT, R17, UR4, PT ;  /* 0x0000000411007c0c */ /* 0x000fc4000bf46270 */
[----:B------:R-:W-:Y:S02]  /*7eb0*/  @!P5 LEA.HI R19, R19, R19, RZ, 0x1 ;  /* 0x000000131313d211 */ /* 0x000fe400078f08ff */
[----:B0-----:R-:W-:Y:S02]  /*7ec0*/  @!P6 LOP3.LUT R5, R18, 0xfffffffe, RZ, 0xc0, !PT ;  /* 0xfffffffe1205e812 */ /* 0x001fe400078ec0ff */
[----:B-1----:R-:W-:Y:S01]  /*7ed0*/  @!P5 LOP3.LUT R7, R19, 0xfffffffe, RZ, 0xc0, !PT ;  /* 0xfffffffe1307d812 */ /* 0x002fe200078ec0ff */
[----:B------:R-:W-:Y:S01]  /*7ee0*/  VIADD R19, R0, 0xc8 ;  /* 0x000000c800137836 */ /* 0x000fe20000000000 */
        /* <DEDUP_REMOVED lines=12> */
[----:B---3--:R-:W-:Y:S01]  /*7fb0*/  @!P3 LOP3.LUT R11, R16, 0xfffffffe, RZ, 0xc0, !PT ;  /* 0xfffffffe100bb812 */ /* 0x008fe200078ec0ff */
[C---:B------:R-:W-:Y:S01]  /*7fc0*/  VIADD R16, R0.reuse, 0xe0 ;  /* 0x000000e000107836 */ /* 0x040fe20000000000 */
[----:B------:R-:W-:Y:S02]  /*7fd0*/  @!P2 LOP3.LUT R17, R17, 0xfffffffe, RZ, 0xc0, !PT ;  /* 0xfffffffe1111a812 */ /* 0x000fe400078ec0ff */
[----:B------:R-:W-:Y:S02]  /*7fe0*/  IADD3 R18, R0, 0xc0, RZ ;  /* 0x000000c000127810 */ /* 0x000fe40007ffe0ff */
[----:B----4-:R-:W-:Y:S01]  /*7ff0*/  @!P1 LOP3.LUT R13, R20, 0xfffffffe, RZ, 0xc0, !PT ;  /* 0xfffffffe140d9812 */ /* 0x010fe200078ec0ff */
[----:B0-----:R-:W-:Y:S01]  /*8000*/  @!P0 IMAD.WIDE R4, R9, 0x4, R2 ;  /* 0x0000000409048825 */ /* 0x001fe200078e0202 */
[----:B------:R-:W-:-:S02]  /*8010*/  ISETP.GE.AND P5, PT, R18, UR4, PT ;  /* 0x0000000412007c0c */ /* 0x000fc4000bfa6270 */
[----:B------:R-:W-:Y:S01]  /*8020*/  ISETP.GE.AND P6, PT, R19, UR4, PT ;  /* 0x0000000413007c0c */ /* 0x000fe2000bfc6270 */
[--C-:B-1----:R-:W-:Y:S01]  /*8030*/  @!P4 IMAD.WIDE R6, R15, 0x4, R2.reuse ;  /* 0x000000040f06c825 */ /* 0x102fe200078e0202 */
[----:B------:R0:W-:Y:S01]  /*8040*/  @!P0 ST.E.64 desc[UR36][R4.64], R102 ;  /* 0x0000006604008985 */ /* 0x0001e2000c101b24 */
[C---:B------:R-:W-:Y:S02]  /*8050*/  IADD3 R15, R0.reuse, 0xd8, RZ ;  /* 0x000000d8000f7810 */ /* 0x040fe40007ffe0ff */
[--C-:B------:R-:W-:Y:S01]  /*8060*/  @!P3 IMAD.WIDE R8, R11, 0x4, R2.reuse ;  /* 0x000000040b08b825 */ /* 0x100fe200078e0202 */
[----:B------:R1:W-:Y:S01]  /*8070*/  @!P4 ST.E.64 desc[UR36][R6.64], R106 ;  /* 0x0000006a0600c985 */ /* 0x0003e2000c101b24 */
[----:B------:R-:W-:Y:S02]  /*8080*/  IADD3 R20, R0, 0xf0, RZ ;  /* 0x000000f000147810 */ /* 0x000fe40007ffe0ff */
[----:B------:R-:W-:Y:S01]  /*8090*/  @!P2 IMAD.WIDE R10, R17, 0x4, R2 ;  /* 0x00000004110aa825 */ /* 0x000fe200078e0202 */
[----:B------:R2:W-:Y:S01]  /*80a0*/  @!P3 ST.E.64 desc[UR36][R8.64], R110 ;  /* 0x0000006e0800b985 */ /* 0x0005e2000c101b24 */
[----:B------:R-:W-:-:S02]  /*80b0*/  ISETP.GE.AND P0, PT, R14, UR4, PT ;  /* 0x000000040e007c0c */ /* 0x000fc4000bf06270 */
[----:B------:R-:W-:Y:S01]  /*80c0*/  @!P1 IMAD.WIDE R12, R13, 0x4, R2 ;  /* 0x000000040d0c9825 */ /* 0x000fe200078e0202 */
[----:B------:R3:W-:Y:S01]  /*80d0*/  @!P2 ST.E.64 desc[UR36][R10.64], R114 ;  /* 0x000000720a00a985 */ /* 0x0007e2000c101b24 */
[----:B------:R-:W-:Y:S02]  /*80e0*/  ISETP.GE.AND P2, PT, R16, UR4, PT ;  /* 0x0000000410007c0c */ /* 0x000fe4000bf46270 */
[C---:B------:R-:W-:Y:S01]  /*80f0*/  VIADD R17, R0.reuse, 0xe8 ;  /* 0x000000e800117836 */ /* 0x040fe20000000000 */
[----:B------:R4:W-:Y:S01]  /*8100*/  @!P1 ST.E.64 desc[UR36][R12.64], R118 ;  /* 0x000000760c009985 */ /* 0x0009e2000c101b24 */
[----:B------:R-:W-:Y:S01]  /*8110*/  ISETP.GE.AND P1, PT, R15, UR4, PT ;  /* 0x000000040f007c0c */ /* 0x000fe2000bf26270 */
[----:B------:R-:W-:Y:S01]  /*8120*/  VIADD R0, R0, 0xf8 ;  /* 0x000000f800007836 */ /* 0x000fe20000000000 */
        /* <DEDUP_REMOVED lines=14> */
[----:B--2---:R-:W-:Y:S01]  /*8210*/  @!P0 LOP3.LUT R9, R14, 0xfffffffe, RZ, 0xc0, !PT ;  /* 0xfffffffe0e098812 */ /* 0x004fe200078ec0ff */
[----:B------:R1:W-:Y:S01]  /*8220*/  @!P6 ST.E.64 desc[UR36][R6.64], R126 ;  /* 0x0000007e0600e985 */ /* 0x0003e2000c101b24 */
[----:B------:R-:W-:Y:S02]  /*8230*/  @!P1 LOP3.LUT R15, R15, 0xfffffffe, RZ, 0xc0, !PT ;  /* 0xfffffffe0f0f9812 */ /* 0x000fe400078ec0ff */
[----:B---3--:R-:W-:-:S02]  /*8240*/  @!P2 LOP3.LUT R11, R16, 0xfffffffe, RZ, 0xc0, !PT ;  /* 0xfffffffe100ba812 */ /* 0x008fc400078ec0ff */
[----:B------:R-:W-:Y:S02]  /*8250*/  @!P3 LOP3.LUT R17, R17, 0xfffffffe, RZ, 0xc0, !PT ;  /* 0xfffffffe1111b812 */ /* 0x000fe400078ec0ff */
[----:B----4-:R-:W-:Y:S01]  /*8260*/  @!P4 LOP3.LUT R13, R20, 0xfffffffe, RZ, 0xc0, !PT ;  /* 0xfffffffe140dc812 */ /* 0x010fe200078ec0ff */
[----:B0-----:R-:W-:-:S04]  /*8270*/  @!P0 IMAD.WIDE R4, R9, 0x4, R2 ;  /* 0x0000000409048825 */ /* 0x001fc800078e0202 */
[--C-:B-1----:R-:W-:Y:S01]  /*8280*/  @!P1 IMAD.WIDE R6, R15, 0x4, R2.reuse ;  /* 0x000000040f069825 */ /* 0x102fe200078e0202 */
[----:B------:R0:W-:Y:S01]  /*8290*/  @!P0 ST.E.64 desc[UR36][R4.64], R130 ;  /* 0x0000008204008985 */ /* 0x0001e2000c101b24 */
[----:B------:R-:W-:Y:S02]  /*82a0*/  ISETP.GE.AND P0, PT, R0, UR4, PT ;  /* 0x0000000400007c0c */ /* 0x000fe4000bf06270 */
[--C-:B------:R-:W-:Y:S01]  /*82b0*/  @!P2 IMAD.WIDE R8, R11, 0x4, R2.reuse ;  /* 0x000000040b08a825 */ /* 0x100fe200078e0202 */
[----:B------:R0:W-:Y:S03]  /*82c0*/  @!P1 ST.E.64 desc[UR36][R6.64], R134 ;  /* 0x0000008606009985 */ /* 0x0001e6000c101b24 */
[--C-:B------:R-:W-:Y:S01]  /*82d0*/  @!P3 IMAD.WIDE R10, R17, 0x4, R2.reuse ;  /* 0x00000004110ab825 */ /* 0x100fe200078e0202 */
[----:B------:R0:W-:Y:S03]  /*82e0*/  @!P2 ST.E.64 desc[UR36][R8.64], R138 ;  /* 0x0000008a0800a985 */ /* 0x0001e6000c101b24 */
[----:B------:R-:W-:Y:S01]  /*82f0*/  @!P4 IMAD.WIDE R12, R13, 0x4, R2 ;  /* 0x000000040d0cc825 */ /* 0x000fe200078e0202 */
[----:B------:R0:W-:Y:S04]  /*8300*/  @!P3 ST.E.64 desc[UR36][R10.64], R142 ;  /* 0x0000008e0a00b985 */ /* 0x0001e8000c101b24 */
[----:B------:R0:W-:Y:S01]  /*8310*/  @!P4 ST.E.64 desc[UR36][R12.64], R146 ;  /* 0x000000920c00c985 */ /* 0x0001e2000c101b24 */
[----:B------:R-:W-:Y:S05]  /*8320*/  @P0 BRA `(.L_x_8) ;  /* 0x0000003800c40947 */ /* 0x000fea0003800000 */
[----:B------:R-:W-:-:S04]  /*8330*/  LEA.HI R0, R0, R0, RZ, 0x1 ;  /* 0x0000000000007211 */ /* 0x000fc800078f08ff */
[----:B0-----:R-:W-:-:S05]  /*8340*/  LOP3.LUT R5, R0, 0xfffffffe, RZ, 0xc0, !PT ;  /* 0xfffffffe00057812 */ /* 0x001fca00078ec0ff */
[----:B------:R-:W-:-:S05]  /*8350*/  IMAD.WIDE R2, R5, 0x4, R2 ;  /* 0x0000000405027825 */ /* 0x000fca00078e0202 */
[----:B------:R0:W-:Y:S01]  /*8360*/  ST.E.64 desc[UR36][R2.64], R150 ;  /* 0x0000009602007985 */ /* 0x0001e2000c101b24 */
[----:B------:R-:W-:Y:S05]  /*8370*/  BRA `(.L_x_8) ;  /* 0x0000003800b07947 */ /* 0x000fea0003800000 */
.L_x_35:
[----:B---3--:R-:W0:Y:S02]  /*8380*/  S2R R0, SR_TID.X ;  /* 0x0000000000007919 */ /* 0x008e240000002100 */
[----:B0-----:R-:W-:-:S05]  /*8390*/  VIADD R2, R0, 0xffffff80 ;  /* 0xffffff8000027836 */ /* 0x001fca0000000000 */
[----:B------:R-:W-:-:S13]  /*83a0*/  ISETP.GT.AND P0, PT, R2, 0x7f, PT ;  /* 0x0000007f0200780c */ /* 0x000fda0003f04270 */
[----:B------:R-:W-:Y:S05]  /*83b0*/  @P0 BRA `(.L_x_8) ;  /* 0x0000003800a00947 */ /* 0x000fea0003800000 */
[----:B------:R-:W0:Y:S01]  /*83c0*/  S2R R3, SR_CTAID.X ;  /* 0x0000000000037919 */ /* 0x000e220000002500 */
[----:B------:R-:W1:Y:S01]  /*83d0*/  LDC R6, c[0x0][0xbe8] ;  /* 0x0002fa00ff067b82 */ /* 0x000e620000000800 */
[----:B------:R-:W-:Y:S01]  /*83e0*/  ULDC UR4, c[0x0][0xa88] ;  /* 0x0002a20000047ab9 */ /* 0x000fe20000000800 */
[----:B0-----:R-:W-:Y:S01]  /*83f0*/  LEA R0, R3, R0, 0x7 ;  /* 0x0000000003007211 */ /* 0x001fe200078e38ff */
[----:B-1----:R-:W-:-:S04]  /*8400*/  IMAD R3, R6, UR4, RZ ;  /* 0x0000000406037c24 */ /* 0x002fc8000f8e02ff */
[----:B------:R-:W-:-:S05]  /*8410*/  VIADD R0, R0, 0xffffff80 ;  /* 0xffffff8000007836 */ /* 0x000fca0000000000 */
[----:B------:R-:W-:-:S13]  /*8420*/  ISETP.GE.AND P0, PT, R0, R3, PT ;  /* 0x000000030000720c */ /* 0x000fda0003f06270 */
[----:B------:R-:W-:Y:S05]  /*8430*/  @P0 BRA `(.L_x_8) ;  /* 0x0000003800800947 */ /* 0x000fea0003800000 */
[----:B------:R-:W-:Y:S01]  /*8440*/  ISETP.NE.AND P0, PT, R6, 0x1, PT ;  /* 0x000000010600780c */ /* 0x000fe20003f05270 */
[----:B------:R-:W0:Y:S01]  /*8450*/  S2UR UR7, SR_CTAID.Z ;  /* 0x00000000000779c3 */ /* 0x000e220000002700 */
[----:B------:R-:W-:Y:S01]  /*8460*/  USHF.R.S32.HI UR6, URZ, 0x1f, UR38 ;  /* 0x0000001f3f067899 */ /* 0x000fe20008011426 */
[----:B------:R-:W-:Y:S01]  /*8470*/  IMAD.MOV.U32 R5, RZ, RZ, R0 ;  /* 0x000000ffff057224 */ /* 0x000fe200078e0000 */
[----:B------:R-:W-:Y:S02]  /*8480*/  ULDC.64 UR8, c[0x0][0xbd0] ;  /* 0x0002f40000087ab9 */ /* 0x000fe40000000a00 */
[----:B------:R-:W-:Y:S02]  /*8490*/  UIMAD UR6, UR6, UR8, URZ ;  /* 0x00000008060672a4 */ /* 0x000fe4000f8e023f */
[----:B------:R-:W-:Y:S01]  /*84a0*/  UIMAD.WIDE.U32 UR4, UR38, UR8, URZ ;  /* 0x00000008260472a5 */ /* 0x000fe2000f8e003f */
[----:B------:R-:W1:Y:S01]  /*84b0*/  LDC.64 R10, c[0x0][0xbd8] ;  /* 0x0002f600ff0a7b82 */ /* 0x000e620000000a00 */
[----:B------:R-:W-:-:S04]  /*84c0*/  UIMAD UR6, UR38, UR9, UR6 ;  /* 0x00000009260672a4 */ /* 0x000fc8000f8e0206 */
[----:B------:R-:W-:Y:S01]  /*84d0*/  UIADD3 UR6, UR5, UR6, URZ ;  /* 0x0000000605067290 */ /* 0x000fe2000fffe03f */
[----:B------:R-:W-:Y:S01]  /*84e0*/  MOV R2, UR4 ;  /* 0x0000000400027c02 */ /* 0x000fe20008000f00 */
[----:B------:R-:W-:Y:S01]  /*84f0*/  IMAD.U32 R3, RZ, RZ, UR5 ;  /* 0x00000005ff037e24 */ /* 0x000fe2000f8e00ff */
[----:B------:R-:W2:Y:S01]  /*8500*/  @P0 LDC R7, c[0x0][0xbec] ;  /* 0x0002fb00ff070b82 */ /* 0x000ea20000000800 */
[----:B------:R-:W-:Y:S02]  /*8510*/  ULDC.64 UR4, c[0x0][0xbe0] ;  /* 0x0002f80000047ab9 */ /* 0x000fe40000000a00 */
[----:B------:R-:W-:-:S05]  /*8520*/  IMAD.U32 R3, RZ, RZ, UR6 ;  /* 0x00000006ff037e24 */ /* 0x000fca000f8e00ff */
[----:B------:R-:W3:Y:S01]  /*8530*/  @P0 LDC R9, c[0x0][0xbf0] ;  /* 0x0002fc00ff090b82 */ /* 0x000ee20000000800 */
[----:B0-----:R-:W-:-:S07]  /*8540*/  USHF.R.S32.HI UR8, URZ, 0x1f, UR7 ;  /* 0x0000001f3f087899 */ /* 0x001fce0008011407 */
[----:B------:R-:W0:Y:S01]  /*8550*/  S2UR UR10, SR_CTAID.Y ;  /* 0x00000000000a79c3 */ /* 0x000e220000002600 */
[C---:B-1----:R-:W-:Y:S02]  /*8560*/  IMAD R12, R10.reuse, UR8, RZ ;  /* 0x000000080a0c7c24 */ /* 0x042fe4000f8e02ff */
[----:B------:R-:W-:-:S04]  /*8570*/  IMAD.WIDE.U32 R2, R10, UR7, R2 ;  /* 0x000000070a027c25 */ /* 0x000fc8000f8e0002 */
[----:B------:R-:W-:Y:S01]  /*8580*/  IMAD R11, R11, UR7, R12 ;  /* 0x000000070b0b7c24 */ /* 0x000fe2000f8e020c */
[----:B------:R-:W0:Y:S01]  /*8590*/  LDC R8, c[0x0][0xc50] ;  /* 0x00031400ff087b82 */ /* 0x000e220000000800 */
[----:B--2---:R-:W-:Y:S01]  /*85a0*/  @P0 IMAD.HI.U32 R4, R0, R7, RZ ;  /* 0x0000000700040227 */ /* 0x004fe200078e00ff */
[----:B------:R-:W-:-:S03]  /*85b0*/  IADD3 R7, RZ, -UR38, RZ ;  /* 0x80000026ff077c10 */ /* 0x000fc6000fffe0ff */
[----:B------:R-:W-:Y:S01]  /*85c0*/  IMAD.IADD R3, R11, 0x1, R3 ;  /* 0x000000010b037824 */ /* 0x000fe200078e0203 */
[----:B---3--:R-:W-:Y:S01]  /*85d0*/  @P0 SHF.R.U32.HI R5, RZ, R9, R4 ;  /* 0x00000009ff050219 */ /* 0x008fe20000011604 */
[----:B0-----:R-:W-:-:S04]  /*85e0*/  IMAD R9, R8, R7, UR10 ;  /* 0x0000000a08097e24 */ /* 0x001fc8000f8e0207 */
[----:B------:R-:W-:Y:S02]  /*85f0*/  IMAD.MOV R7, RZ, RZ, -R5 ;  /* 0x000000ffff077224 */ /* 0x000fe400078e0a05 */
[----:B------:R-:W-:Y:S01]  /*8600*/  IMAD.WIDE.U32 R2, R9, UR4, R2 ;  /* 0x0000000409027c25 */ /* 0x000fe2000f8e0002 */
[----:B------:R-:W-:-:S03]  /*8610*/  SHF.R.S32.HI R4, RZ, 0x1f, R9 ;  /* 0x0000001fff047819 */ /* 0x000fc60000011409 */
[----:B------:R-:W-:Y:S01]  /*8620*/  IMAD R7, R6, R7, R0 ;  /* 0x0000000706077224 */ /* 0x000fe200078e0200 */
[----:B------:R-:W-:Y:S01]  /*8630*/  IADD3 R2, P0, R5, R2, RZ ;  /* 0x0000000205027210 */ /* 0x000fe20007f1e0ff */
[----:B------:R-:W-:-:S03]  /*8640*/  IMAD R4, R4, UR4, RZ ;  /* 0x0000000404047c24 */ /* 0x000fc6000f8e02ff */
[----:B------:R-:W-:Y:S01]  /*8650*/  SHF.R.S32.HI R0, RZ, 0x1f, R7 ;  /* 0x0000001fff007819 */ /* 0x000fe20000011407 */
[----:B------:R-:W-:Y:S01]  /*8660*/  IMAD R4, R9, UR5, R4 ;  /* 0x0000000509047c24 */ /* 0x000fe2000f8e0204 */
[----:B------:R-:W-:Y:S01]  /*8670*/  SHF.R.S32.HI R9, RZ, 0x1f, R5 ;  /* 0x0000001fff097819 */ /* 0x000fe20000011405 */
[----:B------:R-:W-:Y:S02]  /*8680*/  ULDC.64 UR4, c[0x0][0xbc8] ;  /* 0x0002f20000047ab9 */ /* 0x000fe40000000a00 */
[----:B------:R-:W-:Y:S01]  /*8690*/  IMAD R0, R0, UR4, RZ ;  /* 0x0000000400007c24 */ /* 0x000fe2000f8e02ff */
[----:B------:R-:W-:-:S03]  /*86a0*/  IADD3.X R3, R9, R3, R4, P0, !PT ;  /* 0x0000000309037210 */ /* 0x000fc600007fe404 */
[C---:B------:R-:W-:Y:S02]  /*86b0*/  IMAD R5, R7.reuse, UR5, R0 ;  /* 0x0000000507057c24 */ /* 0x040fe4000f8e0200 */
[----:B------:R-:W-:Y:S01]  /*86c0*/  IMAD.WIDE.U32 R2, R7, UR4, R2 ;  /* 0x0000000407027c25 */ /* 0x000fe2000f8e0002 */
[----:B------:R-:W-:-:S04]  /*86d0*/  ULDC.64 UR4, c[0x0][0xba8] ;  /* 0x0002ea0000047ab9 */ /* 0x000fc80000000a00 */
[----:B------:R-:W-:Y:S02]  /*86e0*/  IADD3 R3, R3, R5, RZ ;  /* 0x0000000503037210 */ /* 0x000fe40007ffe0ff */
[----:B------:R-:W-:-:S04]  /*86f0*/  LEA R4, P0, R2, UR4, 0x2 ;  /* 0x0000000402047c11 */ /* 0x000fc8000f8010ff */
[----:B------:R-:W-:Y:S01]  /*8700*/  LEA.HI.X R5, R2, UR5, R3, 0x2, P0 ;  /* 0x0000000502057c11 */ /* 0x000fe200080f1403 */
[----:B------:R-:W-:-:S05]  /*8710*/  IMAD.MOV.U32 R3, RZ, RZ, -0x800000 ;  /* 0xff800000ff037424 */ /* 0x000fca00078e00ff */
[----:B------:R0:W-:Y:S01]  /*8720*/  STG.E desc[UR36][R4.64], R3 ;  /* 0x0000000304007986 */ /* 0x0001e2000c101924 */
[----:B------:R-:W-:Y:S05]  /*8730*/  BRA `(.L_x_8) ;  /* 0x0000003400c07947 */ /* 0x000fea0003800000 */
.L_x_6:
[----:B------:R-:W-:-:S08]  /*8740*/  NOP ;  /* 0x0000000000007918 */ /* 0x000fd00000000000 */
[----:B------:R-:W0:-:S00]  /*8750*/  USETMAXREG.DEALLOC.CTAPOOL 0x28 ;  /* 0x00000028000079c8 */ /* 0x000e0000080e0500 */
[----:B0-----:R-:W-:Y:S01]  /*8760*/  LOP3.LUT R2, R0, 0x3, RZ, 0xc0, !PT ;  /* 0x0000000300027812 */ /* 0x001fe200078ec0ff */
[----:B------:R-:W0:Y:S05]  /*8770*/  S2R R33, SR_CTAID.Z ;  /* 0x0000000000217919 */ /* 0x000e2a0000002700 */
[----:B------:R-:W1:Y:S01]  /*8780*/  S2UR UR6, SR_CTAID.Y ;  /* 0x00000000000679c3 */ /* 0x000e620000002600 */
[----:B------:R-:W2:Y:S02]  /*8790*/  SHFL.IDX PT, R0, R2, RZ, 0x1f ;  /* 0x00001fff02007589 */ /* 0x000ea400000e0000 */
[----:B--2---:R-:W-:-:S13]  /*87a0*/  ISETP.NE.AND P0, PT, R0, RZ, PT ;  /* 0x000000ff0000720c */ /* 0x004fda0003f05270 */
[----:B01----:R-:W-:Y:S05]  /*87b0*/  @!P0 BRA `(.L_x_38) ;  /* 0x0000000000288947 */ /* 0x003fea0003800000 */
[----:B------:R-:W-:Y:S01]  /*87c0*/  ULDC UR7, c[0x0][0xc50] ;  /* 0x0003140000077ab9 */ /* 0x000fe20000000800 */
[----:B------:R-:W-:Y:S01]  /*87d0*/  UMOV UR40, UR6 ;  /* 0x0000000600287c82 */ /* 0x000fe20008000000 */
[----:B------:R-:W-:-:S06]  /*87e0*/  UISETP.NE.AND UP0, UPT, UR7, 0x1, UPT ;  /* 0x000000010700788c */ /* 0x000fcc000bf05270 */
[----:B------:R-:W-:-:S13]  /*87f0*/  PLOP3.LUT P0, PT, PT, PT, UP0, 0x80, 0x0 ;  /* 0x000000000000781c */ /* 0x000fda0003f0f008 */
[----:B------:R-:W-:Y:S05]  /*8800*/  @!P0 BRA `(.L_x_39) ;  /* 0x0000000000308947 */ /* 0x000fea0003800000 */
[----:B------:R-:W-:Y:S01]  /*8810*/  ULDC UR4, c[0x0][0xc54] ;  /* 0x0003150000047ab9 */ /* 0x000fe20000000800 */
[----:B------:R-:W-:Y:S01]  /*8820*/  ULDC UR40, c[0x0][0xc58] ;  /* 0x0003160000287ab9 */ /* 0x000fe20000000800 */
[----:B------:R-:W-:-:S04]  /*8830*/  UIMAD.WIDE.U32 UR4, UR6, UR4, URZ ;  /* 0x00000004060472a5 */ /* 0x000fc8000f8e003f */
[----:B------:R-:W-:Y:S01]  /*8840*/  USHF.R.U32.HI UR40, URZ, UR40, UR5 ;  /* 0x000000283f287299 */ /* 0x000fe20008011605 */
[----:B------:R-:W-:Y:S11]  /*8850*/  BRA `(.L_x_39) ;  /* 0x00000000001c7947 */ /* 0x000ff60003800000 */
.L_x_38:
[----:B------:R-:W-:Y:S01]  /*8860*/  ULDC UR7, c[0x0][0xc50] ;  /* 0x0003140000077ab9 */ /* 0x000fe20000000800 */
[----:B------:R-:W-:Y:S01]  /*8870*/  UMOV UR40, UR6 ;  /* 0x0000000600287c82 */ /* 0x000fe20008000000 */
[----:B------:R-:W-:-:S11]  /*8880*/  UISETP.NE.AND UP0, UPT, UR7, 0x1, UPT ;  /* 0x000000010700788c */ /* 0x000fd6000bf05270 */
[----:B------:R-:W-:Y:S01]  /*8890*/  @UP0 ULDC UR4, c[0x0][0xc54] ;  /* 0x0003150000040ab9 */ /* 0x000fe20000000800 */
[----:B------:R-:W-:Y:S01]  /*88a0*/  @UP0 ULDC UR8, c[0x0][0xc58] ;  /* 0x0003160000080ab9 */ /* 0x000fe20000000800 */
[----:B------:R-:W-:-:S04]  /*88b0*/  UIMAD.WIDE.U32 UR4, UR6, UR4, URZ ;  /* 0x00000004060472a5 */ /* 0x000fc8000f8e003f */
[----:B------:R-:W-:-:S12]  /*88c0*/  @UP0 USHF.R.U32.HI UR40, URZ, UR8, UR5 ;  /* 0x000000083f280299 */ /* 0x000fd80008011605 */
.L_x_39:
[----:B------:R-:W-:Y:S01]  /*88d0*/  ISETP.GE.AND P0, PT, R33, RZ, PT ;  /* 0x000000ff2100720c */ /* 0x000fe20003f06270 */
[----:B------:R-:W-:Y:S01]  /*88e0*/  UIADD3 UR4, -UR40, URZ, URZ ;  /* 0x0000003f28047290 */ /* 0x000fe2000fffe13f */
[----:B------:R-:W-:Y:S01]  /*88f0*/  IMAD.MOV.U32 R20, RZ, RZ, 0x1 ;  /* 0x00000001ff147424 */ /* 0x000fe200078e00ff */
[----:B------:R-:W-:Y:S01]  /*8900*/  MOV R21, RZ ;  /* 0x000000ff00157202 */ /* 0x000fe20000000f00 */
[----:B------:R-:W-:Y:S01]  /*8910*/  IMAD.MOV.U32 R8, RZ, RZ, 0x1 ;  /* 0x00000001ff087424 */ /* 0x000fe200078e00ff */
[----:B------:R-:W-:-:S08]  /*8920*/  UIMAD UR6, UR7, UR4, UR6 ;  /* 0x00000004070672a4 */ /* 0x000fd0000f8e0206 */
[----:B------:R-:W-:Y:S05]  /*8930*/  @!P0 BRA `(.L_x_40) ;  /* 0x0000003000848947 */ /* 0x000fea0003800000 */
[----:B------:R-:W0:Y:S01]  /*8940*/  LDC.64 R4, c[0x0][0xa28] ;  /* 0x00028a00ff047b82 */ /* 0x000e220000000a00 */
[----:B------:R-:W-:Y:S01]  /*8950*/  ULDC.64 UR4, c[0x0][0x418] ;  /* 0x0001060000047ab9 */ /* 0x000fe20000000a00 */
[----:B------:R-:W-:Y:S01]  /*8960*/  ULDC UR41, c[0x0][0x2f0] ;  /* 0x0000bc0000297ab9 */ /* 0x000fe20000000800 */
[----:B------:R-:W-:Y:S01]  /*8970*/  IMAD.MOV.U32 R31, RZ, RZ, RZ ;  /* 0x000000ffff1f7224 */ /* 0x000fe200078e00ff */
[----:B0-----:R-:W-:-:S04]  /*8980*/  ISETP.NE.U32.AND P0, PT, R4, RZ, PT ;  /* 0x000000ff0400720c */ /* 0x001fc80003f05070 */
[----:B------:R-:W-:Y:S01]  /*8990*/  ISETP.NE.AND.EX P0, PT, R5, RZ, PT, P0 ;  /* 0x000000ff0500720c */ /* 0x000fe20003f05300 */
[----:B------:R-:W-:-:S03]  /*89a0*/  UISETP.NE.U32.AND UP0, UPT, UR4, URZ, UPT ;  /* 0x0000003f0400728c */ /* 0x000fc6000bf05070 */
[----:B------:R-:W-:-:S09]  /*89b0*/  ULDC UR4, c[0x0][0x424] ;  /* 0x0001090000047ab9 */ /* 0x000fd20000000800 */
[----:B------:R-:W0:Y:S01]  /*89c0*/  @P0 LDC.64 R4, c[0x0][0xa28] ;  /* 0x00028a00ff040b82 */ /* 0x000e220000000a00 */
[----:B------:R-:W-:-:S04]  /*89d0*/  UISETP.NE.AND.EX UP0, UPT, UR5, URZ, UPT, UP0 ;  /* 0x0000003f0500728c */ /* 0x000fc8000bf05300 */
[----:B------:R-:W-:-:S04]  /*89e0*/  USEL UR4, UR4, 0x1, UP0 ;  /* 0x0000000104047887 */ /* 0x000fc80008000000 */
[----:B------:R-:W-:Y:S01]  /*89f0*/  UIMAD UR41, UR4, UR41, URZ ;  /* 0x00000029042972a4 */ /* 0x000fe2000f8e023f */
[----:B------:R-:W1:Y:S03]  /*8a00*/  S2R R32, SR_CTAID.X ;  /* 0x0000000000207919 */ /* 0x000e660000002500 */
[----:B------:R-:W-:Y:S02]  /*8a10*/  UISETP.GE.AND UP0, UPT, UR41, 0x1, UPT ;  /* 0x000000012900788c */ /* 0x000fe4000bf06270 */
[----:B------:R-:W-:Y:S01]  /*8a20*/  UIADD3 UR4, UR41, 0x5f, URZ ;  /* 0x0000005f29047890 */ /* 0x000fe2000fffe03f */
[----:B0-----:R-:W-:-:S05]  /*8a30*/  @P0 IMAD.WIDE R4, R33, 0x4, R4 ;  /* 0x0000000421040825 */ /* 0x001fca00078e0204 */
[----:B------:R0:W5:Y:S01]  /*8a40*/  @P0 LDG.E R31, desc[UR36][R4.64] ;  /* 0x00000024041f0981 */ /* 0x000162000c1e1900 */
[----:B------:R-:W-:Y:S01]  /*8a50*/  PLOP3.LUT P0, PT, PT, PT, UP0, 0x80, 0x0 ;  /* 0x000000000000781c */ /* 0x000fe20003f0f008 */
[----:B------:R-:W-:Y:S02]  /*8a60*/  UIMAD.WIDE UR4, UR4, 0x2aaaaaab, URZ ;  /* 0x2aaaaaab040478a5 */ /* 0x000fe4000f8e023f */
[----:B------:R-:W-:Y:S02]  /*8a70*/  ULOP3.LUT UR44, UR6, 0xffff, URZ, 0xc0, !UPT ;  /* 0x0000ffff062c7892 */ /* 0x000fe4000f8ec03f */
[----:B------:R-:W-:Y:S01]  /*8a80*/  USHF.R.U32.HI UR42, URZ, 0x1f, UR5 ;  /* 0x0000001f3f2a7899 */ /* 0x000fe20008011605 */
[----:B------:R-:W-:-:S03]  /*8a90*/  UMOV UR38, URZ ;  /* 0x0000003f00267c82 */ /* 0x000fc60008000000 */
[----:B------:R-:W-:-:S04]  /*8aa0*/  ULEA.HI.SX32 UR42, UR5, UR42, 0x1c ;  /* 0x0000002a052a7291 */ /* 0x000fc8000f8fe23f */
[----:B01----:R-:W-:Y:S08]  /*8ab0*/  @!P0 BRA `(.L_x_41) ;  /* 0x0000000000848947 */ /* 0x003ff00003800000 */
[----:B------:R-:W-:Y:S01]  /*8ac0*/  USHF.R.U32.HI UR6, URZ, 0x10, UR6 ;  /* 0x000000103f067899 */ /* 0x000fe20008011606 */
[----:B------:R-:W-:-:S03]  /*8ad0*/  UMOV UR4, URZ ;  /* 0x0000003f00047c82 */ /* 0x000fc60008000000 */
[----:B------:R-:W-:-:S11]  /*8ae0*/  UISETP.NE.AND UP0, UPT, UR6, URZ, UPT ;  /* 0x0000003f0600728c */ /* 0x000fd6000bf05270 */
[----:B------:R-:W-:Y:S02]  /*8af0*/  @!UP0 ULDC UR6, c[0x0][0x9f0] ;  /* 0x00027c0000068ab9 */ /* 0x000fe40000000800 */
[----:B------:R-:W-:Y:S01]  /*8b00*/  IABS R0, UR6 ;  /* 0x0000000600007c13 */ /* 0x000fe20008000000 */
[----:B------:R-:W-:Y:S02]  /*8b10*/  UIADD3 UR7, UR42, -0x1, UR6 ;  /* 0xffffffff2a077890 */ /* 0x000fe4000fffe006 */
[----:B------:R-:W-:Y:S02]  /*8b20*/  IABS R5, UR6 ;  /* 0x0000000600057c13 */ /* 0x000fe40008000000 */
[----:B------:R-:W-:Y:S02]  /*8b30*/  R2UR UR10, R0 ;  /* 0x00000000000a72ca */ /* 0x000fe400000e0000 */
[----:B------:R-:W-:Y:S01]  /*8b40*/  IABS R4, UR7 ;  /* 0x0000000700047c13 */ /* 0x000fe20008000000 */
[----:B------:R-:W-:-:S03]  /*8b50*/  ULOP3.LUT UR7, UR7, UR6, URZ, 0x3c, !UPT ;  /* 0x0000000607077292 */ /* 0x000fc6000f8e3c3f */
[----:B------:R-:W-:-:S07]  /*8b60*/  R2UR UR9, R4 ;  /* 0x00000000040972ca */ /* 0x000fce00000e0000 */
[----:B------:R-:W0:Y:S08]  /*8b70*/  I2F.RP R0, UR10 ;  /* 0x0000000a00007d06 */ /* 0x000e300008209400 */
[----:B0-----:R-:W0:Y:S02]  /*8b80*/  MUFU.RCP R0, R0 ;  /* 0x0000000000007308 */ /* 0x001e240000001000 */
[----:B0-----:R-:W-:Y:S01]  /*8b90*/  IADD3 R3, R0, 0xffffffe, RZ ;  /* 0x0ffffffe00037810 */ /* 0x001fe20007ffe0ff */
[----:B------:R-:W-:-:S05]  /*8ba0*/  IMAD.MOV R0, RZ, RZ, -R5 ;  /* 0x000000ffff007224 */ /* 0x000fca00078e0a05 */
        /* <DEDUP_REMOVED lines=14> */
[----:B------:R-:W-:Y:S02]  /*8c90*/  UISETP.NE.AND UP1, UPT, UR6, URZ, UPT ;  /* 0x0000003f0600728c */ /* 0x000fe4000bf25270 */
[----:B------:R-:W-:-:S09]  /*8ca0*/  @!UP0 UIADD3 UR5, -UR5, URZ, URZ ;  /* 0x0000003f05058290 */ /* 0x000fd2000fffe13f */
[----:B------:R-:W-:-:S07]  /*8cb0*/  @!UP1 ULOP3.LUT UR5, URZ, UR6, URZ, 0x33, !UPT ;  /* 0x000000063f059292 */ /* 0x000fce000f8e333f */
[----:B------:R-:W-:-:S05]  /*8cc0*/  UMOV UR38, UR5 ;  /* 0x0000000500267c82 */ /* 0x000fca0008000000 */
.L_x_41:
[----:B------:R-:W-:Y:S02]  /*8cd0*/  UIMAD UR45, UR44, UR38, URZ ;  /* 0x000000262c2d72a4 */ /* 0x000fe4000f8e023f */
[----:B------:R-:W-:Y:S02]  /*8ce0*/  IMAD.U32 R3, RZ, RZ, UR38 ;  /* 0x00000026ff037e24 */ /* 0x000fe4000f8e00ff */
[----:B------:R-:W-:Y:S02]  /*8cf0*/  IMAD.MOV.U32 R21, RZ, RZ, RZ ;  /* 0x000000ffff157224 */ /* 0x000fe400078e00ff */
[----:B------:R-:W-:Y:S01]  /*8d00*/  IMAD.MOV.U32 R8, RZ, RZ, 0x1 ;  /* 0x00000001ff087424 */ /* 0x000fe200078e00ff */
[----:B------:R-:W-:-:S04]  /*8d10*/  MOV R0, UR45 ;  /* 0x0000002d00007c02 */ /* 0x000fc80008000f00 */
[----:B------:R-:W-:-:S04]  /*8d20*/  VIADDMNMX R0, R0, R3, UR42, PT ;  /* 0x0000002a00007e46 */ /* 0x000fc8000b800103 */
[----:B------:R-:W-:-:S13]  /*8d30*/  R2UR UR46, R0 ;  /* 0x00000000002e72ca */ /* 0x000fda00000e0000 */
[----:B------:R-:W-:-:S06]  /*8d40*/  UISETP.GT.AND UP0, UPT, UR46, UR45, UPT ;  /* 0x0000002d2e00728c */ /* 0x000fcc000bf04270 */
[----:B------:R-:W-:-:S13]  /*8d50*/  PLOP3.LUT P0, PT, PT, PT, UP0, 0x80, 0x0 ;  /* 0x000000000000781c */ /* 0x000fda0003f0f008 */
[----:B------:R-:W-:Y:S05]  /*8d60*/  @!P0 BRA `(.L_x_40) ;  /* 0x0000002c00788947 */ /* 0x000fea0003800000 */
[----:B------:R-:W0:Y:S01]  /*8d70*/  S2UR UR4, SR_CgaCtaId ;  /* 0x00000000000479c3 */ /* 0x000e220000008800 */
[----:B------:R-:W-:Y:S02]  /*8d80*/  UMOV UR43, 0x400 ;  /* 0x00000400002b7882 */ /* 0x000fe40000000000 */
[----:B0-----:R-:W-:-:S04]  /*8d90*/  ULEA UR43, UR4, UR43, 0x18 ;  /* 0x0000002b042b7291 */ /* 0x001fc8000f8ec03f */
[----:B------:R-:W-:-:S04]  /*8da0*/  UIADD3 UR4, UR43, 0x1c400, URZ ;  /* 0x0001c4002b047890 */ /* 0x000fc8000fffe03f */
[----:B------:R-:W-:-:S06]  /*8db0*/  ULOP3.LUT UP0, URZ, UR4, 0x3ff, URZ, 0xc0, !UPT ;  /* 0x000003ff043f7892 */ /* 0x000fcc000f80c03f */
[----:B------:R-:W-:-:S13]  /*8dc0*/  PLOP3.LUT P0, PT, PT, PT, UP0, 0x80, 0x0 ;  /* 0x000000000000781c */ /* 0x000fda0003f0f008 */
[----:B------:R-:W-:Y:S05]  /*8dd0*/  @!P0 BRA `(.L_x_42) ;  /* 0x0000000000408947 */ /* 0x000fea0003800000 */
[----:B------:R-:W-:Y:S01]  /*8de0*/  MOV R14, 0x0 ;  /* 0x00000000000e7802 */ /* 0x000fe20000000f00 */
[----:B------:R-:W-:Y:S01]  /*8df0*/  ULDC.64 UR4, c[0x4][0x98] ;  /* 0x0100260000047ab9 */ /* 0x000fe20000000a00 */
[----:B------:R-:W-:Y:S01]  /*8e00*/  ULDC.64 UR6, c[0x4][0xa0] ;  /* 0x0100280000067ab9 */ /* 0x000fe20000000a00 */
[----:B------:R-:W-:Y:S01]  /*8e10*/  MOV R4, UR4 ;  /* 0x0000000400047c02 */ /* 0x000fe20008000f00 */
[----:B------:R-:W-:Y:S01]  /*8e20*/  IMAD.U32 R5, RZ, RZ, UR5 ;  /* 0x00000005ff057e24 */ /* 0x000fe2000f8e00ff */
[----:B------:R-:W-:Y:S01]  /*8e30*/  ULDC.64 UR4, c[0x4][0x8] ;  /* 0x0100020000047ab9 */ /* 0x000fe20000000a00 */
[----:B------:R-:W0:Y:S01]  /*8e40*/  LDC.64 R14, c[0x4][R14] ;  /* 0x010000000e0e7b82 */ /* 0x000e220000000a00 */
[----:B------:R-:W-:Y:S01]  /*8e50*/  IMAD.U32 R6, RZ, RZ, UR6 ;  /* 0x00000006ff067e24 */ /* 0x000fe2000f8e00ff */
[----:B------:R-:W-:Y:S01]  /*8e60*/  MOV R7, UR7 ;  /* 0x0000000700077c02 */ /* 0x000fe20008000f00 */
[----:B------:R-:W-:Y:S01]  /*8e70*/  IMAD.U32 R10, RZ, RZ, UR4 ;  /* 0x00000004ff0a7e24 */ /* 0x000fe2000f8e00ff */
[----:B------:R-:W-:Y:S01]  /*8e80*/  MOV R8, 0x70 ;  /* 0x0000007000087802 */ /* 0x000fe20000000f00 */
[----:B------:R-:W-:-:S02]  /*8e90*/  IMAD.U32 R11, RZ, RZ, UR5 ;  /* 0x00000005ff0b7e24 */ /* 0x000fc4000f8e00ff */
[----:B------:R-:W-:Y:S02]  /*8ea0*/  IMAD.MOV.U32 R12, RZ, RZ, 0x1 ;  /* 0x00000001ff0c7424 */ /* 0x000fe400078e00ff */
[----:B------:R-:W-:-:S07]  /*8eb0*/  IMAD.MOV.U32 R13, RZ, RZ, RZ ;  /* 0x000000ffff0d7224 */ /* 0x000fce00078e00ff */
[----:B------:R-:W-:-:S07]  /*8ec0*/  LEPC R20, `(.L_x_42) ;  /* 0x000000001014794e */ /* 0x000fce0000000000 */
[----:B0----5:R-:W-:Y:S05]  /*8ed0*/  CALL.ABS.NOINC R14 ;  /* 0x000000000e007343 */ /* 0x021fea0003c00000 */
.L_x_42:
        /* <DEDUP_REMOVED lines=8> */
[----:B------:R0:W1:Y:S01]  /*8f60*/  LDC.64 R14, c[0x4][R17] ;  /* 0x01000000110e7b82 */ /* 0x0000620000000a00 */
[----:B------:R-:W-:Y:S01]  /*8f70*/  IMAD.U32 R5, RZ, RZ, UR5 ;  /* 0x00000005ff057e24 */ /* 0x000fe2000f8e00ff */
[----:B------:R-:W-:Y:S01]  /*8f80*/  ULDC.64 UR4, c[0x4][0x10] ;  /* 0x0100040000047ab9 */ /* 0x000fe20000000a00 */
[----:B------:R-:W-:Y:S01]  /*8f90*/  IMAD.U32 R6, RZ, RZ, UR6 ;  /* 0x00000006ff067e24 */ /* 0x000fe2000f8e00ff */
[----:B------:R-:W-:Y:S01]  /*8fa0*/  MOV R7, UR7 ;  /* 0x0000000700077c02 */ /* 0x000fe20008000f00 */
[----:B------:R-:W-:Y:S01]  /*8fb0*/  IMAD.U32 R10, RZ, RZ, UR4 ;  /* 0x00000004ff0a7e24 */ /* 0x000fe2000f8e00ff */
[----:B------:R-:W-:Y:S01]  /*8fc0*/  MOV R8, 0x70 ;  /* 0x0000007000087802 */ /* 0x000fe20000000f00 */
[----:B------:R-:W-:-:S02]  /*8fd0*/  IMAD.U32 R11, RZ, RZ, UR5 ;  /* 0x00000005ff0b7e24 */ /* 0x000fc4000f8e00ff */
[----:B------:R-:W-:Y:S02]  /*8fe0*/  IMAD.MOV.U32 R12, RZ, RZ, 0x1 ;  /* 0x00000001ff0c7424 */ /* 0x000fe400078e00ff */
[----:B0-----:R-:W-:-:S07]  /*8ff0*/  IMAD.MOV.U32 R13, RZ, RZ, RZ ;  /* 0x000000ffff0d7224 */ /* 0x001fce00078e00ff */
[----:B------:R-:W-:-:S07]  /*9000*/  LEPC R20, `(.L_x_44) ;  /* 0x000000001014794e */ /* 0x000fce0000000000 */
[----:B-1---5:R-:W-:Y:S05]  /*9010*/  CALL.ABS.NOINC R14 ;  /* 0x000000000e007343 */ /* 0x022fea0003c00000 */
.L_x_44:
[----:B------:R0:W1:Y:S01]  /*9020*/  LDC.64 R14, c[0x4][R17] ;  /* 0x01000000110e7b82 */ /* 0x0000620000000a00 */
[----:B------:R-:W-:Y:S01]  /*9030*/  ULDC.64 UR4, c[0x4][0x98] ;  /* 0x0100260000047ab9 */ /* 0x000fe20000000a00 */
[----:B------:R-:W-:Y:S01]  /*9040*/  ULDC.64 UR6, c[0x4][0xa0] ;  /* 0x0100280000067ab9 */ /* 0x000fe20000000a00 */
[----:B------:R-:W-:Y:S01]  /*9050*/  MOV R4, UR4 ;  /* 0x0000000400047c02 */ /* 0x000fe20008000f00 */
        /* <DEDUP_REMOVED lines=10> */
[----:B-1----:R-:W-:Y:S05]  /*9100*/  CALL.ABS.NOINC R14 ;  /* 0x000000000e007343 */ /* 0x002fea0003c00000 */
.L_x_43:
[----:B------:R-:W0:Y:S01]  /*9110*/  LDC.64 R4, c[0x0][0x9f8] ;  /* 0x00027e00ff047b82 */ /* 0x000e220000000a00 */
[----:B------:R-:W-:-:S07]  /*9120*/  MOV R30, R33 ;  /* 0x00000021001e7202 */ /* 0x000fce0000000f00 */
[----:B------:R-:W1:Y:S01]  /*9130*/  LDC R29, c[0x0][0x430] ;  /* 0x00010c00ff1d7b82 */ /* 0x000e620000000800 */
[C---:B------:R-:W-:Y:S01]  /*9140*/  IMAD.SHL.U32 R28, R16.reuse, 0x10, RZ ;  /* 0x00000010101c7824 */ /* 0x040fe200078e00ff */
[C---:B------:R-:W-:Y:S01]  /*9150*/  LOP3.LUT R7, R16.reuse, 0x7f, RZ, 0xc0, !PT ;  /* 0x0000007f10077812 */ /* 0x040fe200078ec0ff */
[----:B------:R-:W-:Y:S01]  /*9160*/  IMAD.U32 R9, RZ, RZ, UR46 ;  /* 0x0000002eff097e24 */ /* 0x000fe2000f8e00ff */
[----:B------:R-:W-:Y:S01]  /*9170*/  LOP3.LUT R23, R23, 0xffffffbf, RZ, 0xc0, !PT ;  /* 0xffffffbf17177812 */ /* 0x000fe200078ec0ff */
[----:B------:R-:W-:Y:S01]  /*9180*/  IMAD.SHL.U32 R6, R16, 0x8, RZ ;  /* 0x0000000810067824 */ /* 0x000fe200078e00ff */
[----:B------:R-:W-:Y:S01]  /*9190*/  ULDC UR4, c[0x0][0x320] ;  /* 0x0000c80000047ab9 */ /* 0x000fe20000000800 */
[----:B0-----:R-:W-:-:S04]  /*91a0*/  ISETP.NE.U32.AND P0, PT, R4, RZ, PT ;  /* 0x000000ff0400720c */ /* 0x001fc80003f05070 */
[----:B------:R-:W-:-:S13]  /*91b0*/  ISETP.NE.AND.EX P0, PT, R5, RZ, PT, P0 ;  /* 0x000000ff0500720c */ /* 0x000fda0003f05300 */
[----:B------:R-:W0:Y:S02]  /*91c0*/  @P0 LDC.64 R4, c[0x0][0x9f8] ;  /* 0x00027e00ff040b82 */ /* 0x000e240000000a00 */
[----:B0-----:R-:W-:-:S05]  /*91d0*/  @P0 IMAD.WIDE R4, R33, 0x4, R4 ;  /* 0x0000000421040825 */ /* 0x001fca00078e0204 */
[----:B------:R0:W2:Y:S01]  /*91e0*/  @P0 LDG.E R30, desc[UR36][R4.64] ;  /* 0x00000024041e0981 */ /* 0x0000a2000c1e1900 */
[----:B------:R-:W-:Y:S02]  /*91f0*/  LOP3.LUT R28, R28, 0x70, RZ, 0xc0, !PT ;  /* 0x000000701c1c7812 */ /* 0x000fe400078ec0ff */
[----:B------:R-:W-:Y:S02]  /*9200*/  SHF.R.U32.HI R27, RZ, 0x3, R7 ;  /* 0x00000003ff1b7819 */ /* 0x000fe40000011607 */
[----:B------:R-:W-:Y:S02]  /*9210*/  IADD3 R9, R9, -0x1, RZ ;  /* 0xffffffff09097810 */ /* 0x000fe40007ffe0ff */
[----:B------:R-:W-:Y:S02]  /*9220*/  LOP3.LUT R26, R28, R27, RZ, 0xfc, !PT ;  /* 0x0000001b1c1a7212 */ /* 0x000fe400078efcff */
[----:B-1----:R-:W-:-:S03]  /*9230*/  ISETP.NE.AND P1, PT, R29, 0x1, PT ;  /* 0x000000011d00780c */ /* 0x002fc60003f25270 */
[----:B------:R-:W-:-:S05]  /*9240*/  IMAD R22, R9, 0x60, R26 ;  /* 0x0000006009167824 */ /* 0x000fca00078e021a */
[C---:B------:R-:W-:Y:S01]  /*9250*/  ISETP.GE.AND P0, PT, R22.reuse, UR41, PT ;  /* 0x0000002916007c0c */ /* 0x040fe2000bf06270 */
[----:B-----5:R-:W-:-:S03]  /*9260*/  IMAD.IADD R22, R22, 0x1, R31 ;  /* 0x0000000116167824 */ /* 0x020fc600078e021f */
[----:B------:R-:W-:Y:S01]  /*9270*/  ISETP.GT.U32.OR P0, PT, R26, 0x5f, P0 ;  /* 0x0000005f1a00780c */ /* 0x000fe20000704470 */
[----:B------:R-:W1:Y:S01]  /*9280*/  @P1 LDC R3, c[0x0][0x434] ;  /* 0x00010d00ff031b82 */ /* 0x000e620000000800 */
[----:B------:R-:W-:-:S07]  /*9290*/  @P1 LOP3.LUT R23, R23, 0x40, RZ, 0xfc, !PT ;  /* 0x0000004017171812 */ /* 0x000fce00078efcff */
[----:B0-----:R-:W0:Y:S08]  /*92a0*/  @P1 LDC R5, c[0x0][0x438] ;  /* 0x00010e00ff051b82 */ /* 0x001e300000000800 */
[----:B------:R-:W3:Y:S08]  /*92b0*/  @!P0 LDC.64 R10, c[0x0][0x428] ;  /* 0x00010a00ff0a8b82 */ /* 0x000ef00000000a00 */
[----:B------:R-:W4:Y:S01]  /*92c0*/  @!P0 LDC.64 R12, c[0x0][0x418] ;  /* 0x00010600ff0c8b82 */ /* 0x000f220000000a00 */
[----:B-1----:R-:W-:-:S04]  /*92d0*/  @P1 IMAD.HI.U32 R0, R22, R3, RZ ;  /* 0x0000000316001227 */ /* 0x002fc800078e00ff */
[----:B------:R-:W-:Y:S01]  /*92e0*/  IMAD.MOV.U32 R3, RZ, RZ, R22 ;  /* 0x000000ffff037224 */ /* 0x000fe200078e0016 */
[----:B0-----:R-:W-:-:S04]  /*92f0*/  @P1 SHF.R.U32.HI R3, RZ, R5, R0 ;  /* 0x00000005ff031219 */ /* 0x001fc80000011600 */
[----:B------:R-:W-:Y:S02]  /*9300*/  @!P0 SHF.R.S32.HI R5, RZ, 0x1f, R3 ;  /* 0x0000001fff058819 */ /* 0x000fe40000011403 */
[----:B------:R-:W-:Y:S02]  /*9310*/  @!P0 MOV R4, R3 ;  /* 0x0000000300048202 */ /* 0x000fe40000000f00 */
[----:B--2---:R-:W-:-:S05]  /*9320*/  SHF.R.S32.HI R25, RZ, 0x1f, R30 ;  /* 0x0000001fff197819 */ /* 0x004fca000001141e */
[----:B---3--:R-:W-:-:S04]  /*9330*/  @!P0 IMAD R0, R25, R10, RZ ;  /* 0x0000000a19008224 */ /* 0x008fc800078e02ff */
[C---:B------:R-:W-:Y:S02]  /*9340*/  @!P0 IMAD R15, R30.reuse, R11, R0 ;  /* 0x0000000b1e0f8224 */ /* 0x040fe400078e0200 */
[----:B------:R-:W-:-:S04]  /*9350*/  @!P0 IMAD.WIDE.U32 R10, R30, R10, R4 ;  /* 0x0000000a1e0a8225 */ /* 0x000fc800078e0004 */
[----:B------:R-:W-:Y:S01]  /*9360*/  @!P0 IMAD.IADD R0, R11, 0x1, R15 ;  /* 0x000000010b008824 */ /* 0x000fe200078e020f */
[----:B----4-:R-:W-:-:S04]  /*9370*/  @!P0 LEA R4, P1, R10, R12, 0x2 ;  /* 0x0000000c0a048211 */ /* 0x010fc800078210ff */
[----:B------:R-:W-:-:S05]  /*9380*/  @!P0 LEA.HI.X R5, R10, R13, R0, 0x2, P1 ;  /* 0x0000000d0a058211 */ /* 0x000fca00008f1400 */
[----:B------:R0:W5:Y:S01]  /*9390*/  @!P0 LDG.E R4, desc[UR36][R4.64] ;  /* 0x0000002404048981 */ /* 0x000162000c1e1900 */
[----:B------:R-:W-:Y:S01]  /*93a0*/  LOP3.LUT R24, R6, 0x38, RZ, 0xc0, !PT ;  /* 0x0000003806187812 */ /* 0x000fe200078ec0ff */
[----:B------:R-:W-:Y:S01]  /*93b0*/  UMOV UR5, 0xffffffff ;  /* 0xffffffff00057882 */ /* 0x000fe20000000000 */
[----:B------:R-:W-:Y:S02]  /*93c0*/  LOP3.LUT R23, R23, 0xffffffef, RZ, 0xc0, !PT ;  /* 0xffffffef17177812 */ /* 0x000fe400078ec0ff */
[C---:B------:R-:W-:Y:S02]  /*93d0*/  LOP3.LUT R0, R24.reuse, 0x40, RZ, 0xfc, !PT ;  /* 0x0000004018007812 */ /* 0x040fe400078efcff */
[----:B------:R-:W-:Y:S02]  /*93e0*/  LOP3.LUT R8, R24, 0xc0, RZ, 0xfc, !PT ;  /* 0x000000c018087812 */ /* 0x000fe400078efcff */
[----:B------:R-:W-:Y:S02]  /*93f0*/  ISETP.GE.AND P1, PT, R0, UR4, PT ;  /* 0x0000000400007c0c */ /* 0x000fe4000bf26270 */
[----:B------:R-:W-:-:S04]  /*9400*/  LOP3.LUT R0, R24, 0x80, RZ, 0xfc, !PT ;  /* 0x0000008018007812 */ /* 0x000fc800078efcff */
[----:B------:R-:W-:-:S07]  /*9410*/  ISETP.GE.AND P2, PT, R0, UR4, PT ;  /* 0x0000000400007c0c */ /* 0x000fce000bf46270 */
[----:B------:R-:W-:Y:S02]  /*9420*/  @P1 LOP3.LUT R23, R23, 0x10, RZ, 0xfc, !PT ;  /* 0x0000001017171812 */ /* 0x000fe400078efcff */
[----:B------:R-:W-:Y:S02]  /*9430*/  ISETP.GE.AND P1, PT, R8, UR4, PT ;  /* 0x0000000408007c0c */ /* 0x000fe4000bf26270 */
[----:B------:R-:W-:-:S04]  /*9440*/  LOP3.LUT R23, R23, 0xfffffff7, RZ, 0xc0, !PT ;  /* 0xfffffff717177812 */ /* 0x000fc800078ec0ff */
[----:B------:R-:W-:Y:S02]  /*9450*/  @P2 LOP3.LUT R23, R23, 0x8, RZ, 0xfc, !PT ;  /* 0x0000000817172812 */ /* 0x000fe400078efcff */
[----:B------:R-:W-:Y:S02]  /*9460*/  ISETP.GE.AND P2, PT, R24, UR4, PT ;  /* 0x0000000418007c0c */ /* 0x000fe4000bf46270 */
[----:B------:R-:W-:-:S04]  /*9470*/  LOP3.LUT R23, R23, 0xfffffffb, RZ, 0xc0, !PT ;  /* 0xfffffffb17177812 */ /* 0x000fc800078ec0ff */
[----:B------:R-:W-:-:S04]  /*9480*/  @P1 LOP3.LUT R23, R23, 0x4, RZ, 0xfc, !PT ;  /* 0x0000000417171812 */ /* 0x000fc800078efcff */
[----:B------:R-:W-:-:S04]  /*9490*/  LOP3.LUT R23, R23, 0xfffffffe, RZ, 0xc0, !PT ;  /* 0xfffffffe17177812 */ /* 0x000fc800078ec0ff */
[----:B------:R-:W-:Y:S01]  /*94a0*/  @P2 LOP3.LUT R23, R23, 0x1, RZ, 0xfc, !PT ;  /* 0x0000000117172812 */ /* 0x000fe200078efcff */
[----:B0-----:R-:W-:Y:S06]  /*94b0*/  BRA.DIV UR5, `(.L_x_45) ;  /* 0x0000002a05e87947 */ /* 0x001fec000b800000 */
.L_x_86:
[----:B------:R-:W-:Y:S01]  /*94c0*/  ULOP3.LUT UR4, UR39, 0x2, URZ, 0xfc, !UPT ;  /* 0x0000000227047892 */ /* 0x000fe2000f8efc3f */
[----:B-----5:R-:W-:Y:S02]  /*94d0*/  @!P0 SHF.R.S32.HI R5, RZ, 0x1f, R4 ;  /* 0x0000001fff058819 */ /* 0x020fe40000011404 */
[----:B------:R-:W-:Y:S02]  /*94e0*/  CS2R R36, SRZ ;  /* 0x0000000000247805 */ /* 0x000fe4000001ff00 */
[----:B------:R-:W-:Y:S01]  /*94f0*/  LOP3.LUT R23, R23, 0xffffffdf, RZ, 0xc0, !PT ;  /* 0xffffffdf17177812 */ /* 0x000fe200078ec0ff */
[----:B------:R-:W-:Y:S01]  /*9500*/  IMAD.U32 R19, RZ, RZ, UR40 ;  /* 0x00000028ff137e24 */ /* 0x000fe2000f8e00ff */
[----:B------:R-:W-:Y:S01]  /*9510*/  @!P0 MOV R36, R4 ;  /* 0x0000000400248202 */ /* 0x000fe20000000f00 */
[----:B------:R-:W-:Y:S01]  /*9520*/  IMAD.U32 R34, RZ, RZ, UR4 ;  /* 0x00000004ff227e24 */ /* 0x000fe2000f8e00ff */
[----:B------:R-:W-:Y:S01]  /*9530*/  LOP3.LUT R23, R23, 0xffffff7f, RZ, 0xc0, !PT ;  /* 0xffffff7f17177812 */ /* 0x000fe200078ec0ff */
[----:B------:R-:W-:Y:S01]  /*9540*/  @!P0 IMAD.MOV.U32 R37, RZ, RZ, R5 ;  /* 0x000000ffff258224 */ /* 0x000fe200078e0005 */
[----:B------:R-:W-:-:S02]  /*9550*/  ISETP.GT.U32.AND P0, PT, R26, 0x5f, PT ;  /* 0x0000005f1a00780c */ /* 0x000fc40003f04070 */
[----:B------:R-:W-:Y:S02]  /*9560*/  ISETP.NE.AND P1, PT, R34, 0x3, PT ;  /* 0x000000032200780c */ /* 0x000fe40003f25270 */
[----:B------:R-:W-:Y:S02]  /*9570*/  IADD3 R0, -R3, RZ, RZ ;  /* 0x000000ff03007210 */ /* 0x000fe40007ffe1ff */
[----:B------:R-:W-:Y:S02]  /*9580*/  SHF.R.S32.HI R19, RZ, 0x1f, R19 ;  /* 0x0000001fff137819 */ /* 0x000fe40000011413 */
[----:B------:R-:W-:Y:S01]  /*9590*/  SEL R18, RZ, 0x1, P2 ;  /* 0x00000001ff127807 */ /* 0x000fe20001000000 */
[----:B------:R-:W-:-:S04]  /*95a0*/  IMAD R22, R29, R0, R22 ;  /* 0x000000001d167224 */ /* 0x000fc800078e0216 */
[----:B------:R-:W-:-:S04]  /*95b0*/  @P0 LOP3.LUT R23, R23, 0x80, RZ, 0xfc, !PT ;  /* 0x0000008017170812 */ /* 0x000fc800078efcff */
[----:B------:R-:W-:Y:S01]  /*95c0*/  @P1 LOP3.LUT R23, R23, 0x20, RZ, 0xfc, !PT ;  /* 0x0000002017171812 */ /* 0x000fe200078efcff */
[----:B------:R-:W-:Y:S06]  /*95d0*/  @!P1 BRA `(.L_x_46) ;  /* 0x0000000000049947 */ /* 0x000fec0003800000 */
[----:B------:R-:W-:Y:S01]  /*95e0*/  BPT.TRAP 0x1 ;  /* 0x000000040000795c */ /* 0x000fe20000300000 */
.L_x_46:
[----:B------:R-:W-:-:S05]  /*95f0*/  IMAD.MOV.U32 R0, RZ, RZ, 0x1 ;  /* 0x00000001ff007424 */ /* 0x000fca00078e00ff */
[----:B------:R-:W-:-:S04]  /*9600*/  SHF.L.U32 R0, R0, 0x1f, RZ ;  /* 0x0000001f00007819 */ /* 0x000fc800000006ff */
[----:B------:R-:W0:Y:S02]  /*9610*/  SYNCS.PHASECHK.TRANS64.TRYWAIT P0, [UR43+0x22840], R0 ;  /* 0x02284000ff0075a7 */ /* 0x000e24000800016b */
[----:B0-----:R-:W-:Y:S05]  /*9620*/  @!P0 BRA `(.L_x_47) ;  /* 0x0000002800ac8947 */ /* 0x001fea0003800000 */
.L_x_87:
[----:B------:R-:W-:Y:S01]  /*9630*/  SHF.R.S32.HI R17, RZ, 0x1f, R22 ;  /* 0x0000001fff117819 */ /* 0x000fe20000011416 */
[----:B------:R-:W-:Y:S01]  /*9640*/  ULDC.64 UR4, c[0x0][0x300] ;  /* 0x0000c00000047ab9 */ /* 0x000fe20000000a00 */
[----:B------:R-:W-:Y:S01]  /*9650*/  R2UR UR6, R19 ;  /* 0x00000000130672ca */ /* 0x000fe200000e0000 */
[----:B------:R-:W-:Y:S01]  /*9660*/  IMAD.WIDE.U32 R4, R22, UR4, RZ ;  /* 0x0000000416047c25 */ /* 0x000fe2000f8e00ff */
[----:B------:R-:W-:-:S03]  /*9670*/  LOP3.LUT R23, R23, 0xfffffffd, RZ, 0xc0, !PT ;  /* 0xfffffffd17177812 */ /* 0x000fc600078ec0ff */
[----:B0-----:R-:W-:-:S04]  /*9680*/  IMAD R3, R17, UR4, RZ ;  /* 0x0000000411037c24 */ /* 0x001fc8000f8e02ff */
[----:B------:R-:W-:Y:S01]  /*9690*/  IMAD R3, R22, UR5, R3 ;  /* 0x0000000516037c24 */ /* 0x000fe2000f8e0203 */
[----:B------:R-:W-:-:S04]  /*96a0*/  ULDC.64 UR4, c[0x0][0x310] ;  /* 0x0000c40000047ab9 */ /* 0x000fc80000000a00 */
[----:B------:R-:W-:Y:S01]  /*96b0*/  IADD3 R5, R5, R3, RZ ;  /* 0x0000000305057210 */ /* 0x000fe20007ffe0ff */
[----:B------:R-:W-:-:S04]  /*96c0*/  IMAD R3, R37, UR4, RZ ;  /* 0x0000000425037c24 */ /* 0x000fc8000f8e02ff */
[C---:B------:R-:W-:Y:S02]  /*96d0*/  IMAD R3, R36.reuse, UR5, R3 ;  /* 0x0000000524037c24 */ /* 0x040fe4000f8e0203 */
[----:B------:R-:W-:Y:S01]  /*96e0*/  IMAD.WIDE.U32 R4, R36, UR4, R4 ;  /* 0x0000000424047c25 */ /* 0x000fe2000f8e0004 */
[----:B------:R-:W-:-:S03]  /*96f0*/  ULDC.64 UR4, c[0x0][0x308] ;  /* 0x0000c20000047ab9 */ /* 0x000fc60000000a00 */
[----:B------:R-:W-:Y:S02]  /*9700*/  IMAD.IADD R5, R5, 0x1, R3 ;  /* 0x0000000105057824 */ /* 0x000fe400078e0203 */
[----:B------:R-:W-:Y:S01]  /*9710*/  IMAD.U32 R3, RZ, RZ, UR4 ;  /* 0x00000004ff037e24 */ /* 0x000fe2000f8e00ff */
[----:B------:R-:W-:-:S03]  /*9720*/  UIMAD UR4, UR6, UR4, URZ ;  /* 0x00000004060472a4 */ /* 0x000fc6000f8e023f */
[----:B------:R-:W-:Y:S01]  /*9730*/  IMAD.WIDE.U32 R4, R3, UR40, R4 ;  /* 0x0000002803047c25 */ /* 0x000fe2000f8e0004 */
[----:B------:R-:W-:Y:S01]  /*9740*/  UIMAD UR4, UR40, UR5, UR4 ;  /* 0x00000005280472a4 */ /* 0x000fe2000f8e0204 */
[----:B------:R-:W-:Y:S02]  /*9750*/  ULDC.64 UR6, c[0x0][0x2e8] ;  /* 0x0000ba0000067ab9 */ /* 0x000fe40000000a00 */
[----:B------:R-:W-:Y:S01]  /*9760*/  UMOV UR5, 0xffffffff ;  /* 0xffffffff00057882 */ /* 0x000fe20000000000 */
[----:B------:R-:W-:Y:S02]  /*9770*/  LEA R3, P0, R4, UR6, 0x1 ;  /* 0x0000000604037c11 */ /* 0x000fe4000f8008ff */
[----:B------:R-:W-:Y:S01]  /*9780*/  IADD3 R5, R5, UR4, RZ ;  /* 0x0000000405057c10 */ /* 0x000fe2000fffe0ff */
[----:B------:R-:W-:Y:S02]  /*9790*/  ULDC UR4, c[0x0][0x2f4] ;  /* 0x0000bd0000047ab9 */ /* 0x000fe40000000800 */
[----:B------:R-:W-:-:S02]  /*97a0*/  ISETP.GE.AND P2, PT, R24, UR4, PT ;  /* 0x0000000418007c0c */ /* 0x000fc4000bf46270 */
[----:B------:R-:W-:Y:S01]  /*97b0*/  LEA.HI.X R0, R4, UR7, R5, 0x1, P0 ;  /* 0x0000000704007c11 */ /* 0x000fe200080f0c05 */
[----:B------:R-:W-:Y:S01]  /*97c0*/  IMAD.MOV.U32 R4, RZ, RZ, -0x60 ;  /* 0xffffffa0ff047424 */ /* 0x000fe200078e00ff */
[----:B------:R-:W-:-:S03]  /*97d0*/  LOP3.LUT R5, R6, 0x1c0, RZ, 0xc0, !PT ;  /* 0x000001c006057812 */ /* 0x000fc600078ec0ff */
[----:B------:R-:W-:Y:S01]  /*97e0*/  IMAD R4, R9, R4, UR41 ;  /* 0x0000002909047e24 */ /* 0x000fe2000f8e0204 */
[----:B------:R-:W-:-:S04]  /*97f0*/  LOP3.LUT R5, R5, 0x38, R6, 0xf8, !PT ;  /* 0x0000003805057812 */ /* 0x000fc800078ef806 */
[----:B------:R-:W-:Y:S01]  /*9800*/  LOP3.LUT R5, R5, 0x38, R16, 0x78, !PT ;  /* 0x0000003805057812 */ /* 0x000fe200078e7810 */
[----:B------:R-:W-:Y:S01]  /*9810*/  IMAD.SHL.U32 R16, R7, 0x8, RZ ;  /* 0x0000000807107824 */ /* 0x000fe200078e00ff */
[----:B------:R-:W-:Y:S02]  /*9820*/  IADD3 R35, -R27, R4, RZ ;  /* 0x000000041b237210 */ /* 0x000fe40007ffe1ff */
[----:B------:R-:W-:Y:S02]  /*9830*/  @P2 LOP3.LUT R23, R23, 0x2, RZ, 0xfc, !PT ;  /* 0x0000000217172812 */ /* 0x000fe400078efcff */
[----:B------:R-:W-:Y:S02]  /*9840*/  LOP3.LUT R16, R5, 0x200, R16, 0xf8, !PT ;  /* 0x0000020005107812 */ /* 0x000fe400078ef810 */
[----:B------:R-:W-:Y:S01]  /*9850*/  ISETP.GE.AND P0, PT, R35, 0x1, PT ;  /* 0x000000012300780c */ /* 0x000fe20003f06270 */
[----:B------:R-:W-:-:S12]  /*9860*/  BRA.DIV UR5, `(.L_x_48) ;  /* 0x0000002a05347947 */ /* 0x000fd8000b800000 */
[----:B------:R-:W0:Y:S01]  /*9870*/  SHFL.IDX PT, R14, R3, RZ, 0x181f ;  /* 0x00181fff030e7589 */ /* 0x000e2200000e0000 */
[----:B------:R-:W-:-:S03]  /*9880*/  @P0 LEA R7, R16, UR43, 0x1 ;  /* 0x0000002b10070c11 */ /* 0x000fc6000f8e08ff */
[----:B------:R-:W1:Y:S04]  /*9890*/  SHFL.IDX PT, R4, R0, RZ, 0x181f ;  /* 0x00181fff00047589 */ /* 0x000e6800000e0000 */
[----:B------:R-:W-:Y:S01]  /*98a0*/  SHFL.IDX PT, R6, R0, 0x1, 0x181f ;  /* 0x00381f0000067f89 */ /* 0x000fe200000e0000 */
[----:B0-----:R-:W-:-:S05]  /*98b0*/  @P0 LEA R14, P1, R24, R14, 0x1 ;  /* 0x0000000e180e0211 */ /* 0x001fca00078208ff */
[----:B-1----:R-:W-:Y:S02]  /*98c0*/  @P0 IMAD.X R5, RZ, RZ, R4, P1 ;  /* 0x000000ffff050224 */ /* 0x002fe400008e0604 */
[----:B------:R-:W-:Y:S02]  /*98d0*/  @P0 IMAD.MOV.U32 R4, RZ, RZ, R14 ;  /* 0x000000ffff040224 */ /* 0x000fe400078e000e */
[----:B------:R-:W0:Y:S04]  /*98e0*/  SHFL.IDX PT, R14, R3, 0x1, 0x181f ;  /* 0x00381f00030e7f89 */ /* 0x000e2800000e0000 */
[----:B------:R0:W-:Y:S01]  /*98f0*/  @P0 LDGSTS.E.BYPASS.LTC128B.128 [R7+0x1c400], desc[UR36][R4.64], !P2 ;  /* 0x1c40000004070fae */ /* 0x0001e2000d101d64 */
[----:B------:R-:W-:-:S13]  /*9900*/  ISETP.GE.AND P0, PT, R35, 0x11, PT ;  /* 0x000000112300780c */ /* 0x000fda0003f06270 */
[----:B------:R-:W-:Y:S02]  /*9910*/  @P0 LEA R9, R16, UR43, 0x1 ;  /* 0x0000002b10090c11 */ /* 0x000fe4000f8e08ff */
[----:B0-----:R-:W-:Y:S02]  /*9920*/  @P0 LEA R4, P1, R24, R14, 0x1 ;  /* 0x0000000e18040211 */ /* 0x001fe400078208ff */
[----:B------:R-:W0:Y:S02]  /*9930*/  SHFL.IDX PT, R14, R3, 0x2, 0x181f ;  /* 0x00581f00030e7f89 */ /* 0x000e2400000e0000 */
[----:B------:R-:W-:Y:S02]  /*9940*/  @P0 IADD3.X R5, RZ, R6, RZ, P1, !PT ;  /* 0x00000006ff050210 */ /* 0x000fe40000ffe4ff */
[----:B------:R-:W1:Y:S04]  /*9950*/  SHFL.IDX PT, R6, R0, 0x2, 0x181f ;  /* 0x00581f0000067f89 */ /* 0x000e6800000e0000 */
[----:B------:R0:W-:Y:S01]  /*9960*/  @P0 LDGSTS.E.BYPASS.LTC128B.128 [R9+0x1cc00], desc[UR36][R4.64], !P2 ;  /* 0x1cc0000004090fae */ /* 0x0001e2000d101d64 */
[----:B------:R-:W-:-:S13]  /*9970*/  ISETP.GE.AND P0, PT, R35, 0x21, PT ;  /* 0x000000212300780c */ /* 0x000fda0003f06270 */
[----:B------:R-:W-:Y:S02]  /*9980*/  @P0 LEA R7, R16, UR43, 0x1 ;  /* 0x0000002b10070c11 */ /* 0x000fe4000f8e08ff */
[----:B0-----:R-:W-:Y:S02]  /*9990*/  @P0 LEA R4, P1, R24, R14, 0x1 ;  /* 0x0000000e18040211 */ /* 0x001fe400078208ff */
[----:B------:R-:W0:Y:S03]  /*99a0*/  SHFL.IDX PT, R14, R3, 0x3, 0x181f ;  /* 0x00781f00030e7f89 */ /* 0x000e2600000e0000 */
[----:B-1----:R-:W-:Y:S02]  /*99b0*/  @P0 IMAD.X R5, RZ, RZ, R6, P1 ;  /* 0x000000ffff050224 */ /* 0x002fe400008e0606 */
        /* <DEDUP_REMOVED lines=12> */
[----:B------:R0:W2:Y:S02]  /*9a80*/  SHFL.IDX PT, R14, R3, 0x5, 0x181f ;  /* 0x00b81f00030e7f89 */ /* 0x0000a400000e0000 */
[----:B-1----:R-:W-:Y:S02]  /*9a90*/  @P0 IADD3.X R5, RZ, R6, RZ, P1, !PT ;  /* 0x00000006ff050210 */ /* 0x002fe40000ffe4ff */
[----:B------:R0:W1:Y:S04]  /*9aa0*/  SHFL.IDX PT, R6, R0, 0x5, 0x181f ;  /* 0x00b81f0000067f89 */ /* 0x00006800000e0000 */
[----:B------:R0:W-:Y:S03]  /*9ab0*/  @P0 LDGSTS.E.BYPASS.LTC128B.128 [R7+0x1e400], desc[UR36][R4.64], !P2 ;  /* 0x1e40000004070fae */ /* 0x0001e6000d101d64 */
.L_x_101:
[----:B------:R-:W-:-:S13]  /*9ac0*/  ISETP.GE.AND P0, PT, R35, 0x51, PT ;  /* 0x000000512300780c */ /* 0x000fda0003f06270 */
[----:B0-2---:R-:W-:Y:S02]  /*9ad0*/  @P0 LEA R4, P1, R24, R14, 0x1 ;  /* 0x0000000e18040211 */ /* 0x005fe400078208ff */
[----:B------:R-:W-:-:S03]  /*9ae0*/  @P0 LEA R3, R16, UR43, 0x1 ;  /* 0x0000002b10030c11 */ /* 0x000fc6000f8e08ff */
[----:B-1----:R-:W-:-:S05]  /*9af0*/  @P0 IMAD.X R5, RZ, RZ, R6, P1 ;  /* 0x000000ffff050224 */ /* 0x002fca00008e0606 */
[----:B------:R-:W-:Y:S01]  /*9b00*/  @!PT LDS RZ, [RZ] ;  /* 0x00000000fffff984 */ /* 0x000fe20000000800 */
[----:B------:R-:W-:Y:S01]  /*9b10*/  @!PT LDS RZ, [RZ] ;  /* 0x00000000fffff984 */ /* 0x000fe20000000800 */
[----:B------:R-:W-:Y:S01]  /*9b20*/  @!PT LDS RZ, [RZ] ;  /* 0x00000000fffff984 */ /* 0x000fe20000000800 */
[----:B------:R0:W-:Y:S01]  /*9b30*/  @P0 LDGSTS.E.BYPASS.LTC128B.128 [R3+0x1ec00], desc[UR36][R4.64], !P2 ;  /* 0x1ec0000004030fae */ /* 0x0001e2000d101d64 */
[----:B------:R-:W-:Y:S01]  /*9b40*/  NOP ;  /* 0x0000000000007918 */ /* 0x000fe20000000000 */
[----:B------:R-:W-:Y:S02]  /*9b50*/  SYNCS.ARRIVE.TRANS64.RED.A0T1 RZ, [UR43+0x22830], RZ ;  /* 0x022830ffffff79a7 */ /* 0x000fe4000820042b */
[----:B------:R-:W-:Y:S01]  /*9b60*/  ARRIVES.LDGSTSBAR.64.TRANSCNT [UR43+0x22830] ;  /* 0x02283000ff0079b0 */ /* 0x000fe20008000aab */
[----:B------:R-:W-:Y:S01]  /*9b70*/  NOP ;  /* 0x0000000000007918 */ /* 0x000fe20000000000 */
[----:B------:R-:W-:-:S13]  /*9b80*/  ISETP.NE.AND P2, PT, R34, 0x3, PT ;  /* 0x000000032200780c */ /* 0x000fda0003f45270 */
[----:B0-----:R-:W-:Y:S05]  /*9b90*/  @!P2 BRA `(.L_x_49) ;  /* 0x000000000004a947 */ /* 0x001fea0003800000 */
[----:B------:R-:W-:Y:S01]  /*9ba0*/  BPT.TRAP 0x1 ;  /* 0x000000040000795c */ /* 0x000fe20000300000 */
.L_x_49:
[----:B------:R-:W-:Y:S01]  /*9bb0*/  SYNCS.ARRIVE.TRANS64.A1T0 RZ, [UR43+0x22830], RZ ;  /* 0x022830ffffff79a7 */ /* 0x000fe2000810002b */
[----:B------:R-:W-:Y:S05]  /*9bc0*/  WARPSYNC.ALL ;  /* 0x0000000000007948 */ /* 0x000fea0003800000 */
[----:B------:R-:W-:-:S04]  /*9bd0*/  UIADD3 UR4, UR43, 0x18400, URZ ;  /* 0x000184002b047890 */ /* 0x000fc8000fffe03f */
[----:B------:R-:W-:Y:S01]  /*9be0*/  ULOP3.LUT UP0, URZ, UR4, 0x3ff, URZ, 0xc0, !UPT ;  /* 0x000003ff043f7892 */ /* 0x000fe2000f80c03f */
[----:B------:R-:W-:Y:S05]  /*9bf0*/  BAR.SYNC.DEFER_BLOCKING 0x8, 0x180 ;  /* 0x0206000000007b1d */ /* 0x000fea0000010000 */
[----:B------:R-:W-:-:S13]  /*9c00*/  PLOP3.LUT P0, PT, PT, PT, UP0, 0x80, 0x0 ;  /* 0x000000000000781c */ /* 0x000fda0003f0f008 */
[----:B------:R-:W-:Y:S05]  /*9c10*/  @!P0 BRA `(.L_x_50) ;  /* 0x0000000000408947 */ /* 0x000fea0003800000 */
[----:B------:R-:W-:Y:S01]  /*9c20*/  MOV R14, 0x0 ;  /* 0x00000000000e7802 */ /* 0x000fe20000000f00 */
[----:B------:R-:W-:Y:S01]  /*9c30*/  ULDC.64 UR6, c[0x4][0x98] ;  /* 0x0100260000067ab9 */ /* 0x000fe20000000a00 */
[----:B------:R-:W-:Y:S01]  /*9c40*/  ULDC.64 UR8, c[0x4][0xa0] ;  /* 0x0100280000087ab9 */ /* 0x000fe20000000a00 */
[----:B------:R-:W-:Y:S01]  /*9c50*/  ULDC.64 UR4, c[0x4][0x20] ;  /* 0x0100080000047ab9 */ /* 0x000fe20000000a00 */
[----:B------:R-:W-:Y:S01]  /*9c60*/  IMAD.U32 R4, RZ, RZ, UR6 ;  /* 0x00000006ff047e24 */ /* 0x000fe2000f8e00ff */
[----:B------:R-:W-:Y:S01]  /*9c70*/  MOV R5, UR7 ;  /* 0x0000000700057c02 */ /* 0x000fe20008000f00 */
        /* <DEDUP_REMOVED lines=9> */
[----:B0-----:R-:W-:Y:S05]  /*9d10*/  CALL.ABS.NOINC R14 ;  /* 0x000000000e007343 */ /* 0x001fea0003c00000 */
.L_x_50:
[----:B------:R-:W0:Y:S01]  /*9d20*/  LDC R3, c[0x0][0x448] ;  /* 0x00011200ff037b82 */ /* 0x000e220000000800 */
[----:B------:R-:W-:Y:S01]  /*9d30*/  R2UR UR6, R19 ;  /* 0x00000000130672ca */ /* 0x000fe200000e0000 */
[----:B------:R-:W-:Y:S01]  /*9d40*/  ULDC.64 UR8, c[0x0][0x2d8] ;  /* 0x0000b60000087ab9 */ /* 0x000fe20000000a00 */
[----:B------:R-:W-:Y:S01]  /*9d50*/  IMAD R0, R32, 0x80, R26 ;  /* 0x0000008020007824 */ /* 0x000fe200078e021a */
[----:B------:R-:W-:Y:S01]  /*9d60*/  UIMAD.WIDE.U32 UR4, UR40, UR8, URZ ;  /* 0x00000008280472a5 */ /* 0x000fe2000f8e003f */
[----:B------:R-:W-:-:S03]  /*9d70*/  SHF.R.S32.HI R8, RZ, 0x1f, R33 ;  /* 0x0000001fff087819 */ /* 0x000fc60000011421 */
[----:B------:R-:W-:-:S06]  /*9d80*/  MOV R9, R0 ;  /* 0x0000000000097202 */ /* 0x000fcc0000000f00 */
[----:B------:R-:W-:-:S04]  /*9d90*/  UIMAD UR6, UR6, UR8, URZ ;  /* 0x00000008060672a4 */ /* 0x000fc8000f8e023f */
[----:B------:R-:W-:-:S03]  /*9da0*/  UIMAD UR6, UR40, UR9, UR6 ;  /* 0x00000009280672a4 */ /* 0x000fc6000f8e0206 */
[----:B------:R-:W-:Y:S01]  /*9db0*/  ULDC.64 UR8, c[0x0][0x2e0] ;  /* 0x0000b80000087ab9 */ /* 0x000fe20000000a00 */
[----:B------:R-:W-:Y:S01]  /*9dc0*/  UIADD3 UR6, UR5, UR6, URZ ;  /* 0x0000000605067290 */ /* 0x000fe2000fffe03f */
[----:B------:R-:W-:Y:S01]  /*9dd0*/  IMAD R8, R8, UR8, RZ ;  /* 0x0000000808087c24 */ /* 0x000fe2000f8e02ff */
[----:B0-----:R-:W-:-:S03]  /*9de0*/  ISETP.NE.AND P0, PT, R3, 0x1, PT ;  /* 0x000000010300780c */ /* 0x001fc60003f05270 */
[----:B------:R-:W-:-:S10]  /*9df0*/  IMAD R11, R33, UR9, R8 ;  /* 0x00000009210b7c24 */ /* 0x000fd4000f8e0208 */
[----:B------:R-:W0:Y:S08]  /*9e00*/  @P0 LDC R5, c[0x0][0x44c] ;  /* 0x00011300ff050b82 */ /* 0x000e300000000800 */
[----:B------:R-:W1:Y:S01]  /*9e10*/  @P0 LDC R7, c[0x0][0x450] ;  /* 0x00011400ff070b82 */ /* 0x000e620000000800 */
[----:B0-----:R-:W-:Y:S01]  /*9e20*/  @P0 IMAD.HI.U32 R4, R0, R5, RZ ;  /* 0x0000000500040227 */ /* 0x001fe200078e00ff */
[----:B------:R-:W-:-:S04]  /*9e30*/  MOV R5, UR5 ;  /* 0x0000000500057c02 */ /* 0x000fc80008000f00 */
[----:B-1----:R-:W-:Y:S01]  /*9e40*/  @P0 SHF.R.U32.HI R9, RZ, R7, R4 ;  /* 0x00000007ff090219 */ /* 0x002fe20000011604 */
[----:B------:R-:W-:Y:S01]  /*9e50*/  IMAD.U32 R4, RZ, RZ, UR4 ;  /* 0x00000004ff047e24 */ /* 0x000fe2000f8e00ff */
[----:B------:R-:W-:Y:S01]  /*9e60*/  ULDC.64 UR4, c[0x0][0x2d0] ;  /* 0x0000b40000047ab9 */ /* 0x000fe20000000a00 */
[----:B------:R-:W-:Y:S02]  /*9e70*/  IMAD.U32 R7, RZ, RZ, UR6 ;  /* 0x00000006ff077e24 */ /* 0x000fe4000f8e00ff */
[----:B------:R-:W-:-:S04]  /*9e80*/  IMAD.MOV.U32 R6, RZ, RZ, R4 ;  /* 0x000000ffff067224 */ /* 0x000fc800078e0004 */
[----:B------:R-:W-:Y:S01]  /*9e90*/  IMAD.WIDE.U32 R4, R33, UR8, R6 ;  /* 0x0000000821047c25 */ /* 0x000fe2000f8e0006 */
[----:B------:R-:W-:Y:S02]  /*9ea0*/  IADD3 R7, -R9, RZ, RZ ;  /* 0x000000ff09077210 */ /* 0x000fe40007ffe1ff */
[----:B------:R-:W-:Y:S01]  /*9eb0*/  SHF.R.S32.HI R6, RZ, 0x1f, R9 ;  /* 0x0000001fff067819 */ /* 0x000fe20000011409 */
[----:B------:R-:W-:Y:S02]  /*9ec0*/  IMAD.IADD R5, R5, 0x1, R11 ;  /* 0x0000000105057824 */ /* 0x000fe400078e020b */
[----:B------:R-:W-:Y:S02]  /*9ed0*/  IMAD R7, R3, R7, R0 ;  /* 0x0000000703077224 */ /* 0x000fe400078e0200 */
[----:B------:R-:W-:Y:S02]  /*9ee0*/  IMAD R6, R6, UR4, RZ ;  /* 0x0000000406067c24 */ /* 0x000fe4000f8e02ff */
[----:B------:R-:W-:Y:S01]  /*9ef0*/  IMAD.WIDE.U32 R4, R9, UR4, R4 ;  /* 0x0000000409047c25 */ /* 0x000fe2000f8e0004 */
[----:B------:R-:W-:-:S03]  /*9f00*/  SHF.R.S32.HI R0, RZ, 0x1f, R7 ;  /* 0x0000001fff007819 */ /* 0x000fc60000011407 */
[----:B------:R-:W-:Y:S01]  /*9f10*/  IMAD R11, R9, UR5, R6 ;  /* 0x00000005090b7c24 */ /* 0x000fe2000f8e0206 */
[----:B------:R-:W-:Y:S02]  /*9f20*/  ULDC.64 UR4, c[0x0][0x2c8] ;  /* 0x0000b20000047ab9 */ /* 0x000fe40000000a00 */
[----:B------:R-:W-:Y:S02]  /*9f30*/  IMAD R0, R0, UR4, RZ ;  /* 0x0000000400007c24 */ /* 0x000fe4000f8e02ff */
[----:B------:R-:W-:Y:S02]  /*9f40*/  IMAD.IADD R5, R5, 0x1, R11 ;  /* 0x0000000105057824 */ /* 0x000fe400078e020b */
[C---:B------:R-:W-:Y:S02]  /*9f50*/  IMAD R9, R7.reuse, UR5, R0 ;  /* 0x0000000507097c24 */ /* 0x040fe4000f8e0200 */
[----:B------:R-:W-:Y:S01]  /*9f60*/  IMAD.WIDE.U32 R4, R7, UR4, R4 ;  /* 0x0000000407047c25 */ /* 0x000fe2000f8e0004 */
[----:B------:R-:W-:-:S03]  /*9f70*/  ULDC.64 UR4, c[0x0][0x280] ;  /* 0x0000a00000047ab9 */ /* 0x000fc60000000a00 */
[----:B------:R-:W-:Y:S01]  /*9f80*/  IMAD.IADD R5, R5, 0x1, R9 ;  /* 0x0000000105057824 */ /* 0x000fe200078e0209 */
[----:B------:R-:W-:Y:S01]  /*9f90*/  LEA R6, P0, R4, UR4, 0x1 ;  /* 0x0000000404067c11 */ /* 0x000fe2000f8008ff */
[----:B------:R-:W-:Y:S02]  /*9fa0*/  ULDC UR4, c[0x0][0x2b8] ;  /* 0x0000ae0000047ab9 */ /* 0x000fe40000000800 */
[----:B------:R-:W-:Y:S02]  /*9fb0*/  ISETP.GE.AND P1, PT, R24, UR4, PT ;  /* 0x0000000418007c0c */ /* 0x000fe4000bf26270 */
[----:B------:R-:W-:Y:S01]  /*9fc0*/  LEA.HI.X R0, R4, UR5, R5, 0x1, P0 ;  /* 0x0000000504007c11 */ /* 0x000fe200080f0c05 */
[----:B------:R-:W-:-:S03]  /*9fd0*/  UMOV UR5, 0xffffffff ;  /* 0xffffffff00057882 */ /* 0x000fc60000000000 */
[----:B------:R-:W-:Y:S07]  /*9fe0*/  BRA.DIV UR5, `(.L_x_51) ;  /* 0x0000002a05047947 */ /* 0x000fee000b800000 */
[----:B------:R-:W0:Y:S01]  /*9ff0*/  SHFL.IDX PT, R14, R6, RZ, 0x181f ;  /* 0x00181fff060e7589 */ /* 0x000e2200000e0000 */
[----:B------:R-:W-:Y:S01]  /*a000*/  ULDC UR4, c[0x0][0x288] ;  /* 0x0000a20000047ab9 */ /* 0x000fe20000000800 */
[----:B------:R-:W-:Y:S01]  /*a010*/  LEA R32, R32, R27, 0x7 ;  /* 0x0000001b20207211 */ /* 0x000fe200078e38ff */
[----:B------:R-:W-:Y:S01]  /*a020*/  IMAD R3, R3, UR4, RZ ;  /* 0x0000000403037c24 */ /* 0x000fe2000f8e02ff */
[----:B------:R-:W1:Y:S02]  /*a030*/  SHFL.IDX PT, R4, R0, RZ, 0x181f ;  /* 0x00181fff00047589 */ /* 0x000e6400000e0000 */
[C---:B------:R-:W-:Y:S02]  /*a040*/  IADD3 R8, R32.reuse, 0x10, RZ ;  /* 0x0000001020087810 */ /* 0x040fe40007ffe0ff */
[----:B------:R-:W-:Y:S01]  /*a050*/  ISETP.GE.AND P0, PT, R32, R3, PT ;  /* 0x000000032000720c */ /* 0x000fe20003f06270 */
[----:B------:R-:W-:-:S12]  /*a060*/  SHFL.IDX PT, R7, R0, 0x1, 0x181f ;  /* 0x00381f0000077f89 */ /* 0x000fd800000e0000 */
[----:B------:R-:W-:Y:S02]  /*a070*/  @!P0 LEA R9, R16, UR43, 0x1 ;  /* 0x0000002b10098c11 */ /* 0x000fe4000f8e08ff */
[----:B0-----:R-:W-:-:S05]  /*a080*/  @!P0 LEA R14, P2, R24, R14, 0x1 ;  /* 0x0000000e180e8211 */ /* 0x001fca00078408ff */
[----:B-1----:R-:W-:Y:S02]  /*a090*/  @!P0 IMAD.X R5, RZ, RZ, R4, P2 ;  /* 0x000000ffff058224 */ /* 0x002fe400010e0604 */
[----:B------:R-:W-:Y:S02]  /*a0a0*/  @!P0 IMAD.MOV.U32 R4, RZ, RZ, R14 ;  /* 0x000000ffff048224 */ /* 0x000fe400078e000e */
[----:B------:R-:W0:Y:S04]  /*a0b0*/  SHFL.IDX PT, R14, R6, 0x1, 0x181f ;  /* 0x00381f00060e7f89 */ /* 0x000e2800000e0000 */
[----:B------:R0:W-:Y:S01]  /*a0c0*/  @!P0 LDGSTS.E.BYPASS.LTC128B.128 [R9+0x18400], desc[UR36][R4.64], !P1 ;  /* 0x1840000004098fae */ /* 0x0001e2000c901d64 */
[----:B------:R-:W-:Y:S01]  /*a0d0*/  ISETP.GE.AND P0, PT, R8, R3, PT ;  /* 0x000000030800720c */ /* 0x000fe20003f06270 */
[----:B------:R-:W-:-:S12]  /*a0e0*/  VIADD R8, R32, 0x20 ;  /* 0x0000002020087836 */ /* 0x000fd80000000000 */
[----:B------:R-:W-:Y:S02]  /*a0f0*/  @!P0 LEA R21, R16, UR43, 0x1 ;  /* 0x0000002b10158c11 */ /* 0x000fe4000f8e08ff */
[----:B0-----:R-:W-:Y:S02]  /*a100*/  @!P0 LEA R4, P2, R24, R14, 0x1 ;  /* 0x0000000e18048211 */ /* 0x001fe400078408ff */
[----:B------:R-:W0:Y:S03]  /*a110*/  SHFL.IDX PT, R14, R6, 0x2, 0x181f ;  /* 0x00581f00060e7f89 */ /* 0x000e2600000e0000 */
[----:B------:R-:W-:Y:S02]  /*a120*/  @!P0 IMAD.X R5, RZ, RZ, R7, P2 ;  /* 0x000000ffff058224 */ /* 0x000fe400010e0607 */
[----:B------:R-:W1:Y:S04]  /*a130*/  SHFL.IDX PT, R7, R0, 0x2, 0x181f ;  /* 0x00581f0000077f89 */ /* 0x000e6800000e0000 */
[----:B------:R0:W-:Y:S01]  /*a140*/  @!P0 LDGSTS.E.BYPASS.LTC128B.128 [R21+0x18c00], desc[UR36][R4.64], !P1 ;  /* 0x18c0000004158fae */ /* 0x0001e2000c901d64 */
[----:B------:R-:W-:Y:S01]  /*a150*/  ISETP.GE.AND P0, PT, R8, R3, PT ;  /* 0x000000030800720c */ /* 0x000fe20003f06270 */
[----:B------:R-:W-:-:S12]  /*a160*/  VIADD R8, R32, 0x30 ;  /* 0x0000003020087836 */ /* 0x000fd80000000000 */
[----:B------:R-:W-:Y:S02]  /*a170*/  @!P0 LEA R9, R16, UR43, 0x1 ;  /* 0x0000002b10098c11 */ /* 0x000fe4000f8e08ff */
[----:B0-----:R-:W-:Y:S02]  /*a180*/  @!P0 LEA R4, P2, R24, R14, 0x1 ;  /* 0x0000000e18048211 */ /* 0x001fe400078408ff */
[----:B------:R-:W0:Y:S02]  /*a190*/  SHFL.IDX PT, R14, R6, 0x3, 0x181f ;  /* 0x00781f00060e7f89 */ /* 0x000e2400000e0000 */
[----:B-1----:R-:W-:Y:S02]  /*a1a0*/  @!P0 IADD3.X R5, RZ, R7, RZ, P2, !PT ;  /* 0x00000007ff058210 */ /* 0x002fe400017fe4ff */
[----:B------:R-:W1:Y:S04]  /*a1b0*/  SHFL.IDX PT, R7, R0, 0x3, 0x181f ;  /* 0x00781f0000077f89 */ /* 0x000e6800000e0000 */
[----:B------:R0:W-:Y:S01]  /*a1c0*/  @!P0 LDGSTS.E.BYPASS.LTC128B.128 [R9+0x19400], desc[UR36][R4.64], !P1 ;  /* 0x1940000004098fae */ /* 0x0001e2000c901d64 */
[----:B------:R-:W-:-:S02]  /*a1d0*/  ISETP.GE.AND P0, PT, R8, R3, PT ;  /* 0x000000030800720c */ /* 0x000fc40003f06270 */
[----:B------:R-:W-:-:S11]  /*a1e0*/  IADD3 R8, R32, 0x40, RZ ;  /* 0x0000004020087810 */ /* 0x000fd60007ffe0ff */
[----:B------:R-:W-:Y:S02]  /*a1f0*/  @!P0 LEA R21, R16, UR43, 0x1 ;  /* 0x0000002b10158c11 */ /* 0x000fe4000f8e08ff */
[----:B0-----:R-:W-:Y:S02]  /*a200*/  @!P0 LEA R4, P2, R24, R14, 0x1 ;  /* 0x0000000e18048211 */ /* 0x001fe400078408ff */
[----:B------:R-:W0:Y:S03]  /*a210*/  SHFL.IDX PT, R14, R6, 0x4, 0x181f ;  /* 0x00981f00060e7f89 */ /* 0x000e2600000e0000 */
[----:B-1----:R-:W-:Y:S02]  /*a220*/  @!P0 IMAD.X R5, RZ, RZ, R7, P2 ;  /* 0x000000ffff058224 */ /* 0x002fe400010e0607 */
[----:B------:R-:W1:Y:S04]  /*a230*/  SHFL.IDX PT, R7, R0, 0x4, 0x181f ;  /* 0x00981f0000077f89 */ /* 0x000e6800000e0000 */
[----:B------:R0:W-:Y:S01]  /*a240*/  @!P0 LDGSTS.E.BYPASS.LTC128B.128 [R21+0x19c00], desc[UR36][R4.64], !P1 ;  /* 0x19c0000004158fae */ /* 0x0001e2000c901d64 */
[----:B------:R-:W-:Y:S01]  /*a250*/  ISETP.GE.AND P0, PT, R8, R3, PT ;  /* 0x000000030800720c */ /* 0x000fe20003f06270 */
[----:B------:R-:W-:-:S12]  /*a260*/  VIADD R8, R32, 0x50 ;  /* 0x0000005020087836 */ /* 0x000fd80000000000 */
        /* <DEDUP_REMOVED lines=14> */
[----:B------:R-:W-:-:S13]  /*a350*/  ISETP.GE.AND P0, PT, R8, R3, PT ;  /* 0x000000030800720c */ /* 0x000fda0003f06270 */
[----:B------:R-:W-:Y:S02]  /*a360*/  @!P0 LEA R9, R16, UR43, 0x1 ;  /* 0x0000002b10098c11 */ /* 0x000fe4000f8e08ff */
[----:B0-----:R-:W-:Y:S02]  /*a370*/  @!P0 LEA R4, P2, R24, R14, 0x1 ;  /* 0x0000000e18048211 */ /* 0x001fe400078408ff */
[----:B------:R0:W2:Y:S03]  /*a380*/  SHFL.IDX PT, R14, R6, 0x7, 0x181f ;  /* 0x00f81f00060e7f89 */ /* 0x0000a600000e0000 */
[----:B-1----:R-:W-:Y:S02]  /*a390*/  @!P0 IMAD.X R5, RZ, RZ, R7, P2 ;  /* 0x000000ffff058224 */ /* 0x002fe400010e0607 */
[----:B------:R0:W1:Y:S04]  /*a3a0*/  SHFL.IDX PT, R7, R0, 0x7, 0x181f ;  /* 0x00f81f0000077f89 */ /* 0x00006800000e0000 */
[----:B------:R0:W-:Y:S02]  /*a3b0*/  @!P0 LDGSTS.E.BYPASS.LTC128B.128 [R9+0x1b400], desc[UR36][R4.64], !P1 ;  /* 0x1b40000004098fae */ /* 0x0001e4000c901d64 */
.L_x_118:
[----:B------:R-:W-:Y:S01]  /*a3c0*/  IADD3 R32, R32, 0x70, RZ ;  /* 0x0000007020207810 */ /* 0x000fe20007ffe0ff */
[----:B0-----:R-:W-:-:S03]  /*a3d0*/  IMAD.MOV.U32 R0, RZ, RZ, 0x1 ;  /* 0x00000001ff007424 */ /* 0x001fc600078e00ff */
[----:B------:R-:W-:Y:S02]  /*a3e0*/  ISETP.GE.AND P0, PT, R32, R3, PT ;  /* 0x000000032000720c */ /* 0x000fe40003f06270 */
[----:B------:R-:W-:-:S11]  /*a3f0*/  SHF.L.U32 R0, R0, 0x1f, RZ ;  /* 0x0000001f00007819 */ /* 0x000fd600000006ff */
[----:B--2---:R-:W-:Y:S02]  /*a400*/  @!P0 LEA R4, P2, R24, R14, 0x1 ;  /* 0x0000000e18048211 */ /* 0x004fe400078408ff */
[----:B------:R-:W-:-:S03]  /*a410*/  @!P0 LEA R3, R16, UR43, 0x1 ;  /* 0x0000002b10038c11 */ /* 0x000fc6000f8e08ff */
[----:B-1----:R-:W-:-:S05]  /*a420*/  @!P0 IMAD.X R5, RZ, RZ, R7, P2 ;  /* 0x000000ffff058224 */ /* 0x002fca00010e0607 */
[----:B------:R-:W-:Y:S01]  /*a430*/  @!PT LDS RZ, [RZ] ;  /* 0x00000000fffff984 */ /* 0x000fe20000000800 */
[----:B------:R-:W-:Y:S01]  /*a440*/  @!PT LDS RZ, [RZ] ;  /* 0x00000000fffff984 */ /* 0x000fe20000000800 */
[----:B------:R-:W-:Y:S01]  /*a450*/  @!PT LDS RZ, [RZ] ;  /* 0x00000000fffff984 */ /* 0x000fe20000000800 */
[----:B------:R0:W-:Y:S01]  /*a460*/  @!P0 LDGSTS.E.BYPASS.LTC128B.128 [R3+0x1bc00], desc[UR36][R4.64], !P1 ;  /* 0x1bc0000004038fae */ /* 0x0001e2000c901d64 */
[----:B------:R-:W-:Y:S01]  /*a470*/  NOP ;  /* 0x0000000000007918 */ /* 0x000fe20000000000 */
[----:B------:R-:W-:Y:S02]  /*a480*/  SYNCS.ARRIVE.TRANS64.RED.A0T1 RZ, [UR43+0x22800], RZ ;  /* 0x022800ffffff79a7 */ /* 0x000fe4000820042b */
[----:B------:R-:W-:Y:S01]  /*a490*/  ARRIVES.LDGSTSBAR.64.TRANSCNT [UR43+0x22800] ;  /* 0x02280000ff0079b0 */ /* 0x000fe20008000aab */
[----:B------:R-:W-:Y:S01]  /*a4a0*/  NOP ;  /* 0x0000000000007918 */ /* 0x000fe20000000000 */
[----:B------:R-:W-:Y:S01]  /*a4b0*/  SYNCS.ARRIVE.TRANS64.A1T0 RZ, [UR43+0x22800], RZ ;  /* 0x022800ffffff79a7 */ /* 0x000fe2000810002b */
[----:B------:R-:W1:Y:S02]  /*a4c0*/  SYNCS.PHASECHK.TRANS64.TRYWAIT P0, [UR43+0x22820], R0 ;  /* 0x02282000ff0075a7 */ /* 0x000e64000800016b */
[----:B01----:R-:W-:Y:S05]  /*a4d0*/  @!P0 BRA `(.L_x_52) ;  /* 0x0000002c001c8947 */ /* 0x003fea0003800000 */
.L_x_119:
[----:B------:R-:W-:-:S13]  /*a4e0*/  ISETP.NE.AND P0, PT, R34, 0x3, PT ;  /* 0x000000032200780c */ /* 0x000fda0003f05270 */
[----:B------:R-:W-:Y:S05]  /*a4f0*/  @!P0 BRA `(.L_x_53) ;  /* 0x0000000000048947 */ /* 0x000fea0003800000 */
[----:B------:R-:W-:Y:S01]  /*a500*/  BPT.TRAP 0x1 ;  /* 0x000000040000795c */ /* 0x000fe20000300000 */
.L_x_53:
[----:B------:R-:W1:Y:S02]  /*a510*/  SYNCS.PHASECHK.TRANS64.TRYWAIT P0, [UR43+0x22860], R0 ;  /* 0x02286000ff0075a7 */ /* 0x000e64000800016b */
[----:B-1----:R-:W-:Y:S05]  /*a520*/  @!P0 BRA `(.L_x_54) ;  /* 0x0000002c00208947 */ /* 0x002fea0003800000 */
.L_x_120:
[----:B------:R-:W-:Y:S01]  /*a530*/  ULDC.64 UR4, c[0x0][0x328] ;  /* 0x0000ca0000047ab9 */ /* 0x000fe20000000a00 */
[----:B------:R-:W-:Y:S01]  /*a540*/  ULDC.64 UR6, c[0x0][0x338] ;  /* 0x0000ce0000067ab9 */ /* 0x000fe20000000a00 */
[----:B------:R-:W-:Y:S01]  /*a550*/  IMAD R17, R17, UR4, RZ ;  /* 0x0000000411117c24 */ /* 0x000fe2000f8e02ff */
[----:B------:R-:W-:Y:S01]  /*a560*/  LOP3.LUT P3, RZ, R23, 0x10, RZ, 0xc0, !PT ;  /* 0x0000001017ff7812 */ /* 0x000fe2000786c0ff */
[C---:B------:R-:W-:Y:S01]  /*a570*/  IMAD.WIDE.U32 R4, R22.reuse, UR4, RZ ;  /* 0x0000000416047c25 */ /* 0x040fe2000f8e00ff */
[----:B------:R-:W-:Y:S02]  /*a580*/  R2UR UR4, R19 ;  /* 0x00000000130472ca */ /* 0x000fe400000e0000 */
[C---:B------:R-:W-:Y:S01]  /*a590*/  LOP3.LUT P2, RZ, R23.reuse, 0x8, RZ, 0xc0, !PT ;  /* 0x0000000817ff7812 */ /* 0x040fe2000784c0ff */
[----:B------:R-:W-:Y:S01]  /*a5a0*/  IMAD R17, R22, UR5, R17 ;  /* 0x0000000516117c24 */ /* 0x000fe2000f8e0211 */
[----:B------:R-:W-:Y:S01]  /*a5b0*/  LOP3.LUT P1, RZ, R23, 0x4, RZ, 0xc0, !PT ;  /* 0x0000000417ff7812 */ /* 0x000fe2000782c0ff */
[----:B0-----:R-:W-:Y:S01]  /*a5c0*/  IMAD R3, R37, UR6, RZ ;  /* 0x0000000625037c24 */ /* 0x001fe2000f8e02ff */
[----:B------:R-:W-:-:S02]  /*a5d0*/  SEL R0, RZ, 0x4, P2 ;  /* 0x00000004ff007807 */ /* 0x000fc40001000000 */
[----:B------:R-:W-:Y:S01]  /*a5e0*/  IADD3 R5, R5, R17, RZ ;  /* 0x0000001105057210 */ /* 0x000fe20007ffe0ff */
[C---:B------:R-:W-:Y:S01]  /*a5f0*/  IMAD R3, R36.reuse, UR7, R3 ;  /* 0x0000000724037c24 */ /* 0x040fe2000f8e0203 */
[----:B------:R-:W-:Y:S02]  /*a600*/  SEL R7, RZ, 0x8, P1 ;  /* 0x00000008ff077807 */ /* 0x000fe40000800000 */
[----:B------:R-:W-:Y:S01]  /*a610*/  LOP3.LUT P4, RZ, R23, 0x1, RZ, 0xc0, !PT ;  /* 0x0000000117ff7812 */ /* 0x000fe2000788c0ff */
[----:B------:R-:W-:Y:S01]  /*a620*/  IMAD.WIDE.U32 R4, R36, UR6, R4 ;  /* 0x0000000624047c25 */ /* 0x000fe2000f8e0004 */
[----:B------:R-:W-:Y:S02]  /*a630*/  ULDC.64 UR6, c[0x0][0x330] ;  /* 0x0000cc0000067ab9 */ /* 0x000fe40000000a00 */
[----:B------:R-:W-:Y:S01]  /*a640*/  UIMAD UR4, UR4, UR6, URZ ;  /* 0x00000006040472a4 */ /* 0x000fe2000f8e023f */
[----:B------:R-:W-:Y:S02]  /*a650*/  IMAD.IADD R5, R5, 0x1, R3 ;  /* 0x0000000105057824 */ /* 0x000fe400078e0203 */
[----:B------:R-:W-:Y:S01]  /*a660*/  IMAD.U32 R3, RZ, RZ, UR6 ;  /* 0x00000006ff037e24 */ /* 0x000fe2000f8e00ff */
[----:B------:R-:W-:-:S03]  /*a670*/  UIMAD UR4, UR40, UR7, UR4 ;  /* 0x00000007280472a4 */ /* 0x000fc6000f8e0204 */
[----:B------:R-:W-:Y:S01]  /*a680*/  IMAD.WIDE.U32 R4, R3, UR40, R4 ;  /* 0x0000002803047c25 */ /* 0x000fe2000f8e0004 */
[----:B------:R-:W-:-:S04]  /*a690*/  ULDC.64 UR6, c[0x0][0x318] ;  /* 0x0000c60000067ab9 */ /* 0x000fc80000000a00 */
[----:B------:R-:W-:Y:S01]  /*a6a0*/  IADD3 R3, R5, UR4, RZ ;  /* 0x0000000405037c10 */ /* 0x000fe2000fffe0ff */
[----:B------:R-:W-:Y:S01]  /*a6b0*/  UMOV UR4, 0xffffffff ;  /* 0xffffffff00047882 */ /* 0x000fe20000000000 */
[----:B------:R-:W-:Y:S02]  /*a6c0*/  SEL R5, RZ, 0x2, P3 ;  /* 0x00000002ff057807 */ /* 0x000fe40001800000 */
[----:B------:R-:W-:Y:S02]  /*a6d0*/  LEA R17, P0, R4, UR6, 0x1 ;  /* 0x0000000604117c11 */ /* 0x000fe4000f8008ff */
[----:B------:R-:W-:Y:S02]  /*a6e0*/  IADD3 R0, R0, R5, R18 ;  /* 0x0000000500007210 */ /* 0x000fe40007ffe012 */
[----:B------:R-:W-:-:S03]  /*a6f0*/  LEA.HI.X R3, R4, UR7, R3, 0x1, P0 ;  /* 0x0000000704037c11 */ /* 0x000fc600080f0c03 */
[----:B------:R-:W-:Y:S01]  /*a700*/  IMAD.IADD R6, R0, 0x1, R7 ;  /* 0x0000000100067824 */ /* 0x000fe200078e0207 */
[----:B------:R-:W-:Y:S06]  /*a710*/  BRA.DIV UR4, `(.L_x_55) ;  /* 0x0000002a04bc7947 */ /* 0x000fec000b800000 */
[----:B------:R-:W0:Y:S01]  /*a720*/  SHFL.IDX PT, R14, R17, RZ, 0x181f ;  /* 0x00181fff110e7589 */ /* 0x000e2200000e0000 */
[----:B------:R-:W-:Y:S01]  /*a730*/  IMAD.SHL.U32 R24, R24, 0x2, RZ ;  /* 0x0000000218187824 */ /* 0x000fe200078e00ff */
[----:B------:R-:W-:Y:S02]  /*a740*/  LEA R21, R16, UR43, 0x1 ;  /* 0x0000002b10157c11 */ /* 0x000fe4000f8e08ff */
[----:B------:R-:W1:Y:S01]  /*a750*/  SHFL.IDX PT, R0, R3, RZ, 0x181f ;  /* 0x00181fff03007589 */ /* 0x000e6200000e0000 */
[C---:B------:R-:W-:Y:S02]  /*a760*/  LOP3.LUT P2, RZ, R6.reuse, 0x2, RZ, 0xc0, !PT ;  /* 0x0000000206ff7812 */ /* 0x040fe4000784c0ff */
[----:B------:R-:W-:Y:S02]  /*a770*/  LOP3.LUT P1, RZ, R6, 0x4, RZ, 0xc0, !PT ;  /* 0x0000000406ff7812 */ /* 0x000fe4000782c0ff */
[----:B0-----:R-:W-:Y:S02]  /*a780*/  IADD3 R4, P0, R14, R24, RZ ;  /* 0x000000180e047210 */ /* 0x001fe40007f1e0ff */
[----:B------:R-:W0:Y:S02]  /*a790*/  SHFL.IDX PT, R14, R17, 0x1, 0x181f ;  /* 0x00381f00110e7f89 */ /* 0x000e2400000e0000 */
[----:B-1----:R-:W-:-:S02]  /*a7a0*/  IADD3.X R5, RZ, R0, RZ, P0, !PT ;  /* 0x00000000ff057210 */ /* 0x002fc400007fe4ff */
[----:B------:R-:W1:Y:S01]  /*a7b0*/  SHFL.IDX PT, R0, R3, 0x1, 0x181f ;  /* 0x00381f0003007f89 */ /* 0x000e6200000e0000 */
[----:B0-----:R-:W-:-:S03]  /*a7c0*/  IADD3 R10, P0, R14, R24, RZ ;  /* 0x000000180e0a7210 */ /* 0x001fc60007f1e0ff */
[----:B------:R-:W0:Y:S02]  /*a7d0*/  SHFL.IDX PT, R14, R17, 0x2, 0x181f ;  /* 0x00581f00110e7f89 */ /* 0x000e2400000e0000 */
[----:B-1----:R-:W-:Y:S02]  /*a7e0*/  IMAD.X R11, RZ, RZ, R0, P0 ;  /* 0x000000ffff0b7224 */ /* 0x002fe400000e0600 */
[----:B------:R-:W1:Y:S01]  /*a7f0*/  SHFL.IDX PT, R0, R3, 0x2, 0x181f ;  /* 0x00581f0003007f89 */ /* 0x000e6200000e0000 */
[----:B0-----:R-:W-:-:S03]  /*a800*/  IADD3 R8, P0, R14, R24, RZ ;  /* 0x000000180e087210 */ /* 0x001fc60007f1e0ff */
[----:B------:R-:W0:Y:S02]  /*a810*/  SHFL.IDX PT, R14, R17, 0x3, 0x181f ;  /* 0x00781f00110e7f89 */ /* 0x000e2400000e0000 */
[----:B-1----:R-:W-:Y:S01]  /*a820*/  IMAD.X R9, RZ, RZ, R0, P0 ;  /* 0x000000ffff097224 */ /* 0x002fe200000e0600 */
[----:B------:R-:W-:Y:S01]  /*a830*/  ISETP.LT.OR P0, PT, R35, 0x1, P4 ;  /* 0x000000012300780c */ /* 0x000fe20002701670 */
[----:B------:R-:W1:-:S12]  /*a840*/  SHFL.IDX PT, R0, R3, 0x3, 0x181f ;  /* 0x00781f0003007f89 */ /* 0x000e5800000e0000 */
[----:B------:R-:W-:Y:S01]  /*a850*/  LDGSTS.E.BYPASS.LTC128B.128 [R21+0x400], desc[UR36][R4.64], !P0 ;  /* 0x0040000004157fae */ /* 0x000fe2000c101d64 */
[----:B------:R-:W-:-:S13]  /*a860*/  ISETP.LT.OR P0, PT, R35, 0x1, !P2 ;  /* 0x000000012300780c */ /* 0x000fda0005701670 */
[----:B------:R-:W-:Y:S01]  /*a870*/  LDGSTS.E.BYPASS.LTC128B.128 [R21+0x3400], desc[UR36][R4.64+0x80], !P0 ;  /* 0x0340008004157fae */ /* 0x000fe2000c101d64 */
[----:B------:R-:W-:-:S13]  /*a880*/  ISETP.LT.OR P0, PT, R35, 0x1, !P1 ;  /* 0x000000012300780c */ /* 0x000fda0004f01670 */
[----:B------:R-:W-:Y:S01]  /*a890*/  LDGSTS.E.BYPASS.LTC128B.128 [R21+0x6400], desc[UR36][R4.64+0x100], !P0 ;  /* 0x0640010004157fae */ /* 0x000fe2000c101d64 */
[----:B------:R-:W-:-:S04]  /*a8a0*/  LOP3.LUT P0, RZ, R6, 0x8, RZ, 0xc0, !PT ;  /* 0x0000000806ff7812 */ /* 0x000fc8000780c0ff */
[----:B------:R-:W-:-:S13]  /*a8b0*/  ISETP.LT.OR P3, PT, R35, 0x1, !P0 ;  /* 0x000000012300780c */ /* 0x000fda0004761670 */
[----:B------:R2:W-:Y:S01]  /*a8c0*/  LDGSTS.E.BYPASS.LTC128B.128 [R21+0x9400], desc[UR36][R4.64+0x180], !P3 ;  /* 0x0940018004157fae */ /* 0x0005e2000d901d64 */
[----:B0-----:R-:W-:-:S03]  /*a8d0*/  IADD3 R6, P3, R14, R24, RZ ;  /* 0x000000180e067210 */ /* 0x001fc60007f7e0ff */
[----:B------:R-:W2:Y:S01]  /*a8e0*/  SHFL.IDX PT, R14, R17, 0x4, 0x181f ;  /* 0x00981f00110e7f89 */ /* 0x000ea200000e0000 */
[----:B-1----:R-:W-:Y:S02]  /*a8f0*/  IADD3.X R7, RZ, R0, RZ, P3, !PT ;  /* 0x00000000ff077210 */ /* 0x002fe40001ffe4ff */
[C---:B------:R-:W-:Y:S01]  /*a900*/  ISETP.LT.OR P3, PT, R35.reuse, 0x11, P4 ;  /* 0x000000112300780c */ /* 0x040fe20002761670 */
[----:B------:R-:W0:Y:S04]  /*a910*/  SHFL.IDX PT, R0, R3, 0x4, 0x181f ;  /* 0x00981f0003007f89 */ /* 0x000e2800000e0000 */
[----:B------:R-:W1:Y:S08]  /*a920*/  SHFL.IDX PT, R3, R3, 0x5, 0x181f ;  /* 0x00b81f0003037f89 */ /* 0x000e7000000e0000 */
[----:B------:R-:W-:Y:S01]  /*a930*/  LDGSTS.E.BYPASS.LTC128B.128 [R21+0xc00], desc[UR36][R10.64], !P3 ;  /* 0x00c000000a157fae */ /* 0x000fe2000d901d64 */
[----:B------:R-:W-:-:S13]  /*a940*/  ISETP.LT.OR P3, PT, R35, 0x11, !P2 ;  /* 0x000000112300780c */ /* 0x000fda0005761670 */
[----:B------:R-:W-:Y:S01]  /*a950*/  LDGSTS.E.BYPASS.LTC128B.128 [R21+0x3c00], desc[UR36][R10.64+0x80], !P3 ;  /* 0x03c000800a157fae */ /* 0x000fe2000d901d64 */
[----:B------:R-:W-:-:S13]  /*a960*/  ISETP.LT.OR P3, PT, R35, 0x11, !P1 ;  /* 0x000000112300780c */ /* 0x000fda0004f61670 */
[----:B------:R-:W-:Y:S01]  /*a970*/  LDGSTS.E.BYPASS.LTC128B.128 [R21+0x6c00], desc[UR36][R10.64+0x100], !P3 ;  /* 0x06c001000a157fae */ /* 0x000fe2000d901d64 */
[----:B------:R-:W-:-:S13]  /*a980*/  ISETP.LT.OR P3, PT, R35, 0x11, !P0 ;  /* 0x000000112300780c */ /* 0x000fda0004761670 */
[----:B------:R-:W-:Y:S01]  /*a990*/  LDGSTS.E.BYPASS.LTC128B.128 [R21+0x9c00], desc[UR36][R10.64+0x180], !P3 ;  /* 0x09c001800a157fae */ /* 0x000fe2000d901d64 */
[----:B--2---:R-:W-:-:S03]  /*a9a0*/  IADD3 R4, P3, R14, R24, RZ ;  /* 0x000000180e047210 */ /* 0x004fc60007f7e0ff */
[----:B------:R2:W3:Y:S02]  /*a9b0*/  SHFL.IDX PT, R14, R17, 0x5, 0x181f ;  /* 0x00b81f00110e7f89 */ /* 0x0004e400000e0000 */
[----:B0-----:R-:W-:Y:S01]  /*a9c0*/  IMAD.X R5, RZ, RZ, R0, P3 ;  /* 0x000000ffff057224 */ /* 0x001fe200018e0600 */
[----:B------:R-:W-:Y:S02]  /*a9d0*/  ISETP.LT.OR P3, PT, R35, 0x21, P4 ;  /* 0x000000212300780c */ /* 0x000fe40002761670 */
[----:B------:R-:W-:-:S11]  /*a9e0*/  IADD3 R0, R21, 0x400, RZ ;  /* 0x0000040015007810 */ /* 0x000fd60007ffe0ff */
[----:B------:R-:W-:Y:S01]  /*a9f0*/  LDGSTS.E.BYPASS.LTC128B.128 [R21+0x1400], desc[UR36][R8.64], !P3 ;  /* 0x0140000008157fae */ /* 0x000fe2000d901d64 */
[----:B------:R-:W-:-:S13]  /*aa00*/  ISETP.LT.OR P3, PT, R35, 0x21, !P2 ;  /* 0x000000212300780c */ /* 0x000fda0005761670 */
[----:B------:R-:W-:Y:S01]  /*aa10*/  LDGSTS.E.BYPASS.LTC128B.128 [R21+0x4400], desc[UR36][R8.64+0x80], !P3 ;  /* 0x0440008008157fae */ /* 0x000fe2000d901d64 */
[----:B------:R-:W-:-:S13]  /*aa20*/  ISETP.LT.OR P3, PT, R35, 0x21, !P1 ;  /* 0x000000212300780c */ /* 0x000fda0004f61670 */
[----:B------:R-:W-:Y:S01]  /*aa30*/  LDGSTS.E.BYPASS.LTC128B.128 [R21+0x7400], desc[UR36][R8.64+0x100], !P3 ;  /* 0x0740010008157fae */ /* 0x000fe2000d901d64 */
[----:B------:R-:W-:-:S13]  /*aa40*/  ISETP.LT.OR P3, PT, R35, 0x21, !P0 ;  /* 0x000000212300780c */ /* 0x000fda0004761670 */
[----:B------:R0:W-:Y:S01]  /*aa50*/  LDGSTS.E.BYPASS.LTC128B.128 [R21+0xa400], desc[UR36][R8.64+0x180], !P3 ;  /* 0x0a40018008157fae */ /* 0x0001e2000d901d64 */
[----:B------:R-:W-:Y:S01]  /*aa60*/  ISETP.LT.OR P3, PT, R35, 0x31, P4 ;  /* 0x000000312300780c */ /* 0x000fe20002761670 */
[----:B0-----:R-:W-:-:S12]  /*aa70*/  IMAD.MOV.U32 R8, RZ, RZ, RZ ;  /* 0x000000ffff087224 */ /* 0x001fd800078e00ff */
[----:B------:R2:W-:Y:S01]  /*aa80*/  LDGSTS.E.BYPASS.LTC128B.128 [R21+0x1c00], desc[UR36][R6.64], !P3 ;  /* 0x01c0000006157fae */ /* 0x0005e2000d901d64 */
[----:B------:R-:W-:-:S13]  /*aa90*/  ISETP.LT.OR P3, PT, R35, 0x31, !P2 ;  /* 0x000000312300780c */ /* 0x000fda0005761670 */
[----:B------:R2:W-:Y:S01]  /*aaa0*/  LDGSTS.E.BYPASS.LTC128B.128 [R21+0x4c00], desc[UR36][R6.64+0x80], !P3 ;  /* 0x04c0008006157fae */ /* 0x0005e2000d901d64 */
[----:B------:R-:W-:-:S13]  /*aab0*/  ISETP.LT.OR P3, PT, R35, 0x31, !P1 ;  /* 0x000000312300780c */ /* 0x000fda0004f61670 */
[----:B------:R2:W-:Y:S01]  /*aac0*/  LDGSTS.E.BYPASS.LTC128B.128 [R21+0x7c00], desc[UR36][R6.64+0x100], !P3 ;  /* 0x07c0010006157fae */ /* 0x0005e2000d901d64 */
[----:B------:R-:W-:-:S13]  /*aad0*/  ISETP.LT.OR P3, PT, R35, 0x31, !P0 ;  /* 0x000000312300780c */ /* 0x000fda0004761670 */
[----:B------:R2:W-:Y:S01]  /*aae0*/  LDGSTS.E.BYPASS.LTC128B.128 [R21+0xac00], desc[UR36][R6.64+0x180], !P3 ;  /* 0x0ac0018006157fae */ /* 0x0005e2000d901d64 */
[----:B------:R-:W-:-:S13]  /*aaf0*/  ISETP.LT.OR P3, PT, R35, 0x41, P4 ;  /* 0x000000412300780c */ /* 0x000fda0002761670 */
[----:B------:R2:W-:Y:S01]  /*ab00*/  LDGSTS.E.BYPASS.LTC128B.128 [R21+0x2400], desc[UR36][R4.64], !P3 ;  /* 0x0240000004157fae */ /* 0x0005e2000d901d64 */
[----:B------:R-:W-:-:S13]  /*ab10*/  ISETP.LT.OR P3, PT, R35, 0x41, !P2 ;  /* 0x000000412300780c */ /* 0x000fda0005761670 */
[----:B------:R2:W-:Y:S01]  /*ab20*/  LDGSTS.E.BYPASS.LTC128B.128 [R21+0x5400], desc[UR36][R4.64+0x80], !P3 ;  /* 0x0540008004157fae */ /* 0x0005e2000d901d64 */
[----:B------:R-:W-:-:S13]  /*ab30*/  ISETP.LT.OR P3, PT, R35, 0x41, !P1 ;  /* 0x000000412300780c */ /* 0x000fda0004f61670 */
[----:B------:R2:W-:Y:S01]  /*ab40*/  LDGSTS.E.BYPASS.LTC128B.128 [R21+0x8400], desc[UR36][R4.64+0x100], !P3 ;  /* 0x0840010004157fae */ /* 0x0005e2000d901d64 */
[----:B------:R-:W-:-:S13]  /*ab50*/  ISETP.LT.OR P3, PT, R35, 0x41, !P0 ;  /* 0x000000412300780c */ /* 0x000fda0004761670 */
[----:B-1-3--:R2:W-:Y:S02]  /*ab60*/  LDGSTS.E.BYPASS.LTC128B.128 [R21+0xb400], desc[UR36][R4.64+0x180], !P3 ;  /* 0x0b40018004157fae */ /* 0x00a5e4000d901d64 */
.L_x_134:
[----:B0-2---:R-:W-:Y:S02]  /*ab70*/  IADD3 R4, P3, R14, R24, RZ ;  /* 0x000000180e047210 */ /* 0x005fe40007f7e0ff */
[C---:B------:R-:W-:Y:S02]  /*ab80*/  ISETP.LT.OR P2, PT, R35.reuse, 0x51, !P2 ;  /* 0x000000512300780c */ /* 0x040fe40005741670 */
[C---:B------:R-:W-:Y:S01]  /*ab90*/  ISETP.LT.OR P1, PT, R35.reuse, 0x51, !P1 ;  /* 0x000000512300780c */ /* 0x040fe20004f21670 */
[----:B------:R-:W-:Y:S01]  /*aba0*/  IMAD.X R5, RZ, RZ, R3, P3 ;  /* 0x000000ffff057224 */ /* 0x000fe200018e0603 */
[C---:B------:R-:W-:Y:S02]  /*abb0*/  ISETP.LT.OR P3, PT, R35.reuse, 0x51, P4 ;  /* 0x000000512300780c */ /* 0x040fe40002761670 */
[----:B------:R-:W-:-:S11]  /*abc0*/  ISETP.LT.OR P0, PT, R35, 0x51, !P0 ;  /* 0x000000512300780c */ /* 0x000fd60004701670 */
[----:B------:R-:W-:Y:S01]  /*abd0*/  @!PT LDS RZ, [RZ] ;  /* 0x00000000fffff984 */ /* 0x000fe20000000800 */
[----:B------:R-:W-:Y:S01]  /*abe0*/  @!PT LDS RZ, [RZ] ;  /* 0x00000000fffff984 */ /* 0x000fe20000000800 */
[----:B------:R-:W-:Y:S01]  /*abf0*/  @!PT LDS RZ, [RZ] ;  /* 0x00000000fffff984 */ /* 0x000fe20000000800 */
[----:B------:R0:W-:Y:S04]  /*ac00*/  LDGSTS.E.BYPASS.LTC128B.128 [R21+0x2c00], desc[UR36][R4.64], !P3 ;  /* 0x02c0000004157fae */ /* 0x0001e8000d901d64 */
[----:B------:R0:W-:Y:S04]  /*ac10*/  LDGSTS.E.BYPASS.LTC128B.128 [R21+0x5c00], desc[UR36][R4.64+0x80], !P2 ;  /* 0x05c0008004157fae */ /* 0x0001e8000d101d64 */
[----:B------:R0:W-:Y:S04]  /*ac20*/  LDGSTS.E.BYPASS.LTC128B.128 [R21+0x8c00], desc[UR36][R4.64+0x100], !P1 ;  /* 0x08c0010004157fae */ /* 0x0001e8000c901d64 */
[----:B------:R0:W-:Y:S01]  /*ac30*/  LDGSTS.E.BYPASS.LTC128B.128 [R21+0xbc00], desc[UR36][R4.64+0x180], !P0 ;  /* 0x0bc0018004157fae */ /* 0x0001e2000c101d64 */
[----:B------:R-:W-:Y:S01]  /*ac40*/  NOP ;  /* 0x0000000000007918 */ /* 0x000fe20000000000 */
[----:B------:R-:W-:Y:S02]  /*ac50*/  SYNCS.ARRIVE.TRANS64.RED.A0T1 RZ, [UR43+0x22850], RZ ;  /* 0x022850ffffff79a7 */ /* 0x000fe4000820042b */
[----:B------:R-:W-:Y:S01]  /*ac60*/  ARRIVES.LDGSTSBAR.64.TRANSCNT [UR43+0x22850] ;  /* 0x02285000ff0079b0 */ /* 0x000fe20008000aab */
[----:B------:R-:W-:Y:S01]  /*ac70*/  NOP ;  /* 0x0000000000007918 */ /* 0x000fe20000000000 */
[----:B------:R-:W-:-:S13]  /*ac80*/  ISETP.NE.AND P4, PT, R34, 0x3, PT ;  /* 0x000000032200780c */ /* 0x000fda0003f85270 */
[----:B0-----:R-:W-:Y:S05]  /*ac90*/  @!P4 BRA `(.L_x_56) ;  /* 0x000000000004c947 */ /* 0x001fea0003800000 */
[----:B------:R-:W-:Y:S01]  /*aca0*/  BPT.TRAP 0x1 ;  /* 0x000000040000795c */ /* 0x000fe20000300000 */
.L_x_56:
[----:B------:R-:W-:Y:S01]  /*acb0*/  UIADD3 UR4, UR46, -0x2, URZ ;  /* 0xfffffffe2e047890 */ /* 0x000fe2000fffe03f */
[----:B------:R-:W-:Y:S01]  /*acc0*/  SYNCS.ARRIVE.TRANS64.A1T0 RZ, [UR43+0x22850], RZ ;  /* 0x022850ffffff79a7 */ /* 0x000fe2000810002b */
[----:B------:R-:W-:Y:S01]  /*acd0*/  BSSY B0, `(.L_x_40) ;  /* 0x00000e7000007945 */ /* 0x000fe20003800000 */
[----:B------:R-:W-:Y:S01]  /*ace0*/  IMAD.MOV.U32 R20, RZ, RZ, 0x1 ;  /* 0x00000001ff147424 */ /* 0x000fe200078e00ff */
[----:B------:R-:W-:Y:S01]  /*acf0*/  UISETP.GE.AND UP0, UPT, UR4, UR45, UPT ;  /* 0x0000002d0400728c */ /* 0x000fe2000bf06270 */
[----:B------:R-:W-:-:S05]  /*ad00*/  MOV R21, 0x1 ;  /* 0x0000000100157802 */ /* 0x000fca0000000f00 */
[----:B------:R-:W-:-:S13]  /*ad10*/  PLOP3.LUT P0, PT, PT, PT, UP0, 0x40, 0x0 ;  /* 0x000000000000781c */ /* 0x000fda0003f0e808 */
[----:B------:R-:W-:Y:S05]  /*ad20*/  @P0 BRA `(.L_x_57) ;  /* 0x0000000c00840947 */ /* 0x000fea0003800000 */
[----:B------:R-:W-:Y:S01]  /*ad30*/  UIADD3 UR4, UR44, 0x1, URZ ;  /* 0x000000012c047890 */ /* 0x000fe2000fffe03f */
[----:B------:R-:W-:Y:S01]  /*ad40*/  IADD3 R27, R28, R31, R27 ;  /* 0x0000001f1c1b7210 */ /* 0x000fe20007ffe01b */
[----:B------:R-:W-:Y:S01]  /*ad50*/  IMAD.MOV.U32 R21, RZ, RZ, 0x1 ;  /* 0x00000001ff157424 */ /* 0x000fe200078e00ff */
[----:B------:R-:W-:Y:S01]  /*ad60*/  LOP3.LUT R4, RZ, UR42, RZ, 0x33, !PT ;  /* 0x0000002aff047c12 */ /* 0x000fe2000f8e33ff */
[----:B------:R-:W-:Y:S01]  /*ad70*/  UIMAD UR4, UR4, UR38, URZ ;  /* 0x00000026040472a4 */ /* 0x000fe2000f8e023f */
[----:B------:R-:W-:Y:S01]  /*ad80*/  MOV R20, 0x1 ;  /* 0x0000000100147802 */ /* 0x000fe20000000f00 */
[----:B------:R-:W-:-:S04]  /*ad90*/  VIADD R36, R27, 0xfffffee0 ;  /* 0xfffffee01b247836 */ /* 0x000fc80000000000 */
[----:B------:R-:W-:-:S04]  /*ada0*/  LOP3.LUT R3, RZ, UR4, RZ, 0x33, !PT ;  /* 0x00000004ff037c12 */ /* 0x000fc8000f8e33ff */
[----:B------:R-:W-:-:S04]  /*adb0*/  VIMNMX R3, R3, R4, !PT ;  /* 0x0000000403037248 */ /* 0x000fc80007fe0100 */
[C---:B------:R-:W-:Y:S01]  /*adc0*/  IADD3 R35, -R3.reuse, -0x2, RZ ;  /* 0xfffffffe03237810 */ /* 0x040fe20007ffe1ff */
[----:B------:R-:W-:-:S07]  /*add0*/  IMAD R36, R3, -0x60, R36 ;  /* 0xffffffa003247824 */ /* 0x000fce00078e0224 */
.L_x_72:
[----:B------:R-:W-:Y:S01]  /*ade0*/  ISETP.NE.AND P1, PT, R29, 0x1, PT ;  /* 0x000000011d00780c */ /* 0x000fe20003f25270 */
[----:B------:R-:W-:Y:S01]  /*adf0*/  BSSY B1, `(.L_x_58) ;  /* 0x0000014000017945 */ /* 0x000fe20003800000 */
[----:B------:R-:W-:Y:S01]  /*ae00*/  ISETP.GT.U32.AND P0, PT, R26, 0x5f, PT ;  /* 0x0000005f1a00780c */ /* 0x000fe20003f04070 */
[----:B------:R-:W-:-:S10]  /*ae10*/  IMAD.MOV.U32 R33, RZ, RZ, RZ ;  /* 0x000000ffff217224 */ /* 0x000fd400078e00ff */
[----:B0-----:R-:W0:Y:S08]  /*ae20*/  @P1 LDC R3, c[0x0][0x434] ;  /* 0x00010d00ff031b82 */ /* 0x001e300000000800 */
[----:B------:R-:W1:Y:S01]  /*ae30*/  @P1 LDC R5, c[0x0][0x438] ;  /* 0x00010e00ff051b82 */ /* 0x000e620000000800 */
[----:B0-----:R-:W-:-:S04]  /*ae40*/  @P1 IMAD.HI.U32 R4, R36, R3, RZ ;  /* 0x0000000324041227 */ /* 0x001fc800078e00ff */
[----:B------:R-:W-:Y:S01]  /*ae50*/  IMAD.MOV.U32 R3, RZ, RZ, R36 ;  /* 0x000000ffff037224 */ /* 0x000fe200078e0024 */
[----:B-1----:R-:W-:Y:S01]  /*ae60*/  @P1 SHF.R.U32.HI R3, RZ, R5, R4 ;  /* 0x00000005ff031219 */ /* 0x002fe20000011604 */
[----:B--23--:R-:W-:Y:S06]  /*ae70*/  @P0 BRA `(.L_x_59) ;  /* 0x00000000002c0947 */ /* 0x00cfec0003800000 */
[----:B------:R-:W-:Y:S01]  /*ae80*/  SHF.R.S32.HI R5, RZ, 0x1f, R3 ;  /* 0x0000001fff057819 */ /* 0x000fe20000011403 */
[----:B------:R-:W-:Y:S01]  /*ae90*/  ULDC.64 UR4, c[0x0][0x428] ;  /* 0x00010a0000047ab9 */ /* 0x000fe20000000a00 */
[----:B------:R-:W-:Y:S01]  /*aea0*/  MOV R4, R3 ;  /* 0x0000000300047202 */ /* 0x000fe20000000f00 */
[----:B------:R-:W-:-:S04]  /*aeb0*/  IMAD R9, R25, UR4, RZ ;  /* 0x0000000419097c24 */ /* 0x000fc8000f8e02ff */
[----:B------:R-:W-:-:S04]  /*aec0*/  IMAD.WIDE.U32 R6, R30, UR4, R4 ;  /* 0x000000041e067c25 */ /* 0x000fc8000f8e0004 */
[----:B------:R-:W-:Y:S01]  /*aed0*/  IMAD R5, R30, UR5, R9 ;  /* 0x000000051e057c24 */ /* 0x000fe2000f8e0209 */
[----:B------:R-:W-:Y:S02]  /*aee0*/  ULDC.64 UR4, c[0x0][0x418] ;  /* 0x0001060000047ab9 */ /* 0x000fe40000000a00 */
[----:B------:R-:W-:Y:S01]  /*aef0*/  LEA R4, P0, R6, UR4, 0x2 ;  /* 0x0000000406047c11 */ /* 0x000fe2000f8010ff */
[----:B------:R-:W-:-:S05]  /*af00*/  IMAD.IADD R5, R5, 0x1, R7 ;  /* 0x0000000105057824 */ /* 0x000fca00078e0207 */
[----:B------:R-:W-:-:S05]  /*af10*/  LEA.HI.X R5, R6, UR5, R5, 0x2, P0 ;  /* 0x0000000506057c11 */ /* 0x000fca00080f1405 */
[----:B------:R0:W5:Y:S02]  /*af20*/  LDG.E R33, desc[UR36][R4.64] ;  /* 0x0000002404217981 */ /* 0x000164000c1e1900 */
.L_x_59:
[----:B------:R-:W-:Y:S05]  /*af30*/  BSYNC B1 ;  /* 0x0000000000017941 */ /* 0x000fea0003800000 */
.L_x_58:
[----:B------:R-:W-:-:S13]  /*af40*/  ISETP.NE.AND P0, PT, R34, 0x3, PT ;  /* 0x000000032200780c */ /* 0x000fda0003f05270 */
[----:B------:R-:W-:Y:S05]  /*af50*/  @!P0 BRA `(.L_x_60) ;  /* 0x0000000000048947 */ /* 0x000fea0003800000 */
[----:B------:R-:W-:Y:S01]  /*af60*/  BPT.TRAP 0x1 ;  /* 0x000000040000795c */ /* 0x000fe20000300000 */
.L_x_60:
[----:B------:R-:W-:Y:S01]  /*af70*/  LEA R32, R21, UR43, 0x3 ;  /* 0x0000002b15207c11 */ /* 0x000fe2000f8e18ff */
[----:B------:R-:W-:Y:S01]  /*af80*/  BSSY B1, `(.L_x_61) ;  /* 0x0000004000017945 */ /* 0x000fe20003800000 */
[----:B------:R-:W-:-:S04]  /*af90*/  SHF.L.U32 R31, R20, 0x1f, RZ ;  /* 0x0000001f141f7819 */ /* 0x000fc800000006ff */
[----:B------:R-:W1:Y:S02]  /*afa0*/  SYNCS.PHASECHK.TRANS64.TRYWAIT P0, [R32+URZ+0x22840], R31 ;  /* 0x0228401f200075a7 */ /* 0x000e64000800017f */
[----:B-1----:R-:W-:Y:S05]  /*afb0*/  @!P0 BRA `(.L_x_62) ;  /* 0x0000002c00008947 */ /* 0x002fea0003800000 */
.L_x_135:
[----:B------:R-:W-:Y:S05]  /*afc0*/  BSYNC B1 ;  /* 0x0000000000017941 */ /* 0x000fea0003800000 */
.L_x_61:
[----:B------:R-:W-:Y:S01]  /*afd0*/  ULDC UR4, c[0x0][0x430] ;  /* 0x00010c0000047ab9 */ /* 0x000fe20000000800 */
[----:B-----5:R-:W-:Y:S01]  /*afe0*/  SHF.R.S32.HI R22, RZ, 0x1f, R33 ;  /* 0x0000001fff167819 */ /* 0x020fe20000011421 */
[----:B------:R-:W-:Y:S01]  /*aff0*/  UIADD3 UR4, -UR4, URZ, URZ ;  /* 0x0000003f04047290 */ /* 0x000fe2000fffe13f */
[----:B------:R-:W-:Y:S01]  /*b000*/  LOP3.LUT P1, RZ, R23, 0x2, RZ, 0xc0, !PT ;  /* 0x0000000217ff7812 */ /* 0x000fe2000782c0ff */
[----:B------:R-:W-:Y:S01]  /*b010*/  ULDC.64 UR6, c[0x0][0x310] ;  /* 0x0000c40000067ab9 */ /* 0x000fe20000000a00 */
[----:B------:R-:W-:Y:S02]  /*b020*/  IMAD R17, R21, 0x1800, R16 ;  /* 0x0000180015117824 */ /* 0x000fe400078e0210 */
[----:B------:R-:W-:Y:S02]  /*b030*/  IMAD R6, R22, UR6, RZ ;  /* 0x0000000616067c24 */ /* 0x000fe4000f8e02ff */
[----:B------:R-:W-:Y:S01]  /*b040*/  IMAD R28, R3, UR4, R36 ;  /* 0x00000004031c7c24 */ /* 0x000fe2000f8e0224 */
[----:B------:R-:W-:-:S03]  /*b050*/  ULDC.64 UR4, c[0x0][0x300] ;  /* 0x0000c00000047ab9 */ /* 0x000fc60000000a00 */
[----:B0-----:R-:W-:Y:S01]  /*b060*/  IMAD.WIDE.U32 R4, R28, UR4, RZ ;  /* 0x000000041c047c25 */ /* 0x001fe2000f8e00ff */
[----:B------:R-:W-:-:S05]  /*b070*/  SHF.R.S32.HI R27, RZ, 0x1f, R28 ;  /* 0x0000001fff1b7819 */ /* 0x000fca000001141c */
[----:B------:R-:W-:Y:S01]  /*b080*/  IMAD R3, R27, UR4, RZ ;  /* 0x000000041b037c24 */ /* 0x000fe2000f8e02ff */
[----:B------:R-:W-:-:S03]  /*b090*/  R2UR UR4, R19 ;  /* 0x00000000130472ca */ /* 0x000fc600000e0000 */
[----:B------:R-:W-:-:S04]  /*b0a0*/  IMAD R3, R28, UR5, R3 ;  /* 0x000000051c037c24 */ /* 0x000fc8000f8e0203 */
[----:B------:R-:W-:Y:S02]  /*b0b0*/  IMAD.IADD R5, R5, 0x1, R3 ;  /* 0x0000000105057824 */ /* 0x000fe400078e0203 */
[C---:B------:R-:W-:Y:S02]  /*b0c0*/  IMAD R3, R33.reuse, UR7, R6 ;  /* 0x0000000721037c24 */ /* 0x040fe4000f8e0206 */
[----:B------:R-:W-:Y:S01]  /*b0d0*/  IMAD.WIDE.U32 R4, R33, UR6, R4 ;  /* 0x0000000621047c25 */ /* 0x000fe2000f8e0004 */
[----:B------:R-:W-:Y:S02]  /*b0e0*/  ULDC.64 UR6, c[0x0][0x308] ;  /* 0x0000c20000067ab9 */ /* 0x000fe40000000a00 */
[----:B------:R-:W-:Y:S02]  /*b0f0*/  UIMAD UR4, UR4, UR6, URZ ;  /* 0x00000006040472a4 */ /* 0x000fe4000f8e023f */
[----:B------:R-:W-:Y:S01]  /*b100*/  IADD3 R5, R5, R3, RZ ;  /* 0x0000000305057210 */ /* 0x000fe20007ffe0ff */
[----:B------:R-:W-:Y:S01]  /*b110*/  IMAD.U32 R3, RZ, RZ, UR6 ;  /* 0x00000006ff037e24 */ /* 0x000fe2000f8e00ff */
[----:B------:R-:W-:-:S03]  /*b120*/  UIMAD UR4, UR40, UR7, UR4 ;  /* 0x00000007280472a4 */ /* 0x000fc6000f8e0204 */
[----:B------:R-:W-:Y:S01]  /*b130*/  IMAD.WIDE.U32 R4, R3, UR40, R4 ;  /* 0x0000002803047c25 */ /* 0x000fe2000f8e0004 */
[----:B------:R-:W-:-:S03]  /*b140*/  ULDC.64 UR6, c[0x0][0x2e8] ;  /* 0x0000ba0000067ab9 */ /* 0x000fc60000000a00 */
[----:B------:R-:W-:Y:S01]  /*b150*/  VIADD R3, R5, UR4 ;  /* 0x0000000405037c36 */ /* 0x000fe20008000000 */
[----:B------:R-:W-:Y:S01]  /*b160*/  LEA R10, P0, R4, UR6, 0x1 ;  /* 0x00000006040a7c11 */ /* 0x000fe2000f8008ff */
[----:B------:R-:W-:-:S03]  /*b170*/  UMOV UR4, 0xffffffff ;  /* 0xffffffff00047882 */ /* 0x000fc60000000000 */
[----:B------:R-:W-:Y:S01]  /*b180*/  LEA.HI.X R3, R4, UR7, R3, 0x1, P0 ;  /* 0x0000000704037c11 */ /* 0x000fe200080f0c03 */
[----:B------:R-:W-:Y:S08]  /*b190*/  BRA.DIV UR4, `(.L_x_63) ;  /* 0x0000002a049c7947 */ /* 0x000ff0000b800000 */
[----:B------:R-:W0:Y:S01]  /*b1a0*/  SHFL.IDX PT, R14, R10, RZ, 0x181f ;  /* 0x00181fff0a0e7589 */ /* 0x000e2200000e0000 */
[----:B------:R-:W-:-:S03]  /*b1b0*/  LEA R17, R17, UR43, 0x1 ;  /* 0x0000002b11117c11 */ /* 0x000fc6000f8e08ff */
[----:B------:R-:W2:Y:S04]  /*b1c0*/  SHFL.IDX PT, R5, R3, RZ, 0x181f ;  /* 0x00181fff03057589 */ /* 0x000ea800000e0000 */
[----:B------:R-:W-:Y:S04]  /*b1d0*/  SHFL.IDX PT, R7, R3, 0x1, 0x181f ;  /* 0x00381f0003077f89 */ /* 0x000fe800000e0000 */
[----:B------:R-:W-:Y:S04]  /*b1e0*/  SHFL.IDX PT, R4, R3, 0x2, 0x181f ;  /* 0x00581f0003047f89 */ /* 0x000fe800000e0000 */
[----:B------:R-:W-:Y:S04]  /*b1f0*/  SHFL.IDX PT, R18, R3, 0x4, 0x181f ;  /* 0x00981f0003127f89 */ /* 0x000fe800000e0000 */
[----:B------:R-:W-:Y:S01]  /*b200*/  SHFL.IDX PT, R37, R10, 0x5, 0x181f ;  /* 0x00b81f000a257f89 */ /* 0x000fe200000e0000 */
[----:B0-----:R-:W-:-:S03]  /*b210*/  IADD3 R12, P0, R14, R24, RZ ;  /* 0x000000180e0c7210 */ /* 0x001fc60007f1e0ff */
[----:B------:R-:W0:Y:S01]  /*b220*/  SHFL.IDX PT, R14, R10, 0x1, 0x181f ;  /* 0x00381f000a0e7f89 */ /* 0x000e2200000e0000 */
[----:B--2---:R-:W-:-:S03]  /*b230*/  IADD3.X R13, RZ, R5, RZ, P0, !PT ;  /* 0x00000005ff0d7210 */ /* 0x004fc600007fe4ff */
[----:B------:R-:W-:Y:S04]  /*b240*/  SHFL.IDX PT, R5, R3, 0x3, 0x181f ;  /* 0x00781f0003057f89 */ /* 0x000fe800000e0000 */
[----:B------:R2:W-:Y:S01]  /*b250*/  LDGSTS.E.BYPASS.LTC128B.128 [R17+0x1c400], desc[UR36][R12.64], !P1 ;  /* 0x1c4000000c117fae */ /* 0x0005e2000c901d64 */
[----:B0-----:R-:W-:-:S03]  /*b260*/  IADD3 R8, P0, R14, R24, RZ ;  /* 0x000000180e087210 */ /* 0x001fc60007f1e0ff */
[----:B------:R-:W0:Y:S02]  /*b270*/  SHFL.IDX PT, R14, R10, 0x2, 0x181f ;  /* 0x00581f000a0e7f89 */ /* 0x000e2400000e0000 */
[----:B------:R-:W-:-:S05]  /*b280*/  IMAD.X R9, RZ, RZ, R7, P0 ;  /* 0x000000ffff097224 */ /* 0x000fca00000e0607 */
[----:B------:R2:W-:Y:S01]  /*b290*/  LDGSTS.E.BYPASS.LTC128B.128 [R17+0x1cc00], desc[UR36][R8.64], !P1 ;  /* 0x1cc0000008117fae */ /* 0x0005e2000c901d64 */
[----:B0-----:R-:W-:-:S03]  /*b2a0*/  IADD3 R6, P0, R14, R24, RZ ;  /* 0x000000180e067210 */ /* 0x001fc60007f1e0ff */
[----:B------:R-:W0:Y:S02]  /*b2b0*/  SHFL.IDX PT, R14, R10, 0x3, 0x181f ;  /* 0x00781f000a0e7f89 */ /* 0x000e2400000e0000 */
[----:B------:R-:W-:-:S05]  /*b2c0*/  IMAD.X R7, RZ, RZ, R4, P0 ;  /* 0x000000ffff077224 */ /* 0x000fca00000e0604 */
[----:B------:R2:W-:Y:S01]  /*b2d0*/  LDGSTS.E.BYPASS.LTC128B.128 [R17+0x1d400], desc[UR36][R6.64], !P1 ;  /* 0x1d40000006117fae */ /* 0x0005e2000c901d64 */
[----:B0-----:R-:W-:-:S03]  /*b2e0*/  IADD3 R4, P0, R14, R24, RZ ;  /* 0x000000180e047210 */ /* 0x001fc60007f1e0ff */
[----:B------:R-:W0:Y:S01]  /*b2f0*/  SHFL.IDX PT, R14, R10, 0x4, 0x181f ;  /* 0x00981f000a0e7f89 */ /* 0x000e2200000e0000 */
[----:B------:R-:W-:-:S05]  /*b300*/  IADD3.X R5, RZ, R5, RZ, P0, !PT ;  /* 0x00000005ff057210 */ /* 0x000fca00007fe4ff */
[----:B------:R2:W-:Y:S01]  /*b310*/  LDGSTS.E.BYPASS.LTC128B.128 [R17+0x1dc00], desc[UR36][R4.64], !P1 ;  /* 0x1dc0000004117fae */ /* 0x0005e2000c901d64 */
[----:B0-----:R-:W-:-:S05]  /*b320*/  IADD3 R14, P0, R14, R24, RZ ;  /* 0x000000180e0e7210 */ /* 0x001fca0007f1e0ff */
[----:B------:R-:W-:Y:S02]  /*b330*/  IMAD.X R15, RZ, RZ, R18, P0 ;  /* 0x000000ffff0f7224 */ /* 0x000fe400000e0612 */
[----:B------:R2:W0:Y:S04]  /*b340*/  SHFL.IDX PT, R18, R3, 0x5, 0x181f ;  /* 0x00b81f0003127f89 */ /* 0x00042800000e0000 */
[----:B------:R2:W-:Y:S02]  /*b350*/  LDGSTS.E.BYPASS.LTC128B.128 [R17+0x1e400], desc[UR36][R14.64], !P1 ;  /* 0x1e4000000e117fae */ /* 0x0005e4000c901d64 */
.L_x_149:
[----:B--2---:R-:W-:-:S05]  /*b360*/  IADD3 R4, P0, R37, R24, RZ ;  /* 0x0000001825047210 */ /* 0x004fca0007f1e0ff */
[----:B0-----:R-:W-:Y:S01]  /*b370*/  IMAD.X R5, RZ, RZ, R18, P0 ;  /* 0x000000ffff057224 */ /* 0x001fe200000e0612 */
[----:B------:R-:W-:-:S04]  /*b380*/  PLOP3.LUT P0, PT, PT, PT, PT, 0x80, 0x0 ;  /* 0x000000000000781c */ /* 0x000fc80003f0f070 */
[----:B------:R-:W-:Y:S01]  /*b390*/  @!PT LDS RZ, [RZ] ;  /* 0x00000000fffff984 */ /* 0x000fe20000000800 */
[----:B------:R-:W-:Y:S01]  /*b3a0*/  @!PT LDS RZ, [RZ] ;  /* 0x00000000fffff984 */ /* 0x000fe20000000800 */
[----:B------:R-:W-:Y:S01]  /*b3b0*/  @!PT LDS RZ, [RZ] ;  /* 0x00000000fffff984 */ /* 0x000fe20000000800 */
[----:B------:R0:W-:Y:S01]  /*b3c0*/  LDGSTS.E.BYPASS.LTC128B.128 [R17+0x1ec00], desc[UR36][R4.64], !P1 ;  /* 0x1ec0000004117fae */ /* 0x0001e2000c901d64 */
[----:B------:R-:W-:-:S08]  /*b3d0*/  NOP ;  /* 0x0000000000007918 */ /* 0x000fd00000000000 */
.L_x_64:
[----:B------:R-:W-:Y:S02]  /*b3e0*/  PLOP3.LUT P1, PT, P1, P0, PT, 0xa2, 0x0 ;  /* 0x000000000000781c */ /* 0x000fe40000f21472 */
[----:B------:R-:W-:-:S08]  /*b3f0*/  @P0 R2UR P1, UR4, R32 ;  /* 0x00000000200402ca */ /* 0x000fd00000020000 */
[----:B------:R-:W-:-:S05]  /*b400*/  @P0 PLOP3.LUT P0, PT, P1, PT, PT, 0x80, 0x0 ;  /* 0x000000000000081c */ /* 0x000fca0000f0f070 */
[----:B------:R-:W-:Y:S01]  /*b410*/  @!P1 SYNCS.ARRIVE.TRANS64.RED.A0T1 RZ, [UR4+0x22830], RZ ;  /* 0x022830ffffff99a7 */ /* 0x000fe20008200404 */
[----:B------:R-:W-:Y:S07]  /*b420*/  @!P1 ARRIVES.LDGSTSBAR.64.TRANSCNT [UR4+0x22830] ;  /* 0x02283000ff0099b0 */ /* 0x000fee0008000a84 */
[----:B------:R-:W-:Y:S05]  /*b430*/  @P0 BRA.U.ANY `(.L_x_64) ;  /* 0xfffffffd00e80947 */ /* 0x000fea000393ffff */
[----:B------:R-:W-:Y:S01]  /*b440*/  NOP ;  /* 0x0000000000007918 */ /* 0x000fe20000000000 */
[----:B------:R-:W-:-:S13]  /*b450*/  ISETP.NE.AND P2, PT, R34, 0x3, PT ;  /* 0x000000032200780c */ /* 0x000fda0003f45270 */
[----:B------:R-:W-:Y:S05]  /*b460*/  @!P2 BRA `(.L_x_65) ;  /* 0x000000000004a947 */ /* 0x000fea0003800000 */
[----:B------:R-:W-:Y:S01]  /*b470*/  BPT.TRAP 0x1 ;  /* 0x000000040000795c */ /* 0x000fe20000300000 */
.L_x_65:
[----:B------:R2:W-:Y:S01]  /*b480*/  SYNCS.ARRIVE.TRANS64.A1T0 RZ, [R32+URZ+0x22830], RZ ;  /* 0x022830ff20ff79a7 */ /* 0x0005e2000810003f */
[----:B------:R-:W-:Y:S05]  /*b490*/  @!P2 BRA `(.L_x_66) ;  /* 0x000000000004a947 */ /* 0x000fea0003800000 */
[----:B------:R-:W-:Y:S01]  /*b4a0*/  BPT.TRAP 0x1 ;  /* 0x000000040000795c */ /* 0x000fe20000300000 */
.L_x_66:
[----:B------:R-:W3:Y:S01]  /*b4b0*/  SYNCS.PHASECHK.TRANS64.TRYWAIT P0, [R32+URZ+0x22860], R31 ;  /* 0x0228601f200075a7 */ /* 0x000ee2000800017f */
[----:B------:R-:W-:Y:S04]  /*b4c0*/  BSSY B1, `(.L_x_67) ;  /* 0x0000002000017945 */ /* 0x000fe80003800000 */
[----:B---3--:R-:W-:Y:S05]  /*b4d0*/  @!P0 BRA `(.L_x_68) ;  /* 0x0000002c005c8947 */ /* 0x008fea0003800000 */
.L_x_150:
[----:B------:R-:W-:Y:S05]  /*b4e0*/  BSYNC B1 ;  /* 0x0000000000017941 */ /* 0x000fea0003800000 */
.L_x_67:
[----:B------:R-:W-:Y:S01]  /*b4f0*/  ULDC.64 UR4, c[0x0][0x328] ;  /* 0x0000ca0000047ab9 */ /* 0x000fe20000000a00 */
[----:B------:R-:W-:Y:S01]  /*b500*/  ULDC.64 UR6, c[0x0][0x338] ;  /* 0x0000ce0000067ab9 */ /* 0x000fe20000000a00 */
[----:B------:R-:W-:Y:S01]  /*b510*/  IMAD R27, R27, UR4, RZ ;  /* 0x000000041b1b7c24 */ /* 0x000fe2000f8e02ff */
[----:B------:R-:W-:Y:S01]  /*b520*/  LOP3.LUT P4, RZ, R23, 0x1, RZ, 0xc0, !PT ;  /* 0x0000000117ff7812 */ /* 0x000fe2000788c0ff */
[C---:B0-----:R-:W-:Y:S01]  /*b530*/  IMAD.WIDE.U32 R4, R28.reuse, UR4, RZ ;  /* 0x000000041c047c25 */ /* 0x041fe2000f8e00ff */
[----:B------:R-:W-:Y:S02]  /*b540*/  R2UR UR4, R19 ;  /* 0x00000000130472ca */ /* 0x000fe400000e0000 */
[C---:B------:R-:W-:Y:S01]  /*b550*/  LOP3.LUT P3, RZ, R23.reuse, 0x10, RZ, 0xc0, !PT ;  /* 0x0000001017ff7812 */ /* 0x040fe2000786c0ff */
[----:B------:R-:W-:Y:S01]  /*b560*/  IMAD R27, R28, UR5, R27 ;  /* 0x000000051c1b7c24 */ /* 0x000fe2000f8e021b */
[C---:B------:R-:W-:Y:S01]  /*b570*/  LOP3.LUT P2, RZ, R23.reuse, 0x8, RZ, 0xc0, !PT ;  /* 0x0000000817ff7812 */ /* 0x040fe2000784c0ff */
[----:B------:R-:W-:Y:S01]  /*b580*/  IMAD R22, R22, UR6, RZ ;  /* 0x0000000616167c24 */ /* 0x000fe2000f8e02ff */
[----:B------:R-:W-:-:S02]  /*b590*/  LOP3.LUT P1, RZ, R23, 0x4, RZ, 0xc0, !PT ;  /* 0x0000000417ff7812 */ /* 0x000fc4000782c0ff */
[----:B------:R-:W-:Y:S01]  /*b5a0*/  IADD3 R5, R5, R27, RZ ;  /* 0x0000001b05057210 */ /* 0x000fe20007ffe0ff */
[C---:B------:R-:W-:Y:S02]  /*b5b0*/  IMAD R3, R33.reuse, UR7, R22 ;  /* 0x0000000721037c24 */ /* 0x040fe4000f8e0216 */
        /* <DEDUP_REMOVED lines=10> */
[----:B------:R-:W-:-:S04]  /*b660*/  LEA R3, P0, R4, UR6, 0x1 ;  /* 0x0000000604037c11 */ /* 0x000fc8000f8008ff */
[----:B------:R-:W-:Y:S01]  /*b670*/  LEA.HI.X R18, R4, UR7, R5, 0x1, P0 ;  /* 0x0000000704127c11 */ /* 0x000fe200080f0c05 */
[----:B------:R-:W-:Y:S08]  /*b680*/  BRA.DIV UR4, `(.L_x_69) ;  /* 0x0000002e04047947 */ /* 0x000ff0000b800000 */
[----:B------:R-:W0:Y:S01]  /*b690*/  SHFL.IDX PT, R14, R3, RZ, 0x181f ;  /* 0x00181fff030e7589 */ /* 0x000e2200000e0000 */
[----:B------:R-:W-:-:S03]  /*b6a0*/  IMAD R17, R21, 0xc000, R0 ;  /* 0x0000c00015117824 */ /* 0x000fc600078e0200 */
[----:B------:R-:W4:Y:S04]  /*b6b0*/  SHFL.IDX PT, R5, R18, RZ, 0x181f ;  /* 0x00181fff12057589 */ /* 0x000f2800000e0000 */
[----:B------:R-:W-:Y:S04]  /*b6c0*/  SHFL.IDX PT, R6, R18, 0x1, 0x181f ;  /* 0x00381f0012067f89 */ /* 0x000fe800000e0000 */
[----:B------:R-:W-:Y:S04]  /*b6d0*/  SHFL.IDX PT, R7, R18, 0x3, 0x181f ;  /* 0x00781f0012077f89 */ /* 0x000fe800000e0000 */
[----:B------:R-:W-:Y:S01]  /*b6e0*/  SHFL.IDX PT, R22, R18, 0x4, 0x181f ;  /* 0x00981f0012167f89 */ /* 0x000fe200000e0000 */
[----:B0-----:R-:W-:-:S05]  /*b6f0*/  IADD3 R14, P0, R14, R24, RZ ;  /* 0x000000180e0e7210 */ /* 0x001fca0007f1e0ff */
[----:B----4-:R-:W-:Y:S02]  /*b700*/  IMAD.X R15, RZ, RZ, R5, P0 ;  /* 0x000000ffff0f7224 */ /* 0x010fe400000e0605 */
[----:B------:R-:W0:Y:S04]  /*b710*/  SHFL.IDX PT, R5, R3, 0x1, 0x181f ;  /* 0x00381f0003057f89 */ /* 0x000e2800000e0000 */
[----:B------:R-:W-:Y:S04]  /*b720*/  LDGSTS.E.BYPASS.LTC128B.128 [R17], desc[UR36][R14.64], !P4 ;  /* 0x000000000e117fae */ /* 0x000fe8000e101d64 */
[----:B------:R-:W-:Y:S04]  /*b730*/  LDGSTS.E.BYPASS.LTC128B.128 [R17+0x3000], desc[UR36][R14.64+0x80], !P3 ;  /* 0x030000800e117fae */ /* 0x000fe8000d901d64 */
[----:B------:R-:W-:Y:S04]  /*b740*/  LDGSTS.E.BYPASS.LTC128B.128 [R17+0x6000], desc[UR36][R14.64+0x100], !P2 ;  /* 0x060001000e117fae */ /* 0x000fe8000d101d64 */
[----:B------:R-:W-:Y:S01]  /*b750*/  LDGSTS.E.BYPASS.LTC128B.128 [R17+0x9000], desc[UR36][R14.64+0x180], !P1 ;  /* 0x090001800e117fae */ /* 0x000fe2000c901d64 */
[----:B0-----:R-:W-:-:S03]  /*b760*/  IADD3 R10, P0, R5, R24, RZ ;  /* 0x00000018050a7210 */ /* 0x001fc60007f1e0ff */
[----:B------:R-:W0:Y:S02]  /*b770*/  SHFL.IDX PT, R5, R3, 0x2, 0x181f ;  /* 0x00581f0003057f89 */ /* 0x000e2400000e0000 */
[----:B------:R-:W-:Y:S02]  /*b780*/  IMAD.X R11, RZ, RZ, R6, P0 ;  /* 0x000000ffff0b7224 */ /* 0x000fe400000e0606 */
[----:B------:R-:W4:Y:S04]  /*b790*/  SHFL.IDX PT, R6, R18, 0x2, 0x181f ;  /* 0x00581f0012067f89 */ /* 0x000f2800000e0000 */
[----:B------:R-:W-:Y:S04]  /*b7a0*/  LDGSTS.E.BYPASS.LTC128B.128 [R17+0x800], desc[UR36][R10.64], !P4 ;  /* 0x008000000a117fae */ /* 0x000fe8000e101d64 */
[----:B------:R-:W-:Y:S04]  /*b7b0*/  LDGSTS.E.BYPASS.LTC128B.128 [R17+0x3800], desc[UR36][R10.64+0x80], !P3 ;  /* 0x038000800a117fae */ /* 0x000fe8000d901d64 */
[----:B------:R-:W-:Y:S04]  /*b7c0*/  LDGSTS.E.BYPASS.LTC128B.128 [R17+0x6800], desc[UR36][R10.64+0x100], !P2 ;  /* 0x068001000a117fae */ /* 0x000fe8000d101d64 */
[----:B------:R-:W-:Y:S01]  /*b7d0*/  LDGSTS.E.BYPASS.LTC128B.128 [R17+0x9800], desc[UR36][R10.64+0x180], !P1 ;  /* 0x098001800a117fae */ /* 0x000fe2000c901d64 */
[----:B0-----:R-:W-:-:S03]  /*b7e0*/  IADD3 R8, P0, R5, R24, RZ ;  /* 0x0000001805087210 */ /* 0x001fc60007f1e0ff */
[----:B------:R-:W-:Y:S04]  /*b7f0*/  SHFL.IDX PT, R18, R18, 0x5, 0x181f ;  /* 0x00b81f0012127f89 */ /* 0x000fe800000e0000 */
[----:B------:R-:W0:Y:S01]  /*b800*/  SHFL.IDX PT, R5, R3, 0x3, 0x181f ;  /* 0x00781f0003057f89 */ /* 0x000e2200000e0000 */
[----:B----4-:R-:W-:-:S05]  /*b810*/  IADD3.X R9, RZ, R6, RZ, P0, !PT ;  /* 0x00000006ff097210 */ /* 0x010fca00007fe4ff */
[----:B------:R-:W-:Y:S04]  /*b820*/  LDGSTS.E.BYPASS.LTC128B.128 [R17+0x1000], desc[UR36][R8.64], !P4 ;  /* 0x0100000008117fae */ /* 0x000fe8000e101d64 */
[----:B------:R-:W-:Y:S04]  /*b830*/  LDGSTS.E.BYPASS.LTC128B.128 [R17+0x4000], desc[UR36][R8.64+0x80], !P3 ;  /* 0x0400008008117fae */ /* 0x000fe8000d901d64 */
[----:B------:R-:W-:Y:S04]  /*b840*/  LDGSTS.E.BYPASS.LTC128B.128 [R17+0x7000], desc[UR36][R8.64+0x100], !P2 ;  /* 0x0700010008117fae */ /* 0x000fe8000d101d64 */
[----:B------:R4:W-:Y:S01]  /*b850*/  LDGSTS.E.BYPASS.LTC128B.128 [R17+0xa000], desc[UR36][R8.64+0x180], !P1 ;  /* 0x0a00018008117fae */ /* 0x0009e2000c901d64 */
[----:B0-----:R-:W-:-:S03]  /*b860*/  IADD3 R6, P0, R5, R24, RZ ;  /* 0x0000001805067210 */ /* 0x001fc60007f1e0ff */
[----:B------:R-:W0:Y:S02]  /*b870*/  SHFL.IDX PT, R5, R3, 0x4, 0x181f ;  /* 0x00981f0003057f89 */ /* 0x000e2400000e0000 */
[----:B------:R-:W-:Y:S02]  /*b880*/  IMAD.X R7, RZ, RZ, R7, P0 ;  /* 0x000000ffff077224 */ /* 0x000fe400000e0607 */
[----:B------:R-:W1:Y:S01]  /*b890*/  SHFL.IDX PT, R3, R3, 0x5, 0x181f ;  /* 0x00b81f0003037f89 */ /* 0x000e6200000e0000 */
[----:B----4-:R-:W-:-:S03]  /*b8a0*/  MOV R8, RZ ;  /* 0x000000ff00087202 */ /* 0x010fc60000000f00 */
[----:B------:R4:W-:Y:S04]  /*b8b0*/  LDGSTS.E.BYPASS.LTC128B.128 [R17+0x1800], desc[UR36][R6.64], !P4 ;  /* 0x0180000006117fae */ /* 0x0009e8000e101d64 */
[----:B------:R4:W-:Y:S04]  /*b8c0*/  LDGSTS.E.BYPASS.LTC128B.128 [R17+0x4800], desc[UR36][R6.64+0x80], !P3 ;  /* 0x0480008006117fae */ /* 0x0009e8000d901d64 */
[----:B------:R4:W-:Y:S04]  /*b8d0*/  LDGSTS.E.BYPASS.LTC128B.128 [R17+0x7800], desc[UR36][R6.64+0x100], !P2 ;  /* 0x0780010006117fae */ /* 0x0009e8000d101d64 */
[----:B------:R4:W-:Y:S01]  /*b8e0*/  LDGSTS.E.BYPASS.LTC128B.128 [R17+0xa800], desc[UR36][R6.64+0x180], !P1 ;  /* 0x0a80018006117fae */ /* 0x0009e2000c901d64 */
[----:B0-----:R-:W-:-:S05]  /*b8f0*/  IADD3 R4, P0, R5, R24, RZ ;  /* 0x0000001805047210 */ /* 0x001fca0007f1e0ff */
[----:B------:R-:W-:-:S05]  /*b900*/  IMAD.X R5, RZ, RZ, R22, P0 ;  /* 0x000000ffff057224 */ /* 0x000fca00000e0616 */
[----:B------:R4:W-:Y:S04]  /*b910*/  LDGSTS.E.BYPASS.LTC128B.128 [R17+0x2000], desc[UR36][R4.64], !P4 ;  /* 0x0200000004117fae */ /* 0x0009e8000e101d64 */
[----:B------:R4:W-:Y:S04]  /*b920*/  LDGSTS.E.BYPASS.LTC128B.128 [R17+0x5000], desc[UR36][R4.64+0x80], !P3 ;  /* 0x0500008004117fae */ /* 0x0009e8000d901d64 */
[----:B------:R4:W-:Y:S04]  /*b930*/  LDGSTS.E.BYPASS.LTC128B.128 [R17+0x8000], desc[UR36][R4.64+0x100], !P2 ;  /* 0x0800010004117fae */ /* 0x0009e8000d101d64 */
[----:B-1----:R4:W-:Y:S02]  /*b940*/  LDGSTS.E.BYPASS.LTC128B.128 [R17+0xb000], desc[UR36][R4.64+0x180], !P1 ;  /* 0x0b00018004117fae */ /* 0x0029e4000c901d64 */
.L_x_164:
[----:B----4-:R-:W-:-:S05]  /*b950*/  IADD3 R4, P0, R3, R24, RZ ;  /* 0x0000001803047210 */ /* 0x010fca0007f1e0ff */
[----:B------:R-:W-:Y:S01]  /*b960*/  IMAD.X R5, RZ, RZ, R18, P0 ;  /* 0x000000ffff057224 */ /* 0x000fe200000e0612 */
[----:B------:R-:W-:-:S04]  /*b970*/  PLOP3.LUT P0, PT, PT, PT, PT, 0x80, 0x0 ;  /* 0x000000000000781c */ /* 0x000fc80003f0f070 */
        /* <DEDUP_REMOVED lines=8> */
.L_x_70:
        /* <DEDUP_REMOVED lines=10> */
.L_x_71:
[----:B------:R-:W-:Y:S01]  /*baa0*/  VIADD R21, R21, 0x1 ;  /* 0x0000000115157836 */ /* 0x000fe20000000000 */
[----:B------:R-:W-:Y:S01]  /*bab0*/  IADD3 R35, R35, -0x1, RZ ;  /* 0xffffffff23237810 */ /* 0x000fe20007ffe0ff */
[----:B------:R1:W-:Y:S01]  /*bac0*/  SYNCS.ARRIVE.TRANS64.A1T0 RZ, [R32+URZ+0x22850], RZ ;  /* 0x022850ff20ff79a7 */ /* 0x0003e2000810003f */
[----:B------:R-:W-:Y:S02]  /*bad0*/  VIADD R36, R36, 0xffffffa0 ;  /* 0xffffffa024247836 */ /* 0x000fe40000000000 */
[----:B------:R-:W-:-:S04]  /*bae0*/  ISETP.NE.AND P0, PT, R21, 0x2, PT ;  /* 0x000000021500780c */ /* 0x000fc80003f05270 */
[----:B------:R-:W-:Y:S02]  /*baf0*/  SEL R21, R21, RZ, P0 ;  /* 0x000000ff15157207 */ /* 0x000fe40000000000 */
[----:B------:R-:W-:Y:S02]  /*bb00*/  SEL R3, RZ, 0x1, P0 ;  /* 0x00000001ff037807 */ /* 0x000fe40000000000 */
[----:B------:R-:W-:Y:S02]  /*bb10*/  ISETP.GT.AND P0, PT, R35, UR45, PT ;  /* 0x0000002d23007c0c */ /* 0x000fe4000bf04270 */
[----:B------:R-:W-:-:S11]  /*bb20*/  LOP3.LUT R20, R20, R3, RZ, 0x3c, !PT ;  /* 0x0000000314147212 */ /* 0x000fd600078e3cff */
[----:B-1----:R-:W-:Y:S05]  /*bb30*/  @P0 BRA `(.L_x_72) ;  /* 0xfffffff000a80947 */ /* 0x002fea000383ffff */
.L_x_57:
[----:B------:R-:W-:Y:S05]  /*bb40*/  BSYNC B0 ;  /* 0x0000000000007941 */ /* 0x000fea0003800000 */
.L_x_40:
[----:B------:R-:W0:Y:S01]  /*bb50*/  S2R R3, SR_CgaCtaId ;  /* 0x0000000000037919 */ /* 0x000e220000008800 */
[----:B------:R-:W-:Y:S01]  /*bb60*/  MOV R0, 0x400 ;  /* 0x0000040000007802 */ /* 0x000fe20000000f00 */
[----:B------:R-:W-:Y:S01]  /*bb70*/  BSSY B0, `(.L_x_73) ;  /* 0x0000005000007945 */ /* 0x000fe20003800000 */
[----:B------:R-:W-:Y:S02]  /*bb80*/  SHF.L.U32 R8, R8, 0x1f, RZ ;  /* 0x0000001f08087819 */ /* 0x000fe400000006ff */
[----:B0-----:R-:W-:-:S04]  /*bb90*/  LEA R4, R3, R0, 0x18 ;  /* 0x0000000003047211 */ /* 0x001fc800078ec0ff */
[----:B------:R-:W0:Y:S02]  /*bba0*/  SYNCS.PHASECHK.TRANS64.TRYWAIT P0, [R4+URZ+0x22820], R8 ;  /* 0x02282008040075a7 */ /* 0x000e24000800017f */
[----:B0-----:R-:W-:Y:S05]  /*bbb0*/  @!P0 BRA `(.L_x_74) ;  /* 0x0000002c00988947 */ /* 0x001fea0003800000 */
.L_x_165:
[----:B------:R-:W-:Y:S05]  /*bbc0*/  BSYNC B0 ;  /* 0x0000000000007941 */ /* 0x000fea0003800000 */
.L_x_73:
[----:B------:R-:W-:-:S03]  /*bbd0*/  UMOV UR4, 0xffffffff ;  /* 0xffffffff00047882 */ /* 0x000fc60000000000 */
[----:B------:R-:W-:Y:S05]  /*bbe0*/  BRA.DIV UR4, `(.L_x_75) ;  /* 0x0000002e04a07947 */ /* 0x000fea000b800000 */
[----:B------:R1:W4:Y:S02]  /*bbf0*/  SHFL.IDX PT, R14, R2, RZ, 0x1f ;  /* 0x00001fff020e7589 */ /* 0x00032400000e0000 */
.L_x_168:
[----:B----4-:R-:W-:-:S13]  /*bc00*/  ISETP.NE.AND P0, PT, R14, RZ, PT ;  /* 0x000000ff0e00720c */ /* 0x010fda0003f05270 */
[----:B------:R-:W-:Y:S05]  /*bc10*/  @P0 BRA `(.L_x_8) ;  /* 0x0000000000880947 */ /* 0x000fea0003800000 */
[----:B------:R-:W-:-:S03]  /*bc20*/  UMOV UR4, 0xffffffff ;  /* 0xffffffff00047882 */ /* 0x000fc60000000000 */
[----:B------:R-:W-:Y:S05]  /*bc30*/  BRA.DIV UR4, `(.L_x_76) ;  /* 0x0000002e04b47947 */ /* 0x000fea000b800000 */
[----:B------:R-:W-:-:S13]  /*bc40*/  ELECT P6, URZ, PT ;  /* 0x00000000003f782f */ /* 0x000fda00038c0000 */
.L_x_171:
[----:B------:R-:W-:Y:S05]  /*bc50*/  @!P6 BRA `(.L_x_8) ;  /* 0x000000000078e947 */ /* 0x000fea0003800000 */
[----:B------:R-:W-:-:S06]  /*bc60*/  ULOP3.LUT UR4, UR39, 0x2, URZ, 0xfc, !UPT ;  /* 0x0000000227047892 */ /* 0x000fcc000f8efc3f */
[----:B------:R-:W-:-:S05]  /*bc70*/  IMAD.U32 R0, RZ, RZ, UR4 ;  /* 0x00000004ff007e24 */ /* 0x000fca000f8e00ff */
[----:B------:R-:W-:-:S13]  /*bc80*/  ISETP.NE.AND P0, PT, R0, 0x3, PT ;  /* 0x000000030000780c */ /* 0x000fda0003f05270 */
[----:B------:R-:W-:Y:S05]  /*bc90*/  @!P0 BRA `(.L_x_77) ;  /* 0x0000000000048947 */ /* 0x000fea0003800000 */
[----:B------:R-:W-:Y:S01]  /*bca0*/  BPT.TRAP 0x1 ;  /* 0x000000040000795c */ /* 0x000fe20000300000 */
.L_x_77:
[C---:B------:R-:W-:Y:S01]  /*bcb0*/  LEA R5, R21.reuse, R4, 0x3 ;  /* 0x0000000415057211 */ /* 0x040fe200078e18ff */
[----:B------:R-:W-:Y:S01]  /*bcc0*/  VIADD R21, R21, 0x1 ;  /* 0x0000000115157836 */ /* 0x000fe20000000000 */
[----:B------:R-:W-:-:S04]  /*bcd0*/  SHF.L.U32 R0, R20, 0x1f, RZ ;  /* 0x0000001f14007819 */ /* 0x000fc800000006ff */
[----:B------:R-:W4:Y:S01]  /*bce0*/  SYNCS.PHASECHK.TRANS64.TRYWAIT P1, [R5+URZ+0x22840], R0 ;  /* 0x02284000050075a7 */ /* 0x000f22000802017f */
[----:B------:R-:W-:-:S04]  /*bcf0*/  ISETP.NE.AND P2, PT, R21, 0x2, PT ;  /* 0x000000021500780c */ /* 0x000fc80003f45270 */
[----:B------:R-:W-:Y:S01]  /*bd00*/  SEL R3, RZ, 0x1, P2 ;  /* 0x00000001ff037807 */ /* 0x000fe20001000000 */
[----:B----4-:R-:W-:Y:S08]  /*bd10*/  @!P1 BRA `(.L_x_78) ;  /* 0x0000002c009c9947 */ /* 0x010ff00003800000 */
.L_x_172:
[----:B------:R-:W-:Y:S02]  /*bd20*/  SEL R21, R21, RZ, P2 ;  /* 0x000000ff15157207 */ /* 0x000fe40001000000 */
[----:B-1----:R-:W-:Y:S01]  /*bd30*/  LOP3.LUT R2, R20, R3, RZ, 0x3c, !PT ;  /* 0x0000000314027212 */ /* 0x002fe200078e3cff */
[----:B------:R-:W-:Y:S06]  /*bd40*/  @!P0 BRA `(.L_x_79) ;  /* 0x0000000000048947 */ /* 0x000fec0003800000 */
[----:B------:R-:W-:Y:S01]  /*bd50*/  BPT.TRAP 0x1 ;  /* 0x000000040000795c */ /* 0x000fe20000300000 */
.L_x_79:
[----:B------:R-:W-:Y:S01]  /*bd60*/  IMAD R21, R21, 0x8, R4 ;  /* 0x0000000815157824 */ /* 0x000fe200078e0204 */
[----:B------:R-:W-:-:S04]  /*bd70*/  SHF.L.U32 R2, R2, 0x1f, RZ ;  /* 0x0000001f02027819 */ /* 0x000fc800000006ff */
[----:B------:R-:W1:Y:S02]  /*bd80*/  SYNCS.PHASECHK.TRANS64.TRYWAIT P1, [R21+URZ+0x22840], R2 ;  /* 0x02284002150075a7 */ /* 0x000e64000802017f */
[----:B-1----:R-:W-:Y:S05]  /*bd90*/  @!P1 BRA `(.L_x_80) ;  /* 0x0000002c00909947 */ /* 0x002fea0003800000 */
.L_x_173:
[----:B------:R-:W-:Y:S05]  /*bda0*/  @!P0 BRA `(.L_x_81) ;  /* 0x0000000000048947 */ /* 0x000fea0003800000 */
[----:B------:R-:W-:Y:S01]  /*bdb0*/  BPT.TRAP 0x1 ;  /* 0x000000040000795c */ /* 0x000fe20000300000 */
.L_x_81:
[----:B------:R-:W0:Y:S02]  /*bdc0*/  SYNCS.PHASECHK.TRANS64.TRYWAIT P1, [R5+URZ+0x22860], R0 ;  /* 0x02286000050075a7 */ /* 0x000e24000802017f */
[----:B0-----:R-:W-:Y:S05]  /*bdd0*/  @!P1 BRA `(.L_x_82) ;  /* 0x0000002c00949947 */ /* 0x001fea0003800000 */
.L_x_174:
[----:B------:R-:W-:Y:S05]  /*bde0*/  @!P0 BRA `(.L_x_83) ;  /* 0x0000000000048947 */ /* 0x000fea0003800000 */
[----:B------:R-:W-:Y:S01]  /*bdf0*/  BPT.TRAP 0x1 ;  /* 0x000000040000795c */ /* 0x000fe20000300000 */
.L_x_83:
[----:B------:R0:W0:Y:S02]  /*be00*/  SYNCS.PHASECHK.TRANS64.TRYWAIT P0, [R21+URZ+0x22860], R2 ;  /* 0x02286002150075a7 */ /* 0x000024000800017f */
[----:B0-----:R-:W-:Y:S05]  /*be10*/  @!P0 NANOSLEEP.SYNCS 0x989680 ;  /* 0x009896800000895d */ /* 0x001fea0003900000 */
[----:B------:R-:W0:Y:S02]  /*be20*/  @!P0 SYNCS.PHASECHK.TRANS64 P0, [R21+URZ+0x22860], R2 ;  /* 0x02286002150085a7 */ /* 0x000e24000800007f */
[----:B0-----:R-:W-:Y:S05]  /*be30*/  @!P0 BRA `(.L_x_83) ;  /* 0xfffffffc00f08947 */ /* 0x001fea000383ffff */
.L_x_8:
[----:B------:R-:W-:Y:S05]  /*be40*/  BSYNC B6 ;  /* 0x0000000000067941 */ /* 0x000fea0003800000 */
.L_x_5:
[----:B------:R-:W-:Y:S05]  /*be50*/  EXIT ;  /* 0x000000000000794d */ /* 0x000fea0003800000 */
.L_x_12:
[----:B0-----:R-:W-:-:S04]  /*be60*/  MOV R5, UR41 ;  /* 0x0000002900057c02 */ /* 0x001fc80008000f00 */
[----:B------:R0:W1:Y:S03]  /*be70*/  SYNCS.PHASECHK.TRANS64.TRYWAIT P0, [R5+URZ+0x22800], R8 ;  /* 0x02280008050075a7 */ /* 0x000066000800017f */
[----:B-1----:R-:W-:Y:S05]  /*be80*/  @!P0 NANOSLEEP.SYNCS 0x989680 ;  /* 0x009896800000895d */ /* 0x002fea0003900000 */
[----:B------:R-:W1:Y:S02]  /*be90*/  @!P0 SYNCS.PHASECHK.TRANS64 P0, [R5+URZ+0x22800], R8 ;  /* 0x02280008050085a7 */ /* 0x000e64000800007f */
[----:B-1----:R-:W-:Y:S05]  /*bea0*/  @!P0 BRA `(.L_x_12) ;  /* 0xfffffffc00ec8947 */ /* 0x002fea000383ffff */
[----:B------:R-:W-:Y:S05]  /*beb0*/  BRA `(.L_x_84) ;  /* 0xffffff5400607947 */ /* 0x000fea000383ffff */
.L_x_16:
[----:B0-----:R-:W-:-:S04]  /*bec0*/  IMAD.U32 R5, RZ, RZ, UR41 ;  /* 0x00000029ff057e24 */ /* 0x001fc8000f8e00ff */
[----:B------:R0:W2:Y:S03]  /*bed0*/  SYNCS.PHASECHK.TRANS64.TRYWAIT P1, [R5+URZ+0x22830], R8 ;  /* 0x02283008050075a7 */ /* 0x0000a6000802017f */
[----:B--2---:R-:W-:Y:S05]  /*bee0*/  @!P1 NANOSLEEP.SYNCS 0x989680 ;  /* 0x009896800000995d */ /* 0x004fea0003900000 */
[----:B------:R-:W2:Y:S02]  /*bef0*/  @!P1 SYNCS.PHASECHK.TRANS64 P1, [R5+URZ+0x22830], R8 ;  /* 0x02283008050095a7 */ /* 0x000ea4000802007f */
[----:B--2---:R-:W-:Y:S05]  /*bf00*/  @!P1 BRA `(.L_x_16) ;  /* 0xfffffffc00ec9947 */ /* 0x004fea000383ffff */
[----:B------:R-:W-:Y:S05]  /*bf10*/  BRA `(.L_x_15) ;  /* 0xffffff54007c7947 */ /* 0x000fea000383ffff */
.L_x_21:
[----:B--2---:R-:W-:-:S04]  /*bf20*/  IMAD.U32 R9, RZ, RZ, UR41 ;  /* 0x00000029ff097e24 */ /* 0x004fc8000f8e00ff */
[----:B------:R2:W4:Y:S03]  /*bf30*/  SYNCS.PHASECHK.TRANS64.TRYWAIT P1, [R9+URZ+0x22850], R8 ;  /* 0x02285008090075a7 */ /* 0x000526000802017f */
[----:B----4-:R-:W-:Y:S05]  /*bf40*/  @!P1 NANOSLEEP.SYNCS 0x989680 ;  /* 0x009896800000995d */ /* 0x010fea0003900000 */
[----:B------:R-:W4:Y:S02]  /*bf50*/  @!P1 SYNCS.PHASECHK.TRANS64 P1, [R9+URZ+0x22850], R8 ;  /* 0x02285008090095a7 */ /* 0x000f24000802007f */
[----:B----4-:R-:W-:Y:S05]  /*bf60*/  @!P1 BRA `(.L_x_21) ;  /* 0xfffffffc00ec9947 */ /* 0x010fea000383ffff */
[----:B------:R-:W-:Y:S05]  /*bf70*/  BRA `(.L_x_20) ;  /* 0xffffff7000887947 */ /* 0x000fea000383ffff */
.L_x_27:
[----:B0-----:R-:W-:Y:S01]  /*bf80*/  MOV R0, UR28 ;  /* 0x0000001c00007c02 */ /* 0x001fe20008000f00 */
[----:B------:R-:W-:-:S04]  /*bf90*/  IMAD.U32 R7, RZ, RZ, UR29 ;  /* 0x0000001dff077e24 */ /* 0x000fc8000f8e00ff */
[----:B------:R0:W1:Y:S03]  /*bfa0*/  SYNCS.PHASECHK.TRANS64.TRYWAIT P2, [R0+URZ+0x22830], R7 ;  /* 0x02283007000075a7 */ /* 0x000066000804017f */
[----:B-1----:R-:W-:Y:S05]  /*bfb0*/  @!P2 NANOSLEEP.SYNCS 0x989680 ;  /* 0x009896800000a95d */ /* 0x002fea0003900000 */
[----:B------:R-:W1:Y:S02]  /*bfc0*/  @!P2 SYNCS.PHASECHK.TRANS64 P2, [R0+URZ+0x22830], R7 ;  /* 0x022830070000a5a7 */ /* 0x000e64000804007f */
[----:B-1----:R-:W-:Y:S05]  /*bfd0*/  @!P2 BRA `(.L_x_27) ;  /* 0xfffffffc00e8a947 */ /* 0x002fea000383ffff */
[----:B------:R-:W-:Y:S05]  /*bfe0*/  BRA `(.L_x_26) ;  /* 0xffffff7400b47947 */ /* 0x000fea000383ffff */
.L_x_32:
[----:B0-----:R-:W-:Y:S01]  /*bff0*/  IMAD.U32 R8, RZ, RZ, UR28 ;  /* 0x0000001cff087e24 */ /* 0x001fe2000f8e00ff */
[----:B------:R-:W-:-:S04]  /*c000*/  MOV R9, UR29 ;  /* 0x0000001d00097c02 */ /* 0x000fc80008000f00 */
[----:B------:R0:W1:Y:S03]  /*c010*/  SYNCS.PHASECHK.TRANS64.TRYWAIT P2, [R8+URZ+0x22850], R9 ;  /* 0x02285009080075a7 */ /* 0x000066000804017f */
[----:B-1----:R-:W-:Y:S05]  /*c020*/  @!P2 NANOSLEEP.SYNCS 0x989680 ;  /* 0x009896800000a95d */ /* 0x002fea0003900000 */
[----:B------:R-:W1:Y:S02]  /*c030*/  @!P2 SYNCS.PHASECHK.TRANS64 P2, [R8+URZ+0x22850], R9 ;  /* 0x022850090800a5a7 */ /* 0x000e64000804007f */
[----:B-1----:R-:W-:Y:S05]  /*c040*/  @!P2 BRA `(.L_x_32) ;  /* 0xfffffffc00e8a947 */ /* 0x002fea000383ffff */
[----:B------:R-:W-:Y:S05]  /*c050*/  BRA `(.L_x_31) ;  /* 0xffffff9400507947 */ /* 0x000fea000383ffff */
.L_x_45:
[----:B------:R-:W-:Y:S01]  /*c060*/  IMAD.MOV.U32 R13, RZ, RZ, R2 ;  /* 0x000000ffff0d7224 */ /* 0x000fe200078e0002 */
[----:B------:R-:W-:Y:S01]  /*c070*/  MOV R11, 0x1f ;  /* 0x0000001f000b7802 */ /* 0x000fe20000000f00 */
[----:B------:R-:W-:Y:S02]  /*c080*/  IMAD.MOV.U32 R12, RZ, RZ, RZ ;  /* 0x000000ffff0c7224 */ /* 0x000fe400078e00ff */
[----:B------:R-:W-:-:S07]  /*c090*/  IMAD.MOV.U32 R15, RZ, RZ, -0x1 ;  /* 0xffffffffff0f7424 */ /* 0x000fce00078e00ff */
[----:B-----5:R-:W-:Y:S05]  /*c0a0*/  WARPSYNC.COLLECTIVE R15, `(.L_x_85) ;  /* 0x000000000f087348 */ /* 0x020fea0003c00000 */
[----:B------:R0:W1:Y:S02]  /*c0b0*/  SHFL.IDX P6, R14, R13, R12, R11 ;  /* 0x0000000c0d0e7389 */ /* 0x00006400000c000b */
[----:B01---5:R-:W-:Y:S01]  /*c0c0*/  ENDCOLLECTIVE ;  /* 0x000000000000791b */ /* 0x023fe20003800000 */
.L_x_85:
[----:B------:R-:W-:Y:S05]  /*c0d0*/  BRA `(.L_x_86) ;  /* 0xffffffd000f87947 */ /* 0x000fea000383ffff */
.L_x_47:
[----:B0-----:R-:W-:-:S04]  /*c0e0*/  IMAD.U32 R3, RZ, RZ, UR43 ;  /* 0x0000002bff037e24 */ /* 0x001fc8000f8e00ff */
[----:B------:R0:W1:Y:S03]  /*c0f0*/  SYNCS.PHASECHK.TRANS64.TRYWAIT P0, [R3+URZ+0x22840], R0 ;  /* 0x02284000030075a7 */ /* 0x000066000800017f */
[----:B-1----:R-:W-:Y:S05]  /*c100*/  @!P0 NANOSLEEP.SYNCS 0x989680 ;  /* 0x009896800000895d */ /* 0x002fea0003900000 */
[----:B------:R-:W1:Y:S02]  /*c110*/  @!P0 SYNCS.PHASECHK.TRANS64 P0, [R3+URZ+0x22840], R0 ;  /* 0x02284000030085a7 */ /* 0x000e64000800007f */
[----:B-1----:R-:W-:Y:S05]  /*c120*/  @!P0 BRA `(.L_x_47) ;  /* 0xfffffffc00ec8947 */ /* 0x002fea000383ffff */
[----:B------:R-:W-:Y:S05]  /*c130*/  BRA `(.L_x_87) ;  /* 0xffffffd4003c7947 */ /* 0x000fea000383ffff */
.L_x_48:
[----:B------:R-:W-:Y:S01]  /*c140*/  BSSY B0, `(.L_x_88) ;  /* 0x0000008000007945 */ /* 0x000fe20003800000 */
[----:B------:R-:W-:Y:S01]  /*c150*/  MOV R13, R0 ;  /* 0x00000000000d7202 */ /* 0x000fe20000000f00 */
[----:B------:R-:W-:Y:S01]  /*c160*/  IMAD.MOV.U32 R12, RZ, RZ, RZ ;  /* 0x000000ffff0c7224 */ /* 0x000fe200078e00ff */
[----:B------:R-:W-:Y:S01]  /*c170*/  MOV R15, 0xffffffff ;  /* 0xffffffff000f7802 */ /* 0x000fe20000000f00 */
[----:B------:R-:W-:-:S07]  /*c180*/  IMAD.MOV.U32 R11, RZ, RZ, 0x181f ;  /* 0x0000181fff0b7424 */ /* 0x000fce00078e00ff */
[----:B------:R-:W-:Y:S05]  /*c190*/  WARPSYNC.COLLECTIVE R15, `(.L_x_89) ;  /* 0x000000000f087348 */ /* 0x000fea0003c00000 */
[----:B------:R0:W1:Y:S02]  /*c1a0*/  SHFL.IDX P6, R14, R13, R12, R11 ;  /* 0x0000000c0d0e7389 */ /* 0x00006400000c000b */
[----:B01----:R-:W-:Y:S01]  /*c1b0*/  ENDCOLLECTIVE ;  /* 0x000000000000791b */ /* 0x003fe20003800000 */
.L_x_89:
[----:B------:R-:W-:Y:S05]  /*c1c0*/  BSYNC B0 ;  /* 0x0000000000007941 */ /* 0x000fea0003800000 */
.L_x_88:
[----:B------:R-:W-:Y:S01]  /*c1d0*/  IMAD.MOV.U32 R13, RZ, RZ, R3 ;  /* 0x000000ffff0d7224 */ /* 0x000fe200078e0003 */
[----:B------:R-:W-:Y:S01]  /*c1e0*/  MOV R12, RZ ;  /* 0x000000ff000c7202 */ /* 0x000fe20000000f00 */
[----:B------:R-:W-:Y:S01]  /*c1f0*/  IMAD.MOV.U32 R11, RZ, RZ, 0x181f ;  /* 0x0000181fff0b7424 */ /* 0x000fe200078e00ff */
[----:B------:R-:W-:Y:S01]  /*c200*/  @P0 LEA R7, R16, UR43, 0x1 ;  /* 0x0000002b10070c11 */ /* 0x000fe2000f8e08ff */
[----:B------:R-:W-:Y:S02]  /*c210*/  IMAD.MOV.U32 R15, RZ, RZ, -0x1 ;  /* 0xffffffffff0f7424 */ /* 0x000fe400078e00ff */
[----:B------:R-:W-:-:S07]  /*c220*/  IMAD.MOV.U32 R4, RZ, RZ, R14 ;  /* 0x000000ffff047224 */ /* 0x000fce00078e000e */
[----:B------:R-:W-:Y:S05]  /*c230*/  WARPSYNC.COLLECTIVE R15, `(.L_x_90) ;  /* 0x000000000f087348 */ /* 0x000fea0003c00000 */
[----:B------:R0:W1:Y:S02]  /*c240*/  SHFL.IDX P6, R14, R13, R12, R11 ;  /* 0x0000000c0d0e7389 */ /* 0x00006400000c000b */
[----:B01----:R-:W-:Y:S01]  /*c250*/  ENDCOLLECTIVE ;  /* 0x000000000000791b */ /* 0x003fe20003800000 */
.L_x_90:
[----:B------:R-:W-:Y:S01]  /*c260*/  IMAD.MOV.U32 R13, RZ, RZ, R0 ;  /* 0x000000ffff0d7224 */ /* 0x000fe200078e0000 */
[----:B------:R-:W-:Y:S02]  /*c270*/  MOV R12, 0x1 ;  /* 0x00000001000c7802 */ /* 0x000fe40000000f00 */
[----:B------:R-:W-:-:S04]  /*c280*/  @P0 LEA R14, P1, R24, R14, 0x1 ;  /* 0x0000000e180e0211 */ /* 0x000fc800078208ff */
[----:B------:R-:W-:Y:S01]  /*c290*/  @P0 IADD3.X R5, RZ, R4, RZ, P1, !PT ;  /* 0x00000004ff050210 */ /* 0x000fe20000ffe4ff */
[----:B------:R-:W-:-:S08]  /*c2a0*/  @P0 IMAD.MOV.U32 R4, RZ, RZ, R14 ;  /* 0x000000ffff040224 */ /* 0x000fd000078e000e */
[----:B------:R-:W-:Y:S05]  /*c2b0*/  WARPSYNC.COLLECTIVE R15, `(.L_x_91) ;  /* 0x000000000f087348 */ /* 0x000fea0003c00000 */
[----:B------:R0:W1:Y:S02]  /*c2c0*/  SHFL.IDX P6, R14, R13, R12, R11 ;  /* 0x0000000c0d0e7389 */ /* 0x00006400000c000b */
[----:B01----:R-:W-:Y:S01]  /*c2d0*/  ENDCOLLECTIVE ;  /* 0x000000000000791b */ /* 0x003fe20003800000 */
.L_x_91:
[----:B------:R-:W-:Y:S01]  /*c2e0*/  @!PT LDS RZ, [RZ] ;  /* 0x00000000fffff984 */ /* 0x000fe20000000800 */
[----:B------:R-:W-:Y:S01]  /*c2f0*/  @!PT LDS RZ, [RZ] ;  /* 0x00000000fffff984 */ /* 0x000fe20000000800 */
[----:B------:R-:W-:Y:S01]  /*c300*/  @!PT LDS RZ, [RZ] ;  /* 0x00000000fffff984 */ /* 0x000fe20000000800 */
[----:B------:R0:W-:Y:S01]  /*c310*/  @P0 LDGSTS.E.BYPASS.LTC128B.128 [R7+0x1c400], desc[UR36][R4.64], !P2 ;  /* 0x1c40000004070fae */ /* 0x0001e2000d101d64 */
[----:B------:R-:W-:Y:S01]  /*c320*/  ISETP.GE.AND P0, PT, R35, 0x11, PT ;  /* 0x000000112300780c */ /* 0x000fe20003f06270 */
[----:B------:R-:W-:-:S12]  /*c330*/  IMAD.MOV.U32 R13, RZ, RZ, R3 ;  /* 0x000000ffff0d7224 */ /* 0x000fd800078e0003 */
[----:B------:R-:W-:Y:S01]  /*c340*/  @P0 LEA R9, R16, UR43, 0x1 ;  /* 0x0000002b10090c11 */ /* 0x000fe2000f8e08ff */
[----:B0-----:R-:W-:-:S07]  /*c350*/  IMAD.MOV.U32 R6, RZ, RZ, R14 ;  /* 0x000000ffff067224 */ /* 0x001fce00078e000e */
[----:B------:R-:W-:Y:S05]  /*c360*/  WARPSYNC.COLLECTIVE R15, `(.L_x_92) ;  /* 0x000000000f087348 */ /* 0x000fea0003c00000 */
[----:B------:R0:W1:Y:S02]  /*c370*/  SHFL.IDX P6, R14, R13, R12, R11 ;  /* 0x0000000c0d0e7389 */ /* 0x00006400000c000b */
[----:B01----:R-:W-:Y:S01]  /*c380*/  ENDCOLLECTIVE ;  /* 0x000000000000791b */ /* 0x003fe20003800000 */
.L_x_92:
[----:B------:R-:W-:Y:S02]  /*c390*/  IMAD.MOV.U32 R13, RZ, RZ, R0 ;  /* 0x000000ffff0d7224 */ /* 0x000fe400078e0000 */
[----:B------:R-:W-:Y:S01]  /*c3a0*/  IMAD.MOV.U32 R12, RZ, RZ, 0x2 ;  /* 0x00000002ff0c7424 */ /* 0x000fe200078e00ff */
[----:B------:R-:W-:-:S13]  /*c3b0*/  @P0 LEA R4, P1, R24, R14, 0x1 ;  /* 0x0000000e18040211 */ /* 0x000fda00078208ff */
[----:B------:R-:W-:Y:S05]  /*c3c0*/  WARPSYNC.COLLECTIVE R15, `(.L_x_93) ;  /* 0x000000000f087348 */ /* 0x000fea0003c00000 */
[----:B------:R0:W1:Y:S02]  /*c3d0*/  SHFL.IDX P6, R14, R13, R12, R11 ;  /* 0x0000000c0d0e7389 */ /* 0x00006400000c000b */
[----:B01----:R-:W-:Y:S01]  /*c3e0*/  ENDCOLLECTIVE ;  /* 0x000000000000791b */ /* 0x003fe20003800000 */
.L_x_93:
[----:B------:R-:W-:-:S05]  /*c3f0*/  @P0 IADD3.X R5, RZ, R6, RZ, P1, !PT ;  /* 0x00000006ff050210 */ /* 0x000fca0000ffe4ff */
[----:B------:R-:W-:Y:S01]  /*c400*/  @!PT LDS RZ, [RZ] ;  /* 0x00000000fffff984 */ /* 0x000fe20000000800 */
[----:B------:R-:W-:Y:S01]  /*c410*/  @!PT LDS RZ, [RZ] ;  /* 0x00000000fffff984 */ /* 0x000fe20000000800 */
[----:B------:R-:W-:Y:S01]  /*c420*/  @!PT LDS RZ, [RZ] ;  /* 0x00000000fffff984 */ /* 0x000fe20000000800 */
[----:B------:R0:W-:Y:S01]  /*c430*/  @P0 LDGSTS.E.BYPASS.LTC128B.128 [R9+0x1cc00], desc[UR36][R4.64], !P2 ;  /* 0x1cc0000004090fae */ /* 0x0001e2000d101d64 */
[----:B------:R-:W-:Y:S01]  /*c440*/  ISETP.GE.AND P0, PT, R35, 0x21, PT ;  /* 0x000000212300780c */ /* 0x000fe20003f06270 */
[----:B------:R-:W-:-:S12]  /*c450*/  IMAD.MOV.U32 R13, RZ, RZ, R3 ;  /* 0x000000ffff0d7224 */ /* 0x000fd800078e0003 */
[----:B------:R-:W-:Y:S02]  /*c460*/  @P0 LEA R7, R16, UR43, 0x1 ;  /* 0x0000002b10070c11 */ /* 0x000fe4000f8e08ff */
[----:B0-----:R-:W-:-:S07]  /*c470*/  MOV R6, R14 ;  /* 0x0000000e00067202 */ /* 0x001fce0000000f00 */
[----:B------:R-:W-:Y:S05]  /*c480*/  WARPSYNC.COLLECTIVE R15, `(.L_x_94) ;  /* 0x000000000f087348 */ /* 0x000fea0003c00000 */
[----:B------:R0:W1:Y:S02]  /*c490*/  SHFL.IDX P6, R14, R13, R12, R11 ;  /* 0x0000000c0d0e7389 */ /* 0x00006400000c000b */
[----:B01----:R-:W-:Y:S01]  /*c4a0*/  ENDCOLLECTIVE ;  /* 0x000000000000791b */ /* 0x003fe20003800000 */
.L_x_94:
[----:B------:R-:W-:Y:S01]  /*c4b0*/  MOV R13, R0 ;  /* 0x00000000000d7202 */ /* 0x000fe20000000f00 */
[----:B------:R-:W-:Y:S01]  /*c4c0*/  IMAD.MOV.U32 R12, RZ, RZ, 0x3 ;  /* 0x00000003ff0c7424 */ /* 0x000fe200078e00ff */
[----:B------:R-:W-:-:S13]  /*c4d0*/  @P0 LEA R4, P1, R24, R14, 0x1 ;  /* 0x0000000e18040211 */ /* 0x000fda00078208ff */
[----:B------:R-:W-:Y:S05]  /*c4e0*/  WARPSYNC.COLLECTIVE R15, `(.L_x_95) ;  /* 0x000000000f087348 */ /* 0x000fea0003c00000 */
[----:B------:R0:W1:Y:S02]  /*c4f0*/  SHFL.IDX P6, R14, R13, R12, R11 ;  /* 0x0000000c0d0e7389 */ /* 0x00006400000c000b */
[----:B01----:R-:W-:Y:S01]  /*c500*/  ENDCOLLECTIVE ;  /* 0x000000000000791b */ /* 0x003fe20003800000 */
.L_x_95:
[----:B------:R-:W-:-:S05]  /*c510*/  @P0 IMAD.X R5, RZ, RZ, R6, P1 ;  /* 0x000000ffff050224 */ /* 0x000fca00008e0606 */
[----:B------:R-:W-:Y:S01]  /*c520*/  @!PT LDS RZ, [RZ] ;  /* 0x00000000fffff984 */ /* 0x000fe20000000800 */
[----:B------:R-:W-:Y:S01]  /*c530*/  @!PT LDS RZ, [RZ] ;  /* 0x00000000fffff984 */ /* 0x000fe20000000800 */
[----:B------:R-:W-:Y:S01]  /*c540*/  @!PT LDS RZ, [RZ] ;  /* 0x00000000fffff984 */ /* 0x000fe20000000800 */
[----:B------:R0:W-:Y:S01]  /*c550*/  @P0 LDGSTS.E.BYPASS.LTC128B.128 [R7+0x1d400], desc[UR36][R4.64], !P2 ;  /* 0x1d40000004070fae */ /* 0x0001e2000d101d64 */
[----:B------:R-:W-:Y:S02]  /*c560*/  ISETP.GE.AND P0, PT, R35, 0x31, PT ;  /* 0x000000312300780c */ /* 0x000fe40003f06270 */
[----:B------:R-:W-:-:S11]  /*c570*/  MOV R13, R3 ;  /* 0x00000003000d7202 */ /* 0x000fd60000000f00 */
[----:B------:R-:W-:Y:S01]  /*c580*/  @P0 LEA R9, R16, UR43, 0x1 ;  /* 0x0000002b10090c11 */ /* 0x000fe2000f8e08ff */
[----:B0-----:R-:W-:-:S07]  /*c590*/  IMAD.MOV.U32 R6, RZ, RZ, R14 ;  /* 0x000000ffff067224 */ /* 0x001fce00078e000e */
[----:B------:R-:W-:Y:S05]  /*c5a0*/  WARPSYNC.COLLECTIVE R15, `(.L_x_96) ;  /* 0x000000000f087348 */ /* 0x000fea0003c00000 */
[----:B------:R0:W1:Y:S02]  /*c5b0*/  SHFL.IDX P6, R14, R13, R12, R11 ;  /* 0x0000000c0d0e7389 */ /* 0x00006400000c000b */
[----:B01----:R-:W-:Y:S01]  /*c5c0*/  ENDCOLLECTIVE ;  /* 0x000000000000791b */ /* 0x003fe20003800000 */
.L_x_96:
[----:B------:R-:W-:Y:S01]  /*c5d0*/  IMAD.MOV.U32 R13, RZ, RZ, R0 ;  /* 0x000000ffff0d7224 */ /* 0x000fe200078e0000 */
[----:B------:R-:W-:Y:S02]  /*c5e0*/  MOV R12, 0x4 ;  /* 0x00000004000c7802 */ /* 0x000fe40000000f00 */
[----:B------:R-:W-:-:S13]  /*c5f0*/  @P0 LEA R4, P1, R24, R14, 0x1 ;  /* 0x0000000e18040211 */ /* 0x000fda00078208ff */
[----:B------:R-:W-:Y:S05]  /*c600*/  WARPSYNC.COLLECTIVE R15, `(.L_x_97) ;  /* 0x000000000f087348 */ /* 0x000fea0003c00000 */
[----:B------:R0:W1:Y:S02]  /*c610*/  SHFL.IDX P6, R14, R13, R12, R11 ;  /* 0x0000000c0d0e7389 */ /* 0x00006400000c000b */
[----:B01----:R-:W-:Y:S01]  /*c620*/  ENDCOLLECTIVE ;  /* 0x000000000000791b */ /* 0x003fe20003800000 */
.L_x_97:
[----:B------:R-:W-:-:S05]  /*c630*/  @P0 IMAD.X R5, RZ, RZ, R6, P1 ;  /* 0x000000ffff050224 */ /* 0x000fca00008e0606 */
        /* <DEDUP_REMOVED lines=11> */
.L_x_98:
[----:B------:R-:W-:Y:S02]  /*c6f0*/  IMAD.MOV.U32 R13, RZ, RZ, R0 ;  /* 0x000000ffff0d7224 */ /* 0x000fe400078e0000 */
[----:B------:R-:W-:Y:S01]  /*c700*/  IMAD.MOV.U32 R12, RZ, RZ, 0x5 ;  /* 0x00000005ff0c7424 */ /* 0x000fe200078e00ff */
[----:B------:R-:W-:-:S13]  /*c710*/  @P0 LEA R4, P1, R24, R14, 0x1 ;  /* 0x0000000e18040211 */ /* 0x000fda00078208ff */
[----:B------:R-:W-:Y:S05]  /*c720*/  WARPSYNC.COLLECTIVE R15, `(.L_x_99) ;  /* 0x000000000f087348 */ /* 0x000fea0003c00000 */
[----:B------:R0:W1:Y:S02]  /*c730*/  SHFL.IDX P6, R14, R13, R12, R11 ;  /* 0x0000000c0d0e7389 */ /* 0x00006400000c000b */
[----:B01----:R-:W-:Y:S01]  /*c740*/  ENDCOLLECTIVE ;  /* 0x000000000000791b */ /* 0x003fe20003800000 */
.L_x_99:
[----:B------:R-:W-:-:S05]  /*c750*/  @P0 IADD3.X R5, RZ, R6, RZ, P1, !PT ;  /* 0x00000006ff050210 */ /* 0x000fca0000ffe4ff */
[----:B------:R-:W-:Y:S01]  /*c760*/  @!PT LDS RZ, [RZ] ;  /* 0x00000000fffff984 */ /* 0x000fe20000000800 */
[----:B------:R-:W-:Y:S01]  /*c770*/  @!PT LDS RZ, [RZ] ;  /* 0x00000000fffff984 */ /* 0x000fe20000000800 */
[----:B------:R-:W-:Y:S01]  /*c780*/  @!PT LDS RZ, [RZ] ;  /* 0x00000000fffff984 */ /* 0x000fe20000000800 */
[----:B------:R0:W-:Y:S01]  /*c790*/  @P0 LDGSTS.E.BYPASS.LTC128B.128 [R7+0x1e400], desc[UR36][R4.64], !P2 ;  /* 0x1e40000004070fae */ /* 0x0001e2000d101d64 */
[----:B------:R-:W-:Y:S01]  /*c7a0*/  IMAD.MOV.U32 R13, RZ, RZ, R3 ;  /* 0x000000ffff0d7224 */ /* 0x000fe200078e0003 */
[----:B------:R-:W-:-:S07]  /*c7b0*/  MOV R6, R14 ;  /* 0x0000000e00067202 */ /* 0x000fce0000000f00 */
[----:B0-----:R-:W-:Y:S05]  /*c7c0*/  WARPSYNC.COLLECTIVE R15, `(.L_x_100) ;  /* 0x000000000f087348 */ /* 0x001fea0003c00000 */
[----:B------:R1:W2:Y:S02]  /*c7d0*/  SHFL.IDX P6, R14, R13, R12, R11 ;  /* 0x0000000c0d0e7389 */ /* 0x0002a400000c000b */
[----:B012---:R-:W-:Y:S01]  /*c7e0*/  ENDCOLLECTIVE ;  /* 0x000000000000791b */ /* 0x007fe20003800000 */
.L_x_100:
[----:B------:R-:W-:Y:S05]  /*c7f0*/  BRA `(.L_x_101) ;  /* 0xffffffd000b07947 */ /* 0x000fea000383ffff */
.L_x_51:
[----:B------:R-:W-:Y:S01]  /*c800*/  IMAD.MOV.U32 R13, RZ, RZ, R0 ;  /* 0x000000ffff0d7224 */ /* 0x000fe200078e0000 */
[----:B------:R-:W-:Y:S01]  /*c810*/  MOV R12, RZ ;  /* 0x000000ff000c7202 */ /* 0x000fe20000000f00 */
[----:B------:R-:W-:Y:S02]  /*c820*/  IMAD.MOV.U32 R11, RZ, RZ, 0x181f ;  /* 0x0000181fff0b7424 */ /* 0x000fe400078e00ff */
[----:B------:R-:W-:Y:S02]  /*c830*/  IMAD.MOV.U32 R15, RZ, RZ, -0x1 ;  /* 0xffffffffff0f7424 */ /* 0x000fe400078e00ff */
[----:B------:R-:W-:-:S07]  /*c840*/  IMAD R32, R32, 0x80, R27 ;  /* 0x0000008020207824 */ /* 0x000fce00078e021b */
[----:B------:R-:W-:Y:S05]  /*c850*/  WARPSYNC.COLLECTIVE R15, `(.L_x_102) ;  /* 0x000000000f087348 */ /* 0x000fea0003c00000 */
[----:B------:R0:W1:Y:S02]  /*c860*/  SHFL.IDX P6, R14, R13, R12, R11 ;  /* 0x0000000c0d0e7389 */ /* 0x00006400000c000b */
[----:B01----:R-:W-:Y:S01]  /*c870*/  ENDCOLLECTIVE ;  /* 0x000000000000791b */ /* 0x003fe20003800000 */
.L_x_102:
[----:B------:R-:W-:Y:S02]  /*c880*/  VIADD R8, R32, 0x10 ;  /* 0x0000001020087836 */ /* 0x000fe40000000000 */
[----:B------:R-:W-:Y:S01]  /*c890*/  IMAD.MOV.U32 R13, RZ, RZ, R6 ;  /* 0x000000ffff0d7224 */ /* 0x000fe200078e0006 */
[----:B------:R-:W-:-:S07]  /*c8a0*/  MOV R4, R14 ;  /* 0x0000000e00047202 */ /* 0x000fce0000000f00 */
[----:B------:R-:W-:Y:S05]  /*c8b0*/  WARPSYNC.COLLECTIVE R15, `(.L_x_103) ;  /* 0x000000000f087348 */ /* 0x000fea0003c00000 */
[----:B------:R0:W1:Y:S02]  /*c8c0*/  SHFL.IDX P6, R14, R13, R12, R11 ;  /* 0x0000000c0d0e7389 */ /* 0x00006400000c000b */
[----:B01----:R-:W-:Y:S01]  /*c8d0*/  ENDCOLLECTIVE ;  /* 0x000000000000791b */ /* 0x003fe20003800000 */
.L_x_103:
[----:B------:R-:W-:Y:S02]  /*c8e0*/  ULDC UR4, c[0x0][0x288] ;  /* 0x0000a20000047ab9 */ /* 0x000fe40000000800 */
[----:B------:R-:W-:-:S05]  /*c8f0*/  IMAD R3, R3, UR4, RZ ;  /* 0x0000000403037c24 */ /* 0x000fca000f8e02ff */
[----:B------:R-:W-:Y:S02]  /*c900*/  ISETP.GE.AND P0, PT, R32, R3, PT ;  /* 0x000000032000720c */ /* 0x000fe40003f06270 */
[----:B------:R-:W-:Y:S01]  /*c910*/  MOV R13, R0 ;  /* 0x00000000000d7202 */ /* 0x000fe20000000f00 */
[----:B------:R-:W-:-:S10]  /*c920*/  IMAD.MOV.U32 R12, RZ, RZ, 0x1 ;  /* 0x00000001ff0c7424 */ /* 0x000fd400078e00ff */
[----:B------:R-:W-:Y:S02]  /*c930*/  @!P0 LEA R9, R16, UR43, 0x1 ;  /* 0x0000002b10098c11 */ /* 0x000fe4000f8e08ff */
[----:B------:R-:W-:-:S04]  /*c940*/  @!P0 LEA R14, P2, R24, R14, 0x1 ;  /* 0x0000000e180e8211 */ /* 0x000fc800078408ff */
[----:B------:R-:W-:Y:S01]  /*c950*/  @!P0 IADD3.X R5, RZ, R4, RZ, P2, !PT ;  /* 0x00000004ff058210 */ /* 0x000fe200017fe4ff */
[----:B------:R-:W-:-:S08]  /*c960*/  @!P0 IMAD.MOV.U32 R4, RZ, RZ, R14 ;  /* 0x000000ffff048224 */ /* 0x000fd000078e000e */
[----:B------:R-:W-:Y:S05]  /*c970*/  WARPSYNC.COLLECTIVE R15, `(.L_x_104) ;  /* 0x000000000f087348 */ /* 0x000fea0003c00000 */
[----:B------:R0:W1:Y:S02]  /*c980*/  SHFL.IDX P6, R14, R13, R12, R11 ;  /* 0x0000000c0d0e7389 */ /* 0x00006400000c000b */
[----:B01----:R-:W-:Y:S01]  /*c990*/  ENDCOLLECTIVE ;  /* 0x000000000000791b */ /* 0x003fe20003800000 */
.L_x_104:
[----:B------:R-:W-:Y:S01]  /*c9a0*/  @!PT LDS RZ, [RZ] ;  /* 0x00000000fffff984 */ /* 0x000fe20000000800 */
[----:B------:R-:W-:Y:S01]  /*c9b0*/  @!PT LDS RZ, [RZ] ;  /* 0x00000000fffff984 */ /* 0x000fe20000000800 */
[----:B------:R-:W-:Y:S01]  /*c9c0*/  @!PT LDS RZ, [RZ] ;  /* 0x00000000fffff984 */ /* 0x000fe20000000800 */
[----:B------:R0:W-:Y:S01]  /*c9d0*/  @!P0 LDGSTS.E.BYPASS.LTC128B.128 [R9+0x18400], desc[UR36][R4.64], !P1 ;  /* 0x1840000004098fae */ /* 0x0001e2000c901d64 */
[----:B------:R-:W-:Y:S01]  /*c9e0*/  ISETP.GE.AND P0, PT, R8, R3, PT ;  /* 0x000000030800720c */ /* 0x000fe20003f06270 */
[----:B------:R-:W-:Y:S01]  /*c9f0*/  VIADD R8, R32, 0x20 ;  /* 0x0000002020087836 */ /* 0x000fe20000000000 */
[----:B------:R-:W-:-:S11]  /*ca00*/  MOV R13, R6 ;  /* 0x00000006000d7202 */ /* 0x000fd60000000f00 */
[----:B------:R-:W-:Y:S01]  /*ca10*/  @!P0 LEA R21, R16, UR43, 0x1 ;  /* 0x0000002b10158c11 */ /* 0x000fe2000f8e08ff */
[----:B0-----:R-:W-:-:S07]  /*ca20*/  IMAD.MOV.U32 R7, RZ, RZ, R14 ;  /* 0x000000ffff077224 */ /* 0x001fce00078e000e */
[----:B------:R-:W-:Y:S05]  /*ca30*/  WARPSYNC.COLLECTIVE R15, `(.L_x_105) ;  /* 0x000000000f087348 */ /* 0x000fea0003c00000 */
[----:B------:R0:W1:Y:S02]  /*ca40*/  SHFL.IDX P6, R14, R13, R12, R11 ;  /* 0x0000000c0d0e7389 */ /* 0x00006400000c000b */
[----:B01----:R-:W-:Y:S01]  /*ca50*/  ENDCOLLECTIVE ;  /* 0x000000000000791b */ /* 0x003fe20003800000 */
.L_x_105:
[----:B------:R-:W-:Y:S01]  /*ca60*/  MOV R13, R0 ;  /* 0x00000000000d7202 */ /* 0x000fe20000000f00 */
[----:B------:R-:W-:Y:S01]  /*ca70*/  IMAD.MOV.U32 R12, RZ, RZ, 0x2 ;  /* 0x00000002ff0c7424 */ /* 0x000fe200078e00ff */
[----:B------:R-:W-:-:S13]  /*ca80*/  @!P0 LEA R4, P2, R24, R14, 0x1 ;  /* 0x0000000e18048211 */ /* 0x000fda00078408ff */
[----:B------:R-:W-:Y:S05]  /*ca90*/  WARPSYNC.COLLECTIVE R15, `(.L_x_106) ;  /* 0x000000000f087348 */ /* 0x000fea0003c00000 */
[----:B------:R0:W1:Y:S02]  /*caa0*/  SHFL.IDX P6, R14, R13, R12, R11 ;  /* 0x0000000c0d0e7389 */ /* 0x00006400000c000b */
[----:B01----:R-:W-:Y:S01]  /*cab0*/  ENDCOLLECTIVE ;  /* 0x000000000000791b */ /* 0x003fe20003800000 */
.L_x_106:
[----:B------:R-:W-:-:S05]  /*cac0*/  @!P0 IMAD.X R5, RZ, RZ, R7, P2 ;  /* 0x000000ffff058224 */ /* 0x000fca00010e0607 */
        /* <DEDUP_REMOVED lines=12> */
.L_x_107:
[----:B------:R-:W-:Y:S01]  /*cb90*/  MOV R13, R0 ;  /* 0x00000000000d7202 */ /* 0x000fe20000000f00 */
[----:B------:R-:W-:Y:S01]  /*cba0*/  IMAD.MOV.U32 R12, RZ, RZ, 0x3 ;  /* 0x00000003ff0c7424 */ /* 0x000fe200078e00ff */
[----:B------:R-:W-:-:S13]  /*cbb0*/  @!P0 LEA R4, P2, R24, R14, 0x1 ;  /* 0x0000000e18048211 */ /* 0x000fda00078408ff */
[----:B------:R-:W-:Y:S05]  /*cbc0*/  WARPSYNC.COLLECTIVE R15, `(.L_x_108) ;  /* 0x000000000f087348 */ /* 0x000fea0003c00000 */
[----:B------:R0:W1:Y:S02]  /*cbd0*/  SHFL.IDX P6, R14, R13, R12, R11 ;  /* 0x0000000c0d0e7389 */ /* 0x00006400000c000b */
[----:B01----:R-:W-:Y:S01]  /*cbe0*/  ENDCOLLECTIVE ;  /* 0x000000000000791b */ /* 0x003fe20003800000 */
.L_x_108:
        /* <DEDUP_REMOVED lines=13> */
.L_x_109:
[----:B------:R-:W-:Y:S01]  /*ccc0*/  MOV R13, R0 ;  /* 0x00000000000d7202 */ /* 0x000fe20000000f00 */
[----:B------:R-:W-:Y:S01]  /*ccd0*/  IMAD.MOV.U32 R12, RZ, RZ, 0x4 ;  /* 0x00000004ff0c7424 */ /* 0x000fe200078e00ff */
[----:B------:R-:W-:-:S13]  /*cce0*/  @!P0 LEA R4, P2, R24, R14, 0x1 ;  /* 0x0000000e18048211 */ /* 0x000fda00078408ff */
[----:B------:R-:W-:Y:S05]  /*ccf0*/  WARPSYNC.COLLECTIVE R15, `(.L_x_110) ;  /* 0x000000000f087348 */ /* 0x000fea0003c00000 */
[----:B------:R0:W1:Y:S02]  /*cd00*/  SHFL.IDX P6, R14, R13, R12, R11 ;  /* 0x0000000c0d0e7389 */ /* 0x00006400000c000b */
[----:B01----:R-:W-:Y:S01]  /*cd10*/  ENDCOLLECTIVE ;  /* 0x000000000000791b */ /* 0x003fe20003800000 */
.L_x_110:
        /* <DEDUP_REMOVED lines=13> */
.L_x_111:
[----:B------:R-:W-:Y:S01]  /*cdf0*/  MOV R13, R0 ;  /* 0x00000000000d7202 */ /* 0x000fe20000000f00 */
[----:B------:R-:W-:Y:S01]  /*ce00*/  IMAD.MOV.U32 R12, RZ, RZ, 0x5 ;  /* 0x00000005ff0c7424 */ /* 0x000fe200078e00ff */
[----:B------:R-:W-:-:S13]  /*ce10*/  @!P0 LEA R4, P2, R24, R14, 0x1 ;  /* 0x0000000e18048211 */ /* 0x000fda00078408ff */
[----:B------:R-:W-:Y:S05]  /*ce20*/  WARPSYNC.COLLECTIVE R15, `(.L_x_112) ;  /* 0x000000000f087348 */ /* 0x000fea0003c00000 */
[----:B------:R0:W1:Y:S02]  /*ce30*/  SHFL.IDX P6, R14, R13, R12, R11 ;  /* 0x0000000c0d0e7389 */ /* 0x00006400000c000b */
[----:B01----:R-:W-:Y:S01]  /*ce40*/  ENDCOLLECTIVE ;  /* 0x000000000000791b */ /* 0x003fe20003800000 */
.L_x_112:
[----:B------:R-:W-:-:S05]  /*ce50*/  @!P0 IMAD.X R5, RZ, RZ, R7, P2 ;  /* 0x000000ffff058224 */ /* 0x000fca00010e0607 */
[----:B------:R-:W-:Y:S01]  /*ce60*/  @!PT LDS RZ, [RZ] ;  /* 0x00000000fffff984 */ /* 0x000fe20000000800 */
[----:B------:R-:W-:Y:S01]  /*ce70*/  @!PT LDS RZ, [RZ] ;  /* 0x00000000fffff984 */ /* 0x000fe20000000800 */
[----:B------:R-:W-:Y:S01]  /*ce80*/  @!PT LDS RZ, [RZ] ;  /* 0x00000000fffff984 */ /* 0x000fe20000000800 */
[----:B------:R0:W-:Y:S01]  /*ce90*/  @!P0 LDGSTS.E.BYPASS.LTC128B.128 [R9+0x1a400], desc[UR36][R4.64], !P1 ;  /* 0x1a40000004098fae */ /* 0x0001e2000c901d64 */
[----:B------:R-:W-:Y:S02]  /*cea0*/  ISETP.GE.AND P0, PT, R8, R3, PT ;  /* 0x000000030800720c */ /* 0x000fe40003f06270 */
[----:B------:R-:W-:-:S11]  /*ceb0*/  MOV R13, R6 ;  /* 0x00000006000d7202 */ /* 0x000fd60000000f00 */
[----:B------:R-:W-:Y:S01]  /*cec0*/  @!P0 LEA R21, R16, UR43, 0x1 ;  /* 0x0000002b10158c11 */ /* 0x000fe2000f8e08ff */
[----:B0-----:R-:W-:-:S07]  /*ced0*/  IMAD.MOV.U32 R7, RZ, RZ, R14 ;  /* 0x000000ffff077224 */ /* 0x001fce00078e000e */
[----:B------:R-:W-:Y:S05]  /*cee0*/  WARPSYNC.COLLECTIVE R15, `(.L_x_113) ;  /* 0x000000000f087348 */ /* 0x000fea0003c00000 */
[----:B------:R0:W1:Y:S02]  /*cef0*/  SHFL.IDX P6, R14, R13, R12, R11 ;  /* 0x0000000c0d0e7389 */ /* 0x00006400000c000b */
[----:B01----:R-:W-:Y:S01]  /*cf00*/  ENDCOLLECTIVE ;  /* 0x000000000000791b */ /* 0x003fe20003800000 */
.L_x_113:
[----:B------:R-:W-:Y:S01]  /*cf10*/  IMAD.MOV.U32 R13, RZ, RZ, R0 ;  /* 0x000000ffff0d7224 */ /* 0x000fe200078e0000 */
[----:B------:R-:W-:Y:S02]  /*cf20*/  MOV R12, 0x6 ;  /* 0x00000006000c7802 */ /* 0x000fe40000000f00 */
[----:B------:R-:W-:-:S13]  /*cf30*/  @!P0 LEA R4, P2, R24, R14, 0x1 ;  /* 0x0000000e18048211 */ /* 0x000fda00078408ff */
[----:B------:R-:W-:Y:S05]  /*cf40*/  WARPSYNC.COLLECTIVE R15, `(.L_x_114) ;  /* 0x000000000f087348 */ /* 0x000fea0003c00000 */
[----:B------:R0:W1:Y:S02]  /*cf50*/  SHFL.IDX P6, R14, R13, R12, R11 ;  /* 0x0000000c0d0e7389 */ /* 0x00006400000c000b */
[----:B01----:R-:W-:Y:S01]  /*cf60*/  ENDCOLLECTIVE ;  /* 0x000000000000791b */ /* 0x003fe20003800000 */
.L_x_114:
[----:B------:R-:W-:-:S05]  /*cf70*/  @!P0 IMAD.X R5, RZ, RZ, R7, P2 ;  /* 0x000000ffff058224 */ /* 0x000fca00010e0607 */
[----:B------:R-:W-:Y:S01]  /*cf80*/  @!PT LDS RZ, [RZ] ;  /* 0x00000000fffff984 */ /* 0x000fe20000000800 */
[----:B------:R-:W-:Y:S01]  /*cf90*/  @!PT LDS RZ, [RZ] ;  /* 0x00000000fffff984 */ /* 0x000fe20000000800 */
[----:B------:R-:W-:Y:S01]  /*cfa0*/  @!PT LDS RZ, [RZ] ;  /* 0x00000000fffff984 */ /* 0x000fe20000000800 */
[----:B------:R0:W-:Y:S01]  /*cfb0*/  @!P0 LDGSTS.E.BYPASS.LTC128B.128 [R21+0x1ac00], desc[UR36][R4.64], !P1 ;  /* 0x1ac0000004158fae */ /* 0x0001e2000c901d64 */
[----:B------:R-:W-:Y:S01]  /*cfc0*/  IMAD.MOV.U32 R13, RZ, RZ, R6 ;  /* 0x000000ffff0d7224 */ /* 0x000fe200078e0006 */
[----:B0-----:R-:W-:Y:S01]  /*cfd0*/  IADD3 R4, R32, 0x60, RZ ;  /* 0x0000006020047810 */ /* 0x001fe20007ffe0ff */
[----:B------:R-:W-:-:S03]  /*cfe0*/  IMAD.MOV.U32 R7, RZ, RZ, R14 ;  /* 0x000000ffff077224 */ /* 0x000fc600078e000e */
[----:B------:R-:W-:-:S13]  /*cff0*/  ISETP.GE.AND P0, PT, R4, R3, PT ;  /* 0x000000030400720c */ /* 0x000fda0003f06270 */
[----:B------:R-:W-:Y:S05]  /*d000*/  WARPSYNC.COLLECTIVE R15, `(.L_x_115) ;  /* 0x000000000f087348 */ /* 0x000fea0003c00000 */
[----:B------:R0:W1:Y:S02]  /*d010*/  SHFL.IDX P6, R14, R13, R12, R11 ;  /* 0x0000000c0d0e7389 */ /* 0x00006400000c000b */
[----:B01----:R-:W-:Y:S01]  /*d020*/  ENDCOLLECTIVE ;  /* 0x000000000000791b */ /* 0x003fe20003800000 */
.L_x_115:
[----:B------:R-:W-:Y:S01]  /*d030*/  @!P0 LEA R9, R16, UR43, 0x1 ;  /* 0x0000002b10098c11 */ /* 0x000fe2000f8e08ff */
[----:B------:R-:W-:Y:S01]  /*d040*/  IMAD.MOV.U32 R13, RZ, RZ, R0 ;  /* 0x000000ffff0d7224 */ /* 0x000fe200078e0000 */
[----:B------:R-:W-:Y:S02]  /*d050*/  MOV R12, 0x7 ;  /* 0x00000007000c7802 */ /* 0x000fe40000000f00 */
[----:B------:R-:W-:-:S13]  /*d060*/  @!P0 LEA R4, P2, R24, R14, 0x1 ;  /* 0x0000000e18048211 */ /* 0x000fda00078408ff */
[----:B------:R-:W-:Y:S05]  /*d070*/  WARPSYNC.COLLECTIVE R15, `(.L_x_116) ;  /* 0x000000000f087348 */ /* 0x000fea0003c00000 */
[----:B------:R0:W1:Y:S02]  /*d080*/  SHFL.IDX P6, R14, R13, R12, R11 ;  /* 0x0000000c0d0e7389 */ /* 0x00006400000c000b */
[----:B01----:R-:W-:Y:S01]  /*d090*/  ENDCOLLECTIVE ;  /* 0x000000000000791b */ /* 0x003fe20003800000 */
.L_x_116:
[----:B------:R-:W-:-:S05]  /*d0a0*/  @!P0 IMAD.X R5, RZ, RZ, R7, P2 ;  /* 0x000000ffff058224 */ /* 0x000fca00010e0607 */
[----:B------:R-:W-:Y:S01]  /*d0b0*/  @!PT LDS RZ, [RZ] ;  /* 0x00000000fffff984 */ /* 0x000fe20000000800 */
[----:B------:R-:W-:Y:S01]  /*d0c0*/  @!PT LDS RZ, [RZ] ;  /* 0x00000000fffff984 */ /* 0x000fe20000000800 */
[----:B------:R-:W-:Y:S01]  /*d0d0*/  @!PT LDS RZ, [RZ] ;  /* 0x00000000fffff984 */ /* 0x000fe20000000800 */
[----:B------:R0:W-:Y:S01]  /*d0e0*/  @!P0 LDGSTS.E.BYPASS.LTC128B.128 [R9+0x1b400], desc[UR36][R4.64], !P1 ;  /* 0x1b40000004098fae */ /* 0x0001e2000c901d64 */
[----:B------:R-:W-:Y:S02]  /*d0f0*/  IMAD.MOV.U32 R13, RZ, RZ, R6 ;  /* 0x000000ffff0d7224 */ /* 0x000fe400078e0006 */
[----:B------:R-:W-:-:S07]  /*d100*/  IMAD.MOV.U32 R7, RZ, RZ, R14 ;  /* 0x000000ffff077224 */ /* 0x000fce00078e000e */
[----:B0-----:R-:W-:Y:S05]  /*d110*/  WARPSYNC.COLLECTIVE R15, `(.L_x_117) ;  /* 0x000000000f087348 */ /* 0x001fea0003c00000 */
[----:B------:R1:W2:Y:S02]  /*d120*/  SHFL.IDX P6, R14, R13, R12, R11 ;  /* 0x0000000c0d0e7389 */ /* 0x0002a400000c000b */
[----:B012---:R-:W-:Y:S01]  /*d130*/  ENDCOLLECTIVE ;  /* 0x000000000000791b */ /* 0x007fe20003800000 */
.L_x_117:
[----:B------:R-:W-:Y:S05]  /*d140*/  BRA `(.L_x_118) ;  /* 0xffffffd0009c7947 */ /* 0x000fea000383ffff */
.L_x_52:
[----:B0-----:R-:W-:-:S04]  /*d150*/  MOV R3, UR43 ;  /* 0x0000002b00037c02 */ /* 0x001fc80008000f00 */
[----:B------:R0:W1:Y:S03]  /*d160*/  SYNCS.PHASECHK.TRANS64.TRYWAIT P0, [R3+URZ+0x22820], R0 ;  /* 0x02282000030075a7 */ /* 0x000066000800017f */
[----:B-1----:R-:W-:Y:S05]  /*d170*/  @!P0 NANOSLEEP.SYNCS 0x989680 ;  /* 0x009896800000895d */ /* 0x002fea0003900000 */
[----:B------:R-:W1:Y:S02]  /*d180*/  @!P0 SYNCS.PHASECHK.TRANS64 P0, [R3+URZ+0x22820], R0 ;  /* 0x02282000030085a7 */ /* 0x000e64000800007f */
[----:B-1----:R-:W-:Y:S05]  /*d190*/  @!P0 BRA `(.L_x_52) ;  /* 0xfffffffc00ec8947 */ /* 0x002fea000383ffff */
[----:B------:R-:W-:Y:S05]  /*d1a0*/  BRA `(.L_x_119) ;  /* 0xffffffd000cc7947 */ /* 0x000fea000383ffff */
.L_x_54:
[----:B0-----:R-:W-:-:S04]  /*d1b0*/  IMAD.U32 R3, RZ, RZ, UR43 ;  /* 0x0000002bff037e24 */ /* 0x001fc8000f8e00ff */
[----:B------:R0:W1:Y:S03]  /*d1c0*/  SYNCS.PHASECHK.TRANS64.TRYWAIT P0, [R3+URZ+0x22860], R0 ;  /* 0x02286000030075a7 */ /* 0x000066000800017f */
[----:B-1----:R-:W-:Y:S05]  /*d1d0*/  @!P0 NANOSLEEP.SYNCS 0x989680 ;  /* 0x009896800000895d */ /* 0x002fea0003900000 */
[----:B------:R-:W1:Y:S02]  /*d1e0*/  @!P0 SYNCS.PHASECHK.TRANS64 P0, [R3+URZ+0x22860], R0 ;  /* 0x02286000030085a7 */ /* 0x000e64000800007f */
[----:B-1----:R-:W-:Y:S05]  /*d1f0*/  @!P0 BRA `(.L_x_54) ;  /* 0xfffffffc00ec8947 */ /* 0x002fea000383ffff */
[----:B------:R-:W-:Y:S05]  /*d200*/  BRA `(.L_x_120) ;  /* 0xffffffd000c87947 */ /* 0x000fea000383ffff */
.L_x_55:
[----:B------:R-:W-:Y:S01]  /*d210*/  BSSY B0, `(.L_x_121) ;  /* 0x0000008000007945 */ /* 0x000fe20003800000 */
[----:B------:R-:W-:Y:S01]  /*d220*/  IMAD.MOV.U32 R13, RZ, RZ, R3 ;  /* 0x000000ffff0d7224 */ /* 0x000fe200078e0003 */
[----:B------:R-:W-:Y:S01]  /*d230*/  MOV R12, RZ ;  /* 0x000000ff000c7202 */ /* 0x000fe20000000f00 */
[----:B------:R-:W-:Y:S02]  /*d240*/  IMAD.MOV.U32 R11, RZ, RZ, 0x181f ;  /* 0x0000181fff0b7424 */ /* 0x000fe400078e00ff */
[----:B------:R-:W-:-:S07]  /*d250*/  IMAD.MOV.U32 R15, RZ, RZ, -0x1 ;  /* 0xffffffffff0f7424 */ /* 0x000fce00078e00ff */
[----:B------:R-:W-:Y:S05]  /*d260*/  WARPSYNC.COLLECTIVE R15, `(.L_x_122) ;  /* 0x000000000f087348 */ /* 0x000fea0003c00000 */
[----:B------:R0:W1:Y:S02]  /*d270*/  SHFL.IDX P6, R14, R13, R12, R11 ;  /* 0x0000000c0d0e7389 */ /* 0x00006400000c000b */
[----:B01----:R-:W-:Y:S01]  /*d280*/  ENDCOLLECTIVE ;  /* 0x000000000000791b */ /* 0x003fe20003800000 */
.L_x_122:
[----:B------:R-:W-:Y:S05]  /*d290*/  BSYNC B0 ;  /* 0x0000000000007941 */ /* 0x000fea0003800000 */
.L_x_121:
[----:B------:R-:W-:Y:S01]  /*d2a0*/  IMAD.MOV.U32 R13, RZ, RZ, R17 ;  /* 0x000000ffff0d7224 */ /* 0x000fe200078e0011 */
[----:B------:R-:W-:Y:S01]  /*d2b0*/  MOV R11, 0x181f ;  /* 0x0000181f000b7802 */ /* 0x000fe20000000f00 */
[----:B------:R-:W-:Y:S01]  /*d2c0*/  IMAD.MOV.U32 R12, RZ, RZ, RZ ;  /* 0x000000ffff0c7224 */ /* 0x000fe200078e00ff */
[----:B------:R-:W-:Y:S01]  /*d2d0*/  MOV R0, R14 ;  /* 0x0000000e00007202 */ /* 0x000fe20000000f00 */
[----:B------:R-:W-:Y:S01]  /*d2e0*/  IMAD.MOV.U32 R15, RZ, RZ, -0x1 ;  /* 0xffffffffff0f7424 */ /* 0x000fe200078e00ff */
[----:B------:R-:W-:Y:S01]  /*d2f0*/  LEA R21, R16, UR43, 0x1 ;  /* 0x0000002b10157c11 */ /* 0x000fe2000f8e08ff */
[----:B------:R-:W-:Y:S01]  /*d300*/  IMAD.SHL.U32 R24, R24, 0x2, RZ ;  /* 0x0000000218187824 */ /* 0x000fe200078e00ff */
[----:B------:R-:W-:Y:S01]  /*d310*/  LOP3.LUT P2, RZ, R6, 0x2, RZ, 0xc0, !PT ;  /* 0x0000000206ff7812 */ /* 0x000fe2000784c0ff */
[----:B------:R-:W-:-:S12]  /*d320*/  IMAD.MOV.U32 R8, RZ, RZ, RZ ;  /* 0x000000ffff087224 */ /* 0x000fd800078e00ff */
[----:B------:R-:W-:Y:S05]  /*d330*/  WARPSYNC.COLLECTIVE R15, `(.L_x_123) ;  /* 0x000000000f087348 */ /* 0x000fea0003c00000 */
[----:B------:R0:W1:Y:S02]  /*d340*/  SHFL.IDX P6, R14, R13, R12, R11 ;  /* 0x0000000c0d0e7389 */ /* 0x00006400000c000b */
[----:B01----:R-:W-:Y:S01]  /*d350*/  ENDCOLLECTIVE ;  /* 0x000000000000791b */ /* 0x003fe20003800000 */
.L_x_123:
[----:B------:R-:W-:-:S04]  /*d360*/  LOP3.LUT P1, RZ, R6, 0x4, RZ, 0xc0, !PT ;  /* 0x0000000406ff7812 */ /* 0x000fc8000782c0ff */
[----:B------:R-:W-:Y:S01]  /*d370*/  ISETP.LT.OR P3, PT, R35, 0x1, !P1 ;  /* 0x000000012300780c */ /* 0x000fe20004f61670 */
[----:B------:R-:W-:Y:S02]  /*d380*/  IMAD.MOV.U32 R13, RZ, RZ, R3 ;  /* 0x000000ffff0d7224 */ /* 0x000fe400078e0003 */
[----:B------:R-:W-:Y:S01]  /*d390*/  IMAD.MOV.U32 R12, RZ, RZ, 0x1 ;  /* 0x00000001ff0c7424 */ /* 0x000fe200078e00ff */
[----:B------:R-:W-:-:S13]  /*d3a0*/  IADD3 R4, P0, R14, R24, RZ ;  /* 0x000000180e047210 */ /* 0x000fda0007f1e0ff */
[----:B------:R-:W-:Y:S05]  /*d3b0*/  WARPSYNC.COLLECTIVE R15, `(.L_x_124) ;  /* 0x000000000f087348 */ /* 0x000fea0003c00000 */
[----:B------:R0:W1:Y:S02]  /*d3c0*/  SHFL.IDX P6, R14, R13, R12, R11 ;  /* 0x0000000c0d0e7389 */ /* 0x00006400000c000b */
[----:B01----:R-:W-:Y:S01]  /*d3d0*/  ENDCOLLECTIVE ;  /* 0x000000000000791b */ /* 0x003fe20003800000 */
.L_x_124:
[----:B------:R-:W-:Y:S02]  /*d3e0*/  IADD3.X R5, RZ, R0, RZ, P0, !PT ;  /* 0x00000000ff057210 */ /* 0x000fe400007fe4ff */
[----:B------:R-:W-:Y:S01]  /*d3f0*/  ISETP.LT.OR P0, PT, R35, 0x1, P4 ;  /* 0x000000012300780c */ /* 0x000fe20002701670 */
[----:B------:R-:W-:-:S12]  /*d400*/  IMAD.MOV.U32 R13, RZ, RZ, R17 ;  /* 0x000000ffff0d7224 */ /* 0x000fd800078e0011 */
[----:B------:R-:W-:Y:S01]  /*d410*/  @!PT LDS RZ, [RZ] ;  /* 0x00000000fffff984 */ /* 0x000fe20000000800 */
[----:B------:R-:W-:Y:S01]  /*d420*/  @!PT LDS RZ, [RZ] ;  /* 0x00000000fffff984 */ /* 0x000fe20000000800 */
[----:B------:R-:W-:Y:S01]  /*d430*/  @!PT LDS RZ, [RZ] ;  /* 0x00000000fffff984 */ /* 0x000fe20000000800 */
[----:B------:R0:W-:Y:S01]  /*d440*/  LDGSTS.E.BYPASS.LTC128B.128 [R21+0x400], desc[UR36][R4.64], !P0 ;  /* 0x0040000004157fae */ /* 0x0001e2000c101d64 */
[----:B------:R-:W-:Y:S02]  /*d450*/  ISETP.LT.OR P0, PT, R35, 0x1, !P2 ;  /* 0x000000012300780c */ /* 0x000fe40005701670 */
[----:B------:R-:W-:-:S11]  /*d460*/  MOV R0, R14 ;  /* 0x0000000e00007202 */ /* 0x000fd60000000f00 */
[----:B0-----:R-:W-:Y:S05]  /*d470*/  WARPSYNC.COLLECTIVE R15, `(.L_x_125) ;  /* 0x000000000f087348 */ /* 0x001fea0003c00000 */
[----:B------:R1:W2:Y:S02]  /*d480*/  SHFL.IDX P6, R14, R13, R12, R11 ;  /* 0x0000000c0d0e7389 */ /* 0x0002a400000c000b */
[----:B012---:R-:W-:Y:S01]  /*d490*/  ENDCOLLECTIVE ;  /* 0x000000000000791b */ /* 0x007fe20003800000 */
.L_x_125:
[----:B------:R-:W-:Y:S01]  /*d4a0*/  @!PT LDS RZ, [RZ] ;  /* 0x00000000fffff984 */ /* 0x000fe20000000800 */
[----:B------:R-:W-:Y:S01]  /*d4b0*/  @!PT LDS RZ, [RZ] ;  /* 0x00000000fffff984 */ /* 0x000fe20000000800 */
[----:B------:R-:W-:Y:S01]  /*d4c0*/  @!PT LDS RZ, [RZ] ;  /* 0x00000000fffff984 */ /* 0x000fe20000000800 */
[----:B------:R-:W-:Y:S01]  /*d4d0*/  LDGSTS.E.BYPASS.LTC128B.128 [R21+0x3400], desc[UR36][R4.64+0x80], !P0 ;  /* 0x0340008004157fae */ /* 0x000fe2000c101d64 */
[----:B------:R-:W-:-:S03]  /*d4e0*/  LOP3.LUT P0, RZ, R6, 0x8, RZ, 0xc0, !PT ;  /* 0x0000000806ff7812 */ /* 0x000fc6000780c0ff */
[----:B------:R-:W-:Y:S01]  /*d4f0*/  LDGSTS.E.BYPASS.LTC128B.128 [R21+0x6400], desc[UR36][R4.64+0x100], !P3 ;  /* 0x0640010004157fae */ /* 0x000fe2000d901d64 */
[----:B------:R-:W-:Y:S02]  /*d500*/  ISETP.LT.OR P3, PT, R35, 0x1, !P0 ;  /* 0x000000012300780c */ /* 0x000fe40004761670 */
[----:B------:R-:W-:Y:S01]  /*d510*/  MOV R13, R3 ;  /* 0x00000003000d7202 */ /* 0x000fe20000000f00 */
[----:B------:R-:W-:-:S10]  /*d520*/  IMAD.MOV.U32 R12, RZ, RZ, 0x2 ;  /* 0x00000002ff0c7424 */ /* 0x000fd400078e00ff */
[----:B------:R0:W-:Y:S02]  /*d530*/  LDGSTS.E.BYPASS.LTC128B.128 [R21+0x9400], desc[UR36][R4.64+0x180], !P3 ;  /* 0x0940018004157fae */ /* 0x0001e4000d901d64 */
[----:B0-----:R-:W-:-:S13]  /*d540*/  IADD3 R4, P3, R14, R24, RZ ;  /* 0x000000180e047210 */ /* 0x001fda0007f7e0ff */
[----:B------:R-:W-:Y:S05]  /*d550*/  WARPSYNC.COLLECTIVE R15, `(.L_x_126) ;  /* 0x000000000f087348 */ /* 0x000fea0003c00000 */
[----:B------:R0:W1:Y:S02]  /*d560*/  SHFL.IDX P6, R14, R13, R12, R11 ;  /* 0x0000000c0d0e7389 */ /* 0x00006400000c000b */
[----:B01----:R-:W-:Y:S01]  /*d570*/  ENDCOLLECTIVE ;  /* 0x000000000000791b */ /* 0x003fe20003800000 */
.L_x_126:
[----:B------:R-:W-:Y:S01]  /*d580*/  IMAD.X R5, RZ, RZ, R0, P3 ;  /* 0x000000ffff057224 */ /* 0x000fe200018e0600 */
[----:B------:R-:W-:Y:S02]  /*d590*/  ISETP.LT.OR P3, PT, R35, 0x11, P4 ;  /* 0x000000112300780c */ /* 0x000fe40002761670 */
[----:B------:R-:W-:-:S11]  /*d5a0*/  MOV R13, R17 ;  /* 0x00000011000d7202 */ /* 0x000fd60000000f00 */
[----:B------:R-:W-:Y:S01]  /*d5b0*/  @!PT LDS RZ, [RZ] ;  /* 0x00000000fffff984 */ /* 0x000fe20000000800 */
[----:B------:R-:W-:Y:S01]  /*d5c0*/  @!PT LDS RZ, [RZ] ;  /* 0x00000000fffff984 */ /* 0x000fe20000000800 */
[----:B------:R-:W-:Y:S01]  /*d5d0*/  @!PT LDS RZ, [RZ] ;  /* 0x00000000fffff984 */ /* 0x000fe20000000800 */
[----:B------:R0:W-:Y:S01]  /*d5e0*/  LDGSTS.E.BYPASS.LTC128B.128 [R21+0xc00], desc[UR36][R4.64], !P3 ;  /* 0x00c0000004157fae */ /* 0x0001e2000d901d64 */
[----:B------:R-:W-:Y:S01]  /*d5f0*/  ISETP.LT.OR P3, PT, R35, 0x11, !P2 ;  /* 0x000000112300780c */ /* 0x000fe20005761670 */
[----:B------:R-:W-:-:S12]  /*d600*/  IMAD.MOV.U32 R0, RZ, RZ, R14 ;  /* 0x000000ffff007224 */ /* 0x000fd800078e000e */
[----:B0-----:R-:W-:Y:S05]  /*d610*/  WARPSYNC.COLLECTIVE R15, `(.L_x_127) ;  /* 0x000000000f087348 */ /* 0x001fea0003c00000 */
[----:B------:R1:W2:Y:S02]  /*d620*/  SHFL.IDX P6, R14, R13, R12, R11 ;  /* 0x0000000c0d0e7389 */ /* 0x0002a400000c000b */
[----:B012---:R-:W-:Y:S01]  /*d630*/  ENDCOLLECTIVE ;  /* 0x000000000000791b */ /* 0x007fe20003800000 */
.L_x_127:
[----:B------:R-:W-:Y:S01]  /*d640*/  @!PT LDS RZ, [RZ] ;  /* 0x00000000fffff984 */ /* 0x000fe20000000800 */
[----:B------:R-:W-:Y:S01]  /*d650*/  @!PT LDS RZ, [RZ] ;  /* 0x00000000fffff984 */ /* 0x000fe20000000800 */
[----:B------:R-:W-:Y:S01]  /*d660*/  @!PT LDS RZ, [RZ] ;  /* 0x00000000fffff984 */ /* 0x000fe20000000800 */
[----:B------:R-:W-:Y:S01]  /*d670*/  LDGSTS.E.BYPASS.LTC128B.128 [R21+0x3c00], desc[UR36][R4.64+0x80], !P3 ;  /* 0x03c0008004157fae */ /* 0x000fe2000d901d64 */
[----:B------:R-:W-:Y:S01]  /*d680*/  ISETP.LT.OR P3, PT, R35, 0x11, !P1 ;  /* 0x000000112300780c */ /* 0x000fe20004f61670 */
[----:B------:R-:W-:Y:S01]  /*d690*/  IMAD.MOV.U32 R13, RZ, RZ, R3 ;  /* 0x000000ffff0d7224 */ /* 0x000fe200078e0003 */
[----:B------:R-:W-:-:S11]  /*d6a0*/  MOV R12, 0x3 ;  /* 0x00000003000c7802 */ /* 0x000fd60000000f00 */
[----:B------:R-:W-:Y:S01]  /*d6b0*/  LDGSTS.E.BYPASS.LTC128B.128 [R21+0x6c00], desc[UR36][R4.64+0x100], !P3 ;  /* 0x06c0010004157fae */ /* 0x000fe2000d901d64 */
[----:B------:R-:W-:-:S13]  /*d6c0*/  ISETP.LT.OR P3, PT, R35, 0x11, !P0 ;  /* 0x000000112300780c */ /* 0x000fda0004761670 */
[----:B------:R0:W-:Y:S02]  /*d6d0*/  LDGSTS.E.BYPASS.LTC128B.128 [R21+0x9c00], desc[UR36][R4.64+0x180], !P3 ;  /* 0x09c0018004157fae */ /* 0x0001e4000d901d64 */
[----:B0-----:R-:W-:-:S13]  /*d6e0*/  IADD3 R4, P3, R14, R24, RZ ;  /* 0x000000180e047210 */ /* 0x001fda0007f7e0ff */
[----:B------:R-:W-:Y:S05]  /*d6f0*/  WARPSYNC.COLLECTIVE R15, `(.L_x_128) ;  /* 0x000000000f087348 */ /* 0x000fea0003c00000 */
[----:B------:R0:W1:Y:S02]  /*d700*/  SHFL.IDX P6, R14, R13, R12, R11 ;  /* 0x0000000c0d0e7389 */ /* 0x00006400000c000b */
[----:B01----:R-:W-:Y:S01]  /*d710*/  ENDCOLLECTIVE ;  /* 0x000000000000791b */ /* 0x003fe20003800000 */
.L_x_128:
[----:B------:R-:W-:Y:S01]  /*d720*/  IMAD.X R5, RZ, RZ, R0, P3 ;  /* 0x000000ffff057224 */ /* 0x000fe200018e0600 */
[----:B------:R-:W-:Y:S01]  /*d730*/  ISETP.LT.OR P3, PT, R35, 0x21, P4 ;  /* 0x000000212300780c */ /* 0x000fe20002761670 */
[----:B------:R-:W-:-:S12]  /*d740*/  IMAD.MOV.U32 R13, RZ, RZ, R17 ;  /* 0x000000ffff0d7224 */ /* 0x000fd800078e0011 */
        /* <DEDUP_REMOVED lines=9> */
.L_x_129:
[----:B------:R-:W-:Y:S01]  /*d7e0*/  @!PT LDS RZ, [RZ] ;  /* 0x00000000fffff984 */ /* 0x000fe20000000800 */
[----:B------:R-:W-:Y:S01]  /*d7f0*/  @!PT LDS RZ, [RZ] ;  /* 0x00000000fffff984 */ /* 0x000fe20000000800 */
[----:B------:R-:W-:Y:S01]  /*d800*/  @!PT LDS RZ, [RZ] ;  /* 0x00000000fffff984 */ /* 0x000fe20000000800 */
[----:B------:R-:W-:Y:S01]  /*d810*/  LDGSTS.E.BYPASS.LTC128B.128 [R21+0x4400], desc[UR36][R4.64+0x80], !P3 ;  /* 0x0440008004157fae */ /* 0x000fe2000d901d64 */
[----:B------:R-:W-:Y:S01]  /*d820*/  ISETP.LT.OR P3, PT, R35, 0x21, !P1 ;  /* 0x000000212300780c */ /* 0x000fe20004f61670 */
[----:B------:R-:W-:Y:S02]  /*d830*/  IMAD.MOV.U32 R13, RZ, RZ, R3 ;  /* 0x000000ffff0d7224 */ /* 0x000fe400078e0003 */
[----:B------:R-:W-:-:S10]  /*d840*/  IMAD.MOV.U32 R12, RZ, RZ, 0x4 ;  /* 0x00000004ff0c7424 */ /* 0x000fd400078e00ff */
[----:B------:R-:W-:Y:S01]  /*d850*/  LDGSTS.E.BYPASS.LTC128B.128 [R21+0x7400], desc[UR36][R4.64+0x100], !P3 ;  /* 0x0740010004157fae */ /* 0x000fe2000d901d64 */
[----:B------:R-:W-:-:S13]  /*d860*/  ISETP.LT.OR P3, PT, R35, 0x21, !P0 ;  /* 0x000000212300780c */ /* 0x000fda0004761670 */
[----:B------:R0:W-:Y:S02]  /*d870*/  LDGSTS.E.BYPASS.LTC128B.128 [R21+0xa400], desc[UR36][R4.64+0x180], !P3 ;  /* 0x0a40018004157fae */ /* 0x0001e4000d901d64 */
[----:B0-----:R-:W-:-:S13]  /*d880*/  IADD3 R4, P3, R14, R24, RZ ;  /* 0x000000180e047210 */ /* 0x001fda0007f7e0ff */
[----:B------:R-:W-:Y:S05]  /*d890*/  WARPSYNC.COLLECTIVE R15, `(.L_x_130) ;  /* 0x000000000f087348 */ /* 0x000fea0003c00000 */
[----:B------:R0:W1:Y:S02]  /*d8a0*/  SHFL.IDX P6, R14, R13, R12, R11 ;  /* 0x0000000c0d0e7389 */ /* 0x00006400000c000b */
[----:B01----:R-:W-:Y:S01]  /*d8b0*/  ENDCOLLECTIVE ;  /* 0x000000000000791b */ /* 0x003fe20003800000 */
.L_x_130:
        /* <DEDUP_REMOVED lines=12> */
.L_x_131:
[----:B------:R-:W-:Y:S01]  /*d980*/  @!PT LDS RZ, [RZ] ;  /* 0x00000000fffff984 */ /* 0x000fe20000000800 */
[----:B------:R-:W-:Y:S01]  /*d990*/  @!PT LDS RZ, [RZ] ;  /* 0x00000000fffff984 */ /* 0x000fe20000000800 */
[----:B------:R-:W-:Y:S01]  /*d9a0*/  @!PT LDS RZ, [RZ] ;  /* 0x00000000fffff984 */ /* 0x000fe20000000800 */
[----:B------:R-:W-:Y:S01]  /*d9b0*/  LDGSTS.E.BYPASS.LTC128B.128 [R21+0x4c00], desc[UR36][R4.64+0x80], !P3 ;  /* 0x04c0008004157fae */ /* 0x000fe2000d901d64 */
[----:B------:R-:W-:Y:S02]  /*d9c0*/  ISETP.LT.OR P3, PT, R35, 0x31, !P1 ;  /* 0x000000312300780c */ /* 0x000fe40004f61670 */
[----:B------:R-:W-:Y:S01]  /*d9d0*/  MOV R13, R3 ;  /* 0x00000003000d7202 */ /* 0x000fe20000000f00 */
        /* <DEDUP_REMOVED lines=8> */
.L_x_132:
[----:B------:R-:W-:Y:S01]  /*da60*/  IMAD.X R5, RZ, RZ, R0, P3 ;  /* 0x000000ffff057224 */ /* 0x000fe200018e0600 */
[----:B------:R-:W-:Y:S01]  /*da70*/  ISETP.LT.OR P3, PT, R35, 0x41, P4 ;  /* 0x000000412300780c */ /* 0x000fe20002761670 */
[----:B------:R-:W-:Y:S01]  /*da80*/  VIADD R0, R21, 0x400 ;  /* 0x0000040015007836 */ /* 0x000fe20000000000 */
        /* <DEDUP_REMOVED lines=10> */
.L_x_133:
[----:B------:R-:W-:Y:S01]  /*db30*/  @!PT LDS RZ, [RZ] ;  /* 0x00000000fffff984 */ /* 0x000fe20000000800 */
[----:B------:R-:W-:Y:S01]  /*db40*/  @!PT LDS RZ, [RZ] ;  /* 0x00000000fffff984 */ /* 0x000fe20000000800 */
[----:B------:R-:W-:Y:S01]  /*db50*/  @!PT LDS RZ, [RZ] ;  /* 0x00000000fffff984 */ /* 0x000fe20000000800 */
[----:B------:R0:W-:Y:S01]  /*db60*/  LDGSTS.E.BYPASS.LTC128B.128 [R21+0x5400], desc[UR36][R4.64+0x80], !P3 ;  /* 0x0540008004157fae */ /* 0x0001e2000d901d64 */
[----:B------:R-:W-:-:S13]  /*db70*/  ISETP.LT.OR P3, PT, R35, 0x41, !P1 ;  /* 0x000000412300780c */ /* 0x000fda0004f61670 */
[----:B------:R0:W-:Y:S01]  /*db80*/  LDGSTS.E.BYPASS.LTC128B.128 [R21+0x8400], desc[UR36][R4.64+0x100], !P3 ;  /* 0x0840010004157fae */ /* 0x0001e2000d901d64 */
[----:B------:R-:W-:-:S13]  /*db90*/  ISETP.LT.OR P3, PT, R35, 0x41, !P0 ;  /* 0x000000412300780c */ /* 0x000fda0004761670 */
[----:B------:R0:W-:Y:S01]  /*dba0*/  LDGSTS.E.BYPASS.LTC128B.128 [R21+0xb400], desc[UR36][R4.64+0x180], !P3 ;  /* 0x0b40018004157fae */ /* 0x0001e2000d901d64 */
[----:B------:R-:W-:Y:S05]  /*dbb0*/  BRA `(.L_x_134) ;  /* 0xffffffcc00ec7947 */ /* 0x000fea000383ffff */
.L_x_62:
[----:B-1----:R1:W2:Y:S02]  /*dbc0*/  SYNCS.PHASECHK.TRANS64.TRYWAIT P0, [R32+URZ+0x22840], R31 ;  /* 0x0228401f200075a7 */ /* 0x0022a4000800017f */
[----:B--2---:R-:W-:Y:S05]  /*dbd0*/  @!P0 NANOSLEEP.SYNCS 0x989680 ;  /* 0x009896800000895d */ /* 0x004fea0003900000 */
[----:B------:R-:W2:Y:S02]  /*dbe0*/  @!P0 SYNCS.PHASECHK.TRANS64 P0, [R32+URZ+0x22840], R31 ;  /* 0x0228401f200085a7 */ /* 0x000ea4000800007f */
[----:B--2---:R-:W-:Y:S05]  /*dbf0*/  @!P0 BRA `(.L_x_62) ;  /* 0xfffffffc00f08947 */ /* 0x004fea000383ffff */
[----:B------:R-:W-:Y:S05]  /*dc00*/  BRA `(.L_x_135) ;  /* 0xffffffd000ec7947 */ /* 0x000fea000383ffff */
.L_x_63:
[----:B------:R-:W-:Y:S01]  /*dc10*/  BSSY B1, `(.L_x_136) ;  /* 0x0000008000017945 */ /* 0x000fe20003800000 */
[----:B------:R-:W-:Y:S01]  /*dc20*/  MOV R13, R3 ;  /* 0x00000003000d7202 */ /* 0x000fe20000000f00 */
[----:B------:R-:W-:Y:S01]  /*dc30*/  IMAD.MOV.U32 R12, RZ, RZ, RZ ;  /* 0x000000ffff0c7224 */ /* 0x000fe200078e00ff */
[----:B------:R-:W-:Y:S01]  /*dc40*/  MOV R15, 0xffffffff ;  /* 0xffffffff000f7802 */ /* 0x000fe20000000f00 */
[----:B------:R-:W-:-:S07]  /*dc50*/  IMAD.MOV.U32 R11, RZ, RZ, 0x181f ;  /* 0x0000181fff0b7424 */ /* 0x000fce00078e00ff */
[----:B-1----:R-:W-:Y:S05]  /*dc60*/  WARPSYNC.COLLECTIVE R15, `(.L_x_137) ;  /* 0x000000000f087348 */ /* 0x002fea0003c00000 */
[----:B------:R0:W2:Y:S02]  /*dc70*/  SHFL.IDX P6, R14, R13, R12, R11 ;  /* 0x0000000c0d0e7389 */ /* 0x0000a400000c000b */
[----:B012---:R-:W-:Y:S01]  /*dc80*/  ENDCOLLECTIVE ;  /* 0x000000000000791b */ /* 0x007fe20003800000 */
.L_x_137:
[----:B------:R-:W-:Y:S05]  /*dc90*/  BSYNC B1 ;  /* 0x0000000000017941 */ /* 0x000fea0003800000 */
.L_x_136:
[----:B------:R-:W-:Y:S01]  /*dca0*/  IMAD.MOV.U32 R13, RZ, RZ, R10 ;  /* 0x000000ffff0d7224 */ /* 0x000fe200078e000a */
[----:B------:R-:W-:Y:S01]  /*dcb0*/  MOV R12, RZ ;  /* 0x000000ff000c7202 */ /* 0x000fe20000000f00 */
[----:B------:R-:W-:Y:S01]  /*dcc0*/  IMAD.MOV.U32 R11, RZ, RZ, 0x181f ;  /* 0x0000181fff0b7424 */ /* 0x000fe200078e00ff */
[----:B------:R-:W-:Y:S01]  /*dcd0*/  LEA R17, R17, UR43, 0x1 ;  /* 0x0000002b11117c11 */ /* 0x000fe2000f8e08ff */
[----:B------:R-:W-:Y:S02]  /*dce0*/  IMAD.MOV.U32 R15, RZ, RZ, -0x1 ;  /* 0xffffffffff0f7424 */ /* 0x000fe400078e00ff */
[----:B------:R-:W-:-:S07]  /*dcf0*/  IMAD.MOV.U32 R5, RZ, RZ, R14 ;  /* 0x000000ffff057224 */ /* 0x000fce00078e000e */
[----:B------:R-:W-:Y:S05]  /*dd00*/  WARPSYNC.COLLECTIVE R15, `(.L_x_138) ;  /* 0x000000000f087348 */ /* 0x000fea0003c00000 */
[----:B------:R0:W1:Y:S02]  /*dd10*/  SHFL.IDX P6, R14, R13, R12, R11 ;  /* 0x0000000c0d0e7389 */ /* 0x00006400000c000b */
[----:B01----:R-:W-:Y:S01]  /*dd20*/  ENDCOLLECTIVE ;  /* 0x000000000000791b */ /* 0x003fe20003800000 */
.L_x_138:
[----:B------:R-:W-:Y:S02]  /*dd30*/  IMAD.MOV.U32 R13, RZ, RZ, R3 ;  /* 0x000000ffff0d7224 */ /* 0x000fe400078e0003 */
[----:B------:R-:W-:Y:S01]  /*dd40*/  IMAD.MOV.U32 R12, RZ, RZ, 0x1 ;  /* 0x00000001ff0c7424 */ /* 0x000fe200078e00ff */
[----:B------:R-:W-:-:S13]  /*dd50*/  IADD3 R4, P0, R14, R24, RZ ;  /* 0x000000180e047210 */ /* 0x000fda0007f1e0ff */
[----:B------:R-:W-:Y:S05]  /*dd60*/  WARPSYNC.COLLECTIVE R15, `(.L_x_139) ;  /* 0x000000000f087348 */ /* 0x000fea0003c00000 */
[----:B------:R0:W1:Y:S02]  /*dd70*/  SHFL.IDX P6, R14, R13, R12, R11 ;  /* 0x0000000c0d0e7389 */ /* 0x00006400000c000b */
[----:B01----:R-:W-:Y:S01]  /*dd80*/  ENDCOLLECTIVE ;  /* 0x000000000000791b */ /* 0x003fe20003800000 */
.L_x_139:
[----:B------:R-:W-:-:S05]  /*dd90*/  IADD3.X R5, RZ, R5, RZ, P0, !PT ;  /* 0x00000005ff057210 */ /* 0x000fca00007fe4ff */
[----:B------:R-:W-:Y:S01]  /*dda0*/  @!PT LDS RZ, [RZ] ;  /* 0x00000000fffff984 */ /* 0x000fe20000000800 */
[----:B------:R-:W-:Y:S01]  /*ddb0*/  @!PT LDS RZ, [RZ] ;  /* 0x00000000fffff984 */ /* 0x000fe20000000800 */
[----:B------:R-:W-:Y:S01]  /*ddc0*/  @!PT LDS RZ, [RZ] ;  /* 0x00000000fffff984 */ /* 0x000fe20000000800 */
[----:B------:R0:W-:Y:S01]  /*ddd0*/  LDGSTS.E.BYPASS.LTC128B.128 [R17+0x1c400], desc[UR36][R4.64], !P1 ;  /* 0x1c40000004117fae */ /* 0x0001e2000c901d64 */
[----:B------:R-:W-:Y:S01]  /*dde0*/  IMAD.MOV.U32 R13, RZ, RZ, R10 ;  /* 0x000000ffff0d7224 */ /* 0x000fe200078e000a */
[----:B------:R-:W-:-:S07]  /*ddf0*/  MOV R7, R14 ;  /* 0x0000000e00077202 */ /* 0x000fce0000000f00 */
[----:B0-----:R-:W-:Y:S05]  /*de00*/  WARPSYNC.COLLECTIVE R15, `(.L_x_140) ;  /* 0x000000000f087348 */ /* 0x001fea0003c00000 */
[----:B------:R1:W2:Y:S02]  /*de10*/  SHFL.IDX P6, R14, R13, R12, R11 ;  /* 0x0000000c0d0e7389 */ /* 0x0002a400000c000b */
[----:B012---:R-:W-:Y:S01]  /*de20*/  ENDCOLLECTIVE ;  /* 0x000000000000791b */ /* 0x007fe20003800000 */
.L_x_140:
[----:B------:R-:W-:Y:S01]  /*de30*/  MOV R13, R3 ;  /* 0x00000003000d7202 */ /* 0x000fe20000000f00 */
[----:B------:R-:W-:Y:S01]  /*de40*/  IMAD.MOV.U32 R12, RZ, RZ, 0x2 ;  /* 0x00000002ff0c7424 */ /* 0x000fe200078e00ff */
[----:B------:R-:W-:-:S13]  /*de50*/  IADD3 R6, P0, R14, R24, RZ ;  /* 0x000000180e067210 */ /* 0x000fda0007f1e0ff */
[----:B------:R-:W-:Y:S05]  /*de60*/  WARPSYNC.COLLECTIVE R15, `(.L_x_141) ;  /* 0x000000000f087348 */ /* 0x000fea0003c00000 */
[----:B------:R0:W1:Y:S02]  /*de70*/  SHFL.IDX P6, R14, R13, R12, R11 ;  /* 0x0000000c0d0e7389 */ /* 0x00006400000c000b */
[----:B01----:R-:W-:Y:S01]  /*de80*/  ENDCOLLECTIVE ;  /* 0x000000000000791b */ /* 0x003fe20003800000 */
.L_x_141:
[----:B------:R-:W-:-:S05]  /*de90*/  IMAD.X R7, RZ, RZ, R7, P0 ;  /* 0x000000ffff077224 */ /* 0x000fca00000e0607 */
[----:B------:R-:W-:Y:S01]  /*dea0*/  @!PT LDS RZ, [RZ] ;  /* 0x00000000fffff984 */ /* 0x000fe20000000800 */
[----:B------:R-:W-:Y:S01]  /*deb0*/  @!PT LDS RZ, [RZ] ;  /* 0x00000000fffff984 */ /* 0x000fe20000000800 */
[----:B------:R-:W-:Y:S01]  /*dec0*/  @!PT LDS RZ, [RZ] ;  /* 0x00000000fffff984 */ /* 0x000fe20000000800 */
[----:B------:R0:W-:Y:S01]  /*ded0*/  LDGSTS.E.BYPASS.LTC128B.128 [R17+0x1cc00], desc[UR36][R6.64], !P1 ;  /* 0x1cc0000006117fae */ /* 0x0001e2000c901d64 */
[----:B------:R-:W-:Y:S01]  /*dee0*/  MOV R13, R10 ;  /* 0x0000000a000d7202 */ /* 0x000fe20000000f00 */
[----:B------:R-:W-:-:S07]  /*def0*/  IMAD.MOV.U32 R4, RZ, RZ, R14 ;  /* 0x000000ffff047224 */ /* 0x000fce00078e000e */
[----:B0-----:R-:W-:Y:S05]  /*df00*/  WARPSYNC.COLLECTIVE R15, `(.L_x_142) ;  /* 0x000000000f087348 */ /* 0x001fea0003c00000 */
[----:B------:R1:W2:Y:S02]  /*df10*/  SHFL.IDX P6, R14, R13, R12, R11 ;  /* 0x0000000c0d0e7389 */ /* 0x0002a400000c000b */
[----:B012---:R-:W-:Y:S01]  /*df20*/  ENDCOLLECTIVE ;  /* 0x000000000000791b */ /* 0x007fe20003800000 */
.L_x_142:
[----:B------:R-:W-:Y:S01]  /*df30*/  IMAD.MOV.U32 R13, RZ, RZ, R3 ;  /* 0x000000ffff0d7224 */ /* 0x000fe200078e0003 */
[----:B------:R-:W-:Y:S02]  /*df40*/  MOV R12, 0x3 ;  /* 0x00000003000c7802 */ /* 0x000fe40000000f00 */
[----:B------:R-:W-:-:S13]  /*df50*/  IADD3 R6, P0, R14, R24, RZ ;  /* 0x000000180e067210 */ /* 0x000fda0007f1e0ff */
[----:B------:R-:W-:Y:S05]  /*df60*/  WARPSYNC.COLLECTIVE R15, `(.L_x_143) ;  /* 0x000000000f087348 */ /* 0x000fea0003c00000 */
[----:B------:R0:W1:Y:S02]  /*df70*/  SHFL.IDX P6, R14, R13, R12, R11 ;  /* 0x0000000c0d0e7389 */ /* 0x00006400000c000b */
[----:B01----:R-:W-:Y:S01]  /*df80*/  ENDCOLLECTIVE ;  /* 0x000000000000791b */ /* 0x003fe20003800000 */
.L_x_143:
[----:B------:R-:W-:-:S05]  /*df90*/  IMAD.X R7, RZ, RZ, R4, P0 ;  /* 0x000000ffff077224 */ /* 0x000fca00000e0604 */
[----:B------:R-:W-:Y:S01]  /*dfa0*/  @!PT LDS RZ, [RZ] ;  /* 0x00000000fffff984 */ /* 0x000fe20000000800 */
[----:B------:R-:W-:Y:S01]  /*dfb0*/  @!PT LDS RZ, [RZ] ;  /* 0x00000000fffff984 */ /* 0x000fe20000000800 */
[----:B------:R-:W-:Y:S01]  /*dfc0*/  @!PT LDS RZ, [RZ] ;  /* 0x00000000fffff984 */ /* 0x000fe20000000800 */
[----:B------:R0:W-:Y:S01]  /*dfd0*/  LDGSTS.E.BYPASS.LTC128B.128 [R17+0x1d400], desc[UR36][R6.64], !P1 ;  /* 0x1d40000006117fae */ /* 0x0001e2000c901d64 */
[----:B------:R-:W-:Y:S02]  /*dfe0*/  IMAD.MOV.U32 R13, RZ, RZ, R10 ;  /* 0x000000ffff0d7224 */ /* 0x000fe400078e000a */
[----:B------:R-:W-:-:S07]  /*dff0*/  IMAD.MOV.U32 R5, RZ, RZ, R14 ;  /* 0x000000ffff057224 */ /* 0x000fce00078e000e */
[----:B0-----:R-:W-:Y:S05]  /*e000*/  WARPSYNC.COLLECTIVE R15, `(.L_x_144) ;  /* 0x000000000f087348 */ /* 0x001fea0003c00000 */
[----:B------:R1:W2:Y:S02]  /*e010*/  SHFL.IDX P6, R14, R13, R12, R11 ;  /* 0x0000000c0d0e7389 */ /* 0x0002a400000c000b */
[----:B012---:R-:W-:Y:S01]  /*e020*/  ENDCOLLECTIVE ;  /* 0x000000000000791b */ /* 0x007fe20003800000 */
.L_x_144:
[----:B------:R-:W-:Y:S02]  /*e030*/  IMAD.MOV.U32 R13, RZ, RZ, R3 ;  /* 0x000000ffff0d7224 */ /* 0x000fe400078e0003 */
[----:B------:R-:W-:Y:S01]  /*e040*/  IMAD.MOV.U32 R12, RZ, RZ, 0x4 ;  /* 0x00000004ff0c7424 */ /* 0x000fe200078e00ff */
[----:B------:R-:W-:-:S13]  /*e050*/  IADD3 R4, P0, R14, R24, RZ ;  /* 0x000000180e047210 */ /* 0x000fda0007f1e0ff */
[----:B------:R-:W-:Y:S05]  /*e060*/  WARPSYNC.COLLECTIVE R15, `(.L_x_145) ;  /* 0x000000000f087348 */ /* 0x000fea0003c00000 */
[----:B------:R0:W1:Y:S02]  /*e070*/  SHFL.IDX P6, R14, R13, R12, R11 ;  /* 0x0000000c0d0e7389 */ /* 0x00006400000c000b */
[----:B01----:R-:W-:Y:S01]  /*e080*/  ENDCOLLECTIVE ;  /* 0x000000000000791b */ /* 0x003fe20003800000 */
.L_x_145:
        /* <DEDUP_REMOVED lines=10> */
.L_x_146:
[----:B------:R-:W-:Y:S01]  /*e130*/  MOV R13, R3 ;  /* 0x00000003000d7202 */ /* 0x000fe20000000f00 */
[----:B------:R-:W-:Y:S01]  /*e140*/  IMAD.MOV.U32 R12, RZ, RZ, 0x5 ;  /* 0x00000005ff0c7424 */ /* 0x000fe200078e00ff */
[----:B------:R-:W-:-:S13]  /*e150*/  IADD3 R4, P0, R14, R24, RZ ;  /* 0x000000180e047210 */ /* 0x000fda0007f1e0ff */
[----:B------:R-:W-:Y:S05]  /*e160*/  WARPSYNC.COLLECTIVE R15, `(.L_x_147) ;  /* 0x000000000f087348 */ /* 0x000fea0003c00000 */
[----:B------:R0:W1:Y:S02]  /*e170*/  SHFL.IDX P6, R14, R13, R12, R11 ;  /* 0x0000000c0d0e7389 */ /* 0x00006400000c000b */
[----:B01----:R-:W-:Y:S01]  /*e180*/  ENDCOLLECTIVE ;  /* 0x000000000000791b */ /* 0x003fe20003800000 */
.L_x_147:
        /* <DEDUP_REMOVED lines=10> */
.L_x_148:
[----:B------:R-:W-:Y:S01]  /*e230*/  IMAD.MOV.U32 R37, RZ, RZ, R14 ;  /* 0x000000ffff257224 */ /* 0x000fe200078e000e */
[----:B------:R-:W-:Y:S06]  /*e240*/  BRA `(.L_x_149) ;  /* 0xffffffd000447947 */ /* 0x000fec000383ffff */
.L_x_68:
[----:B---3--:R3:W4:Y:S02]  /*e250*/  SYNCS.PHASECHK.TRANS64.TRYWAIT P0, [R32+URZ+0x22860], R31 ;  /* 0x0228601f200075a7 */ /* 0x008724000800017f */
[----:B----4-:R-:W-:Y:S05]  /*e260*/  @!P0 NANOSLEEP.SYNCS 0x989680 ;  /* 0x009896800000895d */ /* 0x010fea0003900000 */
[----:B------:R-:W4:Y:S02]  /*e270*/  @!P0 SYNCS.PHASECHK.TRANS64 P0, [R32+URZ+0x22860], R31 ;  /* 0x0228601f200085a7 */ /* 0x000f24000800007f */
[----:B----4-:R-:W-:Y:S05]  /*e280*/  @!P0 BRA `(.L_x_68) ;  /* 0xfffffffc00f08947 */ /* 0x010fea000383ffff */
[----:B------:R-:W-:Y:S05]  /*e290*/  BRA `(.L_x_150) ;  /* 0xffffffd000907947 */ /* 0x000fea000383ffff */
.L_x_69:
[----:B------:R-:W-:Y:S01]  /*e2a0*/  BSSY B1, `(.L_x_151) ;  /* 0x0000008000017945 */ /* 0x000fe20003800000 */
[----:B------:R-:W-:Y:S01]  /*e2b0*/  IMAD.MOV.U32 R13, RZ, RZ, R18 ;  /* 0x000000ffff0d7224 */ /* 0x000fe200078e0012 */
[----:B------:R-:W-:Y:S01]  /*e2c0*/  MOV R12, RZ ;  /* 0x000000ff000c7202 */ /* 0x000fe20000000f00 */
[----:B------:R-:W-:Y:S02]  /*e2d0*/  IMAD.MOV.U32 R11, RZ, RZ, 0x181f ;  /* 0x0000181fff0b7424 */ /* 0x000fe400078e00ff */
[----:B------:R-:W-:-:S07]  /*e2e0*/  IMAD.MOV.U32 R15, RZ, RZ, -0x1 ;  /* 0xffffffffff0f7424 */ /* 0x000fce00078e00ff */
[----:B-123--:R-:W-:Y:S05]  /*e2f0*/  WARPSYNC.COLLECTIVE R15, `(.L_x_152) ;  /* 0x000000000f087348 */ /* 0x00efea0003c00000 */
[----:B------:R0:W4:Y:S02]  /*e300*/  SHFL.IDX P6, R14, R13, R12, R11 ;  /* 0x0000000c0d0e7389 */ /* 0x00012400000c000b */
[----:B01234-:R-:W-:Y:S01]  /*e310*/  ENDCOLLECTIVE ;  /* 0x000000000000791b */ /* 0x01ffe20003800000 */
.L_x_152:
[----:B------:R-:W-:Y:S05]  /*e320*/  BSYNC B1 ;  /* 0x0000000000017941 */ /* 0x000fea0003800000 */
.L_x_151:
[----:B------:R-:W-:Y:S01]  /*e330*/  IMAD.MOV.U32 R13, RZ, RZ, R3 ;  /* 0x000000ffff0d7224 */ /* 0x000fe200078e0003 */
[----:B------:R-:W-:Y:S01]  /*e340*/  MOV R11, 0x181f ;  /* 0x0000181f000b7802 */ /* 0x000fe20000000f00 */
[----:B------:R-:W-:Y:S01]  /*e350*/  IMAD.MOV.U32 R12, RZ, RZ, RZ ;  /* 0x000000ffff0c7224 */ /* 0x000fe200078e00ff */
[----:B------:R-:W-:Y:S01]  /*e360*/  MOV R5, R14 ;  /* 0x0000000e00057202 */ /* 0x000fe20000000f00 */
[----:B------:R-:W-:Y:S02]  /*e370*/  IMAD.MOV.U32 R15, RZ, RZ, -0x1 ;  /* 0xffffffffff0f7424 */ /* 0x000fe400078e00ff */
[----:B------:R-:W-:Y:S02]  /*e380*/  IMAD R17, R21, 0xc000, R0 ;  /* 0x0000c00015117824 */ /* 0x000fe400078e0200 */
[----:B------:R-:W-:-:S07]  /*e390*/  IMAD.MOV.U32 R8, RZ, RZ, RZ ;  /* 0x000000ffff087224 */ /* 0x000fce00078e00ff */
[----:B------:R-:W-:Y:S05]  /*e3a0*/  WARPSYNC.COLLECTIVE R15, `(.L_x_153) ;  /* 0x000000000f087348 */ /* 0x000fea0003c00000 */
[----:B------:R0:W1:Y:S02]  /*e3b0*/  SHFL.IDX P6, R14, R13, R12, R11 ;  /* 0x0000000c0d0e7389 */ /* 0x00006400000c000b */
[----:B01----:R-:W-:Y:S01]  /*e3c0*/  ENDCOLLECTIVE ;  /* 0x000000000000791b */ /* 0x003fe20003800000 */
.L_x_153:
[----:B------:R-:W-:Y:S01]  /*e3d0*/  MOV R13, R18 ;  /* 0x00000012000d7202 */ /* 0x000fe20000000f00 */
[----:B------:R-:W-:Y:S01]  /*e3e0*/  IMAD.MOV.U32 R12, RZ, RZ, 0x1 ;  /* 0x00000001ff0c7424 */ /* 0x000fe200078e00ff */
[----:B------:R-:W-:-:S13]  /*e3f0*/  IADD3 R4, P0, R14, R24, RZ ;  /* 0x000000180e047210 */ /* 0x000fda0007f1e0ff */
[----:B------:R-:W-:Y:S05]  /*e400*/  WARPSYNC.COLLECTIVE R15, `(.L_x_154) ;  /* 0x000000000f087348 */ /* 0x000fea0003c00000 */
[----:B------:R0:W1:Y:S02]  /*e410*/  SHFL.IDX P6, R14, R13, R12, R11 ;  /* 0x0000000c0d0e7389 */ /* 0x00006400000c000b */
[----:B01----:R-:W-:Y:S01]  /*e420*/  ENDCOLLECTIVE ;  /* 0x000000000000791b */ /* 0x003fe20003800000 */
.L_x_154:
[----:B------:R-:W-:-:S05]  /*e430*/  IMAD.X R5, RZ, RZ, R5, P0 ;  /* 0x000000ffff057224 */ /* 0x000fca00000e0605 */
[----:B------:R-:W-:Y:S01]  /*e440*/  @!PT LDS RZ, [RZ] ;  /* 0x00000000fffff984 */ /* 0x000fe20000000800 */
[----:B------:R-:W-:Y:S01]  /*e450*/  @!PT LDS RZ, [RZ] ;  /* 0x00000000fffff984 */ /* 0x000fe20000000800 */
[----:B------:R-:W-:Y:S01]  /*e460*/  @!PT LDS RZ, [RZ] ;  /* 0x00000000fffff984 */ /* 0x000fe20000000800 */
[----:B------:R0:W-:Y:S04]  /*e470*/  LDGSTS.E.BYPASS.LTC128B.128 [R17], desc[UR36][R4.64], !P4 ;  /* 0x0000000004117fae */ /* 0x0001e8000e101d64 */
[----:B------:R0:W-:Y:S01]  /*e480*/  LDGSTS.E.BYPASS.LTC128B.128 [R17+0x3000], desc[UR36][R4.64+0x80], !P3 ;  /* 0x0300008004117fae */ /* 0x0001e2000d901d64 */
[----:B------:R-:W-:-:S03]  /*e490*/  MOV R13, R3 ;  /* 0x00000003000d7202 */ /* 0x000fc60000000f00 */
[----:B------:R0:W-:Y:S04]  /*e4a0*/  LDGSTS.E.BYPASS.LTC128B.128 [R17+0x6000], desc[UR36][R4.64+0x100], !P2 ;  /* 0x0600010004117fae */ /* 0x0001e8000d101d64 */
[----:B------:R0:W-:Y:S01]  /*e4b0*/  LDGSTS.E.BYPASS.LTC128B.128 [R17+0x9000], desc[UR36][R4.64+0x180], !P1 ;  /* 0x0900018004117fae */ /* 0x0001e2000c901d64 */
[----:B------:R-:W-:-:S07]  /*e4c0*/  IMAD.MOV.U32 R6, RZ, RZ, R14 ;  /* 0x000000ffff067224 */ /* 0x000fce00078e000e */
[----:B0-----:R-:W-:Y:S05]  /*e4d0*/  WARPSYNC.COLLECTIVE R15, `(.L_x_155) ;  /* 0x000000000f087348 */ /* 0x001fea0003c00000 */
[----:B------:R1:W2:Y:S02]  /*e4e0*/  SHFL.IDX P6, R14, R13, R12, R11 ;  /* 0x0000000c0d0e7389 */ /* 0x0002a400000c000b */
[----:B012---:R-:W-:Y:S01]  /*e4f0*/  ENDCOLLECTIVE ;  /* 0x000000000000791b */ /* 0x007fe20003800000 */
.L_x_155:
[----:B------:R-:W-:Y:S01]  /*e500*/  MOV R13, R18 ;  /* 0x00000012000d7202 */ /* 0x000fe20000000f00 */
[----:B------:R-:W-:Y:S02]  /*e510*/  IMAD.MOV.U32 R12, RZ, RZ, 0x2 ;  /* 0x00000002ff0c7424 */ /* 0x000fe400078e00ff */
[----:B------:R-:W-:-:S07]  /*e520*/  IMAD.MOV.U32 R5, RZ, RZ, R14 ;  /* 0x000000ffff057224 */ /* 0x000fce00078e000e */
[----:B------:R-:W-:Y:S05]  /*e530*/  WARPSYNC.COLLECTIVE R15, `(.L_x_156) ;  /* 0x000000000f087348 */ /* 0x000fea0003c00000 */
[----:B------:R0:W1:Y:S02]  /*e540*/  SHFL.IDX P6, R14, R13, R12, R11 ;  /* 0x0000000c0d0e7389 */ /* 0x00006400000c000b */
[----:B01----:R-:W-:Y:S01]  /*e550*/  ENDCOLLECTIVE ;  /* 0x000000000000791b */ /* 0x003fe20003800000 */
.L_x_156:
[----:B------:R-:W-:-:S05]  /*e560*/  IADD3 R4, P0, R5, R24, RZ ;  /* 0x0000001805047210 */ /* 0x000fca0007f1e0ff */
[----:B------:R-:W-:-:S05]  /*e570*/  IMAD.X R5, RZ, RZ, R6, P0 ;  /* 0x000000ffff057224 */ /* 0x000fca00000e0606 */
[----:B------:R-:W-:Y:S01]  /*e580*/  @!PT LDS RZ, [RZ] ;  /* 0x00000000fffff984 */ /* 0x000fe20000000800 */
[----:B------:R-:W-:Y:S01]  /*e590*/  @!PT LDS RZ, [RZ] ;  /* 0x00000000fffff984 */ /* 0x000fe20000000800 */
[----:B------:R-:W-:Y:S01]  /*e5a0*/  @!PT LDS RZ, [RZ] ;  /* 0x00000000fffff984 */ /* 0x000fe20000000800 */
[----:B------:R0:W-:Y:S01]  /*e5b0*/  LDGSTS.E.BYPASS.LTC128B.128 [R17+0x800], desc[UR36][R4.64], !P4 ;  /* 0x0080000004117fae */ /* 0x0001e2000e101d64 */
[----:B------:R-:W-:-:S03]  /*e5c0*/  MOV R13, R3 ;  /* 0x00000003000d7202 */ /* 0x000fc60000000f00 */
[----:B------:R0:W-:Y:S04]  /*e5d0*/  LDGSTS.E.BYPASS.LTC128B.128 [R17+0x3800], desc[UR36][R4.64+0x80], !P3 ;  /* 0x0380008004117fae */ /* 0x0001e8000d901d64 */
[----:B------:R0:W-:Y:S01]  /*e5e0*/  LDGSTS.E.BYPASS.LTC128B.128 [R17+0x6800], desc[UR36][R4.64+0x100], !P2 ;  /* 0x0680010004117fae */ /* 0x0001e2000d101d64 */
[----:B------:R-:W-:-:S03]  /*e5f0*/  IMAD.MOV.U32 R6, RZ, RZ, R14 ;  /* 0x000000ffff067224 */ /* 0x000fc600078e000e */
[----:B------:R0:W-:Y:S04]  /*e600*/  LDGSTS.E.BYPASS.LTC128B.128 [R17+0x9800], desc[UR36][R4.64+0x180], !P1 ;  /* 0x0980018004117fae */ /* 0x0001e8000c901d64 */
[----:B0-----:R-:W-:Y:S05]  /*e610*/  WARPSYNC.COLLECTIVE R15, `(.L_x_157) ;  /* 0x000000000f087348 */ /* 0x001fea0003c00000 */
[----:B------:R1:W2:Y:S02]  /*e620*/  SHFL.IDX P6, R14, R13, R12, R11 ;  /* 0x0000000c0d0e7389 */ /* 0x0002a400000c000b */
[----:B012---:R-:W-:Y:S01]  /*e630*/  ENDCOLLECTIVE ;  /* 0x000000000000791b */ /* 0x007fe20003800000 */
.L_x_157:
[----:B------:R-:W-:Y:S01]  /*e640*/  MOV R13, R18 ;  /* 0x00000012000d7202 */ /* 0x000fe20000000f00 */
[----:B------:R-:W-:Y:S02]  /*e650*/  IMAD.MOV.U32 R12, RZ, RZ, 0x3 ;  /* 0x00000003ff0c7424 */ /* 0x000fe400078e00ff */
[----:B------:R-:W-:-:S07]  /*e660*/  IMAD.MOV.U32 R5, RZ, RZ, R14 ;  /* 0x000000ffff057224 */ /* 0x000fce00078e000e */
[----:B------:R-:W-:Y:S05]  /*e670*/  WARPSYNC.COLLECTIVE R15, `(.L_x_158) ;  /* 0x000000000f087348 */ /* 0x000fea0003c00000 */
[----:B------:R0:W1:Y:S02]  /*e680*/  SHFL.IDX P6, R14, R13, R12, R11 ;  /* 0x0000000c0d0e7389 */ /* 0x00006400000c000b */
[----:B01----:R-:W-:Y:S01]  /*e690*/  ENDCOLLECTIVE ;  /* 0x000000000000791b */ /* 0x003fe20003800000 */
.L_x_158:
        /* <DEDUP_REMOVED lines=14> */
.L_x_159:
[----:B------:R-:W-:Y:S01]  /*e780*/  MOV R13, R18 ;  /* 0x00000012000d7202 */ /* 0x000fe20000000f00 */
[----:B------:R-:W-:Y:S02]  /*e790*/  IMAD.MOV.U32 R12, RZ, RZ, 0x4 ;  /* 0x00000004ff0c7424 */ /* 0x000fe400078e00ff */
[----:B------:R-:W-:-:S07]  /*e7a0*/  IMAD.MOV.U32 R5, RZ, RZ, R14 ;  /* 0x000000ffff057224 */ /* 0x000fce00078e000e */
[----:B------:R-:W-:Y:S05]  /*e7b0*/  WARPSYNC.COLLECTIVE R15, `(.L_x_160) ;  /* 0x000000000f087348 */ /* 0x000fea0003c00000 */
[----:B------:R0:W1:Y:S02]  /*e7c0*/  SHFL.IDX P6, R14, R13, R12, R11 ;  /* 0x0000000c0d0e7389 */ /* 0x00006400000c000b */
[----:B01----:R-:W-:Y:S01]  /*e7d0*/  ENDCOLLECTIVE ;  /* 0x000000000000791b */ /* 0x003fe20003800000 */
.L_x_160:
        /* <DEDUP_REMOVED lines=14> */
.L_x_161:
[----:B------:R-:W-:Y:S01]  /*e8c0*/  MOV R13, R18 ;  /* 0x00000012000d7202 */ /* 0x000fe20000000f00 */
[----:B------:R-:W-:Y:S02]  /*e8d0*/  IMAD.MOV.U32 R12, RZ, RZ, 0x5 ;  /* 0x00000005ff0c7424 */ /* 0x000fe400078e00ff */
[----:B------:R-:W-:-:S07]  /*e8e0*/  IMAD.MOV.U32 R5, RZ, RZ, R14 ;  /* 0x000000ffff057224 */ /* 0x000fce00078e000e */
[----:B------:R-:W-:Y:S05]  /*e8f0*/  WARPSYNC.COLLECTIVE R15, `(.L_x_162) ;  /* 0x000000000f087348 */ /* 0x000fea0003c00000 */
[----:B------:R0:W1:Y:S02]  /*e900*/  SHFL.IDX P6, R14, R13, R12, R11 ;  /* 0x0000000c0d0e7389 */ /* 0x00006400000c000b */
[----:B01----:R-:W-:Y:S01]  /*e910*/  ENDCOLLECTIVE ;  /* 0x000000000000791b */ /* 0x003fe20003800000 */
.L_x_162:
        /* <DEDUP_REMOVED lines=14> */
.L_x_163:
[----:B------:R-:W-:Y:S01]  /*ea00*/  IMAD.MOV.U32 R3, RZ, RZ, R14 ;  /* 0x000000ffff037224 */ /* 0x000fe200078e000e */
[----:B------:R-:W-:Y:S06]  /*ea10*/  BRA `(.L_x_164) ;  /* 0xffffffcc00cc7947 */ /* 0x000fec000383ffff */
.L_x_74:
[----:B0-----:R0:W1:Y:S02]  /*ea20*/  SYNCS.PHASECHK.TRANS64.TRYWAIT P0, [R4+URZ+0x22820], R8 ;  /* 0x02282008040075a7 */ /* 0x001064000800017f */
[----:B-1----:R-:W-:Y:S05]  /*ea30*/  @!P0 NANOSLEEP.SYNCS 0x989680 ;  /* 0x009896800000895d */ /* 0x002fea0003900000 */
[----:B------:R-:W1:Y:S02]  /*ea40*/  @!P0 SYNCS.PHASECHK.TRANS64 P0, [R4+URZ+0x22820], R8 ;  /* 0x02282008040085a7 */ /* 0x000e64000800007f */
[----:B-1----:R-:W-:Y:S05]  /*ea50*/  @!P0 BRA `(.L_x_74) ;  /* 0xfffffffc00f08947 */ /* 0x002fea000383ffff */
[----:B------:R-:W-:Y:S05]  /*ea60*/  BRA `(.L_x_165) ;  /* 0xffffffd000547947 */ /* 0x000fea000383ffff */
.L_x_75:
[----:B------:R-:W-:Y:S01]  /*ea70*/  BSSY B0, `(.L_x_166) ;  /* 0x0000008000007945 */ /* 0x000fe20003800000 */
[----:B------:R-:W-:Y:S01]  /*ea80*/  MOV R13, R2 ;  /* 0x00000002000d7202 */ /* 0x000fe20000000f00 */
[----:B------:R-:W-:Y:S01]  /*ea90*/  IMAD.MOV.U32 R12, RZ, RZ, RZ ;  /* 0x000000ffff0c7224 */ /* 0x000fe200078e00ff */
[----:B------:R-:W-:Y:S01]  /*eaa0*/  MOV R15, 0xffffffff ;  /* 0xffffffff000f7802 */ /* 0x000fe20000000f00 */
[----:B------:R-:W-:-:S07]  /*eab0*/  IMAD.MOV.U32 R11, RZ, RZ, 0x1f ;  /* 0x0000001fff0b7424 */ /* 0x000fce00078e00ff */
[----:B0-23-5:R-:W-:Y:S05]  /*eac0*/  WARPSYNC.COLLECTIVE R15, `(.L_x_167) ;  /* 0x000000000f087348 */ /* 0x02dfea0003c00000 */
[----:B------:R1:W4:Y:S02]  /*ead0*/  SHFL.IDX P6, R14, R13, R12, R11 ;  /* 0x0000000c0d0e7389 */ /* 0x00032400000c000b */
[----:B012345:R-:W-:Y:S01]  /*eae0*/  ENDCOLLECTIVE ;  /* 0x000000000000791b */ /* 0x03ffe20003800000 */
.L_x_167:
[----:B------:R-:W-:Y:S05]  /*eaf0*/  BSYNC B0 ;  /* 0x0000000000007941 */ /* 0x000fea0003800000 */
.L_x_166:
[----:B------:R-:W-:Y:S05]  /*eb00*/  BRA `(.L_x_168) ;  /* 0xffffffd0003c7947 */ /* 0x000fea000383ffff */
.L_x_76:
[----:B------:R-:W-:Y:S01]  /*eb10*/  BSSY B0, `(.L_x_169) ;  /* 0x0000006000007945 */ /* 0x000fe20003800000 */
[----:B------:R-:W-:-:S07]  /*eb20*/  IMAD.MOV.U32 R15, RZ, RZ, -0x1 ;  /* 0xffffffffff0f7424 */ /* 0x000fce00078e00ff */
[----:B0123-5:R-:W-:Y:S05]  /*eb30*/  WARPSYNC.COLLECTIVE R15, `(.L_x_170) ;  /* 0x000000000f0c7348 */ /* 0x02ffea0003c00000 */
[----:B------:R-:W-:Y:S02]  /*eb40*/  ELECT P6, UR62, PT ;  /* 0x00000000003e782f */ /* 0x000fe400038c0000 */
[----:B------:R-:W-:Y:S01]  /*eb50*/  MOV R14, UR62 ;  /* 0x0000003e000e7c02 */ /* 0x000fe20008000f00 */
[----:B0123-5:R-:W-:Y:S10]  /*eb60*/  ENDCOLLECTIVE ;  /* 0x000000000000791b */ /* 0x02fff40003800000 */
.L_x_170:
[----:B------:R-:W-:Y:S05]  /*eb70*/  BSYNC B0 ;  /* 0x0000000000007941 */ /* 0x000fea0003800000 */
.L_x_169:
[----:B------:R-:W-:Y:S05]  /*eb80*/  BRA `(.L_x_171) ;  /* 0xffffffd000307947 */ /* 0x000fea000383ffff */
.L_x_78:
[----:B----4-:R4:W0:Y:S02]  /*eb90*/  SYNCS.PHASECHK.TRANS64.TRYWAIT P1, [R5+URZ+0x22840], R0 ;  /* 0x02284000050075a7 */ /* 0x010824000802017f */
[----:B0-----:R-:W-:Y:S05]  /*eba0*/  @!P1 NANOSLEEP.SYNCS 0x989680 ;  /* 0x009896800000995d */ /* 0x001fea0003900000 */
[----:B------:R-:W0:Y:S02]  /*ebb0*/  @!P1 SYNCS.PHASECHK.TRANS64 P1, [R5+URZ+0x22840], R0 ;  /* 0x02284000050095a7 */ /* 0x000e24000802007f */
[----:B0-----:R-:W-:Y:S05]  /*ebc0*/  @!P1 BRA `(.L_x_78) ;  /* 0xfffffffc00f09947 */ /* 0x001fea000383ffff */
[----:B------:R-:W-:Y:S05]  /*ebd0*/  BRA `(.L_x_172) ;  /* 0xffffffd000507947 */ /* 0x000fea000383ffff */
.L_x_80:
[----:B-1----:R1:W0:Y:S02]  /*ebe0*/  SYNCS.PHASECHK.TRANS64.TRYWAIT P1, [R21+URZ+0x22840], R2 ;  /* 0x02284002150075a7 */ /* 0x002224000802017f */
[----:B0-----:R-:W-:Y:S05]  /*ebf0*/  @!P1 NANOSLEEP.SYNCS 0x989680 ;  /* 0x009896800000995d */ /* 0x001fea0003900000 */
[----:B------:R-:W0:Y:S02]  /*ec00*/  @!P1 SYNCS.PHASECHK.TRANS64 P1, [R21+URZ+0x22840], R2 ;  /* 0x02284002150095a7 */ /* 0x000e24000802007f */
[----:B0-----:R-:W-:Y:S05]  /*ec10*/  @!P1 BRA `(.L_x_80) ;  /* 0xfffffffc00f09947 */ /* 0x001fea000383ffff */
[----:B------:R-:W-:Y:S05]  /*ec20*/  BRA `(.L_x_173) ;  /* 0xffffffd0005c7947 */ /* 0x000fea000383ffff */
.L_x_82:
[----:B------:R0:W0:Y:S02]  /*ec30*/  SYNCS.PHASECHK.TRANS64.TRYWAIT P1, [R5+URZ+0x22860], R0 ;  /* 0x02286000050075a7 */ /* 0x000024000802017f */
[----:B0-----:R-:W-:Y:S05]  /*ec40*/  @!P1 NANOSLEEP.SYNCS 0x989680 ;  /* 0x009896800000995d */ /* 0x001fea0003900000 */
[----:B------:R-:W0:Y:S02]  /*ec50*/  @!P1 SYNCS.PHASECHK.TRANS64 P1, [R5+URZ+0x22860], R0 ;  /* 0x02286000050095a7 */ /* 0x000e24000802007f */
[----:B0-----:R-:W-:Y:S05]  /*ec60*/  @!P1 BRA `(.L_x_82) ;  /* 0xfffffffc00f09947 */ /* 0x001fea000383ffff */
[----:B------:R-:W-:Y:S05]  /*ec70*/  BRA `(.L_x_174) ;  /* 0xffffffd000587947 */ /* 0x000fea000383ffff */
.L_x_175:
[----:B------:R-:W-:-:S00]  /*ec80*/  BRA `(.L_x_175) ;  /* 0xfffffffc00fc7947 */ /* 0x000fc0000383ffff */
[----:B------:R-:W-:-:S00]  /*ec90*/  NOP ;  /* 0x0000000000007918 */ /* 0x000fc00000000000 */
        /* <DEDUP_REMOVED lines=14> */
.L_x_6556:


//--------------------- .text._ZN7cutlass13device_kernelIN5flash11enable_sm90INS1_16FlashAttnFwdSm90INS1_25CollectiveMainloopFwdSm90ILi2EN4cute5tupleIJNS5_1CILi1EEES8_S8_EEENS6_IJNS7_ILi128EEENS7_ILi96EEENS7_ILi64EEEEEELi256ENS_6half_tEfNS_4arch4Sm90ELb0ELb0ELb1ELb0ELb1ELb0ELb1ELb1ELb0ELb1ELb1ELb0EEENS1_21CollectiveEpilogueFwdINS6_IJSA_NS7_ILi256EEESB_EEES9_SE_SG_Li256ELb0ELb1ELb1ELb0EEENS1_19SingleTileSchedulerILb0ELb1ELb1ELi128EEEEEEEEEvNT_6ParamsE --------------------------
	.section	.text._ZN7cutlass13device_kernelIN5flash11enable_sm90INS1_16FlashAttnFwdSm90INS1_25CollectiveMainloopFwdSm90ILi2EN4cute5tupleIJNS5_1CILi1EEES8_S8_EEENS6_IJNS7_ILi128EEENS7_ILi96EEENS7_ILi64EEEEEELi256ENS_6half_tEfNS_4arch4Sm90ELb0ELb0ELb1ELb0ELb1ELb0ELb1ELb1ELb0ELb1ELb1ELb0EEENS1_21CollectiveEpilogueFwdINS6_IJSA_NS7_ILi256EEESB_EEES9_SE_SG_Li256ELb0ELb1ELb1ELb0EEENS1_19SingleTileSchedulerILb0ELb1ELb1ELi128EEEEEEEEEvNT_6ParamsE,"ax",@progbits
	.align	128
.text._ZN7cutlass13device_kernelIN5flash11enable_sm90INS1_16FlashAttnFwdSm90INS1_25CollectiveMainloopFwdSm90ILi2EN4cute5tupleIJNS5_1CILi1EEES8_S8_EEENS6_IJNS7_ILi128EEENS7_ILi96EEENS7_ILi64EEEEEELi256ENS_6half_tEfNS_4arch4Sm90ELb0ELb0ELb1ELb0ELb1ELb0ELb1ELb1ELb0ELb1ELb1ELb0EEENS1_21CollectiveEpilogueFwdINS6_IJSA_NS7_ILi256EEESB_EEES9_SE_SG_Li256ELb0ELb1ELb1ELb0EEENS1_19SingleTileSchedulerILb0ELb1ELb1ELi128EEEEEEEEEvNT_6ParamsE:
        .type           _ZN7cutlass13device_kernelIN5flash11enable_sm90INS1_16FlashAttnFwdSm90INS1_25CollectiveMainloopFwdSm90ILi2EN4cute5tupleIJNS5_1CILi1EEES8_S8_EEENS6_IJNS7_ILi128EEENS7_ILi96EEENS7_ILi64EEEEEELi256ENS_6half_tEfNS_4arch4Sm90ELb0ELb0ELb1ELb0ELb1ELb0ELb1ELb1ELb0ELb1ELb1ELb0EEENS1_21CollectiveEpilogueFwdINS6_IJSA_NS7_ILi256EEESB_EEES9_SE_SG_Li256ELb0ELb1ELb1ELb0EEENS1_19SingleTileSchedulerILb0ELb1ELb1ELi128EEEEEEEEEvNT_6ParamsE,@function
        .size           _ZN7cutlass13device_kernelIN5flash11enable_sm90INS1_16FlashAttnFwdSm90INS1_25CollectiveMainloopFwdSm90ILi2EN4cute5tupleIJNS5_1CILi1EEES8_S8_EEENS6_IJNS7_ILi128EEENS7_ILi96EEENS7_ILi64EEEEEELi256ENS_6half_tEfNS_4arch4Sm90ELb0ELb0ELb1ELb0ELb1ELb0ELb1ELb1ELb0ELb1ELb1ELb0EEENS1_21CollectiveEpilogueFwdINS6_IJSA_NS7_ILi256EEESB_EEES9_SE_SG_Li256ELb0ELb1ELb1ELb0EEENS1_19SingleTileSchedulerILb0ELb1ELb1ELi128EEEEEEEEEvNT_6ParamsE,(.L_x_6557 - _ZN7cutlass13device_kernelIN5flash11enable_sm90INS1_16FlashAttnFwdSm90INS1_25CollectiveMainloopFwdSm90ILi2EN4cute5tupleIJNS5_1CILi1EEES8_S8_EEENS6_IJNS7_ILi128EEENS7_ILi96EEENS7_ILi64EEEEEELi256ENS_6half_tEfNS_4arch4Sm90ELb0ELb0ELb1ELb0ELb1ELb0ELb1ELb1ELb0ELb1ELb1ELb0EEENS1_21CollectiveEpilogueFwdINS6_IJSA_NS7_ILi256EEESB_EEES9_SE_SG_Li256ELb0ELb1ELb1ELb0EEENS1_19SingleTileSchedulerILb0ELb1ELb1ELi128EEEEEEEEEvNT_6ParamsE)
        .other          _ZN7cutlass13device_kernelIN5flash11enable_sm90INS1_16FlashAttnFwdSm90INS1_25CollectiveMainloopFwdSm90ILi2EN4cute5tupleIJNS5_1CILi1EEES8_S8_EEENS6_IJNS7_ILi128EEENS7_ILi96EEENS7_ILi64EEEEEELi256ENS_6half_tEfNS_4arch4Sm90ELb0ELb0ELb1ELb0ELb1ELb0ELb1ELb1ELb0ELb1ELb1ELb0EEENS1_21CollectiveEpilogueFwdINS6_IJSA_NS7_ILi256EEESB_EEES9_SE_SG_Li256ELb0ELb1ELb1ELb0EEENS1_19SingleTileSchedulerILb0ELb1ELb1ELi128EEEEEEEEEvNT_6ParamsE,@"STO_CUDA_ENTRY STV_DEFAULT"
_ZN7cutlass13device_kernelIN5flash11enable_sm90INS1_16FlashAttnFwdSm90INS1_25CollectiveMainloopFwdSm90ILi2EN4cute5tupleIJNS5_1CILi1EEES8_S8_EEENS6_IJNS7_ILi128EEENS7_ILi96EEENS7_ILi64EEEEEELi256ENS_6half_tEfNS_4arch4Sm90ELb0ELb0ELb1ELb0ELb1ELb0ELb1ELb1ELb0ELb1ELb1ELb0EEENS1_21CollectiveEpilogueFwdINS6_IJSA_NS7_ILi256EEESB_EEES9_SE_SG_Li256ELb0ELb1ELb1ELb0EEENS1_19SingleTileSchedulerILb0ELb1ELb1ELi128EEEEEEEEEvNT_6ParamsE:
[----:B------:R-:W0:Y:S02]  /*0000*/  LDC R1, c[0x0][0x28] ;  /* 0x00000a00ff017b82 */ /* 0x000e240000000800 */
[----:B0-----:R-:W-:Y:S01]  /*0010*/  VIADD R1, R1, 0xfffffff8 ;  /* 0xfffffff801017836 */ /* 0x001fe20000000000 */
[----:B------:R-:W0:Y:S01]  /*0020*/  S2R R28, SR_TID.X ;  /* 0x00000000001c7919 */ /* 0x000e220000002100 */
[----:B------:R-:W-:Y:S01]  /*0030*/  ELECT P0, URZ, PT ;  /* 0x00000000003f782f */ /* 0x000fe20003800000 */
[----:B------:R-:W-:Y:S01]  /*0040*/  UMOV UR4, 0x80 ;  /* 0x0000008000047882 */ /* 0x000fe20000000000 */
[----:B------:R-:W-:Y:S01]  /*0050*/  UMOV UR7, 0x100 ;  /* 0x0000010000077882 */ /* 0x000fe20000000000 */
[--C-:B0-----:R-:W-:Y:S02]  /*0060*/  SHF.R.U32.HI R0, RZ, 0x5, R28.reuse ;  /* 0x00000005ff007819 */ /* 0x101fe4000001161c */
[----:B------:R-:W-:-:S03]  /*0070*/  SHF.R.U32.HI R3, RZ, 0x7, R28 ;  /* 0x00000007ff037819 */ /* 0x000fc6000001161c */
[----:B------:R-:W0:Y:S04]  /*0080*/  SHFL.IDX PT, R2, R0, RZ, 0x1f ;  /* 0x00001fff00027589 */ /* 0x000e2800000e0000 */
[----:B------:R-:W1:Y:S01]  /*0090*/  SHFL.IDX PT, R3, R3, RZ, 0x1f ;  /* 0x00001fff03037589 */ /* 0x000e6200000e0000 */
[C---:B0-----:R-:W-:Y:S02]  /*00a0*/  ISETP.NE.OR P0, PT, R2.reuse, RZ, !P0 ;  /* 0x000000ff0200720c */ /* 0x041fe40004705670 */
[----:B------:R-:W-:-:S11]  /*00b0*/  ISETP.NE.AND P1, PT, R2, RZ, PT ;  /* 0x000000ff0200720c */ /* 0x000fd60003f25270 */
[----:B------:R-:W-:Y:S01]  /*00c0*/  VOTEU.ALL UP0, P0 ;  /* 0x00000000003f7886 */ /* 0x000fe20000000000 */
[----:B------:R-:W-:Y:S01]  /*00d0*/  VOTEU.ALL UP1, P0 ;  /* 0x00000000003f7886 */ /* 0x000fe20000020000 */
[----:B------:R-:W-:-:S03]  /*00e0*/  VOTEU.ALL UP2, P0 ;  /* 0x00000000003f7886 */ /* 0x000fc60000040000 */
[----:B------:R-:W0:Y:S01]  /*00f0*/  @!UP0 S2UR UR8, SR_CgaCtaId ;  /* 0x00000000000889c3 */ /* 0x000e220000008800 */
[----:B------:R-:W-:Y:S01]  /*0100*/  @!UP0 UMOV UR6, 0x400 ;  /* 0x0000040000068882 */ /* 0x000fe20000000000 */
[----:B------:R-:W-:-:S04]  /*0110*/  @!UP0 UIADD3 UR4, -UR4, 0x100000, URZ ;  /* 0x0010000004048890 */ /* 0x000fc8000fffe13f */
[----:B------:R-:W-:Y:S02]  /*0120*/  @!UP0 USHF.L.U32 UR5, UR4, 0xb, URZ ;  /* 0x0000000b04058899 */ /* 0x000fe4000800063f */
[----:B------:R-:W-:Y:S02]  /*0130*/  @!UP0 USHF.L.U32 UR4, UR4, 0x1, URZ ;  /* 0x0000000104048899 */ /* 0x000fe4000800063f */
[----:B0-----:R-:W-:Y:S02]  /*0140*/  @!UP0 ULEA UR8, UR8, UR6, 0x18 ;  /* 0x0000000608088291 */ /* 0x001fe4000f8ec03f */
[----:B------:R-:W-:-:S04]  /*0150*/  @!UP0 UIADD3 UR6, -UR7, 0x100000, URZ ;  /* 0x0010000007068890 */ /* 0x000fc8000fffe13f */
[----:B------:R-:W-:Y:S02]  /*0160*/  @!UP0 USHF.L.U32 UR7, UR6, 0xb, URZ ;  /* 0x0000000b06078899 */ /* 0x000fe4000800063f */
[----:B------:R-:W-:Y:S01]  /*0170*/  @!UP0 USHF.L.U32 UR6, UR6, 0x1, URZ ;  /* 0x0000000106068899 */ /* 0x000fe2000800063f */
[----:B------:R-:W-:-:S05]  /*0180*/  VOTEU.ALL UP0, P0 ;  /* 0x00000000003f7886 */ /* 0x000fca0000000000 */
[----:B------:R0:W2:Y:S01]  /*0190*/  @!UP0 SYNCS.EXCH.64 URZ, [UR8+0x32400], UR4 ;  /* 0x03240004083f85b2 */ /* 0x0000a20008000100 */
[----:B------:R0:W3:Y:S05]  /*01a0*/  @!UP1 SYNCS.EXCH.64 URZ, [UR8+0x32410], UR4 ;  /* 0x03241004083f95b2 */ /* 0x0000ea0008000100 */
[----:B------:R0:W4:Y:S02]  /*01b0*/  @!UP2 SYNCS.EXCH.64 URZ, [UR8+0x32420], UR6 ;  /* 0x03242006083fa5b2 */ /* 0x0001240008000100 */
[----:B01----:R-:W-:Y:S05]  /*01c0*/  @P1 BRA `(.L_x_176) ;  /* 0x0000000000481947 */ /* 0x003fea0003800000 */
        /* <DEDUP_REMOVED lines=14> */
[----:B------:R0:W0:Y:S01]  /*02b0*/  SYNCS.EXCH.64 URZ, [UR8+0x32440], UR6 ;  /* 0x03244006083f75b2 */ /* 0x0000220008000100 */
[----:B------:R0:W0:Y:S01]  /*02c0*/  SYNCS.EXCH.64 URZ, [UR8+0x32438], UR4 ;  /* 0x03243804083f75b2 */ /* 0x0000220008000100 */
[----:B------:R0:W0:Y:S01]  /*02d0*/  SYNCS.EXCH.64 URZ, [UR8+0x32448], UR6 ;  /* 0x03244806083f75b2 */ /* 0x0000220008000100 */
[----:B------:R-:W-:Y:S01]  /*02e0*/  NOP ;  /* 0x0000000000007918 */ /* 0x000fe20000000000 */
.L_x_176:
        /* <DEDUP_REMOVED lines=22> */
.L_x_177:
        /* <DEDUP_REMOVED lines=18> */
.L_x_178:
        /* <DEDUP_REMOVED lines=22> */
.L_x_179:
        /* <DEDUP_REMOVED lines=23> */
.L_x_180:
[----:B------:R-:W-:Y:S01]  /*0840*/  UISETP.NE.AND UP0, UPT, UR9, URZ, UPT ;  /* 0x0000003f0900728c */ /* 0x000fe2000bf05270 */
[----:B------:R-:W-:Y:S01]  /*0850*/  NOP ;  /* 0x0000000000007918 */ /* 0x000fe20000000000 */
[----:B0-----:R-:W-:Y:S01]  /*0860*/  UMOV UR4, 0x1 ;  /* 0x0000000100047882 */ /* 0x001fe20000000000 */
[----:B------:R-:W-:Y:S01]  /*0870*/  ULDC.64 UR36, c[0x0][0x208] ;  /* 0x0000820000247ab9 */ /* 0x000fe20000000a00 */
[----:B------:R-:W-:Y:S01]  /*0880*/  USEL UR4, UR4, 0x2, !UP0 ;  /* 0x0000000204047887 */ /* 0x000fe2000c000000 */
[----:B------:R-:W-:Y:S01]  /*0890*/  BSSY B6, `(.L_x_181) ;  /* 0x0000d62000067945 */ /* 0x000fe20003800000 */
[----:B-1234-:R-:W-:Y:S01]  /*08a0*/  BAR.SYNC.DEFER_BLOCKING 0x0 ;  /* 0x0000000000007b1d */ /* 0x01efe20000010000 */
[----:B------:R-:W-:-:S03]  /*08b0*/  PLOP3.LUT P0, PT, PT, PT, UP0, 0x80, 0x0 ;  /* 0x000000000000781c */ /* 0x000fc60003f0f008 */
[----:B------:R-:W-:-:S05]  /*08c0*/  IMAD.U32 R2, RZ, RZ, UR4 ;  /* 0x00000004ff027e24 */ /* 0x000fca000f8e00ff */
[----:B------:R0:W-:Y:S05]  /*08d0*/  STL [R1], R2 ;  /* 0x0000000201007387 */ /* 0x0001ea0000100800 */
[----:B------:R-:W-:Y:S05]  /*08e0*/  @!P0 BRA `(.L_x_182) ;  /* 0x0000009000408947 */ /* 0x000fea0003800000 */
.L_x_183:
[----:B------:R-:W-:-:S08]  /*08f0*/  NOP ;  /* 0x0000000000007918 */ /* 0x000fd00000000000 */
[----:B------:R-:W1:Y:S02]  /*0900*/  USETMAXREG.TRY_ALLOC.CTAPOOL UP0, 0xe8 ;  /* 0x000000e8000079c8 */ /* 0x000e640008000600 */
[----:B-1----:R-:W-:-:S13]  /*0910*/  PLOP3.LUT P0, PT, PT, PT, UP0, 0x80, 0x0 ;  /* 0x000000000000781c */ /* 0x002fda0003f0f008 */
[----:B------:R-:W-:Y:S05]  /*0920*/  @!P0 BRA `(.L_x_183) ;  /* 0xfffffffc00f08947 */ /* 0x000fea000383ffff */
[----:B------:R-:W1:Y:S01]  /*0930*/  S2UR UR6, SR_CTAID.Y ;  /* 0x00000000000679c3 */ /* 0x000e620000002600 */
[----:B------:R-:W-:Y:S01]  /*0940*/  ULDC UR7, c[0x0][0xd50] ;  /* 0x0003540000077ab9 */ /* 0x000fe20000000800 */
[----:B------:R-:W-:Y:S01]  /*0950*/  SHF.R.U32.HI R17, RZ, 0x7, R28 ;  /* 0x00000007ff117819 */ /* 0x000fe2000001161c */
[----:B------:R-:W-:-:S05]  /*0960*/  UISETP.NE.AND UP0, UPT, UR7, 0x1, UPT ;  /* 0x000000010700788c */ /* 0x000fca000bf05270 */
[----:B------:R-:W-:Y:S08]  /*0970*/  BAR.ARV 0x8, 0x180 ;  /* 0x0206000000007b1d */ /* 0x000ff00000002000 */
[----:B------:R-:W2:Y:S01]  /*0980*/  S2UR UR8, SR_CTAID.Z ;  /* 0x00000000000879c3 */ /* 0x000ea20000002700 */
[----:B------:R-:W-:Y:S01]  /*0990*/  ISETP.NE.AND P0, PT, R17, 0x1, PT ;  /* 0x000000011100780c */ /* 0x000fe20003f05270 */
[----:B------:R-:W-:Y:S01]  /*09a0*/  @UP0 ULDC UR4, c[0x0][0xd54] ;  /* 0x0003550000040ab9 */ /* 0x000fe20000000800 */
[----:B------:R-:W-:Y:S01]  /*09b0*/  @UP0 ULDC UR9, c[0x0][0xd58] ;  /* 0x0003560000090ab9 */ /* 0x000fe20000000800 */
[----:B-1----:R-:W-:-:S10]  /*09c0*/  UIMAD.WIDE.U32 UR4, UR6, UR4, URZ ;  /* 0x00000004060472a5 */ /* 0x002fd4000f8e003f */
[----:B------:R-:W-:Y:S06]  /*09d0*/  @!P0 BAR.ARV 0x9, 0x100 ;  /* 0x0244000000008b1d */ /* 0x000fec0000002000 */
[----:B------:R-:W-:Y:S01]  /*09e0*/  UMOV UR10, UR6 ;  /* 0x00000006000a7c82 */ /* 0x000fe20008000000 */
[----:B------:R-:W-:Y:S01]  /*09f0*/  @UP0 USHF.R.U32.HI UR10, URZ, UR9, UR5 ;  /* 0x000000093f0a0299 */ /* 0x000fe20008011605 */
[----:B--2---:R-:W-:-:S03]  /*0a00*/  ISETP.LE.AND P0, PT, RZ, UR8, PT ;  /* 0x00000008ff007c0c */ /* 0x004fc6000bf03270 */
[----:B------:R-:W-:Y:S02]  /*0a10*/  UIADD3 UR4, -UR10, URZ, URZ ;  /* 0x0000003f0a047290 */ /* 0x000fe4000fffe13f */
[----:B------:R-:W-:Y:S02]  /*0a20*/  IMAD.U32 R0, RZ, RZ, UR10 ;  /* 0x0000000aff007e24 */ /* 0x000fe4000f8e00ff */
[----:B------:R-:W-:-:S03]  /*0a30*/  UIMAD UR7, UR7, UR4, UR6 ;  /* 0x00000004070772a4 */ /* 0x000fc6000f8e0206 */
[----:B------:R1:W-:Y:S03]  /*0a40*/  STL [R1+0x4], R0 ;  /* 0x0000040001007387 */ /* 0x0003e60000100800 */
[----:B------:R-:W-:Y:S06]  /*0a50*/  @!P0 BRA `(.L_x_184) ;  /* 0x000000d400148947 */ /* 0x000fec0003800000 */
        /* <DEDUP_REMOVED lines=22> */
[-C--:B-1----:R-:W-:Y:S02]  /*0bc0*/  IABS R0, R3.reuse ;  /* 0x0000000300007213 */ /* 0x082fe40000000000 */
[----:B------:R-:W-:Y:S01]  /*0bd0*/  IMAD.U32 R4, RZ, RZ, UR8 ;  /* 0x00000008ff047e24 */ /* 0x000fe2000f8e00ff */
[----:B------:R-:W-:Y:S01]  /*0be0*/  IABS R5, R3 ;  /* 0x0000000300057213 */ /* 0x000fe20000000000 */
[----:B------:R-:W-:Y:S01]  /*0bf0*/  ULOP3.LUT UR8, UR8, UR7, URZ, 0x3c, !UPT ;  /* 0x0000000708087292 */ /* 0x000fe2000f8e3c3f */
[----:B------:R-:W-:Y:S02]  /*0c00*/  R2UR UR12, R0 ;  /* 0x00000000000c72ca */ /* 0x000fe400000e0000 */
[----:B------:R-:W-:-:S05]  /*0c10*/  IABS R4, R4 ;  /* 0x0000000400047213 */ /* 0x000fca0000000000 */
[----:B------:R-:W-:-:S05]  /*0c20*/  IMAD.MOV.U32 R3, RZ, RZ, R4 ;  /* 0x000000ffff037224 */ /* 0x000fca00078e0004 */
[----:B------:R-:W-:Y:S01]  /*0c30*/  R2UR UR11, R3 ;  /* 0x00000000030b72ca */ /* 0x000fe200000e0000 */
[----:B------:R-:W1:Y:S08]  /*0c40*/  I2F.RP R0, UR12 ;  /* 0x0000000c00007d06 */ /* 0x000e700008209400 */
[----:B-1----:R-:W0:Y:S02]  /*0c50*/  MUFU.RCP R0, R0 ;  /* 0x0000000000007308 */ /* 0x002e240000001000 */
        /* <DEDUP_REMOVED lines=20> */
.L_x_185:
[----:B------:R-:W-:Y:S01]  /*0da0*/  UIMAD UR5, UR9, UR4, URZ ;  /* 0x00000004090572a4 */ /* 0x000fe2000f8e023f */
[----:B-1----:R-:W-:Y:S01]  /*0db0*/  IMAD.U32 R0, RZ, RZ, UR6 ;  /* 0x00000006ff007e24 */ /* 0x002fe2000f8e00ff */
[----:B------:R-:W-:Y:S01]  /*0dc0*/  MOV R3, UR4 ;  /* 0x0000000400037c02 */ /* 0x000fe20008000f00 */
[----:B------:R-:W-:Y:S01]  /*0dd0*/  VIADD R22, R28, 0xffffff80 ;  /* 0xffffff801c167836 */ /* 0x000fe20000000000 */
[----:B------:R-:W-:Y:S01]  /*0de0*/  PLOP3.LUT P0, PT, PT, PT, PT, 0x80, 0x0 ;  /* 0x000000000000781c */ /* 0x000fe20003f0f070 */
[----:B------:R-:W-:Y:S01]  /*0df0*/  IMAD.MOV.U32 R4, RZ, RZ, RZ ;  /* 0x000000ffff047224 */ /* 0x000fe200078e00ff */
[----:B------:R-:W-:Y:S01]  /*0e00*/  VIADDMNMX R0, R3, UR5, R0, PT ;  /* 0x0000000503007c46 */ /* 0x000fe2000b800100 */
[----:B------:R-:W-:Y:S01]  /*0e10*/  IMAD.U32 R19, RZ, RZ, UR5 ;  /* 0x00000005ff137e24 */ /* 0x000fe2000f8e00ff */
[----:B------:R-:W-:Y:S01]  /*0e20*/  CS2R R150, SRZ ;  /* 0x0000000000967805 */ /* 0x000fe2000001ff00 */
[----:B------:R-:W-:Y:S01]  /*0e30*/  IMAD.MOV.U32 R3, RZ, RZ, RZ ;  /* 0x000000ffff037224 */ /* 0x000fe200078e00ff */
[----:B------:R-:W-:-:S02]  /*0e40*/  R2UR UR38, R0 ;  /* 0x00000000002672ca */ /* 0x000fc400000e0000 */
        /* <DEDUP_REMOVED lines=11> */
[----:B------:R-:W-:Y:S01]  /*0f00*/  CS2R R126, SRZ ;  /* 0x00000000007e7805 */ /* 0x000fe2000001ff00 */
[----:B------:R-:W-:Y:S01]  /*0f10*/  UISETP.GT.AND UP0, UPT, UR38, UR5, UPT ;  /* 0x000000052600728c */ /* 0x000fe2000bf04270 */
[----:B------:R-:W-:-:S02]  /*0f20*/  CS2R R124, SRZ ;  /* 0x00000000007c7805 */ /* 0x000fc4000001ff00 */
[----:B------:R-:W-:Y:S02]  /*0f30*/  CS2R R122, SRZ ;  /* 0x00000000007a7805 */ /* 0x000fe4000001ff00 */
[----:B------:R-:W-:Y:S02]  /*0f40*/  CS2R R120, SRZ ;  /* 0x0000000000787805 */ /* 0x000fe4000001ff00 */
[----:B------:R-:W-:Y:S02]  /*0f50*/  CS2R R118, SRZ ;  /* 0x0000000000767805 */ /* 0x000fe4000001ff00 */
[----:B------:R-:W-:Y:S02]  /*0f60*/  CS2R R116, SRZ ;  /* 0x0000000000747805 */ /* 0x000fe4000001ff00 */
[----:B------:R-:W-:Y:S02]  /*0f70*/  PLOP3.LUT P1, PT, PT, PT, UP0, 0x80, 0x0 ;  /* 0x000000000000781c */ /* 0x000fe40003f2f008 */
        /* <DEDUP_REMOVED lines=48> */
[----:B------:R-:W1:Y:S01]  /*1280*/  S2UR UR6, SR_CgaCtaId ;  /* 0x00000000000679c3 */ /* 0x000e620000008800 */
[----:B------:R-:W-:Y:S02]  /*1290*/  UMOV UR5, 0x400 ;  /* 0x0000040000057882 */ /* 0x000fe40000000000 */
[----:B------:R-:W-:-:S04]  /*12a0*/  LEA.HI R23, R3, R22, RZ, 0x7 ;  /* 0x0000001603177211 */ /* 0x000fc800078f38ff */
[----:B------:R-:W-:-:S06]  /*12b0*/  SHF.R.S32.HI R0, RZ, 0x7, R23 ;  /* 0x00000007ff007819 */ /* 0x000fcc0000011417 */
[----:B------:R-:W2:Y:S01]  /*12c0*/  SHFL.IDX PT, R0, R0, RZ, 0x1f ;  /* 0x00001fff00007589 */ /* 0x000ea200000e0000 */
[----:B-1----:R-:W-:-:S04]  /*12d0*/  ULEA UR7, UR6, UR5, 0x18 ;  /* 0x0000000506077291 */ /* 0x002fc8000f8ec03f */
[----:B------:R-:W-:Y:S02]  /*12e0*/  UIADD3 UR6, UR7, 0x18400, URZ ;  /* 0x0001840007067890 */ /* 0x000fe4000fffe03f */
[----:B------:R-:W-:Y:S02]  /*12f0*/  MOV R16, UR7 ;  /* 0x0000000700107c02 */ /* 0x000fe40008000f00 */
[----:B------:R-:W-:Y:S01]  /*1300*/  ULOP3.LUT UP0, URZ, UR6, 0x1bf, URZ, 0xc0, !UPT ;  /* 0x000001bf063f7892 */ /* 0x000fe2000f80c03f */
[----:B--2---:R-:W-:-:S05]  /*1310*/  R2UR UR4, R0 ;  /* 0x00000000000472ca */ /* 0x004fca00000e0000 */
[----:B------:R-:W-:-:S08]  /*1320*/  PLOP3.LUT P0, PT, PT, PT, UP0, 0x80, 0x0 ;  /* 0x000000000000781c */ /* 0x000fd00003f0f008 */
[----:B------:R-:W-:-:S04]  /*1330*/  ULEA.HI UR5, UR4, UR4, URZ, 0x1 ;  /* 0x0000000404057291 */ /* 0x000fc8000f8f083f */
[----:B------:R-:W-:-:S04]  /*1340*/  ULOP3.LUT UR5, UR5, 0xffffe, URZ, 0xc0, !UPT ;  /* 0x000ffffe05057892 */ /* 0x000fc8000f8ec03f */
[----:B------:R-:W-:Y:S01]  /*1350*/  UIADD3 UR40, UR4, -UR5, URZ ;  /* 0x8000000504287290 */ /* 0x000fe2000fffe03f */
[----:B------:R-:W-:Y:S11]  /*1360*/  @!P0 BRA `(.L_x_187) ;  /* 0x0000000000408947 */ /* 0x000ff60003800000 */
[----:B------:R-:W-:Y:S01]  /*1370*/  MOV R0, 0x0 ;  /* 0x0000000000007802 */ /* 0x000fe20000000f00 */
[----:B------:R-:W-:Y:S01]  /*1380*/  ULDC.64 UR4, c[0x4][0x98] ;  /* 0x0100260000047ab9 */ /* 0x000fe20000000a00 */
[----:B------:R-:W-:Y:S01]  /*1390*/  ULDC.64 UR6, c[0x4][0x38] ;  /* 0x01000e0000067ab9 */ /* 0x000fe20000000a00 */
[----:B------:R-:W-:Y:S01]  /*13a0*/  IMAD.U32 R4, RZ, RZ, UR4 ;  /* 0x00000004ff047e24 */ /* 0x000fe2000f8e00ff */
[----:B0-----:R0:W1:Y:S01]  /*13b0*/  LDC.64 R2, c[0x4][R0] ;  /* 0x0100000000027b82 */ /* 0x0010620000000a00 */
[----:B------:R-:W-:Y:S01]  /*13c0*/  IMAD.U32 R5, RZ, RZ, UR5 ;  /* 0x00000005ff057e24 */ /* 0x000fe2000f8e00ff */
[----:B------:R-:W-:Y:S01]  /*13d0*/  ULDC.64 UR4, c[0x4][0xa0] ;  /* 0x0100280000047ab9 */ /* 0x000fe20000000a00 */
[----:B------:R-:W-:Y:S01]  /*13e0*/  MOV R10, UR6 ;  /* 0x00000006000a7c02 */ /* 0x000fe20008000f00 */
[----:B------:R-:W-:Y:S02]  /*13f0*/  IMAD.U32 R6, RZ, RZ, UR4 ;  /* 0x00000004ff067e24 */ /* 0x000fe4000f8e00ff */
[----:B------:R-:W-:-:S02]  /*1400*/  IMAD.U32 R7, RZ, RZ, UR5 ;  /* 0x00000005ff077e24 */ /* 0x000fc4000f8e00ff */
[----:B------:R-:W-:Y:S02]  /*1410*/  IMAD.U32 R11, RZ, RZ, UR7 ;  /* 0x00000007ff0b7e24 */ /* 0x000fe4000f8e00ff */
[----:B------:R-:W-:Y:S02]  /*1420*/  IMAD.MOV.U32 R8, RZ, RZ, 0x70 ;  /* 0x00000070ff087424 */ /* 0x000fe400078e00ff */
[----:B------:R-:W-:Y:S02]  /*1430*/  IMAD.MOV.U32 R12, RZ, RZ, 0x1 ;  /* 0x00000001ff0c7424 */ /* 0x000fe400078e00ff */
[----:B0-----:R-:W-:-:S07]  /*1440*/  IMAD.MOV.U32 R13, RZ, RZ, RZ ;  /* 0x000000ffff0d7224 */ /* 0x001fce00078e00ff */
[----:B------:R-:W-:-:S07]  /*1450*/  LEPC R20, `(.L_x_187) ;  /* 0x000000001014794e */ /* 0x000fce0000000000 */
[----:B-1----:R-:W-:Y:S05]  /*1460*/  CALL.ABS.NOINC R2 ;  /* 0x0000000002007343 */ /* 0x002fea0003c00000 */
.L_x_187:
[----:B------:R-:W-:Y:S02]  /*1470*/  R2UR UR4, R16 ;  /* 0x00000000100472ca */ /* 0x000fe400000e0000 */
[----:B------:R-:W-:Y:S02]  /*1480*/  SHF.L.U32 R0, RZ, 0x1f, RZ ;  /* 0x0000001fff007819 */ /* 0x000fe400000006ff */
[----:B------:R-:W-:-:S09]  /*1490*/  IADD3 R210, R17, 0x8, RZ ;  /* 0x0000000811d27810 */ /* 0x000fd20007ffe0ff */
[----:B------:R-:W1:Y:S02]  /*14a0*/  SYNCS.PHASECHK.TRANS64.TRYWAIT P0, [UR4+0x32400], R0 ;  /* 0x03240000ff0075a7 */ /* 0x000e640008000144 */
[----:B-1----:R-:W-:Y:S05]  /*14b0*/  @!P0 BRA `(.L_x_188) ;  /* 0x000000c800848947 */ /* 0x002fea0003800000 */
.L_x_265:
[----:B------:R-:W-:Y:S05]  /*14c0*/  WARPSYNC.ALL ;  /* 0x0000000000007948 */ /* 0x000fea0003800000 */
[----:B0-----:R-:W2:Y:S01]  /*14d0*/  LDL R2, [R1] ;  /* 0x0000000001027983 */ /* 0x001ea20000100800 */
[----:B------:R0:W-:Y:S01]  /*14e0*/  BAR.SYNC.DEFER_BLOCKING R210, 0x100 ;  /* 0x000400d20000751d */ /* 0x0001e20000010000 */
[----:B--2---:R-:W-:-:S13]  /*14f0*/  R2UR UR4, R2 ;  /* 0x00000000020472ca */ /* 0x004fda00000e0000 */
[----:B------:R-:W-:-:S04]  /*1500*/  ULOP3.LUT UR4, UR4, 0x1, URZ, 0xfc, !UPT ;  /* 0x0000000104047892 */ /* 0x000fc8000f8efc3f */
[----:B------:R-:W-:-:S06]  /*1510*/  UISETP.NE.AND UP0, UPT, UR4, 0x3, UPT ;  /* 0x000000030400788c */ /* 0x000fcc000bf05270 */
[----:B------:R-:W-:-:S13]  /*1520*/  PLOP3.LUT P0, PT, PT, PT, UP0, 0x80, 0x0 ;  /* 0x000000000000781c */ /* 0x000fda0003f0f008 */
[----:B0-----:R-:W-:Y:S05]  /*1530*/  @!P0 BRA `(.L_x_189) ;  /* 0x0000000000048947 */ /* 0x001fea0003800000 */
[----:B------:R-:W-:Y:S01]  /*1540*/  BPT.TRAP 0x1 ;  /* 0x000000040000795c */ /* 0x000fe20000300000 */
.L_x_189:
[----:B------:R-:W-:-:S13]  /*1550*/  R2UR UR4, R16 ;  /* 0x00000000100472ca */ /* 0x000fda00000e0000 */
[----:B------:R0:W2:Y:S01]  /*1560*/  SYNCS.PHASECHK.TRANS64.TRYWAIT P1, [UR4+0x32430], R0 ;  /* 0x03243000ff0075a7 */ /* 0x0000a20008020144 */
[----:B------:R-:W-:Y:S05]  /*1570*/  @!P0 BRA `(.L_x_190) ;  /* 0x0000000000048947 */ /* 0x000fea0003800000 */
[----:B------:R-:W-:Y:S01]  /*1580*/  BPT.TRAP 0x1 ;  /* 0x000000040000795c */ /* 0x000fe20000300000 */
.L_x_190:
[----:B--2---:R-:W-:Y:S05]  /*1590*/  @P1 BRA `(.L_x_191) ;  /* 0x00000000000c1947 */ /* 0x004fea0003800000 */
[----:B------:R-:W-:-:S13]  /*15a0*/  R2UR UR4, R16 ;  /* 0x00000000100472ca */ /* 0x000fda00000e0000 */
[----:B------:R-:W2:Y:S02]  /*15b0*/  SYNCS.PHASECHK.TRANS64.TRYWAIT P1, [UR4+0x32430], R0 ;  /* 0x03243000ff0075a7 */ /* 0x000ea40008020144 */
[----:B--2---:R-:W-:Y:S05]  /*15c0*/  @!P1 BRA `(.L_x_192) ;  /* 0x000000c8005c9947 */ /* 0x004fea0003800000 */
.L_x_191:
[----:B------:R-:W-:Y:S01]  /*15d0*/  R2UR UR9, R16 ;  /* 0x00000000100972ca */ /* 0x000fe200000e0000 */
[----:B------:R-:W-:Y:S01]  /*15e0*/  WARPGROUP.ARRIVE ;  /* 0x00000000000079c5 */ /* 0x000fe20000000000 */
[----:B------:R-:W-:Y:S01]  /*15f0*/  UMOV UR7, 0x40000040 ;  /* 0x4000004000077882 */ /* 0x000fe20000000000 */
[----:B------:R-:W-:Y:S01]  /*1600*/  UMOV UR13, 0x40000040 ;  /* 0x40000040000d7882 */ /* 0x000fe20000000000 */
[----:B------:R-:W-:Y:S01]  /*1610*/  IMAD.U32 R15, RZ, RZ, UR7 ;  /* 0x00000007ff0f7e24 */ /* 0x000fe2000f8e00ff */
[----:B------:R-:W-:-:S08]  /*1620*/  MOV R13, UR13 ;  /* 0x0000000d000d7c02 */ /* 0x000fd00008000f00 */
[----:B------:R-:W-:Y:S02]  /*1630*/  ULEA UR40, UR40, UR9, 0xd ;  /* 0x0000000928287291 */ /* 0x000fe4000f8e683f */
[----:B------:R-:W-:Y:S02]  /*1640*/  UIADD3 UR5, UR9, 0x1c400, URZ ;  /* 0x0001c40009057890 */ /* 0x000fe4000fffe03f */
[----:B------:R-:W-:Y:S02]  /*1650*/  UIADD3 UR4, UR40, 0x18400, URZ ;  /* 0x0001840028047890 */ /* 0x000fe4000fffe03f */
[----:B------:R-:W-:Y:S02]  /*1660*/  USHF.R.U32.HI UR5, URZ, 0x4, UR5 ;  /* 0x000000043f057899 */ /* 0x000fe40008011605 */
[----:B------:R-:W-:Y:S02]  /*1670*/  USHF.R.U32.HI UR4, URZ, 0x4, UR4 ;  /* 0x000000043f047899 */ /* 0x000fe40008011604 */
[----:B------:R-:W-:-:S02]  /*1680*/  ULOP3.LUT UR5, UR5, 0x3fff, URZ, 0xc0, !UPT ;  /* 0x00003fff05057892 */ /* 0x000fc4000f8ec03f */
[----:B------:R-:W-:Y:S02]  /*1690*/  ULOP3.LUT UR4, UR4, 0x3fff, URZ, 0xc0, !UPT ;  /* 0x00003fff04047892 */ /* 0x000fe4000f8ec03f */
[----:B------:R-:W-:Y:S02]  /*16a0*/  ULOP3.LUT UR10, UR5, 0x10000, URZ, 0xfc, !UPT ;  /* 0x00010000050a7892 */ /* 0x000fe4000f8efc3f */
[----:B------:R-:W-:Y:S01]  /*16b0*/  ULOP3.LUT UR8, UR4, 0x10000, URZ, 0xfc, !UPT ;  /* 0x0001000004087892 */ /* 0x000fe2000f8efc3f */
[----:B------:R-:W-:-:S03]  /*16c0*/  UMOV UR5, UR7 ;  /* 0x0000000700057c82 */ /* 0x000fc60008000000 */
[----:B------:R-:W-:-:S03]  /*16d0*/  IMAD.U32 R17, RZ, RZ, UR10 ;  /* 0x0000000aff117e24 */ /* 0x000fc6000f8e00ff */
[----:B------:R-:W-:Y:S02]  /*16e0*/  UMOV UR6, UR8 ;  /* 0x0000000800067c82 */ /* 0x000fe40008000000 */
[----:B------:R-:W-:Y:S01]  /*16f0*/  IMAD.U32 R14, RZ, RZ, UR6 ;  /* 0x00000006ff0e7e24 */ /* 0x000fe2000f8e00ff */
[----:B------:R-:W-:Y:S01]  /*1700*/  UMOV UR4, UR6 ;  /* 0x0000000600047c82 */ /* 0x000fe20008000000 */
[----:B------:R-:W-:Y:S02]  /*1710*/  UMOV UR6, UR10 ;  /* 0x0000000a00067c82 */ /* 0x000fe40008000000 */
[----:B------:R-:W-:Y:S01]  /*1720*/  HGMMA.64x96x16.F32 R24, gdesc[UR4], RZ, !UPT, gsb0 ;  /* 0x01600000041879f0 */ /* 0x000fe2000c0008ff */
[----:B------:R-:W-:Y:S02]  /*1730*/  UIADD3 UR4, UR8, 0x2, URZ ;  /* 0x0000000208047890 */ /* 0x000fe4000fffe03f */
[----:B------:R-:W-:Y:S01]  /*1740*/  UIADD3 UR6, UR10, 0x2, URZ ;  /* 0x000000020a067890 */ /* 0x000fe2000fffe03f */
[----:B------:R-:W-:Y:S01]  /*1750*/  UMOV UR5, UR13 ;  /* 0x0000000d00057c82 */ /* 0x000fe20008000000 */
[----:B------:R-:W-:Y:S01]  /*1760*/  UMOV UR7, 0x40000040 ;  /* 0x4000004000077882 */ /* 0x000fe20000000000 */
[----:B------:R-:W-:-:S02]  /*1770*/  UMOV UR13, 0x40000040 ;  /* 0x40000040000d7882 */ /* 0x000fc40000000000 */
[----:B------:R-:W-:Y:S01]  /*1780*/  UMOV UR12, UR4 ;  /* 0x00000004000c7c82 */ /* 0x000fe20008000000 */
[----:B------:R-:W-:Y:S01]  /*1790*/  IMAD.U32 R11, RZ, RZ, UR13 ;  /* 0x0000000dff0b7e24 */ /* 0x000fe2000f8e00ff */
[----:B------:R-:W-:Y:S01]  /*17a0*/  UMOV UR4, UR12 ;  /* 0x0000000c00047c82 */ /* 0x000fe20008000000 */
[----:B------:R-:W-:Y:S01]  /*17b0*/  IMAD.U32 R12, RZ, RZ, UR12 ;  /* 0x0000000cff0c7e24 */ /* 0x000fe2000f8e00ff */
[----:B------:R-:W-:Y:S02]  /*17c0*/  WARPGROUP.DEPBAR.LE gsb0, 0x0 ;  /* 0x00008000000079c5 */ /* 0x000fe40000010000 */
[----:B------:R-:W-:-:S06]  /*17d0*/  WARPGROUP.ARRIVE ;  /* 0x00000000000079c5 */ /* 0x000fcc0000000000 */
[----:B------:R-:W-:Y:S01]  /*17e0*/  HGMMA.64x96x16.F32 R24, gdesc[UR4], R24, gsb0 ;  /* 0x01600000041879f0 */ /* 0x000fe20008000818 */
[----:B------:R-:W-:Y:S02]  /*17f0*/  UIADD3 UR4, UR8, 0x4, URZ ;  /* 0x0000000408047890 */ /* 0x000fe4000fffe03f */
[----:B------:R-:W-:Y:S01]  /*1800*/  UIADD3 UR6, UR10, 0x4, URZ ;  /* 0x000000040a067890 */ /* 0x000fe2000fffe03f */
[----:B------:R-:W-:Y:S01]  /*1810*/  UMOV UR5, UR13 ;  /* 0x0000000d00057c82 */ /* 0x000fe20008000000 */
[----:B------:R-:W-:-:S03]  /*1820*/  UMOV UR7, 0x40000040 ;  /* 0x4000004000077882 */ /* 0x000fc60000000000 */
[----:B------:R-:W-:Y:S02]  /*1830*/  UMOV UR12, UR4 ;  /* 0x00000004000c7c82 */ /* 0x000fe40008000000 */
[----:B------:R-:W-:Y:S01]  /*1840*/  UMOV UR4, UR12 ;  /* 0x0000000c00047c82 */ /* 0x000fe20008000000 */
[----:B------:R-:W-:Y:S01]  /*1850*/  IMAD.U32 R10, RZ, RZ, UR12 ;  /* 0x0000000cff0a7e24 */ /* 0x000fe2000f8e00ff */
[----:B------:R-:W-:Y:S02]  /*1860*/  WARPGROUP.DEPBAR.LE gsb0, 0x0 ;  /* 0x00008000000079c5 */ /* 0x000fe40000010000 */
[----:B------:R-:W-:-:S06]  /*1870*/  WARPGROUP.ARRIVE ;  /* 0x00000000000079c5 */ /* 0x000fcc0000000000 */
[----:B------:R-:W-:Y:S01]  /*1880*/  HGMMA.64x96x16.F32 R24, gdesc[UR4], R24, gsb0 ;  /* 0x01600000041879f0 */ /* 0x000fe20008000818 */
[----:B------:R-:W-:Y:S02]  /*1890*/  UIADD3 UR4, UR8, 0x6, URZ ;  /* 0x0000000608047890 */ /* 0x000fe4000fffe03f */
[----:B------:R-:W-:Y:S01]  /*18a0*/  UIADD3 UR6, UR10, 0x6, URZ ;  /* 0x000000060a067890 */ /* 0x000fe2000fffe03f */
[----:B------:R-:W-:Y:S01]  /*18b0*/  UMOV UR5, 0x40000040 ;  /* 0x4000004000057882 */ /* 0x000fe20000000000 */
[----:B------:R-:W-:Y:S02]  /*18c0*/  UMOV UR7, 0x40000040 ;  /* 0x4000004000077882 */ /* 0x000fe40000000000 */
[----:B------:R-:W-:Y:S02]  /*18d0*/  IMAD.U32 R8, RZ, RZ, UR4 ;  /* 0x00000004ff087e24 */ /* 0x000fe4000f8e00ff */
[----:B------:R-:W-:Y:S01]  /*18e0*/  IMAD.U32 R9, RZ, RZ, UR5 ;  /* 0x00000005ff097e24 */ /* 0x000fe2000f8e00ff */
[----:B------:R-:W-:-:S02]  /*18f0*/  WARPGROUP.DEPBAR.LE gsb0, 0x0 ;  /* 0x00008000000079c5 */ /* 0x000fc40000010000 */
[----:B------:R-:W-:-:S06]  /*1900*/  WARPGROUP.ARRIVE ;  /* 0x00000000000079c5 */ /* 0x000fcc0000000000 */
[----:B------:R-:W-:Y:S03]  /*1910*/  HGMMA.64x96x16.F32 R24, gdesc[UR4], R24, gsb0 ;  /* 0x01600000041879f0 */ /* 0x000fe60008000818 */
[----:B------:R-:W-:Y:S02]  /*1920*/  WARPGROUP.DEPBAR.LE gsb0, 0x0 ;  /* 0x00008000000079c5 */ /* 0x000fe40000010000 */
[----:B------:R-:W2:Y:S02]  /*1930*/  SYNCS.PHASECHK.TRANS64.TRYWAIT P1, [UR9+0x32410], R0 ;  /* 0x03241000ff0075a7 */ /* 0x000ea40008020149 */
[----:B--2---:R-:W-:Y:S05]  /*1940*/  @!P1 BRA `(.L_x_193) ;  /* 0x000000c400989947 */ /* 0x004fea0003800000 */
.L_x_266:
[----:B------:R-:W-:Y:S05]  /*1950*/  @!P0 BRA `(.L_x_194) ;  /* 0x0000000000048947 */ /* 0x000fea0003800000 */
[----:B------:R-:W-:Y:S01]  /*1960*/  BPT.TRAP 0x1 ;  /* 0x000000040000795c */ /* 0x000fe20000300000 */
.L_x_194:
[----:B------:R-:W-:-:S13]  /*1970*/  R2UR UR4, R16 ;  /* 0x00000000100472ca */ /* 0x000fda00000e0000 */
[----:B------:R2:W3:Y:S01]  /*1980*/  SYNCS.PHASECHK.TRANS64.TRYWAIT P1, [UR4+0x32450], R0 ;  /* 0x03245000ff0075a7 */ /* 0x0004e20008020144 */
[----:B------:R-:W-:Y:S05]  /*1990*/  @!P0 BRA `(.L_x_195) ;  /* 0x0000000000048947 */ /* 0x000fea0003800000 */
[----:B------:R-:W-:Y:S01]  /*19a0*/  BPT.TRAP 0x1 ;  /* 0x000000040000795c */ /* 0x000fe20000300000 */
.L_x_195:
[----:B---3--:R-:W-:Y:S05]  /*19b0*/  @P1 BRA `(.L_x_196) ;  /* 0x00000000000c1947 */ /* 0x008fea0003800000 */
[----:B------:R-:W-:-:S13]  /*19c0*/  R2UR UR4, R16 ;  /* 0x00000000100472ca */ /* 0x000fda00000e0000 */
[----:B------:R-:W3:Y:S02]  /*19d0*/  SYNCS.PHASECHK.TRANS64.TRYWAIT P1, [UR4+0x32450], R0 ;  /* 0x03245000ff0075a7 */ /* 0x000ee40008020144 */
[----:B---3--:R-:W-:Y:S05]  /*19e0*/  @!P1 BRA `(.L_x_197) ;  /* 0x000000c4008c9947 */ /* 0x008fea0003800000 */
.L_x_196:
[----:B------:R-:W-:Y:S01]  /*19f0*/  R2UR UR4, R16 ;  /* 0x00000000100472ca */ /* 0x000fe200000e0000 */
[----:B------:R-:W-:Y:S01]  /*1a00*/  UIADD3 UR40, UR40, 0x22400, URZ ;  /* 0x0002240028287890 */ /* 0x000fe2000fffe03f */
[----:B------:R-:W-:Y:S01]  /*1a10*/  WARPGROUP.ARRIVE ;  /* 0x00000000000079c5 */ /* 0x000fe20000000000 */
[----:B------:R-:W-:Y:S01]  /*1a20*/  UMOV UR9, 0x40000040 ;  /* 0x4000004000097882 */ /* 0x000fe20000000000 */
[----:B------:R-:W-:Y:S01]  /*1a30*/  UMOV UR11, 0x40000040 ;  /* 0x40000040000b7882 */ /* 0x000fe20000000000 */
[----:B------:R-:W-:Y:S01]  /*1a40*/  USHF.R.U32.HI UR40, URZ, 0x4, UR40 ;  /* 0x000000043f287899 */ /* 0x000fe20008011628 */
[----:B------:R-:W-:Y:S01]  /*1a50*/  IMAD.U32 R7, RZ, RZ, UR9 ;  /* 0x00000009ff077e24 */ /* 0x000fe2000f8e00ff */
[----:B------:R-:W-:Y:S01]  /*1a60*/  UMOV UR13, 0x40000040 ;  /* 0x40000040000d7882 */ /* 0x000fe20000000000 */
[----:B------:R-:W-:Y:S01]  /*1a70*/  UMOV UR5, 0x40000040 ;  /* 0x4000004000057882 */ /* 0x000fe20000000000 */
[----:B------:R-:W-:Y:S01]  /*1a80*/  ULOP3.LUT UR6, UR40, 0x3fff, URZ, 0xc0, !UPT ;  /* 0x00003fff28067892 */ /* 0x000fe2000f8ec03f */
[----:B------:R-:W-:Y:S01]  /*1a90*/  IMAD.U32 R5, RZ, RZ, UR13 ;  /* 0x0000000dff057e24 */ /* 0x000fe2000f8e00ff */
[----:B------:R-:W-:Y:S01]  /*1aa0*/  UMOV UR15, 0x40000040 ;  /* 0x40000040000f7882 */ /* 0x000fe20000000000 */
[----:B------:R-:W-:Y:S01]  /*1ab0*/  UMOV UR17, 0x40000040 ;  /* 0x4000004000117882 */ /* 0x000fe20000000000 */
[----:B------:R-:W-:Y:S01]  /*1ac0*/  UIADD3 UR4, UR4, 0x400, URZ ;  /* 0x0000040004047890 */ /* 0x000fe2000fffe03f */
[----:B------:R-:W3:Y:S01]  /*1ad0*/  S2R R20, SR_TID.X ;  /* 0x0000000000147919 */ /* 0x000ee20000002100 */
[----:B------:R-:W-:-:S02]  /*1ae0*/  ULOP3.LUT UR6, UR6, 0x10000, URZ, 0xfc, !UPT ;  /* 0x0001000006067892 */ /* 0x000fc4000f8efc3f */
[----:B------:R-:W-:Y:S02]  /*1af0*/  USHF.R.U32.HI UR4, URZ, 0x4, UR4 ;  /* 0x000000043f047899 */ /* 0x000fe40008011604 */
[----:B------:R-:W-:Y:S02]  /*1b00*/  UIADD3 UR16, UR6, 0x404, URZ ;  /* 0x0000040406107890 */ /* 0x000fe4000fffe03f */
[----:B------:R-:W-:Y:S01]  /*1b10*/  ULOP3.LUT UR7, UR4, 0x3fff, URZ, 0xc0, !UPT ;  /* 0x00003fff04077892 */ /* 0x000fe2000f8ec03f */
[----:B------:R-:W-:Y:S01]  /*1b20*/  UMOV UR8, UR6 ;  /* 0x0000000600087c82 */ /* 0x000fe20008000000 */
[----:B------:R-:W-:Y:S01]  /*1b30*/  UIADD3 UR4, UR6, 0x2, URZ ;  /* 0x0000000206047890 */ /* 0x000fe2000fffe03f */
[----:B------:R-:W-:Y:S01]  /*1b40*/  MOV R6, UR8 ;  /* 0x0000000800067c02 */ /* 0x000fe20008000f00 */
[----:B------:R-:W-:Y:S01]  /*1b50*/  ULOP3.LUT UR57, UR7, 0x10000, URZ, 0xfc, !UPT ;  /* 0x0001000007397892 */ /* 0x000fe2000f8efc3f */
[----:B------:R-:W-:Y:S01]  /*1b60*/  UMOV UR19, 0x40000040 ;  /* 0x4000004000137882 */ /* 0x000fe20000000000 */
[----:B------:R-:W-:-:S03]  /*1b70*/  UIADD3 UR20, UR6, 0x406, URZ ;  /* 0x0000040606147890 */ /* 0x000fc6000fffe03f */
[----:B------:R-:W-:Y:S01]  /*1b80*/  UMOV UR12, UR4 ;  /* 0x00000004000c7c82 */ /* 0x000fe20008000000 */
[----:B------:R-:W-:Y:S01]  /*1b90*/  UIADD3 UR4, UR6, 0x4, URZ ;  /* 0x0000000406047890 */ /* 0x000fe2000fffe03f */
[----:B------:R-:W-:Y:S01]  /*1ba0*/  IMAD.U32 R4, RZ, RZ, UR12 ;  /* 0x0000000cff047e24 */ /* 0x000fe2000f8e00ff */
[----:B------:R-:W-:Y:S01]  /*1bb0*/  UMOV UR10, UR57 ;  /* 0x00000039000a7c82 */ /* 0x000fe20008000000 */
[----:B------:R-:W-:Y:S01]  /*1bc0*/  UIADD3 UR14, UR57, 0x302, URZ ;  /* 0x00000302390e7890 */ /* 0x000fe2000fffe03f */
[----:B------:R-:W-:Y:S01]  /*1bd0*/  HGMMA.64x96x16.F32 R24, gdesc[UR8], R24, gsb0 ;  /* 0x01600000081879f0 */ /* 0x000fe20008000818 */
[----:B------:R-:W-:Y:S02]  /*1be0*/  UIADD3 UR10, UR57, 0x2, URZ ;  /* 0x00000002390a7890 */ /* 0x000fe4000fffe03f */
[----:B------:R-:W-:Y:S01]  /*1bf0*/  IMAD.U32 R18, RZ, RZ, UR57 ;  /* 0x00000039ff127e24 */ /* 0x000fe2000f8e00ff */
[----:B------:R-:W-:Y:S01]  /*1c00*/  UMOV UR8, UR12 ;  /* 0x0000000c00087c82 */ /* 0x000fe20008000000 */
[----:B------:R-:W-:Y:S01]  /*1c10*/  UMOV UR9, UR13 ;  /* 0x0000000d00097c82 */ /* 0x000fe20008000000 */
[----:B------:R-:W-:Y:S01]  /*1c20*/  UMOV UR11, 0x40000040 ;  /* 0x40000040000b7882 */ /* 0x000fe20000000000 */
[----:B------:R-:W-:Y:S01]  /*1c30*/  UMOV UR12, UR4 ;  /* 0x00000004000c7c82 */ /* 0x000fe20008000000 */
[----:B------:R-:W-:Y:S01]  /*1c40*/  UMOV UR13, 0x40000040 ;  /* 0x40000040000d7882 */ /* 0x000fe20000000000 */
[----:B------:R-:W-:Y:S01]  /*1c50*/  UIADD3 UR4, UR6, 0x6, URZ ;  /* 0x0000000606047890 */ /* 0x000fe2000fffe03f */
[----:B------:R-:W-:Y:S01]  /*1c60*/  MOV R2, UR12 ;  /* 0x0000000c00027c02 */ /* 0x000fe20008000f00 */
[----:B-1----:R-:W-:Y:S01]  /*1c70*/  IMAD.U32 R3, RZ, RZ, UR13 ;  /* 0x0000000dff037e24 */ /* 0x002fe2000f8e00ff */
[----:B------:R-:W-:Y:S01]  /*1c80*/  UIADD3 UR18, UR57, 0x304, URZ ;  /* 0x0000030439127890 */ /* 0x000fe2000fffe03f */
[----:B---3--:R-:W-:Y:S01]  /*1c90*/  SHF.R.U32.HI R20, RZ, 0x7, R20 ;  /* 0x00000007ff147819 */ /* 0x008fe20000011614 */
[----:B------:R-:W-:Y:S01]  /*1ca0*/  UIADD3 UR22, UR57, 0x306, URZ ;  /* 0x0000030639167890 */ /* 0x000fe2000fffe03f */
[----:B------:R-:W-:Y:S01]  /*1cb0*/  UMOV UR21, 0x40000040 ;  /* 0x4000004000157882 */ /* 0x000fe20000000000 */
[----:B------:R-:W-:Y:S01]  /*1cc0*/  UMOV UR23, 0x40000040 ;  /* 0x4000004000177882 */ /* 0x000fe20000000000 */
[----:B------:R-:W-:Y:S01]  /*1cd0*/  UIADD3 UR24, UR6, 0x800, URZ ;  /* 0x0000080006187890 */ /* 0x000fe2000fffe03f */
[----:B0-2---:R-:W-:Y:S01]  /*1ce0*/  IADD3 R0, -R20, 0xb, RZ ;  /* 0x0000000b14007810 */ /* 0x005fe20007ffe1ff */
[----:B------:R-:W-:Y:S01]  /*1cf0*/  UIADD3 UR26, UR57, 0x600, URZ ;  /* 0x00000600391a7890 */ /* 0x000fe2000fffe03f */
[----:B------:R-:W-:Y:S01]  /*1d00*/  UMOV UR25, 0x40000040 ;  /* 0x4000004000197882 */ /* 0x000fe20000000000 */
[----:B------:R-:W-:Y:S01]  /*1d10*/  UMOV UR27, 0x40000040 ;  /* 0x40000040001b7882 */ /* 0x000fe20000000000 */
[----:B------:R-:W-:-:S02]  /*1d20*/  UIADD3 UR28, UR6, 0x802, URZ ;  /* 0x00000802061c7890 */ /* 0x000fc4000fffe03f */
[----:B------:R-:W-:Y:S01]  /*1d30*/  UIADD3 UR30, UR57, 0x602, URZ ;  /* 0x00000602391e7890 */ /* 0x000fe2000fffe03f */
[----:B------:R-:W-:Y:S01]  /*1d40*/  UMOV UR29, 0x40000040 ;  /* 0x40000040001d7882 */ /* 0x000fe20000000000 */
[----:B------:R-:W-:Y:S01]  /*1d50*/  UMOV UR31, 0x40000040 ;  /* 0x40000040001f7882 */ /* 0x000fe20000000000 */
[----:B------:R-:W-:Y:S02]  /*1d60*/  UIADD3 UR32, UR6, 0x804, URZ ;  /* 0x0000080406207890 */ /* 0x000fe4000fffe03f */
[----:B------:R-:W-:Y:S01]  /*1d70*/  UIADD3 UR34, UR57, 0x604, URZ ;  /* 0x0000060439227890 */ /* 0x000fe2000fffe03f */
[----:B------:R-:W-:Y:S01]  /*1d80*/  UMOV UR33, 0x40000040 ;  /* 0x4000004000217882 */ /* 0x000fe20000000000 */
[----:B------:R-:W-:Y:S01]  /*1d90*/  UMOV UR35, 0x40000040 ;  /* 0x4000004000237882 */ /* 0x000fe20000000000 */
[----:B------:R-:W-:Y:S02]  /*1da0*/  UIADD3 UR40, UR6, 0x806, URZ ;  /* 0x0000080606287890 */ /* 0x000fe4000fffe03f */
        /* <DEDUP_REMOVED lines=18> */
[----:B------:R-:W-:Y:S02]  /*1ed0*/  WARPGROUP.DEPBAR.LE gsb0, 0x0 ;  /* 0x00008000000079c5 */ /* 0x000fe40000010000 */
[----:B------:R-:W-:-:S06]  /*1ee0*/  WARPGROUP.ARRIVE ;  /* 0x00000000000079c5 */ /* 0x000fcc0000000000 */
[----:B------:R-:W-:Y:S01]  /*1ef0*/  HGMMA.64x96x16.F32 R24, gdesc[UR8], R24, gsb0 ;  /* 0x01600000081879f0 */ /* 0x000fe20008000818 */
[----:B------:R-:W-:Y:S01]  /*1f00*/  UIADD3 UR10, UR57, 0x4, URZ ;  /* 0x00000004390a7890 */ /* 0x000fe2000fffe03f */
[----:B------:R-:W-:Y:S01]  /*1f10*/  UMOV UR8, UR12 ;  /* 0x0000000c00087c82 */ /* 0x000fe20008000000 */
[----:B------:R-:W-:Y:S01]  /*1f20*/  UMOV UR9, UR13 ;  /* 0x0000000d00097c82 */ /* 0x000fe20008000000 */
[----:B------:R-:W-:Y:S01]  /*1f30*/  UMOV UR11, 0x40000040 ;  /* 0x40000040000b7882 */ /* 0x000fe20000000000 */
        /* <DEDUP_REMOVED lines=9> */
[----:B------:R-:W-:Y:S02]  /*1fd0*/  WARPGROUP.DEPBAR.LE gsb0, 0x0 ;  /* 0x00008000000079c5 */ /* 0x000fe40000010000 */
[----:B------:R-:W-:-:S06]  /*1fe0*/  WARPGROUP.ARRIVE ;  /* 0x00000000000079c5 */ /* 0x000fcc0000000000 */
[----:B------:R-:W-:Y:S01]  /*1ff0*/  HGMMA.64x96x16.F32 R24, gdesc[UR8], R24, gsb0 ;  /* 0x01600000081879f0 */ /* 0x000fe20008000818 */
[----:B------:R-:W-:Y:S02]  /*2000*/  UIADD3 UR8, UR6, 0x400, URZ ;  /* 0x0000040006087890 */ /* 0x000fe4000fffe03f */
[----:B------:R-:W-:Y:S01]  /*2010*/  UIADD3 UR10, UR57, 0x300, URZ ;  /* 0x00000300390a7890 */ /* 0x000fe2000fffe03f */
[----:B------:R-:W-:Y:S01]  /*2020*/  UMOV UR9, 0x40000040 ;  /* 0x4000004000097882 */ /* 0x000fe20000000000 */
        /* <DEDUP_REMOVED lines=42> */
.L_x_198:
        /* <DEDUP_REMOVED lines=9> */
[----:B------:R-:W1:Y:S01]  /*2360*/  MUFU.TANH R24, R24 ;  /* 0x0000001800187308 */ /* 0x000e620000002400 */
[----:B------:R-:W-:Y:S01]  /*2370*/  SHF.R.S32.HI R20, RZ, 0x1f, R23 ;  /* 0x0000001fff147819 */ /* 0x000fe20000011417 */
[----:B------:R-:W-:Y:S01]  /*2380*/  FMUL.FTZ R32, R32, UR6 ;  /* 0x0000000620207c20 */ /* 0x000fe20008410000 */
[----:B------:R-:W-:Y:S01]  /*2390*/  FMUL.FTZ R33, R33, UR6 ;  /* 0x0000000621217c20 */ /* 0x000fe20008410000 */
[----:B------:R-:W-:Y:S01]  /*23a0*/  IMAD.U32 R21, RZ, RZ, UR39 ;  /* 0x00000027ff157e24 */ /* 0x000fe2000f8e00ff */
[----:B------:R-:W-:Y:S01]  /*23b0*/  LEA.HI R20, R20, R23, RZ, 0x2 ;  /* 0x0000001714147211 */ /* 0x000fe200078f10ff */
[----:B------:R-:W-:Y:S01]  /*23c0*/  FMUL.FTZ R26, R26, UR6 ;  /* 0x000000061a1a7c20 */ /* 0x000fe20008410000 */
[----:B------:R-:W-:Y:S01]  /*23d0*/  FMUL.FTZ R27, R27, UR6 ;  /* 0x000000061b1b7c20 */ /* 0x000fe20008410000 */
[----:B------:R-:W2:Y:S01]  /*23e0*/  MUFU.TANH R25, R25 ;  /* 0x0000001900197308 */ /* 0x000ea20000002400 */
[----:B------:R-:W-:Y:S01]  /*23f0*/  LOP3.LUT R20, R20, 0x7ffffffc, RZ, 0xc0, !PT ;  /* 0x7ffffffc14147812 */ /* 0x000fe200078ec0ff */
[----:B------:R-:W-:Y:S01]  /*2400*/  FMUL.FTZ R30, R30, UR6 ;  /* 0x000000061e1e7c20 */ /* 0x000fe20008410000 */
[----:B------:R-:W-:Y:S01]  /*2410*/  FMUL.FTZ R31, R31, UR6 ;  /* 0x000000061f1f7c20 */ /* 0x000fe20008410000 */
[----:B------:R-:W-:Y:S01]  /*2420*/  FMUL.FTZ R34, R34, UR6 ;  /* 0x0000000622227c20 */ /* 0x000fe20008410000 */
[----:B------:R-:W-:Y:S01]  /*2430*/  FMUL.FTZ R36, R36, UR6 ;  /* 0x0000000624247c20 */ /* 0x000fe20008410000 */
[----:B------:R-:W-:-:S02]  /*2440*/  IMAD.IADD R20, R23, 0x1, -R20 ;  /* 0x0000000117147824 */ /* 0x000fc400078e0a14 */
[----:B------:R-:W-:Y:S01]  /*2450*/  FMUL.FTZ R35, R35, UR6 ;  /* 0x0000000623237c20 */ /* 0x000fe20008410000 */
[----:B------:R-:W3:Y:S01]  /*2460*/  MUFU.TANH R28, R28 ;  /* 0x0000001c001c7308 */ /* 0x000ee20000002400 */
[----:B------:R-:W-:Y:S01]  /*2470*/  FMUL.FTZ R37, R37, UR6 ;  /* 0x0000000625257c20 */ /* 0x000fe20008410000 */
[----:B------:R-:W-:Y:S02]  /*2480*/  IMAD R20, R20, -0x2, R21 ;  /* 0xfffffffe14147824 */ /* 0x000fe400078e0215 */
[----:B------:R-:W-:Y:S01]  /*2490*/  FMUL.FTZ R38, R38, UR6 ;  /* 0x0000000626267c20 */ /* 0x000fe20008410000 */
[----:B------:R-:W-:Y:S01]  /*24a0*/  FMUL.FTZ R40, R40, UR6 ;  /* 0x0000000628287c20 */ /* 0x000fe20008410000 */
[----:B------:R-:W-:Y:S01]  /*24b0*/  FMUL.FTZ R39, R39, UR6 ;  /* 0x0000000627277c20 */ /* 0x000fe20008410000 */
[----:B------:R-:W-:Y:S01]  /*24c0*/  FMUL.FTZ R41, R41, UR6 ;  /* 0x0000000629297c20 */ /* 0x000fe20008410000 */
[C---:B------:R-:W-:Y:S01]  /*24d0*/  ISETP.GT.AND P2, PT, R20.reuse, RZ, PT ;  /* 0x000000ff1400720c */ /* 0x040fe20003f44270 */
[----:B------:R-:W4:Y:S01]  /*24e0*/  MUFU.TANH R29, R29 ;  /* 0x0000001d001d7308 */ /* 0x000f220000002400 */
[----:B------:R-:W-:Y:S01]  /*24f0*/  ISETP.GT.AND P1, PT, R20, 0x1, PT ;  /* 0x000000011400780c */ /* 0x000fe20003f24270 */
[----:B------:R-:W-:Y:S01]  /*2500*/  FMUL.FTZ R42, R42, UR6 ;  /* 0x000000062a2a7c20 */ /* 0x000fe20008410000 */
[----:B------:R-:W-:Y:S01]  /*2510*/  ISETP.GT.AND P6, PT, R20, 0x8, PT ;  /* 0x000000081400780c */ /* 0x000fe20003fc4270 */
[----:B------:R-:W-:Y:S01]  /*2520*/  FMUL.FTZ R44, R44, UR6 ;  /* 0x000000062c2c7c20 */ /* 0x000fe20008410000 */
[----:B-1----:R-:W-:Y:S01]  /*2530*/  FSEL R21, R24, -INF , P2 ;  /* 0xff80000018157808 */ /* 0x002fe20001000000 */
[----:B------:R-:W-:Y:S01]  /*2540*/  FMUL.FTZ R43, R43, UR6 ;  /* 0x000000062b2b7c20 */ /* 0x000fe20008410000 */
[----:B--2---:R-:W-:Y:S01]  /*2550*/  FSEL R25, R25, -INF , P1 ;  /* 0xff80000019197808 */ /* 0x004fe20000800000 */
[----:B------:R-:W1:Y:S01]  /*2560*/  MUFU.TANH R32, R32 ;  /* 0x0000002000207308 */ /* 0x000e620000002400 */
[----:B------:R-:W-:Y:S01]  /*2570*/  ISETP.GT.AND P5, PT, R20, 0x9, PT ;  /* 0x000000091400780c */ /* 0x000fe20003fa4270 */
[----:B------:R-:W-:Y:S01]  /*2580*/  FMUL.FTZ R45, R45, UR6 ;  /* 0x000000062d2d7c20 */ /* 0x000fe20008410000 */
[----:B---3--:R-:W-:Y:S01]  /*2590*/  FSEL R75, R28, -INF , P6 ;  /* 0xff8000001c4b7808 */ /* 0x008fe20003000000 */
[----:B------:R-:W-:Y:S01]  /*25a0*/  FMUL.FTZ R46, R46, UR6 ;  /* 0x000000062e2e7c20 */ /* 0x000fe20008410000 */
[----:B------:R-:W-:Y:S01]  /*25b0*/  FMNMX.FTZ R22, R21, R25, !PT ;  /* 0x0000001915167209 */ /* 0x000fe20007810000 */
[----:B------:R-:W-:Y:S01]  /*25c0*/  FMUL.FTZ R48, R48, UR6 ;  /* 0x0000000630307c20 */ /* 0x000fe20008410000 */
[C---:B------:R-:W-:Y:S01]  /*25d0*/  ISETP.GT.AND P4, PT, R20.reuse, 0x10, PT ;  /* 0x000000101400780c */ /* 0x040fe20003f84270 */
[----:B------:R-:W2:Y:S01]  /*25e0*/  MUFU.TANH R33, R33 ;  /* 0x0000002100217308 */ /* 0x000ea20000002400 */
[----:B----4-:R-:W-:Y:S01]  /*25f0*/  FSEL R29, R29, -INF , P5 ;  /* 0xff8000001d1d7808 */ /* 0x010fe20002800000 */
[----:B------:R-:W-:Y:S01]  /*2600*/  FMUL.FTZ R47, R47, UR6 ;  /* 0x000000062f2f7c20 */ /* 0x000fe20008410000 */
[----:B------:R-:W-:Y:S01]  /*2610*/  FMNMX.FTZ R22, R75, R22, !PT ;  /* 0x000000164b167209 */ /* 0x000fe20007810000 */
[----:B------:R-:W-:Y:S01]  /*2620*/  FMUL.FTZ R49, R49, UR6 ;  /* 0x0000000631317c20 */ /* 0x000fe20008410000 */
[----:B------:R-:W-:Y:S01]  /*2630*/  ISETP.GT.AND P3, PT, R20, 0x11, PT ;  /* 0x000000111400780c */ /* 0x000fe20003f64270 */
[----:B------:R-:W-:Y:S01]  /*2640*/  FMUL.FTZ R50, R50, UR6 ;  /* 0x0000000632327c20 */ /* 0x000fe20008410000 */
[----:B------:R-:W-:Y:S01]  /*2650*/  FMNMX.FTZ R22, R29, R22, !PT ;  /* 0x000000161d167209 */ /* 0x000fe20007810000 */
[----:B------:R-:W3:Y:S01]  /*2660*/  MUFU.TANH R26, R26 ;  /* 0x0000001a001a7308 */ /* 0x000ee20000002400 */
[----:B-1----:R-:W-:Y:S01]  /*2670*/  FSEL R161, R32, -INF , P4 ;  /* 0xff80000020a17808 */ /* 0x002fe20002000000 */
[----:B------:R-:W-:Y:S01]  /*2680*/  FMUL.FTZ R52, R52, UR6 ;  /* 0x0000000634347c20 */ /* 0x000fe20008410000 */
[----:B------:R-:W-:Y:S01]  /*2690*/  FMUL.FTZ R51, R51, UR6 ;  /* 0x0000000633337c20 */ /* 0x000fe20008410000 */
[----:B------:R-:W-:Y:S01]  /*26a0*/  FMUL.FTZ R53, R53, UR6 ;  /* 0x0000000635357c20 */ /* 0x000fe20008410000 */
[----:B------:R-:W-:Y:S01]  /*26b0*/  FMNMX.FTZ R22, R161, R22, !PT ;  /* 0x00000016a1167209 */ /* 0x000fe20007810000 */
[----:B------:R-:W-:Y:S01]  /*26c0*/  FMUL.FTZ R54, R54, UR6 ;  /* 0x0000000636367c20 */ /* 0x000fe20008410000 */
[----:B------:R-:W-:Y:S01]  /*26d0*/  FMUL.FTZ R56, R56, UR6 ;  /* 0x0000000638387c20 */ /* 0x000fe20008410000 */
[----:B------:R-:W1:Y:S01]  /*26e0*/  MUFU.TANH R27, R27 ;  /* 0x0000001b001b7308 */ /* 0x000e620000002400 */
[----:B--2---:R-:W-:Y:S01]  /*26f0*/  FSEL R165, R33, -INF , P3 ;  /* 0xff80000021a57808 */ /* 0x004fe20001800000 */
[----:B------:R-:W-:Y:S01]  /*2700*/  FMUL.FTZ R55, R55, UR6 ;  /* 0x0000000637377c20 */ /* 0x000fe20008410000 */
[----:B------:R-:W-:Y:S01]  /*2710*/  FMUL.FTZ R57, R57, UR6 ;  /* 0x0000000639397c20 */ /* 0x000fe20008410000 */
[----:B------:R-:W-:Y:S01]  /*2720*/  FMUL.FTZ R58, R58, UR6 ;  /* 0x000000063a3a7c20 */ /* 0x000fe20008410000 */
[----:B------:R-:W-:Y:S01]  /*2730*/  FMNMX.FTZ R33, R165, R22, !PT ;  /* 0x00000016a5217209 */ /* 0x000fe20007810000 */
[----:B------:R-:W-:Y:S01]  /*2740*/  FMUL.FTZ R60, R60, UR6 ;  /* 0x000000063c3c7c20 */ /* 0x000fe20008410000 */
[----:B------:R-:W-:Y:S01]  /*2750*/  FMUL.FTZ R59, R59, UR6 ;  /* 0x000000063b3b7c20 */ /* 0x000fe20008410000 */
[----:B------:R-:W2:Y:S01]  /*2760*/  MUFU.TANH R30, R30 ;  /* 0x0000001e001e7308 */ /* 0x000ea20000002400 */
[----:B---3--:R-:W-:Y:S01]  /*2770*/  FSEL R23, R26, -INF , P2 ;  /* 0xff8000001a177808 */ /* 0x008fe20001000000 */
[----:B------:R-:W-:Y:S01]  /*2780*/  FMUL.FTZ R61, R61, UR6 ;  /* 0x000000063d3d7c20 */ /* 0x000fe20008410000 */
[----:B------:R-:W-:Y:S01]  /*2790*/  ISETP.GT.AND P2, PT, R20, 0x18, PT ;  /* 0x000000181400780c */ /* 0x000fe20003f44270 */
[----:B------:R-:W-:Y:S01]  /*27a0*/  FMUL.FTZ R62, R62, UR6 ;  /* 0x000000063e3e7c20 */ /* 0x000fe20008410000 */
[----:B------:R-:W-:Y:S01]  /*27b0*/  FMUL.FTZ R64, R64, UR6 ;  /* 0x0000000640407c20 */ /* 0x000fe20008410000 */
[----:B------:R-:W-:Y:S01]  /*27c0*/  FMUL.FTZ R63, R63, UR6 ;  /* 0x000000063f3f7c20 */ /* 0x000fe20008410000 */
[----:B------:R-:W-:Y:S01]  /*27d0*/  FMUL.FTZ R65, R65, UR6 ;  /* 0x0000000641417c20 */ /* 0x000fe20008410000 */
[----:B------:R-:W3:Y:S01]  /*27e0*/  MUFU.TANH R31, R31 ;  /* 0x0000001f001f7308 */ /* 0x000ee20000002400 */
[----:B-1----:R-:W-:Y:S01]  /*27f0*/  FSEL R27, R27, -INF , P1 ;  /* 0xff8000001b1b7808 */ /* 0x002fe20000800000 */
[----:B------:R-:W-:Y:S01]  /*2800*/  FMUL.FTZ R66, R66, UR6 ;  /* 0x0000000642427c20 */ /* 0x000fe20008410000 */
[----:B------:R-:W-:Y:S01]  /*2810*/  ISETP.GT.AND P1, PT, R20, 0x19, PT ;  /* 0x000000191400780c */ /* 0x000fe20003f24270 */
[----:B------:R-:W-:Y:S01]  /*2820*/  FMUL.FTZ R68, R68, UR6 ;  /* 0x0000000644447c20 */ /* 0x000fe20008410000 */
[----:B------:R-:W-:Y:S01]  /*2830*/  FMNMX.FTZ R22, R23, R27, !PT ;  /* 0x0000001b17167209 */ /* 0x000fe20007810000 */
[----:B------:R-:W-:Y:S01]  /*2840*/  FMUL.FTZ R67, R67, UR6 ;  /* 0x0000000643437c20 */ /* 0x000fe20008410000 */
[----:B------:R-:W-:Y:S01]  /*2850*/  FMUL.FTZ R69, R69, UR6 ;  /* 0x0000000645457c20 */ /* 0x000fe20008410000 */
[----:B------:R-:W1:Y:S01]  /*2860*/  MUFU.TANH R34, R34 ;  /* 0x0000002200227308 */ /* 0x000e620000002400 */
[----:B--2---:R-:W-:Y:S01]  /*2870*/  FSEL R73, R30, -INF , P6 ;  /* 0xff8000001e497808 */ /* 0x004fe20003000000 */
[----:B------:R-:W-:Y:S01]  /*2880*/  FMUL.FTZ R70, R70, UR6 ;  /* 0x0000000646467c20 */ /* 0x000fe20008410000 */
[----:B------:R-:W-:Y:S01]  /*2890*/  ISETP.GT.AND P6, PT, R20, 0x20, PT ;  /* 0x000000201400780c */ /* 0x000fe20003fc4270 */
[----:B------:R-:W-:Y:S01]  /*28a0*/  FMUL.FTZ R71, R71, UR6 ;  /* 0x0000000647477c20 */ /* 0x000fe20008410000 */
[----:B------:R-:W-:Y:S01]  /*28b0*/  FMNMX.FTZ R22, R73, R22, !PT ;  /* 0x0000001649167209 */ /* 0x000fe20007810000 */
[----:B------:R-:W2:Y:S01]  /*28c0*/  S2UR UR11, SR_CgaCtaId ;  /* 0x00000000000b79c3 */ /* 0x000ea20000008800 */
[----:B------:R-:W-:Y:S01]  /*28d0*/  R2UR UR10, R16 ;  /* 0x00000000100a72ca */ /* 0x000fe200000e0000 */
[----:B------:R-:W4:Y:S01]  /*28e0*/  MUFU.TANH R36, R36 ;  /* 0x0000002400247308 */ /* 0x000f220000002400 */
[----:B---3--:R-:W-:Y:S01]  /*28f0*/  FSEL R31, R31, -INF , P5 ;  /* 0xff8000001f1f7808 */ /* 0x008fe20002800000 */
[----:B------:R-:W-:Y:S01]  /*2900*/  ULDC UR6, c[0x0][0xa80] ;  /* 0x0002a00000067ab9 */ /* 0x000fe20000000800 */
[----:B------:R-:W-:Y:S01]  /*2910*/  ISETP.GT.AND P5, PT, R20, 0x21, PT ;  /* 0x000000211400780c */ /* 0x000fe20003fa4270 */
[----:B------:R-:W-:Y:S01]  /*2920*/  ULOP3.LUT UR7, UR7, 0x3000000, URZ, 0xfc, !UPT ;  /* 0x0300000007077892 */ /* 0x000fe2000f8efc3f */
[----:B------:R-:W-:Y:S01]  /*2930*/  FMNMX.FTZ R22, R31, R22, !PT ;  /* 0x000000161f167209 */ /* 0x000fe20007810000 */
[----:B------:R-:W-:-:S02]  /*2940*/  UMOV UR15, 0x40000040 ;  /* 0x40000040000f7882 */ /* 0x000fc40000000000 */
[----:B------:R-:W3:Y:S01]  /*2950*/  MUFU.TANH R35, R35 ;  /* 0x0000002300237308 */ /* 0x000ee20000002400 */
[----:B-1----:R-:W-:Y:S02]  /*2960*/  FSEL R163, R34, -INF , P4 ;  /* 0xff80000022a37808 */ /* 0x002fe40002000000 */
[----:B------:R-:W-:Y:S01]  /*2970*/  ISETP.GT.AND P4, PT, R20, 0x28, PT ;  /* 0x000000281400780c */ /* 0x000fe20003f84270 */
[----:B------:R-:W-:Y:S01]  /*2980*/  UIADD3 UR10, UR10, 0x32440, URZ ;  /* 0x000324400a0a7890 */ /* 0x000fe2000fffe03f */
[----:B------:R-:W-:Y:S01]  /*2990*/  FMNMX.FTZ R22, R163, R22, !PT ;  /* 0x00000016a3167209 */ /* 0x000fe20007810000 */
[----:B------:R-:W-:Y:S02]  /*29a0*/  UMOV UR14, UR7 ;  /* 0x00000007000e7c82 */ /* 0x000fe40008000000 */
[----:B------:R-:W1:Y:S01]  /*29b0*/  MUFU.TANH R37, R37 ;  /* 0x0000002500257308 */ /* 0x000e620000002400 */
[----:B----4-:R-:W-:-:S04]  /*29c0*/  FSEL R166, R36, -INF , P2 ;  /* 0xff80000024a67808 */ /* 0x010fc80001000000 */
[----:B------:R-:W-:Y:S01]  /*29d0*/  FMNMX.FTZ R33, R166, R33, !PT ;  /* 0x00000021a6217209 */ /* 0x000fe20007810000 */
[----:B--2---:R-:W-:Y:S02]  /*29e0*/  UPRMT UR10, UR11, 0x654, UR10 ;  /* 0x000006540b0a7896 */ /* 0x004fe4000800000a */
[----:B------:R-:W2:Y:S01]  /*29f0*/  MUFU.TANH R38, R38 ;  /* 0x0000002600267308 */ /* 0x000ea20000002400 */
[----:B---3--:R-:W-:Y:S01]  /*2a00*/  FSEL R167, R35, -INF , P3 ;  /* 0xff80000023a77808 */ /* 0x008fe20001800000 */
[----:B------:R-:W-:Y:S01]  /*2a10*/  UMOV UR11, 0x40000040 ;  /* 0x40000040000b7882 */ /* 0x000fe20000000000 */
[----:B------:R-:W-:Y:S02]  /*2a20*/  ISETP.GT.AND P3, PT, R20, 0x29, PT ;  /* 0x000000291400780c */ /* 0x000fe40003f64270 */
[----:B------:R-:W-:Y:S02]  /*2a30*/  FMNMX.FTZ R22, R167, R22, !PT ;  /* 0x00000016a7167209 */ /* 0x000fe40007810000 */
[----:B------:R-:W-:Y:S01]  /*2a40*/  SYNCS.ARRIVE.TRANS64.RED.A1T0 RZ, [UR10], RZ ;  /* 0x000000ffffff79a7 */ /* 0x000fe2000810040a */
[----:B------:R-:W3:Y:S01]  /*2a50*/  MUFU.TANH R40, R40 ;  /* 0x0000002800287308 */ /* 0x000ee20000002400 */
[----:B-1----:R-:W-:Y:S01]  /*2a60*/  FSEL R168, R37, -INF , P1 ;  /* 0xff80000025a87808 */ /* 0x002fe20000800000 */
[----:B------:R-:W-:-:S03]  /*2a70*/  UIADD3 UR10, UR7, 0x80, URZ ;  /* 0x00000080070a7890 */ /* 0x000fc6000fffe03f */
[----:B------:R-:W-:-:S03]  /*2a80*/  FMNMX.FTZ R24, R168, R33, !PT ;  /* 0x00000021a8187209 */ /* 0x000fc60007810000 */
[----:B------:R-:W1:Y:S01]  /*2a90*/  MUFU.TANH R39, R39 ;  /* 0x0000002700277308 */ /* 0x000e620000002400 */
[----:B--2---:R-:W-:Y:S02]  /*2aa0*/  FSEL R201, R38, -INF , P2 ;  /* 0xff80000026c97808 */ /* 0x004fe40001000000 */
[----:B------:R-:W-:Y:S02]  /*2ab0*/  ISETP.GT.AND P2, PT, R20, 0x30, PT ;  /* 0x000000301400780c */ /* 0x000fe40003f44270 */
[----:B------:R-:W-:-:S03]  /*2ac0*/  FMNMX.FTZ R22, R201, R22, !PT ;  /* 0x00000016c9167209 */ /* 0x000fc60007810000 */
[----:B------:R-:W2:Y:S01]  /*2ad0*/  MUFU.TANH R41, R41 ;  /* 0x0000002900297308 */ /* 0x000ea20000002400 */
[----:B---3--:R-:W-:-:S04]  /*2ae0*/  FSEL R199, R40, -INF , P6 ;  /* 0xff80000028c77808 */ /* 0x008fc80003000000 */
[----:B------:R-:W-:-:S03]  /*2af0*/  FMNMX.FTZ R24, R199, R24, !PT ;  /* 0x00000018c7187209 */ /* 0x000fc60007810000 */
[----:B------:R-:W3:Y:S01]  /*2b00*/  MUFU.TANH R42, R42 ;  /* 0x0000002a002a7308 */ /* 0x000ee20000002400 */
[----:B-1----:R-:W-:Y:S02]  /*2b10*/  FSEL R229, R39, -INF , P1 ;  /* 0xff80000027e57808 */ /* 0x002fe40000800000 */
[----:B------:R-:W-:Y:S02]  /*2b20*/  ISETP.GT.AND P1, PT, R20, 0x31, PT ;  /* 0x000000311400780c */ /* 0x000fe40003f24270 */
[----:B------:R-:W-:-:S03]  /*2b30*/  FMNMX.FTZ R22, R229, R22, !PT ;  /* 0x00000016e5167209 */ /* 0x000fc60007810000 */
[----:B------:R-:W1:Y:S01]  /*2b40*/  MUFU.TANH R44, R44 ;  /* 0x0000002c002c7308 */ /* 0x000e620000002400 */
[----:B--2---:R-:W-:-:S04]  /*2b50*/  FSEL R227, R41, -INF , P5 ;  /* 0xff80000029e37808 */ /* 0x004fc80002800000 */
[----:B------:R-:W-:-:S03]  /*2b60*/  FMNMX.FTZ R33, R227, R24, !PT ;  /* 0x00000018e3217209 */ /* 0x000fc60007810000 */
[----:B------:R-:W2:Y:S01]  /*2b70*/  MUFU.TANH R43, R43 ;  /* 0x0000002b002b7308 */ /* 0x000ea20000002400 */
[----:B---3--:R-:W-:Y:S02]  /*2b80*/  FSEL R203, R42, -INF , P6 ;  /* 0xff8000002acb7808 */ /* 0x008fe40003000000 */
[----:B------:R-:W-:Y:S02]  /*2b90*/  ISETP.GT.AND P6, PT, R20, 0x38, PT ;  /* 0x000000381400780c */ /* 0x000fe40003fc4270 */
[----:B------:R-:W-:-:S03]  /*2ba0*/  FMNMX.FTZ R22, R203, R22, !PT ;  /* 0x00000016cb167209 */ /* 0x000fc60007810000 */
[----:B------:R-:W3:Y:S01]  /*2bb0*/  MUFU.TANH R45, R45 ;  /* 0x0000002d002d7308 */ /* 0x000ee20000002400 */
[----:B-1----:R-:W-:-:S04]  /*2bc0*/  FSEL R180, R44, -INF , P4 ;  /* 0xff8000002cb47808 */ /* 0x002fc80002000000 */
        /* <DEDUP_REMOVED lines=65> */
[----:B--2---:R-:W-:-:S04]  /*2fe0*/  FSEL R195, R62, -INF , P2 ;  /* 0xff8000003ec37808 */ /* 0x004fc80001000000 */
[----:B------:R-:W-:-:S03]  /*2ff0*/  FMNMX.FTZ R22, R195, R22, !PT ;  /* 0x00000016c3167209 */ /* 0x000fc60007810000 */
[----:B------:R-:W2:Y:S01]  /*3000*/  MUFU.TANH R65, R65 ;  /* 0x0000004100417308 */ /* 0x000ea20000002400 */
[----:B---3--:R-:W-:-:S04]  /*3010*/  FSEL R181, R64, -INF , P6 ;  /* 0xff80000040b57808 */ /* 0x008fc80003000000 */
        /* <DEDUP_REMOVED lines=18> */
[----:B------:R-:W-:Y:S02]  /*3140*/  FMNMX.FTZ R20, R179, R20, !PT ;  /* 0x00000014b3147209 */ /* 0x000fe40007810000 */
[----:B-1----:R-:W-:-:S03]  /*3150*/  FSEL R173, R70, -INF , P4 ;  /* 0xff80000046ad7808 */ /* 0x002fc60002000000 */
[----:B------:R-:W1:Y:S01]  /*3160*/  SHFL.BFLY PT, R33, R20, 0x2, 0x1f ;  /* 0x0c401f0014217f89 */ /* 0x000e6200000e0000 */
[----:B------:R-:W-:Y:S02]  /*3170*/  FMNMX.FTZ R22, R173, R22, !PT ;  /* 0x00000016ad167209 */ /* 0x000fe40007810000 */
[----:B--2---:R-:W-:-:S04]  /*3180*/  FSEL R177, R71, -INF , P3 ;  /* 0xff80000047b17808 */ /* 0x004fc80001800000 */
[----:B------:R-:W-:-:S05]  /*3190*/  FMNMX.FTZ R22, R177, R22, !PT ;  /* 0x00000016b1167209 */ /* 0x000fca0007810000 */
[----:B------:R-:W2:Y:S01]  /*31a0*/  SHFL.BFLY PT, R35, R22, 0x2, 0x1f ;  /* 0x0c401f0016237f89 */ /* 0x000ea200000e0000 */
[----:B-1----:R-:W-:-:S05]  /*31b0*/  FMNMX.FTZ R33, R20, R33, !PT ;  /* 0x0000002114217209 */ /* 0x002fca0007810000 */
[----:B------:R-:W1:Y:S01]  /*31c0*/  SHFL.BFLY PT, R194, R33, 0x1, 0x1f ;  /* 0x0c201f0021c27f89 */ /* 0x000e6200000e0000 */
[----:B--2---:R-:W-:-:S05]  /*31d0*/  FMNMX.FTZ R35, R22, R35, !PT ;  /* 0x0000002316237209 */ /* 0x004fca0007810000 */
[----:B------:R-:W2:Y:S01]  /*31e0*/  SHFL.BFLY PT, R156, R35, 0x1, 0x1f ;  /* 0x0c201f00239c7f89 */ /* 0x000ea200000e0000 */
[----:B-1----:R-:W-:Y:S01]  /*31f0*/  FMNMX.FTZ R194, R33, R194, !PT ;  /* 0x000000c221c27209 */ /* 0x002fe20007810000 */
[----:B------:R1:W-:Y:S03]  /*3200*/  BAR.SYNC.DEFER_BLOCKING R210, 0x100 ;  /* 0x000400d20000751d */ /* 0x0003e60000010000 */
[C---:B------:R-:W-:Y:S01]  /*3210*/  FSETP.NEU.FTZ.AND P1, PT, R194.reuse, -INF , PT ;  /* 0xff800000c200780b */ /* 0x040fe20003f3d000 */
[----:B------:R-:W-:-:S05]  /*3220*/  FMUL.FTZ R174, R194, UR6 ;  /* 0x00000006c2ae7c20 */ /* 0x000fca0008410000 */
[----:B------:R-:W-:-:S05]  /*3230*/  FSEL R174, R174, RZ, P1 ;  /* 0x000000ffaeae7208 */ /* 0x000fca0000800000 */
[--C-:B------:R-:W-:Y:S01]  /*3240*/  FFMA.FTZ R20, R21, UR6, -R174.reuse ;  /* 0x0000000615147c23 */ /* 0x100fe200080108ae */
[----:B--2---:R-:W-:Y:S01]  /*3250*/  FMNMX.FTZ R156, R35, R156, !PT ;  /* 0x0000009c239c7209 */ /* 0x004fe20007810000 */
[--C-:B------:R-:W-:Y:S01]  /*3260*/  FFMA.FTZ R21, R25, UR6, -R174.reuse ;  /* 0x0000000619157c23 */ /* 0x100fe200080108ae */
[--C-:B------:R-:W-:Y:S01]  /*3270*/  FFMA.FTZ R157, R75, UR6, -R174.reuse ;  /* 0x000000064b9d7c23 */ /* 0x100fe200080108ae */
[--C-:B------:R-:W-:Y:S01]  /*3280*/  FFMA.FTZ R160, R29, UR6, -R174.reuse ;  /* 0x000000061da07c23 */ /* 0x100fe200080108ae */
[C---:B------:R-:W-:Y:S01]  /*3290*/  FSETP.NEU.FTZ.AND P1, PT, R156.reuse, -INF , PT ;  /* 0xff8000009c00780b */ /* 0x040fe20003f3d000 */
[----:B------:R-:W-:Y:S01]  /*32a0*/  FMUL.FTZ R176, R156, UR6 ;  /* 0x000000069cb07c20 */ /* 0x000fe20008410000 */
[----:B------:R-:W-:Y:S01]  /*32b0*/  MUFU.EX2 R22, R20 ;  /* 0x0000001400167308 */ /* 0x000fe20000000800 */
[--C-:B------:R-:W-:Y:S01]  /*32c0*/  FFMA.FTZ R164, R165, UR6, -R174.reuse ;  /* 0x00000006a5a47c23 */ /* 0x100fe200080108ae */
[--C-:B------:R-:W-:Y:S01]  /*32d0*/  FFMA.FTZ R165, R166, UR6, -R174.reuse ;  /* 0x00000006a6a57c23 */ /* 0x100fe200080108ae */
[--C-:B------:R-:W-:Y:S01]  /*32e0*/  FFMA.FTZ R161, R161, UR6, -R174.reuse ;  /* 0x00000006a1a17c23 */ /* 0x100fe200080108ae */
[----:B------:R-:W-:Y:S01]  /*32f0*/  FSEL R176, R176, RZ, P1 ;  /* 0x000000ffb0b07208 */ /* 0x000fe20000800000 */
[--C-:B------:R-:W-:Y:S01]  /*3300*/  FFMA.FTZ R168, R168, UR6, -R174.reuse ;  /* 0x00000006a8a87c23 */ /* 0x100fe200080108ae */
[--C-:B------:R-:W-:Y:S01]  /*3310*/  FFMA.FTZ R178, R199, UR6, -R174.reuse ;  /* 0x00000006c7b27c23 */ /* 0x100fe200080108ae */
[----:B------:R-:W-:Y:S01]  /*3320*/  FFMA.FTZ R199, R227, UR6, -R174 ;  /* 0x00000006e3c77c23 */ /* 0x000fe200080108ae */
[----:B------:R-:W2:Y:S01]  /*3330*/  MUFU.EX2 R21, R21 ;  /* 0x0000001500157308 */ /* 0x000ea20000000800 */
[--C-:B------:R-:W-:Y:S01]  /*3340*/  FFMA.FTZ R23, R23, UR6, -R176.reuse ;  /* 0x0000000617177c23 */ /* 0x100fe200080108b0 */
[--C-:B------:R-:W-:Y:S01]  /*3350*/  FFMA.FTZ R162, R27, UR6, -R176.reuse ;  /* 0x000000061ba27c23 */ /* 0x100fe200080108b0 */
[--C-:B------:R-:W-:Y:S01]  /*3360*/  FFMA.FTZ R158, R73, UR6, -R176.reuse ;  /* 0x00000006499e7c23 */ /* 0x100fe200080108b0 */
[--C-:B------:R-:W-:Y:S01]  /*3370*/  FFMA.FTZ R159, R31, UR6, -R176.reuse ;  /* 0x000000061f9f7c23 */ /* 0x100fe200080108b0 */
[--C-:B------:R-:W-:Y:S01]  /*3380*/  FFMA.FTZ R166, R167, UR6, -R176.reuse ;  /* 0x00000006a7a67c23 */ /* 0x100fe200080108b0 */
[--C-:B------:R-:W-:Y:S01]  /*3390*/  FFMA.FTZ R163, R163, UR6, -R176.reuse ;  /* 0x00000006a3a37c23 */ /* 0x100fe200080108b0 */
[--C-:B------:R-:W-:Y:S01]  /*33a0*/  FFMA.FTZ R167, R201, UR6, -R176.reuse ;  /* 0x00000006c9a77c23 */ /* 0x100fe200080108b0 */
[----:B------:R-:W-:Y:S01]  /*33b0*/  MUFU.EX2 R157, R157 ;  /* 0x0000009d009d7308 */ /* 0x000fe20000000800 */
[----:B------:R-:W-:Y:S01]  /*33c0*/  FFMA.FTZ R170, R229, UR6, -R176 ;  /* 0x00000006e5aa7c23 */ /* 0x000fe200080108b0 */
[----:B------:R-:W-:Y:S01]  /*33d0*/  FFMA.FTZ R201, R182, UR6, -R174 ;  /* 0x00000006b6c97c23 */ /* 0x000fe200080108ae */
[--C-:B------:R-:W-:Y:S01]  /*33e0*/  FFMA.FTZ R182, R203, UR6, -R176.reuse ;  /* 0x00000006cbb67c23 */ /* 0x100fe200080108b0 */
[----:B------:R-:W-:Y:S01]  /*33f0*/  FFMA.FTZ R203, R221, UR6, -R176 ;  /* 0x00000006ddcb7c23 */ /* 0x000fe200080108b0 */
[----:B------:R-:W-:Y:S01]  /*3400*/  FFMA.FTZ R180, R180, UR6, -R174 ;  /* 0x00000006b4b47c23 */ /* 0x000fe200080108ae */
[--C-:B------:R-:W-:Y:S01]  /*3410*/  FFMA.FTZ R184, R223, UR6, -R176.reuse ;  /* 0x00000006dfb87c23 */ /* 0x100fe200080108b0 */
[----:B------:R-:W-:Y:S01]  /*3420*/  FFMA.FTZ R221, R225, UR6, -R176 ;  /* 0x00000006e1dd7c23 */ /* 0x000fe200080108b0 */
[----:B------:R-:W3:Y:S01]  /*3430*/  MUFU.EX2 R160, R160 ;  /* 0x000000a000a07308 */ /* 0x000ee20000000800 */
[----:B--2---:R-:W-:Y:S01]  /*3440*/  F2FP.F16.F32.PACK_AB R152, R21, R22 ;  /* 0x000000161598723e */ /* 0x004fe200000000ff */
[--C-:B------:R-:W-:Y:S01]  /*3450*/  FFMA.FTZ R186, R219, UR6, -R174.reuse ;  /* 0x00000006dbba7c23 */ /* 0x100fe200080108ae */
[--C-:B------:R-:W-:Y:S01]  /*3460*/  FFMA.FTZ R217, R217, UR6, -R174.reuse ;  /* 0x00000006d9d97c23 */ /* 0x100fe200080108ae */
[--C-:B------:R-:W-:Y:S01]  /*3470*/  FFMA.FTZ R188, R215, UR6, -R174.reuse ;  /* 0x00000006d7bc7c23 */ /* 0x100fe200080108ae */
[----:B------:R-:W-:Y:S01]  /*3480*/  FFMA.FTZ R213, R213, UR6, -R174 ;  /* 0x00000006d5d57c23 */ /* 0x000fe200080108ae */
[--C-:B------:R-:W-:Y:S01]  /*3490*/  FFMA.FTZ R190, R211, UR6, -R176.reuse ;  /* 0x00000006d3be7c23 */ /* 0x100fe200080108b0 */
[--C-:B------:R-:W-:Y:S01]  /*34a0*/  FFMA.FTZ R209, R209, UR6, -R176.reuse ;  /* 0x00000006d1d17c23 */ /* 0x100fe200080108b0 */
[----:B------:R-:W-:Y:S01]  /*34b0*/  MUFU.EX2 R23, R23 ;  /* 0x0000001700177308 */ /* 0x000fe20000000800 */
[--C-:B------:R-:W-:Y:S01]  /*34c0*/  FFMA.FTZ R192, R207, UR6, -R176.reuse ;  /* 0x00000006cfc07c23 */ /* 0x100fe200080108b0 */
[----:B------:R-:W-:Y:S01]  /*34d0*/  FFMA.FTZ R205, R205, UR6, -R176 ;  /* 0x00000006cdcd7c23 */ /* 0x000fe200080108b0 */
[--C-:B------:R-:W-:Y:S01]  /*34e0*/  FFMA.FTZ R196, R185, UR6, -R174.reuse ;  /* 0x00000006b9c47c23 */ /* 0x100fe200080108ae */
[--C-:B------:R-:W-:Y:S01]  /*34f0*/  FFMA.FTZ R185, R189, UR6, -R174.reuse ;  /* 0x00000006bdb97c23 */ /* 0x100fe200080108ae */
[--C-:B------:R-:W-:Y:S01]  /*3500*/  FFMA.FTZ R183, R183, UR6, -R174.reuse ;  /* 0x00000006b7b77c23 */ /* 0x100fe200080108ae */
[----:B------:R-:W-:Y:S01]  /*3510*/  FFMA.FTZ R198, R191, UR6, -R174 ;  /* 0x00000006bfc67c23 */ /* 0x000fe200080108ae */
[--C-:B------:R-:W-:Y:S01]  /*3520*/  FFMA.FTZ R187, R187, UR6, -R176.reuse ;  /* 0x00000006bbbb7c23 */ /* 0x100fe200080108b0 */
[----:B------:R-:W2:Y:S01]  /*3530*/  MUFU.EX2 R162, R162 ;  /* 0x000000a200a27308 */ /* 0x000ea20000000800 */
[----:B---3--:R-:W-:Y:S01]  /*3540*/  F2FP.F16.F32.PACK_AB R154, R160, R157 ;  /* 0x0000009da09a723e */ /* 0x008fe200000000ff */
[--C-:B------:R-:W-:Y:S01]  /*3550*/  FFMA.FTZ R200, R193, UR6, -R176.reuse ;  /* 0x00000006c1c87c23 */ /* 0x100fe200080108b0 */
[--C-:B------:R-:W-:Y:S01]  /*3560*/  FFMA.FTZ R189, R195, UR6, -R176.reuse ;  /* 0x00000006c3bd7c23 */ /* 0x100fe200080108b0 */
[----:B------:R-:W-:Y:S01]  /*3570*/  FFMA.FTZ R202, R197, UR6, -R176 ;  /* 0x00000006c5ca7c23 */ /* 0x000fe200080108b0 */
[--C-:B------:R-:W-:Y:S01]  /*3580*/  FFMA.FTZ R204, R169, UR6, -R174.reuse ;  /* 0x00000006a9cc7c23 */ /* 0x100fe200080108ae */
[--C-:B------:R-:W-:Y:S01]  /*3590*/  FFMA.FTZ R169, R172, UR6, -R174.reuse ;  /* 0x00000006aca97c23 */ /* 0x100fe200080108ae */
[--C-:B------:R-:W-:Y:S01]  /*35a0*/  FFMA.FTZ R181, R181, UR6, -R174.reuse ;  /* 0x00000006b5b57c23 */ /* 0x100fe200080108ae */
[----:B------:R-:W-:Y:S01]  /*35b0*/  MUFU.EX2 R158, R158 ;  /* 0x0000009e009e7308 */ /* 0x000fe20000000800 */
[----:B------:R-:W-:Y:S01]  /*35c0*/  FFMA.FTZ R172, R179, UR6, -R174 ;  /* 0x00000006b3ac7c23 */ /* 0x000fe200080108ae */
[--C-:B------:R-:W-:Y:S01]  /*35d0*/  FFMA.FTZ R174, R175, UR6, -R176.reuse ;  /* 0x00000006afae7c23 */ /* 0x100fe200080108b0 */
[--C-:B------:R-:W-:Y:S01]  /*35e0*/  FFMA.FTZ R171, R171, UR6, -R176.reuse ;  /* 0x00000006abab7c23 */ /* 0x100fe200080108b0 */
[--C-:B------:R-:W-:Y:S01]  /*35f0*/  FFMA.FTZ R173, R173, UR6, -R176.reuse ;  /* 0x00000006adad7c23 */ /* 0x100fe200080108b0 */
[----:B------:R-:W-:Y:S01]  /*3600*/  FFMA.FTZ R176, R177, UR6, -R176 ;  /* 0x00000006b1b07c23 */ /* 0x000fe200080108b0 */
[----:B------:R-:W-:Y:S01]  /*3610*/  FADD.FTZ R22, R22, R21 ;  /* 0x0000001516167221 */ /* 0x000fe20000010000 */
[----:B------:R-:W-:Y:S01]  /*3620*/  MOV R20, UR7 ;  /* 0x0000000700147c02 */ /* 0x000fe20008000f00 */
[----:B------:R-:W3:Y:S01]  /*3630*/  MUFU.EX2 R159, R159 ;  /* 0x0000009f009f7308 */ /* 0x000ee20000000800 */
[----:B--2---:R-:W-:Y:S01]  /*3640*/  F2FP.F16.F32.PACK_AB R153, R162, R23 ;  /* 0x00000017a299723e */ /* 0x004fe200000000ff */
[----:B------:R-:W-:Y:S01]  /*3650*/  FADD.FTZ R23, R23, R162 ;  /* 0x000000a217177221 */ /* 0x000fe20000010000 */
[----:B------:R-:W-:-:S04]  /*3660*/  FADD.FTZ R157, R157, R22 ;  /* 0x000000169d9d7221 */ /* 0x000fc80000010000 */
[----:B------:R-:W-:Y:S01]  /*3670*/  FADD.FTZ R160, R160, R157 ;  /* 0x0000009da0a07221 */ /* 0x000fe20000010000 */
[----:B------:R-:W-:Y:S08]  /*3680*/  MUFU.EX2 R161, R161 ;  /* 0x000000a100a17308 */ /* 0x000ff00000000800 */
[----:B------:R-:W2:Y:S01]  /*3690*/  MUFU.EX2 R164, R164 ;  /* 0x000000a400a47308 */ /* 0x000ea20000000800 */
[----:B---3--:R-:W-:Y:S01]  /*36a0*/  F2FP.F16.F32.PACK_AB R155, R159, R158 ;  /* 0x0000009e9f9b723e */ /* 0x008fe200000000ff */
[----:B------:R-:W-:-:S03]  /*36b0*/  FADD.FTZ R158, R158, R23 ;  /* 0x000000179e9e7221 */ /* 0x000fc60000010000 */
[----:B------:R-:W-:Y:S01]  /*36c0*/  WARPGROUP.ARRIVE ;  /* 0x00000000000079c5 */ /* 0x000fe20000000000 */
[----:B------:R-:W-:Y:S02]  /*36d0*/  FADD.FTZ R158, R159, R158 ;  /* 0x0000009e9f9e7221 */ /* 0x000fe40000010000 */
[----:B------:R-:W-:Y:S03]  /*36e0*/  MUFU.EX2 R165, R165 ;  /* 0x000000a500a57308 */ /* 0x000fe60000000800 */
[----:B------:R-:W-:Y:S05]  /*36f0*/  HGMMA.64x256x16.F32 R24, R152, gdesc[UR12].tnspB, RZ, !UPT, gsb0 ;  /* 0x43e0000c98187df0 */ /* 0x000fea000c0008ff */
[----:B------:R-:W-:Y:S08]  /*3700*/  MUFU.EX2 R168, R168 ;  /* 0x000000a800a87308 */ /* 0x000ff00000000800 */
[----:B------:R-:W-:Y:S08]  /*3710*/  MUFU.EX2 R163, R163 ;  /* 0x000000a300a37308 */ /* 0x000ff00000000800 */
[----:B------:R-:W3:Y:S08]  /*3720*/  MUFU.EX2 R166, R166 ;  /* 0x000000a600a67308 */ /* 0x000ef00000000800 */
[----:B------:R-:W-:Y:S08]  /*3730*/  MUFU.EX2 R167, R167 ;  /* 0x000000a700a77308 */ /* 0x000ff00000000800 */
[----:B------:R-:W4:Y:S08]  /*3740*/  MUFU.EX2 R170, R170 ;  /* 0x000000aa00aa7308 */ /* 0x000f300000000800 */
[----:B------:R-:W-:Y:S08]  /*3750*/  MUFU.EX2 R178, R178 ;  /* 0x000000b200b27308 */ /* 0x000ff00000000800 */
[----:B------:R-:W5:Y:S08]  /*3760*/  MUFU.EX2 R199, R199 ;  /* 0x000000c700c77308 */ /* 0x000f700000000800 */
[----:B------:R-:W-:Y:S08]  /*3770*/  MUFU.EX2 R180, R180 ;  /* 0x000000b400b47308 */ /* 0x000ff00000000800 */
[----:B------:R-:W-:Y:S08]  /*3780*/  MUFU.EX2 R201, R201 ;  /* 0x000000c900c97308 */ /* 0x000ff00000000800 */
[----:B------:R-:W-:Y:S08]  /*3790*/  MUFU.EX2 R182, R182 ;  /* 0x000000b600b67308 */ /* 0x000ff00000000800 */
[----:B------:R-:W0:Y:S08]  /*37a0*/  MUFU.EX2 R203, R203 ;  /* 0x000000cb00cb7308 */ /* 0x000e300000000800 */
[----:B------:R-:W-:Y:S08]  /*37b0*/  MUFU.EX2 R184, R184 ;  /* 0x000000b800b87308 */ /* 0x000ff00000000800 */
[----:B------:R-:W1:Y:S08]  /*37c0*/  MUFU.EX2 R221, R221 ;  /* 0x000000dd00dd7308 */ /* 0x000e700000000800 */
[----:B------:R-:W-:Y:S08]  /*37d0*/  MUFU.EX2 R186, R186 ;  /* 0x000000ba00ba7308 */ /* 0x000ff00000000800 */
[----:B------:R-:W1:Y:S08]  /*37e0*/  MUFU.EX2 R217, R217 ;  /* 0x000000d900d97308 */ /* 0x000e700000000800 */
[----:B------:R-:W-:Y:S08]  /*37f0*/  MUFU.EX2 R188, R188 ;  /* 0x000000bc00bc7308 */ /* 0x000ff00000000800 */
[----:B------:R-:W-:Y:S08]  /*3800*/  MUFU.EX2 R213, R213 ;  /* 0x000000d500d57308 */ /* 0x000ff00000000800 */
[----:B------:R-:W-:Y:S08]  /*3810*/  MUFU.EX2 R190, R190 ;  /* 0x000000be00be7308 */ /* 0x000ff00000000800 */
[----:B------:R-:W1:Y:S08]  /*3820*/  MUFU.EX2 R209, R209 ;  /* 0x000000d100d17308 */ /* 0x000e700000000800 */
        /* <DEDUP_REMOVED lines=14> */
[----:B------:R-:W-:Y:S01]  /*3910*/  MUFU.EX2 R174, R174 ;  /* 0x000000ae00ae7308 */ /* 0x000fe20000000800 */
[----:B------:R-:W-:-:S02]  /*3920*/  WARPGROUP.DEPBAR.LE gsb0, 0x0 ;  /* 0x00008000000079c5 */ /* 0x000fc40000010000 */
[----:B--2---:R-:W-:Y:S01]  /*3930*/  F2FP.F16.F32.PACK_AB R152, R164, R161 ;  /* 0x000000a1a498723e */ /* 0x004fe200000000ff */
[----:B------:R-:W-:Y:S01]  /*3940*/  FADD.FTZ R161, R161, R160 ;  /* 0x000000a0a1a17221 */ /* 0x000fe20000010000 */
[----:B---3--:R-:W-:Y:S01]  /*3950*/  F2FP.F16.F32.PACK_AB R153, R166, R163 ;  /* 0x000000a3a699723e */ /* 0x008fe200000000ff */
[----:B------:R-:W-:Y:S01]  /*3960*/  FADD.FTZ R163, R163, R158 ;  /* 0x0000009ea3a37221 */ /* 0x000fe20000010000 */
[----:B------:R-:W-:Y:S01]  /*3970*/  F2FP.F16.F32.PACK_AB R154, R168, R165 ;  /* 0x000000a5a89a723e */ /* 0x000fe200000000ff */
[----:B------:R-:W2:Y:S01]  /*3980*/  MUFU.EX2 R171, R171 ;  /* 0x000000ab00ab7308 */ /* 0x000ea20000000800 */
[----:B----4-:R-:W-:Y:S01]  /*3990*/  F2FP.F16.F32.PACK_AB R155, R170, R167 ;  /* 0x000000a7aa9b723e */ /* 0x010fe200000000ff */
[----:B------:R-:W-:Y:S01]  /*39a0*/  FADD.FTZ R164, R164, R161 ;  /* 0x000000a1a4a47221 */ /* 0x000fe20000010000 */
[----:B------:R-:W-:Y:S02]  /*39b0*/  FADD.FTZ R166, R166, R163 ;  /* 0x000000a3a6a67221 */ /* 0x000fe40000010000 */
[----:B------:R-:W-:Y:S01]  /*39c0*/  WARPGROUP.ARRIVE ;  /* 0x00000000000079c5 */ /* 0x000fe20000000000 */
[----:B------:R-:W-:Y:S01]  /*39d0*/  FADD.FTZ R165, R165, R164 ;  /* 0x000000a4a5a57221 */ /* 0x000fe20000010000 */
[----:B------:R-:W-:Y:S01]  /*39e0*/  FADD.FTZ R167, R167, R166 ;  /* 0x000000a6a7a77221 */ /* 0x000fe20000010000 */
[----:B------:R-:W-:Y:S02]  /*39f0*/  MUFU.EX2 R173, R173 ;  /* 0x000000ad00ad7308 */ /* 0x000fe40000000800 */
[----:B------:R-:W-:Y:S01]  /*3a00*/  FADD.FTZ R165, R168, R165 ;  /* 0x000000a5a8a57221 */ /* 0x000fe20000010000 */
[----:B------:R-:W-:Y:S01]  /*3a10*/  HGMMA.64x256x16.F32 R24, R152, gdesc[UR8].tnspB, R24, gsb0 ;  /* 0x43e0000898187df0 */ /* 0x000fe20008000818 */
[----:B------:R-:W-:Y:S01]  /*3a20*/  UIADD3 UR10, UR7, 0x100, URZ ;  /* 0x00000100070a7890 */ /* 0x000fe2000fffe03f */
[----:B------:R-:W-:Y:S01]  /*3a30*/  FADD.FTZ R167, R170, R167 ;  /* 0x000000a7aaa77221 */ /* 0x000fe20000010000 */
[----:B------:R-:W-:-:S02]  /*3a40*/  UMOV UR11, 0x40000040 ;  /* 0x40000040000b7882 */ /* 0x000fc40000000000 */
[----:B------:R-:W3:Y:S01]  /*3a50*/  MUFU.EX2 R176, R176 ;  /* 0x000000b000b07308 */ /* 0x000ee20000000800 */
[----:B------:R-:W-:Y:S02]  /*3a60*/  WARPGROUP.DEPBAR.LE gsb0, 0x0 ;  /* 0x00008000000079c5 */ /* 0x000fe40000010000 */
[----:B-----5:R-:W-:Y:S01]  /*3a70*/  F2FP.F16.F32.PACK_AB R152, R199, R178 ;  /* 0x000000b2c798723e */ /* 0x020fe200000000ff */
[----:B------:R-:W-:Y:S01]  /*3a80*/  FADD.FTZ R178, R178, R165 ;  /* 0x000000a5b2b27221 */ /* 0x000fe20000010000 */
[----:B0-----:R-:W-:Y:S01]  /*3a90*/  F2FP.F16.F32.PACK_AB R153, R203, R182 ;  /* 0x000000b6cb99723e */ /* 0x001fe200000000ff */
[----:B------:R-:W-:Y:S01]  /*3aa0*/  FADD.FTZ R182, R182, R167 ;  /* 0x000000a7b6b67221 */ /* 0x000fe20000010000 */
[----:B------:R-:W-:Y:S01]  /*3ab0*/  F2FP.F16.F32.PACK_AB R154, R201, R180 ;  /* 0x000000b4c99a723e */ /* 0x000fe200000000ff */
[----:B------:R-:W-:Y:S01]  /*3ac0*/  FADD.FTZ R199, R199, R178 ;  /* 0x000000b2c7c77221 */ /* 0x000fe20000010000 */
[----:B-1----:R-:W-:Y:S01]  /*3ad0*/  F2FP.F16.F32.PACK_AB R155, R221, R184 ;  /* 0x000000b8dd9b723e */ /* 0x002fe200000000ff */
[----:B------:R-:W-:-:S02]  /*3ae0*/  FADD.FTZ R203, R203, R182 ;  /* 0x000000b6cbcb7221 */ /* 0x000fc40000010000 */
[----:B------:R-:W-:Y:S01]  /*3af0*/  FADD.FTZ R180, R180, R199 ;  /* 0x000000c7b4b47221 */ /* 0x000fe20000010000 */
[----:B------:R-:W-:Y:S01]  /*3b00*/  WARPGROUP.ARRIVE ;  /* 0x00000000000079c5 */ /* 0x000fe20000000000 */
[----:B------:R-:W-:Y:S02]  /*3b10*/  FADD.FTZ R184, R184, R203 ;  /* 0x000000cbb8b87221 */ /* 0x000fe40000010000 */
[----:B------:R-:W-:Y:S02]  /*3b20*/  FADD.FTZ R201, R201, R180 ;  /* 0x000000b4c9c97221 */ /* 0x000fe40000010000 */
[----:B------:R-:W-:-:S05]  /*3b30*/  FADD.FTZ R221, R221, R184 ;  /* 0x000000b8dddd7221 */ /* 0x000fca0000010000 */
[----:B------:R-:W-:Y:S01]  /*3b40*/  HGMMA.64x256x16.F32 R24, R152, gdesc[UR8].tnspB, R24, gsb0 ;  /* 0x43e0000898187df0 */ /* 0x000fe20008000818 */
[----:B------:R-:W-:Y:S01]  /*3b50*/  UIADD3 UR10, UR7, 0x180, URZ ;  /* 0x00000180070a7890 */ /* 0x000fe2000fffe03f */
[----:B------:R-:W-:Y:S01]  /*3b60*/  UMOV UR11, 0x40000040 ;  /* 0x40000040000b7882 */ /* 0x000fe20000000000 */
[----:B------:R-:W-:Y:S02]  /*3b70*/  WARPGROUP.DEPBAR.LE gsb0, 0x0 ;  /* 0x00008000000079c5 */ /* 0x000fe40000010000 */
[----:B------:R-:W-:Y:S01]  /*3b80*/  F2FP.F16.F32.PACK_AB R152, R217, R186 ;  /* 0x000000bad998723e */ /* 0x000fe200000000ff */
[----:B------:R-:W-:Y:S01]  /*3b90*/  FADD.FTZ R186, R186, R201 ;  /* 0x000000c9baba7221 */ /* 0x000fe20000010000 */
[----:B------:R-:W-:Y:S01]  /*3ba0*/  F2FP.F16.F32.PACK_AB R153, R209, R190 ;  /* 0x000000bed199723e */ /* 0x000fe200000000ff */
[----:B------:R-:W-:Y:S01]  /*3bb0*/  FADD.FTZ R190, R190, R221 ;  /* 0x000000ddbebe7221 */ /* 0x000fe20000010000 */
[----:B------:R-:W-:Y:S01]  /*3bc0*/  F2FP.F16.F32.PACK_AB R154, R213, R188 ;  /* 0x000000bcd59a723e */ /* 0x000fe200000000ff */
[----:B------:R-:W-:Y:S01]  /*3bd0*/  FADD.FTZ R217, R217, R186 ;  /* 0x000000bad9d97221 */ /* 0x000fe20000010000 */
[----:B------:R-:W-:Y:S01]  /*3be0*/  F2FP.F16.F32.PACK_AB R155, R205, R192 ;  /* 0x000000c0cd9b723e */ /* 0x000fe200000000ff */
[----:B------:R-:W-:-:S02]  /*3bf0*/  FADD.FTZ R209, R209, R190 ;  /* 0x000000bed1d17221 */ /* 0x000fc40000010000 */
[----:B------:R-:W-:Y:S01]  /*3c00*/  FADD.FTZ R188, R188, R217 ;  /* 0x000000d9bcbc7221 */ /* 0x000fe20000010000 */
[----:B------:R-:W-:Y:S01]  /*3c10*/  WARPGROUP.ARRIVE ;  /* 0x00000000000079c5 */ /* 0x000fe20000000000 */
[----:B------:R-:W-:Y:S02]  /*3c20*/  FADD.FTZ R192, R192, R209 ;  /* 0x000000d1c0c07221 */ /* 0x000fe40000010000 */
[----:B------:R-:W-:Y:S02]  /*3c30*/  FADD.FTZ R188, R213, R188 ;  /* 0x000000bcd5bc7221 */ /* 0x000fe40000010000 */
[----:B------:R-:W-:-:S08]  /*3c40*/  FADD.FTZ R192, R205, R192 ;  /* 0x000000c0cdc07221 */ /* 0x000fd00000010000 */
        /* <DEDUP_REMOVED lines=23> */
[C---:B--2---:R-:W-:Y:S01]  /*3dc0*/  F2FP.F16.F32.PACK_AB R153, R171.reuse, R174 ;  /* 0x000000aeab99723e */ /* 0x044fe200000000ff */
[----:B------:R-:W-:Y:S01]  /*3dd0*/  FADD.FTZ R174, R174, R189 ;  /* 0x000000bdaeae7221 */ /* 0x000fe20000010000 */
[----:B------:R-:W-:Y:S01]  /*3de0*/  F2FP.F16.F32.PACK_AB R154, R172, R169 ;  /* 0x000000a9ac9a723e */ /* 0x000fe200000000ff */
[----:B------:R-:W-:Y:S01]  /*3df0*/  FADD.FTZ R204, R204, R181 ;  /* 0x000000b5cccc7221 */ /* 0x000fe20000010000 */
[----:B---3--:R-:W-:Y:S01]  /*3e00*/  F2FP.F16.F32.PACK_AB R155, R176, R173 ;  /* 0x000000adb09b723e */ /* 0x008fe200000000ff */
[----:B------:R-:W-:-:S02]  /*3e10*/  FADD.FTZ R174, R171, R174 ;  /* 0x000000aeabae7221 */ /* 0x000fc40000010000 */
[----:B------:R-:W-:Y:S01]  /*3e20*/  FADD.FTZ R21, R169, R204 ;  /* 0x000000cca9157221 */ /* 0x000fe20000010000 */
[----:B------:R-:W-:Y:S01]  /*3e30*/  WARPGROUP.ARRIVE ;  /* 0x00000000000079c5 */ /* 0x000fe20000000000 */
[----:B------:R-:W-:Y:S02]  /*3e40*/  FADD.FTZ R173, R173, R174 ;  /* 0x000000aeadad7221 */ /* 0x000fe40000010000 */
[----:B------:R-:W-:Y:S02]  /*3e50*/  FADD.FTZ R21, R172, R21 ;  /* 0x00000015ac157221 */ /* 0x000fe40000010000 */
[----:B------:R-:W-:-:S08]  /*3e60*/  FADD.FTZ R22, R176, R173 ;  /* 0x000000adb0167221 */ /* 0x000fd00000010000 */
[----:B------:R-:W-:Y:S03]  /*3e70*/  HGMMA.64x256x16.F32 R24, R152, gdesc[UR8].tnspB, R24, gsb0 ;  /* 0x43e0000898187df0 */ /* 0x000fe60008000818 */
[----:B------:R-:W-:Y:S02]  /*3e80*/  WARPGROUP.DEPBAR.LE gsb0, 0x0 ;  /* 0x00008000000079c5 */ /* 0x000fe40000010000 */
[----:B------:R-:W-:Y:S05]  /*3e90*/  @!P0 BRA `(.L_x_199) ;  /* 0x0000000000048947 */ /* 0x000fea0003800000 */
[----:B------:R-:W-:Y:S01]  /*3ea0*/  BPT.TRAP 0x1 ;  /* 0x000000040000795c */ /* 0x000fe20000300000 */
.L_x_199:
[----:B------:R-:W0:Y:S01]  /*3eb0*/  S2UR UR11, SR_CgaCtaId ;  /* 0x00000000000b79c3 */ /* 0x000e220000008800 */
[----:B------:R-:W-:Y:S01]  /*3ec0*/  R2UR UR10, R19 ;  /* 0x00000000130a72ca */ /* 0x000fe200000e0000 */
[----:B------:R-:W-:Y:S01]  /*3ed0*/  UIADD3 UR38, UR38, -0x2, URZ ;  /* 0xfffffffe26267890 */ /* 0x000fe2000fffe03f */
[----:B------:R-:W-:-:S11]  /*3ee0*/  R2UR UR7, R16 ;  /* 0x00000000100772ca */ /* 0x000fd600000e0000 */
[----:B------:R-:W-:Y:S02]  /*3ef0*/  UISETP.GE.AND UP0, UPT, UR38, UR10, UPT ;  /* 0x0000000a2600728c */ /* 0x000fe4000bf06270 */
[----:B------:R-:W-:-:S04]  /*3f00*/  UIADD3 UR7, UR7, 0x32460, URZ ;  /* 0x0003246007077890 */ /* 0x000fc8000fffe03f */
[----:B------:R-:W-:Y:S01]  /*3f10*/  PLOP3.LUT P1, PT, PT, PT, UP0, 0x80, 0x0 ;  /* 0x000000000000781c */ /* 0x000fe20003f2f008 */
[----:B0-----:R-:W-:-:S09]  /*3f20*/  UPRMT UR7, UR11, 0x654, UR7 ;  /* 0x000006540b077896 */ /* 0x001fd20008000007 */
[----:B------:R-:W-:Y:S03]  /*3f30*/  SYNCS.ARRIVE.TRANS64.RED.A1T0 RZ, [UR7], RZ ;  /* 0x000000ffffff79a7 */ /* 0x000fe60008100407 */
[----:B------:R-:W-:Y:S05]  /*3f40*/  @!P1 BRA `(.L_x_200) ;  /* 0x0000002800e49947 */ /* 0x000fea0003800000 */
[----:B------:R-:W-:Y:S01]  /*3f50*/  IMAD.MOV.U32 R201, RZ, RZ, R156 ;  /* 0x000000ffffc97224 */ /* 0x000fe200078e009c */
[----:B------:R-:W-:Y:S01]  /*3f60*/  UMOV UR61, URZ ;  /* 0x0000003f003d7c82 */ /* 0x000fe20008000000 */
[----:B------:R-:W-:Y:S02]  /*3f70*/  IMAD.MOV.U32 R200, RZ, RZ, R194 ;  /* 0x000000ffffc87224 */ /* 0x000fe400078e00c2 */
[----:B------:R-:W-:Y:S01]  /*3f80*/  IMAD.U32 R23, RZ, RZ, UR38 ;  /* 0x00000026ff177e24 */ /* 0x000fe2000f8e00ff */
[----:B------:R-:W-:-:S06]  /*3f90*/  UMOV UR38, URZ ;  /* 0x0000003f00267c82 */ /* 0x000fcc0008000000 */
.L_x_211:
[----:B------:R-:W-:Y:S01]  /*3fa0*/  R2UR UR6, R23 ;  /* 0x00000000170672ca */ /* 0x000fe200000e0000 */
[----:B------:R-:W-:Y:S01]  /*3fb0*/  UIADD3 UR38, UR38, 0x1, URZ ;  /* 0x0000000126267890 */ /* 0x000fe2000fffe03f */
[----:B------:R-:W-:-:S03]  /*3fc0*/  R2UR UR7, R19 ;  /* 0x00000000130772ca */ /* 0x000fc600000e0000 */
[----:B------:R-:W-:-:S04]  /*3fd0*/  UISETP.NE.AND UP0, UPT, UR38, 0x2, UPT ;  /* 0x000000022600788c */ /* 0x000fc8000bf05270 */
[----:B------:R-:W-:-:S04]  /*3fe0*/  USEL UR38, UR38, URZ, UP0 ;  /* 0x0000003f26267287 */ /* 0x000fc80008000000 */
[----:B------:R-:W-:Y:S01]  /*3ff0*/  IMAD.U32 R0, RZ, RZ, UR6 ;  /* 0x00000006ff007e24 */ /* 0x000fe2000f8e00ff */
[----:B------:R-:W-:-:S04]  /*4000*/  UIADD3 UR6, UR6, -0x1, URZ ;  /* 0xffffffff06067890 */ /* 0x000fc8000fffe03f */
[----:B------:R-:W-:Y:S02]  /*4010*/  ISETP.GT.AND P1, PT, R0, UR7, PT ;  /* 0x0000000700007c0c */ /* 0x000fe4000bf24270 */
[----:B------:R-:W-:Y:S01]  /*4020*/  MOV R23, UR6 ;  /* 0x0000000600177c02 */ /* 0x000fe20008000f00 */
[----:B------:R-:W-:-:S04]  /*4030*/  USEL UR6, URZ, 0x1, UP0 ;  /* 0x000000013f067887 */ /* 0x000fc80008000000 */
[----:B------:R-:W-:Y:S01]  /*4040*/  ULOP3.LUT UR61, UR61, UR6, URZ, 0x3c, !UPT ;  /* 0x000000063d3d7292 */ /* 0x000fe2000f8e3c3f */
[----:B------:R-:W-:Y:S11]  /*4050*/  @!P0 BRA `(.L_x_201) ;  /* 0x0000000000048947 */ /* 0x000ff60003800000 */
[----:B------:R-:W-:Y:S01]  /*4060*/  BPT.TRAP 0x1 ;  /* 0x000000040000795c */ /* 0x000fe20000300000 */
.L_x_201:
[----:B------:R-:W-:Y:S01]  /*4070*/  R2UR UR6, R16 ;  /* 0x00000000100672ca */ /* 0x000fe200000e0000 */
[----:B------:R-:W-:-:S05]  /*4080*/  IMAD.U32 R0, RZ, RZ, UR61 ;  /* 0x0000003dff007e24 */ /* 0x000fca000f8e00ff */
[----:B------:R-:W-:-:S07]  /*4090*/  SHF.L.U32 R0, R0, 0x1f, RZ ;  /* 0x0000001f00007819 */ /* 0x000fce00000006ff */
[----:B------:R-:W-:-:S09]  /*40a0*/  ULEA UR60, UR38, UR6, 0x3 ;  /* 0x00000006263c7291 */ /* 0x000fd2000f8e183f */
[----:B------:R0:W1:Y:S01]  /*40b0*/  SYNCS.PHASECHK.TRANS64.TRYWAIT P2, [UR60+0x32430], R0 ;  /* 0x03243000ff0075a7 */ /* 0x000062000804017c */
[----:B------:R-:W-:Y:S05]  /*40c0*/  @!P0 BRA `(.L_x_202) ;  /* 0x0000000000048947 */ /* 0x000fea0003800000 */
[----:B------:R-:W-:Y:S01]  /*40d0*/  BPT.TRAP 0x1 ;  /* 0x000000040000795c */ /* 0x000fe20000300000 */
.L_x_202:
[----:B-1----:R-:W-:Y:S05]  /*40e0*/  @P2 BRA `(.L_x_203) ;  /* 0x0000000000082947 */ /* 0x002fea0003800000 */
[----:B------:R-:W1:Y:S02]  /*40f0*/  SYNCS.PHASECHK.TRANS64.TRYWAIT P2, [UR60+0x32430], R0 ;  /* 0x03243000ff0075a7 */ /* 0x000e64000804017c */
[----:B-1----:R-:W-:Y:S05]  /*4100*/  @!P2 BRA `(.L_x_204) ;  /* 0x0000009c00e0a947 */ /* 0x002fea0003800000 */
.L_x_203:
[----:B------:R-:W-:Y:S01]  /*4110*/  R2UR UR6, R17 ;  /* 0x00000000110672ca */ /* 0x000fe200000e0000 */
[----:B-1----:R-:W-:Y:S01]  /*4120*/  WARPGROUP.ARRIVE ;  /* 0x00000000000079c5 */ /* 0x002fe20000000000 */
[----:B------:R-:W-:Y:S01]  /*4130*/  MOV R202, UR21 ;  /* 0x0000001500ca7c02 */ /* 0x000fe20008000f00 */
[----:B------:R-:W-:Y:S01]  /*4140*/  UMOV UR23, 0x40000040 ;  /* 0x4000004000177882 */ /* 0x000fe20000000000 */
[----:B------:R-:W-:Y:S01]  /*4150*/  MOV R203, UR20 ;  /* 0x0000001400cb7c02 */ /* 0x000fe20008000f00 */
[----:B------:R-:W-:Y:S01]  /*4160*/  UMOV UR19, 0x40000040 ;  /* 0x4000004000137882 */ /* 0x000fe20000000000 */
[----:B------:R-:W-:Y:S01]  /*4170*/  R2UR UR20, R14 ;  /* 0x000000000e1472ca */ /* 0x000fe200000e0000 */
[----:B------:R-:W-:Y:S01]  /*4180*/  UMOV UR15, 0x40000040 ;  /* 0x40000040000f7882 */ /* 0x000fe20000000000 */
[----:B------:R-:W-:Y:S01]  /*4190*/  R2UR UR21, R15 ;  /* 0x000000000f1572ca */ /* 0x000fe200000e0000 */
[----:B------:R-:W-:Y:S01]  /*41a0*/  UMOV UR11, 0x40000040 ;  /* 0x40000040000b7882 */ /* 0x000fe20000000000 */
[----:B------:R-:W-:-:S02]  /*41b0*/  MOV R204, UR17 ;  /* 0x0000001100cc7c02 */ /* 0x000fc40008000f00 */
[----:B------:R-:W-:Y:S01]  /*41c0*/  MOV R205, UR16 ;  /* 0x0000001000cd7c02 */ /* 0x000fe20008000f00 */
[----:B------:R-:W-:Y:S01]  /*41d0*/  UIMAD UR6, UR38, 0x300, UR6 ;  /* 0x00000300260678a4 */ /* 0x000fe2000f8e0206 */
[----:B------:R-:W-:Y:S02]  /*41e0*/  R2UR UR16, R12 ;  /* 0x000000000c1072ca */ /* 0x000fe400000e0000 */
[----:B------:R-:W-:Y:S01]  /*41f0*/  R2UR UR17, R13 ;  /* 0x000000000d1172ca */ /* 0x000fe200000e0000 */
[----:B------:R-:W-:Y:S01]  /*4200*/  UIADD3 UR7, UR6, 0x2, URZ ;  /* 0x0000000206077890 */ /* 0x000fe2000fffe03f */
[----:B------:R-:W-:Y:S02]  /*4210*/  MOV R206, UR13 ;  /* 0x0000000d00ce7c02 */ /* 0x000fe40008000f00 */
[----:B------:R-:W-:Y:S01]  /*4220*/  UMOV UR22, UR6 ;  /* 0x0000000600167c82 */ /* 0x000fe20008000000 */
[----:B------:R-:W-:Y:S01]  /*4230*/  MOV R207, UR12 ;  /* 0x0000000c00cf7c02 */ /* 0x000fe20008000f00 */
[----:B------:R-:W-:Y:S01]  /*4240*/  HGMMA.64x96x16.F32 R152, gdesc[UR20], RZ, !UPT, gsb0 ;  /* 0x01600000149879f0 */ /* 0x000fe2000c0008ff */
[----:B------:R-:W-:Y:S01]  /*4250*/  R2UR UR12, R10 ;  /* 0x000000000a0c72ca */ /* 0x000fe200000e0000 */
[----:B------:R-:W-:Y:S01]  /*4260*/  UMOV UR18, UR7 ;  /* 0x0000000700127c82 */ /* 0x000fe20008000000 */
[----:B------:R-:W-:Y:S01]  /*4270*/  R2UR UR13, R11 ;  /* 0x000000000b0d72ca */ /* 0x000fe200000e0000 */
[----:B------:R-:W-:Y:S01]  /*4280*/  UIADD3 UR7, UR6, 0x4, URZ ;  /* 0x0000000406077890 */ /* 0x000fe2000fffe03f */
[----:B------:R-:W-:Y:S01]  /*4290*/  MOV R208, UR9 ;  /* 0x0000000900d07c02 */ /* 0x000fe20008000f00 */
[----:B------:R-:W-:Y:S01]  /*42a0*/  UIADD3 UR6, UR6, 0x6, URZ ;  /* 0x0000000606067890 */ /* 0x000fe2000fffe03f */
[----:B------:R-:W-:-:S02]  /*42b0*/  MOV R209, UR8 ;  /* 0x0000000800d17c02 */ /* 0x000fc40008000f00 */
[----:B------:R-:W-:Y:S02]  /*42c0*/  R2UR UR8, R8 ;  /* 0x00000000080872ca */ /* 0x000fe400000e0000 */
[----:B------:R-:W-:Y:S01]  /*42d0*/  UMOV UR14, UR7 ;  /* 0x00000007000e7c82 */ /* 0x000fe20008000000 */
[----:B------:R-:W-:Y:S01]  /*42e0*/  R2UR UR9, R9 ;  /* 0x00000000090972ca */ /* 0x000fe200000e0000 */
[----:B------:R-:W-:Y:S01]  /*42f0*/  UMOV UR10, UR6 ;  /* 0x00000006000a7c82 */ /* 0x000fe20008000000 */
[----:B------:R-:W-:Y:S02]  /*4300*/  R2UR UR21, R202 ;  /* 0x00000000ca1572ca */ /* 0x000fe400000e0000 */
[----:B------:R-:W-:Y:S01]  /*4310*/  R2UR UR20, R203 ;  /* 0x00000000cb1472ca */ /* 0x000fe200000e0000 */
[----:B------:R-:W-:Y:S02]  /*4320*/  WARPGROUP.DEPBAR.LE gsb0, 0x0 ;  /* 0x00008000000079c5 */ /* 0x000fe40000010000 */
[----:B------:R-:W-:-:S06]  /*4330*/  WARPGROUP.ARRIVE ;  /* 0x00000000000079c5 */ /* 0x000fcc0000000000 */
[----:B------:R-:W-:Y:S01]  /*4340*/  HGMMA.64x96x16.F32 R152, gdesc[UR16], R152, gsb0 ;  /* 0x01600000109879f0 */ /* 0x000fe20008000898 */
        /* <DEDUP_REMOVED lines=13> */
[----:B------:R-:W-:-:S12]  /*4420*/  @!P0 BRA `(.L_x_205) ;  /* 0x0000000000048947 */ /* 0x000fd80003800000 */
[----:B------:R-:W-:Y:S01]  /*4430*/  BPT.TRAP 0x1 ;  /* 0x000000040000795c */ /* 0x000fe20000300000 */
.L_x_205:
[----:B------:R1:W2:Y:S01]  /*4440*/  SYNCS.PHASECHK.TRANS64.TRYWAIT P2, [UR60+0x32450], R0 ;  /* 0x03245000ff0075a7 */ /* 0x0002a2000804017c */
[----:B------:R-:W-:Y:S05]  /*4450*/  @!P0 BRA `(.L_x_206) ;  /* 0x0000000000048947 */ /* 0x000fea0003800000 */
[----:B------:R-:W-:Y:S01]  /*4460*/  BPT.TRAP 0x1 ;  /* 0x000000040000795c */ /* 0x000fe20000300000 */
.L_x_206:
[----:B--2---:R-:W-:Y:S05]  /*4470*/  @P2 BRA `(.L_x_207) ;  /* 0x0000000000082947 */ /* 0x004fea0003800000 */
[----:B------:R-:W2:Y:S02]  /*4480*/  SYNCS.PHASECHK.TRANS64.TRYWAIT P2, [UR60+0x32450], R0 ;  /* 0x03245000ff0075a7 */ /* 0x000ea4000804017c */
[----:B--2---:R-:W-:Y:S05]  /*4490*/  @!P2 BRA `(.L_x_208) ;  /* 0x0000009c0014a947 */ /* 0x004fea0003800000 */
.L_x_207:
[----:B------:R-:W-:Y:S01]  /*44a0*/  R2UR UR6, R18 ;  /* 0x00000000120672ca */ /* 0x000fe200000e0000 */
[----:B------:R-:W-:Y:S01]  /*44b0*/  WARPGROUP.ARRIVE ;  /* 0x00000000000079c5 */ /* 0x000fe20000000000 */
[----:B012---:R-:W-:Y:S01]  /*44c0*/  MOV R0, UR49 ;  /* 0x0000003100007c02 */ /* 0x007fe20008000f00 */
[----:B------:R-:W-:Y:S01]  /*44d0*/  UMOV UR51, 0x40000040 ;  /* 0x4000004000337882 */ /* 0x000fe20000000000 */
[----:B------:R-:W-:Y:S01]  /*44e0*/  MOV R202, UR48 ;  /* 0x0000003000ca7c02 */ /* 0x000fe20008000f00 */
[----:B------:R-:W-:Y:S01]  /*44f0*/  UMOV UR55, 0x40000040 ;  /* 0x4000004000377882 */ /* 0x000fe20000000000 */
[----:B------:R-:W-:Y:S01]  /*4500*/  R2UR UR48, R6 ;  /* 0x00000000063072ca */ /* 0x000fe200000e0000 */
[----:B------:R-:W-:Y:S01]  /*4510*/  UMOV UR59, 0x40000040 ;  /* 0x40000040003b7882 */ /* 0x000fe20000000000 */
[----:B------:R-:W-:Y:S01]  /*4520*/  R2UR UR49, R7 ;  /* 0x00000000073172ca */ /* 0x000fe200000e0000 */
[----:B------:R-:W-:Y:S01]  /*4530*/  UMOV UR7, 0x40000040 ;  /* 0x4000004000077882 */ /* 0x000fe20000000000 */
[----:B------:R-:W-:Y:S01]  /*4540*/  MOV R203, UR53 ;  /* 0x0000003500cb7c02 */ /* 0x000fe20008000f00 */
[----:B------:R-:W-:Y:S01]  /*4550*/  UMOV UR11, 0x40000040 ;  /* 0x40000040000b7882 */ /* 0x000fe20000000000 */
[----:B------:R-:W-:Y:S01]  /*4560*/  MOV R204, UR52 ;  /* 0x0000003400cc7c02 */ /* 0x000fe20008000f00 */
[----:B------:R-:W-:Y:S01]  /*4570*/  UIMAD UR39, UR38, 0xc00, UR6 ;  /* 0x00000c00262778a4 */ /* 0x000fe2000f8e0206 */
[----:B------:R-:W-:Y:S01]  /*4580*/  R2UR UR52, R4 ;  /* 0x00000000043472ca */ /* 0x000fe200000e0000 */
[----:B------:R-:W-:Y:S01]  /*4590*/  UMOV UR15, 0x40000040 ;  /* 0x40000040000f7882 */ /* 0x000fe20000000000 */
[----:B------:R-:W-:Y:S01]  /*45a0*/  R2UR UR53, R5 ;  /* 0x00000000053572ca */ /* 0x000fe200000e0000 */
[----:B------:R-:W-:Y:S01]  /*45b0*/  UIADD3 UR6, UR39, 0x2, URZ ;  /* 0x0000000227067890 */ /* 0x000fe2000fffe03f */
[----:B------:R-:W-:Y:S01]  /*45c0*/  MOV R205, UR57 ;  /* 0x0000003900cd7c02 */ /* 0x000fe20008000f00 */
[----:B------:R-:W-:Y:S01]  /*45d0*/  UIADD3 UR10, UR39, 0x300, URZ ;  /* 0x00000300270a7890 */ /* 0x000fe2000fffe03f */
[----:B------:R-:W-:Y:S01]  /*45e0*/  MOV R206, UR56 ;  /* 0x0000003800ce7c02 */ /* 0x000fe20008000f00 */
[----:B------:R-:W-:Y:S01]  /*45f0*/  UMOV UR50, UR39 ;  /* 0x0000002700327c82 */ /* 0x000fe20008000000 */
[----:B------:R-:W-:Y:S01]  /*4600*/  R2UR UR56, R2 ;  /* 0x00000000023872ca */ /* 0x000fe200000e0000 */
[----:B------:R-:W-:Y:S01]  /*4610*/  HGMMA.64x96x16.F32 R152, gdesc[UR48], R152, gsb0 ;  /* 0x01600000309879f0 */ /* 0x000fe20008000898 */
[----:B------:R-:W-:Y:S01]  /*4620*/  UMOV UR54, UR6 ;  /* 0x0000000600367c82 */ /* 0x000fe20008000000 */
[----:B------:R-:W-:Y:S01]  /*4630*/  R2UR UR57, R3 ;  /* 0x00000000033972ca */ /* 0x000fe200000e0000 */
[----:B------:R-:W-:Y:S01]  /*4640*/  UIADD3 UR6, UR39, 0x4, URZ ;  /* 0x0000000427067890 */ /* 0x000fe2000fffe03f */
[----:B------:R-:W-:Y:S01]  /*4650*/  R2UR UR49, R0 ;  /* 0x00000000003172ca */ /* 0x000fe200000e0000 */
[----:B------:R-:W-:Y:S01]  /*4660*/  UIADD3 UR14, UR39, 0x302, URZ ;  /* 0x00000302270e7890 */ /* 0x000fe2000fffe03f */
[----:B------:R-:W-:Y:S01]  /*4670*/  R2UR UR48, R202 ;  /* 0x00000000ca3072ca */ /* 0x000fe200000e0000 */
[----:B------:R-:W-:Y:S01]  /*4680*/  UIADD3 UR18, UR39, 0x304, URZ ;  /* 0x0000030427127890 */ /* 0x000fe2000fffe03f */
[----:B------:R-:W0:Y:S01]  /*4690*/  S2R R207, SR_TID.X ;  /* 0x0000000000cf7919 */ /* 0x000e220000002100 */
[----:B------:R-:W-:Y:S01]  /*46a0*/  UMOV UR19, 0x40000040 ;  /* 0x4000004000137882 */ /* 0x000fe20000000000 */
[----:B------:R-:W-:Y:S01]  /*46b0*/  UMOV UR58, UR6 ;  /* 0x00000006003a7c82 */ /* 0x000fe20008000000 */
[----:B------:R-:W-:-:S02]  /*46c0*/  UIADD3 UR6, UR39, 0x6, URZ ;  /* 0x0000000627067890 */ /* 0x000fc4000fffe03f */
[----:B------:R-:W-:Y:S01]  /*46d0*/  UIADD3 UR22, UR39, 0x306, URZ ;  /* 0x0000030627167890 */ /* 0x000fe2000fffe03f */
[----:B------:R-:W-:Y:S01]  /*46e0*/  UMOV UR23, 0x40000040 ;  /* 0x4000004000177882 */ /* 0x000fe20000000000 */
        /* <DEDUP_REMOVED lines=12> */
[----:B0-----:R-:W-:-:S04]  /*47b0*/  SHF.R.U32.HI R207, RZ, 0x7, R207 ;  /* 0x00000007ffcf7819 */ /* 0x001fc800000116cf */
[----:B------:R-:W-:Y:S01]  /*47c0*/  IADD3 R0, -R207, 0xb, RZ ;  /* 0x0000000bcf007810 */ /* 0x000fe20007ffe1ff */
[----:B------:R-:W-:Y:S02]  /*47d0*/  WARPGROUP.DEPBAR.LE gsb0, 0x0 ;  /* 0x00008000000079c5 */ /* 0x000fe40000010000 */
[----:B------:R-:W-:-:S06]  /*47e0*/  WARPGROUP.ARRIVE ;  /* 0x00000000000079c5 */ /* 0x000fcc0000000000 */
[----:B------:R-:W-:Y:S01]  /*47f0*/  HGMMA.64x96x16.F32 R152, gdesc[UR52], R152, gsb0 ;  /* 0x01600000349879f0 */ /* 0x000fe20008000898 */
[----:B------:R-:W-:Y:S01]  /*4800*/  R2UR UR53, R203 ;  /* 0x00000000cb3572ca */ /* 0x000fe200000e0000 */
[----:B------:R-:W-:Y:S01]  /*4810*/  UIADD3 UR54, UR39, 0x904, URZ ;  /* 0x0000090427367890 */ /* 0x000fe2000fffe03f */
[----:B------:R-:W-:Y:S01]  /*4820*/  R2UR UR52, R204 ;  /* 0x00000000cc3472ca */ /* 0x000fe200000e0000 */
[----:B------:R-:W-:Y:S01]  /*4830*/  UMOV UR55, 0x40000040 ;  /* 0x4000004000377882 */ /* 0x000fe20000000000 */
        /* <DEDUP_REMOVED lines=50> */
.L_x_209:
[----:B------:R-:W-:Y:S01]  /*4b60*/  ULDC UR6, c[0x0][0xad0] ;  /* 0x0002b40000067ab9 */ /* 0x000fe20000000800 */
[----:B------:R-:W1:Y:S01]  /*4b70*/  S2UR UR10, SR_CgaCtaId ;  /* 0x00000000000a79c3 */ /* 0x000e620000008800 */
        /* <DEDUP_REMOVED lines=15> */
[----:B------:R-:W-:Y:S01]  /*4c70*/  FMUL.FTZ R159, R161, UR6 ;  /* 0x00000006a19f7c20 */ /* 0x000fe20008410000 */
[----:B------:R-:W-:Y:S01]  /*4c80*/  FMUL.FTZ R162, R164, UR6 ;  /* 0x00000006a4a27c20 */ /* 0x000fe20008410000 */
[----:B------:R-:W-:Y:S01]  /*4c90*/  FMUL.FTZ R178, R181, UR6 ;  /* 0x00000006b5b27c20 */ /* 0x000fe20008410000 */
[----:B------:R-:W-:Y:S01]  /*4ca0*/  FMUL.FTZ R154, R154, UR6 ;  /* 0x000000069a9a7c20 */ /* 0x000fe20008410000 */
[----:B------:R-:W-:Y:S01]  /*4cb0*/  FMUL.FTZ R164, R168, UR6 ;  /* 0x00000006a8a47c20 */ /* 0x000fe20008410000 */
[----:B------:R-:W-:Y:S01]  /*4cc0*/  FMUL.FTZ R181, R182, UR6 ;  /* 0x00000006b6b57c20 */ /* 0x000fe20008410000 */
[----:B------:R-:W-:Y:S01]  /*4cd0*/  FMUL.FTZ R168, R171, UR6 ;  /* 0x00000006aba87c20 */ /* 0x000fe20008410000 */
[----:B------:R-:W4:Y:S01]  /*4ce0*/  MUFU.TANH R156, R156 ;  /* 0x0000009c009c7308 */ /* 0x000f220000002400 */
[----:B------:R-:W-:Y:S01]  /*4cf0*/  FMUL.FTZ R182, R186, UR6 ;  /* 0x00000006bab67c20 */ /* 0x000fe20008410000 */
[----:B------:R-:W-:Y:S01]  /*4d00*/  FMUL.FTZ R171, R176, UR6 ;  /* 0x00000006b0ab7c20 */ /* 0x000fe20008410000 */
[----:B--2---:R-:W-:Y:S01]  /*4d10*/  FMNMX.FTZ R186, R152, R200, !PT ;  /* 0x000000c898ba7209 */ /* 0x004fe20007810000 */
[----:B------:R-:W-:Y:S01]  /*4d20*/  FMUL.FTZ R176, R179, UR6 ;  /* 0x00000006b3b07c20 */ /* 0x000fe20008410000 */
[----:B------:R-:W-:Y:S01]  /*4d30*/  FMUL.FTZ R155, R155, UR6 ;  /* 0x000000069b9b7c20 */ /* 0x000fe20008410000 */
[----:B------:R-:W-:Y:S01]  /*4d40*/  FMUL.FTZ R179, R184, UR6 ;  /* 0x00000006b8b37c20 */ /* 0x000fe20008410000 */
[----:B------:R-:W-:Y:S01]  /*4d50*/  FMUL.FTZ R184, R187, UR6 ;  /* 0x00000006bbb87c20 */ /* 0x000fe20008410000 */
[----:B------:R-:W2:Y:S01]  /*4d60*/  MUFU.TANH R157, R157 ;  /* 0x0000009d009d7308 */ /* 0x000ea20000002400 */
[----:B------:R-:W-:Y:S01]  /*4d70*/  FMUL.FTZ R161, R163, UR6 ;  /* 0x00000006a3a17c20 */ /* 0x000fe20008410000 */
[----:B---3--:R-:W-:Y:S01]  /*4d80*/  FMNMX.FTZ R187, R153, R186, !PT ;  /* 0x000000ba99bb7209 */ /* 0x008fe20007810000 */
[----:B------:R-:W-:Y:S01]  /*4d90*/  FMUL.FTZ R163, R165, UR6 ;  /* 0x00000006a5a37c20 */ /* 0x000fe20008410000 */
[----:B------:R-:W-:Y:S01]  /*4da0*/  FMUL.FTZ R165, R169, UR6 ;  /* 0x00000006a9a57c20 */ /* 0x000fe20008410000 */
[----:B------:R-:W-:Y:S01]  /*4db0*/  FMUL.FTZ R169, R172, UR6 ;  /* 0x00000006aca97c20 */ /* 0x000fe20008410000 */
[----:B------:R-:W-:Y:S01]  /*4dc0*/  FMUL.FTZ R172, R177, UR6 ;  /* 0x00000006b1ac7c20 */ /* 0x000fe20008410000 */
[----:B------:R-:W-:Y:S01]  /*4dd0*/  FMUL.FTZ R177, R180, UR6 ;  /* 0x00000006b4b17c20 */ /* 0x000fe20008410000 */
[----:B------:R-:W3:Y:S01]  /*4de0*/  MUFU.TANH R158, R158 ;  /* 0x0000009e009e7308 */ /* 0x000ee20000002400 */
[----:B----4-:R-:W-:Y:S01]  /*4df0*/  FMNMX.FTZ R186, R156, R187, !PT ;  /* 0x000000bb9cba7209 */ /* 0x010fe20007810000 */
[----:B------:R-:W-:Y:S01]  /*4e00*/  FMUL.FTZ R180, R185, UR6 ;  /* 0x00000006b9b47c20 */ /* 0x000fe20008410000 */
[----:B------:R-:W-:Y:S01]  /*4e10*/  FMUL.FTZ R185, R188, UR6 ;  /* 0x00000006bcb97c20 */ /* 0x000fe20008410000 */
[----:B------:R-:W-:Y:S01]  /*4e20*/  FMUL.FTZ R166, R166, UR6 ;  /* 0x00000006a6a67c20 */ /* 0x000fe20008410000 */
[----:B------:R-:W-:Y:S01]  /*4e30*/  FMUL.FTZ R175, R175, UR6 ;  /* 0x00000006afaf7c20 */ /* 0x000fe20008410000 */
[----:B------:R-:W-:Y:S01]  /*4e40*/  FMUL.FTZ R183, R183, UR6 ;  /* 0x00000006b7b77c20 */ /* 0x000fe20008410000 */
[----:B------:R-:W-:Y:S01]  /*4e50*/  FMUL.FTZ R191, R191, UR6 ;  /* 0x00000006bfbf7c20 */ /* 0x000fe20008410000 */
[----:B------:R-:W4:Y:S01]  /*4e60*/  MUFU.TANH R159, R159 ;  /* 0x0000009f009f7308 */ /* 0x000f220000002400 */
[----:B--2---:R-:W-:Y:S01]  /*4e70*/  FMNMX.FTZ R187, R157, R186, !PT ;  /* 0x000000ba9dbb7209 */ /* 0x004fe20007810000 */
[----:B------:R-:W-:Y:S01]  /*4e80*/  FMUL.FTZ R186, R189, UR6 ;  /* 0x00000006bdba7c20 */ /* 0x000fe20008410000 */
[----:B------:R-:W-:Y:S01]  /*4e90*/  FMUL.FTZ R189, R190, UR6 ;  /* 0x00000006bebd7c20 */ /* 0x000fe20008410000 */
[----:B------:R-:W-:Y:S01]  /*4ea0*/  UIADD3 UR7, UR60, 0x32440, URZ ;  /* 0x000324403c077890 */ /* 0x000fe2000fffe03f */
[----:B------:R-:W-:-:S03]  /*4eb0*/  R2UR UR11, R20 ;  /* 0x00000000140b72ca */ /* 0x000fc600000e0000 */
[----:B------:R-:W2:Y:S01]  /*4ec0*/  MUFU.TANH R154, R154 ;  /* 0x0000009a009a7308 */ /* 0x000ea20000002400 */
[----:B---3--:R-:W-:Y:S01]  /*4ed0*/  FMNMX.FTZ R188, R158, R187, !PT ;  /* 0x000000bb9ebc7209 */ /* 0x008fe20007810000 */
[----:B-1----:R-:W-:-:S06]  /*4ee0*/  UPRMT UR10, UR10, 0x654, UR7 ;  /* 0x000006540a0a7896 */ /* 0x002fcc0008000007 */
[----:B------:R-:W1:Y:S01]  /*4ef0*/  MUFU.TANH R162, R162 ;  /* 0x000000a200a27308 */ /* 0x000e620000002400 */
[----:B----4-:R-:W-:Y:S01]  /*4f00*/  FMNMX.FTZ R187, R159, R188, !PT ;  /* 0x000000bc9fbb7209 */ /* 0x010fe20007810000 */
[----:B------:R-:W-:Y:S01]  /*4f10*/  UIMAD UR7, UR38, 0xc00, UR11 ;  /* 0x00000c00260778a4 */ /* 0x000fe2000f8e020b */
[----:B------:R-:W-:Y:S02]  /*4f20*/  SYNCS.ARRIVE.TRANS64.RED.A1T0 RZ, [UR10], RZ ;  /* 0x000000ffffff79a7 */ /* 0x000fe4000810040a */
[----:B------:R-:W-:-:S03]  /*4f30*/  UMOV UR11, 0x40000040 ;  /* 0x40000040000b7882 */ /* 0x000fc60000000000 */
[----:B------:R-:W3:Y:S01]  /*4f40*/  MUFU.TANH R155, R155 ;  /* 0x0000009b009b7308 */ /* 0x000ee20000002400 */
[----:B--2---:R-:W-:Y:S01]  /*4f50*/  FMNMX.FTZ R188, R154, R201, !PT ;  /* 0x000000c99abc7209 */ /* 0x004fe20007810000 */
[----:B------:R-:W-:-:S06]  /*4f60*/  UMOV UR10, UR7 ;  /* 0x00000007000a7c82 */ /* 0x000fcc0008000000 */
[----:B------:R-:W2:Y:S01]  /*4f70*/  MUFU.TANH R163, R163 ;  /* 0x000000a300a37308 */ /* 0x000ea20000002400 */
[----:B-1----:R-:W-:-:S07]  /*4f80*/  FMNMX.FTZ R190, R162, R187, !PT ;  /* 0x000000bba2be7209 */ /* 0x002fce0007810000 */
[----:B------:R-:W1:Y:S01]  /*4f90*/  MUFU.TANH R202, R202 ;  /* 0x000000ca00ca7308 */ /* 0x000e620000002400 */
[----:B---3--:R-:W-:-:S07]  /*4fa0*/  FMNMX.FTZ R187, R155, R188, !PT ;  /* 0x000000bc9bbb7209 */ /* 0x008fce0007810000 */
[----:B------:R-:W3:Y:S01]  /*4fb0*/  MUFU.TANH R164, R164 ;  /* 0x000000a400a47308 */ /* 0x000ee20000002400 */
[----:B--2---:R-:W-:-:S07]  /*4fc0*/  FMNMX.FTZ R205, R163, R190, !PT ;  /* 0x000000bea3cd7209 */ /* 0x004fce0007810000 */
[----:B------:R-:W2:Y:S01]  /*4fd0*/  MUFU.TANH R203, R203 ;  /* 0x000000cb00cb7308 */ /* 0x000ea20000002400 */
[----:B-1----:R-:W-:Y:S01]  /*4fe0*/  FMNMX.FTZ R188, R202, R187, !PT ;  /* 0x000000bbcabc7209 */ /* 0x002fe20007810000 */
[----:B------:R-:W-:-:S06]  /*4ff0*/  FMUL.FTZ R187, R192, UR6 ;  /* 0x00000006c0bb7c20 */ /* 0x000fcc0008410000 */
[----:B------:R-:W1:Y:S01]  /*5000*/  MUFU.TANH R165, R165 ;  /* 0x000000a500a57308 */ /* 0x000e620000002400 */
[----:B---3--:R-:W-:-:S07]  /*5010*/  FMNMX.FTZ R190, R164, R205, !PT ;  /* 0x000000cda4be7209 */ /* 0x008fce0007810000 */
[----:B------:R-:W3:Y:S01]  /*5020*/  MUFU.TANH R160, R160 ;  /* 0x000000a000a07308 */ /* 0x000ee20000002400 */
[----:B--2---:R-:W-:-:S07]  /*5030*/  FMNMX.FTZ R205, R203, R188, !PT ;  /* 0x000000bccbcd7209 */ /* 0x004fce0007810000 */
        /* <DEDUP_REMOVED lines=22> */
[----:B------:R-:W-:Y:S01]  /*51a0*/  FMUL.FTZ R192, R196, UR6 ;  /* 0x00000006c4c07c20 */ /* 0x000fe20008410000 */
[----:B------:R-:W-:-:S05]  /*51b0*/  FMUL.FTZ R196, R195, UR6 ;  /* 0x00000006c3c47c20 */ /* 0x000fca0008410000 */
        /* <DEDUP_REMOVED lines=11> */
[----:B-1----:R-:W-:-:S07]  /*5270*/  FMNMX.FTZ R205, R175, R194, !PT ;  /* 0x000000c2afcd7209 */ /* 0x002fce0007810000 */
[----:B------:R-:W1:Y:S01]  /*5280*/  MUFU.TANH R185, R185 ;  /* 0x000000b900b97308 */ /* 0x000e620000002400 */
[----:B---3--:R-:W-:Y:S01]  /*5290*/  FMNMX.FTZ R194, R180, R193, !PT ;  /* 0x000000c1b4c27209 */ /* 0x008fe20007810000 */
[----:B------:R-:W-:-:S06]  /*52a0*/  FMUL.FTZ R193, R197, UR6 ;  /* 0x00000006c5c17c20 */ /* 0x000fcc0008410000 */
        /* <DEDUP_REMOVED lines=19> */
[----:B------:R-:W-:Y:S01]  /*53e0*/  FMUL.FTZ R206, R199, UR6 ;  /* 0x00000006c7ce7c20 */ /* 0x000fe20008410000 */
[----:B------:R-:W-:-:S05]  /*53f0*/  ULDC UR6, c[0x0][0xa80] ;  /* 0x0002a00000067ab9 */ /* 0x000fca0000000800 */
        /* <DEDUP_REMOVED lines=11> */
[----:B---3--:R-:W-:-:S05]  /*54b0*/  FMNMX.FTZ R198, R193, R198, !PT ;  /* 0x000000c6c1c67209 */ /* 0x008fca0007810000 */
[----:B------:R-:W3:Y:S02]  /*54c0*/  SHFL.BFLY PT, R199, R198, 0x2, 0x1f ;  /* 0x0c401f00c6c77f89 */ /* 0x000ee400000e0000 */
[----:B------:R-:W4:Y:S01]  /*54d0*/  MUFU.TANH R206, R206 ;  /* 0x000000ce00ce7308 */ /* 0x000f220000002400 */
[----:B--2---:R-:W-:-:S04]  /*54e0*/  FMNMX.FTZ R194, R196, R195, !PT ;  /* 0x000000c3c4c27209 */ /* 0x004fc80007810000 */
[----:B-1----:R-:W-:-:S04]  /*54f0*/  FMNMX.FTZ R195, R205, R194, !PT ;  /* 0x000000c2cdc37209 */ /* 0x002fc80007810000 */
[----:B----4-:R-:W-:-:S05]  /*5500*/  FMNMX.FTZ R197, R206, R195, !PT ;  /* 0x000000c3cec57209 */ /* 0x010fca0007810000 */
[----:B------:R-:W1:Y:S01]  /*5510*/  SHFL.BFLY PT, R208, R197, 0x2, 0x1f ;  /* 0x0c401f00c5d07f89 */ /* 0x000e6200000e0000 */
[----:B---3--:R-:W-:-:S05]  /*5520*/  FMNMX.FTZ R199, R198, R199, !PT ;  /* 0x000000c7c6c77209 */ /* 0x008fca0007810000 */
[----:B------:R-:W2:Y:S01]  /*5530*/  SHFL.BFLY PT, R194, R199, 0x1, 0x1f ;  /* 0x0c201f00c7c27f89 */ /* 0x000ea200000e0000 */
[----:B-1----:R-:W-:-:S05]  /*5540*/  FMNMX.FTZ R208, R197, R208, !PT ;  /* 0x000000d0c5d07209 */ /* 0x002fca0007810000 */
[----:B------:R-:W1:Y:S01]  /*5550*/  SHFL.BFLY PT, R207, R208, 0x1, 0x1f ;  /* 0x0c201f00d0cf7f89 */ /* 0x000e6200000e0000 */
[----:B--2---:R-:W-:-:S05]  /*5560*/  FMNMX.FTZ R194, R199, R194, !PT ;  /* 0x000000c2c7c27209 */ /* 0x004fca0007810000 */
[C---:B------:R-:W-:Y:S01]  /*5570*/  FADD.FTZ R195, -R194.reuse, R200 ;  /* 0x000000c8c2c37221 */ /* 0x040fe20000010100 */
[----:B------:R-:W-:-:S03]  /*5580*/  FMUL.FTZ R200, R194, UR6 ;  /* 0x00000006c2c87c20 */ /* 0x000fc60008410000 */
[----:B------:R-:W-:Y:S01]  /*5590*/  FMUL.FTZ R195, R195, UR6 ;  /* 0x00000006c3c37c20 */ /* 0x000fe20008410000 */
[--C-:B------:R-:W-:Y:S01]  /*55a0*/  FFMA.FTZ R199, R156, UR6, -R200.reuse ;  /* 0x000000069cc77c23 */ /* 0x100fe200080108c8 */
[--C-:B------:R-:W-:Y:S01]  /*55b0*/  FFMA.FTZ R211, R152, UR6, -R200.reuse ;  /* 0x0000000698d37c23 */ /* 0x100fe200080108c8 */
[--C-:B------:R-:W-:Y:S01]  /*55c0*/  FFMA.FTZ R198, R153, UR6, -R200.reuse ;  /* 0x0000000699c67c23 */ /* 0x100fe200080108c8 */
[--C-:B------:R-:W-:Y:S01]  /*55d0*/  FFMA.FTZ R153, R157, UR6, -R200.reuse ;  /* 0x000000069d997c23 */ /* 0x100fe200080108c8 */
[--C-:B------:R-:W-:Y:S01]  /*55e0*/  FFMA.FTZ R158, R158, UR6, -R200.reuse ;  /* 0x000000069e9e7c23 */ /* 0x100fe200080108c8 */
        /* <DEDUP_REMOVED lines=8> */
[----:B-1----:R-:W-:Y:S01]  /*5670*/  FMNMX.FTZ R156, R208, R207, !PT ;  /* 0x000000cfd09c7209 */ /* 0x002fe20007810000 */
[----:B------:R-:W-:Y:S01]  /*5680*/  MUFU.EX2 R197, R211 ;  /* 0x000000d300c57308 */ /* 0x000fe20000000800 */
[--C-:B------:R-:W-:Y:S01]  /*5690*/  FFMA.FTZ R171, R171, UR6, -R200.reuse ;  /* 0x00000006abab7c23 */ /* 0x100fe200080108c8 */
[--C-:B------:R-:W-:Y:S01]  /*56a0*/  FFMA.FTZ R172, R172, UR6, -R200.reuse ;  /* 0x00000006acac7c23 */ /* 0x100fe200080108c8 */
[--C-:B------:R-:W-:Y:S01]  /*56b0*/  FFMA.FTZ R178, R178, UR6, -R200.reuse ;  /* 0x00000006b2b27c23 */ /* 0x100fe200080108c8 */
[C---:B------:R-:W-:Y:S01]  /*56c0*/  FADD.FTZ R152, -R156.reuse, R201 ;  /* 0x000000c99c987221 */ /* 0x040fe20000010100 */
[----:B------:R-:W-:Y:S01]  /*56d0*/  FMUL.FTZ R209, R156, UR6 ;  /* 0x000000069cd17c20 */ /* 0x000fe20008410000 */
[--C-:B------:R-:W-:Y:S01]  /*56e0*/  FFMA.FTZ R179, R179, UR6, -R200.reuse ;  /* 0x00000006b3b37c23 */ /* 0x100fe200080108c8 */
[--C-:B------:R-:W-:Y:S01]  /*56f0*/  FFMA.FTZ R180, R180, UR6, -R200.reuse ;  /* 0x00000006b4b47c23 */ /* 0x100fe200080108c8 */
[----:B------:R-:W-:Y:S01]  /*5700*/  FMUL.FTZ R152, R152, UR6 ;  /* 0x0000000698987c20 */ /* 0x000fe20008410000 */
[--C-:B------:R-:W-:Y:S01]  /*5710*/  FFMA.FTZ R207, R154, UR6, -R209.reuse ;  /* 0x000000069acf7c23 */ /* 0x100fe200080108d1 */
[--C-:B------:R-:W-:Y:S01]  /*5720*/  FFMA.FTZ R208, R155, UR6, -R209.reuse ;  /* 0x000000069bd07c23 */ /* 0x100fe200080108d1 */
[--C-:B------:R-:W-:Y:S01]  /*5730*/  FFMA.FTZ R202, R202, UR6, -R209.reuse ;  /* 0x00000006caca7c23 */ /* 0x100fe200080108d1 */
[--C-:B------:R-:W-:Y:S01]  /*5740*/  FFMA.FTZ R203, R203, UR6, -R209.reuse ;  /* 0x00000006cbcb7c23 */ /* 0x100fe200080108d1 */
[----:B------:R-:W1:Y:S01]  /*5750*/  MUFU.EX2 R157, R152 ;  /* 0x00000098009d7308 */ /* 0x000e620000000800 */
[-C--:B--2---:R-:W-:Y:S01]  /*5760*/  FMUL.FTZ R24, R24, R195.reuse ;  /* 0x000000c318187220 */ /* 0x084fe20000410000 */
[-C--:B------:R-:W-:Y:S01]  /*5770*/  FMUL.FTZ R25, R25, R195.reuse ;  /* 0x000000c319197220 */ /* 0x080fe20000410000 */
[-C--:B------:R-:W-:Y:S01]  /*5780*/  FMUL.FTZ R28, R28, R195.reuse ;  /* 0x000000c31c1c7220 */ /* 0x080fe20000410000 */
[-C--:B------:R-:W-:Y:S01]  /*5790*/  FMUL.FTZ R29, R29, R195.reuse ;  /* 0x000000c31d1d7220 */ /* 0x080fe20000410000 */
[-C--:B------:R-:W-:Y:S01]  /*57a0*/  FMUL.FTZ R32, R32, R195.reuse ;  /* 0x000000c320207220 */ /* 0x080fe20000410000 */
[-C--:B------:R-:W-:Y:S01]  /*57b0*/  FMUL.FTZ R33, R33, R195.reuse ;  /* 0x000000c321217220 */ /* 0x080fe20000410000 */
[-C--:B------:R-:W-:Y:S01]  /*57c0*/  FMUL.FTZ R36, R36, R195.reuse ;  /* 0x000000c324247220 */ /* 0x080fe20000410000 */
[----:B------:R-:W2:Y:S01]  /*57d0*/  MUFU.EX2 R198, R198 ;  /* 0x000000c600c67308 */ /* 0x000ea20000000800 */
        /* <DEDUP_REMOVED lines=15> */
[----:B------:R-:W3:Y:S01]  /*58d0*/  MUFU.EX2 R201, R153 ;  /* 0x0000009900c97308 */ /* 0x000ee20000000800 */
        /* <DEDUP_REMOVED lines=15> */
[----:B------:R-:W4:Y:S01]  /*59d0*/  MUFU.EX2 R208, R208 ;  /* 0x000000d000d07308 */ /* 0x000f220000000800 */
        /* <DEDUP_REMOVED lines=15> */
[----:B------:R-:W5:Y:S01]  /*5ad0*/  MUFU.EX2 R203, R203 ;  /* 0x000000cb00cb7308 */ /* 0x000f620000000800 */
        /* <DEDUP_REMOVED lines=15> */
[-C--:B-1----:R-:W-:Y:S01]  /*5bd0*/  FMUL.FTZ R26, R26, R157.reuse ;  /* 0x0000009d1a1a7220 */ /* 0x082fe20000410000 */
        /* <DEDUP_REMOVED lines=63> */
[----:B--2---:R-:W-:Y:S01]  /*5fd0*/  F2FP.F16.F32.PACK_AB R152, R198, R197 ;  /* 0x000000c5c698723e */ /* 0x004fe200000000ff */
[--C-:B------:R-:W-:Y:S01]  /*5fe0*/  FFMA.FTZ R160, R160, UR6, -R209.reuse ;  /* 0x00000006a0a07c23 */ /* 0x100fe200080108d1 */
[----:B---3--:R-:W-:Y:S01]  /*5ff0*/  F2FP.F16.F32.PACK_AB R154, R201, R199 ;  /* 0x000000c7c99a723e */ /* 0x008fe200000000ff */
[--C-:B------:R-:W-:Y:S01]  /*6000*/  FFMA.FTZ R161, R161, UR6, -R209.reuse ;  /* 0x00000006a1a17c23 */ /* 0x100fe200080108d1 */
[----:B----4-:R-:W-:Y:S01]  /*6010*/  F2FP.F16.F32.PACK_AB R153, R208, R207 ;  /* 0x000000cfd099723e */ /* 0x010fe200000000ff */
[--C-:B------:R-:W-:Y:S01]  /*6020*/  FFMA.FTZ R166, R166, UR6, -R209.reuse ;  /* 0x00000006a6a67c23 */ /* 0x100fe200080108d1 */
[----:B-----5:R-:W-:Y:S01]  /*6030*/  F2FP.F16.F32.PACK_AB R155, R203, R202 ;  /* 0x000000cacb9b723e */ /* 0x020fe200000000ff */
[----:B------:R1:W-:Y:S01]  /*6040*/  BAR.SYNC.DEFER_BLOCKING R210, 0x100 ;  /* 0x000400d20000751d */ /* 0x0003e20000010000 */
        /* <DEDUP_REMOVED lines=23> */
[----:B------:R-:W-:Y:S01]  /*61c0*/  WARPGROUP.ARRIVE ;  /* 0x00000000000079c5 */ /* 0x000fe20000000000 */
[--C-:B------:R-:W-:Y:S01]  /*61d0*/  FFMA.FTZ R187, R187, UR6, -R200.reuse ;  /* 0x00000006bbbb7c23 */ /* 0x100fe200080108c8 */
[----:B------:R-:W-:Y:S01]  /*61e0*/  FFMA.FTZ R188, R188, UR6, -R200 ;  /* 0x00000006bcbc7c23 */ /* 0x000fe200080108c8 */
[--C-:B------:R-:W-:Y:S01]  /*61f0*/  FFMA.FTZ R190, R190, UR6, -R209.reuse ;  /* 0x00000006bebe7c23 */ /* 0x100fe200080108d1 */
[----:B------:R-:W-:Y:S01]  /*6200*/  FFMA.FTZ R205, R206, UR6, -R209 ;  /* 0x00000006cecd7c23 */ /* 0x000fe200080108d1 */
[----:B------:R-:W-:Y:S01]  /*6210*/  FFMA.FTZ R21, R195, R21, R197 ;  /* 0x00000015c3157223 */ /* 0x000fe200000100c5 */
[----:B------:R-:W-:Y:S01]  /*6220*/  HGMMA.64x256x16.F32 R24, R152, gdesc[UR8].tnspB, R24, gsb0 ;  /* 0x43e0000898187df0 */ /* 0x000fe20008000818 */
[----:B------:R-:W-:Y:S01]  /*6230*/  MUFU.EX2 R163, R163 ;  /* 0x000000a300a37308 */ /* 0x000fe20000000800 */
[----:B------:R-:W-:Y:S01]  /*6240*/  UIADD3 UR10, UR7, 0x80, URZ ;  /* 0x00000080070a7890 */ /* 0x000fe2000fffe03f */
[----:B------:R-:W-:Y:S01]  /*6250*/  FFMA.FTZ R157, R157, R22, R207 ;  /* 0x000000169d9d7223 */ /* 0x000fe200000100cf */
[----:B------:R-:W-:Y:S01]  /*6260*/  UMOV UR11, 0x40000040 ;  /* 0x40000040000b7882 */ /* 0x000fe20000000000 */
[----:B------:R-:W-:-:S02]  /*6270*/  FADD.FTZ R198, R198, R21 ;  /* 0x00000015c6c67221 */ /* 0x000fc40000010000 */
[----:B------:R-:W-:Y:S02]  /*6280*/  FADD.FTZ R157, R208, R157 ;  /* 0x0000009dd09d7221 */ /* 0x000fe40000010000 */
[----:B------:R-:W-:Y:S01]  /*6290*/  MUFU.EX2 R160, R160 ;  /* 0x000000a000a07308 */ /* 0x000fe20000000800 */
[----:B------:R-:W-:Y:S01]  /*62a0*/  FADD.FTZ R198, R199, R198 ;  /* 0x000000c6c7c67221 */ /* 0x000fe20000010000 */
[----:B------:R-:W-:-:S03]  /*62b0*/  FADD.FTZ R202, R202, R157 ;  /* 0x0000009dcaca7221 */ /* 0x000fc60000010000 */
[----:B------:R-:W-:Y:S01]  /*62c0*/  FADD.FTZ R201, R201, R198 ;  /* 0x000000c6c9c97221 */ /* 0x000fe20000010000 */
[----:B------:R-:W-:Y:S02]  /*62d0*/  FADD.FTZ R203, R203, R202 ;  /* 0x000000cacbcb7221 */ /* 0x000fe40000010000 */
        /* <DEDUP_REMOVED lines=33> */
[----:B--2---:R-:W-:-:S05]  /*64f0*/  F2FP.F16.F32.PACK_AB R152, R159, R158 ;  /* 0x0000009e9f98723e */ /* 0x004fca00000000ff */
[----:B------:R-:W2:Y:S01]  /*6500*/  MUFU.EX2 R193, R193 ;  /* 0x000000c100c17308 */ /* 0x000ea20000000800 */
[----:B---3--:R-:W-:Y:S01]  /*6510*/  F2FP.F16.F32.PACK_AB R153, R161, R160 ;  /* 0x000000a0a199723e */ /* 0x008fe200000000ff */
[----:B------:R-:W-:Y:S01]  /*6520*/  FADD.FTZ R158, R158, R201 ;  /* 0x000000c99e9e7221 */ /* 0x000fe20000010000 */
[----:B------:R-:W-:Y:S01]  /*6530*/  F2FP.F16.F32.PACK_AB R154, R163, R162 ;  /* 0x000000a2a39a723e */ /* 0x000fe200000000ff */
[----:B------:R-:W-:Y:S01]  /*6540*/  FADD.FTZ R160, R160, R203 ;  /* 0x000000cba0a07221 */ /* 0x000fe20000010000 */
[----:B----4-:R-:W-:Y:S01]  /*6550*/  F2FP.F16.F32.PACK_AB R155, R211, R166 ;  /* 0x000000a6d39b723e */ /* 0x010fe200000000ff */
[----:B------:R-:W-:Y:S02]  /*6560*/  FADD.FTZ R159, R159, R158 ;  /* 0x0000009e9f9f7221 */ /* 0x000fe40000010000 */
[----:B------:R-:W-:Y:S01]  /*6570*/  MUFU.EX2 R196, R196 ;  /* 0x000000c400c47308 */ /* 0x000fe20000000800 */
[----:B------:R-:W-:Y:S01]  /*6580*/  WARPGROUP.ARRIVE ;  /* 0x00000000000079c5 */ /* 0x000fe20000000000 */
[----:B------:R-:W-:Y:S01]  /*6590*/  FADD.FTZ R161, R161, R160 ;  /* 0x000000a0a1a17221 */ /* 0x000fe20000010000 */
[----:B------:R-:W-:-:S03]  /*65a0*/  FADD.FTZ R162, R162, R159 ;  /* 0x0000009fa2a27221 */ /* 0x000fc60000010000 */
[----:B------:R-:W-:Y:S01]  /*65b0*/  FADD.FTZ R166, R166, R161 ;  /* 0x000000a1a6a67221 */ /* 0x000fe20000010000 */
[----:B------:R-:W-:Y:S01]  /*65c0*/  HGMMA.64x256x16.F32 R24, R152, gdesc[UR8].tnspB, R24, gsb0 ;  /* 0x43e0000898187df0 */ /* 0x000fe20008000818 */
[----:B------:R-:W-:Y:S01]  /*65d0*/  UIADD3 UR10, UR7, 0x100, URZ ;  /* 0x00000100070a7890 */ /* 0x000fe2000fffe03f */
[----:B------:R-:W3:Y:S01]  /*65e0*/  MUFU.EX2 R205, R205 ;  /* 0x000000cd00cd7308 */ /* 0x000ee20000000800 */
[----:B------:R-:W-:Y:S01]  /*65f0*/  UMOV UR11, 0x40000040 ;  /* 0x40000040000b7882 */ /* 0x000fe20000000000 */
[----:B------:R-:W-:Y:S01]  /*6600*/  FADD.FTZ R163, R163, R162 ;  /* 0x000000a2a3a37221 */ /* 0x000fe20000010000 */
[----:B------:R-:W-:Y:S01]  /*6610*/  FADD.FTZ R166, R211, R166 ;  /* 0x000000a6d3a67221 */ /* 0x000fe20000010000 */
        /* <DEDUP_REMOVED lines=54> */
[----:B--2---:R-:W-:Y:S01]  /*6980*/  F2FP.F16.F32.PACK_AB R153, R193, R190 ;  /* 0x000000bec199723e */ /* 0x004fe200000000ff */
        /* <DEDUP_REMOVED lines=14> */
.L_x_210:
[----:B------:R-:W0:Y:S01]  /*6a70*/  S2UR UR7, SR_CgaCtaId ;  /* 0x00000000000779c3 */ /* 0x000e220000008800 */
[----:B------:R-:W-:Y:S01]  /*6a80*/  UIADD3 UR60, UR60, 0x32460, URZ ;  /* 0x000324603c3c7890 */ /* 0x000fe2000fffe03f */
[----:B------:R-:W-:Y:S02]  /*6a90*/  IMAD.MOV.U32 R201, RZ, RZ, R156 ;  /* 0x000000ffffc97224 */ /* 0x000fe400078e009c */
[----:B------:R-:W-:Y:S01]  /*6aa0*/  IMAD.MOV.U32 R200, RZ, RZ, R194 ;  /* 0x000000ffffc87224 */ /* 0x000fe200078e00c2 */
[----:B0-----:R-:W-:-:S09]  /*6ab0*/  UPRMT UR60, UR7, 0x654, UR60 ;  /* 0x00000654073c7896 */ /* 0x001fd2000800003c */
[----:B------:R-:W-:Y:S01]  /*6ac0*/  SYNCS.ARRIVE.TRANS64.RED.A1T0 RZ, [UR60], RZ ;  /* 0x000000ffffff79a7 */ /* 0x000fe2000810043c */
[----:B------:R-:W-:Y:S05]  /*6ad0*/  @P1 BRA `(.L_x_211) ;  /* 0xffffffd400301947 */ /* 0x000fea000383ffff */
.L_x_200:
[----:B------:R-:W0:Y:S01]  /*6ae0*/  SHFL.BFLY PT, R2, R21, 0x2, 0x1f ;  /* 0x0c401f0015027f89 */ /* 0x000e2200000e0000 */
[----:B------:R1:W-:Y:S08]  /*6af0*/  BAR.ARV R0, 0x100 ;  /* 0x000400000000751d */ /* 0x0003f00000002000 */
[----:B------:R-:W-:Y:S06]  /*6b00*/  BAR.ARV 0x8, 0x180 ;  /* 0x0206000000007b1d */ /* 0x000fec0000002000 */
[----:B-1----:R-:W-:Y:S01]  /*6b10*/  IMAD.U32 R0, RZ, RZ, UR6 ;  /* 0x00000006ff007e24 */ /* 0x002fe2000f8e00ff */
[----:B------:R-:W-:Y:S01]  /*6b20*/  PLOP3.LUT P0, PT, PT, PT, PT, 0x8, 0x0 ;  /* 0x000000000000781c */ /* 0x000fe20003f0e170 */
[----:B------:R-:W1:Y:S01]  /*6b30*/  SHFL.BFLY PT, R5, R22, 0x2, 0x1f ;  /* 0x0c401f0016057f89 */ /* 0x000e6200000e0000 */
[----:B0-----:R-:W-:-:S05]  /*6b40*/  FADD.FTZ R3, R2, R21 ;  /* 0x0000001502037221 */ /* 0x001fca0000010000 */
[----:B------:R-:W0:Y:S01]  /*6b50*/  SHFL.BFLY PT, R2, R3, 0x1, 0x1f ;  /* 0x0c201f0003027f89 */ /* 0x000e2200000e0000 */
[----:B-1----:R-:W-:-:S05]  /*6b60*/  FADD.FTZ R5, R5, R22 ;  /* 0x0000001605057221 */ /* 0x002fca0000010000 */
[----:B------:R-:W1:Y:S01]  /*6b70*/  SHFL.BFLY PT, R4, R5, 0x1, 0x1f ;  /* 0x0c201f0005047f89 */ /* 0x000e6200000e0000 */
[----:B0-----:R-:W-:Y:S01]  /*6b80*/  FADD.FTZ R8, R3, R2 ;  /* 0x0000000203087221 */ /* 0x001fe20000010000 */
[----:B------:R-:W-:Y:S01]  /*6b90*/  MOV R2, RZ ;  /* 0x000000ff00027202 */ /* 0x000fe20000000f00 */
[----:B------:R-:W-:-:S03]  /*6ba0*/  IMAD.MOV.U32 R3, RZ, RZ, -0x800000 ;  /* 0xff800000ff037424 */ /* 0x000fc600078e00ff */
[----:B------:R-:W-:-:S13]  /*6bb0*/  FSETP.NE.FTZ.AND P1, PT, R8, RZ, PT ;  /* 0x000000ff0800720b */ /* 0x000fda0003f35000 */
[----:B------:R-:W0:Y:S01]  /*6bc0*/  @P1 MUFU.LG2 R6, R8 ;  /* 0x0000000800061308 */ /* 0x000e220000000c00 */
[----:B-1----:R-:W-:Y:S01]  /*6bd0*/  FADD.FTZ R9, R5, R4 ;  /* 0x0000000405097221 */ /* 0x002fe20000010000 */
[----:B------:R-:W-:Y:S02]  /*6be0*/  IMAD.MOV.U32 R4, RZ, RZ, RZ ;  /* 0x000000ffff047224 */ /* 0x000fe400078e00ff */
[----:B------:R-:W-:Y:S02]  /*6bf0*/  IMAD.U32 R5, RZ, RZ, UR6 ;  /* 0x00000006ff057e24 */ /* 0x000fe4000f8e00ff */
[----:B------:R-:W-:Y:S02]  /*6c00*/  FSETP.NE.FTZ.AND P2, PT, R9, RZ, PT ;  /* 0x000000ff0900720b */ /* 0x000fe40003f55000 */
[----:B------:R-:W1:Y:S01]  /*6c10*/  @P1 MUFU.RCP R4, R8 ;  /* 0x0000000800041308 */ /* 0x000e620000001000 */
[----:B------:R-:W-:Y:S01]  /*6c20*/  @P1 FMUL.FTZ R5, R5, 0.69314718246459960938 ;  /* 0x3f31721805051820 */ /* 0x000fe20000410000 */
[----:B0-----:R-:W-:-:S09]  /*6c30*/  @P1 FMUL.FTZ R6, R6, 0.69314718246459960938 ;  /* 0x3f31721806061820 */ /* 0x001fd20000410000 */
[----:B------:R-:W0:Y:S01]  /*6c40*/  @P2 MUFU.LG2 R7, R9 ;  /* 0x0000000900072308 */ /* 0x000e220000000c00 */
[----:B------:R-:W-:Y:S01]  /*6c50*/  @P2 FMUL.FTZ R0, R0, 0.69314718246459960938 ;  /* 0x3f31721800002820 */ /* 0x000fe20000410000 */
[-C--:B-1----:R-:W-:Y:S01]  /*6c60*/  FMUL.FTZ R24, R24, R4.reuse ;  /* 0x0000000418187220 */ /* 0x082fe20000410000 */
[----:B------:R-:W-:-:S05]  /*6c70*/  FMUL.FTZ R25, R25, R4 ;  /* 0x0000000419197220 */ /* 0x000fca0000410000 */
[----:B------:R-:W1:Y:S01]  /*6c80*/  @P2 MUFU.RCP R2, R9 ;  /* 0x0000000900022308 */ /* 0x000e620000001000 */
        /* <DEDUP_REMOVED lines=8> */
[----:B0-----:R-:W-:Y:S01]  /*6d10*/  @P2 FMUL.FTZ R7, R7, 0.69314718246459960938 ;  /* 0x3f31721807072820 */ /* 0x001fe20000410000 */
        /* <DEDUP_REMOVED lines=54> */
[----:B------:R-:W-:-:S02]  /*7080*/  IMAD.MOV.U32 R4, RZ, RZ, -0x800000 ;  /* 0xff800000ff047424 */ /* 0x000fc400078e00ff */
        /* <DEDUP_REMOVED lines=66> */
.L_x_186:
[----:B------:R-:W-:Y:S05]  /*74b0*/  @P0 BRA `(.L_x_212) ;  /* 0x0000002000540947 */ /* 0x000fea0003800000 */
[----:B------:R-:W2:Y:S01]  /*74c0*/  LDL R0, [R1+0x4] ;  /* 0x0000040001007983 */ /* 0x000ea20000100800 */
[----:B------:R-:W1:Y:S01]  /*74d0*/  LDC R8, c[0x0][0xce8] ;  /* 0x00033a00ff087b82 */ /* 0x000e620000000800 */
[----:B------:R-:W-:Y:S01]  /*74e0*/  ULDC.64 UR8, c[0x0][0xcd0] ;  /* 0x0003340000087ab9 */ /* 0x000fe20000000a00 */
[----:B------:R-:W-:Y:S06]  /*74f0*/  BSSY B0, `(.L_x_213) ;  /* 0x000014d000007945 */ /* 0x000fec0003800000 */
[----:B------:R-:W3:Y:S08]  /*7500*/  S2UR UR12, SR_CTAID.Z ;  /* 0x00000000000c79c3 */ /* 0x000ef00000002700 */
[----:B------:R-:W4:Y:S08]  /*7510*/  LDC.64 R18, c[0x0][0xcd8] ;  /* 0x00033600ff127b82 */ /* 0x000f300000000a00 */
[----:B------:R-:W-:Y:S01]  /*7520*/  BAR.SYNC.DEFER_BLOCKING 0x1, 0x100 ;  /* 0x0044000000007b1d */ /* 0x000fe20000010000 */
[----:B-1----:R-:W-:-:S07]  /*7530*/  ISETP.NE.AND P0, PT, R8, 0x1, PT ;  /* 0x000000010800780c */ /* 0x002fce0003f05270 */
[----:B------:R-:W1:Y:S01]  /*7540*/  S2UR UR11, SR_CTAID.Y ;  /* 0x00000000000b79c3 */ /* 0x000e620000002600 */
[----:B---3--:R-:W-:-:S07]  /*7550*/  USHF.R.S32.HI UR10, URZ, 0x1f, UR12 ;  /* 0x0000001f3f0a7899 */ /* 0x008fce000801140c */
[----:B------:R-:W1:Y:S08]  /*7560*/  LDC R23, c[0x0][0xd50] ;  /* 0x00035400ff177b82 */ /* 0x000e700000000800 */
[----:B------:R-:W3:Y:S08]  /*7570*/  @P0 LDC R14, c[0x0][0xcec] ;  /* 0x00033b00ff0e0b82 */ /* 0x000ef00000000800 */
[----:B------:R-:W5:Y:S08]  /*7580*/  LDC.64 R20, c[0x0][0xc40] ;  /* 0x00031000ff147b82 */ /* 0x000f700000000a00 */
[----:B------:R-:W1:Y:S08]  /*7590*/  @P0 LDC R17, c[0x0][0xcf0] ;  /* 0x00033c00ff110b82 */ /* 0x000e700000000800 */
[----:B------:R-:W1:Y:S08]  /*75a0*/  @P0 LDC R22, c[0x0][0xcec] ;  /* 0x00033b00ff160b82 */ /* 0x000e700000000800 */
[----:B------:R-:W1:Y:S01]  /*75b0*/  @P0 LDC R153, c[0x0][0xcf0] ;  /* 0x00033c00ff990b82 */ /* 0x000e620000000800 */
[----:B--2---:R-:W-:-:S02]  /*75c0*/  R2UR UR13, R0 ;  /* 0x00000000000d72ca */ /* 0x004fc400000e0000 */
[----:B------:R-:W2:Y:S11]  /*75d0*/  S2R R0, SR_TID.X ;  /* 0x0000000000007919 */ /* 0x000eb60000002100 */
[----:B------:R-:W-:-:S02]  /*75e0*/  USHF.R.S32.HI UR7, URZ, 0x1f, UR13 ;  /* 0x0000001f3f077899 */ /* 0x000fc4000801140d */
[----:B------:R-:W-:Y:S02]  /*75f0*/  UIMAD.WIDE.U32 UR4, UR13, UR8, URZ ;  /* 0x000000080d0472a5 */ /* 0x000fe4000f8e003f */
[----:B------:R-:W-:-:S04]  /*7600*/  UIMAD UR6, UR7, UR8, URZ ;  /* 0x00000008070672a4 */ /* 0x000fc8000f8e023f */
[----:B------:R-:W-:-:S03]  /*7610*/  UIMAD UR6, UR13, UR9, UR6 ;  /* 0x000000090d0672a4 */ /* 0x000fc6000f8e0206 */
[----:B------:R-:W-:Y:S01]  /*7620*/  ULDC.64 UR8, c[0x0][0xc38] ;  /* 0x00030e0000087ab9 */ /* 0x000fe20000000a00 */
[----:B------:R-:W-:Y:S02]  /*7630*/  UIADD3 UR6, UR5, UR6, URZ ;  /* 0x0000000605067290 */ /* 0x000fe4000fffe03f */
[----:B------:R-:W-:Y:S01]  /*7640*/  UIMAD UR7, UR7, UR8, URZ ;  /* 0x00000008070772a4 */ /* 0x000fe2000f8e023f */
[----:B--2---:R-:W-:-:S04]  /*7650*/  IADD3 R12, R0, -0x80, RZ ;  /* 0xffffff80000c7810 */ /* 0x004fc80007ffe0ff */
[----:B------:R-:W-:-:S04]  /*7660*/  SHF.R.S32.HI R7, RZ, 0x1f, R12 ;  /* 0x0000001fff077819 */ /* 0x000fc8000001140c */
[CC--:B0-----:R-:W-:Y:S02]  /*7670*/  LEA.HI R2, R7.reuse, R12.reuse, RZ, 0x7 ;  /* 0x0000000c07027211 */ /* 0x0c1fe400078f38ff */
[----:B------:R-:W-:Y:S02]  /*7680*/  LEA.HI R7, R7, R12, RZ, 0x2 ;  /* 0x0000000c07077211 */ /* 0x000fe400078f10ff */
[----:B------:R-:W-:Y:S02]  /*7690*/  LOP3.LUT R5, R2, 0xffffff80, RZ, 0xc0, !PT ;  /* 0xffffff8002057812 */ /* 0x000fe400078ec0ff */
[----:B------:R-:W-:Y:S02]  /*76a0*/  SHF.R.S32.HI R9, RZ, 0x7, R2 ;  /* 0x00000007ff097819 */ /* 0x000fe40000011402 */
[----:B------:R-:W-:Y:S01]  /*76b0*/  LOP3.LUT R7, R7, 0xfffffffc, RZ, 0xc0, !PT ;  /* 0xfffffffc07077812 */ /* 0x000fe200078ec0ff */
[----:B------:R-:W-:Y:S01]  /*76c0*/  IMAD.IADD R0, R12, 0x1, -R5 ;  /* 0x000000010c007824 */ /* 0x000fe200078e0a05 */
[----:B------:R-:W-:-:S03]  /*76d0*/  LEA.HI R2, R2, R9, RZ, 0x1 ;  /* 0x0000000902027211 */ /* 0x000fc600078f08ff */
[----:B------:R-:W-:Y:S01]  /*76e0*/  IMAD.IADD R7, R12, 0x1, -R7 ;  /* 0x000000010c077824 */ /* 0x000fe200078e0a07 */
[----:B------:R-:W-:Y:S02]  /*76f0*/  SHF.R.S32.HI R13, RZ, 0x1f, R0 ;  /* 0x0000001fff0d7819 */ /* 0x000fe40000011400 */
[----:B------:R-:W-:Y:S02]  /*7700*/  LOP3.LUT R2, R2, 0x3fffffe, RZ, 0xc0, !PT ;  /* 0x03fffffe02027812 */ /* 0x000fe400078ec0ff */
[----:B------:R-:W-:Y:S02]  /*7710*/  LEA.HI R10, R13, R0, RZ, 0x2 ;  /* 0x000000000d0a7211 */ /* 0x000fe400078f10ff */
[----:B------:R-:W-:Y:S01]  /*7720*/  LEA.HI R11, R7, R7, RZ, 0x1 ;  /* 0x00000007070b7211 */ /* 0x000fe200078f08ff */
[----:B------:R-:W-:Y:S01]  /*7730*/  IMAD.IADD R2, R9, 0x1, -R2 ;  /* 0x0000000109027824 */ /* 0x000fe200078e0a02 */
[--C-:B------:R-:W-:Y:S01]  /*7740*/  SHF.R.S32.HI R5, RZ, 0x2, R10.reuse ;  /* 0x00000002ff057819 */ /* 0x100fe2000001140a */
[----:B------:R-:W0:Y:S01]  /*7750*/  S2R R9, SR_CTAID.X ;  /* 0x0000000000097919 */ /* 0x000e220000002500 */
[----:B------:R-:W-:-:S02]  /*7760*/  SHF.R.S32.HI R6, RZ, 0x1f, R10 ;  /* 0x0000001fff067819 */ /* 0x000fc4000001140a */
[----:B------:R-:W-:Y:S02]  /*7770*/  LOP3.LUT R12, R11, 0x1ffffffe, RZ, 0xc0, !PT ;  /* 0x1ffffffe0b0c7812 */ /* 0x000fe400078ec0ff */
[----:B------:R-:W-:Y:S02]  /*7780*/  LEA.HI R6, R6, R5, RZ, 0x3 ;  /* 0x0000000506067211 */ /* 0x000fe400078f18ff */
[----:B------:R-:W-:Y:S01]  /*7790*/  IADD3 R11, R7, -R12, RZ ;  /* 0x8000000c070b7210 */ /* 0x000fe20007ffe0ff */
[----:B------:R-:W-:Y:S01]  /*77a0*/  IMAD.U32 R7, RZ, RZ, UR5 ;  /* 0x00000005ff077e24 */ /* 0x000fe2000f8e00ff */
[----:B------:R-:W-:Y:S01]  /*77b0*/  LOP3.LUT R6, R6, 0xfffffff8, RZ, 0xc0, !PT ;  /* 0xfffffff806067812 */ /* 0x000fe200078ec0ff */
[----:B------:R-:W-:Y:S01]  /*77c0*/  IMAD.U32 R7, RZ, RZ, UR6 ;  /* 0x00000006ff077e24 */ /* 0x000fe2000f8e00ff */
[----:B------:R-:W-:Y:S01]  /*77d0*/  UIMAD UR6, UR13, UR9, UR7 ;  /* 0x000000090d0672a4 */ /* 0x000fe2000f8e0207 */
[----:B----4-:R-:W-:Y:S02]  /*77e0*/  IMAD R12, R18, UR10, RZ ;  /* 0x0000000a120c7c24 */ /* 0x010fe4000f8e02ff */
[----:B------:R-:W-:Y:S01]  /*77f0*/  IMAD.IADD R6, R5, 0x1, -R6 ;  /* 0x0000000105067824 */ /* 0x000fe200078e0a06 */
[----:B------:R-:W-:Y:S01]  /*7800*/  LEA.HI R5, R13, R0, RZ, 0x5 ;  /* 0x000000000d057211 */ /* 0x000fe200078f28ff */
[----:B------:R-:W-:-:S03]  /*7810*/  IMAD R15, R19, UR12, R12 ;  /* 0x0000000c130f7c24 */ /* 0x000fc6000f8e020c */
[----:B------:R-:W-:-:S05]  /*7820*/  SHF.R.S32.HI R5, RZ, 0x5, R5 ;  /* 0x00000005ff057819 */ /* 0x000fca0000011405 */
[----:B------:R-:W-:Y:S02]  /*7830*/  IMAD R5, R5, 0x10, R6 ;  /* 0x0000001005057824 */ /* 0x000fe400078e0206 */
[----:B------:R-:W-:Y:S01]  /*7840*/  IMAD.U32 R6, RZ, RZ, UR4 ;  /* 0x00000004ff067e24 */ /* 0x000fe2000f8e00ff */
[----:B------:R-:W-:Y:S02]  /*7850*/  UIMAD.WIDE.U32 UR4, UR13, UR8, URZ ;  /* 0x000000080d0472a5 */ /* 0x000fe4000f8e003f */
[----:B------:R-:W-:Y:S01]  /*7860*/  LEA R16, R2, R5, 0x6 ;  /* 0x0000000502107211 */ /* 0x000fe200078e30ff */
[----:B------:R-:W-:Y:S01]  /*7870*/  IMAD.WIDE.U32 R6, R18, UR12, R6 ;  /* 0x0000000c12067c25 */ /* 0x000fe2000f8e0006 */
[----:B------:R-:W-:Y:S01]  /*7880*/  UIADD3 UR6, UR5, UR6, URZ ;  /* 0x0000000605067290 */ /* 0x000fe2000fffe03f */
[----:B------:R-:W-:Y:S02]  /*7890*/  ULDC.64 UR8, c[0x0][0xc28] ;  /* 0x00030a0000087ab9 */ /* 0x000fe40000000a00 */
[----:B------:R-:W-:-:S02]  /*78a0*/  IMAD R2, R11, 0x8, R16 ;  /* 0x000000080b027824 */ /* 0x000fc400078e0210 */
[----:B------:R-:W-:Y:S02]  /*78b0*/  IMAD R18, RZ, RZ, -UR13 ;  /* 0x8000000dff127e24 */ /* 0x000fe4000f8e02ff */
[----:B0-----:R-:W-:Y:S02]  /*78c0*/  IMAD R5, R9, 0x80, R2 ;  /* 0x0000008009057824 */ /* 0x001fe400078e0202 */
[----:B------:R-:W-:Y:S01]  /*78d0*/  IMAD.U32 R13, RZ, RZ, UR5 ;  /* 0x00000005ff0d7e24 */ /* 0x000fe2000f8e00ff */
[----:B------:R-:W-:Y:S01]  /*78e0*/  MOV R13, UR6 ;  /* 0x00000006000d7c02 */ /* 0x000fe20008000f00 */
[----:B---3--:R-:W-:Y:S01]  /*78f0*/  @P0 IMAD.HI.U32 R2, R5, R14, RZ ;  /* 0x0000000e05020227 */ /* 0x008fe200078e00ff */
[----:B------:R-:W-:-:S03]  /*7900*/  ULDC.64 UR6, c[0x0][0xc48] ;  /* 0x0003120000067ab9 */ /* 0x000fc60000000a00 */
[----:B------:R-:W-:Y:S01]  /*7910*/  IMAD.U32 R12, RZ, RZ, UR4 ;  /* 0x00000004ff0c7e24 */ /* 0x000fe2000f8e00ff */
[----:B------:R-:W-:Y:S01]  /*7920*/  ULDC.64 UR4, c[0x0][0xce0] ;  /* 0x0003380000047ab9 */ /* 0x000fe20000000a00 */
[C---:B-----5:R-:W-:Y:S02]  /*7930*/  IMAD R14, R20.reuse, UR10, RZ ;  /* 0x0000000a140e7c24 */ /* 0x060fe4000f8e02ff */
[----:B-1----:R-:W-:Y:S02]  /*7940*/  IMAD R23, R23, R18, UR11 ;  /* 0x0000000b17177e24 */ /* 0x002fe4000f8e0212 */
[----:B------:R-:W-:Y:S01]  /*7950*/  IMAD.MOV.U32 R11, RZ, RZ, R5 ;  /* 0x000000ffff0b7224 */ /* 0x000fe200078e0005 */
[----:B------:R-:W-:Y:S01]  /*7960*/  @P0 SHF.R.U32.HI R11, RZ, R17, R2 ;  /* 0x00000011ff0b0219 */ /* 0x000fe20000011602 */
[----:B------:R-:W-:Y:S01]  /*7970*/  IMAD R17, R21, UR12, R14 ;  /* 0x0000000c15117c24 */ /* 0x000fe2000f8e020e */
[----:B------:R-:W-:Y:S01]  /*7980*/  SHF.R.S32.HI R14, RZ, 0x1f, R23 ;  /* 0x0000001fff0e7819 */ /* 0x000fe20000011417 */
[----:B------:R-:W-:-:S04]  /*7990*/  IMAD.WIDE.U32 R12, R20, UR12, R12 ;  /* 0x0000000c140c7c25 */ /* 0x000fc8000f8e000c */
[----:B------:R-:W-:Y:S01]  /*79a0*/  IMAD.IADD R7, R7, 0x1, R15 ;  /* 0x0000000107077824 */ /* 0x000fe200078e020f */
[----:B------:R-:W-:Y:S01]  /*79b0*/  IADD3 R13, R13, R17, RZ ;  /* 0x000000110d0d7210 */ /* 0x000fe20007ffe0ff */
[----:B------:R-:W-:-:S04]  /*79c0*/  @P0 IMAD.HI.U32 R22, R5, R22, RZ ;  /* 0x0000001605160227 */ /* 0x000fc800078e00ff */
[----:B------:R-:W-:Y:S01]  /*79d0*/  IMAD.MOV.U32 R15, RZ, RZ, R5 ;  /* 0x000000ffff0f7224 */ /* 0x000fe200078e0005 */
[----:B------:R-:W-:Y:S01]  /*79e0*/  @P0 SHF.R.U32.HI R15, RZ, R153, R22 ;  /* 0x00000099ff0f0219 */ /* 0x000fe20000011616 */
[C---:B------:R-:W-:Y:S02]  /*79f0*/  IMAD R2, R14.reuse, UR4, RZ ;  /* 0x000000040e027c24 */ /* 0x040fe4000f8e02ff */
[----:B------:R-:W-:Y:S02]  /*7a00*/  IMAD R17, R14, UR6, RZ ;  /* 0x000000060e117c24 */ /* 0x000fe4000f8e02ff */
[----:B------:R-:W-:-:S04]  /*7a10*/  IMAD.WIDE.U32 R6, R23, UR4, R6 ;  /* 0x0000000417067c25 */ /* 0x000fc8000f8e0006 */
[----:B------:R-:W-:Y:S01]  /*7a20*/  IMAD R14, R23, UR5, R2 ;  /* 0x00000005170e7c24 */ /* 0x000fe2000f8e0202 */
[----:B------:R-:W-:Y:S01]  /*7a30*/  IADD3 R6, P0, R11, R6, RZ ;  /* 0x000000060b067210 */ /* 0x000fe20007f1e0ff */
[----:B------:R-:W-:Y:S01]  /*7a40*/  IMAD R19, R23, UR7, R17 ;  /* 0x0000000717137c24 */ /* 0x000fe2000f8e0211 */
[--C-:B------:R-:W-:Y:S01]  /*7a50*/  SHF.R.S32.HI R17, RZ, 0x1f, R11.reuse ;  /* 0x0000001fff117819 */ /* 0x100fe2000001140b */
[----:B------:R-:W-:Y:S01]  /*7a60*/  IMAD.MOV R11, RZ, RZ, -R11 ;  /* 0x000000ffff0b7224 */ /* 0x000fe200078e0a0b */
[--C-:B------:R-:W-:Y:S01]  /*7a70*/  SHF.R.S32.HI R2, RZ, 0x1f, R15.reuse ;  /* 0x0000001fff027819 */ /* 0x100fe2000001140f */
[----:B------:R-:W-:Y:S01]  /*7a80*/  ULDC.64 UR4, c[0x0][0xc30] ;  /* 0x00030c0000047ab9 */ /* 0x000fe20000000a00 */
[----:B------:R-:W-:Y:S01]  /*7a90*/  IMAD.MOV R18, RZ, RZ, -R15 ;  /* 0x000000ffff127224 */ /* 0x000fe200078e0a0f */
[----:B------:R-:W-:Y:S01]  /*7aa0*/  IADD3.X R7, R17, R7, R14, P0, !PT ;  /* 0x0000000711077210 */ /* 0x000fe200007fe40e */
[----:B------:R-:W-:Y:S02]  /*7ab0*/  IMAD R11, R8, R11, R5 ;  /* 0x0000000b080b7224 */ /* 0x000fe400078e0205 */
[----:B------:R-:W-:-:S02]  /*7ac0*/  IMAD R2, R2, UR4, RZ ;  /* 0x0000000402027c24 */ /* 0x000fc4000f8e02ff */
        /* <DEDUP_REMOVED lines=29> */
[----:B------:R0:W-:Y:S01]  /*7ca0*/  SHFL.IDX PT, R12, R17, RZ, 0x1c1f ;  /* 0x001c1fff110c7589 */ /* 0x0001e200000e0000 */
[----:B------:R-:W-:Y:S01]  /*7cb0*/  IMAD R8, R8, UR6, RZ ;  /* 0x0000000608087c24 */ /* 0x000fe2000f8e02ff */
[----:B------:R-:W-:Y:S01]  /*7cc0*/  LOP3.LUT P0, RZ, R0, 0x3, RZ, 0xc0, !PT ;  /* 0x0000000300ff7812 */ /* 0x000fe2000780c0ff */
[C---:B------:R-:W-:Y:S01]  /*7cd0*/  VIADD R9, R11.reuse, 0x8 ;  /* 0x000000080b097836 */ /* 0x040fe20000000000 */
[----:B------:R-:W1:Y:S01]  /*7ce0*/  SHFL.IDX PT, R13, R18, RZ, 0x1c1f ;  /* 0x001c1fff120d7589 */ /* 0x000e6200000e0000 */
[----:B------:R-:W-:Y:S01]  /*7cf0*/  UIADD3 UR4, UR4, 0x32420, URZ ;  /* 0x0003242004047890 */ /* 0x000fe2000fffe03f */
[----:B------:R-:W-:-:S02]  /*7d00*/  ISETP.GE.OR P1, PT, R11, R8, P0 ;  /* 0x000000080b00720c */ /* 0x000fc40000726670 */
[----:B------:R-:W2:Y:S01]  /*7d10*/  SHFL.IDX PT, R15, R18, 0x1, 0x1c1f ;  /* 0x003c1f00120f7f89 */ /* 0x000ea200000e0000 */
[-C--:B------:R-:W-:Y:S01]  /*7d20*/  ISETP.GE.OR P0, PT, R9, R8.reuse, P0 ;  /* 0x000000080900720c */ /* 0x080fe20000706670 */
[----:B------:R-:W-:Y:S01]  /*7d30*/  UPRMT UR4, URZ, 0x654, UR4 ;  /* 0x000006543f047896 */ /* 0x000fe20008000004 */
[----:B------:R-:W-:Y:S01]  /*7d40*/  ISETP.GE.AND P2, PT, R11, R8, PT ;  /* 0x000000080b00720c */ /* 0x000fe20003f46270 */
[----:B------:R3:W4:Y:S01]  /*7d50*/  SHFL.IDX PT, R6, R2, RZ, 0x1c1f ;  /* 0x001c1fff02067589 */ /* 0x00072200000e0000 */
[----:B0-----:R-:W-:-:S03]  /*7d60*/  LOP3.LUT R17, R10, 0x7ffffffc, RZ, 0xc0, !PT ;  /* 0x7ffffffc0a117812 */ /* 0x001fc600078ec0ff */
[----:B------:R3:W0:Y:S02]  /*7d70*/  SHFL.IDX PT, R7, R5, RZ, 0x1c1f ;  /* 0x001c1fff05077589 */ /* 0x00062400000e0000 */
[----:B------:R-:W-:Y:S01]  /*7d80*/  IMAD.IADD R0, R0, 0x1, -R17 ;  /* 0x0000000100007824 */ /* 0x000fe200078e0a11 */
[----:B------:R-:W-:Y:S04]  /*7d90*/  SYNCS.ARRIVE.TRANS64.RED.A1T0 RZ, [UR4], RZ ;  /* 0x000000ffffff79a7 */ /* 0x000fe80008100404 */
[----:B------:R-:W-:Y:S01]  /*7da0*/  SHF.L.U32 R0, R0, 0x1, RZ ;  /* 0x0000000100007819 */ /* 0x000fe200000006ff */
[----:B-1----:R3:W-:Y:S04]  /*7db0*/  @!P1 ST.E desc[UR36][R12.64], R4 ;  /* 0x000000040c009985 */ /* 0x0027e8000c101924 */
[----:B--2---:R3:W-:Y:S01]  /*7dc0*/  @!P0 ST.E desc[UR36][R14.64], R3 ;  /* 0x000000030e008985 */ /* 0x0047e2000c101924 */
[----:B------:R-:W-:Y:S05]  /*7dd0*/  @P2 BRA `(.L_x_214) ;  /* 0x0000000800f82947 */ /* 0x000fea0003800000 */
[C---:B---3--:R-:W-:Y:S01]  /*7de0*/  VIADD R3, R0.reuse, 0x8 ;  /* 0x0000000800037836 */ /* 0x048fe20000000000 */
[----:B------:R-:W-:Y:S01]  /*7df0*/  ULDC UR4, c[0x0][0xbc8] ;  /* 0x0002f20000047ab9 */ /* 0x000fe20000000800 */
[C---:B------:R-:W-:Y:S01]  /*7e00*/  VIADD R4, R0.reuse, 0x10 ;  /* 0x0000001000047836 */ /* 0x040fe20000000000 */
[C---:B------:R-:W-:Y:S01]  /*7e10*/  ISETP.GE.AND P2, PT, R0.reuse, UR4, PT ;  /* 0x0000000400007c0c */ /* 0x040fe2000bf46270 */
[C---:B------:R-:W-:Y:S01]  /*7e20*/  VIADD R10, R0.reuse, 0x18 ;  /* 0x00000018000a7836 */ /* 0x040fe20000000000 */
[----:B------:R-:W-:Y:S01]  /*7e30*/  ISETP.GE.AND P3, PT, R3, UR4, PT ;  /* 0x0000000403007c0c */ /* 0x000fe2000bf66270 */
[----:B------:R-:W-:Y:S01]  /*7e40*/  VIADD R18, R0, 0x20 ;  /* 0x0000002000127836 */ /* 0x000fe20000000000 */
[----:B------:R-:W-:Y:S01]  /*7e50*/  ISETP.GE.AND P4, PT, R4, UR4, PT ;  /* 0x0000000404007c0c */ /* 0x000fe2000bf86270 */
[----:B------:R-:W-:Y:S01]  /*7e60*/  VIADD R20, R0, 0x40 ;  /* 0x0000004000147836 */ /* 0x000fe20000000000 */
[----:B------:R-:W-:Y:S01]  /*7e70*/  ISETP.GE.AND P5, PT, R10, UR4, PT ;  /* 0x000000040a007c0c */ /* 0x000fe2000bfa6270 */
[C---:B------:R-:W-:Y:S01]  /*7e80*/  VIADD R21, R0.reuse, 0x48 ;  /* 0x0000004800157836 */ /* 0x040fe20000000000 */
[C---:B------:R-:W-:Y:S01]  /*7e90*/  IADD3 R19, R0.reuse, 0x28, RZ ;  /* 0x0000002800137810 */ /* 0x040fe20007ffe0ff */
[----:B------:R-:W-:Y:S01]  /*7ea0*/  VIADD R23, R0, 0x58 ;  /* 0x0000005800177836 */ /* 0x000fe20000000000 */
[----:B------:R-:W-:-:S02]  /*7eb0*/  ISETP.GE.AND P0, PT, R18, UR4, PT ;  /* 0x0000000412007c0c */ /* 0x000fc4000bf06270 */
[----:B------:R-:W-:Y:S02]  /*7ec0*/  ISETP.GE.AND P1, PT, R19, UR4, PT ;  /* 0x0000000413007c0c */ /* 0x000fe4000bf26270 */
[----:B------:R-:W-:Y:S02]  /*7ed0*/  IADD3 R22, R0, 0x50, RZ ;  /* 0x0000005000167810 */ /* 0x000fe40007ffe0ff */
[----:B------:R-:W-:Y:S02]  /*7ee0*/  @!P3 LEA.HI R3, R3, R3, RZ, 0x1 ;  /* 0x000000030303b211 */ /* 0x000fe400078f08ff */
[----:B------:R-:W-:Y:S02]  /*7ef0*/  @!P4 LEA.HI R4, R4, R4, RZ, 0x1 ;  /* 0x000000040404c211 */ /* 0x000fe400078f08ff */
[----:B------:R-:W-:Y:S02]  /*7f00*/  @!P5 LEA.HI R10, R10, R10, RZ, 0x1 ;  /* 0x0000000a0a0ad211 */ /* 0x000fe400078f08ff */
[----:B------:R-:W-:-:S02]  /*7f10*/  @!P3 LOP3.LUT R3, R3, 0xfffffffe, RZ, 0xc0, !PT ;  /* 0xfffffffe0303b812 */ /* 0x000fc400078ec0ff */
[----:B------:R-:W-:Y:S01]  /*7f20*/  @!P4 LOP3.LUT R15, R4, 0xfffffffe, RZ, 0xc0, !PT ;  /* 0xfffffffe040fc812 */ /* 0x000fe200078ec0ff */
[----:B------:R-:W-:Y:S01]  /*7f30*/  VIADD R4, R0, 0x38 ;  /* 0x0000003800047836 */ /* 0x000fe20000000000 */
[----:B------:R-:W-:Y:S01]  /*7f40*/  @!P5 LOP3.LUT R17, R10, 0xfffffffe, RZ, 0xc0, !PT ;  /* 0xfffffffe0a11d812 */ /* 0x000fe200078ec0ff */
[--C-:B0---4-:R-:W-:Y:S01]  /*7f50*/  @!P2 IMAD.WIDE R10, R0, 0x4, R6.reuse ;  /* 0x00000004000aa825 */ /* 0x111fe200078e0206 */
[----:B------:R-:W-:Y:S02]  /*7f60*/  ISETP.GE.AND P6, PT, R22, UR4, PT ;  /* 0x0000000416007c0c */ /* 0x000fe4000bfc6270 */
[----:B------:R-:W-:Y:S01]  /*7f70*/  @!P0 LEA.HI R18, R18, R18, RZ, 0x1 ;  /* 0x0000001212128211 */ /* 0x000fe200078f08ff */
[--C-:B------:R-:W-:Y:S01]  /*7f80*/  @!P3 IMAD.WIDE R12, R3, 0x4, R6.reuse ;  /* 0x00000004030cb825 */ /* 0x100fe200078e0206 */
[----:B------:R0:W-:Y:S01]  /*7f90*/  @!P2 ST.E.64 desc[UR36][R10.64], R24 ;  /* 0x000000180a00a985 */ /* 0x0001e2000c101b24 */
[----:B------:R-:W-:Y:S02]  /*7fa0*/  @!P1 LEA.HI R19, R19, R19, RZ, 0x1 ;  /* 0x0000001313139211 */ /* 0x000fe400078f08ff */
[----:B------:R-:W-:Y:S01]  /*7fb0*/  VIADD R3, R0, 0x30 ;  /* 0x0000003000037836 */ /* 0x000fe20000000000 */
[----:B------:R1:W-:Y:S01]  /*7fc0*/  @!P3 ST.E.64 desc[UR36][R12.64], R28 ;  /* 0x0000001c0c00b985 */ /* 0x0003e2000c101b24 */
[----:B------:R-:W-:Y:S01]  /*7fd0*/  @!P4 IMAD.WIDE R14, R15, 0x4, R6 ;  /* 0x000000040f0ec825 */ /* 0x000fe200078e0206 */
[----:B------:R-:W-:-:S02]  /*7fe0*/  ISETP.GE.AND P3, PT, R4, UR4, PT ;  /* 0x0000000404007c0c */ /* 0x000fc4000bf66270 */
[----:B------:R-:W-:Y:S01]  /*7ff0*/  ISETP.GE.AND P2, PT, R3, UR4, PT ;  /* 0x0000000403007c0c */ /* 0x000fe2000bf46270 */
[----:B------:R-:W-:Y:S01]  /*8000*/  @!P5 IMAD.WIDE R16, R17, 0x4, R6 ;  /* 0x000000041110d825 */ /* 0x000fe200078e0206 */
[----:B------:R2:W-:Y:S01]  /*8010*/  @!P4 ST.E.64 desc[UR36][R14.64], R32 ;  /* 0x000000200e00c985 */ /* 0x0005e2000c101b24 */
[----:B------:R-:W-:Y:S02]  /*8020*/  ISETP.GE.AND P4, PT, R20, UR4, PT ;  /* 0x0000000414007c0c */ /* 0x000fe4000bf86270 */
[----:B------:R-:W-:Y:S01]  /*8030*/  @!P6 LEA.HI R22, R22, R22, RZ, 0x1 ;  /* 0x000000161616e211 */ /* 0x000fe200078f08ff */
[----:B------:R3:W-:Y:S01]  /*8040*/  @!P5 ST.E.64 desc[UR36][R16.64], R36 ;  /* 0x000000241000d985 */ /* 0x0007e2000c101b24 */
[----:B------:R-:W-:Y:S01]  /*8050*/  ISETP.GE.AND P5, PT, R21, UR4, PT ;  /* 0x0000000415007c0c */ /* 0x000fe2000bfa6270 */
[----:B0-----:R-:W-:Y:S01]  /*8060*/  VIADD R24, R0, 0x60 ;  /* 0x0000006000187836 */ /* 0x001fe20000000000 */
[----:B------:R-:W-:Y:S02]  /*8070*/  @!P0 LOP3.LUT R11, R18, 0xfffffffe, RZ, 0xc0, !PT ;  /* 0xfffffffe120b8812 */ /* 0x000fe400078ec0ff */
[----:B-1----:R-:W-:-:S02]  /*8080*/  @!P1 LOP3.LUT R13, R19, 0xfffffffe, RZ, 0xc0, !PT ;  /* 0xfffffffe130d9812 */ /* 0x002fc400078ec0ff */
[----:B------:R-:W-:Y:S01]  /*8090*/  @!P2 LEA.HI R3, R3, R3, RZ, 0x1 ;  /* 0x000000030303a211 */ /* 0x000fe200078f08ff */
[--C-:B------:R-:W-:Y:S01]  /*80a0*/  @!P0 IMAD.WIDE R10, R11, 0x4, R6.reuse ;  /* 0x000000040b0a8825 */ /* 0x100fe200078e0206 */
[----:B------:R-:W-:Y:S02]  /*80b0*/  @!P3 LEA.HI R4, R4, R4, RZ, 0x1 ;  /* 0x000000040404b211 */ /* 0x000fe400078f08ff */
[----:B------:R-:W-:Y:S01]  /*80c0*/  @!P4 LEA.HI R20, R20, R20, RZ, 0x1 ;  /* 0x000000141414c211 */ /* 0x000fe200078f08ff */
[----:B------:R-:W-:Y:S01]  /*80d0*/  @!P1 IMAD.WIDE R12, R13, 0x4, R6 ;  /* 0x000000040d0c9825 */ /* 0x000fe200078e0206 */
[----:B------:R-:W-:Y:S01]  /*80e0*/  @!P2 LOP3.LUT R3, R3, 0xfffffffe, RZ, 0xc0, !PT ;  /* 0xfffffffe0303a812 */ /* 0x000fe200078ec0ff */
[----:B------:R0:W-:Y:S01]  /*80f0*/  @!P0 ST.E.64 desc[UR36][R10.64], R40 ;  /* 0x000000280a008985 */ /* 0x0001e2000c101b24 */
[----:B------:R-:W-:Y:S02]  /*8100*/  @!P5 LEA.HI R21, R21, R21, RZ, 0x1 ;  /* 0x000000151515d211 */ /* 0x000fe400078f08ff */
[----:B--2---:R-:W-:Y:S01]  /*8110*/  @!P3 LOP3.LUT R15, R4, 0xfffffffe, RZ, 0xc0, !PT ;  /* 0xfffffffe040fb812 */ /* 0x004fe200078ec0ff */
[----:B------:R1:W-:Y:S01]  /*8120*/  @!P1 ST.E.64 desc[UR36][R12.64], R44 ;  /* 0x0000002c0c009985 */ /* 0x0003e2000c101b24 */
[----:B---3--:R-:W-:Y:S01]  /*8130*/  @!P4 LOP3.LUT R17, R20, 0xfffffffe, RZ, 0xc0, !PT ;  /* 0xfffffffe1411c812 */ /* 0x008fe200078ec0ff */
[----:B------:R-:W-:Y:S01]  /*8140*/  VIADD R4, R0, 0x70 ;  /* 0x0000007000047836 */ /* 0x000fe20000000000 */
[----:B------:R-:W-:-:S02]  /*8150*/  @!P5 LOP3.LUT R21, R21, 0xfffffffe, RZ, 0xc0, !PT ;  /* 0xfffffffe1515d812 */ /* 0x000fc400078ec0ff */
[----:B------:R-:W-:Y:S01]  /*8160*/  @!P6 LOP3.LUT R19, R22, 0xfffffffe, RZ, 0xc0, !PT ;  /* 0xfffffffe1613e812 */ /* 0x000fe200078ec0ff */
[----:B------:R-:W-:Y:S01]  /*8170*/  VIADD R22, R0, 0x88 ;  /* 0x0000008800167836 */ /* 0x000fe20000000000 */
[----:B------:R-:W-:Y:S02]  /*8180*/  ISETP.GE.AND P1, PT, R23, UR4, PT ;  /* 0x0000000417007c0c */ /* 0x000fe4000bf26270 */
[----:B------:R-:W-:Y:S01]  /*8190*/  ISETP.GE.AND P0, PT, R24, UR4, PT ;  /* 0x0000000418007c0c */ /* 0x000fe2000bf06270 */
[----:B0-----:R-:W-:Y:S01]  /*81a0*/  @!P2 IMAD.WIDE R10, R3, 0x4, R6 ;  /* 0x00000004030aa825 */ /* 0x001fe200078e0206 */
[----:B------:R-:W-:-:S03]  /*81b0*/  IADD3 R20, R0, 0x78, RZ ;  /* 0x0000007800147810 */ /* 0x000fc60007ffe0ff */
[--C-:B-1----:R-:W-:Y:S01]  /*81c0*/  @!P3 IMAD.WIDE R12, R15, 0x4, R6.reuse ;  /* 0x000000040f0cb825 */ /* 0x102fe200078e0206 */
[----:B------:R0:W-:Y:S03]  /*81d0*/  @!P2 ST.E.64 desc[UR36][R10.64], R48 ;  /* 0x000000300a00a985 */ /* 0x0001e6000c101b24 */
        /* <DEDUP_REMOVED lines=16> */
[----:B0-----:R-:W-:Y:S01]  /*82e0*/  @!P1 LOP3.LUT R11, R23, 0xfffffffe, RZ, 0xc0, !PT ;  /* 0xfffffffe170b9812 */ /* 0x001fe200078ec0ff */
[----:B------:R-:W-:Y:S01]  /*82f0*/  VIADD R23, R0, 0x90 ;  /* 0x0000009000177836 */ /* 0x000fe20000000000 */
        /* <DEDUP_REMOVED lines=12> */
[----:B--2---:R-:W-:Y:S01]  /*83c0*/  @!P6 LOP3.LUT R15, R4, 0xfffffffe, RZ, 0xc0, !PT ;  /* 0xfffffffe040fe812 */ /* 0x004fe200078ec0ff */
[----:B------:R-:W-:Y:S01]  /*83d0*/  VIADD R4, R0, 0xa8 ;  /* 0x000000a800047836 */ /* 0x000fe20000000000 */
[----:B---3--:R-:W-:Y:S01]  /*83e0*/  @!P5 LOP3.LUT R17, R20, 0xfffffffe, RZ, 0xc0, !PT ;  /* 0xfffffffe1411d812 */ /* 0x008fe200078ec0ff */
[----:B------:R-:W-:Y:S01]  /*83f0*/  VIADD R20, R0, 0xb0 ;  /* 0x000000b000147836 */ /* 0x000fe20000000000 */
[----:B------:R-:W-:Y:S02]  /*8400*/  @!P4 LOP3.LUT R21, R21, 0xfffffffe, RZ, 0xc0, !PT ;  /* 0xfffffffe1515c812 */ /* 0x000fe400078ec0ff */
[----:B----4-:R-:W-:Y:S01]  /*8410*/  @!P3 LOP3.LUT R19, R22, 0xfffffffe, RZ, 0xc0, !PT ;  /* 0xfffffffe1613b812 */ /* 0x010fe200078ec0ff */
[C---:B------:R-:W-:Y:S01]  /*8420*/  VIADD R22, R0.reuse, 0xc0 ;  /* 0x000000c000167836 */ /* 0x040fe20000000000 */
[----:B------:R-:W-:Y:S01]  /*8430*/  ISETP.GE.AND P0, PT, R23, UR4, PT ;  /* 0x0000000417007c0c */ /* 0x000fe2000bf06270 */
[----:B0-----:R-:W-:Y:S01]  /*8440*/  @!P2 IMAD.WIDE R10, R3, 0x4, R6 ;  /* 0x00000004030aa825 */ /* 0x001fe200078e0206 */
[----:B------:R-:W-:-:S02]  /*8450*/  IADD3 R3, R0, 0xa0, RZ ;  /* 0x000000a000037810 */ /* 0x000fc40007ffe0ff */
[----:B------:R-:W-:Y:S01]  /*8460*/  ISETP.GE.AND P1, PT, R24, UR4, PT ;  /* 0x0000000418007c0c */ /* 0x000fe2000bf26270 */
[--C-:B-1----:R-:W-:Y:S01]  /*8470*/  @!P6 IMAD.WIDE R12, R15, 0x4, R6.reuse ;  /* 0x000000040f0ce825 */ /* 0x102fe200078e0206 */
[----:B------:R0:W-:Y:S01]  /*8480*/  @!P2 ST.E.64 desc[UR36][R10.64], R76 ;  /* 0x0000004c0a00a985 */ /* 0x0001e2000c101b24 */
[----:B------:R-:W-:Y:S02]  /*8490*/  ISETP.GE.AND P2, PT, R3, UR4, PT ;  /* 0x0000000403007c0c */ /* 0x000fe4000bf46270 */
        /* <DEDUP_REMOVED lines=9> */
[----:B------:R-:W-:Y:S01]  /*8530*/  VIADD R21, R0, 0xb8 ;  /* 0x000000b800157836 */ /* 0x000fe20000000000 */
[----:B------:R4:W-:Y:S01]  /*8540*/  @!P3 ST.E.64 desc[UR36][R18.64], R92 ;  /* 0x0000005c1200b985 */ /* 0x0009e2000c101b24 */
[----:B------:R-:W-:Y:S02]  /*8550*/  ISETP.GE.AND P3, PT, R4, UR4, PT ;  /* 0x0000000404007c0c */ /* 0x000fe4000bf66270 */
[----:B------:R-:W-:Y:S02]  /*8560*/  @!P1 LEA.HI R24, R24, R24, RZ, 0x1 ;  /* 0x0000001818189211 */ /* 0x000fe400078f08ff */
[----:B------:R-:W-:-:S02]  /*8570*/  ISETP.GE.AND P5, PT, R21, UR4, PT ;  /* 0x0000000415007c0c */ /* 0x000fc4000bfa6270 */
[----:B------:R-:W-:Y:S02]  /*8580*/  @!P2 LEA.HI R3, R3, R3, RZ, 0x1 ;  /* 0x000000030303a211 */ /* 0x000fe400078f08ff */
[----:B0-----:R-:W-:Y:S02]  /*8590*/  @!P0 LOP3.LUT R11, R23, 0xfffffffe, RZ, 0xc0, !PT ;  /* 0xfffffffe170b8812 */ /* 0x001fe400078ec0ff */
[----:B-1----:R-:W-:Y:S02]  /*85a0*/  @!P1 LOP3.LUT R13, R24, 0xfffffffe, RZ, 0xc0, !PT ;  /* 0xfffffffe180d9812 */ /* 0x002fe400078ec0ff */
[----:B------:R-:W-:Y:S01]  /*85b0*/  @!P2 LOP3.LUT R3, R3, 0xfffffffe, RZ, 0xc0, !PT ;  /* 0xfffffffe0303a812 */ /* 0x000fe200078ec0ff */
[--C-:B------:R-:W-:Y:S01]  /*85c0*/  @!P0 IMAD.WIDE R10, R11, 0x4, R6.reuse ;  /* 0x000000040b0a8825 */ /* 0x100fe200078e0206 */
[----:B------:R-:W-:Y:S02]  /*85d0*/  @!P3 LEA.HI R4, R4, R4, RZ, 0x1 ;  /* 0x000000040404b211 */ /* 0x000fe400078f08ff */
[----:B------:R-:W-:Y:S01]  /*85e0*/  @!P4 LEA.HI R20, R20, R20, RZ, 0x1 ;  /* 0x000000141414c211 */ /* 0x000fe200078f08ff */
[--C-:B------:R-:W-:Y:S01]  /*85f0*/  @!P1 IMAD.WIDE R12, R13, 0x4, R6.reuse ;  /* 0x000000040d0c9825 */ /* 0x100fe200078e0206 */
[----:B------:R-:W-:Y:S01]  /*8600*/  @!P6 LEA.HI R22, R22, R22, RZ, 0x1 ;  /* 0x000000161616e211 */ /* 0x000fe200078f08ff */
[----:B------:R0:W-:Y:S01]  /*8610*/  @!P0 ST.E.64 desc[UR36][R10.64], R96 ;  /* 0x000000600a008985 */ /* 0x0001e2000c101b24 */
[----:B------:R-:W-:Y:S01]  /*8620*/  @!P5 LEA.HI R21, R21, R21, RZ, 0x1 ;  /* 0x000000151515d211 */ /* 0x000fe200078f08ff */
[--C-:B--2---:R-:W-:Y:S01]  /*8630*/  @!P2 IMAD.WIDE R14, R3, 0x4, R6.reuse ;  /* 0x00000004030ea825 */ /* 0x104fe200078e0206 */
[----:B---3--:R-:W-:Y:S01]  /*8640*/  @!P3 LOP3.LUT R17, R4, 0xfffffffe, RZ, 0xc0, !PT ;  /* 0xfffffffe0411b812 */ /* 0x008fe200078ec0ff */
[----:B------:R1:W-:Y:S01]  /*8650*/  @!P1 ST.E.64 desc[UR36][R12.64], R100 ;  /* 0x000000640c009985 */ /* 0x0003e2000c101b24 */
[----:B----4-:R-:W-:Y:S01]  /*8660*/  @!P4 LOP3.LUT R19, R20, 0xfffffffe, RZ, 0xc0, !PT ;  /* 0xfffffffe1413c812 */ /* 0x010fe200078ec0ff */
[----:B------:R-:W-:Y:S01]  /*8670*/  VIADD R4, R0, 0xd0 ;  /* 0x000000d000047836 */ /* 0x000fe20000000000 */
[----:B------:R-:W-:Y:S01]  /*8680*/  @!P6 LOP3.LUT R3, R22, 0xfffffffe, RZ, 0xc0, !PT ;  /* 0xfffffffe1603e812 */ /* 0x000fe200078ec0ff */
[----:B------:R2:W-:Y:S01]  /*8690*/  @!P2 ST.E.64 desc[UR36][R14.64], R104 ;  /* 0x000000680e00a985 */ /* 0x0005e2000c101b24 */
[----:B------:R-:W-:Y:S01]  /*86a0*/  @!P5 LOP3.LUT R21, R21, 0xfffffffe, RZ, 0xc0, !PT ;  /* 0xfffffffe1515d812 */ /* 0x000fe200078ec0ff */
[----:B------:R-:W-:Y:S01]  /*86b0*/  VIADD R20, R0, 0xd8 ;  /* 0x000000d800147836 */ /* 0x000fe20000000000 */
[----:B------:R-:W-:Y:S01]  /*86c0*/  ISETP.GE.AND P1, PT, R4, UR4, PT ;  /* 0x0000000404007c0c */ /* 0x000fe2000bf26270 */
[----:B0-----:R-:W-:-:S03]  /*86d0*/  @!P3 IMAD.WIDE R10, R17, 0x4, R6 ;  /* 0x00000004110ab825 */ /* 0x001fc600078e0206 */
[----:B------:R-:W-:Y:S01]  /*86e0*/  ISETP.GE.AND P2, PT, R20, UR4, PT ;  /* 0x0000000414007c0c */ /* 0x000fe2000bf46270 */
[--C-:B-1----:R-:W-:Y:S01]  /*86f0*/  @!P4 IMAD.WIDE R12, R19, 0x4, R6.reuse ;  /* 0x00000004130cc825 */ /* 0x102fe200078e0206 */
[----:B------:R0:W-:Y:S03]  /*8700*/  @!P3 ST.E.64 desc[UR36][R10.64], R108 ;  /* 0x0000006c0a00b985 */ /* 0x0001e6000c101b24 */
[--C-:B------:R-:W-:Y:S01]  /*8710*/  @!P6 IMAD.WIDE R18, R3, 0x4, R6.reuse ;  /* 0x000000040312e825 */ /* 0x100fe200078e0206 */
[C---:B------:R-:W-:Y:S01]  /*8720*/  IADD3 R3, R0.reuse, 0xc8, RZ ;  /* 0x000000c800037810 */ /* 0x040fe20007ffe0ff */
[----:B------:R1:W-:Y:S01]  /*8730*/  @!P4 ST.E.64 desc[UR36][R12.64], R112 ;  /* 0x000000700c00c985 */ /* 0x0003e2000c101b24 */
[----:B--2---:R-:W-:Y:S01]  /*8740*/  IADD3 R15, R0, 0xf0, RZ ;  /* 0x000000f0000f7810 */ /* 0x004fe20007ffe0ff */
[----:B------:R-:W-:Y:S01]  /*8750*/  @!P5 IMAD.WIDE R16, R21, 0x4, R6 ;  /* 0x000000041510d825 */ /* 0x000fe200078e0206 */
[----:B------:R-:W-:-:S02]  /*8760*/  ISETP.GE.AND P0, PT, R3, UR4, PT ;  /* 0x0000000403007c0c */ /* 0x000fc4000bf06270 */
[----:B------:R-:W-:Y:S01]  /*8770*/  @!P1 LEA.HI R4, R4, R4, RZ, 0x1 ;  /* 0x0000000404049211 */ /* 0x000fe200078f08ff */
[C---:B------:R-:W-:Y:S01]  /*8780*/  VIADD R21, R0.reuse, 0xe0 ;  /* 0x000000e000157836 */ /* 0x040fe20000000000 */
[----:B------:R2:W-:Y:S01]  /*8790*/  @!P5 ST.E.64 desc[UR36][R16.64], R116 ;  /* 0x000000741000d985 */ /* 0x0005e2000c101b24 */
[C---:B------:R-:W-:Y:S01]  /*87a0*/  VIADD R14, R0.reuse, 0xe8 ;  /* 0x000000e8000e7836 */ /* 0x040fe20000000000 */
[----:B------:R-:W-:Y:S01]  /*87b0*/  ISETP.GE.AND P5, PT, R15, UR4, PT ;  /* 0x000000040f007c0c */ /* 0x000fe2000bfa6270 */
[----:B0-----:R-:W-:Y:S01]  /*87c0*/  VIADD R11, R0, 0xf8 ;  /* 0x000000f8000b7836 */ /* 0x001fe20000000000 */
[----:B------:R0:W-:Y:S01]  /*87d0*/  @!P6 ST.E.64 desc[UR36][R18.64], R120 ;  /* 0x000000781200e985 */ /* 0x0001e2000c101b24 */
[----:B------:R-:W-:Y:S02]  /*87e0*/  ISETP.GE.AND P3, PT, R21, UR4, PT ;  /* 0x0000000415007c0c */ /* 0x000fe4000bf66270 */
[----:B------:R-:W-:Y:S02]  /*87f0*/  ISETP.GE.AND P4, PT, R14, UR4, PT ;  /* 0x000000040e007c0c */ /* 0x000fe4000bf86270 */
[----:B------:R-:W-:-:S02]  /*8800*/  ISETP.GE.AND P6, PT, R11, UR4, PT ;  /* 0x000000040b007c0c */ /* 0x000fc4000bfc6270 */
[----:B------:R-:W-:Y:S02]  /*8810*/  @!P0 LEA.HI R3, R3, R3, RZ, 0x1 ;  /* 0x0000000303038211 */ /* 0x000fe400078f08ff */
[----:B------:R-:W-:Y:S02]  /*8820*/  @!P2 LEA.HI R20, R20, R20, RZ, 0x1 ;  /* 0x000000141414a211 */ /* 0x000fe400078f08ff */
[----:B------:R-:W-:Y:S02]  /*8830*/  @!P5 LEA.HI R10, R15, R15, RZ, 0x1 ;  /* 0x0000000f0f0ad211 */ /* 0x000fe400078f08ff */
[----:B------:R-:W-:Y:S02]  /*8840*/  @!P0 LOP3.LUT R3, R3, 0xfffffffe, RZ, 0xc0, !PT ;  /* 0xfffffffe03038812 */ /* 0x000fe400078ec0ff */
[----:B------:R-:W-:Y:S02]  /*8850*/  @!P3 LEA.HI R21, R21, R21, RZ, 0x1 ;  /* 0x000000151515b211 */ /* 0x000fe400078f08ff */
[----:B------:R-:W-:-:S02]  /*8860*/  @!P4 LEA.HI R14, R14, R14, RZ, 0x1 ;  /* 0x0000000e0e0ec211 */ /* 0x000fc400078f08ff */
[----:B------:R-:W-:Y:S02]  /*8870*/  @!P6 LEA.HI R11, R11, R11, RZ, 0x1 ;  /* 0x0000000b0b0be211 */ /* 0x000fe400078f08ff */
[----:B-1----:R-:W-:Y:S02]  /*8880*/  @!P1 LOP3.LUT R13, R4, 0xfffffffe, RZ, 0xc0, !PT ;  /* 0xfffffffe040d9812 */ /* 0x002fe400078ec0ff */
[----:B------:R-:W-:Y:S02]  /*8890*/  @!P2 LOP3.LUT R15, R20, 0xfffffffe, RZ, 0xc0, !PT ;  /* 0xfffffffe140fa812 */ /* 0x000fe400078ec0ff */
[----:B--2---:R-:W-:Y:S01]  /*88a0*/  @!P3 LOP3.LUT R17, R21, 0xfffffffe, RZ, 0xc0, !PT ;  /* 0xfffffffe1511b812 */ /* 0x004fe200078ec0ff */
[--C-:B------:R-:W-:Y:S01]  /*88b0*/  @!P1 IMAD.WIDE R12, R13, 0x4, R6.reuse ;  /* 0x000000040d0c9825 */ /* 0x100fe200078e0206 */
[----:B0-----:R-:W-:Y:S02]  /*88c0*/  @!P4 LOP3.LUT R19, R14, 0xfffffffe, RZ, 0xc0, !PT ;  /* 0xfffffffe0e13c812 */ /* 0x001fe400078ec0ff */
[----:B------:R-:W-:Y:S01]  /*88d0*/  @!P5 LOP3.LUT R21, R10, 0xfffffffe, RZ, 0xc0, !PT ;  /* 0xfffffffe0a15d812 */ /* 0x000fe200078ec0ff */
[----:B------:R-:W-:Y:S01]  /*88e0*/  @!P2 IMAD.WIDE R14, R15, 0x4, R6 ;  /* 0x000000040f0ea825 */ /* 0x000fe200078e0206 */
[----:B------:R-:W-:-:S03]  /*88f0*/  @!P6 LOP3.LUT R23, R11, 0xfffffffe, RZ, 0xc0, !PT ;  /* 0xfffffffe0b17e812 */ /* 0x000fc600078ec0ff */
        /* <DEDUP_REMOVED lines=12> */
.L_x_214:
[----:B------:R-:W-:Y:S05]  /*89c0*/  BSYNC B0 ;  /* 0x0000000000007941 */ /* 0x000fea0003800000 */
.L_x_213:
        /* <DEDUP_REMOVED lines=8> */
[----:B-1----:R-:W-:Y:S01]  /*8a50*/  VIADD R10, R0, 0x18 ;  /* 0x00000018000a7836 */ /* 0x002fe20000000000 */
[----:B------:R-:W-:Y:S01]  /*8a60*/  ISETP.GE.AND P1, PT, R4, UR4, PT ;  /* 0x0000000404007c0c */ /* 0x000fe2000bf26270 */
[C---:B------:R-:W-:Y:S01]  /*8a70*/  VIADD R12, R0.reuse, 0x28 ;  /* 0x00000028000c7836 */ /* 0x040fe20000000000 */
[----:B------:R-:W-:Y:S01]  /*8a80*/  ISETP.GE.AND P2, PT, R5, UR4, PT ;  /* 0x0000000405007c0c */ /* 0x000fe2000bf46270 */
[C---:B------:R-:W-:Y:S01]  /*8a90*/  VIADD R13, R0.reuse, 0x30 ;  /* 0x00000030000d7836 */ /* 0x040fe20000000000 */
[C---:B------:R-:W-:Y:S01]  /*8aa0*/  IADD3 R11, R0.reuse, 0x20, RZ ;  /* 0x00000020000b7810 */ /* 0x040fe20007ffe0ff */
[----:B------:R-:W-:Y:S01]  /*8ab0*/  VIADD R14, R0, 0x38 ;  /* 0x00000038000e7836 */ /* 0x000fe20000000000 */
        /* <DEDUP_REMOVED lines=8> */
[----:B------:R-:W-:-:S02]  /*8b40*/  @!P1 LEA.HI R4, R4, R4, RZ, 0x1 ;  /* 0x0000000404049211 */ /* 0x000fc400078f08ff */
[----:B------:R-:W-:Y:S02]  /*8b50*/  @!P2 LEA.HI R5, R5, R5, RZ, 0x1 ;  /* 0x000000050505a211 */ /* 0x000fe400078f08ff */
[----:B0-----:R-:W-:Y:S02]  /*8b60*/  @!P1 LOP3.LUT R7, R4, 0xfffffffe, RZ, 0xc0, !PT ;  /* 0xfffffffe04079812 */ /* 0x001fe400078ec0ff */
[----:B------:R-:W-:Y:S01]  /*8b70*/  @!P2 LOP3.LUT R9, R5, 0xfffffffe, RZ, 0xc0, !PT ;  /* 0xfffffffe0509a812 */ /* 0x000fe200078ec0ff */
[--C-:B---3--:R-:W-:Y:S01]  /*8b80*/  @!P0 IMAD.WIDE R4, R0, 0x4, R2.reuse ;  /* 0x0000000400048825 */ /* 0x108fe200078e0202 */
[----:B------:R-:W-:Y:S02]  /*8b90*/  ISETP.GE.AND P4, PT, R16, UR4, PT ;  /* 0x0000000410007c0c */ /* 0x000fe4000bf86270 */
[----:B------:R-:W-:Y:S01]  /*8ba0*/  @!P5 LEA.HI R10, R10, R10, RZ, 0x1 ;  /* 0x0000000a0a0ad211 */ /* 0x000fe200078f08ff */
        /* <DEDUP_REMOVED lines=18> */
[----:B--2---:R-:W-:Y:S01]  /*8cd0*/  @!P0 LOP3.LUT R9, R12, 0xfffffffe, RZ, 0xc0, !PT ;  /* 0xfffffffe0c098812 */ /* 0x004fe200078ec0ff */
[----:B------:R0:W-:Y:S01]  /*8ce0*/  @!P5 ST.E.64 desc[UR36][R4.64], R38 ;  /* 0x000000260400d985 */ /* 0x0001e2000c101b24 */
[----:B------:R-:W-:-:S02]  /*8cf0*/  @!P1 LOP3.LUT R13, R13, 0xfffffffe, RZ, 0xc0, !PT ;  /* 0xfffffffe0d0d9812 */ /* 0x000fc400078ec0ff */
[----:B------:R-:W-:Y:S01]  /*8d00*/  @!P2 LOP3.LUT R11, R14, 0xfffffffe, RZ, 0xc0, !PT ;  /* 0xfffffffe0e0ba812 */ /* 0x000fe200078ec0ff */
[----:B------:R1:W-:Y:S01]  /*8d10*/  @!P6 ST.E.64 desc[UR36][R6.64], R42 ;  /* 0x0000002a0600e985 */ /* 0x0003e2000c101b24 */
[----:B------:R-:W-:Y:S01]  /*8d20*/  @!P3 LOP3.LUT R15, R15, 0xfffffffe, RZ, 0xc0, !PT ;  /* 0xfffffffe0f0fb812 */ /* 0x000fe200078ec0ff */
[----:B------:R-:W-:Y:S01]  /*8d30*/  VIADD R14, R0, 0x60 ;  /* 0x00000060000e7836 */ /* 0x000fe20000000000 */
[----:B------:R-:W-:Y:S02]  /*8d40*/  @!P4 LOP3.LUT R17, R16, 0xfffffffe, RZ, 0xc0, !PT ;  /* 0xfffffffe1011c812 */ /* 0x000fe400078ec0ff */
[----:B------:R-:W-:Y:S02]  /*8d50*/  ISETP.GE.AND P5, PT, R18, UR4, PT ;  /* 0x0000000412007c0c */ /* 0x000fe4000bfa6270 */
[----:B------:R-:W-:Y:S02]  /*8d60*/  ISETP.GE.AND P6, PT, R19, UR4, PT ;  /* 0x0000000413007c0c */ /* 0x000fe4000bfc6270 */
[----:B------:R-:W-:Y:S01]  /*8d70*/  IADD3 R16, R0, 0x70, RZ ;  /* 0x0000007000107810 */ /* 0x000fe20007ffe0ff */
[----:B0-----:R-:W-:-:S04]  /*8d80*/  @!P0 IMAD.WIDE R4, R9, 0x4, R2 ;  /* 0x0000000409048825 */ /* 0x001fc800078e0202 */
        /* <DEDUP_REMOVED lines=11> */
[----:B------:R-:W-:Y:S02]  /*8e40*/  @!P6 LEA.HI R19, R19, R19, RZ, 0x1 ;  /* 0x000000131313e211 */ /* 0x000fe400078f08ff */
[C---:B------:R-:W-:Y:S01]  /*8e50*/  VIADD R15, R0.reuse, 0x68 ;  /* 0x00000068000f7836 */ /* 0x040fe20000000000 */
[----:B------:R4:W-:Y:S01]  /*8e60*/  @!P4 ST.E.64 desc[UR36][R12.64], R62 ;  /* 0x0000003e0c00c985 */ /* 0x0009e2000c101b24 */
[----:B------:R-:W-:Y:S01]  /*8e70*/  VIADD R17, R0, 0x78 ;  /* 0x0000007800117836 */ /* 0x000fe20000000000 */
[----:B------:R-:W-:Y:S02]  /*8e80*/  ISETP.GE.AND P4, PT, R14, UR4, PT ;  /* 0x000000040e007c0c */ /* 0x000fe4000bf86270 */
[----:B------:R-:W-:Y:S02]  /*8e90*/  ISETP.GE.AND P3, PT, R15, UR4, PT ;  /* 0x000000040f007c0c */ /* 0x000fe4000bf66270 */
[----:B------:R-:W-:-:S02]  /*8ea0*/  ISETP.GE.AND P1, PT, R17, UR4, PT ;  /* 0x0000000411007c0c */ /* 0x000fc4000bf26270 */
[----:B0-----:R-:W-:Y:S01]  /*8eb0*/  @!P5 LOP3.LUT R5, R18, 0xfffffffe, RZ, 0xc0, !PT ;  /* 0xfffffffe1205d812 */ /* 0x001fe200078ec0ff */
[C---:B------:R-:W-:Y:S01]  /*8ec0*/  VIADD R18, R0.reuse, 0x88 ;  /* 0x0000008800127836 */ /* 0x040fe20000000000 */
        /* <DEDUP_REMOVED lines=12> */
[----:B------:R-:W-:Y:S02]  /*8f90*/  @!P3 LOP3.LUT R15, R15, 0xfffffffe, RZ, 0xc0, !PT ;  /* 0xfffffffe0f0fb812 */ /* 0x000fe400078ec0ff */
[----:B---3--:R-:W-:Y:S01]  /*8fa0*/  @!P2 LOP3.LUT R11, R16, 0xfffffffe, RZ, 0xc0, !PT ;  /* 0xfffffffe100ba812 */ /* 0x008fe200078ec0ff */
[----:B------:R-:W-:Y:S01]  /*8fb0*/  VIADD R16, R0, 0xa8 ;  /* 0x000000a800107836 */ /* 0x000fe20000000000 */
[----:B------:R-:W-:Y:S02]  /*8fc0*/  @!P1 LOP3.LUT R17, R17, 0xfffffffe, RZ, 0xc0, !PT ;  /* 0xfffffffe11119812 */ /* 0x000fe400078ec0ff */
[----:B----4-:R-:W-:Y:S01]  /*8fd0*/  @!P0 LOP3.LUT R13, R20, 0xfffffffe, RZ, 0xc0, !PT ;  /* 0xfffffffe140d8812 */ /* 0x010fe200078ec0ff */
[----:B------:R-:W-:Y:S01]  /*8fe0*/  VIADD R20, R0, 0xb8 ;  /* 0x000000b800147836 */ /* 0x000fe20000000000 */
[----:B------:R-:W-:Y:S01]  /*8ff0*/  ISETP.GE.AND P6, PT, R18, UR4, PT ;  /* 0x0000000412007c0c */ /* 0x000fe2000bfc6270 */
[----:B0-----:R-:W-:Y:S01]  /*9000*/  @!P4 IMAD.WIDE R4, R9, 0x4, R2 ;  /* 0x000000040904c825 */ /* 0x001fe200078e0202 */
[----:B------:R-:W-:-:S02]  /*9010*/  ISETP.GE.AND P5, PT, R19, UR4, PT ;  /* 0x0000000413007c0c */ /* 0x000fc4000bfa6270 */
[----:B------:R-:W-:Y:S01]  /*9020*/  IADD3 R14, R0, 0x98, RZ ;  /* 0x00000098000e7810 */ /* 0x000fe20007ffe0ff */
        /* <DEDUP_REMOVED lines=43> */
[----:B------:R-:W-:Y:S02]  /*92e0*/  ISETP.GE.AND P0, PT, R14, UR4, PT ;  /* 0x000000040e007c0c */ /* 0x000fe4000bf06270 */
[--C-:B------:R-:W-:Y:S01]  /*92f0*/  @!P3 IMAD.WIDE R8, R11, 0x4, R2.reuse ;  /* 0x000000040b08b825 */ /* 0x100fe200078e0202 */
[----:B------:R1:W-:Y:S03]  /*9300*/  @!P4 ST.E.64 desc[UR36][R6.64], R106 ;  /* 0x0000006a0600c985 */ /* 0x0003e6000c101b24 */
[----:B------:R-:W-:Y:S01]  /*9310*/  @!P2 IMAD.WIDE R10, R17, 0x4, R2 ;  /* 0x00000004110aa825 */ /* 0x000fe200078e0202 */
[----:B------:R2:W-:Y:S01]  /*9320*/  @!P3 ST.E.64 desc[UR36][R8.64], R110 ;  /* 0x0000006e0800b985 */ /* 0x0005e2000c101b24 */
[----:B------:R-:W-:-:S02]  /*9330*/  IADD3 R17, R0, 0xe8, RZ ;  /* 0x000000e800117810 */ /* 0x000fc40007ffe0ff */
[----:B------:R-:W-:Y:S01]  /*9340*/  @!P1 IMAD.WIDE R12, R13, 0x4, R2 ;  /* 0x000000040d0c9825 */ /* 0x000fe200078e0202 */
[----:B------:R3:W-:Y:S01]  /*9350*/  @!P2 ST.E.64 desc[UR36][R10.64], R114 ;  /* 0x000000720a00a985 */ /* 0x0007e2000c101b24 */
[----:B------:R-:W-:Y:S02]  /*9360*/  ISETP.GE.AND P2, PT, R16, UR4, PT ;  /* 0x0000000410007c0c */ /* 0x000fe4000bf46270 */
[C---:B------:R-:W-:Y:S01]  /*9370*/  VIADD R15, R0.reuse, 0xd8 ;  /* 0x000000d8000f7836 */ /* 0x040fe20000000000 */
[----:B------:R4:W-:Y:S01]  /*9380*/  @!P1 ST.E.64 desc[UR36][R12.64], R118 ;  /* 0x000000760c009985 */ /* 0x0009e2000c101b24 */
[C---:B------:R-:W-:Y:S01]  /*9390*/  VIADD R20, R0.reuse, 0xf0 ;  /* 0x000000f000147836 */ /* 0x040fe20000000000 */
        /* <DEDUP_REMOVED lines=35> */
[----:B--2---:R-:W-:-:S05]  /*95d0*/  LOP3.LUT R5, R0, 0xfffffffe, RZ, 0xc0, !PT ;  /* 0xfffffffe00057812 */ /* 0x004fca00078ec0ff */
[----:B------:R-:W-:-:S05]  /*95e0*/  IMAD.WIDE R2, R5, 0x4, R2 ;  /* 0x0000000405027825 */ /* 0x000fca00078e0202 */
[----:B------:R0:W-:Y:S01]  /*95f0*/  ST.E.64 desc[UR36][R2.64], R150 ;  /* 0x0000009602007985 */ /* 0x0001e2000c101b24 */
[----:B------:R-:W-:Y:S05]  /*9600*/  BRA `(.L_x_184) ;  /* 0x0000004800287947 */ /* 0x000fea0003800000 */
.L_x_212:
[----:B------:R-:W0:Y:S02]  /*9610*/  S2R R0, SR_TID.X ;  /* 0x0000000000007919 */ /* 0x000e240000002100 */
[----:B0-----:R-:W-:-:S05]  /*9620*/  VIADD R2, R0, 0xffffff80 ;  /* 0xffffff8000027836 */ /* 0x001fca0000000000 */
[----:B------:R-:W-:-:S13]  /*9630*/  ISETP.GT.AND P0, PT, R2, 0x7f, PT ;  /* 0x0000007f0200780c */ /* 0x000fda0003f04270 */
[----:B------:R-:W-:Y:S05]  /*9640*/  @P0 BRA `(.L_x_184) ;  /* 0x0000004800180947 */ /* 0x000fea0003800000 */
[----:B------:R-:W0:Y:S01]  /*9650*/  S2R R3, SR_CTAID.X ;  /* 0x0000000000037919 */ /* 0x000e220000002500 */
[----:B------:R-:W1:Y:S01]  /*9660*/  LDC R6, c[0x0][0xce8] ;  /* 0x00033a00ff067b82 */ /* 0x000e620000000800 */
[----:B------:R-:W-:Y:S01]  /*9670*/  ULDC UR4, c[0x0][0xb88] ;  /* 0x0002e20000047ab9 */ /* 0x000fe20000000800 */
[----:B0-----:R-:W-:Y:S02]  /*9680*/  IMAD R0, R3, 0x80, R0 ;  /* 0x0000008003007824 */ /* 0x001fe400078e0200 */
[----:B-1----:R-:W-:-:S03]  /*9690*/  IMAD R3, R6, UR4, RZ ;  /* 0x0000000406037c24 */ /* 0x002fc6000f8e02ff */
[----:B------:R-:W-:-:S04]  /*96a0*/  IADD3 R0, R0, -0x80, RZ ;  /* 0xffffff8000007810 */ /* 0x000fc80007ffe0ff */
[----:B------:R-:W-:-:S13]  /*96b0*/  ISETP.GE.AND P0, PT, R0, R3, PT ;  /* 0x000000030000720c */ /* 0x000fda0003f06270 */
[----:B------:R-:W-:Y:S05]  /*96c0*/  @P0 BRA `(.L_x_184) ;  /* 0x0000004400f80947 */ /* 0x000fea0003800000 */
[----:B------:R-:W2:Y:S01]  /*96d0*/  LDL R4, [R1+0x4] ;  /* 0x0000040001047983 */ /* 0x000ea20000100800 */
[----:B------:R-:W-:Y:S01]  /*96e0*/  ISETP.NE.AND P0, PT, R6, 0x1, PT ;  /* 0x000000010600780c */ /* 0x000fe20003f05270 */
[----:B------:R-:W-:Y:S01]  /*96f0*/  S2UR UR7, SR_CTAID.Z ;  /* 0x00000000000779c3 */ /* 0x000fe20000002700 */
[----:B------:R-:W-:Y:S01]  /*9700*/  ULDC.64 UR8, c[0x0][0xcd0] ;  /* 0x0003340000087ab9 */ /* 0x000fe20000000a00 */
[----:B------:R-:W-:-:S06]  /*9710*/  IMAD.MOV.U32 R5, RZ, RZ, R0 ;  /* 0x000000ffff057224 */ /* 0x000fcc00078e0000 */
[----:B------:R-:W0:Y:S08]  /*9720*/  LDC.64 R10, c[0x0][0xcd8] ;  /* 0x00033600ff0a7b82 */ /* 0x000e300000000a00 */
[----:B------:R-:W1:Y:S08]  /*9730*/  @P0 LDC R7, c[0x0][0xcec] ;  /* 0x00033b00ff070b82 */ /* 0x000e700000000800 */
[----:B------:R-:W3:Y:S08]  /*9740*/  @P0 LDC R9, c[0x0][0xcf0] ;  /* 0x00033c00ff090b82 */ /* 0x000ef00000000800 */
[----:B------:R-:W4:Y:S08]  /*9750*/  S2UR UR10, SR_CTAID.Y ;  /* 0x00000000000a79c3 */ /* 0x000f300000002600 */
[----:B------:R-:W4:Y:S01]  /*9760*/  LDC R8, c[0x0][0xd50] ;  /* 0x00035400ff087b82 */ /* 0x000f220000000800 */
[----:B--2---:R-:W-:Y:S01]  /*9770*/  R2UR UR11, R4 ;  /* 0x00000000040b72ca */ /* 0x004fe200000e0000 */
[----:B-1----:R-:W-:-:S05]  /*9780*/  @P0 IMAD.HI.U32 R4, R0, R7, RZ ;  /* 0x0000000700040227 */ /* 0x002fca00078e00ff */
[----:B---3--:R-:W-:-:S07]  /*9790*/  @P0 SHF.R.U32.HI R5, RZ, R9, R4 ;  /* 0x00000009ff050219 */ /* 0x008fce0000011604 */
[----:B------:R-:W-:Y:S02]  /*97a0*/  USHF.R.S32.HI UR6, URZ, 0x1f, UR11 ;  /* 0x0000001f3f067899 */ /* 0x000fe4000801140b */
[----:B------:R-:W-:Y:S01]  /*97b0*/  IMAD R7, RZ, RZ, -UR11 ;  /* 0x8000000bff077e24 */ /* 0x000fe2000f8e02ff */
[----:B------:R-:W-:Y:S02]  /*97c0*/  UIMAD.WIDE.U32 UR4, UR11, UR8, URZ ;  /* 0x000000080b0472a5 */ /* 0x000fe4000f8e003f */
[----:B------:R-:W-:Y:S01]  /*97d0*/  UIMAD UR6, UR6, UR8, URZ ;  /* 0x00000008060672a4 */ /* 0x000fe2000f8e023f */
[----:B----4-:R-:W-:Y:S01]  /*97e0*/  IMAD R9, R8, R7, UR10 ;  /* 0x0000000a08097e24 */ /* 0x010fe2000f8e0207 */
[----:B------:R-:W-:Y:S01]  /*97f0*/  USHF.R.S32.HI UR8, URZ, 0x1f, UR7 ;  /* 0x0000001f3f087899 */ /* 0x000fe20008011407 */
[----:B------:R-:W-:Y:S01]  /*9800*/  IMAD.MOV R7, RZ, RZ, -R5 ;  /* 0x000000ffff077224 */ /* 0x000fe200078e0a05 */
[----:B------:R-:W-:Y:S01]  /*9810*/  UIMAD UR6, UR11, UR9, UR6 ;  /* 0x000000090b0672a4 */ /* 0x000fe2000f8e0206 */
[----:B------:R-:W-:Y:S01]  /*9820*/  IMAD.U32 R3, RZ, RZ, UR5 ;  /* 0x00000005ff037e24 */ /* 0x000fe2000f8e00ff */
[----:B------:R-:W-:Y:S01]  /*9830*/  SHF.R.S32.HI R4, RZ, 0x1f, R9 ;  /* 0x0000001fff047819 */ /* 0x000fe20000011409 */
[----:B------:R-:W-:Y:S01]  /*9840*/  IMAD.U32 R2, RZ, RZ, UR4 ;  /* 0x00000004ff027e24 */ /* 0x000fe2000f8e00ff */
[----:B------:R-:W-:Y:S01]  /*9850*/  UIADD3 UR6, UR5, UR6, URZ ;  /* 0x0000000605067290 */ /* 0x000fe2000fffe03f */
[----:B0-----:R-:W-:-:S02]  /*9860*/  IMAD R12, R10, UR8, RZ ;  /* 0x000000080a0c7c24 */ /* 0x001fc4000f8e02ff */
[----:B------:R-:W-:Y:S01]  /*9870*/  ULDC.64 UR4, c[0x0][0xce0] ;  /* 0x0003380000047ab9 */ /* 0x000fe20000000a00 */
[----:B------:R-:W-:Y:S02]  /*9880*/  IMAD R7, R6, R7, R0 ;  /* 0x0000000706077224 */ /* 0x000fe400078e0200 */
[----:B------:R-:W-:Y:S01]  /*9890*/  MOV R3, UR6 ;  /* 0x0000000600037c02 */ /* 0x000fe20008000f00 */
[----:B------:R-:W-:Y:S02]  /*98a0*/  IMAD R11, R11, UR7, R12 ;  /* 0x000000070b0b7c24 */ /* 0x000fe4000f8e020c */
[----:B------:R-:W-:Y:S01]  /*98b0*/  IMAD R4, R4, UR4, RZ ;  /* 0x0000000404047c24 */ /* 0x000fe2000f8e02ff */
[----:B------:R-:W-:Y:S01]  /*98c0*/  SHF.R.S32.HI R0, RZ, 0x1f, R7 ;  /* 0x0000001fff007819 */ /* 0x000fe20000011407 */
[----:B------:R-:W-:-:S04]  /*98d0*/  IMAD.WIDE.U32 R2, R10, UR7, R2 ;  /* 0x000000070a027c25 */ /* 0x000fc8000f8e0002 */
[----:B------:R-:W-:Y:S02]  /*98e0*/  IMAD.IADD R3, R11, 0x1, R3 ;  /* 0x000000010b037824 */ /* 0x000fe400078e0203 */
[C---:B------:R-:W-:Y:S02]  /*98f0*/  IMAD R4, R9.reuse, UR5, R4 ;  /* 0x0000000509047c24 */ /* 0x040fe4000f8e0204 */
[----:B------:R-:W-:Y:S01]  /*9900*/  IMAD.WIDE.U32 R2, R9, UR4, R2 ;  /* 0x0000000409027c25 */ /* 0x000fe2000f8e0002 */
[----:B------:R-:W-:Y:S01]  /*9910*/  SHF.R.S32.HI R9, RZ, 0x1f, R5 ;  /* 0x0000001fff097819 */ /* 0x000fe20000011405 */
[----:B------:R-:W-:Y:S02]  /*9920*/  ULDC.64 UR4, c[0x0][0xcc8] ;  /* 0x0003320000047ab9 */ /* 0x000fe40000000a00 */
[----:B------:R-:W-:Y:S01]  /*9930*/  IMAD R0, R0, UR4, RZ ;  /* 0x0000000400007c24 */ /* 0x000fe2000f8e02ff */
[----:B------:R-:W-:-:S03]  /*9940*/  IADD3 R2, P0, R5, R2, RZ ;  /* 0x0000000205027210 */ /* 0x000fc60007f1e0ff */
[----:B------:R-:W-:Y:S01]  /*9950*/  IMAD R5, R7, UR5, R0 ;  /* 0x0000000507057c24 */ /* 0x000fe2000f8e0200 */
[----:B------:R-:W-:-:S03]  /*9960*/  IADD3.X R3, R9, R3, R4, P0, !PT ;  /* 0x0000000309037210 */ /* 0x000fc600007fe404 */
        /* <DEDUP_REMOVED lines=8> */
.L_x_182:
[----:B------:R-:W-:-:S08]  /*99f0*/  NOP ;  /* 0x0000000000007918 */ /* 0x000fd00000000000 */
[----:B0-----:R-:W0:-:S00]  /*9a00*/  USETMAXREG.DEALLOC.CTAPOOL 0x28 ;  /* 0x00000028000079c8 */ /* 0x001e0000080e0500 */
[----:B0-----:R-:W-:-:S06]  /*9a10*/  LOP3.LUT R18, R0, 0x3, RZ, 0xc0, !PT ;  /* 0x0000000300127812 */ /* 0x001fcc00078ec0ff */
[----:B------:R-:W0:Y:S01]  /*9a20*/  S2UR UR6, SR_CTAID.Y ;  /* 0x00000000000679c3 */ /* 0x000e220000002600 */
[----:B------:R-:W1:Y:S07]  /*9a30*/  SHFL.IDX PT, R0, R18, RZ, 0x1f ;  /* 0x00001fff12007589 */ /* 0x000e6e00000e0000 */
[----:B------:R-:W2:Y:S01]  /*9a40*/  S2UR UR43, SR_CTAID.Z ;  /* 0x00000000002b79c3 */ /* 0x000ea20000002700 */
[----:B-1----:R-:W-:-:S13]  /*9a50*/  ISETP.NE.AND P0, PT, R0, RZ, PT ;  /* 0x000000ff0000720c */ /* 0x002fda0003f05270 */
[----:B0-2---:R-:W-:Y:S05]  /*9a60*/  @!P0 BRA `(.L_x_215) ;  /* 0x0000000000288947 */ /* 0x005fea0003800000 */
        /* <DEDUP_REMOVED lines=10> */
.L_x_215:
[----:B------:R-:W-:Y:S01]  /*9b10*/  ULDC UR7, c[0x0][0xd50] ;  /* 0x0003540000077ab9 */ /* 0x000fe20000000800 */
[----:B------:R-:W-:Y:S01]  /*9b20*/  UMOV UR39, UR6 ;  /* 0x0000000600277c82 */ /* 0x000fe20008000000 */
[----:B------:R-:W-:-:S11]  /*9b30*/  UISETP.NE.AND UP0, UPT, UR7, 0x1, UPT ;  /* 0x000000010700788c */ /* 0x000fd6000bf05270 */
[----:B------:R-:W-:Y:S01]  /*9b40*/  @UP0 ULDC UR4, c[0x0][0xd54] ;  /* 0x0003550000040ab9 */ /* 0x000fe20000000800 */
[----:B------:R-:W-:Y:S01]  /*9b50*/  @UP0 ULDC UR8, c[0x0][0xd58] ;  /* 0x0003560000080ab9 */ /* 0x000fe20000000800 */
[----:B------:R-:W-:-:S04]  /*9b60*/  UIMAD.WIDE.U32 UR4, UR6, UR4, URZ ;  /* 0x00000004060472a5 */ /* 0x000fc8000f8e003f */
[----:B------:R-:W-:-:S12]  /*9b70*/  @UP0 USHF.R.U32.HI UR39, URZ, UR8, UR5 ;  /* 0x000000083f270299 */ /* 0x000fd80008011605 */
.L_x_216:
[----:B------:R-:W-:Y:S01]  /*9b80*/  ISETP.LE.AND P0, PT, RZ, UR43, PT ;  /* 0x0000002bff007c0c */ /* 0x000fe2000bf03270 */
[----:B------:R-:W-:Y:S01]  /*9b90*/  UIADD3 UR4, -UR39, URZ, URZ ;  /* 0x0000003f27047290 */ /* 0x000fe2000fffe13f */
[----:B------:R-:W-:Y:S01]  /*9ba0*/  IMAD.MOV.U32 R26, RZ, RZ, 0x1 ;  /* 0x00000001ff1a7424 */ /* 0x000fe200078e00ff */
[----:B------:R-:W-:Y:S01]  /*9bb0*/  MOV R6, 0x1 ;  /* 0x0000000100067802 */ /* 0x000fe20000000f00 */
[----:B------:R-:W-:Y:S01]  /*9bc0*/  IMAD.MOV.U32 R17, RZ, RZ, RZ ;  /* 0x000000ffff117224 */ /* 0x000fe200078e00ff */
[----:B------:R-:W-:-:S08]  /*9bd0*/  UIMAD UR6, UR7, UR4, UR6 ;  /* 0x00000004070672a4 */ /* 0x000fd0000f8e0206 */
[----:B------:R-:W-:Y:S05]  /*9be0*/  @!P0 BRA `(.L_x_217) ;  /* 0x0000003c00e08947 */ /* 0x000fea0003800000 */
[----:B------:R-:W-:Y:S01]  /*9bf0*/  ULDC.64 UR4, c[0x0][0xb20] ;  /* 0x0002c80000047ab9 */ /* 0x000fe20000000a00 */
[----:B------:R-:W-:Y:S01]  /*9c00*/  ULDC UR41, c[0x0][0x2f0] ;  /* 0x0000bc0000297ab9 */ /* 0x000fe20000000800 */
[----:B------:R-:W-:Y:S01]  /*9c10*/  UISETP.NE.U32.AND UP0, UPT, UR4, URZ, UPT ;  /* 0x0000003f0400728c */ /* 0x000fe2000bf05070 */
[----:B------:R-:W-:-:S03]  /*9c20*/  IMAD.MOV.U32 R24, RZ, RZ, RZ ;  /* 0x000000ffff187224 */ /* 0x000fc600078e00ff */
[----:B------:R-:W-:-:S06]  /*9c30*/  UISETP.NE.AND.EX UP0, UPT, UR5, URZ, UPT, UP0 ;  /* 0x0000003f0500728c */ /* 0x000fcc000bf05300 */
[----:B------:R-:W-:-:S05]  /*9c40*/  PLOP3.LUT P0, PT, PT, PT, UP0, 0x80, 0x0 ;  /* 0x000000000000781c */ /* 0x000fca0003f0f008 */
[----:B------:R-:W-:Y:S02]  /*9c50*/  @UP0 ULDC.64 UR4, c[0x0][0xb20] ;  /* 0x0002c80000040ab9 */ /* 0x000fe40000000a00 */
[----:B------:R-:W-:-:S06]  /*9c60*/  @UP0 UIMAD.WIDE UR4, UR43, 0x4, UR4 ;  /* 0x000000042b0408a5 */ /* 0x000fcc000f8e0204 */
[----:B------:R-:W-:Y:S02]  /*9c70*/  IMAD.U32 R2, RZ, RZ, UR4 ;  /* 0x00000004ff027e24 */ /* 0x000fe4000f8e00ff */
[----:B------:R-:W-:Y:S01]  /*9c80*/  IMAD.U32 R3, RZ, RZ, UR5 ;  /* 0x00000005ff037e24 */ /* 0x000fe2000f8e00ff */
[----:B------:R-:W-:Y:S02]  /*9c90*/  ULDC.64 UR4, c[0x0][0x418] ;  /* 0x0001060000047ab9 */ /* 0x000fe40000000a00 */
[----:B------:R-:W-:Y:S01]  /*9ca0*/  UISETP.NE.U32.AND UP0, UPT, UR4, URZ, UPT ;  /* 0x0000003f0400728c */ /* 0x000fe2000bf05070 */
[----:B------:R-:W0:Y:S02]  /*9cb0*/  S2R R36, SR_CTAID.X ;  /* 0x0000000000247919 */ /* 0x000e240000002500 */
[----:B------:R-:W-:Y:S01]  /*9cc0*/  ULDC UR4, c[0x0][0x424] ;  /* 0x0001090000047ab9 */ /* 0x000fe20000000800 */
[----:B------:R-:W-:Y:S01]  /*9cd0*/  UISETP.NE.AND.EX UP0, UPT, UR5, URZ, UPT, UP0 ;  /* 0x0000003f0500728c */ /* 0x000fe2000bf05300 */
[----:B------:R1:W5:Y:S01]  /*9ce0*/  @P0 LDG.E R24, desc[UR36][R2.64] ;  /* 0x0000002402180981 */ /* 0x000362000c1e1900 */
[----:B------:R-:W-:-:S02]  /*9cf0*/  ULOP3.LUT UR44, UR6, 0xffff, URZ, 0xc0, !UPT ;  /* 0x0000ffff062c7892 */ /* 0x000fc4000f8ec03f */
[----:B------:R-:W-:Y:S01]  /*9d00*/  USEL UR4, UR4, 0x1, UP0 ;  /* 0x0000000104047887 */ /* 0x000fe20008000000 */
[----:B------:R-:W-:-:S03]  /*9d10*/  UMOV UR38, URZ ;  /* 0x0000003f00267c82 */ /* 0x000fc60008000000 */
[----:B------:R-:W-:-:S04]  /*9d20*/  UIMAD UR41, UR4, UR41, URZ ;  /* 0x00000029042972a4 */ /* 0x000fc8000f8e023f */
[----:B------:R-:W-:Y:S02]  /*9d30*/  UISETP.GE.AND UP0, UPT, UR41, 0x1, UPT ;  /* 0x000000012900788c */ /* 0x000fe4000bf06270 */
[----:B------:R-:W-:-:S04]  /*9d40*/  UIADD3 UR4, UR41, 0x5f, URZ ;  /* 0x0000005f29047890 */ /* 0x000fc8000fffe03f */
[----:B------:R-:W-:Y:S01]  /*9d50*/  PLOP3.LUT P0, PT, PT, PT, UP0, 0x80, 0x0 ;  /* 0x000000000000781c */ /* 0x000fe20003f0f008 */
[----:B------:R-:W-:-:S04]  /*9d60*/  UIMAD.WIDE UR4, UR4, 0x2aaaaaab, URZ ;  /* 0x2aaaaaab040478a5 */ /* 0x000fc8000f8e023f */
[----:B------:R-:W-:-:S04]  /*9d70*/  USHF.R.U32.HI UR40, URZ, 0x1f, UR5 ;  /* 0x0000001f3f287899 */ /* 0x000fc80008011605 */
        /* <DEDUP_REMOVED lines=35> */
.L_x_218:
[----:B------:R-:W-:Y:S02]  /*9fb0*/  UIMAD UR46, UR44, UR38, URZ ;  /* 0x000000262c2e72a4 */ /* 0x000fe4000f8e023f */
[----:B------:R-:W-:Y:S01]  /*9fc0*/  IMAD.U32 R3, RZ, RZ, UR38 ;  /* 0x00000026ff037e24 */ /* 0x000fe2000f8e00ff */
[----:B------:R-:W-:Y:S01]  /*9fd0*/  MOV R17, RZ ;  /* 0x000000ff00117202 */ /* 0x000fe20000000f00 */
[----:B------:R-:W-:Y:S02]  /*9fe0*/  IMAD.MOV.U32 R6, RZ, RZ, 0x1 ;  /* 0x00000001ff067424 */ /* 0x000fe400078e00ff */
[----:B------:R-:W-:-:S05]  /*9ff0*/  IMAD.U32 R0, RZ, RZ, UR46 ;  /* 0x0000002eff007e24 */ /* 0x000fca000f8e00ff */
        /* <DEDUP_REMOVED lines=15> */
[----:B------:R-:W-:Y:S01]  /*a0f0*/  IMAD.U32 R4, RZ, RZ, UR4 ;  /* 0x00000004ff047e24 */ /* 0x000fe2000f8e00ff */
[----:B------:R-:W-:Y:S01]  /*a100*/  MOV R6, UR6 ;  /* 0x0000000600067c02 */ /* 0x000fe20008000f00 */
[----:B------:R-:W-:Y:S01]  /*a110*/  IMAD.U32 R5, RZ, RZ, UR5 ;  /* 0x00000005ff057e24 */ /* 0x000fe2000f8e00ff */
[----:B------:R-:W0:Y:S01]  /*a120*/  LDC.64 R2, c[0x4][R2] ;  /* 0x0100000002027b82 */ /* 0x000e220000000a00 */
[----:B------:R-:W-:Y:S01]  /*a130*/  ULDC.64 UR4, c[0x4][0x8] ;  /* 0x0100020000047ab9 */ /* 0x000fe20000000a00 */
[----:B------:R-:W-:Y:S01]  /*a140*/  IMAD.U32 R7, RZ, RZ, UR7 ;  /* 0x00000007ff077e24 */ /* 0x000fe2000f8e00ff */
[----:B------:R-:W-:Y:S01]  /*a150*/  MOV R8, 0x70 ;  /* 0x0000007000087802 */ /* 0x000fe20000000f00 */
[----:B------:R-:W-:-:S02]  /*a160*/  IMAD.U32 R10, RZ, RZ, UR4 ;  /* 0x00000004ff0a7e24 */ /* 0x000fc4000f8e00ff */
[----:B------:R-:W-:Y:S02]  /*a170*/  IMAD.U32 R11, RZ, RZ, UR5 ;  /* 0x00000005ff0b7e24 */ /* 0x000fe4000f8e00ff */
[----:B------:R-:W-:Y:S02]  /*a180*/  IMAD.MOV.U32 R12, RZ, RZ, 0x1 ;  /* 0x00000001ff0c7424 */ /* 0x000fe400078e00ff */
[----:B------:R-:W-:-:S07]  /*a190*/  IMAD.MOV.U32 R13, RZ, RZ, RZ ;  /* 0x000000ffff0d7224 */ /* 0x000fce00078e00ff */
[----:B------:R-:W-:-:S07]  /*a1a0*/  LEPC R20, `(.L_x_219) ;  /* 0x000000001014794e */ /* 0x000fce0000000000 */
[----:B0----5:R-:W-:Y:S05]  /*a1b0*/  CALL.ABS.NOINC R2 ;  /* 0x0000000002007343 */ /* 0x021fea0003c00000 */
.L_x_219:
        /* <DEDUP_REMOVED lines=19> */
[----:B-1---5:R-:W-:Y:S05]  /*a2f0*/  CALL.ABS.NOINC R2 ;  /* 0x0000000002007343 */ /* 0x022fea0003c00000 */
.L_x_221:
        /* <DEDUP_REMOVED lines=9> */
[----:B------:R-:W-:Y:S01]  /*a390*/  MOV R13, RZ ;  /* 0x000000ff000d7202 */ /* 0x000fe20000000f00 */
[----:B------:R-:W-:-:S02]  /*a3a0*/  IMAD.U32 R11, RZ, RZ, UR5 ;  /* 0x00000005ff0b7e24 */ /* 0x000fc4000f8e00ff */
[----:B------:R-:W-:Y:S02]  /*a3b0*/  IMAD.MOV.U32 R8, RZ, RZ, 0x70 ;  /* 0x00000070ff087424 */ /* 0x000fe400078e00ff */
[----:B0-----:R-:W-:-:S07]  /*a3c0*/  IMAD.MOV.U32 R12, RZ, RZ, 0x1 ;  /* 0x00000001ff0c7424 */ /* 0x001fce00078e00ff */
[----:B------:R-:W-:-:S07]  /*a3d0*/  LEPC R20, `(.L_x_220) ;  /* 0x000000001014794e */ /* 0x000fce0000000000 */
[----:B-1----:R-:W-:Y:S05]  /*a3e0*/  CALL.ABS.NOINC R2 ;  /* 0x0000000002007343 */ /* 0x002fea0003c00000 */
.L_x_220:
[----:B------:R-:W-:Y:S01]  /*a3f0*/  ULDC.64 UR4, c[0x0][0xaf0] ;  /* 0x0002bc0000047ab9 */ /* 0x000fe20000000a00 */
[----:B------:R-:W-:Y:S01]  /*a400*/  IMAD.U32 R30, RZ, RZ, UR43 ;  /* 0x0000002bff1e7e24 */ /* 0x000fe2000f8e00ff */
[----:B------:R-:W-:Y:S01]  /*a410*/  UISETP.NE.U32.AND UP0, UPT, UR4, URZ, UPT ;  /* 0x0000003f0400728c */ /* 0x000fe2000bf05070 */
[----:B------:R-:W0:Y:S03]  /*a420*/  LDC R12, c[0x0][0x430] ;  /* 0x00010c00ff0c7b82 */ /* 0x000e260000000800 */
[----:B------:R-:W-:-:S06]  /*a430*/  UISETP.NE.AND.EX UP0, UPT, UR5, URZ, UPT, UP0 ;  /* 0x0000003f0500728c */ /* 0x000fcc000bf05300 */
[----:B------:R-:W-:-:S05]  /*a440*/  PLOP3.LUT P0, PT, PT, PT, UP0, 0x80, 0x0 ;  /* 0x000000000000781c */ /* 0x000fca0003f0f008 */
[----:B------:R-:W-:Y:S02]  /*a450*/  @UP0 ULDC.64 UR4, c[0x0][0xaf0] ;  /* 0x0002bc0000040ab9 */ /* 0x000fe40000000a00 */
[----:B------:R-:W-:-:S06]  /*a460*/  @UP0 UIMAD.WIDE UR4, UR43, 0x4, UR4 ;  /* 0x000000042b0408a5 */ /* 0x000fcc000f8e0204 */
[----:B------:R-:W-:Y:S01]  /*a470*/  IMAD.U32 R2, RZ, RZ, UR4 ;  /* 0x00000004ff027e24 */ /* 0x000fe2000f8e00ff */
[C---:B------:R-:W-:Y:S01]  /*a480*/  SHF.L.U32 R0, R28.reuse, 0x4, RZ ;  /* 0x000000041c007819 */ /* 0x040fe200000006ff */
[----:B------:R-:W-:Y:S01]  /*a490*/  IMAD.U32 R3, RZ, RZ, UR5 ;  /* 0x00000005ff037e24 */ /* 0x000fe2000f8e00ff */
[----:B------:R-:W-:Y:S01]  /*a4a0*/  LOP3.LUT R7, R28, 0x7f, RZ, 0xc0, !PT ;  /* 0x0000007f1c077812 */ /* 0x000fe200078ec0ff */
[----:B------:R-:W-:Y:S01]  /*a4b0*/  IMAD.U32 R4, RZ, RZ, UR45 ;  /* 0x0000002dff047e24 */ /* 0x000fe2000f8e00ff */
[----:B0-----:R-:W-:Y:S02]  /*a4c0*/  ISETP.NE.AND P1, PT, R12, 0x1, PT ;  /* 0x000000010c00780c */ /* 0x001fe40003f25270 */
[----:B------:R-:W-:Y:S01]  /*a4d0*/  LOP3.LUT R16, R16, 0xffffbfff, RZ, 0xc0, !PT ;  /* 0xffffbfff10107812 */ /* 0x000fe200078ec0ff */
[----:B------:R0:W2:Y:S01]  /*a4e0*/  @P0 LDG.E R30, desc[UR36][R2.64] ;  /* 0x00000024021e0981 */ /* 0x0000a2000c1e1900 */
[----:B------:R-:W-:Y:S01]  /*a4f0*/  LOP3.LUT R5, R0, 0x70, RZ, 0xc0, !PT ;  /* 0x0000007000057812 */ /* 0x000fe200078ec0ff */
[----:B------:R-:W-:Y:S01]  /*a500*/  VIADD R0, R4, 0xffffffff ;  /* 0xffffffff04007836 */ /* 0x000fe20000000000 */
[----:B------:R-:W-:Y:S01]  /*a510*/  SHF.R.U32.HI R37, RZ, 0x3, R7 ;  /* 0x00000003ff257819 */ /* 0x000fe20000011607 */
[----:B------:R-:W-:Y:S01]  /*a520*/  IMAD.SHL.U32 R6, R28, 0x8, RZ ;  /* 0x000000081c067824 */ /* 0x000fe200078e00ff */
[----:B------:R-:W-:-:S02]  /*a530*/  ULDC UR4, c[0x0][0x320] ;  /* 0x0000c80000047ab9 */ /* 0x000fc40000000800 */
[----:B------:R-:W-:-:S03]  /*a540*/  LOP3.LUT R32, R5, R37, RZ, 0xfc, !PT ;  /* 0x0000002505207212 */ /* 0x000fc600078efcff */
[----:B0-----:R-:W0:Y:S01]  /*a550*/  @P1 LDC R2, c[0x0][0x434] ;  /* 0x00010d00ff021b82 */ /* 0x001e220000000800 */
[----:B------:R-:W-:Y:S01]  /*a560*/  @P1 LOP3.LUT R16, R16, 0x4000, RZ, 0xfc, !PT ;  /* 0x0000400010101812 */ /* 0x000fe200078efcff */
[----:B------:R-:W-:-:S04]  /*a570*/  IMAD R5, R0, 0x60, R32 ;  /* 0x0000006000057824 */ /* 0x000fc800078e0220 */
[C---:B-----5:R-:W-:Y:S01]  /*a580*/  IMAD.IADD R10, R5.reuse, 0x1, R24 ;  /* 0x00000001050a7824 */ /* 0x060fe200078e0218 */
[----:B------:R-:W-:Y:S01]  /*a590*/  ISETP.GE.AND P0, PT, R5, UR41, PT ;  /* 0x0000002905007c0c */ /* 0x000fe2000bf06270 */
[----:B------:R-:W1:Y:S03]  /*a5a0*/  @P1 LDC R3, c[0x0][0x438] ;  /* 0x00010e00ff031b82 */ /* 0x000e660000000800 */
[----:B------:R-:W-:Y:S02]  /*a5b0*/  ISETP.GT.U32.OR P0, PT, R32, 0x5f, P0 ;  /* 0x0000005f2000780c */ /* 0x000fe40000704470 */
[----:B------:R-:W-:-:S11]  /*a5c0*/  MOV R11, R10 ;  /* 0x0000000a000b7202 */ /* 0x000fd60000000f00 */
[----:B------:R-:W3:Y:S01]  /*a5d0*/  @!P0 LDC.64 R8, c[0x0][0x428] ;  /* 0x00010a00ff088b82 */ /* 0x000ee20000000a00 */
[----:B0-----:R-:W-:-:S07]  /*a5e0*/  @P1 IMAD.HI.U32 R2, R10, R2, RZ ;  /* 0x000000020a021227 */ /* 0x001fce00078e00ff */
[----:B------:R-:W0:Y:S01]  /*a5f0*/  @!P0 LDC.64 R4, c[0x0][0x418] ;  /* 0x00010600ff048b82 */ /* 0x000e220000000a00 */
[----:B-1----:R-:W-:-:S04]  /*a600*/  @P1 SHF.R.U32.HI R11, RZ, R3, R2 ;  /* 0x00000003ff0b1219 */ /* 0x002fc80000011602 */
[----:B------:R-:W-:Y:S02]  /*a610*/  @!P0 SHF.R.S32.HI R3, RZ, 0x1f, R11 ;  /* 0x0000001fff038819 */ /* 0x000fe4000001140b */
[----:B--2---:R-:W-:-:S05]  /*a620*/  SHF.R.S32.HI R33, RZ, 0x1f, R30 ;  /* 0x0000001fff217819 */ /* 0x004fca000001141e */
[----:B---3--:R-:W-:-:S04]  /*a630*/  @!P0 IMAD R2, R33, R8, RZ ;  /* 0x0000000821028224 */ /* 0x008fc800078e02ff */
[----:B------:R-:W-:Y:S02]  /*a640*/  @!P0 IMAD R9, R30, R9, R2 ;  /* 0x000000091e098224 */ /* 0x000fe400078e0202 */
[----:B------:R-:W-:-:S04]  /*a650*/  @!P0 IMAD.MOV.U32 R2, RZ, RZ, R11 ;  /* 0x000000ffff028224 */ /* 0x000fc800078e000b */
[----:B------:R-:W-:-:S04]  /*a660*/  @!P0 IMAD.WIDE.U32 R2, R30, R8, R2 ;  /* 0x000000081e028225 */ /* 0x000fc800078e0002 */
[----:B------:R-:W-:Y:S01]  /*a670*/  @!P0 IMAD.IADD R3, R3, 0x1, R9 ;  /* 0x0000000103038824 */ /* 0x000fe200078e0209 */
[----:B0-----:R-:W-:-:S04]  /*a680*/  @!P0 LEA R4, P1, R2, R4, 0x2 ;  /* 0x0000000402048211 */ /* 0x001fc800078210ff */
        /* <DEDUP_REMOVED lines=8> */
[----:B------:R-:W-:-:S02]  /*a710*/  ISETP.GE.AND P3, PT, R27, UR4, PT ;  /* 0x000000041b007c0c */ /* 0x000fc4000bf66270 */
[C---:B------:R-:W-:Y:S02]  /*a720*/  ISETP.GE.AND P2, PT, R22.reuse, UR4, PT ;  /* 0x0000000416007c0c */ /* 0x040fe4000bf46270 */
[----:B------:R-:W-:Y:S02]  /*a730*/  LOP3.LUT R26, R22, 0xc0, RZ, 0xfc, !PT ;  /* 0x000000c0161a7812 */ /* 0x000fe400078efcff */
[----:B------:R-:W-:Y:S02]  /*a740*/  IADD3 R23, -R11, RZ, RZ ;  /* 0x000000ff0b177210 */ /* 0x000fe40007ffe1ff */
[----:B------:R-:W-:-:S03]  /*a750*/  ISETP.GE.AND P1, PT, R26, UR4, PT ;  /* 0x000000041a007c0c */ /* 0x000fc6000bf26270 */
[----:B------:R-:W-:Y:S01]  /*a760*/  @P4 LOP3.LUT R16, R16, 0x10, RZ, 0xfc, !PT ;  /* 0x0000001010104812 */ /* 0x000fe200078efcff */
[----:B------:R-:W-:-:S03]  /*a770*/  IMAD R23, R12, R23, R10 ;  /* 0x000000170c177224 */ /* 0x000fc600078e020a */
[----:B------:R-:W-:-:S04]  /*a780*/  LOP3.LUT R16, R16, 0xfffffffe, RZ, 0xc0, !PT ;  /* 0xfffffffe10107812 */ /* 0x000fc800078ec0ff */
[----:B------:R-:W-:-:S04]  /*a790*/  LOP3.LUT R16, R16, 0xfffffff7, RZ, 0xc0, !PT ;  /* 0xfffffff710107812 */ /* 0x000fc800078ec0ff */
[----:B------:R-:W-:-:S04]  /*a7a0*/  @P3 LOP3.LUT R16, R16, 0x8, RZ, 0xfc, !PT ;  /* 0x0000000810103812 */ /* 0x000fc800078efcff */
[----:B------:R-:W-:-:S04]  /*a7b0*/  @P2 LOP3.LUT R16, R16, 0x1, RZ, 0xfc, !PT ;  /* 0x0000000110102812 */ /* 0x000fc800078efcff */
[----:B------:R-:W-:-:S04]  /*a7c0*/  LOP3.LUT R16, R16, 0xfffffffb, RZ, 0xc0, !PT ;  /* 0xfffffffb10107812 */ /* 0x000fc800078ec0ff */
[----:B------:R-:W-:Y:S01]  /*a7d0*/  @P1 LOP3.LUT R16, R16, 0x4, RZ, 0xfc, !PT ;  /* 0x0000000410101812 */ /* 0x000fe200078efcff */
[----:B0-----:R-:W-:Y:S06]  /*a7e0*/  BRA.DIV UR5, `(.L_x_222) ;  /* 0x0000003a05587947 */ /* 0x001fec000b800000 */
.L_x_268:
[----:B------:R-:W2:Y:S01]  /*a7f0*/  LDL R2, [R1] ;  /* 0x0000000001027983 */ /* 0x000ea20000100800 */
[--C-:B-----5:R-:W-:Y:S02]  /*a800*/  @!P0 SHF.R.S32.HI R3, RZ, 0x1f, R4.reuse ;  /* 0x0000001fff038819 */ /* 0x120fe40000011404 */
[----:B------:R-:W-:Y:S02]  /*a810*/  CS2R R18, SRZ ;  /* 0x0000000000127805 */ /* 0x000fe4000001ff00 */
[----:B------:R-:W-:Y:S01]  /*a820*/  LOP3.LUT R16, R16, 0xffff7fff, RZ, 0xc0, !PT ;  /* 0xffff7fff10107812 */ /* 0x000fe200078ec0ff */
[----:B------:R-:W-:Y:S01]  /*a830*/  @!P0 IMAD.MOV.U32 R18, RZ, RZ, R4 ;  /* 0x000000ffff128224 */ /* 0x000fe200078e0004 */
[----:B------:R-:W-:Y:S01]  /*a840*/  MOV R29, UR39 ;  /* 0x00000027001d7c02 */ /* 0x000fe20008000f00 */
[----:B------:R-:W-:Y:S01]  /*a850*/  @!P0 IMAD.MOV.U32 R19, RZ, RZ, R3 ;  /* 0x000000ffff138224 */ /* 0x000fe200078e0003 */
[----:B------:R-:W-:Y:S02]  /*a860*/  ISETP.GT.U32.AND P0, PT, R32, 0x5f, PT ;  /* 0x0000005f2000780c */ /* 0x000fe40003f04070 */
[----:B------:R-:W-:-:S02]  /*a870*/  SHF.R.S32.HI R29, RZ, 0x1f, R29 ;  /* 0x0000001fff1d7819 */ /* 0x000fc4000001141d */
[----:B------:R-:W-:-:S09]  /*a880*/  SEL R34, RZ, 0x1, P2 ;  /* 0x00000001ff227807 */ /* 0x000fd20001000000 */
[----:B------:R-:W-:-:S04]  /*a890*/  @P0 LOP3.LUT R16, R16, 0x8000, RZ, 0xfc, !PT ;  /* 0x0000800010100812 */ /* 0x000fc800078efcff */
[----:B------:R-:W-:Y:S02]  /*a8a0*/  LOP3.LUT R16, R16, 0xffffffdf, RZ, 0xc0, !PT ;  /* 0xffffffdf10107812 */ /* 0x000fe400078ec0ff */
[----:B--2---:R-:W-:-:S13]  /*a8b0*/  R2UR UR4, R2 ;  /* 0x00000000020472ca */ /* 0x004fda00000e0000 */
[----:B------:R-:W-:-:S06]  /*a8c0*/  ULOP3.LUT UR4, UR4, 0x2, URZ, 0xfc, !UPT ;  /* 0x0000000204047892 */ /* 0x000fcc000f8efc3f */
[----:B------:R-:W-:-:S05]  /*a8d0*/  IMAD.U32 R2, RZ, RZ, UR4 ;  /* 0x00000004ff027e24 */ /* 0x000fca000f8e00ff */
[----:B------:R-:W-:-:S13]  /*a8e0*/  ISETP.NE.AND P1, PT, R2, 0x3, PT ;  /* 0x000000030200780c */ /* 0x000fda0003f25270 */
[----:B------:R-:W-:Y:S01]  /*a8f0*/  @P1 LOP3.LUT R16, R16, 0x20, RZ, 0xfc, !PT ;  /* 0x0000002010101812 */ /* 0x000fe200078efcff */
[----:B------:R-:W-:Y:S06]  /*a900*/  @!P1 BRA `(.L_x_223) ;  /* 0x0000000000049947 */ /* 0x000fec0003800000 */
[----:B------:R-:W-:Y:S01]  /*a910*/  BPT.TRAP 0x1 ;  /* 0x000000040000795c */ /* 0x000fe20000300000 */
.L_x_223:
[----:B------:R-:W-:-:S05]  /*a920*/  IMAD.MOV.U32 R2, RZ, RZ, 0x1 ;  /* 0x00000001ff027424 */ /* 0x000fca00078e00ff */
[----:B------:R-:W-:-:S04]  /*a930*/  SHF.L.U32 R2, R2, 0x1f, RZ ;  /* 0x0000001f02027819 */ /* 0x000fc800000006ff */
[----:B------:R-:W0:Y:S02]  /*a940*/  SYNCS.PHASECHK.TRANS64.TRYWAIT P0, [UR42+0x32440], R2 ;  /* 0x03244002ff0075a7 */ /* 0x000e24000800016a */
[----:B0-----:R-:W-:Y:S05]  /*a950*/  @!P0 BRA `(.L_x_224) ;  /* 0x00000038001c8947 */ /* 0x001fea0003800000 */
.L_x_269:
[----:B------:R-:W-:Y:S01]  /*a960*/  SHF.R.S32.HI R25, RZ, 0x1f, R23 ;  /* 0x0000001fff197819 */ /* 0x000fe20000011417 */
[----:B------:R-:W-:Y:S01]  /*a970*/  ULDC.64 UR4, c[0x0][0x300] ;  /* 0x0000c00000047ab9 */ /* 0x000fe20000000a00 */
[----:B------:R-:W-:Y:S01]  /*a980*/  R2UR UR6, R29 ;  /* 0x000000001d0672ca */ /* 0x000fe200000e0000 */
[----:B------:R-:W-:Y:S01]  /*a990*/  IMAD.MOV.U32 R9, RZ, RZ, -0x60 ;  /* 0xffffffa0ff097424 */ /* 0x000fe200078e00ff */
[----:B------:R-:W-:Y:S01]  /*a9a0*/  LOP3.LUT R16, R16, 0xfffffffd, RZ, 0xc0, !PT ;  /* 0xfffffffd10107812 */ /* 0x000fe200078ec0ff */
[----:B0-----:R-:W-:Y:S02]  /*a9b0*/  IMAD R2, R25, UR4, RZ ;  /* 0x0000000419027c24 */ /* 0x001fe4000f8e02ff */
[----:B------:R-:W-:Y:S02]  /*a9c0*/  IMAD R0, R0, R9, UR41 ;  /* 0x0000002900007e24 */ /* 0x000fe4000f8e0209 */
[C---:B------:R-:W-:Y:S02]  /*a9d0*/  IMAD R5, R23.reuse, UR5, R2 ;  /* 0x0000000517057c24 */ /* 0x040fe4000f8e0202 */
[----:B------:R-:W-:Y:S01]  /*a9e0*/  IMAD.WIDE.U32 R2, R23, UR4, RZ ;  /* 0x0000000417027c25 */ /* 0x000fe2000f8e00ff */
[----:B------:R-:W-:Y:S01]  /*a9f0*/  ULDC.64 UR4, c[0x0][0x310] ;  /* 0x0000c40000047ab9 */ /* 0x000fe20000000a00 */
[----:B------:R-:W-:-:S02]  /*aa00*/  IADD3 R17, -R37, R0, RZ ;  /* 0x0000000025117210 */ /* 0x000fc40007ffe1ff */
[----:B------:R-:W-:Y:S02]  /*aa10*/  IMAD.IADD R3, R3, 0x1, R5 ;  /* 0x0000000103037824 */ /* 0x000fe400078e0205 */
[----:B------:R-:W-:Y:S02]  /*aa20*/  IMAD R5, R19, UR4, RZ ;  /* 0x0000000413057c24 */ /* 0x000fe4000f8e02ff */
[----:B------:R-:W-:-:S04]  /*aa30*/  IMAD.WIDE.U32 R2, R18, UR4, R2 ;  /* 0x0000000412027c25 */ /* 0x000fc8000f8e0002 */
[----:B------:R-:W-:Y:S01]  /*aa40*/  IMAD R5, R18, UR5, R5 ;  /* 0x0000000512057c24 */ /* 0x000fe2000f8e0205 */
[----:B------:R-:W-:-:S03]  /*aa50*/  ULDC.64 UR4, c[0x0][0x308] ;  /* 0x0000c20000047ab9 */ /* 0x000fc60000000a00 */
[----:B------:R-:W-:Y:S01]  /*aa60*/  IMAD.IADD R3, R3, 0x1, R5 ;  /* 0x0000000103037824 */ /* 0x000fe200078e0205 */
[----:B------:R-:W-:Y:S01]  /*aa70*/  MOV R5, UR4 ;  /* 0x0000000400057c02 */ /* 0x000fe20008000f00 */
[----:B------:R-:W-:-:S03]  /*aa80*/  UIMAD UR4, UR6, UR4, URZ ;  /* 0x00000004060472a4 */ /* 0x000fc6000f8e023f */
[----:B------:R-:W-:Y:S01]  /*aa90*/  ULDC.64 UR6, c[0x0][0x2e8] ;  /* 0x0000ba0000067ab9 */ /* 0x000fe20000000a00 */
[----:B------:R-:W-:Y:S02]  /*aaa0*/  UIMAD UR4, UR39, UR5, UR4 ;  /* 0x00000005270472a4 */ /* 0x000fe4000f8e0204 */
[----:B------:R-:W-:Y:S01]  /*aab0*/  IMAD.WIDE.U32 R2, R5, UR39, R2 ;  /* 0x0000002705027c25 */ /* 0x000fe2000f8e0002 */
[----:B------:R-:W-:-:S03]  /*aac0*/  UMOV UR5, 0xffffffff ;  /* 0xffffffff00057882 */ /* 0x000fc60000000000 */
[----:B------:R-:W-:Y:S01]  /*aad0*/  VIADD R5, R3, UR4 ;  /* 0x0000000403057c36 */ /* 0x000fe20008000000 */
[----:B------:R-:W-:Y:S01]  /*aae0*/  ULDC UR4, c[0x0][0x2f4] ;  /* 0x0000bd0000047ab9 */ /* 0x000fe20000000800 */
[----:B------:R-:W-:Y:S02]  /*aaf0*/  LOP3.LUT R3, R6, 0x1c0, RZ, 0xc0, !PT ;  /* 0x000001c006037812 */ /* 0x000fe400078ec0ff */
[----:B------:R-:W-:Y:S02]  /*ab00*/  ISETP.GE.AND P2, PT, R22, UR4, PT ;  /* 0x0000000416007c0c */ /* 0x000fe4000bf46270 */
[----:B------:R-:W-:Y:S02]  /*ab10*/  LOP3.LUT R3, R3, 0x38, R6, 0xf8, !PT ;  /* 0x0000003803037812 */ /* 0x000fe400078ef806 */
[C---:B------:R-:W-:Y:S02]  /*ab20*/  LEA R4, P0, R2.reuse, UR6, 0x1 ;  /* 0x0000000602047c11 */ /* 0x040fe4000f8008ff */
[----:B------:R-:W-:Y:S01]  /*ab30*/  LOP3.LUT R3, R3, 0x38, R28, 0x78, !PT ;  /* 0x0000003803037812 */ /* 0x000fe200078e781c */
[----:B------:R-:W-:Y:S01]  /*ab40*/  IMAD.SHL.U32 R28, R7, 0x8, RZ ;  /* 0x00000008071c7824 */ /* 0x000fe200078e00ff */
[----:B------:R-:W-:-:S02]  /*ab50*/  LEA.HI.X R5, R2, UR7, R5, 0x1, P0 ;  /* 0x0000000702057c11 */ /* 0x000fc400080f0c05 */
[----:B------:R-:W-:Y:S02]  /*ab60*/  ISETP.GE.AND P0, PT, R17, 0x1, PT ;  /* 0x000000011100780c */ /* 0x000fe40003f06270 */
[----:B------:R-:W-:Y:S02]  /*ab70*/  LOP3.LUT R28, R3, 0x200, R28, 0xf8, !PT ;  /* 0x00000200031c7812 */ /* 0x000fe400078ef81c */
[----:B------:R-:W-:Y:S01]  /*ab80*/  @P2 LOP3.LUT R16, R16, 0x2, RZ, 0xfc, !PT ;  /* 0x0000000210102812 */ /* 0x000fe200078efcff */
[----:B------:R-:W-:Y:S08]  /*ab90*/  BRA.DIV UR5, `(.L_x_225) ;  /* 0x0000003605a47947 */ /* 0x000ff0000b800000 */
[----:B------:R-:W0:Y:S01]  /*aba0*/  SHFL.IDX PT, R14, R4, RZ, 0x181f ;  /* 0x00181fff040e7589 */ /* 0x000e2200000e0000 */
[----:B------:R-:W-:-:S03]  /*abb0*/  @P0 LEA R7, R28, UR42, 0x1 ;  /* 0x0000002a1c070c11 */ /* 0x000fc6000f8e08ff */
[----:B------:R-:W1:Y:S01]  /*abc0*/  SHFL.IDX PT, R0, R5, RZ, 0x181f ;  /* 0x00181fff05007589 */ /* 0x000e6200000e0000 */
[----:B0-----:R-:W-:-:S03]  /*abd0*/  @P0 LEA R2, P1, R22, R14, 0x1 ;  /* 0x0000000e16020211 */ /* 0x001fc600078208ff */
[----:B------:R-:W0:Y:S02]  /*abe0*/  SHFL.IDX PT, R14, R4, 0x1, 0x181f ;  /* 0x00381f00040e7f89 */ /* 0x000e2400000e0000 */
        /* <DEDUP_REMOVED lines=20> */
[----:B------:R-:W0:Y:S02]  /*ad30*/  SHFL.IDX PT, R14, R4, 0x4, 0x181f ;  /* 0x00981f00040e7f89 */ /* 0x000e2400000e0000 */
[----:B-1----:R-:W-:Y:S02]  /*ad40*/  @P0 IADD3.X R3, RZ, R0, RZ, P1, !PT ;  /* 0x00000000ff030210 */ /* 0x002fe40000ffe4ff */
[----:B------:R-:W1:Y:S04]  /*ad50*/  SHFL.IDX PT, R0, R5, 0x4, 0x181f ;  /* 0x00981f0005007f89 */ /* 0x000e6800000e0000 */
[----:B------:R0:W-:Y:S01]  /*ad60*/  @P0 LDGSTS.E.BYPASS.LTC128B.128 [R9+0x1dc00], desc[UR36][R2.64], !P2 ;  /* 0x1dc0000002090fae */ /* 0x0001e2000d101d64 */
[----:B------:R-:W-:-:S13]  /*ad70*/  ISETP.GE.AND P0, PT, R17, 0x41, PT ;  /* 0x000000411100780c */ /* 0x000fda0003f06270 */
[----:B------:R-:W-:Y:S02]  /*ad80*/  @P0 LEA R7, R28, UR42, 0x1 ;  /* 0x0000002a1c070c11 */ /* 0x000fe4000f8e08ff */
[----:B0-----:R-:W-:Y:S02]  /*ad90*/  @P0 LEA R2, P1, R22, R14, 0x1 ;  /* 0x0000000e16020211 */ /* 0x001fe400078208ff */
[----:B------:R0:W2:Y:S03]  /*ada0*/  SHFL.IDX PT, R14, R4, 0x5, 0x181f ;  /* 0x00b81f00040e7f89 */ /* 0x0000a600000e0000 */
[----:B-1----:R-:W-:Y:S02]  /*adb0*/  @P0 IMAD.X R3, RZ, RZ, R0, P1 ;  /* 0x000000ffff030224 */ /* 0x002fe400008e0600 */
[----:B------:R0:W1:Y:S04]  /*adc0*/  SHFL.IDX PT, R0, R5, 0x5, 0x181f ;  /* 0x00b81f0005007f89 */ /* 0x00006800000e0000 */
[----:B------:R0:W-:Y:S02]  /*add0*/  @P0 LDGSTS.E.BYPASS.LTC128B.128 [R7+0x1e400], desc[UR36][R2.64], !P2 ;  /* 0x1e40000002070fae */ /* 0x0001e4000d101d64 */
.L_x_283:
        /* <DEDUP_REMOVED lines=12> */
[----:B------:R-:W-:-:S13]  /*aea0*/  LOP3.LUT P2, RZ, R16, 0x20, RZ, 0xc0, !PT ;  /* 0x0000002010ff7812 */ /* 0x000fda000784c0ff */
[----:B0-----:R-:W-:Y:S05]  /*aeb0*/  @!P2 BRA `(.L_x_226) ;  /* 0x000000000004a947 */ /* 0x001fea0003800000 */
[----:B------:R-:W-:Y:S01]  /*aec0*/  BPT.TRAP 0x1 ;  /* 0x000000040000795c */ /* 0x000fe20000300000 */
.L_x_226:
[----:B------:R-:W-:Y:S01]  /*aed0*/  SYNCS.ARRIVE.TRANS64.A1T0 RZ, [UR42+0x32430], RZ ;  /* 0x032430ffffff79a7 */ /* 0x000fe2000810002a */
[----:B------:R-:W-:Y:S05]  /*aee0*/  WARPSYNC.ALL ;  /* 0x0000000000007948 */ /* 0x000fea0003800000 */
[----:B------:R-:W-:Y:S01]  /*aef0*/  UIADD3 UR4, UR42, 0x18400, URZ ;  /* 0x000184002a047890 */ /* 0x000fe2000fffe03f */
[----:B------:R-:W-:Y:S01]  /*af00*/  BAR.SYNC.DEFER_BLOCKING 0x8, 0x180 ;  /* 0x0206000000007b1d */ /* 0x000fe20000010000 */
[----:B------:R-:W-:Y:S02]  /*af10*/  USHF.R.S32.HI UR47, URZ, 0x1f, UR43 ;  /* 0x0000001f3f2f7899 */ /* 0x000fe4000801142b */
[----:B------:R-:W-:-:S06]  /*af20*/  ULOP3.LUT UP0, URZ, UR4, 0x3ff, URZ, 0xc0, !UPT ;  /* 0x000003ff043f7892 */ /* 0x000fcc000f80c03f */
        /* <DEDUP_REMOVED lines=11> */
[----:B------:R-:W-:Y:S02]  /*afe0*/  IMAD.U32 R7, RZ, RZ, UR9 ;  /* 0x00000009ff077e24 */ /* 0x000fe4000f8e00ff */
[----:B------:R-:W-:-:S02]  /*aff0*/  IMAD.U32 R10, RZ, RZ, UR4 ;  /* 0x00000004ff0a7e24 */ /* 0x000fc4000f8e00ff */
[----:B------:R-:W-:Y:S02]  /*b000*/  IMAD.MOV.U32 R8, RZ, RZ, 0x70 ;  /* 0x00000070ff087424 */ /* 0x000fe400078e00ff */
[----:B------:R-:W-:Y:S02]  /*b010*/  IMAD.MOV.U32 R12, RZ, RZ, 0x1 ;  /* 0x00000001ff0c7424 */ /* 0x000fe400078e00ff */
[----:B------:R-:W-:-:S07]  /*b020*/  IMAD.MOV.U32 R13, RZ, RZ, RZ ;  /* 0x000000ffff0d7224 */ /* 0x000fce00078e00ff */
[----:B------:R-:W-:-:S07]  /*b030*/  LEPC R20, `(.L_x_227) ;  /* 0x000000001014794e */ /* 0x000fce0000000000 */
[----:B0-----:R-:W-:Y:S05]  /*b040*/  CALL.ABS.NOINC R2 ;  /* 0x0000000002007343 */ /* 0x001fea0003c00000 */
.L_x_227:
[----:B------:R-:W0:Y:S01]  /*b050*/  LDC R6, c[0x0][0x448] ;  /* 0x00011200ff067b82 */ /* 0x000e220000000800 */
[----:B------:R-:W-:Y:S01]  /*b060*/  R2UR UR6, R29 ;  /* 0x000000001d0672ca */ /* 0x000fe200000e0000 */
[----:B------:R-:W-:Y:S01]  /*b070*/  ULDC.64 UR8, c[0x0][0x2d8] ;  /* 0x0000b60000087ab9 */ /* 0x000fe20000000a00 */
[----:B------:R-:W-:Y:S01]  /*b080*/  LEA R35, R36, R32, 0x7 ;  /* 0x0000002024237211 */ /* 0x000fe200078e38ff */
[----:B------:R-:W-:Y:S01]  /*b090*/  UIMAD.WIDE.U32 UR4, UR39, UR8, URZ ;  /* 0x00000008270472a5 */ /* 0x000fe2000f8e003f */
[----:B------:R-:W-:-:S03]  /*b0a0*/  LOP3.LUT R16, R16, 0xfffeffff, RZ, 0xc0, !PT ;  /* 0xfffeffff10107812 */ /* 0x000fc600078ec0ff */
[----:B------:R-:W-:-:S06]  /*b0b0*/  IMAD.MOV.U32 R7, RZ, RZ, R35 ;  /* 0x000000ffff077224 */ /* 0x000fcc00078e0023 */
[----:B------:R-:W-:-:S04]  /*b0c0*/  UIMAD UR6, UR6, UR8, URZ ;  /* 0x00000008060672a4 */ /* 0x000fc8000f8e023f */
[----:B------:R-:W-:-:S03]  /*b0d0*/  UIMAD UR6, UR39, UR9, UR6 ;  /* 0x00000009270672a4 */ /* 0x000fc6000f8e0206 */
[----:B------:R-:W-:Y:S01]  /*b0e0*/  ULDC.64 UR8, c[0x0][0x2e0] ;  /* 0x0000b80000087ab9 */ /* 0x000fe20000000a00 */
[----:B------:R-:W-:Y:S01]  /*b0f0*/  UIADD3 UR5, UR5, UR6, URZ ;  /* 0x0000000605057290 */ /* 0x000fe2000fffe03f */
[----:B0-----:R-:W-:Y:S01]  /*b100*/  ISETP.NE.AND P0, PT, R6, 0x1, PT ;  /* 0x000000010600780c */ /* 0x001fe20003f05270 */
[----:B------:R-:W-:Y:S02]  /*b110*/  UIMAD UR6, UR47, UR8, URZ ;  /* 0x000000082f0672a4 */ /* 0x000fe4000f8e023f */
[----:B------:R-:W-:Y:S02]  /*b120*/  UIMAD.WIDE.U32 UR4, UR43, UR8, UR4 ;  /* 0x000000082b0472a5 */ /* 0x000fe4000f8e0004 */
[----:B------:R-:W-:-:S04]  /*b130*/  UIMAD UR6, UR43, UR9, UR6 ;  /* 0x000000092b0672a4 */ /* 0x000fc8000f8e0206 */
[----:B------:R-:W-:Y:S01]  /*b140*/  IMAD.U32 R4, RZ, RZ, UR4 ;  /* 0x00000004ff047e24 */ /* 0x000fe2000f8e00ff */
[----:B------:R-:W-:Y:S02]  /*b150*/  UIADD3 UR6, UR5, UR6, URZ ;  /* 0x0000000605067290 */ /* 0x000fe4000fffe03f */
[----:B------:R-:W-:Y:S01]  /*b160*/  MOV R5, UR5 ;  /* 0x0000000500057c02 */ /* 0x000fe20008000f00 */
[----:B------:R-:W0:Y:S01]  /*b170*/  @P0 LDC R0, c[0x0][0x44c] ;  /* 0x00011300ff000b82 */ /* 0x000e220000000800 */
[----:B------:R-:W-:Y:S01]  /*b180*/  IMAD.MOV.U32 R2, RZ, RZ, R4 ;  /* 0x000000ffff027224 */ /* 0x000fe200078e0004 */
[----:B------:R-:W-:Y:S01]  /*b190*/  ULDC.64 UR4, c[0x0][0x2d0] ;  /* 0x0000b40000047ab9 */ /* 0x000fe20000000a00 */
[----:B------:R-:W-:-:S05]  /*b1a0*/  @P0 LOP3.LUT R16, R16, 0x10000, RZ, 0xfc, !PT ;  /* 0x0001000010100812 */ /* 0x000fca00078efcff */
[----:B------:R-:W1:Y:S01]  /*b1b0*/  @P0 LDC R3, c[0x0][0x450] ;  /* 0x00011400ff030b82 */ /* 0x000e620000000800 */
[----:B0-----:R-:W-:-:S05]  /*b1c0*/  @P0 IMAD.HI.U32 R0, R35, R0, RZ ;  /* 0x0000000023000227 */ /* 0x001fca00078e00ff */
[----:B-1----:R-:W-:Y:S01]  /*b1d0*/  @P0 SHF.R.U32.HI R7, RZ, R3, R0 ;  /* 0x00000003ff070219 */ /* 0x002fe20000011600 */
[----:B------:R-:W-:-:S03]  /*b1e0*/  IMAD.U32 R3, RZ, RZ, UR6 ;  /* 0x00000006ff037e24 */ /* 0x000fc6000f8e00ff */
[--C-:B------:R-:W-:Y:S01]  /*b1f0*/  SHF.R.S32.HI R0, RZ, 0x1f, R7.reuse ;  /* 0x0000001fff007819 */ /* 0x100fe20000011407 */
[----:B------:R-:W-:Y:S02]  /*b200*/  IMAD.MOV R4, RZ, RZ, -R7 ;  /* 0x000000ffff047224 */ /* 0x000fe400078e0a07 */
[----:B------:R-:W-:-:S04]  /*b210*/  IMAD.WIDE.U32 R2, R7, UR4, R2 ;  /* 0x0000000407027c25 */ /* 0x000fc8000f8e0002 */
[----:B------:R-:W-:Y:S02]  /*b220*/  IMAD R0, R0, UR4, RZ ;  /* 0x0000000400007c24 */ /* 0x000fe4000f8e02ff */
[----:B------:R-:W-:Y:S02]  /*b230*/  IMAD R5, R6, R4, R35 ;  /* 0x0000000406057224 */ /* 0x000fe400078e0223 */
[----:B------:R-:W-:Y:S01]  /*b240*/  IMAD R9, R7, UR5, R0 ;  /* 0x0000000507097c24 */ /* 0x000fe2000f8e0200 */
[----:B------:R-:W-:Y:S02]  /*b250*/  ULDC.64 UR4, c[0x0][0x2c8] ;  /* 0x0000b20000047ab9 */ /* 0x000fe40000000a00 */
[----:B------:R-:W-:Y:S01]  /*b260*/  SHF.R.S32.HI R0, RZ, 0x1f, R5 ;  /* 0x0000001fff007819 */ /* 0x000fe20000011405 */
[----:B------:R-:W-:-:S04]  /*b270*/  IMAD.IADD R3, R3, 0x1, R9 ;  /* 0x0000000103037824 */ /* 0x000fc800078e0209 */
[----:B------:R-:W-:Y:S02]  /*b280*/  IMAD R0, R0, UR4, RZ ;  /* 0x0000000400007c24 */ /* 0x000fe4000f8e02ff */
[----:B------:R-:W-:-:S04]  /*b290*/  IMAD.WIDE.U32 R2, R5, UR4, R2 ;  /* 0x0000000405027c25 */ /* 0x000fc8000f8e0002 */
[----:B------:R-:W-:Y:S01]  /*b2a0*/  IMAD R7, R5, UR5, R0 ;  /* 0x0000000505077c24 */ /* 0x000fe2000f8e0200 */
[----:B------:R-:W-:Y:S02]  /*b2b0*/  ULDC.64 UR4, c[0x0][0x280] ;  /* 0x0000a00000047ab9 */ /* 0x000fe40000000a00 */
[----:B------:R-:W-:Y:S01]  /*b2c0*/  LEA R0, P0, R2, UR4, 0x1 ;  /* 0x0000000402007c11 */ /* 0x000fe2000f8008ff */
[----:B------:R-:W-:Y:S01]  /*b2d0*/  ULDC UR4, c[0x0][0x2b8] ;  /* 0x0000ae0000047ab9 */ /* 0x000fe20000000800 */
[----:B------:R-:W-:-:S04]  /*b2e0*/  IADD3 R3, R3, R7, RZ ;  /* 0x0000000703037210 */ /* 0x000fc80007ffe0ff */
[----:B------:R-:W-:Y:S01]  /*b2f0*/  LEA.HI.X R4, R2, UR5, R3, 0x1, P0 ;  /* 0x0000000502047c11 */ /* 0x000fe200080f0c03 */
[----:B------:R-:W-:Y:S01]  /*b300*/  UMOV UR5, 0xffffffff ;  /* 0xffffffff00057882 */ /* 0x000fe20000000000 */
[----:B------:R-:W-:Y:S02]  /*b310*/  ISETP.GE.AND P0, PT, R22, UR4, PT ;  /* 0x0000000416007c0c */ /* 0x000fe4000bf06270 */
[----:B------:R-:W-:Y:S11]  /*b320*/  BRA.DIV UR5, `(.L_x_228) ;  /* 0x00000036056c7947 */ /* 0x000ff6000b800000 */
[----:B------:R-:W0:Y:S01]  /*b330*/  LDC R2, c[0x0][0x448] ;  /* 0x00011200ff027b82 */ /* 0x000e220000000800 */
[----:B------:R-:W1:Y:S01]  /*b340*/  SHFL.IDX PT, R14, R0, RZ, 0x181f ;  /* 0x00181fff000e7589 */ /* 0x000e6200000e0000 */
[----:B------:R-:W-:Y:S01]  /*b350*/  ULDC UR4, c[0x0][0x288] ;  /* 0x0000a20000047ab9 */ /* 0x000fe20000000800 */
[----:B------:R-:W-:Y:S01]  /*b360*/  IMAD R6, R36, 0x80, R37 ;  /* 0x0000008024067824 */ /* 0x000fe200078e0225 */
[----:B------:R-:W-:Y:S01]  /*b370*/  LOP3.LUT R16, R16, 0xffffefff, RZ, 0xc0, !PT ;  /* 0xffffefff10107812 */ /* 0x000fe200078ec0ff */
[----:B------:R-:W2:Y:S02]  /*b380*/  SHFL.IDX PT, R3, R4, RZ, 0x181f ;  /* 0x00181fff04037589 */ /* 0x000ea400000e0000 */
[C---:B------:R-:W-:Y:S02]  /*b390*/  VIADD R8, R6.reuse, 0x10 ;  /* 0x0000001006087836 */ /* 0x040fe40000000000 */
[----:B------:R-:W-:Y:S01]  /*b3a0*/  SHFL.IDX PT, R7, R4, 0x1, 0x181f ;  /* 0x00381f0004077f89 */ /* 0x000fe200000e0000 */
[----:B------:R-:W-:-:S03]  /*b3b0*/  VIADD R9, R6, 0x40 ;  /* 0x0000004006097836 */ /* 0x000fc60000000000 */
[----:B------:R-:W-:Y:S04]  /*b3c0*/  SHFL.IDX PT, R20, R4, 0x2, 0x181f ;  /* 0x00581f0004147f89 */ /* 0x000fe800000e0000 */
[----:B------:R-:W-:Y:S01]  /*b3d0*/  SHFL.IDX PT, R10, R4, 0x5, 0x181f ;  /* 0x00b81f00040a7f89 */ /* 0x000fe200000e0000 */
[----:B0-----:R-:W-:-:S05]  /*b3e0*/  IMAD R5, R2, UR4, RZ ;  /* 0x0000000402057c24 */ /* 0x001fca000f8e02ff */
[-C--:B------:R-:W-:Y:S02]  /*b3f0*/  ISETP.GE.AND P3, PT, R6, R5.reuse, PT ;  /* 0x000000050600720c */ /* 0x080fe40003f66270 */
[-C--:B------:R-:W-:Y:S01]  /*b400*/  ISETP.GE.AND P2, PT, R8, R5.reuse, PT ;  /* 0x000000050800720c */ /* 0x080fe20003f46270 */
[----:B------:R-:W-:Y:S01]  /*b410*/  VIADD R8, R6, 0x20 ;  /* 0x0000002006087836 */ /* 0x000fe20000000000 */
[----:B------:R-:W-:-:S04]  /*b420*/  ISETP.GE.AND P4, PT, R9, R5, PT ;  /* 0x000000050900720c */ /* 0x000fc80003f86270 */
[----:B------:R-:W-:Y:S01]  /*b430*/  ISETP.GE.AND P6, PT, R8, R5, PT ;  /* 0x000000050800720c */ /* 0x000fe20003fc6270 */
[----:B------:R-:W-:-:S04]  /*b440*/  VIADD R8, R6, 0x30 ;  /* 0x0000003006087836 */ /* 0x000fc80000000000 */
[----:B-1----:R-:W-:Y:S02]  /*b450*/  @!P3 LEA R2, P1, R22, R14, 0x1 ;  /* 0x0000000e1602b211 */ /* 0x002fe400078208ff */
[----:B------:R-:W0:Y:S01]  /*b460*/  SHFL.IDX PT, R14, R0, 0x1, 0x181f ;  /* 0x00381f00000e7f89 */ /* 0x000e2200000e0000 */
[----:B------:R-:W-:Y:S02]  /*b470*/  ISETP.GE.AND P5, PT, R8, R5, PT ;  /* 0x000000050800720c */ /* 0x000fe40003fa6270 */
[----:B--2---:R-:W-:Y:S01]  /*b480*/  @!P3 IMAD.X R3, RZ, RZ, R3, P1 ;  /* 0x000000ffff03b224 */ /* 0x004fe200008e0603 */
[----:B------:R-:W-:Y:S01]  /*b490*/  @!P3 LEA R9, R28, UR42, 0x1 ;  /* 0x0000002a1c09bc11 */ /* 0x000fe2000f8e08ff */
[----:B------:R-:W-:Y:S01]  /*b4a0*/  SHFL.IDX PT, R8, R4, 0x4, 0x181f ;  /* 0x00981f0004087f89 */ /* 0x000fe200000e0000 */
[----:B------:R-:W-:Y:S02]  /*b4b0*/  @P3 LOP3.LUT R16, R16, 0x1000, RZ, 0xfc, !PT ;  /* 0x0000100010103812 */ /* 0x000fe400078efcff */
[----:B------:R-:W-:Y:S01]  /*b4c0*/  @!P2 LEA R21, R28, UR42, 0x1 ;  /* 0x0000002a1c15ac11 */ /* 0x000fe2000f8e08ff */
[----:B------:R1:W-:Y:S01]  /*b4d0*/  @!P3 LDGSTS.E.BYPASS.LTC128B.128 [R9+0x18400], desc[UR36][R2.64], !P0 ;  /* 0x184000000209bfae */ /* 0x0003e2000c101d64 */
[----:B------:R-:W-:-:S04]  /*b4e0*/  LOP3.LUT R16, R16, 0xfffff7ff, RZ, 0xc0, !PT ;  /* 0xfffff7ff10107812 */ /* 0x000fc800078ec0ff */
[----:B------:R-:W-:-:S04]  /*b4f0*/  @P2 LOP3.LUT R16, R16, 0x800, RZ, 0xfc, !PT ;  /* 0x0000080010102812 */ /* 0x000fc800078efcff */
[----:B------:R-:W-:Y:S01]  /*b500*/  LOP3.LUT R16, R16, 0xfffffbff, RZ, 0xc0, !PT ;  /* 0xfffffbff10107812 */ /* 0x000fe200078ec0ff */
[----:B-1----:R-:W-:Y:S01]  /*b510*/  VIADD R2, R6, 0x50 ;  /* 0x0000005006027836 */ /* 0x002fe20000000000 */
[----:B------:R-:W-:Y:S02]  /*b520*/  SHFL.IDX PT, R9, R0, 0x5, 0x181f ;  /* 0x00b81f0000097f89 */ /* 0x000fe400000e0000 */
[----:B------:R-:W-:Y:S02]  /*b530*/  @P6 LOP3.LUT R16, R16, 0x400, RZ, 0xfc, !PT ;  /* 0x0000040010106812 */ /* 0x000fe400078efcff */
[----:B0-----:R-:W-:Y:S02]  /*b540*/  @!P2 LEA R12, P1, R22, R14, 0x1 ;  /* 0x0000000e160ca211 */ /* 0x001fe400078208ff */
[----:B------:R-:W0:Y:S01]  /*b550*/  SHFL.IDX PT, R14, R0, 0x2, 0x181f ;  /* 0x00581f00000e7f89 */ /* 0x000e2200000e0000 */
[----:B------:R-:W-:Y:S02]  /*b560*/  ISETP.GE.AND P3, PT, R2, R5, PT ;  /* 0x000000050200720c */ /* 0x000fe40003f66270 */
[----:B------:R-:W-:Y:S01]  /*b570*/  @!P2 IADD3.X R11, RZ, R7, RZ, P1, !PT ;  /* 0x00000007ff0ba210 */ /* 0x000fe20000ffe4ff */
[----:B------:R-:W-:Y:S01]  /*b580*/  @!P2 IMAD.MOV.U32 R2, RZ, RZ, R12 ;  /* 0x000000ffff02a224 */ /* 0x000fe200078e000c */
[----:B------:R-:W-:Y:S01]  /*b590*/  SHFL.IDX PT, R7, R4, 0x3, 0x181f ;  /* 0x00781f0004077f89 */ /* 0x000fe200000e0000 */
[----:B------:R-:W-:-:S02]  /*b5a0*/  LOP3.LUT R16, R16, 0xfffffdff, RZ, 0xc0, !PT ;  /* 0xfffffdff10107812 */ /* 0x000fc400078ec0ff */
[----:B------:R-:W-:Y:S02]  /*b5b0*/  @!P2 IMAD.MOV.U32 R3, RZ, RZ, R11 ;  /* 0x000000ffff03a224 */ /* 0x000fe400078e000b */
[----:B------:R-:W-:Y:S01]  /*b5c0*/  SHFL.IDX PT, R11, R0, 0x6, 0x181f ;  /* 0x00d81f00000b7f89 */ /* 0x000fe200000e0000 */
[----:B------:R-:W-:-:S03]  /*b5d0*/  @P5 LOP3.LUT R16, R16, 0x200, RZ, 0xfc, !PT ;  /* 0x0000020010105812 */ /* 0x000fc600078efcff */
[----:B------:R1:W-:Y:S01]  /*b5e0*/  @!P2 LDGSTS.E.BYPASS.LTC128B.128 [R21+0x18c00], desc[UR36][R2.64], !P0 ;  /* 0x18c000000215afae */ /* 0x0003e2000c101d64 */
[----:B------:R-:W-:-:S04]  /*b5f0*/  LOP3.LUT R16, R16, 0xfffffeff, RZ, 0xc0, !PT ;  /* 0xfffffeff10107812 */ /* 0x000fc800078ec0ff */
[----:B------:R-:W-:-:S04]  /*b600*/  @P4 LOP3.LUT R16, R16, 0x100, RZ, 0xfc, !PT ;  /* 0x0000010010104812 */ /* 0x000fc800078efcff */
[----:B------:R-:W-:Y:S02]  /*b610*/  LOP3.LUT R16, R16, 0xffffff7f, RZ, 0xc0, !PT ;  /* 0xffffff7f10107812 */ /* 0x000fe400078ec0ff */
[----:B0-----:R-:W-:Y:S01]  /*b620*/  @!P6 LEA R15, P1, R22, R14, 0x1 ;  /* 0x0000000e160fe211 */ /* 0x001fe200078208ff */
[----:B-1----:R-:W-:Y:S01]  /*b630*/  SHFL.IDX PT, R2, R4, 0x6, 0x181f ;  /* 0x00d81f0004027f89 */ /* 0x002fe200000e0000 */
[----:B------:R-:W-:Y:S01]  /*b640*/  VIADD R3, R6, 0x60 ;  /* 0x0000006006037836 */ /* 0x000fe20000000000 */
[C---:B------:R-:W-:Y:S02]  /*b650*/  @!P6 LEA R21, R28.reuse, UR42, 0x1 ;  /* 0x0000002a1c15ec11 */ /* 0x040fe4000f8e08ff */
[----:B------:R-:W0:Y:S01]  /*b660*/  SHFL.IDX PT, R14, R0, 0x3, 0x181f ;  /* 0x00781f00000e7f89 */ /* 0x000e2200000e0000 */
[----:B------:R-:W-:Y:S01]  /*b670*/  @!P6 IMAD.X R20, RZ, RZ, R20, P1 ;  /* 0x000000ffff14e224 */ /* 0x000fe200008e0614 */
[----:B------:R-:W-:Y:S02]  /*b680*/  ISETP.GE.AND P2, PT, R3, R5, PT ;  /* 0x000000050300720c */ /* 0x000fe40003f46270 */
[----:B------:R-:W-:Y:S01]  /*b690*/  SHFL.IDX PT, R4, R4, 0x7, 0x181f ;  /* 0x00f81f0004047f89 */ /* 0x000fe200000e0000 */
[----:B------:R-:W-:Y:S01]  /*b6a0*/  @!P6 IMAD.MOV.U32 R3, RZ, RZ, R20 ;  /* 0x000000ffff03e224 */ /* 0x000fe200078e0014 */
[----:B------:R-:W-:-:S02]  /*b6b0*/  @!P4 LEA R20, R28, UR42, 0x1 ;  /* 0x0000002a1c14cc11 */ /* 0x000fc4000f8e08ff */
[----:B------:R-:W-:-:S04]  /*b6c0*/  @P3 LOP3.LUT R16, R16, 0x80, RZ, 0xfc, !PT ;  /* 0x0000008010103812 */ /* 0x000fc800078efcff */
[----:B------:R-:W-:-:S04]  /*b6d0*/  LOP3.LUT R16, R16, 0xffffffbf, RZ, 0xc0, !PT ;  /* 0xffffffbf10107812 */ /* 0x000fc800078ec0ff */
[----:B------:R-:W-:Y:S02]  /*b6e0*/  @P2 LOP3.LUT R16, R16, 0x40, RZ, 0xfc, !PT ;  /* 0x0000004010102812 */ /* 0x000fe400078efcff */
[----:B0-----:R-:W-:-:S04]  /*b6f0*/  @!P5 LEA R13, P1, R22, R14, 0x1 ;  /* 0x0000000e160dd211 */ /* 0x001fc800078208ff */
[----:B------:R-:W-:Y:S02]  /*b700*/  @!P5 IADD3.X R14, RZ, R7, RZ, P1, !PT ;  /* 0x00000007ff0ed210 */ /* 0x000fe40000ffe4ff */
[----:B------:R-:W0:Y:S02]  /*b710*/  SHFL.IDX PT, R7, R0, 0x4, 0x181f ;  /* 0x00981f0000077f89 */ /* 0x000e2400000e0000 */
[----:B0-----:R-:W-:-:S05]  /*b720*/  @!P4 LEA R7, P1, R22, R7, 0x1 ;  /* 0x000000071607c211 */ /* 0x001fca00078208ff */
[----:B------:R-:W-:Y:S01]  /*b730*/  @!P4 IMAD.X R8, RZ, RZ, R8, P1 ;  /* 0x000000ffff08c224 */ /* 0x000fe200008e0608 */
[----:B------:R-:W-:-:S04]  /*b740*/  @!P3 LEA R9, P1, R22, R9, 0x1 ;  /* 0x000000091609b211 */ /* 0x000fc800078208ff */
[----:B------:R-:W-:Y:S02]  /*b750*/  @!P3 IADD3.X R10, RZ, R10, RZ, P1, !PT ;  /* 0x0000000aff0ab210 */ /* 0x000fe40000ffe4ff */
[----:B------:R-:W-:-:S04]  /*b760*/  @!P2 LEA R11, P1, R22, R11, 0x1 ;  /* 0x0000000b160ba211 */ /* 0x000fc800078208ff */
[----:B------:R-:W-:Y:S01]  /*b770*/  @!P2 IADD3.X R12, RZ, R2, RZ, P1, !PT ;  /* 0x00000002ff0ca210 */ /* 0x000fe20000ffe4ff */
[----:B------:R-:W-:Y:S01]  /*b780*/  @!P6 IMAD.MOV.U32 R2, RZ, RZ, R15 ;  /* 0x000000ffff02e224 */ /* 0x000fe200078e000f */
[----:B------:R-:W-:-:S04]  /*b790*/  @!P5 LEA R15, R28, UR42, 0x1 ;  /* 0x0000002a1c0fdc11 */ /* 0x000fc8000f8e08ff */
[----:B------:R0:W-:Y:S02]  /*b7a0*/  @!P6 LDGSTS.E.BYPASS.LTC128B.128 [R21+0x19400], desc[UR36][R2.64], !P0 ;  /* 0x194000000215efae */ /* 0x0001e4000c101d64 */
[----:B0-----:R-:W-:Y:S01]  /*b7b0*/  @!P5 IMAD.MOV.U32 R2, RZ, RZ, R13 ;  /* 0x000000ffff02d224 */ /* 0x001fe200078e000d */
[----:B------:R-:W-:Y:S02]  /*b7c0*/  @!P5 MOV R3, R14 ;  /* 0x0000000e0003d202 */ /* 0x000fe40000000f00 */
[----:B------:R0:W1:Y:S04]  /*b7d0*/  SHFL.IDX PT, R14, R0, 0x7, 0x181f ;  /* 0x00f81f00000e7f89 */ /* 0x00006800000e0000 */
[----:B------:R2:W-:Y:S02]  /*b7e0*/  @!P5 LDGSTS.E.BYPASS.LTC128B.128 [R15+0x19c00], desc[UR36][R2.64], !P0 ;  /* 0x19c00000020fdfae */ /* 0x0005e4000c101d64 */
[----:B--2---:R-:W-:Y:S01]  /*b7f0*/  @!P4 IMAD.MOV.U32 R2, RZ, RZ, R7 ;  /* 0x000000ffff02c224 */ /* 0x004fe200078e0007 */
[----:B------:R-:W-:Y:S01]  /*b800*/  @!P3 LEA R7, R28, UR42, 0x1 ;  /* 0x0000002a1c07bc11 */ /* 0x000fe2000f8e08ff */
[----:B------:R-:W-:-:S05]  /*b810*/  @!P4 IMAD.MOV.U32 R3, RZ, RZ, R8 ;  /* 0x000000ffff03c224 */ /* 0x000fca00078e0008 */
[----:B------:R2:W-:Y:S02]  /*b820*/  @!P4 LDGSTS.E.BYPASS.LTC128B.128 [R20+0x1a400], desc[UR36][R2.64], !P0 ;  /* 0x1a4000000214cfae */ /* 0x0005e4000c101d64 */
[----:B--2---:R-:W-:Y:S01]  /*b830*/  @!P3 IMAD.MOV.U32 R2, RZ, RZ, R9 ;  /* 0x000000ffff02b224 */ /* 0x004fe200078e0009 */
[----:B------:R-:W-:Y:S02]  /*b840*/  @!P3 MOV R3, R10 ;  /* 0x0000000a0003b202 */ /* 0x000fe40000000f00 */
[----:B------:R-:W-:-:S03]  /*b850*/  @!P2 LEA R9, R28, UR42, 0x1 ;  /* 0x0000002a1c09ac11 */ /* 0x000fc6000f8e08ff */
[----:B------:R2:W-:Y:S02]  /*b860*/  @!P3 LDGSTS.E.BYPASS.LTC128B.128 [R7+0x1ac00], desc[UR36][R2.64], !P0 ;  /* 0x1ac000000207bfae */ /* 0x0005e4000c101d64 */
[----:B--2---:R-:W-:Y:S02]  /*b870*/  @!P2 IMAD.MOV.U32 R2, RZ, RZ, R11 ;  /* 0x000000ffff02a224 */ /* 0x004fe400078e000b */
[----:B------:R-:W-:-:S05]  /*b880*/  @!P2 IMAD.MOV.U32 R3, RZ, RZ, R12 ;  /* 0x000000ffff03a224 */ /* 0x000fca00078e000c */
[----:B-1----:R0:W-:Y:S02]  /*b890*/  @!P2 LDGSTS.E.BYPASS.LTC128B.128 [R9+0x1b400], desc[UR36][R2.64], !P0 ;  /* 0x1b4000000209afae */ /* 0x0021e4000c101d64 */
.L_x_300:
[----:B------:R-:W-:Y:S01]  /*b8a0*/  VIADD R6, R6, 0x70 ;  /* 0x0000007006067836 */ /* 0x000fe20000000000 */
[----:B------:R-:W-:-:S04]  /*b8b0*/  LOP3.LUT R16, R16, 0xffffdfff, RZ, 0xc0, !PT ;  /* 0xffffdfff10107812 */ /* 0x000fc800078ec0ff */
[----:B------:R-:W-:-:S13]  /*b8c0*/  ISETP.GE.AND P2, PT, R6, R5, PT ;  /* 0x000000050600720c */ /* 0x000fda0003f46270 */
[----:B0-----:R-:W-:Y:S02]  /*b8d0*/  @!P2 LEA R2, P1, R22, R14, 0x1 ;  /* 0x0000000e1602a211 */ /* 0x001fe400078208ff */
[----:B------:R-:W-:Y:S02]  /*b8e0*/  @!P2 LEA R5, R28, UR42, 0x1 ;  /* 0x0000002a1c05ac11 */ /* 0x000fe4000f8e08ff */
[----:B------:R-:W-:Y:S02]  /*b8f0*/  @!P2 IADD3.X R3, RZ, R4, RZ, P1, !PT ;  /* 0x00000004ff03a210 */ /* 0x000fe40000ffe4ff */
[----:B------:R-:W-:-:S03]  /*b900*/  @P2 LOP3.LUT R16, R16, 0x2000, RZ, 0xfc, !PT ;  /* 0x0000200010102812 */ /* 0x000fc600078efcff */
        /* <DEDUP_REMOVED lines=8> */
[----:B------:R-:W-:Y:S02]  /*b990*/  UIADD3 UR4, UR42, 0x22400, URZ ;  /* 0x000224002a047890 */ /* 0x000fe4000fffe03f */
[----:B------:R-:W-:Y:S02]  /*b9a0*/  SYNCS.ARRIVE.TRANS64.A1T0 RZ, [UR42+0x32400], RZ ;  /* 0x032400ffffff79a7 */ /* 0x000fe4000810002a */
[----:B------:R-:W-:-:S06]  /*b9b0*/  ULOP3.LUT UP0, URZ, UR4, 0x3ff, URZ, 0xc0, !UPT ;  /* 0x000003ff043f7892 */ /* 0x000fcc000f80c03f */
[----:B------:R-:W-:-:S13]  /*b9c0*/  PLOP3.LUT P0, PT, PT, PT, UP0, 0x80, 0x0 ;  /* 0x000000000000781c */ /* 0x000fda0003f0f008 */
[----:B0-----:R-:W-:Y:S05]  /*b9d0*/  @!P0 BRA `(.L_x_229) ;  /* 0x0000000000408947 */ /* 0x001fea0003800000 */
        /* <DEDUP_REMOVED lines=8> */
[----:B------:R-:W-:Y:S01]  /*ba60*/  MOV R12, 0x1 ;  /* 0x00000001000c7802 */ /* 0x000fe20000000f00 */
[----:B------:R-:W-:Y:S02]  /*ba70*/  IMAD.U32 R6, RZ, RZ, UR8 ;  /* 0x00000008ff067e24 */ /* 0x000fe4000f8e00ff */
[----:B------:R-:W-:-:S02]  /*ba80*/  IMAD.U32 R10, RZ, RZ, UR4 ;  /* 0x00000004ff0a7e24 */ /* 0x000fc4000f8e00ff */
[----:B------:R-:W-:Y:S02]  /*ba90*/  IMAD.U32 R11, RZ, RZ, UR5 ;  /* 0x00000005ff0b7e24 */ /* 0x000fe4000f8e00ff */
[----:B------:R-:W-:Y:S02]  /*baa0*/  IMAD.MOV.U32 R8, RZ, RZ, 0x70 ;  /* 0x00000070ff087424 */ /* 0x000fe400078e00ff */
[----:B------:R-:W-:-:S07]  /*bab0*/  IMAD.MOV.U32 R13, RZ, RZ, RZ ;  /* 0x000000ffff0d7224 */ /* 0x000fce00078e00ff */
[----:B------:R-:W-:-:S07]  /*bac0*/  LEPC R20, `(.L_x_229) ;  /* 0x000000001014794e */ /* 0x000fce0000000000 */
[----:B0-----:R-:W-:Y:S05]  /*bad0*/  CALL.ABS.NOINC R2 ;  /* 0x0000000002007343 */ /* 0x001fea0003c00000 */
.L_x_229:
[----:B------:R-:W0:Y:S01]  /*bae0*/  LDC R2, c[0x0][0x448] ;  /* 0x00011200ff027b82 */ /* 0x000e220000000800 */
[----:B------:R-:W-:Y:S01]  /*baf0*/  R2UR UR6, R29 ;  /* 0x000000001d0672ca */ /* 0x000fe200000e0000 */
[----:B------:R-:W-:Y:S01]  /*bb00*/  ULDC.64 UR8, c[0x0][0x3d8] ;  /* 0x0000f60000087ab9 */ /* 0x000fe20000000a00 */
[----:B------:R-:W-:Y:S01]  /*bb10*/  ULDC UR7, c[0x0][0x448] ;  /* 0x0001120000077ab9 */ /* 0x000fe20000000800 */
[----:B------:R-:W-:-:S10]  /*bb20*/  UIMAD.WIDE.U32 UR4, UR39, UR8, URZ ;  /* 0x00000008270472a5 */ /* 0x000fd4000f8e003f */
[----:B------:R-:W-:-:S04]  /*bb30*/  UIMAD UR6, UR6, UR8, URZ ;  /* 0x00000008060672a4 */ /* 0x000fc8000f8e023f */
[----:B------:R-:W-:-:S03]  /*bb40*/  UIMAD UR6, UR39, UR9, UR6 ;  /* 0x00000009270672a4 */ /* 0x000fc6000f8e0206 */
[----:B------:R-:W-:Y:S01]  /*bb50*/  ULDC.64 UR8, c[0x0][0x3e0] ;  /* 0x0000f80000087ab9 */ /* 0x000fe20000000a00 */
[----:B------:R-:W-:Y:S01]  /*bb60*/  UIADD3 UR5, UR5, UR6, URZ ;  /* 0x0000000605057290 */ /* 0x000fe2000fffe03f */
[----:B0-----:R-:W-:Y:S01]  /*bb70*/  ISETP.NE.AND P6, PT, R2, 0x1, PT ;  /* 0x000000010200780c */ /* 0x001fe20003fc5270 */
[----:B------:R-:W-:Y:S01]  /*bb80*/  IMAD.MOV.U32 R2, RZ, RZ, R35 ;  /* 0x000000ffff027224 */ /* 0x000fe200078e0023 */
[----:B------:R-:W-:Y:S02]  /*bb90*/  UIMAD UR6, UR47, UR8, URZ ;  /* 0x000000082f0672a4 */ /* 0x000fe4000f8e023f */
[----:B------:R-:W-:Y:S02]  /*bba0*/  UIMAD.WIDE.U32 UR4, UR43, UR8, UR4 ;  /* 0x000000082b0472a5 */ /* 0x000fe4000f8e0004 */
[----:B------:R-:W-:-:S03]  /*bbb0*/  UIMAD UR6, UR43, UR9, UR6 ;  /* 0x000000092b0672a4 */ /* 0x000fc6000f8e0206 */
[----:B------:R-:W-:Y:S01]  /*bbc0*/  ULDC.64 UR8, c[0x0][0x3d0] ;  /* 0x0000f40000087ab9 */ /* 0x000fe20000000a00 */
[----:B------:R-:W-:Y:S01]  /*bbd0*/  UIADD3 UR5, UR5, UR6, URZ ;  /* 0x0000000605057290 */ /* 0x000fe2000fffe03f */
[----:B------:R-:W-:Y:S02]  /*bbe0*/  MOV R9, UR8 ;  /* 0x0000000800097c02 */ /* 0x000fe40008000f00 */
[----:B------:R-:W0:Y:S08]  /*bbf0*/  @P6 LDC R0, c[0x0][0x44c] ;  /* 0x00011300ff006b82 */ /* 0x000e300000000800 */
[----:B------:R-:W1:Y:S01]  /*bc00*/  @P6 LDC R3, c[0x0][0x450] ;  /* 0x00011400ff036b82 */ /* 0x000e620000000800 */
[----:B0-----:R-:W-:-:S05]  /*bc10*/  @P6 IMAD.HI.U32 R0, R35, R0, RZ ;  /* 0x0000000023006227 */ /* 0x001fca00078e00ff */
[----:B-1----:R-:W-:-:S05]  /*bc20*/  @P6 SHF.R.U32.HI R2, RZ, R3, R0 ;  /* 0x00000003ff026219 */ /* 0x002fca0000011600 */
[----:B------:R-:W-:-:S04]  /*bc30*/  IMAD.MOV R0, RZ, RZ, -R2 ;  /* 0x000000ffff007224 */ /* 0x000fc800078e0a02 */
[----:B------:R-:W-:Y:S01]  /*bc40*/  IMAD R5, R0, UR7, R35 ;  /* 0x0000000700057c24 */ /* 0x000fe2000f8e0223 */
[----:B------:R-:W-:-:S05]  /*bc50*/  SHF.R.S32.HI R0, RZ, 0x1f, R2 ;  /* 0x0000001fff007819 */ /* 0x000fca0000011402 */
[----:B------:R-:W-:Y:S01]  /*bc60*/  IMAD R3, R0, UR8, RZ ;  /* 0x0000000800037c24 */ /* 0x000fe2000f8e02ff */
[----:B------:R-:W-:-:S03]  /*bc70*/  SHF.R.S32.HI R0, RZ, 0x1f, R5 ;  /* 0x0000001fff007819 */ /* 0x000fc60000011405 */
[C---:B------:R-:W-:Y:S02]  /*bc80*/  IMAD R7, R2.reuse, UR9, R3 ;  /* 0x0000000902077c24 */ /* 0x040fe4000f8e0203 */
[----:B------:R-:W-:Y:S01]  /*bc90*/  IMAD.WIDE.U32 R2, R2, R9, UR4 ;  /* 0x0000000402027e25 */ /* 0x000fe2000f8e0009 */
[----:B------:R-:W-:-:S03]  /*bca0*/  ULDC.64 UR4, c[0x0][0x3c8] ;  /* 0x0000f20000047ab9 */ /* 0x000fc60000000a00 */
[----:B------:R-:W-:Y:S02]  /*bcb0*/  IMAD.IADD R3, R3, 0x1, R7 ;  /* 0x0000000103037824 */ /* 0x000fe400078e0207 */
[----:B------:R-:W-:Y:S02]  /*bcc0*/  IMAD R0, R0, UR4, RZ ;  /* 0x0000000400007c24 */ /* 0x000fe4000f8e02ff */
[----:B------:R-:W-:-:S04]  /*bcd0*/  IMAD.WIDE.U32 R2, R5, UR4, R2 ;  /* 0x0000000405027c25 */ /* 0x000fc8000f8e0002 */
[----:B------:R-:W-:Y:S01]  /*bce0*/  IMAD R7, R5, UR5, R0 ;  /* 0x0000000505077c24 */ /* 0x000fe2000f8e0200 */
[----:B------:R-:W-:Y:S02]  /*bcf0*/  ULDC.64 UR4, c[0x0][0x390] ;  /* 0x0000e40000047ab9 */ /* 0x000fe40000000a00 */
[C---:B------:R-:W-:Y:S01]  /*bd00*/  LEA R0, P0, R2.reuse, UR4, 0x1 ;  /* 0x0000000402007c11 */ /* 0x040fe2000f8008ff */
[----:B------:R-:W-:Y:S01]  /*bd10*/  IMAD.IADD R3, R3, 0x1, R7 ;  /* 0x0000000103037824 */ /* 0x000fe200078e0207 */
[----:B------:R-:W-:Y:S02]  /*bd20*/  ULDC UR4, c[0x0][0x3b8] ;  /* 0x0000ee0000047ab9 */ /* 0x000fe40000000800 */
[----:B------:R-:W-:Y:S02]  /*bd30*/  ISETP.GE.AND P3, PT, R31, UR4, PT ;  /* 0x000000041f007c0c */ /* 0x000fe4000bf66270 */
[----:B------:R-:W-:Y:S01]  /*bd40*/  LEA.HI.X R4, R2, UR5, R3, 0x1, P0 ;  /* 0x0000000502047c11 */ /* 0x000fe200080f0c03 */
[----:B------:R-:W-:Y:S01]  /*bd50*/  UMOV UR5, 0xffffffff ;  /* 0xffffffff00057882 */ /* 0x000fe20000000000 */
[----:B------:R-:W-:-:S02]  /*bd60*/  ISETP.GE.AND P2, PT, R27, UR4, PT ;  /* 0x000000041b007c0c */ /* 0x000fc4000bf46270 */
[----:B------:R-:W-:Y:S02]  /*bd70*/  ISETP.GE.AND P1, PT, R26, UR4, PT ;  /* 0x000000041a007c0c */ /* 0x000fe4000bf26270 */
[----:B------:R-:W-:Y:S01]  /*bd80*/  ISETP.GE.AND P4, PT, R22, UR4, PT ;  /* 0x0000000416007c0c */ /* 0x000fe2000bf86270 */
[----:B------:R-:W-:-:S12]  /*bd90*/  BRA.DIV UR5, `(.L_x_230) ;  /* 0x0000003605a47947 */ /* 0x000fd8000b800000 */
[----:B------:R-:W0:Y:S01]  /*bda0*/  SHFL.IDX PT, R14, R0, RZ, 0x181f ;  /* 0x00181fff000e7589 */ /* 0x000e2200000e0000 */
[C---:B------:R-:W-:Y:S02]  /*bdb0*/  LOP3.LUT P5, RZ, R16.reuse, 0x400, RZ, 0xc0, !PT ;  /* 0x0000040010ff7812 */ /* 0x040fe400078ac0ff */
[C---:B------:R-:W-:Y:S01]  /*bdc0*/  LOP3.LUT P6, RZ, R16.reuse, 0x800, RZ, 0xc0, !PT ;  /* 0x0000080010ff7812 */ /* 0x040fe200078cc0ff */
[----:B------:R-:W1:Y:S01]  /*bdd0*/  SHFL.IDX PT, R2, R4, RZ, 0x181f ;  /* 0x00181fff04027589 */ /* 0x000e6200000e0000 */
[----:B------:R-:W-:Y:S02]  /*bde0*/  P2R R5, PR, RZ, 0x20 ;  /* 0x00000020ff057803 */ /* 0x000fe40000000000 */
[----:B------:R-:W-:-:S09]  /*bdf0*/  LOP3.LUT P5, RZ, R16, 0x1000, RZ, 0xc0, !PT ;  /* 0x0000100010ff7812 */ /* 0x000fd200078ac0ff */
[----:B------:R-:W-:-:S04]  /*be00*/  @!P6 LEA R9, R28, UR42, 0x1 ;  /* 0x0000002a1c09ec11 */ /* 0x000fc8000f8e08ff */
[----:B------:R-:W-:Y:S02]  /*be10*/  @!P5 LEA R7, R28, UR42, 0x1 ;  /* 0x0000002a1c07dc11 */ /* 0x000fe4000f8e08ff */
[----:B0-----:R-:W-:-:S05]  /*be20*/  @!P5 LEA R14, P0, R22, R14, 0x1 ;  /* 0x0000000e160ed211 */ /* 0x001fca00078008ff */
[----:B-1----:R-:W-:Y:S01]  /*be30*/  @!P5 IMAD.X R3, RZ, RZ, R2, P0 ;  /* 0x000000ffff03d224 */ /* 0x002fe200000e0602 */
[----:B------:R-:W-:Y:S02]  /*be40*/  @!P5 MOV R2, R14 ;  /* 0x0000000e0002d202 */ /* 0x000fe40000000f00 */
[----:B------:R-:W0:Y:S04]  /*be50*/  SHFL.IDX PT, R14, R0, 0x1, 0x181f ;  /* 0x00381f00000e7f89 */ /* 0x000e2800000e0000 */
[----:B------:R-:W-:Y:S04]  /*be60*/  @!P5 LDGSTS.E.BYPASS.LTC128B.128 [R7+0x22400], desc[UR36][R2.64], !P4 ;  /* 0x224000000207dfae */ /* 0x000fe8000e101d64 */
[----:B------:R-:W-:Y:S04]  /*be70*/  @!P5 LDGSTS.E.BYPASS.LTC128B.128 [R7+0x26400], desc[UR36][R2.64+0x80], !P3 ;  /* 0x264000800207dfae */ /* 0x000fe8000d901d64 */
[----:B------:R-:W-:Y:S04]  /*be80*/  @!P5 LDGSTS.E.BYPASS.LTC128B.128 [R7+0x2a400], desc[UR36][R2.64+0x100], !P2 ;  /* 0x2a4001000207dfae */ /* 0x000fe8000d101d64 */
[----:B------:R1:W-:Y:S01]  /*be90*/  @!P5 LDGSTS.E.BYPASS.LTC128B.128 [R7+0x2e400], desc[UR36][R2.64+0x180], !P1 ;  /* 0x2e4001800207dfae */ /* 0x0003e2000c901d64 */
[----:B------:R-:W-:-:S03]  /*bea0*/  ISETP.NE.AND P5, PT, R5, RZ, PT ;  /* 0x000000ff0500720c */ /* 0x000fc60003fa5270 */
[----:B------:R-:W2:Y:S01]  /*beb0*/  SHFL.IDX PT, R5, R4, 0x1, 0x181f ;  /* 0x00381f0004057f89 */ /* 0x000ea200000e0000 */
[----:B0-----:R-:W-:-:S05]  /*bec0*/  @!P6 LEA R14, P0, R22, R14, 0x1 ;  /* 0x0000000e160ee211 */ /* 0x001fca00078008ff */
[----:B-1----:R-:W-:-:S04]  /*bed0*/  @!P6 IMAD.MOV.U32 R2, RZ, RZ, R14 ;  /* 0x000000ffff02e224 */ /* 0x002fc800078e000e */
[----:B------:R-:W-:Y:S01]  /*bee0*/  @!P5 LEA R7, R28, UR42, 0x1 ;  /* 0x0000002a1c07dc11 */ /* 0x000fe2000f8e08ff */
[----:B------:R-:W0:Y:S01]  /*bef0*/  SHFL.IDX PT, R14, R0, 0x2, 0x181f ;  /* 0x00581f00000e7f89 */ /* 0x000e2200000e0000 */
[----:B--2---:R-:W-:-:S04]  /*bf00*/  @!P6 IMAD.X R5, RZ, RZ, R5, P0 ;  /* 0x000000ffff05e224 */ /* 0x004fc800000e0605 */
[----:B------:R-:W-:Y:S02]  /*bf10*/  @!P6 IMAD.MOV.U32 R3, RZ, RZ, R5 ;  /* 0x000000ffff03e224 */ /* 0x000fe400078e0005 */
[----:B------:R-:W1:Y:S04]  /*bf20*/  SHFL.IDX PT, R5, R4, 0x2, 0x181f ;  /* 0x00581f0004057f89 */ /* 0x000e6800000e0000 */
[----:B------:R-:W-:Y:S01]  /*bf30*/  @!P6 LDGSTS.E.BYPASS.LTC128B.128 [R9+0x22c00], desc[UR36][R2.64], !P4 ;  /* 0x22c000000209efae */ /* 0x000fe2000e101d64 */
[----:B0-----:R-:W-:-:S03]  /*bf40*/  @!P5 LEA R14, P0, R22, R14, 0x1 ;  /* 0x0000000e160ed211 */ /* 0x001fc600078008ff */
[----:B------:R-:W-:Y:S04]  /*bf50*/  @!P6 LDGSTS.E.BYPASS.LTC128B.128 [R9+0x26c00], desc[UR36][R2.64+0x80], !P3 ;  /* 0x26c000800209efae */ /* 0x000fe8000d901d64 */
[----:B------:R-:W-:Y:S04]  /*bf60*/  @!P6 LDGSTS.E.BYPASS.LTC128B.128 [R9+0x2ac00], desc[UR36][R2.64+0x100], !P2 ;  /* 0x2ac001000209efae */ /* 0x000fe8000d101d64 */
[----:B------:R0:W-:Y:S01]  /*bf70*/  @!P6 LDGSTS.E.BYPASS.LTC128B.128 [R9+0x2ec00], desc[UR36][R2.64+0x180], !P1 ;  /* 0x2ec001800209efae */ /* 0x0001e2000c901d64 */
[----:B------:R-:W-:-:S04]  /*bf80*/  LOP3.LUT P6, RZ, R16, 0x80, RZ, 0xc0, !PT ;  /* 0x0000008010ff7812 */ /* 0x000fc800078cc0ff */
[----:B------:R-:W-:Y:S02]  /*bf90*/  P2R R6, PR, RZ, 0x40 ;  /* 0x00000040ff067803 */ /* 0x000fe40000000000 */
[----:B------:R-:W-:Y:S02]  /*bfa0*/  LOP3.LUT P6, RZ, R16, 0x200, RZ, 0xc0, !PT ;  /* 0x0000020010ff7812 */ /* 0x000fe400078cc0ff */
[----:B-1----:R-:W-:Y:S01]  /*bfb0*/  @!P5 IADD3.X R5, RZ, R5, RZ, P0, !PT ;  /* 0x00000005ff05d210 */ /* 0x002fe200007fe4ff */
[----:B0-----:R-:W-:Y:S02]  /*bfc0*/  @!P5 IMAD.MOV.U32 R2, RZ, RZ, R14 ;  /* 0x000000ffff02d224 */ /* 0x001fe400078e000e */
[----:B------:R-:W0:Y:S02]  /*bfd0*/  SHFL.IDX PT, R14, R0, 0x3, 0x181f ;  /* 0x00781f00000e7f89 */ /* 0x000e2400000e0000 */
[----:B------:R-:W-:Y:S02]  /*bfe0*/  @!P5 IMAD.MOV.U32 R3, RZ, RZ, R5 ;  /* 0x000000ffff03d224 */ /* 0x000fe400078e0005 */
[----:B------:R-:W1:Y:S04]  /*bff0*/  SHFL.IDX PT, R5, R4, 0x3, 0x181f ;  /* 0x00781f0004057f89 */ /* 0x000e6800000e0000 */
[----:B------:R-:W-:Y:S01]  /*c000*/  @!P6 LEA R9, R28, UR42, 0x1 ;  /* 0x0000002a1c09ec11 */ /* 0x000fe2000f8e08ff */
[----:B------:R-:W-:Y:S04]  /*c010*/  @!P5 LDGSTS.E.BYPASS.LTC128B.128 [R7+0x23400], desc[UR36][R2.64], !P4 ;  /* 0x234000000207dfae */ /* 0x000fe8000e101d64 */
[----:B------:R-:W-:Y:S04]  /*c020*/  @!P5 LDGSTS.E.BYPASS.LTC128B.128 [R7+0x27400], desc[UR36][R2.64+0x80], !P3 ;  /* 0x274000800207dfae */ /* 0x000fe8000d901d64 */
[----:B------:R-:W-:Y:S04]  /*c030*/  @!P5 LDGSTS.E.BYPASS.LTC128B.128 [R7+0x2b400], desc[UR36][R2.64+0x100], !P2 ;  /* 0x2b4001000207dfae */ /* 0x000fe8000d101d64 */
[----:B------:R2:W-:Y:S01]  /*c040*/  @!P5 LDGSTS.E.BYPASS.LTC128B.128 [R7+0x2f400], desc[UR36][R2.64+0x180], !P1 ;  /* 0x2f4001800207dfae */ /* 0x0005e2000c901d64 */
[----:B------:R-:W-:-:S02]  /*c050*/  LOP3.LUT P5, RZ, R16, 0x40, RZ, 0xc0, !PT ;  /* 0x0000004010ff7812 */ /* 0x000fc400078ac0ff */
[----:B0-----:R-:W-:Y:S02]  /*c060*/  @!P6 LEA R14, P0, R22, R14, 0x1 ;  /* 0x0000000e160ee211 */ /* 0x001fe400078008ff */
[----:B------:R-:W-:Y:S02]  /*c070*/  P2R R8, PR, RZ, 0x20 ;  /* 0x00000020ff087803 */ /* 0x000fe40000000000 */
[----:B------:R-:W-:Y:S01]  /*c080*/  LOP3.LUT P5, RZ, R16, 0x100, RZ, 0xc0, !PT ;  /* 0x0000010010ff7812 */ /* 0x000fe200078ac0ff */
[----:B-1----:R-:W-:Y:S01]  /*c090*/  @!P6 IMAD.X R5, RZ, RZ, R5, P0 ;  /* 0x000000ffff05e224 */ /* 0x002fe200000e0605 */
[----:B--2---:R-:W-:-:S03]  /*c0a0*/  @!P6 MOV R2, R14 ;  /* 0x0000000e0002e202 */ /* 0x004fc60000000f00 */
[----:B------:R-:W-:Y:S01]  /*c0b0*/  @!P6 IMAD.MOV.U32 R3, RZ, RZ, R5 ;  /* 0x000000ffff03e224 */ /* 0x000fe200078e0005 */
[----:B------:R-:W0:Y:S04]  /*c0c0*/  SHFL.IDX PT, R14, R0, 0x4, 0x181f ;  /* 0x00981f00000e7f89 */ /* 0x000e2800000e0000 */
[----:B------:R-:W1:Y:S03]  /*c0d0*/  SHFL.IDX PT, R5, R4, 0x4, 0x181f ;  /* 0x00981f0004057f89 */ /* 0x000e6600000e0000 */
[----:B------:R-:W-:Y:S01]  /*c0e0*/  @!P5 LEA R7, R28, UR42, 0x1 ;  /* 0x0000002a1c07dc11 */ /* 0x000fe2000f8e08ff */
[----:B------:R-:W-:Y:S04]  /*c0f0*/  @!P6 LDGSTS.E.BYPASS.LTC128B.128 [R9+0x23c00], desc[UR36][R2.64], !P4 ;  /* 0x23c000000209efae */ /* 0x000fe8000e101d64 */
[----:B------:R-:W-:Y:S04]  /*c100*/  @!P6 LDGSTS.E.BYPASS.LTC128B.128 [R9+0x27c00], desc[UR36][R2.64+0x80], !P3 ;  /* 0x27c000800209efae */ /* 0x000fe8000d901d64 */
[----:B------:R-:W-:Y:S04]  /*c110*/  @!P6 LDGSTS.E.BYPASS.LTC128B.128 [R9+0x2bc00], desc[UR36][R2.64+0x100], !P2 ;  /* 0x2bc001000209efae */ /* 0x000fe8000d101d64 */
[----:B------:R2:W-:Y:S01]  /*c120*/  @!P6 LDGSTS.E.BYPASS.LTC128B.128 [R9+0x2fc00], desc[UR36][R2.64+0x180], !P1 ;  /* 0x2fc001800209efae */ /* 0x0005e2000c901d64 */
[----:B------:R-:W-:-:S02]  /*c130*/  ISETP.NE.AND P6, PT, R6, RZ, PT ;  /* 0x000000ff0600720c */ /* 0x000fc40003fc5270 */
[----:B0-----:R-:W-:-:S05]  /*c140*/  @!P5 LEA R14, P0, R22, R14, 0x1 ;  /* 0x0000000e160ed211 */ /* 0x001fca00078008ff */
[----:B-1----:R-:W-:Y:S02]  /*c150*/  @!P5 IMAD.X R5, RZ, RZ, R5, P0 ;  /* 0x000000ffff05d224 */ /* 0x002fe400000e0605 */
[----:B--2---:R-:W-:Y:S02]  /*c160*/  @!P5 IMAD.MOV.U32 R2, RZ, RZ, R14 ;  /* 0x000000ffff02d224 */ /* 0x004fe400078e000e */
[----:B------:R-:W0:Y:S01]  /*c170*/  SHFL.IDX PT, R14, R0, 0x5, 0x181f ;  /* 0x00b81f00000e7f89 */ /* 0x000e2200000e0000 */
[----:B------:R-:W-:Y:S02]  /*c180*/  @!P5 MOV R3, R5 ;  /* 0x000000050003d202 */ /* 0x000fe40000000f00 */
[----:B------:R-:W-:Y:S01]  /*c190*/  @!P6 LEA R9, R28, UR42, 0x1 ;  /* 0x0000002a1c09ec11 */ /* 0x000fe2000f8e08ff */
[----:B------:R-:W1:Y:S04]  /*c1a0*/  SHFL.IDX PT, R5, R4, 0x5, 0x181f ;  /* 0x00b81f0004057f89 */ /* 0x000e6800000e0000 */
        /* <DEDUP_REMOVED lines=9> */
[----:B------:R-:W-:Y:S01]  /*c240*/  @!P6 IMAD.MOV.U32 R3, RZ, RZ, R5 ;  /* 0x000000ffff03e224 */ /* 0x000fe200078e0005 */
[----:B------:R-:W-:Y:S02]  /*c250*/  @!P5 LEA R7, R28, UR42, 0x1 ;  /* 0x0000002a1c07dc11 */ /* 0x000fe4000f8e08ff */
[----:B------:R-:W1:Y:S04]  /*c260*/  SHFL.IDX PT, R5, R4, 0x6, 0x181f ;  /* 0x00d81f0004057f89 */ /* 0x000e6800000e0000 */
[----:B------:R-:W-:Y:S04]  /*c270*/  @!P6 LDGSTS.E.BYPASS.LTC128B.128 [R9+0x24c00], desc[UR36][R2.64], !P4 ;  /* 0x24c000000209efae */ /* 0x000fe8000e101d64 */
[----:B------:R-:W-:Y:S04]  /*c280*/  @!P6 LDGSTS.E.BYPASS.LTC128B.128 [R9+0x28c00], desc[UR36][R2.64+0x80], !P3 ;  /* 0x28c000800209efae */ /* 0x000fe8000d901d64 */
[----:B------:R-:W-:Y:S04]  /*c290*/  @!P6 LDGSTS.E.BYPASS.LTC128B.128 [R9+0x2cc00], desc[UR36][R2.64+0x100], !P2 ;  /* 0x2cc001000209efae */ /* 0x000fe8000d101d64 */
[----:B------:R2:W-:Y:S01]  /*c2a0*/  @!P6 LDGSTS.E.BYPASS.LTC128B.128 [R9+0x30c00], desc[UR36][R2.64+0x180], !P1 ;  /* 0x30c001800209efae */ /* 0x0005e2000c901d64 */
[----:B0-----:R-:W-:-:S04]  /*c2b0*/  @!P5 LEA R14, P0, R22, R14, 0x1 ;  /* 0x0000000e160ed211 */ /* 0x001fc800078008ff */
[----:B-1----:R-:W-:Y:S01]  /*c2c0*/  @!P5 IADD3.X R5, RZ, R5, RZ, P0, !PT ;  /* 0x00000005ff05d210 */ /* 0x002fe200007fe4ff */
[----:B--2---:R-:W-:-:S04]  /*c2d0*/  @!P5 IMAD.MOV.U32 R2, RZ, RZ, R14 ;  /* 0x000000ffff02d224 */ /* 0x004fc800078e000e */
[----:B------:R-:W-:Y:S01]  /*c2e0*/  @!P5 IMAD.MOV.U32 R3, RZ, RZ, R5 ;  /* 0x000000ffff03d224 */ /* 0x000fe200078e0005 */
[----:B------:R0:W1:Y:S04]  /*c2f0*/  SHFL.IDX PT, R14, R0, 0x7, 0x181f ;  /* 0x00f81f00000e7f89 */ /* 0x00006800000e0000 */
[----:B------:R0:W-:Y:S04]  /*c300*/  @!P5 LDGSTS.E.BYPASS.LTC128B.128 [R7+0x25400], desc[UR36][R2.64], !P4 ;  /* 0x254000000207dfae */ /* 0x0001e8000e101d64 */
[----:B------:R0:W-:Y:S04]  /*c310*/  @!P5 LDGSTS.E.BYPASS.LTC128B.128 [R7+0x29400], desc[UR36][R2.64+0x80], !P3 ;  /* 0x294000800207dfae */ /* 0x0001e8000d901d64 */
[----:B------:R0:W-:Y:S04]  /*c320*/  @!P5 LDGSTS.E.BYPASS.LTC128B.128 [R7+0x2d400], desc[UR36][R2.64+0x100], !P2 ;  /* 0x2d4001000207dfae */ /* 0x0001e8000d101d64 */
[----:B------:R0:W-:Y:S04]  /*c330*/  @!P5 LDGSTS.E.BYPASS.LTC128B.128 [R7+0x31400], desc[UR36][R2.64+0x180], !P1 ;  /* 0x314001800207dfae */ /* 0x0001e8000c901d64 */
[----:B------:R0:W2:Y:S02]  /*c340*/  SHFL.IDX PT, R5, R4, 0x7, 0x181f ;  /* 0x00f81f0004057f89 */ /* 0x0000a400000e0000 */
.L_x_318:
[----:B------:R-:W-:Y:S01]  /*c350*/  LOP3.LUT P0, RZ, R16, 0x2000, RZ, 0xc0, !PT ;  /* 0x0000200010ff7812 */ /* 0x000fe2000780c0ff */
[----:B------:R-:W-:-:S12]  /*c360*/  BSSY B0, `(.L_x_231) ;  /* 0x000000c000007945 */ /* 0x000fd80003800000 */
[----:B------:R-:W-:Y:S05]  /*c370*/  @P0 BRA `(.L_x_232) ;  /* 0x0000000000280947 */ /* 0x000fea0003800000 */
[----:B01----:R-:W-:-:S05]  /*c380*/  LEA R2, P0, R22, R14, 0x1 ;  /* 0x0000000e16027211 */ /* 0x003fca00078008ff */
[----:B--2---:R-:W-:Y:S01]  /*c390*/  IMAD.X R3, RZ, RZ, R5, P0 ;  /* 0x000000ffff037224 */ /* 0x004fe200000e0605 */
[----:B------:R-:W-:-:S05]  /*c3a0*/  LEA R5, R28, UR42, 0x1 ;  /* 0x0000002a1c057c11 */ /* 0x000fca000f8e08ff */
[----:B------:R-:W-:Y:S01]  /*c3b0*/  @!PT LDS RZ, [RZ] ;  /* 0x00000000fffff984 */ /* 0x000fe20000000800 */
[----:B------:R-:W-:Y:S01]  /*c3c0*/  @!PT LDS RZ, [RZ] ;  /* 0x00000000fffff984 */ /* 0x000fe20000000800 */
[----:B------:R-:W-:Y:S01]  /*c3d0*/  @!PT LDS RZ, [RZ] ;  /* 0x00000000fffff984 */ /* 0x000fe20000000800 */
[----:B------:R3:W-:Y:S04]  /*c3e0*/  LDGSTS.E.BYPASS.LTC128B.128 [R5+0x25c00], desc[UR36][R2.64], !P4 ;  /* 0x25c0000002057fae */ /* 0x0007e8000e101d64 */
[----:B------:R3:W-:Y:S04]  /*c3f0*/  LDGSTS.E.BYPASS.LTC128B.128 [R5+0x29c00], desc[UR36][R2.64+0x80], !P3 ;  /* 0x29c0008002057fae */ /* 0x0007e8000d901d64 */
[----:B------:R3:W-:Y:S04]  /*c400*/  LDGSTS.E.BYPASS.LTC128B.128 [R5+0x2dc00], desc[UR36][R2.64+0x100], !P2 ;  /* 0x2dc0010002057fae */ /* 0x0007e8000d101d64 */
[----:B------:R3:W-:Y:S02]  /*c410*/  LDGSTS.E.BYPASS.LTC128B.128 [R5+0x31c00], desc[UR36][R2.64+0x180], !P1 ;  /* 0x31c0018002057fae */ /* 0x0007e4000c901d64 */
.L_x_232:
[----:B------:R-:W-:Y:S05]  /*c420*/  BSYNC B0 ;  /* 0x0000000000007941 */ /* 0x000fea0003800000 */
.L_x_231:
[----:B------:R-:W-:Y:S01]  /*c430*/  NOP ;  /* 0x0000000000007918 */ /* 0x000fe20000000000 */
[----:B------:R-:W-:Y:S01]  /*c440*/  SYNCS.ARRIVE.TRANS64.RED.A0T1 RZ, [UR42+0x32410], RZ ;  /* 0x032410ffffff79a7 */ /* 0x000fe2000820042a */
[----:B0-----:R-:W-:Y:S01]  /*c450*/  MOV R0, 0x1 ;  /* 0x0000000100007802 */ /* 0x001fe20000000f00 */
[----:B------:R-:W-:Y:S03]  /*c460*/  ARRIVES.LDGSTSBAR.64.TRANSCNT [UR42+0x32410] ;  /* 0x03241000ff0079b0 */ /* 0x000fe60008000aaa */
[----:B------:R-:W-:Y:S01]  /*c470*/  SHF.L.U32 R0, R0, 0x1f, RZ ;  /* 0x0000001f00007819 */ /* 0x000fe200000006ff */
[----:B------:R-:W-:Y:S01]  /*c480*/  NOP ;  /* 0x0000000000007918 */ /* 0x000fe20000000000 */
[----:B------:R-:W-:Y:S02]  /*c490*/  SYNCS.ARRIVE.TRANS64.A1T0 RZ, [UR42+0x32410], RZ ;  /* 0x032410ffffff79a7 */ /* 0x000fe4000810002a */
[----:B------:R-:W0:Y:S02]  /*c4a0*/  SYNCS.PHASECHK.TRANS64.TRYWAIT P0, [UR42+0x32420], R0 ;  /* 0x03242000ff0075a7 */ /* 0x000e24000800016a */
[----:B0-----:R-:W-:Y:S05]  /*c4b0*/  @!P0 BRA `(.L_x_233) ;  /* 0x0000003800a48947 */ /* 0x001fea0003800000 */
.L_x_319:
[----:B------:R-:W-:-:S13]  /*c4c0*/  LOP3.LUT P0, RZ, R16, 0x20, RZ, 0xc0, !PT ;  /* 0x0000002010ff7812 */ /* 0x000fda000780c0ff */
[----:B------:R-:W-:Y:S05]  /*c4d0*/  @!P0 BRA `(.L_x_234) ;  /* 0x0000000000048947 */ /* 0x000fea0003800000 */
[----:B------:R-:W-:Y:S01]  /*c4e0*/  BPT.TRAP 0x1 ;  /* 0x000000040000795c */ /* 0x000fe20000300000 */
.L_x_234:
[----:B------:R-:W4:Y:S02]  /*c4f0*/  SYNCS.PHASECHK.TRANS64.TRYWAIT P0, [UR42+0x32460], R0 ;  /* 0x03246000ff0075a7 */ /* 0x000f24000800016a */
[----:B----4-:R-:W-:Y:S05]  /*c500*/  @!P0 BRA `(.L_x_235) ;  /* 0x0000003800a88947 */ /* 0x010fea0003800000 */
.L_x_320:
[----:B------:R-:W-:Y:S01]  /*c510*/  ULDC.64 UR4, c[0x0][0x328] ;  /* 0x0000ca0000047ab9 */ /* 0x000fe20000000a00 */
[----:B------:R-:W-:Y:S01]  /*c520*/  ULDC.64 UR6, c[0x0][0x338] ;  /* 0x0000ce0000067ab9 */ /* 0x000fe20000000a00 */
[----:B0-----:R-:W-:Y:S01]  /*c530*/  IMAD R0, R25, UR4, RZ ;  /* 0x0000000419007c24 */ /* 0x001fe2000f8e02ff */
[C---:B------:R-:W-:Y:S01]  /*c540*/  LOP3.LUT P3, RZ, R16.reuse, 0x10, RZ, 0xc0, !PT ;  /* 0x0000001010ff7812 */ /* 0x040fe2000786c0ff */
[----:B---3--:R-:W-:Y:S01]  /*c550*/  IMAD.WIDE.U32 R2, R23, UR4, RZ ;  /* 0x0000000417027c25 */ /* 0x008fe2000f8e00ff */
[----:B------:R-:W-:Y:S02]  /*c560*/  R2UR UR4, R29 ;  /* 0x000000001d0472ca */ /* 0x000fe400000e0000 */
[C---:B------:R-:W-:Y:S01]  /*c570*/  LOP3.LUT P2, RZ, R16.reuse, 0x8, RZ, 0xc0, !PT ;  /* 0x0000000810ff7812 */ /* 0x040fe2000784c0ff */
[----:B------:R-:W-:Y:S01]  /*c580*/  IMAD R23, R23, UR5, R0 ;  /* 0x0000000517177c24 */ /* 0x000fe2000f8e0200 */
[C---:B------:R-:W-:Y:S01]  /*c590*/  LOP3.LUT P1, RZ, R16.reuse, 0x4, RZ, 0xc0, !PT ;  /* 0x0000000410ff7812 */ /* 0x040fe2000782c0ff */
[----:B--2---:R-:W-:Y:S01]  /*c5a0*/  IMAD R5, R19, UR6, RZ ;  /* 0x0000000613057c24 */ /* 0x004fe2000f8e02ff */
[----:B------:R-:W-:Y:S01]  /*c5b0*/  SEL R0, RZ, 0x4, P2 ;  /* 0x00000004ff007807 */ /* 0x000fe20001000000 */
[----:B------:R-:W-:Y:S01]  /*c5c0*/  IMAD.IADD R3, R3, 0x1, R23 ;  /* 0x0000000103037824 */ /* 0x000fe200078e0217 */
[----:B------:R-:W-:Y:S01]  /*c5d0*/  LOP3.LUT P4, RZ, R16, 0x1, RZ, 0xc0, !PT ;  /* 0x0000000110ff7812 */ /* 0x000fe2000788c0ff */
[----:B------:R-:W-:-:S02]  /*c5e0*/  IMAD R5, R18, UR7, R5 ;  /* 0x0000000712057c24 */ /* 0x000fc4000f8e0205 */
[----:B------:R-:W-:Y:S01]  /*c5f0*/  IMAD.WIDE.U32 R2, R18, UR6, R2 ;  /* 0x0000000612027c25 */ /* 0x000fe2000f8e0002 */
[----:B------:R-:W-:Y:S02]  /*c600*/  ULDC.64 UR6, c[0x0][0x330] ;  /* 0x0000cc0000067ab9 */ /* 0x000fe40000000a00 */
[----:B------:R-:W-:Y:S01]  /*c610*/  UIMAD UR4, UR4, UR6, URZ ;  /* 0x00000006040472a4 */ /* 0x000fe2000f8e023f */
[----:B------:R-:W-:Y:S02]  /*c620*/  IMAD.IADD R3, R3, 0x1, R5 ;  /* 0x0000000103037824 */ /* 0x000fe400078e0205 */
[----:B------:R-:W-:Y:S01]  /*c630*/  IMAD.U32 R5, RZ, RZ, UR6 ;  /* 0x00000006ff057e24 */ /* 0x000fe2000f8e00ff */
[----:B------:R-:W-:-:S03]  /*c640*/  UIMAD UR4, UR39, UR7, UR4 ;  /* 0x00000007270472a4 */ /* 0x000fc6000f8e0204 */
[----:B------:R-:W-:Y:S01]  /*c650*/  IMAD.WIDE.U32 R2, R5, UR39, R2 ;  /* 0x0000002705027c25 */ /* 0x000fe2000f8e0002 */
[----:B------:R-:W-:Y:S01]  /*c660*/  ULDC.64 UR6, c[0x0][0x318] ;  /* 0x0000c60000067ab9 */ /* 0x000fe20000000a00 */
[----:B------:R-:W-:-:S03]  /*c670*/  SEL R5, RZ, 0x8, P1 ;  /* 0x00000008ff057807 */ /* 0x000fc60000800000 */
        /* <DEDUP_REMOVED lines=8> */
[----:B-1----:R-:W0:Y:S01]  /*c700*/  SHFL.IDX PT, R14, R18, RZ, 0x181f ;  /* 0x00181fff120e7589 */ /* 0x002e2200000e0000 */
[----:B------:R-:W-:Y:S01]  /*c710*/  IMAD.SHL.U32 R0, R22, 0x2, RZ ;  /* 0x0000000216007824 */ /* 0x000fe200078e00ff */
[----:B------:R-:W-:Y:S02]  /*c720*/  LEA R10, R28, UR42, 0x1 ;  /* 0x0000002a1c0a7c11 */ /* 0x000fe4000f8e08ff */
[----:B------:R-:W1:Y:S01]  /*c730*/  SHFL.IDX PT, R3, R19, RZ, 0x181f ;  /* 0x00181fff13037589 */ /* 0x000e6200000e0000 */
[C---:B------:R-:W-:Y:S02]  /*c740*/  LOP3.LUT P2, RZ, R5.reuse, 0x2, RZ, 0xc0, !PT ;  /* 0x0000000205ff7812 */ /* 0x040fe4000784c0ff */
[----:B------:R-:W-:Y:S01]  /*c750*/  LOP3.LUT P1, RZ, R5, 0x4, RZ, 0xc0, !PT ;  /* 0x0000000405ff7812 */ /* 0x000fe2000782c0ff */
[----:B------:R-:W-:Y:S01]  /*c760*/  SHFL.IDX PT, R4, R19, 0x1, 0x181f ;  /* 0x00381f0013047f89 */ /* 0x000fe200000e0000 */
[----:B------:R-:W-:-:S03]  /*c770*/  VIADD R31, R10, 0x400 ;  /* 0x000004000a1f7836 */ /* 0x000fc60000000000 */
[----:B------:R-:W-:Y:S01]  /*c780*/  SHFL.IDX PT, R20, R19, 0x4, 0x181f ;  /* 0x00981f0013147f89 */ /* 0x000fe200000e0000 */
[----:B0-----:R-:W-:-:S03]  /*c790*/  IADD3 R2, P0, R14, R0, RZ ;  /* 0x000000000e027210 */ /* 0x001fc60007f1e0ff */
[----:B------:R-:W0:Y:S02]  /*c7a0*/  SHFL.IDX PT, R14, R18, 0x1, 0x181f ;  /* 0x00381f00120e7f89 */ /* 0x000e2400000e0000 */
[----:B-1----:R-:W-:Y:S01]  /*c7b0*/  IMAD.X R3, RZ, RZ, R3, P0 ;  /* 0x000000ffff037224 */ /* 0x002fe200000e0603 */
[----:B0-----:R-:W-:Y:S02]  /*c7c0*/  IADD3 R6, P0, R14, R0, RZ ;  /* 0x000000000e067210 */ /* 0x001fe40007f1e0ff */
[----:B------:R-:W0:Y:S02]  /*c7d0*/  SHFL.IDX PT, R14, R18, 0x2, 0x181f ;  /* 0x00581f00120e7f89 */ /* 0x000e2400000e0000 */
[----:B------:R-:W-:Y:S02]  /*c7e0*/  IADD3.X R7, RZ, R4, RZ, P0, !PT ;  /* 0x00000004ff077210 */ /* 0x000fe400007fe4ff */
[----:B------:R-:W1:Y:S01]  /*c7f0*/  SHFL.IDX PT, R4, R19, 0x2, 0x181f ;  /* 0x00581f0013047f89 */ /* 0x000e6200000e0000 */
[----:B0-----:R-:W-:-:S03]  /*c800*/  IADD3 R8, P0, R14, R0, RZ ;  /* 0x000000000e087210 */ /* 0x001fc60007f1e0ff */
[----:B------:R-:W0:Y:S02]  /*c810*/  SHFL.IDX PT, R14, R18, 0x3, 0x181f ;  /* 0x00781f00120e7f89 */ /* 0x000e2400000e0000 */
[----:B-1----:R-:W-:Y:S01]  /*c820*/  IMAD.X R9, RZ, RZ, R4, P0 ;  /* 0x000000ffff097224 */ /* 0x002fe200000e0604 */
[----:B------:R-:W-:-:S13]  /*c830*/  ISETP.LT.OR P0, PT, R17, 0x1, P4 ;  /* 0x000000011100780c */ /* 0x000fda0002701670 */
[----:B------:R-:W-:Y:S01]  /*c840*/  LDGSTS.E.BYPASS.LTC128B.128 [R10+0x400], desc[UR36][R2.64], !P0 ;  /* 0x00400000020a7fae */ /* 0x000fe2000c101d64 */
[----:B------:R-:W-:-:S13]  /*c850*/  ISETP.LT.OR P0, PT, R17, 0x1, !P2 ;  /* 0x000000011100780c */ /* 0x000fda0005701670 */
[----:B------:R-:W-:Y:S01]  /*c860*/  LDGSTS.E.BYPASS.LTC128B.128 [R10+0x3400], desc[UR36][R2.64+0x80], !P0 ;  /* 0x03400080020a7fae */ /* 0x000fe2000c101d64 */
[----:B------:R-:W-:-:S13]  /*c870*/  ISETP.LT.OR P0, PT, R17, 0x1, !P1 ;  /* 0x000000011100780c */ /* 0x000fda0004f01670 */
[----:B------:R-:W-:Y:S01]  /*c880*/  LDGSTS.E.BYPASS.LTC128B.128 [R10+0x6400], desc[UR36][R2.64+0x100], !P0 ;  /* 0x06400100020a7fae */ /* 0x000fe2000c101d64 */
[----:B------:R-:W-:-:S03]  /*c890*/  LOP3.LUT P0, RZ, R5, 0x8, RZ, 0xc0, !PT ;  /* 0x0000000805ff7812 */ /* 0x000fc6000780c0ff */
[----:B------:R-:W1:Y:S01]  /*c8a0*/  SHFL.IDX PT, R5, R19, 0x3, 0x181f ;  /* 0x00781f0013057f89 */ /* 0x000e6200000e0000 */
[----:B------:R-:W-:-:S03]  /*c8b0*/  ISETP.LT.OR P3, PT, R17, 0x1, !P0 ;  /* 0x000000011100780c */ /* 0x000fc60004761670 */
[----:B------:R-:W-:Y:S10]  /*c8c0*/  SHFL.IDX PT, R19, R19, 0x5, 0x181f ;  /* 0x00b81f0013137f89 */ /* 0x000ff400000e0000 */
[----:B------:R2:W-:Y:S01]  /*c8d0*/  LDGSTS.E.BYPASS.LTC128B.128 [R10+0x9400], desc[UR36][R2.64+0x180], !P3 ;  /* 0x09400180020a7fae */ /* 0x0005e2000d901d64 */
[----:B0-----:R-:W-:-:S03]  /*c8e0*/  IADD3 R4, P3, R14, R0, RZ ;  /* 0x000000000e047210 */ /* 0x001fc60007f7e0ff */
[----:B------:R-:W2:Y:S02]  /*c8f0*/  SHFL.IDX PT, R14, R18, 0x4, 0x181f ;  /* 0x00981f00120e7f89 */ /* 0x000ea400000e0000 */
[----:B-1----:R-:W-:Y:S01]  /*c900*/  IMAD.X R5, RZ, RZ, R5, P3 ;  /* 0x000000ffff057224 */ /* 0x002fe200018e0605 */
[----:B------:R-:W-:-:S13]  /*c910*/  ISETP.LT.OR P3, PT, R17, 0x11, P4 ;  /* 0x000000111100780c */ /* 0x000fda0002761670 */
[----:B------:R-:W-:Y:S01]  /*c920*/  LDGSTS.E.BYPASS.LTC128B.128 [R10+0xc00], desc[UR36][R6.64], !P3 ;  /* 0x00c00000060a7fae */ /* 0x000fe2000d901d64 */
[----:B------:R-:W-:-:S13]  /*c930*/  ISETP.LT.OR P3, PT, R17, 0x11, !P2 ;  /* 0x000000111100780c */ /* 0x000fda0005761670 */
[----:B------:R-:W-:Y:S01]  /*c940*/  LDGSTS.E.BYPASS.LTC128B.128 [R10+0x3c00], desc[UR36][R6.64+0x80], !P3 ;  /* 0x03c00080060a7fae */ /* 0x000fe2000d901d64 */
[----:B------:R-:W-:-:S13]  /*c950*/  ISETP.LT.OR P3, PT, R17, 0x11, !P1 ;  /* 0x000000111100780c */ /* 0x000fda0004f61670 */
[----:B------:R-:W-:Y:S01]  /*c960*/  LDGSTS.E.BYPASS.LTC128B.128 [R10+0x6c00], desc[UR36][R6.64+0x100], !P3 ;  /* 0x06c00100060a7fae */ /* 0x000fe2000d901d64 */
[----:B------:R-:W-:-:S13]  /*c970*/  ISETP.LT.OR P3, PT, R17, 0x11, !P0 ;  /* 0x000000111100780c */ /* 0x000fda0004761670 */
[----:B------:R0:W-:Y:S01]  /*c980*/  LDGSTS.E.BYPASS.LTC128B.128 [R10+0x9c00], desc[UR36][R6.64+0x180], !P3 ;  /* 0x09c00180060a7fae */ /* 0x0001e2000d901d64 */
[----:B--2---:R-:W-:-:S03]  /*c990*/  IADD3 R2, P3, R14, R0, RZ ;  /* 0x000000000e027210 */ /* 0x004fc60007f7e0ff */
[----:B------:R1:W2:Y:S02]  /*c9a0*/  SHFL.IDX PT, R14, R18, 0x5, 0x181f ;  /* 0x00b81f00120e7f89 */ /* 0x0002a400000e0000 */
[----:B------:R-:W-:Y:S01]  /*c9b0*/  IMAD.X R3, RZ, RZ, R20, P3 ;  /* 0x000000ffff037224 */ /* 0x000fe200018e0614 */
[----:B------:R-:W-:Y:S02]  /*c9c0*/  ISETP.LT.OR P3, PT, R17, 0x21, P4 ;  /* 0x000000211100780c */ /* 0x000fe40002761670 */
[----:B0-----:R-:W-:-:S11]  /*c9d0*/  MOV R6, RZ ;  /* 0x000000ff00067202 */ /* 0x001fd60000000f00 */
        /* <DEDUP_REMOVED lines=22> */
[----:B--2---:R1:W-:Y:S02]  /*cb40*/  LDGSTS.E.BYPASS.LTC128B.128 [R10+0xb400], desc[UR36][R2.64+0x180], !P3 ;  /* 0x0b400180020a7fae */ /* 0x0043e4000d901d64 */
.L_x_334:
[----:B01----:R-:W-:Y:S02]  /*cb50*/  IADD3 R2, P3, R14, R0, RZ ;  /* 0x000000000e027210 */ /* 0x003fe40007f7e0ff */
        /* <DEDUP_REMOVED lines=16> */
[----:B------:R-:W-:-:S13]  /*cc60*/  LOP3.LUT P4, RZ, R16, 0x20, RZ, 0xc0, !PT ;  /* 0x0000002010ff7812 */ /* 0x000fda000788c0ff */
[----:B0-----:R-:W-:Y:S05]  /*cc70*/  @!P4 BRA `(.L_x_237) ;  /* 0x000000000004c947 */ /* 0x001fea0003800000 */
[----:B------:R-:W-:Y:S01]  /*cc80*/  BPT.TRAP 0x1 ;  /* 0x000000040000795c */ /* 0x000fe20000300000 */
.L_x_237:
        /* <DEDUP_REMOVED lines=8> */
[----:B------:R-:W0:Y:S01]  /*cd10*/  S2R R2, SR_TID.X ;  /* 0x0000000000027919 */ /* 0x000e220000002100 */
[----:B------:R-:W-:Y:S01]  /*cd20*/  UIADD3 UR4, UR44, 0x1, URZ ;  /* 0x000000012c047890 */ /* 0x000fe2000fffe03f */
[----:B------:R-:W-:Y:S01]  /*cd30*/  LOP3.LUT R3, RZ, UR40, RZ, 0x33, !PT ;  /* 0x00000028ff037c12 */ /* 0x000fe2000f8e33ff */
[----:B------:R-:W-:Y:S01]  /*cd40*/  IMAD.MOV.U32 R17, RZ, RZ, 0x1 ;  /* 0x00000001ff117424 */ /* 0x000fe200078e00ff */
[----:B------:R-:W-:Y:S01]  /*cd50*/  MOV R26, 0x1 ;  /* 0x00000001001a7802 */ /* 0x000fe20000000f00 */
[----:B------:R-:W-:Y:S01]  /*cd60*/  UIMAD UR4, UR4, UR38, URZ ;  /* 0x00000026040472a4 */ /* 0x000fe2000f8e023f */
[----:B0-----:R-:W-:-:S05]  /*cd70*/  IMAD.SHL.U32 R2, R2, 0x10, RZ ;  /* 0x0000001002027824 */ /* 0x001fca00078e00ff */
[----:B------:R-:W-:-:S04]  /*cd80*/  LOP3.LUT R2, R2, 0x70, RZ, 0xc0, !PT ;  /* 0x0000007002027812 */ /* 0x000fc800078ec0ff */
[----:B------:R-:W-:Y:S02]  /*cd90*/  IADD3 R24, R2, R24, R37 ;  /* 0x0000001802187210 */ /* 0x000fe40007ffe025 */
[----:B------:R-:W-:-:S03]  /*cda0*/  LOP3.LUT R2, RZ, UR4, RZ, 0x33, !PT ;  /* 0x00000004ff027c12 */ /* 0x000fc6000f8e33ff */
[----:B------:R-:W-:Y:S01]  /*cdb0*/  VIADD R5, R24, 0xfffffee0 ;  /* 0xfffffee018057836 */ /* 0x000fe20000000000 */
[----:B------:R-:W-:-:S04]  /*cdc0*/  VIMNMX R2, R2, R3, !PT ;  /* 0x0000000302027248 */ /* 0x000fc80007fe0100 */
[C---:B------:R-:W-:Y:S01]  /*cdd0*/  IADD3 R27, -R2.reuse, -0x2, RZ ;  /* 0xfffffffe021b7810 */ /* 0x040fe20007ffe1ff */
[----:B------:R-:W-:-:S07]  /*cde0*/  IMAD R18, R2, -0x60, R5 ;  /* 0xffffffa002127824 */ /* 0x000fce00078e0205 */
.L_x_253:
[----:B------:R-:W0:Y:S01]  /*cdf0*/  LDC R2, c[0x0][0x430] ;  /* 0x00010c00ff027b82 */ /* 0x000e220000000800 */
[----:B------:R-:W-:Y:S01]  /*ce00*/  ISETP.GT.U32.AND P0, PT, R32, 0x5f, PT ;  /* 0x0000005f2000780c */ /* 0x000fe20003f04070 */
[----:B------:R-:W-:Y:S01]  /*ce10*/  BSSY B1, `(.L_x_239) ;  /* 0x0000014000017945 */ /* 0x000fe20003800000 */
[----:B------:R-:W-:Y:S02]  /*ce20*/  IMAD.MOV.U32 R7, RZ, RZ, R18 ;  /* 0x000000ffff077224 */ /* 0x000fe400078e0012 */
[----:B------:R-:W-:Y:S01]  /*ce30*/  IMAD.MOV.U32 R4, RZ, RZ, RZ ;  /* 0x000000ffff047224 */ /* 0x000fe200078e00ff */
[----:B0-----:R-:W-:-:S13]  /*ce40*/  ISETP.NE.AND P1, PT, R2, 0x1, PT ;  /* 0x000000010200780c */ /* 0x001fda0003f25270 */
[----:B------:R-:W0:Y:S08]  /*ce50*/  @P1 LDC R3, c[0x0][0x434] ;  /* 0x00010d00ff031b82 */ /* 0x000e300000000800 */
[----:B------:R-:W1:Y:S01]  /*ce60*/  @P1 LDC R5, c[0x0][0x438] ;  /* 0x00010e00ff051b82 */ /* 0x000e620000000800 */
[----:B0-----:R-:W-:-:S05]  /*ce70*/  @P1 IMAD.HI.U32 R2, R18, R3, RZ ;  /* 0x0000000312021227 */ /* 0x001fca00078e00ff */
[----:B-1----:R-:W-:Y:S01]  /*ce80*/  @P1 SHF.R.U32.HI R7, RZ, R5, R2 ;  /* 0x00000005ff071219 */ /* 0x002fe20000011602 */
[----:B--2---:R-:W-:Y:S06]  /*ce90*/  @P0 BRA `(.L_x_240) ;  /* 0x00000000002c0947 */ /* 0x004fec0003800000 */
[----:B------:R-:W-:Y:S01]  /*cea0*/  ULDC.64 UR4, c[0x0][0x428] ;  /* 0x00010a0000047ab9 */ /* 0x000fe20000000a00 */
[--C-:B------:R-:W-:Y:S01]  /*ceb0*/  SHF.R.S32.HI R3, RZ, 0x1f, R7.reuse ;  /* 0x0000001fff037819 */ /* 0x100fe20000011407 */
[----:B------:R-:W-:Y:S02]  /*cec0*/  IMAD R5, R33, UR4, RZ ;  /* 0x0000000421057c24 */ /* 0x000fe4000f8e02ff */
[----:B------:R-:W-:Y:S02]  /*ced0*/  IMAD.MOV.U32 R2, RZ, RZ, R7 ;  /* 0x000000ffff027224 */ /* 0x000fe400078e0007 */
[C---:B------:R-:W-:Y:S02]  /*cee0*/  IMAD R5, R30.reuse, UR5, R5 ;  /* 0x000000051e057c24 */ /* 0x040fe4000f8e0205 */
[----:B------:R-:W-:Y:S01]  /*cef0*/  IMAD.WIDE.U32 R2, R30, UR4, R2 ;  /* 0x000000041e027c25 */ /* 0x000fe2000f8e0002 */
[----:B------:R-:W-:-:S04]  /*cf00*/  ULDC.64 UR4, c[0x0][0x418] ;  /* 0x0001060000047ab9 */ /* 0x000fc80000000a00 */
[----:B------:R-:W-:Y:S02]  /*cf10*/  IADD3 R3, R5, R3, RZ ;  /* 0x0000000305037210 */ /* 0x000fe40007ffe0ff */
[----:B------:R-:W-:-:S04]  /*cf20*/  LEA R4, P0, R2, UR4, 0x2 ;  /* 0x0000000402047c11 */ /* 0x000fc8000f8010ff */
[----:B------:R-:W-:-:S05]  /*cf30*/  LEA.HI.X R5, R2, UR5, R3, 0x2, P0 ;  /* 0x0000000502057c11 */ /* 0x000fca00080f1403 */
[----:B------:R0:W5:Y:S04]  /*cf40*/  LDG.E R4, desc[UR36][R4.64] ;  /* 0x0000002404047981 */ /* 0x000168000c1e1900 */
.L_x_240:
[----:B------:R-:W-:Y:S05]  /*cf50*/  BSYNC B1 ;  /* 0x0000000000017941 */ /* 0x000fea0003800000 */
.L_x_239:
[----:B------:R-:W-:-:S13]  /*cf60*/  LOP3.LUT P0, RZ, R16, 0x20, RZ, 0xc0, !PT ;  /* 0x0000002010ff7812 */ /* 0x000fda000780c0ff */
[----:B------:R-:W-:Y:S05]  /*cf70*/  @!P0 BRA `(.L_x_241) ;  /* 0x0000000000048947 */ /* 0x000fea0003800000 */
[----:B------:R-:W-:Y:S01]  /*cf80*/  BPT.TRAP 0x1 ;  /* 0x000000040000795c */ /* 0x000fe20000300000 */
.L_x_241:
[----:B------:R-:W-:Y:S01]  /*cf90*/  LEA R19, R17, UR42, 0x3 ;  /* 0x0000002a11137c11 */ /* 0x000fe2000f8e18ff */
[----:B------:R-:W-:Y:S01]  /*cfa0*/  BSSY B1, `(.L_x_242) ;  /* 0x0000004000017945 */ /* 0x000fe20003800000 */
[----:B------:R-:W-:-:S04]  /*cfb0*/  SHF.L.U32 R23, R26, 0x1f, RZ ;  /* 0x0000001f1a177819 */ /* 0x000fc800000006ff */
[----:B------:R-:W1:Y:S02]  /*cfc0*/  SYNCS.PHASECHK.TRANS64.TRYWAIT P0, [R19+URZ+0x32440], R23 ;  /* 0x03244017130075a7 */ /* 0x000e64000800017f */
[----:B-1----:R-:W-:Y:S05]  /*cfd0*/  @!P0 BRA `(.L_x_243) ;  /* 0x0000003800788947 */ /* 0x002fea0003800000 */
.L_x_335:
[----:B------:R-:W-:Y:S05]  /*cfe0*/  BSYNC B1 ;  /* 0x0000000000017941 */ /* 0x000fea0003800000 */
.L_x_242:
[----:B------:R-:W-:Y:S01]  /*cff0*/  ULDC UR4, c[0x0][0x430] ;  /* 0x00010c0000047ab9 */ /* 0x000fe20000000800 */
[----:B-----5:R-:W-:Y:S01]  /*d000*/  SHF.R.S32.HI R20, RZ, 0x1f, R4 ;  /* 0x0000001fff147819 */ /* 0x020fe20000011404 */
[----:B------:R-:W-:Y:S01]  /*d010*/  UIADD3 UR4, -UR4, URZ, URZ ;  /* 0x0000003f04047290 */ /* 0x000fe2000fffe13f */
[----:B------:R-:W-:Y:S01]  /*d020*/  LOP3.LUT P1, RZ, R16, 0x2, RZ, 0xc0, !PT ;  /* 0x0000000210ff7812 */ /* 0x000fe2000782c0ff */
[----:B------:R-:W-:Y:S01]  /*d030*/  ULDC.64 UR6, c[0x0][0x310] ;  /* 0x0000c40000067ab9 */ /* 0x000fe20000000a00 */
[----:B------:R-:W-:-:S03]  /*d040*/  IMAD R22, R17, 0x1800, R28 ;  /* 0x0000180011167824 */ /* 0x000fc600078e021c */
[----:B0-----:R-:W-:Y:S01]  /*d050*/  IMAD R5, R7, UR4, R18 ;  /* 0x0000000407057c24 */ /* 0x001fe2000f8e0212 */
[----:B------:R-:W-:-:S03]  /*d060*/  ULDC.64 UR4, c[0x0][0x300] ;  /* 0x0000c00000047ab9 */ /* 0x000fc60000000a00 */
[----:B------:R-:W-:Y:S01]  /*d070*/  IMAD.WIDE.U32 R2, R5, UR4, RZ ;  /* 0x0000000405027c25 */ /* 0x000fe2000f8e00ff */
[----:B------:R-:W-:-:S05]  /*d080*/  SHF.R.S32.HI R25, RZ, 0x1f, R5 ;  /* 0x0000001fff197819 */ /* 0x000fca0000011405 */
[----:B------:R-:W-:Y:S01]  /*d090*/  IMAD R6, R25, UR4, RZ ;  /* 0x0000000419067c24 */ /* 0x000fe2000f8e02ff */
[----:B------:R-:W-:-:S03]  /*d0a0*/  R2UR UR4, R29 ;  /* 0x000000001d0472ca */ /* 0x000fc600000e0000 */
[----:B------:R-:W-:-:S04]  /*d0b0*/  IMAD R7, R5, UR5, R6 ;  /* 0x0000000505077c24 */ /* 0x000fc8000f8e0206 */
[----:B------:R-:W-:Y:S02]  /*d0c0*/  IMAD.IADD R3, R3, 0x1, R7 ;  /* 0x0000000103037824 */ /* 0x000fe400078e0207 */
[----:B------:R-:W-:Y:S02]  /*d0d0*/  IMAD R7, R20, UR6, RZ ;  /* 0x0000000614077c24 */ /* 0x000fe4000f8e02ff */
[----:B------:R-:W-:-:S04]  /*d0e0*/  IMAD.WIDE.U32 R2, R4, UR6, R2 ;  /* 0x0000000604027c25 */ /* 0x000fc8000f8e0002 */
[----:B------:R-:W-:Y:S01]  /*d0f0*/  IMAD R7, R4, UR7, R7 ;  /* 0x0000000704077c24 */ /* 0x000fe2000f8e0207 */
        /* <DEDUP_REMOVED lines=13> */
[----:B------:R-:W-:-:S03]  /*d1d0*/  LEA R22, R22, UR42, 0x1 ;  /* 0x0000002a16167c11 */ /* 0x000fc6000f8e08ff */
[----:B------:R-:W2:Y:S04]  /*d1e0*/  SHFL.IDX PT, R3, R24, RZ, 0x181f ;  /* 0x00181fff18037589 */ /* 0x000ea800000e0000 */
[----:B------:R-:W-:Y:S04]  /*d1f0*/  SHFL.IDX PT, R6, R24, 0x1, 0x181f ;  /* 0x00381f0018067f89 */ /* 0x000fe800000e0000 */
[----:B------:R-:W-:Y:S01]  /*d200*/  SHFL.IDX PT, R34, R24, 0x5, 0x181f ;  /* 0x00b81f0018227f89 */ /* 0x000fe200000e0000 */
[----:B0-----:R-:W-:-:S03]  /*d210*/  IADD3 R12, P0, R14, R0, RZ ;  /* 0x000000000e0c7210 */ /* 0x001fc60007f1e0ff */
[----:B------:R-:W0:Y:S02]  /*d220*/  SHFL.IDX PT, R14, R21, 0x1, 0x181f ;  /* 0x00381f00150e7f89 */ /* 0x000e2400000e0000 */
[----:B--2---:R-:W-:Y:S02]  /*d230*/  IMAD.X R13, RZ, RZ, R3, P0 ;  /* 0x000000ffff0d7224 */ /* 0x004fe400000e0603 */
        /* <DEDUP_REMOVED lines=8> */
[----:B------:R-:W-:Y:S02]  /*d2c0*/  IMAD.X R9, RZ, RZ, R3, P0 ;  /* 0x000000ffff097224 */ /* 0x000fe400000e0603 */
[----:B------:R-:W3:Y:S04]  /*d2d0*/  SHFL.IDX PT, R3, R24, 0x3, 0x181f ;  /* 0x00781f0018037f89 */ /* 0x000ee800000e0000 */
[----:B------:R2:W-:Y:S01]  /*d2e0*/  LDGSTS.E.BYPASS.LTC128B.128 [R22+0x1d400], desc[UR36][R8.64], !P1 ;  /* 0x1d40000008167fae */ /* 0x0005e2000c901d64 */
[----:B0-----:R-:W-:-:S03]  /*d2f0*/  IADD3 R6, P0, R14, R0, RZ ;  /* 0x000000000e067210 */ /* 0x001fc60007f1e0ff */
[----:B------:R-:W0:Y:S01]  /*d300*/  SHFL.IDX PT, R14, R21, 0x4, 0x181f ;  /* 0x00981f00150e7f89 */ /* 0x000e2200000e0000 */
[----:B---3--:R-:W-:-:S03]  /*d310*/  IADD3.X R7, RZ, R3, RZ, P0, !PT ;  /* 0x00000003ff077210 */ /* 0x008fc600007fe4ff */
[----:B------:R-:W3:Y:S04]  /*d320*/  SHFL.IDX PT, R3, R24, 0x4, 0x181f ;  /* 0x00981f0018037f89 */ /* 0x000ee800000e0000 */
[----:B------:R2:W-:Y:S01]  /*d330*/  LDGSTS.E.BYPASS.LTC128B.128 [R22+0x1dc00], desc[UR36][R6.64], !P1 ;  /* 0x1dc0000006167fae */ /* 0x0005e2000c901d64 */
[----:B0-----:R-:W-:-:S03]  /*d340*/  IADD3 R2, P0, R14, R0, RZ ;  /* 0x000000000e027210 */ /* 0x001fc60007f1e0ff */
[----:B------:R2:W0:Y:S02]  /*d350*/  SHFL.IDX PT, R14, R21, 0x5, 0x181f ;  /* 0x00b81f00150e7f89 */ /* 0x00042400000e0000 */
[----:B---3--:R-:W-:-:S05]  /*d360*/  IMAD.X R3, RZ, RZ, R3, P0 ;  /* 0x000000ffff037224 */ /* 0x008fca00000e0603 */
[----:B------:R2:W-:Y:S03]  /*d370*/  LDGSTS.E.BYPASS.LTC128B.128 [R22+0x1e400], desc[UR36][R2.64], !P1 ;  /* 0x1e40000002167fae */ /* 0x0005e6000c901d64 */
.L_x_349:
[----:B0-2---:R-:W-:-:S05]  /*d380*/  IADD3 R2, P0, R14, R0, RZ ;  /* 0x000000000e027210 */ /* 0x005fca0007f1e0ff */
[----:B------:R-:W-:Y:S01]  /*d390*/  IMAD.X R3, RZ, RZ, R34, P0 ;  /* 0x000000ffff037224 */ /* 0x000fe200000e0622 */
[----:B------:R-:W-:-:S04]  /*d3a0*/  PLOP3.LUT P0, PT, PT, PT, PT, 0x80, 0x0 ;  /* 0x000000000000781c */ /* 0x000fc80003f0f070 */
[----:B------:R-:W-:Y:S01]  /*d3b0*/  @!PT LDS RZ, [RZ] ;  /* 0x00000000fffff984 */ /* 0x000fe20000000800 */
[----:B------:R-:W-:Y:S01]  /*d3c0*/  @!PT LDS RZ, [RZ] ;  /* 0x00000000fffff984 */ /* 0x000fe20000000800 */
[----:B------:R-:W-:Y:S01]  /*d3d0*/  @!PT LDS RZ, [RZ] ;  /* 0x00000000fffff984 */ /* 0x000fe20000000800 */
[----:B------:R0:W-:Y:S01]  /*d3e0*/  LDGSTS.E.BYPASS.LTC128B.128 [R22+0x1ec00], desc[UR36][R2.64], !P1 ;  /* 0x1ec0000002167fae */ /* 0x0001e2000c901d64 */
[----:B------:R-:W-:-:S08]  /*d3f0*/  NOP ;  /* 0x0000000000007918 */ /* 0x000fd00000000000 */
.L_x_245:
[----:B------:R-:W-:Y:S02]  /*d400*/  PLOP3.LUT P1, PT, P1, P0, PT, 0xa2, 0x0 ;  /* 0x000000000000781c */ /* 0x000fe40000f21472 */
[----:B------:R-:W-:-:S08]  /*d410*/  @P0 R2UR P1, UR4, R19 ;  /* 0x00000000130402ca */ /* 0x000fd00000020000 */
[----:B------:R-:W-:-:S05]  /*d420*/  @P0 PLOP3.LUT P0, PT, P1, PT, PT, 0x80, 0x0 ;  /* 0x000000000000081c */ /* 0x000fca0000f0f070 */
[----:B------:R-:W-:Y:S01]  /*d430*/  @!P1 SYNCS.ARRIVE.TRANS64.RED.A0T1 RZ, [UR4+0x32430], RZ ;  /* 0x032430ffffff99a7 */ /* 0x000fe20008200404 */
[----:B------:R-:W-:Y:S07]  /*d440*/  @!P1 ARRIVES.LDGSTSBAR.64.TRANSCNT [UR4+0x32430] ;  /* 0x03243000ff0099b0 */ /* 0x000fee0008000a84 */
[----:B------:R-:W-:Y:S05]  /*d450*/  @P0 BRA.U.ANY `(.L_x_245) ;  /* 0xfffffffd00e80947 */ /* 0x000fea000393ffff */
[----:B------:R-:W-:Y:S01]  /*d460*/  NOP ;  /* 0x0000000000007918 */ /* 0x000fe20000000000 */
[----:B------:R-:W-:-:S13]  /*d470*/  LOP3.LUT P2, RZ, R16, 0x20, RZ, 0xc0, !PT ;  /* 0x0000002010ff7812 */ /* 0x000fda000784c0ff */
[----:B------:R-:W-:Y:S05]  /*d480*/  @!P2 BRA `(.L_x_246) ;  /* 0x000000000004a947 */ /* 0x000fea0003800000 */
[----:B------:R-:W-:Y:S01]  /*d490*/  BPT.TRAP 0x1 ;  /* 0x000000040000795c */ /* 0x000fe20000300000 */
.L_x_246:
[----:B------:R2:W-:Y:S01]  /*d4a0*/  SYNCS.ARRIVE.TRANS64.A1T0 RZ, [R19+URZ+0x32430], RZ ;  /* 0x032430ff13ff79a7 */ /* 0x0005e2000810003f */
[----:B------:R-:W-:Y:S05]  /*d4b0*/  @!P2 BRA `(.L_x_247) ;  /* 0x000000000004a947 */ /* 0x000fea0003800000 */
[----:B------:R-:W-:Y:S01]  /*d4c0*/  BPT.TRAP 0x1 ;  /* 0x000000040000795c */ /* 0x000fe20000300000 */
.L_x_247:
[----:B------:R-:W3:Y:S01]  /*d4d0*/  SYNCS.PHASECHK.TRANS64.TRYWAIT P0, [R19+URZ+0x32460], R23 ;  /* 0x03246017130075a7 */ /* 0x000ee2000800017f */
[----:B------:R-:W-:Y:S04]  /*d4e0*/  BSSY B1, `(.L_x_248) ;  /* 0x0000002000017945 */ /* 0x000fe80003800000 */
[----:B---3--:R-:W-:Y:S05]  /*d4f0*/  @!P0 BRA `(.L_x_249) ;  /* 0x0000003800d08947 */ /* 0x008fea0003800000 */
.L_x_350:
[----:B------:R-:W-:Y:S05]  /*d500*/  BSYNC B1 ;  /* 0x0000000000017941 */ /* 0x000fea0003800000 */
.L_x_248:
[----:B------:R-:W-:Y:S01]  /*d510*/  ULDC.64 UR4, c[0x0][0x328] ;  /* 0x0000ca0000047ab9 */ /* 0x000fe20000000a00 */
[----:B------:R-:W-:Y:S01]  /*d520*/  ULDC.64 UR6, c[0x0][0x338] ;  /* 0x0000ce0000067ab9 */ /* 0x000fe20000000a00 */
[----:B------:R-:W-:Y:S01]  /*d530*/  IMAD R6, R25, UR4, RZ ;  /* 0x0000000419067c24 */ /* 0x000fe2000f8e02ff */
[C---:B------:R-:W-:Y:S01]  /*d540*/  LOP3.LUT P4, RZ, R16.reuse, 0x1, RZ, 0xc0, !PT ;  /* 0x0000000110ff7812 */ /* 0x040fe2000788c0ff */
[----:B0-----:R-:W-:Y:S01]  /*d550*/  IMAD.WIDE.U32 R2, R5, UR4, RZ ;  /* 0x0000000405027c25 */ /* 0x001fe2000f8e00ff */
[----:B------:R-:W-:Y:S02]  /*d560*/  R2UR UR4, R29 ;  /* 0x000000001d0472ca */ /* 0x000fe400000e0000 */
[C---:B------:R-:W-:Y:S01]  /*d570*/  LOP3.LUT P3, RZ, R16.reuse, 0x10, RZ, 0xc0, !PT ;  /* 0x0000001010ff7812 */ /* 0x040fe2000786c0ff */
[----:B------:R-:W-:Y:S01]  /*d580*/  IMAD R5, R5, UR5, R6 ;  /* 0x0000000505057c24 */ /* 0x000fe2000f8e0206 */
[----:B------:R-:W-:Y:S01]  /*d590*/  LOP3.LUT P2, RZ, R16, 0x8, RZ, 0xc0, !PT ;  /* 0x0000000810ff7812 */ /* 0x000fe2000784c0ff */
[----:B------:R-:W-:Y:S01]  /*d5a0*/  IMAD R7, R20, UR6, RZ ;  /* 0x0000000614077c24 */ /* 0x000fe2000f8e02ff */
[----:B------:R-:W-:Y:S01]  /*d5b0*/  LOP3.LUT P1, RZ, R16, 0x4, RZ, 0xc0, !PT ;  /* 0x0000000410ff7812 */ /* 0x000fe2000782c0ff */
[----:B------:R-:W-:-:S02]  /*d5c0*/  IMAD.IADD R3, R3, 0x1, R5 ;  /* 0x0000000103037824 */ /* 0x000fc400078e0205 */
[C---:B------:R-:W-:Y:S02]  /*d5d0*/  IMAD R7, R4.reuse, UR7, R7 ;  /* 0x0000000704077c24 */ /* 0x040fe4000f8e0207 */
[----:B------:R-:W-:Y:S01]  /*d5e0*/  IMAD.WIDE.U32 R2, R4, UR6, R2 ;  /* 0x0000000604027c25 */ /* 0x000fe2000f8e0002 */
[----:B------:R-:W-:Y:S02]  /*d5f0*/  ULDC.64 UR6, c[0x0][0x330] ;  /* 0x0000cc0000067ab9 */ /* 0x000fe40000000a00 */
[----:B------:R-:W-:Y:S02]  /*d600*/  UIMAD UR4, UR4, UR6, URZ ;  /* 0x00000006040472a4 */ /* 0x000fe4000f8e023f */
[----:B------:R-:W-:Y:S01]  /*d610*/  IMAD.U32 R5, RZ, RZ, UR6 ;  /* 0x00000006ff057e24 */ /* 0x000fe2000f8e00ff */
[----:B------:R-:W-:Y:S01]  /*d620*/  IADD3 R3, R3, R7, RZ ;  /* 0x0000000703037210 */ /* 0x000fe20007ffe0ff */
[----:B------:R-:W-:Y:S02]  /*d630*/  UIMAD UR4, UR39, UR7, UR4 ;  /* 0x00000007270472a4 */ /* 0x000fe4000f8e0204 */
        /* <DEDUP_REMOVED lines=8> */
[----:B------:R-:W-:-:S03]  /*d6c0*/  IMAD R21, R17, 0xc000, R31 ;  /* 0x0000c00011157824 */ /* 0x000fc600078e021f */
[----:B------:R-:W4:Y:S04]  /*d6d0*/  SHFL.IDX PT, R3, R22, RZ, 0x181f ;  /* 0x00181fff16037589 */ /* 0x000f2800000e0000 */
[----:B------:R-:W-:Y:S04]  /*d6e0*/  SHFL.IDX PT, R4, R22, 0x1, 0x181f ;  /* 0x00381f0016047f89 */ /* 0x000fe800000e0000 */
[----:B------:R-:W-:Y:S04]  /*d6f0*/  SHFL.IDX PT, R5, R22, 0x3, 0x181f ;  /* 0x00781f0016057f89 */ /* 0x000fe800000e0000 */
[----:B-1-3--:R-:W-:Y:S01]  /*d700*/  SHFL.IDX PT, R23, R22, 0x4, 0x181f ;  /* 0x00981f0016177f89 */ /* 0x00afe200000e0000 */
[----:B0-----:R-:W-:-:S03]  /*d710*/  IADD3 R10, P0, R14, R0, RZ ;  /* 0x000000000e0a7210 */ /* 0x001fc60007f1e0ff */
[----:B------:R-:W0:Y:S02]  /*d720*/  SHFL.IDX PT, R14, R20, 0x1, 0x181f ;  /* 0x00381f00140e7f89 */ /* 0x000e2400000e0000 */
[----:B----4-:R-:W-:-:S05]  /*d730*/  IMAD.X R11, RZ, RZ, R3, P0 ;  /* 0x000000ffff0b7224 */ /* 0x010fca00000e0603 */
[----:B------:R-:W-:Y:S04]  /*d740*/  LDGSTS.E.BYPASS.LTC128B.128 [R21], desc[UR36][R10.64], !P4 ;  /* 0x000000000a157fae */ /* 0x000fe8000e101d64 */
[----:B------:R-:W-:Y:S04]  /*d750*/  LDGSTS.E.BYPASS.LTC128B.128 [R21+0x3000], desc[UR36][R10.64+0x80], !P3 ;  /* 0x030000800a157fae */ /* 0x000fe8000d901d64 */
[----:B------:R-:W-:Y:S04]  /*d760*/  LDGSTS.E.BYPASS.LTC128B.128 [R21+0x6000], desc[UR36][R10.64+0x100], !P2 ;  /* 0x060001000a157fae */ /* 0x000fe8000d101d64 */
[----:B------:R-:W-:Y:S01]  /*d770*/  LDGSTS.E.BYPASS.LTC128B.128 [R21+0x9000], desc[UR36][R10.64+0x180], !P1 ;  /* 0x090001800a157fae */ /* 0x000fe2000c901d64 */
[----:B0-----:R-:W-:-:S03]  /*d780*/  IADD3 R8, P0, R14, R0, RZ ;  /* 0x000000000e087210 */ /* 0x001fc60007f1e0ff */
[----:B------:R-:W0:Y:S01]  /*d790*/  SHFL.IDX PT, R14, R20, 0x2, 0x181f ;  /* 0x00581f00140e7f89 */ /* 0x000e2200000e0000 */
[----:B------:R-:W-:-:S03]  /*d7a0*/  IADD3.X R9, RZ, R4, RZ, P0, !PT ;  /* 0x00000004ff097210 */ /* 0x000fc600007fe4ff */
[----:B------:R-:W1:Y:S04]  /*d7b0*/  SHFL.IDX PT, R4, R22, 0x2, 0x181f ;  /* 0x00581f0016047f89 */ /* 0x000e6800000e0000 */
[----:B------:R-:W-:Y:S04]  /*d7c0*/  LDGSTS.E.BYPASS.LTC128B.128 [R21+0x800], desc[UR36][R8.64], !P4 ;  /* 0x0080000008157fae */ /* 0x000fe8000e101d64 */
[----:B------:R-:W-:Y:S04]  /*d7d0*/  LDGSTS.E.BYPASS.LTC128B.128 [R21+0x3800], desc[UR36][R8.64+0x80], !P3 ;  /* 0x0380008008157fae */ /* 0x000fe8000d901d64 */
[----:B------:R-:W-:Y:S04]  /*d7e0*/  LDGSTS.E.BYPASS.LTC128B.128 [R21+0x6800], desc[UR36][R8.64+0x100], !P2 ;  /* 0x0680010008157fae */ /* 0x000fe8000d101d64 */
[----:B------:R-:W-:Y:S01]  /*d7f0*/  LDGSTS.E.BYPASS.LTC128B.128 [R21+0x9800], desc[UR36][R8.64+0x180], !P1 ;  /* 0x0980018008157fae */ /* 0x000fe2000c901d64 */
[----:B0-----:R-:W-:-:S03]  /*d800*/  IADD3 R6, P0, R14, R0, RZ ;  /* 0x000000000e067210 */ /* 0x001fc60007f1e0ff */
[----:B------:R-:W-:Y:S04]  /*d810*/  SHFL.IDX PT, R22, R22, 0x5, 0x181f ;  /* 0x00b81f0016167f89 */ /* 0x000fe800000e0000 */
[----:B------:R-:W0:Y:S01]  /*d820*/  SHFL.IDX PT, R14, R20, 0x3, 0x181f ;  /* 0x00781f00140e7f89 */ /* 0x000e2200000e0000 */
[----:B-1----:R-:W-:-:S05]  /*d830*/  IMAD.X R7, RZ, RZ, R4, P0 ;  /* 0x000000ffff077224 */ /* 0x002fca00000e0604 */
[----:B------:R-:W-:Y:S04]  /*d840*/  LDGSTS.E.BYPASS.LTC128B.128 [R21+0x1000], desc[UR36][R6.64], !P4 ;  /* 0x0100000006157fae */ /* 0x000fe8000e101d64 */
[----:B------:R-:W-:Y:S04]  /*d850*/  LDGSTS.E.BYPASS.LTC128B.128 [R21+0x4000], desc[UR36][R6.64+0x80], !P3 ;  /* 0x0400008006157fae */ /* 0x000fe8000d901d64 */
[----:B------:R-:W-:Y:S04]  /*d860*/  LDGSTS.E.BYPASS.LTC128B.128 [R21+0x7000], desc[UR36][R6.64+0x100], !P2 ;  /* 0x0700010006157fae */ /* 0x000fe8000d101d64 */
[----:B------:R1:W-:Y:S01]  /*d870*/  LDGSTS.E.BYPASS.LTC128B.128 [R21+0xa000], desc[UR36][R6.64+0x180], !P1 ;  /* 0x0a00018006157fae */ /* 0x0003e2000c901d64 */
[----:B0-----:R-:W-:-:S03]  /*d880*/  IADD3 R4, P0, R14, R0, RZ ;  /* 0x000000000e047210 */ /* 0x001fc60007f1e0ff */
[----:B------:R-:W0:Y:S02]  /*d890*/  SHFL.IDX PT, R14, R20, 0x4, 0x181f ;  /* 0x00981f00140e7f89 */ /* 0x000e2400000e0000 */
[----:B------:R-:W-:Y:S01]  /*d8a0*/  IMAD.X R5, RZ, RZ, R5, P0 ;  /* 0x000000ffff057224 */ /* 0x000fe200000e0605 */
[----:B-1----:R-:W-:-:S04]  /*d8b0*/  MOV R6, RZ ;  /* 0x000000ff00067202 */ /* 0x002fc80000000f00 */
[----:B------:R1:W-:Y:S04]  /*d8c0*/  LDGSTS.E.BYPASS.LTC128B.128 [R21+0x1800], desc[UR36][R4.64], !P4 ;  /* 0x0180000004157fae */ /* 0x0003e8000e101d64 */
[----:B------:R1:W-:Y:S04]  /*d8d0*/  LDGSTS.E.BYPASS.LTC128B.128 [R21+0x4800], desc[UR36][R4.64+0x80], !P3 ;  /* 0x0480008004157fae */ /* 0x0003e8000d901d64 */
[----:B------:R1:W-:Y:S04]  /*d8e0*/  LDGSTS.E.BYPASS.LTC128B.128 [R21+0x7800], desc[UR36][R4.64+0x100], !P2 ;  /* 0x0780010004157fae */ /* 0x0003e8000d101d64 */
[----:B------:R1:W-:Y:S01]  /*d8f0*/  LDGSTS.E.BYPASS.LTC128B.128 [R21+0xa800], desc[UR36][R4.64+0x180], !P1 ;  /* 0x0a80018004157fae */ /* 0x0003e2000c901d64 */
[----:B0-----:R-:W-:-:S03]  /*d900*/  IADD3 R2, P0, R14, R0, RZ ;  /* 0x000000000e027210 */ /* 0x001fc60007f1e0ff */
[----:B------:R1:W0:Y:S02]  /*d910*/  SHFL.IDX PT, R14, R20, 0x5, 0x181f ;  /* 0x00b81f00140e7f89 */ /* 0x00022400000e0000 */
[----:B------:R-:W-:-:S05]  /*d920*/  IMAD.X R3, RZ, RZ, R23, P0 ;  /* 0x000000ffff037224 */ /* 0x000fca00000e0617 */
[----:B------:R1:W-:Y:S04]  /*d930*/  LDGSTS.E.BYPASS.LTC128B.128 [R21+0x2000], desc[UR36][R2.64], !P4 ;  /* 0x0200000002157fae */ /* 0x0003e8000e101d64 */
[----:B------:R1:W-:Y:S04]  /*d940*/  LDGSTS.E.BYPASS.LTC128B.128 [R21+0x5000], desc[UR36][R2.64+0x80], !P3 ;  /* 0x0500008002157fae */ /* 0x0003e8000d901d64 */
[----:B------:R1:W-:Y:S04]  /*d950*/  LDGSTS.E.BYPASS.LTC128B.128 [R21+0x8000], desc[UR36][R2.64+0x100], !P2 ;  /* 0x0800010002157fae */ /* 0x0003e8000d101d64 */
[----:B------:R1:W-:Y:S02]  /*d960*/  LDGSTS.E.BYPASS.LTC128B.128 [R21+0xb000], desc[UR36][R2.64+0x180], !P1 ;  /* 0x0b00018002157fae */ /* 0x0003e4000c901d64 */
.L_x_364:
[----:B01----:R-:W-:-:S05]  /*d970*/  IADD3 R2, P0, R14, R0, RZ ;  /* 0x000000000e027210 */ /* 0x003fca0007f1e0ff */
        /* <DEDUP_REMOVED lines=10> */
.L_x_251:
        /* <DEDUP_REMOVED lines=10> */
.L_x_252:
[----:B------:R-:W-:Y:S01]  /*dac0*/  VIADD R17, R17, 0x1 ;  /* 0x0000000111117836 */ /* 0x000fe20000000000 */
[----:B------:R1:W-:Y:S01]  /*dad0*/  SYNCS.ARRIVE.TRANS64.A1T0 RZ, [R19+URZ+0x32450], RZ ;  /* 0x032450ff13ff79a7 */ /* 0x0003e2000810003f */
[----:B------:R-:W-:Y:S01]  /*dae0*/  VIADD R27, R27, 0xffffffff ;  /* 0xffffffff1b1b7836 */ /* 0x000fe20000000000 */
[----:B------:R-:W-:Y:S02]  /*daf0*/  IADD3 R18, R18, -0x60, RZ ;  /* 0xffffffa012127810 */ /* 0x000fe40007ffe0ff */
[----:B------:R-:W-:-:S04]  /*db00*/  ISETP.NE.AND P0, PT, R17, 0x2, PT ;  /* 0x000000021100780c */ /* 0x000fc80003f05270 */
[----:B------:R-:W-:Y:S02]  /*db10*/  SEL R17, R17, RZ, P0 ;  /* 0x000000ff11117207 */ /* 0x000fe40000000000 */
[----:B0-----:R-:W-:Y:S02]  /*db20*/  SEL R3, RZ, 0x1, P0 ;  /* 0x00000001ff037807 */ /* 0x001fe40000000000 */
[----:B------:R-:W-:Y:S02]  /*db30*/  ISETP.GT.AND P0, PT, R27, UR46, PT ;  /* 0x0000002e1b007c0c */ /* 0x000fe4000bf04270 */
[----:B------:R-:W-:-:S11]  /*db40*/  LOP3.LUT R26, R26, R3, RZ, 0x3c, !PT ;  /* 0x000000031a1a7212 */ /* 0x000fd600078e3cff */
[----:B-1----:R-:W-:Y:S05]  /*db50*/  @P0 BRA `(.L_x_253) ;  /* 0xfffffff000a40947 */ /* 0x002fea000383ffff */
.L_x_238:
[----:B------:R-:W-:Y:S05]  /*db60*/  BSYNC B0 ;  /* 0x0000000000007941 */ /* 0x000fea0003800000 */
.L_x_217:
[----:B------:R-:W0:Y:S01]  /*db70*/  S2R R3, SR_CgaCtaId ;  /* 0x0000000000037919 */ /* 0x000e220000008800 */
[----:B------:R-:W-:Y:S01]  /*db80*/  MOV R0, 0x400 ;  /* 0x0000040000007802 */ /* 0x000fe20000000f00 */
[----:B------:R-:W-:Y:S01]  /*db90*/  BSSY B0, `(.L_x_254) ;  /* 0x0000005000007945 */ /* 0x000fe20003800000 */
[----:B------:R-:W-:Y:S02]  /*dba0*/  SHF.L.U32 R6, R6, 0x1f, RZ ;  /* 0x0000001f06067819 */ /* 0x000fe400000006ff */
[----:B0-----:R-:W-:-:S04]  /*dbb0*/  LEA R4, R3, R0, 0x18 ;  /* 0x0000000003047211 */ /* 0x001fc800078ec0ff */
[----:B------:R-:W0:Y:S02]  /*dbc0*/  SYNCS.PHASECHK.TRANS64.TRYWAIT P0, [R4+URZ+0x32420], R6 ;  /* 0x03242006040075a7 */ /* 0x000e24000800017f */
[----:B0-----:R-:W-:Y:S05]  /*dbd0*/  @!P0 BRA `(.L_x_255) ;  /* 0x0000003800f88947 */ /* 0x001fea0003800000 */
.L_x_365:
[----:B------:R-:W-:Y:S05]  /*dbe0*/  BSYNC B0 ;  /* 0x0000000000007941 */ /* 0x000fea0003800000 */
.L_x_254:
[----:B------:R-:W-:-:S03]  /*dbf0*/  UMOV UR4, 0xffffffff ;  /* 0xffffffff00047882 */ /* 0x000fc60000000000 */
[----:B------:R-:W-:Y:S05]  /*dc00*/  BRA.DIV UR4, `(.L_x_256) ;  /* 0x0000003e04007947 */ /* 0x000fea000b800000 */
[----:B------:R-:W1:Y:S02]  /*dc10*/  S2R R0, SR_TID.X ;  /* 0x0000000000007919 */ /* 0x000e640000002100 */
[----:B-1----:R-:W-:-:S04]  /*dc20*/  SHF.R.U32.HI R0, RZ, 0x5, R0 ;  /* 0x00000005ff007819 */ /* 0x002fc80000011600 */
[----:B------:R-:W-:-:S05]  /*dc30*/  LOP3.LUT R0, R0, 0x3, RZ, 0xc0, !PT ;  /* 0x0000000300007812 */ /* 0x000fca00078ec0ff */
[----:B------:R1:W3:Y:S02]  /*dc40*/  SHFL.IDX PT, R14, R0, RZ, 0x1f ;  /* 0x00001fff000e7589 */ /* 0x0002e400000e0000 */
.L_x_368:
[----:B---3--:R-:W-:-:S13]  /*dc50*/  ISETP.NE.AND P0, PT, R14, RZ, PT ;  /* 0x000000ff0e00720c */ /* 0x008fda0003f05270 */
[----:B------:R-:W-:Y:S05]  /*dc60*/  @P0 BRA `(.L_x_184) ;  /* 0x0000000000900947 */ /* 0x000fea0003800000 */
[----:B------:R-:W-:-:S03]  /*dc70*/  UMOV UR4, 0xffffffff ;  /* 0xffffffff00047882 */ /* 0x000fc60000000000 */
[----:B------:R-:W-:Y:S05]  /*dc80*/  BRA.DIV UR4, `(.L_x_257) ;  /* 0x0000003e04147947 */ /* 0x000fea000b800000 */
[----:B------:R-:W-:-:S13]  /*dc90*/  ELECT P6, URZ, PT ;  /* 0x00000000003f782f */ /* 0x000fda00038c0000 */
.L_x_371:
[----:B------:R-:W-:Y:S05]  /*dca0*/  @!P6 BRA `(.L_x_184) ;  /* 0x000000000080e947 */ /* 0x000fea0003800000 */
[----:B-1----:R-:W3:Y:S02]  /*dcb0*/  LDL R0, [R1] ;  /* 0x0000000001007983 */ /* 0x002ee40000100800 */
[----:B---3--:R-:W-:-:S13]  /*dcc0*/  R2UR UR4, R0 ;  /* 0x00000000000472ca */ /* 0x008fda00000e0000 */
[----:B------:R-:W-:-:S06]  /*dcd0*/  ULOP3.LUT UR4, UR4, 0x2, URZ, 0xfc, !UPT ;  /* 0x0000000204047892 */ /* 0x000fcc000f8efc3f */
[----:B------:R-:W-:-:S05]  /*dce0*/  IMAD.U32 R0, RZ, RZ, UR4 ;  /* 0x00000004ff007e24 */ /* 0x000fca000f8e00ff */
[----:B------:R-:W-:-:S13]  /*dcf0*/  ISETP.NE.AND P0, PT, R0, 0x3, PT ;  /* 0x000000030000780c */ /* 0x000fda0003f05270 */
[----:B------:R-:W-:Y:S05]  /*dd00*/  @!P0 BRA `(.L_x_258) ;  /* 0x0000000000048947 */ /* 0x000fea0003800000 */
[----:B------:R-:W-:Y:S01]  /*dd10*/  BPT.TRAP 0x1 ;  /* 0x000000040000795c */ /* 0x000fe20000300000 */
.L_x_258:
[C---:B------:R-:W-:Y:S01]  /*dd20*/  IMAD R5, R17.reuse, 0x8, R4 ;  /* 0x0000000811057824 */ /* 0x040fe200078e0204 */
[----:B------:R-:W-:Y:S01]  /*dd30*/  SHF.L.U32 R0, R26, 0x1f, RZ ;  /* 0x0000001f1a007819 */ /* 0x000fe200000006ff */
[----:B------:R-:W-:-:S03]  /*dd40*/  VIADD R17, R17, 0x1 ;  /* 0x0000000111117836 */ /* 0x000fc60000000000 */
[----:B------:R-:W1:Y:S02]  /*dd50*/  SYNCS.PHASECHK.TRANS64.TRYWAIT P1, [R5+URZ+0x32440], R0 ;  /* 0x03244000050075a7 */ /* 0x000e64000802017f */
[----:B------:R-:W-:-:S04]  /*dd60*/  ISETP.NE.AND P2, PT, R17, 0x2, PT ;  /* 0x000000021100780c */ /* 0x000fc80003f45270 */
[----:B------:R-:W-:Y:S01]  /*dd70*/  SEL R3, RZ, 0x1, P2 ;  /* 0x00000001ff037807 */ /* 0x000fe20001000000 */
[----:B-1----:R-:W-:Y:S08]  /*dd80*/  @!P1 BRA `(.L_x_259) ;  /* 0x0000003800f49947 */ /* 0x002ff00003800000 */
.L_x_372:
[----:B------:R-:W-:Y:S02]  /*dd90*/  SEL R17, R17, RZ, P2 ;  /* 0x000000ff11117207 */ /* 0x000fe40001000000 */
[----:B------:R-:W-:Y:S01]  /*dda0*/  LOP3.LUT R2, R26, R3, RZ, 0x3c, !PT ;  /* 0x000000031a027212 */ /* 0x000fe200078e3cff */
[----:B------:R-:W-:Y:S06]  /*ddb0*/  @!P0 BRA `(.L_x_260) ;  /* 0x0000000000048947 */ /* 0x000fec0003800000 */
[----:B------:R-:W-:Y:S01]  /*ddc0*/  BPT.TRAP 0x1 ;  /* 0x000000040000795c */ /* 0x000fe20000300000 */
.L_x_260:
[----:B------:R-:W-:Y:S02]  /*ddd0*/  LEA R17, R17, R4, 0x3 ;  /* 0x0000000411117211 */ /* 0x000fe400078e18ff */
[----:B------:R-:W-:-:S04]  /*dde0*/  SHF.L.U32 R2, R2, 0x1f, RZ ;  /* 0x0000001f02027819 */ /* 0x000fc800000006ff */
[----:B------:R-:W3:Y:S02]  /*ddf0*/  SYNCS.PHASECHK.TRANS64.TRYWAIT P1, [R17+URZ+0x32440], R2 ;  /* 0x03244002110075a7 */ /* 0x000ee4000802017f */
[----:B---3--:R-:W-:Y:S05]  /*de00*/  @!P1 BRA `(.L_x_261) ;  /* 0x0000003800e89947 */ /* 0x008fea0003800000 */
.L_x_373:
[----:B------:R-:W-:Y:S05]  /*de10*/  @!P0 BRA `(.L_x_262) ;  /* 0x0000000000048947 */ /* 0x000fea0003800000 */
[----:B------:R-:W-:Y:S01]  /*de20*/  BPT.TRAP 0x1 ;  /* 0x000000040000795c */ /* 0x000fe20000300000 */
.L_x_262:
[----:B------:R-:W4:Y:S02]  /*de30*/  SYNCS.PHASECHK.TRANS64.TRYWAIT P1, [R5+URZ+0x32460], R0 ;  /* 0x03246000050075a7 */ /* 0x000f24000802017f */
[----:B----4-:R-:W-:Y:S05]  /*de40*/  @!P1 BRA `(.L_x_263) ;  /* 0x0000003800ec9947 */ /* 0x010fea0003800000 */
.L_x_374:
[----:B------:R-:W-:Y:S05]  /*de50*/  @!P0 BRA `(.L_x_264) ;  /* 0x0000000000048947 */ /* 0x000fea0003800000 */
[----:B------:R-:W-:Y:S01]  /*de60*/  BPT.TRAP 0x1 ;  /* 0x000000040000795c */ /* 0x000fe20000300000 */
.L_x_264:
[----:B------:R0:W0:Y:S02]  /*de70*/  SYNCS.PHASECHK.TRANS64.TRYWAIT P0, [R17+URZ+0x32460], R2 ;  /* 0x03246002110075a7 */ /* 0x000024000800017f */
[----:B0-----:R-:W-:Y:S05]  /*de80*/  @!P0 NANOSLEEP.SYNCS 0x989680 ;  /* 0x009896800000895d */ /* 0x001fea0003900000 */
[----:B------:R-:W0:Y:S02]  /*de90*/  @!P0 SYNCS.PHASECHK.TRANS64 P0, [R17+URZ+0x32460], R2 ;  /* 0x03246002110085a7 */ /* 0x000e24000800007f */
[----:B0-----:R-:W-:Y:S05]  /*dea0*/  @!P0 BRA `(.L_x_264) ;  /* 0xfffffffc00f08947 */ /* 0x001fea000383ffff */
.L_x_184:
[----:B------:R-:W-:Y:S05]  /*deb0*/  BSYNC B6 ;  /* 0x0000000000067941 */ /* 0x000fea0003800000 */
.L_x_181:
[----:B------:R-:W-:Y:S05]  /*dec0*/  EXIT ;  /* 0x000000000000794d */ /* 0x000fea0003800000 */
.L_x_188:
[----:B------:R-:W-:-:S13]  /*ded0*/  R2UR UR4, R16 ;  /* 0x00000000100472ca */ /* 0x000fda00000e0000 */
[----:B-1----:R-:W-:-:S04]  /*dee0*/  IMAD.U32 R3, RZ, RZ, UR4 ;  /* 0x00000004ff037e24 */ /* 0x002fc8000f8e00ff */
[----:B------:R1:W2:Y:S03]  /*def0*/  SYNCS.PHASECHK.TRANS64.TRYWAIT P0, [R3+URZ+0x32400], R0 ;  /* 0x03240000030075a7 */ /* 0x0002a6000800017f */
[----:B--2---:R-:W-:Y:S05]  /*df00*/  @!P0 NANOSLEEP.SYNCS 0x989680 ;  /* 0x009896800000895d */ /* 0x004fea0003900000 */
[----:B------:R-:W2:Y:S02]  /*df10*/  @!P0 SYNCS.PHASECHK.TRANS64 P0, [R3+URZ+0x32400], R0 ;  /* 0x03240000030085a7 */ /* 0x000ea4000800007f */
[----:B--2---:R-:W-:Y:S05]  /*df20*/  @!P0 BRA `(.L_x_188) ;  /* 0xfffffffc00e88947 */ /* 0x004fea000383ffff */
[----:B------:R-:W-:Y:S05]  /*df30*/  BRA `(.L_x_265) ;  /* 0xffffff3400607947 */ /* 0x000fea000383ffff */
.L_x_192:
[----:B------:R-:W-:-:S13]  /*df40*/  R2UR UR4, R16 ;  /* 0x00000000100472ca */ /* 0x000fda00000e0000 */
[----:B-1----:R-:W-:-:S04]  /*df50*/  IMAD.U32 R3, RZ, RZ, UR4 ;  /* 0x00000004ff037e24 */ /* 0x002fc8000f8e00ff */
[----:B------:R1:W2:Y:S03]  /*df60*/  SYNCS.PHASECHK.TRANS64.TRYWAIT P1, [R3+URZ+0x32430], R0 ;  /* 0x03243000030075a7 */ /* 0x0002a6000802017f */
[----:B--2---:R-:W-:Y:S05]  /*df70*/  @!P1 NANOSLEEP.SYNCS 0x989680 ;  /* 0x009896800000995d */ /* 0x004fea0003900000 */
[----:B------:R-:W2:Y:S02]  /*df80*/  @!P1 SYNCS.PHASECHK.TRANS64 P1, [R3+URZ+0x32430], R0 ;  /* 0x03243000030095a7 */ /* 0x000ea4000802007f */
[----:B--2---:R-:W-:Y:S05]  /*df90*/  @!P1 BRA `(.L_x_192) ;  /* 0xfffffffc00e89947 */ /* 0x004fea000383ffff */
[----:B------:R-:W-:Y:S05]  /*dfa0*/  BRA `(.L_x_191) ;  /* 0xffffff3400887947 */ /* 0x000fea000383ffff */
.L_x_193:
[----:B------:R-:W-:-:S13]  /*dfb0*/  R2UR UR4, R16 ;  /* 0x00000000100472ca */ /* 0x000fda00000e0000 */
[----:B-1----:R-:W-:-:S04]  /*dfc0*/  IMAD.U32 R3, RZ, RZ, UR4 ;  /* 0x00000004ff037e24 */ /* 0x002fc8000f8e00ff */
[----:B------:R1:W2:Y:S03]  /*dfd0*/  SYNCS.PHASECHK.TRANS64.TRYWAIT P1, [R3+URZ+0x32410], R0 ;  /* 0x03241000030075a7 */ /* 0x0002a6000802017f */
[----:B--2---:R-:W-:Y:S05]  /*dfe0*/  @!P1 NANOSLEEP.SYNCS 0x989680 ;  /* 0x009896800000995d */ /* 0x004fea0003900000 */
[----:B------:R-:W2:Y:S02]  /*dff0*/  @!P1 SYNCS.PHASECHK.TRANS64 P1, [R3+URZ+0x32410], R0 ;  /* 0x03241000030095a7 */ /* 0x000ea4000802007f */
[----:B--2---:R-:W-:Y:S05]  /*e000*/  @!P1 BRA `(.L_x_193) ;  /* 0xfffffffc00e89947 */ /* 0x004fea000383ffff */
[----:B------:R-:W-:Y:S05]  /*e010*/  BRA `(.L_x_266) ;  /* 0xffffff38004c7947 */ /* 0x000fea000383ffff */
.L_x_197:
[----:B------:R-:W-:-:S13]  /*e020*/  R2UR UR4, R16 ;  /* 0x00000000100472ca */ /* 0x000fda00000e0000 */
[----:B-1----:R-:W-:-:S04]  /*e030*/  MOV R3, UR4 ;  /* 0x0000000400037c02 */ /* 0x002fc80008000f00 */
[----:B------:R1:W3:Y:S03]  /*e040*/  SYNCS.PHASECHK.TRANS64.TRYWAIT P1, [R3+URZ+0x32450], R0 ;  /* 0x03245000030075a7 */ /* 0x0002e6000802017f */
[----:B---3--:R-:W-:Y:S05]  /*e050*/  @!P1 NANOSLEEP.SYNCS 0x989680 ;  /* 0x009896800000995d */ /* 0x008fea0003900000 */
[----:B------:R-:W3:Y:S02]  /*e060*/  @!P1 SYNCS.PHASECHK.TRANS64 P1, [R3+URZ+0x32450], R0 ;  /* 0x03245000030095a7 */ /* 0x000ee4000802007f */
[----:B---3--:R-:W-:Y:S05]  /*e070*/  @!P1 BRA `(.L_x_197) ;  /* 0xfffffffc00e89947 */ /* 0x008fea000383ffff */
[----:B------:R-:W-:Y:S05]  /*e080*/  BRA `(.L_x_196) ;  /* 0xffffff3800587947 */ /* 0x000fea000383ffff */
.L_x_204:
[----:B-1----:R-:W-:-:S04]  /*e090*/  IMAD.U32 R153, RZ, RZ, UR60 ;  /* 0x0000003cff997e24 */ /* 0x002fc8000f8e00ff */
[----:B------:R1:W2:Y:S03]  /*e0a0*/  SYNCS.PHASECHK.TRANS64.TRYWAIT P2, [R153+URZ+0x32430], R0 ;  /* 0x03243000990075a7 */ /* 0x0002a6000804017f */
[----:B--2---:R-:W-:Y:S05]  /*e0b0*/  @!P2 NANOSLEEP.SYNCS 0x989680 ;  /* 0x009896800000a95d */ /* 0x004fea0003900000 */
[----:B------:R-:W2:Y:S02]  /*e0c0*/  @!P2 SYNCS.PHASECHK.TRANS64 P2, [R153+URZ+0x32430], R0 ;  /* 0x032430009900a5a7 */ /* 0x000ea4000804007f */
[----:B--2---:R-:W-:Y:S05]  /*e0d0*/  @!P2 BRA `(.L_x_204) ;  /* 0xfffffffc00eca947 */ /* 0x004fea000383ffff */
[----:B------:R-:W-:Y:S05]  /*e0e0*/  BRA `(.L_x_203) ;  /* 0xffffff6000087947 */ /* 0x000fea000383ffff */
.L_x_208:
[----:B--2---:R-:W-:-:S04]  /*e0f0*/  IMAD.U32 R203, RZ, RZ, UR60 ;  /* 0x0000003cffcb7e24 */ /* 0x004fc8000f8e00ff */
[----:B------:R2:W3:Y:S03]  /*e100*/  SYNCS.PHASECHK.TRANS64.TRYWAIT P2, [R203+URZ+0x32450], R0 ;  /* 0x03245000cb0075a7 */ /* 0x0004e6000804017f */
[----:B---3--:R-:W-:Y:S05]  /*e110*/  @!P2 NANOSLEEP.SYNCS 0x989680 ;  /* 0x009896800000a95d */ /* 0x008fea0003900000 */
[----:B------:R-:W3:Y:S02]  /*e120*/  @!P2 SYNCS.PHASECHK.TRANS64 P2, [R203+URZ+0x32450], R0 ;  /* 0x03245000cb00a5a7 */ /* 0x000ee4000804007f */
[----:B---3--:R-:W-:Y:S05]  /*e130*/  @!P2 BRA `(.L_x_208) ;  /* 0xfffffffc00eca947 */ /* 0x008fea000383ffff */
[----:B------:R-:W-:Y:S05]  /*e140*/  BRA `(.L_x_207) ;  /* 0xffffff6000d47947 */ /* 0x000fea000383ffff */
.L_x_222:
[----:B------:R-:W-:Y:S01]  /*e150*/  IMAD.MOV.U32 R13, RZ, RZ, R18 ;  /* 0x000000ffff0d7224 */ /* 0x000fe200078e0012 */
[----:B------:R-:W-:Y:S01]  /*e160*/  MOV R12, RZ ;  /* 0x000000ff000c7202 */ /* 0x000fe20000000f00 */
[----:B------:R-:W-:Y:S02]  /*e170*/  IMAD.MOV.U32 R11, RZ, RZ, 0x1f ;  /* 0x0000001fff0b7424 */ /* 0x000fe400078e00ff */
[----:B------:R-:W-:-:S07]  /*e180*/  IMAD.MOV.U32 R15, RZ, RZ, -0x1 ;  /* 0xffffffffff0f7424 */ /* 0x000fce00078e00ff */
[----:B-----5:R-:W-:Y:S05]  /*e190*/  WARPSYNC.COLLECTIVE R15, `(.L_x_267) ;  /* 0x000000000f087348 */ /* 0x020fea0003c00000 */
[----:B------:R0:W1:Y:S02]  /*e1a0*/  SHFL.IDX P6, R14, R13, R12, R11 ;  /* 0x0000000c0d0e7389 */ /* 0x00006400000c000b */
[----:B01---5:R-:W-:Y:S01]  /*e1b0*/  ENDCOLLECTIVE ;  /* 0x000000000000791b */ /* 0x023fe20003800000 */
.L_x_267:
[----:B------:R-:W-:Y:S05]  /*e1c0*/  BRA `(.L_x_268) ;  /* 0xffffffc400887947 */ /* 0x000fea000383ffff */
.L_x_224:
[----:B0-----:R-:W-:-:S04]  /*e1d0*/  IMAD.U32 R3, RZ, RZ, UR42 ;  /* 0x0000002aff037e24 */ /* 0x001fc8000f8e00ff */
[----:B------:R0:W1:Y:S03]  /*e1e0*/  SYNCS.PHASECHK.TRANS64.TRYWAIT P0, [R3+URZ+0x32440], R2 ;  /* 0x03244002030075a7 */ /* 0x000066000800017f */
[----:B-1----:R-:W-:Y:S05]  /*e1f0*/  @!P0 NANOSLEEP.SYNCS 0x989680 ;  /* 0x009896800000895d */ /* 0x002fea0003900000 */
[----:B------:R-:W1:Y:S02]  /*e200*/  @!P0 SYNCS.PHASECHK.TRANS64 P0, [R3+URZ+0x32440], R2 ;  /* 0x03244002030085a7 */ /* 0x000e64000800007f */
[----:B-1----:R-:W-:Y:S05]  /*e210*/  @!P0 BRA `(.L_x_224) ;  /* 0xfffffffc00ec8947 */ /* 0x002fea000383ffff */
[----:B------:R-:W-:Y:S05]  /*e220*/  BRA `(.L_x_269) ;  /* 0xffffffc400cc7947 */ /* 0x000fea000383ffff */
.L_x_225:
[----:B------:R-:W-:Y:S01]  /*e230*/  BSSY B0, `(.L_x_270) ;  /* 0x0000008000007945 */ /* 0x000fe20003800000 */
[----:B------:R-:W-:Y:S01]  /*e240*/  MOV R13, R5 ;  /* 0x00000005000d7202 */ /* 0x000fe20000000f00 */
[----:B------:R-:W-:Y:S02]  /*e250*/  IMAD.MOV.U32 R12, RZ, RZ, RZ ;  /* 0x000000ffff0c7224 */ /* 0x000fe400078e00ff */
[----:B------:R-:W-:Y:S02]  /*e260*/  IMAD.MOV.U32 R11, RZ, RZ, 0x181f ;  /* 0x0000181fff0b7424 */ /* 0x000fe400078e00ff */
[----:B------:R-:W-:-:S07]  /*e270*/  IMAD.MOV.U32 R15, RZ, RZ, -0x1 ;  /* 0xffffffffff0f7424 */ /* 0x000fce00078e00ff */
[----:B------:R-:W-:Y:S05]  /*e280*/  WARPSYNC.COLLECTIVE R15, `(.L_x_271) ;  /* 0x000000000f087348 */ /* 0x000fea0003c00000 */
[----:B------:R0:W1:Y:S02]  /*e290*/  SHFL.IDX P6, R14, R13, R12, R11 ;  /* 0x0000000c0d0e7389 */ /* 0x00006400000c000b */
[----:B01----:R-:W-:Y:S01]  /*e2a0*/  ENDCOLLECTIVE ;  /* 0x000000000000791b */ /* 0x003fe20003800000 */
.L_x_271:
[----:B------:R-:W-:Y:S05]  /*e2b0*/  BSYNC B0 ;  /* 0x0000000000007941 */ /* 0x000fea0003800000 */
.L_x_270:
[----:B------:R-:W-:Y:S01]  /*e2c0*/  IMAD.MOV.U32 R13, RZ, RZ, R4 ;  /* 0x000000ffff0d7224 */ /* 0x000fe200078e0004 */
[----:B------:R-:W-:Y:S01]  /*e2d0*/  MOV R15, 0xffffffff ;  /* 0xffffffff000f7802 */ /* 0x000fe20000000f00 */
[----:B------:R-:W-:Y:S01]  /*e2e0*/  IMAD.MOV.U32 R12, RZ, RZ, RZ ;  /* 0x000000ffff0c7224 */ /* 0x000fe200078e00ff */
[----:B------:R-:W-:Y:S01]  /*e2f0*/  MOV R0, R14 ;  /* 0x0000000e00007202 */ /* 0x000fe20000000f00 */
[----:B------:R-:W-:Y:S01]  /*e300*/  IMAD.MOV.U32 R11, RZ, RZ, 0x181f ;  /* 0x0000181fff0b7424 */ /* 0x000fe200078e00ff */
[----:B------:R-:W-:-:S07]  /*e310*/  @P0 LEA R7, R28, UR42, 0x1 ;  /* 0x0000002a1c070c11 */ /* 0x000fce000f8e08ff */
[----:B------:R-:W-:Y:S05]  /*e320*/  WARPSYNC.COLLECTIVE R15, `(.L_x_272) ;  /* 0x000000000f087348 */ /* 0x000fea0003c00000 */
[----:B------:R0:W1:Y:S02]  /*e330*/  SHFL.IDX P6, R14, R13, R12, R11 ;  /* 0x0000000c0d0e7389 */ /* 0x00006400000c000b */
[----:B01----:R-:W-:Y:S01]  /*e340*/  ENDCOLLECTIVE ;  /* 0x000000000000791b */ /* 0x003fe20003800000 */
.L_x_272:
[----:B------:R-:W-:Y:S02]  /*e350*/  IMAD.MOV.U32 R13, RZ, RZ, R5 ;  /* 0x000000ffff0d7224 */ /* 0x000fe400078e0005 */
[----:B------:R-:W-:Y:S01]  /*e360*/  IMAD.MOV.U32 R12, RZ, RZ, 0x1 ;  /* 0x00000001ff0c7424 */ /* 0x000fe200078e00ff */
[----:B------:R-:W-:-:S13]  /*e370*/  @P0 LEA R2, P1, R22, R14, 0x1 ;  /* 0x0000000e16020211 */ /* 0x000fda00078208ff */
[----:B------:R-:W-:Y:S05]  /*e380*/  WARPSYNC.COLLECTIVE R15, `(.L_x_273) ;  /* 0x000000000f087348 */ /* 0x000fea0003c00000 */
[----:B------:R0:W1:Y:S02]  /*e390*/  SHFL.IDX P6, R14, R13, R12, R11 ;  /* 0x0000000c0d0e7389 */ /* 0x00006400000c000b */
[----:B01----:R-:W-:Y:S01]  /*e3a0*/  ENDCOLLECTIVE ;  /* 0x000000000000791b */ /* 0x003fe20003800000 */
.L_x_273:
[----:B------:R-:W-:-:S05]  /*e3b0*/  @P0 IMAD.X R3, RZ, RZ, R0, P1 ;  /* 0x000000ffff030224 */ /* 0x000fca00008e0600 */
        /* <DEDUP_REMOVED lines=11> */
.L_x_274:
[----:B------:R-:W-:Y:S01]  /*e470*/  IMAD.MOV.U32 R13, RZ, RZ, R5 ;  /* 0x000000ffff0d7224 */ /* 0x000fe200078e0005 */
[----:B------:R-:W-:Y:S02]  /*e480*/  MOV R12, 0x2 ;  /* 0x00000002000c7802 */ /* 0x000fe40000000f00 */
[----:B------:R-:W-:-:S13]  /*e490*/  @P0 LEA R2, P1, R22, R14, 0x1 ;  /* 0x0000000e16020211 */ /* 0x000fda00078208ff */
[----:B------:R-:W-:Y:S05]  /*e4a0*/  WARPSYNC.COLLECTIVE R15, `(.L_x_275) ;  /* 0x000000000f087348 */ /* 0x000fea0003c00000 */
[----:B------:R0:W1:Y:S02]  /*e4b0*/  SHFL.IDX P6, R14, R13, R12, R11 ;  /* 0x0000000c0d0e7389 */ /* 0x00006400000c000b */
[----:B01----:R-:W-:Y:S01]  /*e4c0*/  ENDCOLLECTIVE ;  /* 0x000000000000791b */ /* 0x003fe20003800000 */
.L_x_275:
        /* <DEDUP_REMOVED lines=12> */
.L_x_276:
[----:B------:R-:W-:Y:S01]  /*e590*/  MOV R13, R5 ;  /* 0x00000005000d7202 */ /* 0x000fe20000000f00 */
[----:B------:R-:W-:Y:S01]  /*e5a0*/  IMAD.MOV.U32 R12, RZ, RZ, 0x3 ;  /* 0x00000003ff0c7424 */ /* 0x000fe200078e00ff */
[----:B------:R-:W-:-:S13]  /*e5b0*/  @P0 LEA R2, P1, R22, R14, 0x1 ;  /* 0x0000000e16020211 */ /* 0x000fda00078208ff */
[----:B------:R-:W-:Y:S05]  /*e5c0*/  WARPSYNC.COLLECTIVE R15, `(.L_x_277) ;  /* 0x000000000f087348 */ /* 0x000fea0003c00000 */
[----:B------:R0:W1:Y:S02]  /*e5d0*/  SHFL.IDX P6, R14, R13, R12, R11 ;  /* 0x0000000c0d0e7389 */ /* 0x00006400000c000b */
[----:B01----:R-:W-:Y:S01]  /*e5e0*/  ENDCOLLECTIVE ;  /* 0x000000000000791b */ /* 0x003fe20003800000 */
.L_x_277:
        /* <DEDUP_REMOVED lines=12> */
.L_x_278:
[----:B------:R-:W-:Y:S02]  /*e6b0*/  IMAD.MOV.U32 R13, RZ, RZ, R5 ;  /* 0x000000ffff0d7224 */ /* 0x000fe400078e0005 */
[----:B------:R-:W-:Y:S01]  /*e6c0*/  IMAD.MOV.U32 R12, RZ, RZ, 0x4 ;  /* 0x00000004ff0c7424 */ /* 0x000fe200078e00ff */
[----:B------:R-:W-:-:S13]  /*e6d0*/  @P0 LEA R2, P1, R22, R14, 0x1 ;  /* 0x0000000e16020211 */ /* 0x000fda00078208ff */
[----:B------:R-:W-:Y:S05]  /*e6e0*/  WARPSYNC.COLLECTIVE R15, `(.L_x_279) ;  /* 0x000000000f087348 */ /* 0x000fea0003c00000 */
[----:B------:R0:W1:Y:S02]  /*e6f0*/  SHFL.IDX P6, R14, R13, R12, R11 ;  /* 0x0000000c0d0e7389 */ /* 0x00006400000c000b */
[----:B01----:R-:W-:Y:S01]  /*e700*/  ENDCOLLECTIVE ;  /* 0x000000000000791b */ /* 0x003fe20003800000 */
.L_x_279:
[----:B------:R-:W-:-:S05]  /*e710*/  @P0 IADD3.X R3, RZ, R0, RZ, P1, !PT ;  /* 0x00000000ff030210 */ /* 0x000fca0000ffe4ff */
        /* <DEDUP_REMOVED lines=11> */
.L_x_280:
[----:B------:R-:W-:Y:S02]  /*e7d0*/  IMAD.MOV.U32 R13, RZ, RZ, R5 ;  /* 0x000000ffff0d7224 */ /* 0x000fe400078e0005 */
[----:B------:R-:W-:Y:S01]  /*e7e0*/  IMAD.MOV.U32 R12, RZ, RZ, 0x5 ;  /* 0x00000005ff0c7424 */ /* 0x000fe200078e00ff */
[----:B------:R-:W-:-:S13]  /*e7f0*/  @P0 LEA R2, P1, R22, R14, 0x1 ;  /* 0x0000000e16020211 */ /* 0x000fda00078208ff */
[----:B------:R-:W-:Y:S05]  /*e800*/  WARPSYNC.COLLECTIVE R15, `(.L_x_281) ;  /* 0x000000000f087348 */ /* 0x000fea0003c00000 */
[----:B------:R0:W1:Y:S02]  /*e810*/  SHFL.IDX P6, R14, R13, R12, R11 ;  /* 0x0000000c0d0e7389 */ /* 0x00006400000c000b */
[----:B01----:R-:W-:Y:S01]  /*e820*/  ENDCOLLECTIVE ;  /* 0x000000000000791b */ /* 0x003fe20003800000 */
.L_x_281:
[----:B------:R-:W-:-:S05]  /*e830*/  @P0 IMAD.X R3, RZ, RZ, R0, P1 ;  /* 0x000000ffff030224 */ /* 0x000fca00008e0600 */
        /* <DEDUP_REMOVED lines=9> */
.L_x_282:
[----:B------:R-:W-:Y:S05]  /*e8d0*/  BRA `(.L_x_283) ;  /* 0xffffffc400407947 */ /* 0x000fea000383ffff */
.L_x_228:
[----:B------:R-:W-:Y:S01]  /*e8e0*/  IMAD.MOV.U32 R13, RZ, RZ, R4 ;  /* 0x000000ffff0d7224 */ /* 0x000fe200078e0004 */
[----:B------:R-:W-:Y:S01]  /*e8f0*/  MOV R11, 0x181f ;  /* 0x0000181f000b7802 */ /* 0x000fe20000000f00 */
[----:B------:R-:W-:Y:S01]  /*e900*/  IMAD.MOV.U32 R12, RZ, RZ, RZ ;  /* 0x000000ffff0c7224 */ /* 0x000fe200078e00ff */
[----:B------:R-:W-:Y:S01]  /*e910*/  LOP3.LUT R16, R16, 0xffffefff, RZ, 0xc0, !PT ;  /* 0xffffefff10107812 */ /* 0x000fe200078ec0ff */
[----:B------:R-:W-:-:S07]  /*e920*/  IMAD.MOV.U32 R15, RZ, RZ, -0x1 ;  /* 0xffffffffff0f7424 */ /* 0x000fce00078e00ff */
[----:B------:R-:W-:Y:S05]  /*e930*/  WARPSYNC.COLLECTIVE R15, `(.L_x_284) ;  /* 0x000000000f087348 */ /* 0x000fea0003c00000 */
[----:B------:R0:W1:Y:S02]  /*e940*/  SHFL.IDX P6, R14, R13, R12, R11 ;  /* 0x0000000c0d0e7389 */ /* 0x00006400000c000b */
[----:B01----:R-:W-:Y:S01]  /*e950*/  ENDCOLLECTIVE ;  /* 0x000000000000791b */ /* 0x003fe20003800000 */
.L_x_284:
[----:B------:R-:W-:Y:S02]  /*e960*/  IMAD.MOV.U32 R13, RZ, RZ, R0 ;  /* 0x000000ffff0d7224 */ /* 0x000fe400078e0000 */
[----:B------:R-:W-:-:S07]  /*e970*/  IMAD.MOV.U32 R3, RZ, RZ, R14 ;  /* 0x000000ffff037224 */ /* 0x000fce00078e000e */
[----:B------:R-:W-:Y:S05]  /*e980*/  WARPSYNC.COLLECTIVE R15, `(.L_x_285) ;  /* 0x000000000f087348 */ /* 0x000fea0003c00000 */
[----:B------:R0:W1:Y:S02]  /*e990*/  SHFL.IDX P6, R14, R13, R12, R11 ;  /* 0x0000000c0d0e7389 */ /* 0x00006400000c000b */
[----:B01----:R-:W-:Y:S01]  /*e9a0*/  ENDCOLLECTIVE ;  /* 0x000000000000791b */ /* 0x003fe20003800000 */
.L_x_285:
[----:B------:R-:W-:Y:S02]  /*e9b0*/  ULDC UR4, c[0x0][0x288] ;  /* 0x0000a20000047ab9 */ /* 0x000fe40000000800 */
[----:B------:R-:W-:Y:S01]  /*e9c0*/  IMAD R5, R6, UR4, RZ ;  /* 0x0000000406057c24 */ /* 0x000fe2000f8e02ff */
[----:B------:R-:W-:-:S04]  /*e9d0*/  LEA R6, R36, R37, 0x7 ;  /* 0x0000002524067211 */ /* 0x000fc800078e38ff */
[C---:B------:R-:W-:Y:S01]  /*e9e0*/  ISETP.GE.AND P2, PT, R6.reuse, R5, PT ;  /* 0x000000050600720c */ /* 0x040fe20003f46270 */
[----:B------:R-:W-:Y:S02]  /*e9f0*/  VIADD R8, R6, 0x10 ;  /* 0x0000001006087836 */ /* 0x000fe40000000000 */
[----:B------:R-:W-:Y:S01]  /*ea00*/  IMAD.MOV.U32 R13, RZ, RZ, R4 ;  /* 0x000000ffff0d7224 */ /* 0x000fe200078e0004 */
[----:B------:R-:W-:-:S09]  /*ea10*/  MOV R12, 0x1 ;  /* 0x00000001000c7802 */ /* 0x000fd20000000f00 */
[----:B------:R-:W-:Y:S02]  /*ea20*/  @!P2 LEA R9, R28, UR42, 0x1 ;  /* 0x0000002a1c09ac11 */ /* 0x000fe4000f8e08ff */
[----:B------:R-:W-:Y:S02]  /*ea30*/  @P2 LOP3.LUT R16, R16, 0x1000, RZ, 0xfc, !PT ;  /* 0x0000100010102812 */ /* 0x000fe400078efcff */
[----:B------:R-:W-:-:S13]  /*ea40*/  @!P2 LEA R2, P1, R22, R14, 0x1 ;  /* 0x0000000e1602a211 */ /* 0x000fda00078208ff */
[----:B------:R-:W-:Y:S05]  /*ea50*/  WARPSYNC.COLLECTIVE R15, `(.L_x_286) ;  /* 0x000000000f087348 */ /* 0x000fea0003c00000 */
[----:B------:R0:W1:Y:S02]  /*ea60*/  SHFL.IDX P6, R14, R13, R12, R11 ;  /* 0x0000000c0d0e7389 */ /* 0x00006400000c000b */
[----:B01----:R-:W-:Y:S01]  /*ea70*/  ENDCOLLECTIVE ;  /* 0x000000000000791b */ /* 0x003fe20003800000 */
.L_x_286:
[----:B------:R-:W-:Y:S01]  /*ea80*/  LOP3.LUT R16, R16, 0xfffff7ff, RZ, 0xc0, !PT ;  /* 0xfffff7ff10107812 */ /* 0x000fe200078ec0ff */
[----:B------:R-:W-:-:S05]  /*ea90*/  @!P2 IMAD.X R3, RZ, RZ, R3, P1 ;  /* 0x000000ffff03a224 */ /* 0x000fca00008e0603 */
[----:B------:R-:W-:Y:S01]  /*eaa0*/  @!PT LDS RZ, [RZ] ;  /* 0x00000000fffff984 */ /* 0x000fe20000000800 */
[----:B------:R-:W-:Y:S01]  /*eab0*/  @!PT LDS RZ, [RZ] ;  /* 0x00000000fffff984 */ /* 0x000fe20000000800 */
[----:B------:R-:W-:Y:S01]  /*eac0*/  @!PT LDS RZ, [RZ] ;  /* 0x00000000fffff984 */ /* 0x000fe20000000800 */
[----:B------:R0:W-:Y:S01]  /*ead0*/  @!P2 LDGSTS.E.BYPASS.LTC128B.128 [R9+0x18400], desc[UR36][R2.64], !P0 ;  /* 0x184000000209afae */ /* 0x0001e2000c101d64 */
[----:B------:R-:W-:Y:S01]  /*eae0*/  ISETP.GE.AND P2, PT, R8, R5, PT ;  /* 0x000000050800720c */ /* 0x000fe20003f46270 */
[----:B------:R-:W-:Y:S02]  /*eaf0*/  VIADD R8, R6, 0x20 ;  /* 0x0000002006087836 */ /* 0x000fe40000000000 */
[----:B------:R-:W-:-:S10]  /*eb00*/  IMAD.MOV.U32 R13, RZ, RZ, R0 ;  /* 0x000000ffff0d7224 */ /* 0x000fd400078e0000 */
[----:B------:R-:W-:Y:S01]  /*eb10*/  @!P2 LEA R21, R28, UR42, 0x1 ;  /* 0x0000002a1c15ac11 */ /* 0x000fe2000f8e08ff */
[----:B------:R-:W-:Y:S01]  /*eb20*/  IMAD.MOV.U32 R7, RZ, RZ, R14 ;  /* 0x000000ffff077224 */ /* 0x000fe200078e000e */
[----:B0-----:R-:W-:-:S07]  /*eb30*/  @P2 LOP3.LUT R16, R16, 0x800, RZ, 0xfc, !PT ;  /* 0x0000080010102812 */ /* 0x001fce00078efcff */
[----:B------:R-:W-:Y:S05]  /*eb40*/  WARPSYNC.COLLECTIVE R15, `(.L_x_287) ;  /* 0x000000000f087348 */ /* 0x000fea0003c00000 */
[----:B------:R0:W1:Y:S02]  /*eb50*/  SHFL.IDX P6, R14, R13, R12, R11 ;  /* 0x0000000c0d0e7389 */ /* 0x00006400000c000b */
[----:B01----:R-:W-:Y:S01]  /*eb60*/  ENDCOLLECTIVE ;  /* 0x000000000000791b */ /* 0x003fe20003800000 */
.L_x_287:
[----:B------:R-:W-:Y:S01]  /*eb70*/  LOP3.LUT R16, R16, 0xfffffbff, RZ, 0xc0, !PT ;  /* 0xfffffbff10107812 */ /* 0x000fe200078ec0ff */
[----:B------:R-:W-:Y:S01]  /*eb80*/  IMAD.MOV.U32 R13, RZ, RZ, R4 ;  /* 0x000000ffff0d7224 */ /* 0x000fe200078e0004 */
[----:B------:R-:W-:-:S04]  /*eb90*/  @!P2 LEA R12, P1, R22, R14, 0x1 ;  /* 0x0000000e160ca211 */ /* 0x000fc800078208ff */
[----:B------:R-:W-:Y:S01]  /*eba0*/  @!P2 MOV R2, R12 ;  /* 0x0000000c0002a202 */ /* 0x000fe20000000f00 */
[----:B------:R-:W-:Y:S01]  /*ebb0*/  @!P2 IMAD.X R11, RZ, RZ, R7, P1 ;  /* 0x000000ffff0ba224 */ /* 0x000fe200008e0607 */
[----:B------:R-:W-:-:S03]  /*ebc0*/  MOV R12, 0x2 ;  /* 0x00000002000c7802 */ /* 0x000fc60000000f00 */
[----:B------:R-:W-:Y:S02]  /*ebd0*/  @!P2 IMAD.MOV.U32 R3, RZ, RZ, R11 ;  /* 0x000000ffff03a224 */ /* 0x000fe400078e000b */
[----:B------:R-:W-:-:S03]  /*ebe0*/  IMAD.MOV.U32 R11, RZ, RZ, 0x181f ;  /* 0x0000181fff0b7424 */ /* 0x000fc600078e00ff */
[----:B------:R-:W-:Y:S01]  /*ebf0*/  @!PT LDS RZ, [RZ] ;  /* 0x00000000fffff984 */ /* 0x000fe20000000800 */
[----:B------:R-:W-:Y:S01]  /*ec00*/  @!PT LDS RZ, [RZ] ;  /* 0x00000000fffff984 */ /* 0x000fe20000000800 */
[----:B------:R-:W-:Y:S01]  /*ec10*/  @!PT LDS RZ, [RZ] ;  /* 0x00000000fffff984 */ /* 0x000fe20000000800 */
[----:B------:R0:W-:Y:S01]  /*ec20*/  @!P2 LDGSTS.E.BYPASS.LTC128B.128 [R21+0x18c00], desc[UR36][R2.64], !P0 ;  /* 0x18c000000215afae */ /* 0x0001e2000c101d64 */
[----:B------:R-:W-:Y:S01]  /*ec30*/  ISETP.GE.AND P2, PT, R8, R5, PT ;  /* 0x000000050800720c */ /* 0x000fe20003f46270 */
[----:B------:R-:W-:-:S12]  /*ec40*/  VIADD R8, R6, 0x30 ;  /* 0x0000003006087836 */ /* 0x000fd80000000000 */
[----:B0-----:R-:W-:Y:S05]  /*ec50*/  WARPSYNC.COLLECTIVE R15, `(.L_x_288) ;  /* 0x000000000f087348 */ /* 0x001fea0003c00000 */
[----:B------:R1:W2:Y:S02]  /*ec60*/  SHFL.IDX P6, R14, R13, R12, R11 ;  /* 0x0000000c0d0e7389 */ /* 0x0002a400000c000b */
[----:B012---:R-:W-:Y:S01]  /*ec70*/  ENDCOLLECTIVE ;  /* 0x000000000000791b */ /* 0x007fe20003800000 */
.L_x_288:
[----:B------:R-:W-:Y:S02]  /*ec80*/  @!P2 LEA R21, R28, UR42, 0x1 ;  /* 0x0000002a1c15ac11 */ /* 0x000fe4000f8e08ff */
[----:B------:R-:W-:Y:S01]  /*ec90*/  @P2 LOP3.LUT R16, R16, 0x400, RZ, 0xfc, !PT ;  /* 0x0000040010102812 */ /* 0x000fe200078efcff */
[----:B------:R-:W-:-:S03]  /*eca0*/  IMAD.MOV.U32 R13, RZ, RZ, R0 ;  /* 0x000000ffff0d7224 */ /* 0x000fc600078e0000 */
[----:B------:R-:W-:Y:S01]  /*ecb0*/  LOP3.LUT R16, R16, 0xfffffdff, RZ, 0xc0, !PT ;  /* 0xfffffdff10107812 */ /* 0x000fe200078ec0ff */
[----:B------:R-:W-:-:S07]  /*ecc0*/  IMAD.MOV.U32 R20, RZ, RZ, R14 ;  /* 0x000000ffff147224 */ /* 0x000fce00078e000e */
[----:B------:R-:W-:Y:S05]  /*ecd0*/  WARPSYNC.COLLECTIVE R15, `(.L_x_289) ;  /* 0x000000000f087348 */ /* 0x000fea0003c00000 */
[----:B------:R0:W1:Y:S02]  /*ece0*/  SHFL.IDX P6, R14, R13, R12, R11 ;  /* 0x0000000c0d0e7389 */ /* 0x00006400000c000b */
[----:B01----:R-:W-:Y:S01]  /*ecf0*/  ENDCOLLECTIVE ;  /* 0x000000000000791b */ /* 0x003fe20003800000 */
.L_x_289:
[----:B------:R-:W-:Y:S01]  /*ed00*/  MOV R13, R4 ;  /* 0x00000004000d7202 */ /* 0x000fe20000000f00 */
[----:B------:R-:W-:Y:S01]  /*ed10*/  IMAD.MOV.U32 R12, RZ, RZ, 0x3 ;  /* 0x00000003ff0c7424 */ /* 0x000fe200078e00ff */
[----:B------:R-:W-:-:S04]  /*ed20*/  @!P2 LEA R15, P1, R22, R14, 0x1 ;  /* 0x0000000e160fa211 */ /* 0x000fc800078208ff */
[----:B------:R-:W-:Y:S01]  /*ed30*/  @!P2 IADD3.X R20, RZ, R20, RZ, P1, !PT ;  /* 0x00000014ff14a210 */ /* 0x000fe20000ffe4ff */
[----:B------:R-:W-:Y:S02]  /*ed40*/  @!P2 IMAD.MOV.U32 R2, RZ, RZ, R15 ;  /* 0x000000ffff02a224 */ /* 0x000fe400078e000f */
[----:B------:R-:W-:Y:S02]  /*ed50*/  IMAD.MOV.U32 R15, RZ, RZ, -0x1 ;  /* 0xffffffffff0f7424 */ /* 0x000fe400078e00ff */
[----:B------:R-:W-:-:S07]  /*ed60*/  @!P2 IMAD.MOV.U32 R3, RZ, RZ, R20 ;  /* 0x000000ffff03a224 */ /* 0x000fce00078e0014 */
[----:B------:R-:W-:Y:S05]  /*ed70*/  WARPSYNC.COLLECTIVE R15, `(.L_x_290) ;  /* 0x000000000f087348 */ /* 0x000fea0003c00000 */
[----:B------:R0:W1:Y:S02]  /*ed80*/  SHFL.IDX P6, R14, R13, R12, R11 ;  /* 0x0000000c0d0e7389 */ /* 0x00006400000c000b */
[----:B01----:R-:W-:Y:S01]  /*ed90*/  ENDCOLLECTIVE ;  /* 0x000000000000791b */ /* 0x003fe20003800000 */
.L_x_290:
[----:B------:R-:W-:Y:S01]  /*eda0*/  @!PT LDS RZ, [RZ] ;  /* 0x00000000fffff984 */ /* 0x000fe20000000800 */
[----:B------:R-:W-:Y:S01]  /*edb0*/  @!PT LDS RZ, [RZ] ;  /* 0x00000000fffff984 */ /* 0x000fe20000000800 */
[----:B------:R-:W-:Y:S01]  /*edc0*/  @!PT LDS RZ, [RZ] ;  /* 0x00000000fffff984 */ /* 0x000fe20000000800 */
[----:B------:R0:W-:Y:S01]  /*edd0*/  @!P2 LDGSTS.E.BYPASS.LTC128B.128 [R21+0x19400], desc[UR36][R2.64], !P0 ;  /* 0x194000000215afae */ /* 0x0001e2000c101d64 */
[----:B------:R-:W-:Y:S02]  /*ede0*/  ISETP.GE.AND P2, PT, R8, R5, PT ;  /* 0x000000050800720c */ /* 0x000fe40003f46270 */
[----:B------:R-:W-:Y:S02]  /*edf0*/  IADD3 R8, R6, 0x40, RZ ;  /* 0x0000004006087810 */ /* 0x000fe40007ffe0ff */
[----:B------:R-:W-:-:S09]  /*ee00*/  MOV R13, R0 ;  /* 0x00000000000d7202 */ /* 0x000fd20000000f00 */
[----:B------:R-:W-:-:S04]  /*ee10*/  @P2 LOP3.LUT R16, R16, 0x200, RZ, 0xfc, !PT ;  /* 0x0000020010102812 */ /* 0x000fc800078efcff */
[----:B------:R-:W-:Y:S01]  /*ee20*/  LOP3.LUT R16, R16, 0xfffffeff, RZ, 0xc0, !PT ;  /* 0xfffffeff10107812 */ /* 0x000fe200078ec0ff */
[----:B0-----:R-:W-:-:S07]  /*ee30*/  IMAD.MOV.U32 R7, RZ, RZ, R14 ;  /* 0x000000ffff077224 */ /* 0x001fce00078e000e */
[----:B------:R-:W-:Y:S05]  /*ee40*/  WARPSYNC.COLLECTIVE R15, `(.L_x_291) ;  /* 0x000000000f087348 */ /* 0x000fea0003c00000 */
[----:B------:R0:W1:Y:S02]  /*ee50*/  SHFL.IDX P6, R14, R13, R12, R11 ;  /* 0x0000000c0d0e7389 */ /* 0x00006400000c000b */
[----:B01----:R-:W-:Y:S01]  /*ee60*/  ENDCOLLECTIVE ;  /* 0x000000000000791b */ /* 0x003fe20003800000 */
.L_x_291:
[----:B------:R-:W-:Y:S01]  /*ee70*/  @!P2 LEA R15, R28, UR42, 0x1 ;  /* 0x0000002a1c0fac11 */ /* 0x000fe2000f8e08ff */
[----:B------:R-:W-:Y:S01]  /*ee80*/  IMAD.MOV.U32 R12, RZ, RZ, 0x4 ;  /* 0x00000004ff0c7424 */ /* 0x000fe200078e00ff */
[----:B------:R-:W-:-:S05]  /*ee90*/  @!P2 LEA R13, P1, R22, R14, 0x1 ;  /* 0x0000000e160da211 */ /* 0x000fca00078208ff */
[----:B------:R-:W-:Y:S02]  /*eea0*/  @!P2 IMAD.X R14, RZ, RZ, R7, P1 ;  /* 0x000000ffff0ea224 */ /* 0x000fe400008e0607 */
[----:B------:R-:W-:Y:S02]  /*eeb0*/  @!P2 IMAD.MOV.U32 R2, RZ, RZ, R13 ;  /* 0x000000ffff02a224 */ /* 0x000fe400078e000d */
[----:B------:R-:W-:Y:S02]  /*eec0*/  @!P2 IMAD.MOV.U32 R3, RZ, RZ, R14 ;  /* 0x000000ffff03a224 */ /* 0x000fe400078e000e */
[----:B------:R-:W-:-:S03]  /*eed0*/  IMAD.MOV.U32 R13, RZ, RZ, R4 ;  /* 0x000000ffff0d7224 */ /* 0x000fc600078e0004 */
[----:B------:R-:W-:Y:S01]  /*eee0*/  @!PT LDS RZ, [RZ] ;  /* 0x00000000fffff984 */ /* 0x000fe20000000800 */
[----:B------:R-:W-:Y:S01]  /*eef0*/  @!PT LDS RZ, [RZ] ;  /* 0x00000000fffff984 */ /* 0x000fe20000000800 */
[----:B------:R-:W-:Y:S01]  /*ef00*/  @!PT LDS RZ, [RZ] ;  /* 0x00000000fffff984 */ /* 0x000fe20000000800 */
[----:B------:R0:W-:Y:S01]  /*ef10*/  @!P2 LDGSTS.E.BYPASS.LTC128B.128 [R15+0x19c00], desc[UR36][R2.64], !P0 ;  /* 0x19c00000020fafae */ /* 0x0001e2000c101d64 */
[----:B------:R-:W-:Y:S01]  /*ef20*/  ISETP.GE.AND P2, PT, R8, R5, PT ;  /* 0x000000050800720c */ /* 0x000fe20003f46270 */
[----:B0-----:R-:W-:-:S12]  /*ef30*/  IMAD.MOV.U32 R15, RZ, RZ, -0x1 ;  /* 0xffffffffff0f7424 */ /* 0x001fd800078e00ff */
[----:B------:R-:W-:Y:S02]  /*ef40*/  @!P2 LEA R20, R28, UR42, 0x1 ;  /* 0x0000002a1c14ac11 */ /* 0x000fe4000f8e08ff */
[----:B------:R-:W-:-:S07]  /*ef50*/  @P2 LOP3.LUT R16, R16, 0x100, RZ, 0xfc, !PT ;  /* 0x0000010010102812 */ /* 0x000fce00078efcff */
[----:B------:R-:W-:Y:S05]  /*ef60*/  WARPSYNC.COLLECTIVE R15, `(.L_x_292) ;  /* 0x000000000f087348 */ /* 0x000fea0003c00000 */
[----:B------:R0:W1:Y:S02]  /*ef70*/  SHFL.IDX P6, R14, R13, R12, R11 ;  /* 0x0000000c0d0e7389 */ /* 0x00006400000c000b */
[----:B01----:R-:W-:Y:S01]  /*ef80*/  ENDCOLLECTIVE ;  /* 0x000000000000791b */ /* 0x003fe20003800000 */
.L_x_292:
[----:B------:R-:W-:Y:S01]  /*ef90*/  LOP3.LUT R16, R16, 0xffffff7f, RZ, 0xc0, !PT ;  /* 0xffffff7f10107812 */ /* 0x000fe200078ec0ff */
[----:B------:R-:W-:Y:S01]  /*efa0*/  IMAD.MOV.U32 R13, RZ, RZ, R0 ;  /* 0x000000ffff0d7224 */ /* 0x000fe200078e0000 */
[----:B------:R-:W-:-:S07]  /*efb0*/  MOV R8, R14 ;  /* 0x0000000e00087202 */ /* 0x000fce0000000f00 */
[----:B------:R-:W-:Y:S05]  /*efc0*/  WARPSYNC.COLLECTIVE R15, `(.L_x_293) ;  /* 0x000000000f087348 */ /* 0x000fea0003c00000 */
[----:B------:R0:W1:Y:S02]  /*efd0*/  SHFL.IDX P6, R14, R13, R12, R11 ;  /* 0x0000000c0d0e7389 */ /* 0x00006400000c000b */
[----:B01----:R-:W-:Y:S01]  /*efe0*/  ENDCOLLECTIVE ;  /* 0x000000000000791b */ /* 0x003fe20003800000 */
.L_x_293:
[----:B------:R-:W-:Y:S01]  /*eff0*/  IMAD.MOV.U32 R13, RZ, RZ, R4 ;  /* 0x000000ffff0d7224 */ /* 0x000fe200078e0004 */
[----:B------:R-:W-:Y:S01]  /*f000*/  MOV R12, 0x5 ;  /* 0x00000005000c7802 */ /* 0x000fe20000000f00 */
[----:B------:R-:W-:-:S07]  /*f010*/  IMAD.MOV.U32 R7, RZ, RZ, R14 ;  /* 0x000000ffff077224 */ /* 0x000fce00078e000e */
[----:B------:R-:W-:Y:S05]  /*f020*/  WARPSYNC.COLLECTIVE R15, `(.L_x_294) ;  /* 0x000000000f087348 */ /* 0x000fea0003c00000 */
[----:B------:R0:W1:Y:S02]  /*f030*/  SHFL.IDX P6, R14, R13, R12, R11 ;  /* 0x0000000c0d0e7389 */ /* 0x00006400000c000b */
[----:B01----:R-:W-:Y:S01]  /*f040*/  ENDCOLLECTIVE ;  /* 0x000000000000791b */ /* 0x003fe20003800000 */
.L_x_294:
[----:B------:R-:W-:-:S04]  /*f050*/  @!P2 LEA R7, P1, R22, R7, 0x1 ;  /* 0x000000071607a211 */ /* 0x000fc800078208ff */
[----:B------:R-:W-:Y:S01]  /*f060*/  @!P2 MOV R2, R7 ;  /* 0x000000070002a202 */ /* 0x000fe20000000f00 */
[----:B------:R-:W-:-:S04]  /*f070*/  @!P2 IMAD.X R8, RZ, RZ, R8, P1 ;  /* 0x000000ffff08a224 */ /* 0x000fc800008e0608 */
[----:B------:R-:W-:Y:S02]  /*f080*/  @!P2 IMAD.MOV.U32 R3, RZ, RZ, R8 ;  /* 0x000000ffff03a224 */ /* 0x000fe400078e0008 */
[----:B------:R-:W-:Y:S02]  /*f090*/  IMAD.MOV.U32 R13, RZ, RZ, R0 ;  /* 0x000000ffff0d7224 */ /* 0x000fe400078e0000 */
[----:B------:R-:W-:Y:S01]  /*f0a0*/  VIADD R8, R6, 0x50 ;  /* 0x0000005006087836 */ /* 0x000fe20000000000 */
[----:B------:R-:W-:Y:S01]  /*f0b0*/  @!PT LDS RZ, [RZ] ;  /* 0x00000000fffff984 */ /* 0x000fe20000000800 */
[----:B------:R-:W-:Y:S01]  /*f0c0*/  @!PT LDS RZ, [RZ] ;  /* 0x00000000fffff984 */ /* 0x000fe20000000800 */
[----:B------:R-:W-:Y:S01]  /*f0d0*/  @!PT LDS RZ, [RZ] ;  /* 0x00000000fffff984 */ /* 0x000fe20000000800 */
[----:B------:R0:W-:Y:S04]  /*f0e0*/  @!P2 LDGSTS.E.BYPASS.LTC128B.128 [R20+0x1a400], desc[UR36][R2.64], !P0 ;  /* 0x1a4000000214afae */ /* 0x0001e8000c101d64 */
[----:B------:R-:W-:Y:S02]  /*f0f0*/  ISETP.GE.AND P2, PT, R8, R5, PT ;  /* 0x000000050800720c */ /* 0x000fe40003f46270 */
[----:B------:R-:W-:Y:S01]  /*f100*/  IADD3 R8, R6, 0x60, RZ ;  /* 0x0000006006087810 */ /* 0x000fe20007ffe0ff */
[----:B------:R-:W-:-:S10]  /*f110*/  IMAD.MOV.U32 R10, RZ, RZ, R14 ;  /* 0x000000ffff0a7224 */ /* 0x000fd400078e000e */
[----:B0-----:R-:W-:Y:S05]  /*f120*/  WARPSYNC.COLLECTIVE R15, `(.L_x_295) ;  /* 0x000000000f087348 */ /* 0x001fea0003c00000 */
[----:B------:R1:W2:Y:S02]  /*f130*/  SHFL.IDX P6, R14, R13, R12, R11 ;  /* 0x0000000c0d0e7389 */ /* 0x0002a400000c000b */
[----:B012---:R-:W-:Y:S01]  /*f140*/  ENDCOLLECTIVE ;  /* 0x000000000000791b */ /* 0x007fe20003800000 */
.L_x_295:
[----:B------:R-:W-:Y:S02]  /*f150*/  @!P2 LEA R7, R28, UR42, 0x1 ;  /* 0x0000002a1c07ac11 */ /* 0x000fe4000f8e08ff */
[----:B------:R-:W-:Y:S01]  /*f160*/  @P2 LOP3.LUT R16, R16, 0x80, RZ, 0xfc, !PT ;  /* 0x0000008010102812 */ /* 0x000fe200078efcff */
[----:B------:R-:W-:Y:S01]  /*f170*/  IMAD.MOV.U32 R13, RZ, RZ, R4 ;  /* 0x000000ffff0d7224 */ /* 0x000fe200078e0004 */
[----:B------:R-:W-:Y:S02]  /*f180*/  MOV R12, 0x6 ;  /* 0x00000006000c7802 */ /* 0x000fe40000000f00 */
[----:B------:R-:W-:Y:S01]  /*f190*/  LOP3.LUT R16, R16, 0xffffffbf, RZ, 0xc0, !PT ;  /* 0xffffffbf10107812 */ /* 0x000fe200078ec0ff */
[----:B------:R-:W-:-:S07]  /*f1a0*/  IMAD.MOV.U32 R9, RZ, RZ, R14 ;  /* 0x000000ffff097224 */ /* 0x000fce00078e000e */
[----:B------:R-:W-:Y:S05]  /*f1b0*/  WARPSYNC.COLLECTIVE R15, `(.L_x_296) ;  /* 0x000000000f087348 */ /* 0x000fea0003c00000 */
[----:B------:R0:W1:Y:S02]  /*f1c0*/  SHFL.IDX P6, R14, R13, R12, R11 ;  /* 0x0000000c0d0e7389 */ /* 0x00006400000c000b */
[----:B01----:R-:W-:Y:S01]  /*f1d0*/  ENDCOLLECTIVE ;  /* 0x000000000000791b */ /* 0x003fe20003800000 */
.L_x_296:
[----:B------:R-:W-:-:S04]  /*f1e0*/  @!P2 LEA R9, P1, R22, R9, 0x1 ;  /* 0x000000091609a211 */ /* 0x000fc800078208ff */
[----:B------:R-:W-:Y:S01]  /*f1f0*/  @!P2 IADD3.X R10, RZ, R10, RZ, P1, !PT ;  /* 0x0000000aff0aa210 */ /* 0x000fe20000ffe4ff */
[----:B------:R-:W-:-:S04]  /*f200*/  @!P2 IMAD.MOV.U32 R2, RZ, RZ, R9 ;  /* 0x000000ffff02a224 */ /* 0x000fc800078e0009 */
[----:B------:R-:W-:Y:S02]  /*f210*/  @!P2 IMAD.MOV.U32 R3, RZ, RZ, R10 ;  /* 0x000000ffff03a224 */ /* 0x000fe400078e000a */
[----:B------:R-:W-:-:S03]  /*f220*/  IMAD.MOV.U32 R13, RZ, RZ, R0 ;  /* 0x000000ffff0d7224 */ /* 0x000fc600078e0000 */
[----:B------:R-:W-:Y:S01]  /*f230*/  @!PT LDS RZ, [RZ] ;  /* 0x00000000fffff984 */ /* 0x000fe20000000800 */
[----:B------:R-:W-:Y:S01]  /*f240*/  @!PT LDS RZ, [RZ] ;  /* 0x00000000fffff984 */ /* 0x000fe20000000800 */
[----:B------:R-:W-:Y:S01]  /*f250*/  @!PT LDS RZ, [RZ] ;  /* 0x00000000fffff984 */ /* 0x000fe20000000800 */
[----:B------:R0:W-:Y:S01]  /*f260*/  @!P2 LDGSTS.E.BYPASS.LTC128B.128 [R7+0x1ac00], desc[UR36][R2.64], !P0 ;  /* 0x1ac000000207afae */ /* 0x0001e2000c101d64 */
[----:B------:R-:W-:Y:S01]  /*f270*/  ISETP.GE.AND P2, PT, R8, R5, PT ;  /* 0x000000050800720c */ /* 0x000fe20003f46270 */
[----:B0-----:R-:W-:-:S12]  /*f280*/  IMAD.MOV.U32 R2, RZ, RZ, R14 ;  /* 0x000000ffff027224 */ /* 0x001fd800078e000e */
[----:B------:R-:W-:Y:S05]  /*f290*/  WARPSYNC.COLLECTIVE R15, `(.L_x_297) ;  /* 0x000000000f087348 */ /* 0x000fea0003c00000 */
[----:B------:R0:W1:Y:S02]  /*f2a0*/  SHFL.IDX P6, R14, R13, R12, R11 ;  /* 0x0000000c0d0e7389 */ /* 0x00006400000c000b */
[----:B01----:R-:W-:Y:S01]  /*f2b0*/  ENDCOLLECTIVE ;  /* 0x000000000000791b */ /* 0x003fe20003800000 */
.L_x_297:
[----:B------:R-:W-:Y:S02]  /*f2c0*/  @!P2 LEA R9, R28, UR42, 0x1 ;  /* 0x0000002a1c09ac11 */ /* 0x000fe4000f8e08ff */
[----:B------:R-:W-:Y:S02]  /*f2d0*/  @P2 LOP3.LUT R16, R16, 0x40, RZ, 0xfc, !PT ;  /* 0x0000004010102812 */ /* 0x000fe400078efcff */
[----:B------:R-:W-:Y:S01]  /*f2e0*/  MOV R13, R4 ;  /* 0x00000004000d7202 */ /* 0x000fe20000000f00 */
[----:B------:R-:W-:-:S05]  /*f2f0*/  IMAD.MOV.U32 R11, RZ, RZ, R14 ;  /* 0x000000ffff0b7224 */ /* 0x000fca00078e000e */
[----:B------:R-:W-:-:S05]  /*f300*/  @!P2 LEA R11, P1, R22, R11, 0x1 ;  /* 0x0000000b160ba211 */ /* 0x000fca00078208ff */
[----:B------:R-:W-:Y:S02]  /*f310*/  @!P2 IMAD.X R12, RZ, RZ, R2, P1 ;  /* 0x000000ffff0ca224 */ /* 0x000fe400008e0602 */
[----:B------:R-:W-:Y:S02]  /*f320*/  @!P2 IMAD.MOV.U32 R2, RZ, RZ, R11 ;  /* 0x000000ffff02a224 */ /* 0x000fe400078e000b */
[----:B------:R-:W-:Y:S02]  /*f330*/  @!P2 IMAD.MOV.U32 R3, RZ, RZ, R12 ;  /* 0x000000ffff03a224 */ /* 0x000fe400078e000c */
[----:B------:R-:W-:Y:S02]  /*f340*/  IMAD.MOV.U32 R12, RZ, RZ, 0x7 ;  /* 0x00000007ff0c7424 */ /* 0x000fe400078e00ff */
[----:B------:R-:W-:Y:S01]  /*f350*/  IMAD.MOV.U32 R11, RZ, RZ, 0x181f ;  /* 0x0000181fff0b7424 */ /* 0x000fe200078e00ff */
[----:B------:R-:W-:Y:S01]  /*f360*/  @!PT LDS RZ, [RZ] ;  /* 0x00000000fffff984 */ /* 0x000fe20000000800 */
[----:B------:R-:W-:Y:S01]  /*f370*/  @!PT LDS RZ, [RZ] ;  /* 0x00000000fffff984 */ /* 0x000fe20000000800 */
[----:B------:R-:W-:Y:S01]  /*f380*/  @!PT LDS RZ, [RZ] ;  /* 0x00000000fffff984 */ /* 0x000fe20000000800 */
[----:B------:R0:W-:Y:S06]  /*f390*/  @!P2 LDGSTS.E.BYPASS.LTC128B.128 [R9+0x1b400], desc[UR36][R2.64], !P0 ;  /* 0x1b4000000209afae */ /* 0x0001ec000c101d64 */
[----:B0-----:R-:W-:Y:S05]  /*f3a0*/  WARPSYNC.COLLECTIVE R15, `(.L_x_298) ;  /* 0x000000000f087348 */ /* 0x001fea0003c00000 */
[----:B------:R1:W2:Y:S02]  /*f3b0*/  SHFL.IDX P6, R14, R13, R12, R11 ;  /* 0x0000000c0d0e7389 */ /* 0x0002a400000c000b */
[----:B012---:R-:W-:Y:S01]  /*f3c0*/  ENDCOLLECTIVE ;  /* 0x000000000000791b */ /* 0x007fe20003800000 */
.L_x_298:
[----:B------:R-:W-:Y:S01]  /*f3d0*/  MOV R13, R0 ;  /* 0x00000000000d7202 */ /* 0x000fe20000000f00 */
[----:B------:R-:W-:-:S07]  /*f3e0*/  IMAD.MOV.U32 R4, RZ, RZ, R14 ;  /* 0x000000ffff047224 */ /* 0x000fce00078e000e */
[----:B------:R-:W-:Y:S05]  /*f3f0*/  WARPSYNC.COLLECTIVE R15, `(.L_x_299) ;  /* 0x000000000f087348 */ /* 0x000fea0003c00000 */
[----:B------:R0:W1:Y:S02]  /*f400*/  SHFL.IDX P6, R14, R13, R12, R11 ;  /* 0x0000000c0d0e7389 */ /* 0x00006400000c000b */
[----:B01----:R-:W-:Y:S01]  /*f410*/  ENDCOLLECTIVE ;  /* 0x000000000000791b */ /* 0x003fe20003800000 */
.L_x_299:
[----:B------:R-:W-:Y:S05]  /*f420*/  BRA `(.L_x_300) ;  /* 0xffffffc4001c7947 */ /* 0x000fea000383ffff */
.L_x_230:
[----:B------:R-:W-:Y:S01]  /*f430*/  BSSY B0, `(.L_x_301) ;  /* 0x0000008000007945 */ /* 0x000fe20003800000 */
[----:B------:R-:W-:Y:S01]  /*f440*/  IMAD.MOV.U32 R13, RZ, RZ, R4 ;  /* 0x000000ffff0d7224 */ /* 0x000fe200078e0004 */
[----:B------:R-:W-:Y:S01]  /*f450*/  MOV R15, 0xffffffff ;  /* 0xffffffff000f7802 */ /* 0x000fe20000000f00 */
[----:B------:R-:W-:Y:S02]  /*f460*/  IMAD.MOV.U32 R12, RZ, RZ, RZ ;  /* 0x000000ffff0c7224 */ /* 0x000fe400078e00ff */
[----:B------:R-:W-:-:S07]  /*f470*/  IMAD.MOV.U32 R11, RZ, RZ, 0x181f ;  /* 0x0000181fff0b7424 */ /* 0x000fce00078e00ff */
[----:B------:R-:W-:Y:S05]  /*f480*/  WARPSYNC.COLLECTIVE R15, `(.L_x_302) ;  /* 0x000000000f087348 */ /* 0x000fea0003c00000 */
[----:B------:R0:W1:Y:S02]  /*f490*/  SHFL.IDX P6, R14, R13, R12, R11 ;  /* 0x0000000c0d0e7389 */ /* 0x00006400000c000b */
[----:B01----:R-:W-:Y:S01]  /*f4a0*/  ENDCOLLECTIVE ;  /* 0x000000000000791b */ /* 0x003fe20003800000 */
.L_x_302:
[----:B------:R-:W-:Y:S05]  /*f4b0*/  BSYNC B0 ;  /* 0x0000000000007941 */ /* 0x000fea0003800000 */
.L_x_301:
[----:B------:R-:W-:Y:S01]  /*f4c0*/  IMAD.MOV.U32 R13, RZ, RZ, R0 ;  /* 0x000000ffff0d7224 */ /* 0x000fe200078e0000 */
[----:B------:R-:W-:Y:S01]  /*f4d0*/  MOV R11, 0x181f ;  /* 0x0000181f000b7802 */ /* 0x000fe20000000f00 */
[----:B------:R-:W-:Y:S01]  /*f4e0*/  IMAD.MOV.U32 R12, RZ, RZ, RZ ;  /* 0x000000ffff0c7224 */ /* 0x000fe200078e00ff */
[----:B------:R-:W-:Y:S01]  /*f4f0*/  LOP3.LUT P5, RZ, R16, 0x1000, RZ, 0xc0, !PT ;  /* 0x0000100010ff7812 */ /* 0x000fe200078ac0ff */
[----:B------:R-:W-:Y:S02]  /*f500*/  IMAD.MOV.U32 R15, RZ, RZ, -0x1 ;  /* 0xffffffffff0f7424 */ /* 0x000fe400078e00ff */
[----:B------:R-:W-:-:S10]  /*f510*/  IMAD.MOV.U32 R2, RZ, RZ, R14 ;  /* 0x000000ffff027224 */ /* 0x000fd400078e000e */
[----:B------:R-:W-:Y:S05]  /*f520*/  WARPSYNC.COLLECTIVE R15, `(.L_x_303) ;  /* 0x000000000f087348 */ /* 0x000fea0003c00000 */
[----:B------:R0:W1:Y:S02]  /*f530*/  SHFL.IDX P6, R14, R13, R12, R11 ;  /* 0x0000000c0d0e7389 */ /* 0x00006400000c000b */
[----:B01----:R-:W-:Y:S01]  /*f540*/  ENDCOLLECTIVE ;  /* 0x000000000000791b */ /* 0x003fe20003800000 */
.L_x_303:
[----:B------:R-:W-:Y:S02]  /*f550*/  @!P5 LEA R7, R28, UR42, 0x1 ;  /* 0x0000002a1c07dc11 */ /* 0x000fe4000f8e08ff */
[----:B------:R-:W-:Y:S01]  /*f560*/  MOV R13, R4 ;  /* 0x00000004000d7202 */ /* 0x000fe20000000f00 */
[----:B------:R-:W-:Y:S01]  /*f570*/  IMAD.MOV.U32 R12, RZ, RZ, 0x1 ;  /* 0x00000001ff0c7424 */ /* 0x000fe200078e00ff */
[----:B------:R-:W-:-:S05]  /*f580*/  @!P5 LEA R14, P0, R22, R14, 0x1 ;  /* 0x0000000e160ed211 */ /* 0x000fca00078008ff */
[----:B------:R-:W-:Y:S02]  /*f590*/  @!P5 IMAD.X R3, RZ, RZ, R2, P0 ;  /* 0x000000ffff03d224 */ /* 0x000fe400000e0602 */
[----:B------:R-:W-:-:S07]  /*f5a0*/  @!P5 IMAD.MOV.U32 R2, RZ, RZ, R14 ;  /* 0x000000ffff02d224 */ /* 0x000fce00078e000e */
[----:B------:R-:W-:Y:S05]  /*f5b0*/  WARPSYNC.COLLECTIVE R15, `(.L_x_304) ;  /* 0x000000000f087348 */ /* 0x000fea0003c00000 */
[----:B------:R0:W1:Y:S02]  /*f5c0*/  SHFL.IDX P6, R14, R13, R12, R11 ;  /* 0x0000000c0d0e7389 */ /* 0x00006400000c000b */
[----:B01----:R-:W-:Y:S01]  /*f5d0*/  ENDCOLLECTIVE ;  /* 0x000000000000791b */ /* 0x003fe20003800000 */
.L_x_304:
[----:B------:R-:W-:Y:S01]  /*f5e0*/  @!PT LDS RZ, [RZ] ;  /* 0x00000000fffff984 */ /* 0x000fe20000000800 */
[----:B------:R-:W-:Y:S01]  /*f5f0*/  @!PT LDS RZ, [RZ] ;  /* 0x00000000fffff984 */ /* 0x000fe20000000800 */
[----:B------:R-:W-:Y:S01]  /*f600*/  @!PT LDS RZ, [RZ] ;  /* 0x00000000fffff984 */ /* 0x000fe20000000800 */
[----:B------:R0:W-:Y:S04]  /*f610*/  @!P5 LDGSTS.E.BYPASS.LTC128B.128 [R7+0x22400], desc[UR36][R2.64], !P4 ;  /* 0x224000000207dfae */ /* 0x0001e8000e101d64 */
[----:B------:R0:W-:Y:S04]  /*f620*/  @!P5 LDGSTS.E.BYPASS.LTC128B.128 [R7+0x26400], desc[UR36][R2.64+0x80], !P3 ;  /* 0x264000800207dfae */ /* 0x0001e8000d901d64 */
[----:B------:R0:W-:Y:S01]  /*f630*/  @!P5 LDGSTS.E.BYPASS.LTC128B.128 [R7+0x2a400], desc[UR36][R2.64+0x100], !P2 ;  /* 0x2a4001000207dfae */ /* 0x0001e2000d101d64 */
[----:B------:R-:W-:-:S03]  /*f640*/  IMAD.MOV.U32 R13, RZ, RZ, R0 ;  /* 0x000000ffff0d7224 */ /* 0x000fc600078e0000 */
[----:B------:R0:W-:Y:S01]  /*f650*/  @!P5 LDGSTS.E.BYPASS.LTC128B.128 [R7+0x2e400], desc[UR36][R2.64+0x180], !P1 ;  /* 0x2e4001800207dfae */ /* 0x0001e2000c901d64 */
[----:B------:R-:W-:Y:S01]  /*f660*/  LOP3.LUT P5, RZ, R16, 0x400, RZ, 0xc0, !PT ;  /* 0x0000040010ff7812 */ /* 0x000fe200078ac0ff */
[----:B------:R-:W-:-:S12]  /*f670*/  IMAD.MOV.U32 R5, RZ, RZ, R14 ;  /* 0x000000ffff057224 */ /* 0x000fd800078e000e */
[----:B0-----:R-:W-:Y:S05]  /*f680*/  WARPSYNC.COLLECTIVE R15, `(.L_x_305) ;  /* 0x000000000f087348 */ /* 0x001fea0003c00000 */
[----:B------:R1:W2:Y:S02]  /*f690*/  SHFL.IDX P6, R14, R13, R12, R11 ;  /* 0x0000000c0d0e7389 */ /* 0x0002a400000c000b */
[----:B012---:R-:W-:Y:S01]  /*f6a0*/  ENDCOLLECTIVE ;  /* 0x000000000000791b */ /* 0x007fe20003800000 */
.L_x_305:
[----:B------:R-:W-:Y:S01]  /*f6b0*/  @!P5 LEA R7, R28, UR42, 0x1 ;  /* 0x0000002a1c07dc11 */ /* 0x000fe2000f8e08ff */
[----:B------:R-:W-:Y:S01]  /*f6c0*/  IMAD.MOV.U32 R13, RZ, RZ, R4 ;  /* 0x000000ffff0d7224 */ /* 0x000fe200078e0004 */
[----:B------:R-:W-:Y:S02]  /*f6d0*/  MOV R12, 0x2 ;  /* 0x00000002000c7802 */ /* 0x000fe40000000f00 */
[----:B------:R-:W-:-:S13]  /*f6e0*/  LOP3.LUT P6, RZ, R16, 0x800, RZ, 0xc0, !PT ;  /* 0x0000080010ff7812 */ /* 0x000fda00078cc0ff */
[----:B------:R-:W-:Y:S02]  /*f6f0*/  @!P6 LEA R14, P0, R22, R14, 0x1 ;  /* 0x0000000e160ee211 */ /* 0x000fe400078008ff */
[----:B------:R-:W-:Y:S02]  /*f700*/  @!P6 LEA R9, R28, UR42, 0x1 ;  /* 0x0000002a1c09ec11 */ /* 0x000fe4000f8e08ff */
[----:B------:R-:W-:Y:S01]  /*f710*/  @!P6 IADD3.X R5, RZ, R5, RZ, P0, !PT ;  /* 0x00000005ff05e210 */ /* 0x000fe200007fe4ff */
[----:B------:R-:W-:-:S04]  /*f720*/  @!P6 IMAD.MOV.U32 R2, RZ, RZ, R14 ;  /* 0x000000ffff02e224 */ /* 0x000fc800078e000e */
[----:B------:R-:W-:-:S05]  /*f730*/  @!P6 IMAD.MOV.U32 R3, RZ, RZ, R5 ;  /* 0x000000ffff03e224 */ /* 0x000fca00078e0005 */
[----:B------:R-:W-:Y:S01]  /*f740*/  @!PT LDS RZ, [RZ] ;  /* 0x00000000fffff984 */ /* 0x000fe20000000800 */
[----:B------:R-:W-:Y:S01]  /*f750*/  @!PT LDS RZ, [RZ] ;  /* 0x00000000fffff984 */ /* 0x000fe20000000800 */
[----:B------:R-:W-:Y:S01]  /*f760*/  @!PT LDS RZ, [RZ] ;  /* 0x00000000fffff984 */ /* 0x000fe20000000800 */
[----:B------:R0:W-:Y:S04]  /*f770*/  @!P6 LDGSTS.E.BYPASS.LTC128B.128 [R9+0x22c00], desc[UR36][R2.64], !P4 ;  /* 0x22c000000209efae */ /* 0x0001e8000e101d64 */
[----:B------:R0:W-:Y:S04]  /*f780*/  @!P6 LDGSTS.E.BYPASS.LTC128B.128 [R9+0x26c00], desc[UR36][R2.64+0x80], !P3 ;  /* 0x26c000800209efae */ /* 0x0001e8000d901d64 */
[----:B------:R0:W-:Y:S04]  /*f790*/  @!P6 LDGSTS.E.BYPASS.LTC128B.128 [R9+0x2ac00], desc[UR36][R2.64+0x100], !P2 ;  /* 0x2ac001000209efae */ /* 0x0001e8000d101d64 */
[----:B------:R0:W-:Y:S02]  /*f7a0*/  @!P6 LDGSTS.E.BYPASS.LTC128B.128 [R9+0x2ec00], desc[UR36][R2.64+0x180], !P1 ;  /* 0x2ec001800209efae */ /* 0x0001e4000c901d64 */
[----:B0-----:R-:W-:Y:S05]  /*f7b0*/  WARPSYNC.COLLECTIVE R15, `(.L_x_306) ;  /* 0x000000000f087348 */ /* 0x001fea0003c00000 */
[----:B------:R1:W2:Y:S02]  /*f7c0*/  SHFL.IDX P6, R14, R13, R12, R11 ;  /* 0x0000000c0d0e7389 */ /* 0x0002a400000c000b */
[----:B012---:R-:W-:Y:S01]  /*f7d0*/  ENDCOLLECTIVE ;  /* 0x000000000000791b */ /* 0x007fe20003800000 */
.L_x_306:
[----:B------:R-:W-:Y:S02]  /*f7e0*/  IMAD.MOV.U32 R13, RZ, RZ, R0 ;  /* 0x000000ffff0d7224 */ /* 0x000fe400078e0000 */
[----:B------:R-:W-:-:S07]  /*f7f0*/  IMAD.MOV.U32 R5, RZ, RZ, R14 ;  /* 0x000000ffff057224 */ /* 0x000fce00078e000e */
[----:B------:R-:W-:Y:S05]  /*f800*/  WARPSYNC.COLLECTIVE R15, `(.L_x_307) ;  /* 0x000000000f087348 */ /* 0x000fea0003c00000 */
[----:B------:R0:W1:Y:S02]  /*f810*/  SHFL.IDX P6, R14, R13, R12, R11 ;  /* 0x0000000c0d0e7389 */ /* 0x00006400000c000b */
[----:B01----:R-:W-:Y:S01]  /*f820*/  ENDCOLLECTIVE ;  /* 0x000000000000791b */ /* 0x003fe20003800000 */
.L_x_307:
[----:B------:R-:W-:Y:S02]  /*f830*/  IMAD.MOV.U32 R13, RZ, RZ, R4 ;  /* 0x000000ffff0d7224 */ /* 0x000fe400078e0004 */
[----:B------:R-:W-:Y:S01]  /*f840*/  IMAD.MOV.U32 R12, RZ, RZ, 0x3 ;  /* 0x00000003ff0c7424 */ /* 0x000fe200078e00ff */
[----:B------:R-:W-:-:S04]  /*f850*/  @!P5 LEA R14, P0, R22, R14, 0x1 ;  /* 0x0000000e160ed211 */ /* 0x000fc800078008ff */
[----:B------:R-:W-:Y:S01]  /*f860*/  @!P5 MOV R2, R14 ;  /* 0x0000000e0002d202 */ /* 0x000fe20000000f00 */
[----:B------:R-:W-:-:S08]  /*f870*/  @!P5 IMAD.X R5, RZ, RZ, R5, P0 ;  /* 0x000000ffff05d224 */ /* 0x000fd000000e0605 */
[----:B------:R-:W-:Y:S05]  /*f880*/  WARPSYNC.COLLECTIVE R15, `(.L_x_308) ;  /* 0x000000000f087348 */ /* 0x000fea0003c00000 */
[----:B------:R0:W1:Y:S02]  /*f890*/  SHFL.IDX P6, R14, R13, R12, R11 ;  /* 0x0000000c0d0e7389 */ /* 0x00006400000c000b */
[----:B01----:R-:W-:Y:S01]  /*f8a0*/  ENDCOLLECTIVE ;  /* 0x000000000000791b */ /* 0x003fe20003800000 */
.L_x_308:
[----:B------:R-:W-:-:S05]  /*f8b0*/  @!P5 IMAD.MOV.U32 R3, RZ, RZ, R5 ;  /* 0x000000ffff03d224 */ /* 0x000fca00078e0005 */
[----:B------:R-:W-:Y:S01]  /*f8c0*/  @!PT LDS RZ, [RZ] ;  /* 0x00000000fffff984 */ /* 0x000fe20000000800 */
[----:B------:R-:W-:Y:S01]  /*f8d0*/  @!PT LDS RZ, [RZ] ;  /* 0x00000000fffff984 */ /* 0x000fe20000000800 */
[----:B------:R-:W-:Y:S01]  /*f8e0*/  @!PT LDS RZ, [RZ] ;  /* 0x00000000fffff984 */ /* 0x000fe20000000800 */
[----:B------:R0:W-:Y:S04]  /*f8f0*/  @!P5 LDGSTS.E.BYPASS.LTC128B.128 [R7+0x23400], desc[UR36][R2.64], !P4 ;  /* 0x234000000207dfae */ /* 0x0001e8000e101d64 */
[----:B------:R0:W-:Y:S01]  /*f900*/  @!P5 LDGSTS.E.BYPASS.LTC128B.128 [R7+0x27400], desc[UR36][R2.64+0x80], !P3 ;  /* 0x274000800207dfae */ /* 0x0001e2000d901d64 */
[----:B------:R-:W-:-:S03]  /*f910*/  IMAD.MOV.U32 R13, RZ, RZ, R0 ;  /* 0x000000ffff0d7224 */ /* 0x000fc600078e0000 */
[----:B------:R0:W-:Y:S04]  /*f920*/  @!P5 LDGSTS.E.BYPASS.LTC128B.128 [R7+0x2b400], desc[UR36][R2.64+0x100], !P2 ;  /* 0x2b4001000207dfae */ /* 0x0001e8000d101d64 */
[----:B------:R0:W-:Y:S01]  /*f930*/  @!P5 LDGSTS.E.BYPASS.LTC128B.128 [R7+0x2f400], desc[UR36][R2.64+0x180], !P1 ;  /* 0x2f4001800207dfae */ /* 0x0001e2000c901d64 */
[----:B------:R-:W-:Y:S02]  /*f940*/  LOP3.LUT P5, RZ, R16, 0x100, RZ, 0xc0, !PT ;  /* 0x0000010010ff7812 */ /* 0x000fe400078ac0ff */
[----:B------:R-:W-:-:S11]  /*f950*/  MOV R5, R14 ;  /* 0x0000000e00057202 */ /* 0x000fd60000000f00 */
[----:B0-----:R-:W-:Y:S05]  /*f960*/  WARPSYNC.COLLECTIVE R15, `(.L_x_309) ;  /* 0x000000000f087348 */ /* 0x001fea0003c00000 */
[----:B------:R1:W2:Y:S02]  /*f970*/  SHFL.IDX P6, R14, R13, R12, R11 ;  /* 0x0000000c0d0e7389 */ /* 0x0002a400000c000b */
[----:B012---:R-:W-:Y:S01]  /*f980*/  ENDCOLLECTIVE ;  /* 0x000000000000791b */ /* 0x007fe20003800000 */
.L_x_309:
[----:B------:R-:W-:Y:S01]  /*f990*/  @!P5 LEA R7, R28, UR42, 0x1 ;  /* 0x0000002a1c07dc11 */ /* 0x000fe2000f8e08ff */
[----:B------:R-:W-:Y:S02]  /*f9a0*/  IMAD.MOV.U32 R13, RZ, RZ, R4 ;  /* 0x000000ffff0d7224 */ /* 0x000fe400078e0004 */
[----:B------:R-:W-:Y:S01]  /*f9b0*/  IMAD.MOV.U32 R12, RZ, RZ, 0x4 ;  /* 0x00000004ff0c7424 */ /* 0x000fe200078e00ff */
[----:B------:R-:W-:-:S13]  /*f9c0*/  LOP3.LUT P6, RZ, R16, 0x200, RZ, 0xc0, !PT ;  /* 0x0000020010ff7812 */ /* 0x000fda00078cc0ff */
[----:B------:R-:W-:Y:S02]  /*f9d0*/  @!P6 LEA R14, P0, R22, R14, 0x1 ;  /* 0x0000000e160ee211 */ /* 0x000fe400078008ff */
[----:B------:R-:W-:-:S03]  /*f9e0*/  @!P6 LEA R9, R28, UR42, 0x1 ;  /* 0x0000002a1c09ec11 */ /* 0x000fc6000f8e08ff */
[----:B------:R-:W-:Y:S02]  /*f9f0*/  @!P6 IMAD.X R5, RZ, RZ, R5, P0 ;  /* 0x000000ffff05e224 */ /* 0x000fe400000e0605 */
[----:B------:R-:W-:-:S03]  /*fa00*/  @!P6 IMAD.MOV.U32 R2, RZ, RZ, R14 ;  /* 0x000000ffff02e224 */ /* 0x000fc600078e000e */
[----:B------:R-:W-:-:S05]  /*fa10*/  @!P6 MOV R3, R5 ;  /* 0x000000050003e202 */ /* 0x000fca0000000f00 */
        /* <DEDUP_REMOVED lines=10> */
.L_x_310:
[----:B------:R-:W-:Y:S01]  /*fac0*/  MOV R13, R0 ;  /* 0x00000000000d7202 */ /* 0x000fe20000000f00 */
[----:B------:R-:W-:-:S07]  /*fad0*/  IMAD.MOV.U32 R5, RZ, RZ, R14 ;  /* 0x000000ffff057224 */ /* 0x000fce00078e000e */
[----:B------:R-:W-:Y:S05]  /*fae0*/  WARPSYNC.COLLECTIVE R15, `(.L_x_311) ;  /* 0x000000000f087348 */ /* 0x000fea0003c00000 */
[----:B------:R0:W1:Y:S02]  /*faf0*/  SHFL.IDX P6, R14, R13, R12, R11 ;  /* 0x0000000c0d0e7389 */ /* 0x00006400000c000b */
[----:B01----:R-:W-:Y:S01]  /*fb00*/  ENDCOLLECTIVE ;  /* 0x000000000000791b */ /* 0x003fe20003800000 */
.L_x_311:
[----:B------:R-:W-:Y:S01]  /*fb10*/  MOV R13, R4 ;  /* 0x00000004000d7202 */ /* 0x000fe20000000f00 */
[----:B------:R-:W-:Y:S01]  /*fb20*/  IMAD.MOV.U32 R12, RZ, RZ, 0x5 ;  /* 0x00000005ff0c7424 */ /* 0x000fe200078e00ff */
[----:B------:R-:W-:-:S05]  /*fb30*/  @!P5 LEA R14, P0, R22, R14, 0x1 ;  /* 0x0000000e160ed211 */ /* 0x000fca00078008ff */
[----:B------:R-:W-:-:S08]  /*fb40*/  @!P5 IMAD.MOV.U32 R2, RZ, RZ, R14 ;  /* 0x000000ffff02d224 */ /* 0x000fd000078e000e */
[----:B------:R-:W-:Y:S05]  /*fb50*/  WARPSYNC.COLLECTIVE R15, `(.L_x_312) ;  /* 0x000000000f087348 */ /* 0x000fea0003c00000 */
[----:B------:R0:W1:Y:S02]  /*fb60*/  SHFL.IDX P6, R14, R13, R12, R11 ;  /* 0x0000000c0d0e7389 */ /* 0x00006400000c000b */
[----:B01----:R-:W-:Y:S01]  /*fb70*/  ENDCOLLECTIVE ;  /* 0x000000000000791b */ /* 0x003fe20003800000 */
.L_x_312:
[----:B------:R-:W-:-:S04]  /*fb80*/  @!P5 IMAD.X R5, RZ, RZ, R5, P0 ;  /* 0x000000ffff05d224 */ /* 0x000fc800000e0605 */
[----:B------:R-:W-:-:S05]  /*fb90*/  @!P5 IMAD.MOV.U32 R3, RZ, RZ, R5 ;  /* 0x000000ffff03d224 */ /* 0x000fca00078e0005 */
[----:B------:R-:W-:Y:S01]  /*fba0*/  @!PT LDS RZ, [RZ] ;  /* 0x00000000fffff984 */ /* 0x000fe20000000800 */
[----:B------:R-:W-:Y:S01]  /*fbb0*/  @!PT LDS RZ, [RZ] ;  /* 0x00000000fffff984 */ /* 0x000fe20000000800 */
[----:B------:R-:W-:Y:S01]  /*fbc0*/  @!PT LDS RZ, [RZ] ;  /* 0x00000000fffff984 */ /* 0x000fe20000000800 */
[----:B------:R0:W-:Y:S01]  /*fbd0*/  @!P5 LDGSTS.E.BYPASS.LTC128B.128 [R7+0x24400], desc[UR36][R2.64], !P4 ;  /* 0x244000000207dfae */ /* 0x0001e2000e101d64 */
[----:B------:R-:W-:-:S03]  /*fbe0*/  IMAD.MOV.U32 R13, RZ, RZ, R0 ;  /* 0x000000ffff0d7224 */ /* 0x000fc600078e0000 */
[----:B------:R0:W-:Y:S04]  /*fbf0*/  @!P5 LDGSTS.E.BYPASS.LTC128B.128 [R7+0x28400], desc[UR36][R2.64+0x80], !P3 ;  /* 0x284000800207dfae */ /* 0x0001e8000d901d64 */
[----:B------:R0:W-:Y:S04]  /*fc00*/  @!P5 LDGSTS.E.BYPASS.LTC128B.128 [R7+0x2c400], desc[UR36][R2.64+0x100], !P2 ;  /* 0x2c4001000207dfae */ /* 0x0001e8000d101d64 */
[----:B------:R0:W-:Y:S01]  /*fc10*/  @!P5 LDGSTS.E.BYPASS.LTC128B.128 [R7+0x30400], desc[UR36][R2.64+0x180], !P1 ;  /* 0x304001800207dfae */ /* 0x0001e2000c901d64 */
[----:B------:R-:W-:Y:S01]  /*fc20*/  IMAD.MOV.U32 R5, RZ, RZ, R14 ;  /* 0x000000ffff057224 */ /* 0x000fe200078e000e */
[----:B------:R-:W-:-:S13]  /*fc30*/  LOP3.LUT P5, RZ, R16, 0x40, RZ, 0xc0, !PT ;  /* 0x0000004010ff7812 */ /* 0x000fda00078ac0ff */
[----:B0-----:R-:W-:Y:S05]  /*fc40*/  WARPSYNC.COLLECTIVE R15, `(.L_x_313) ;  /* 0x000000000f087348 */ /* 0x001fea0003c00000 */
[----:B------:R1:W2:Y:S02]  /*fc50*/  SHFL.IDX P6, R14, R13, R12, R11 ;  /* 0x0000000c0d0e7389 */ /* 0x0002a400000c000b */
[----:B012---:R-:W-:Y:S01]  /*fc60*/  ENDCOLLECTIVE ;  /* 0x000000000000791b */ /* 0x007fe20003800000 */
.L_x_313:
        /* <DEDUP_REMOVED lines=19> */
.L_x_314:
[----:B------:R-:W-:Y:S02]  /*fda0*/  IMAD.MOV.U32 R13, RZ, RZ, R0 ;  /* 0x000000ffff0d7224 */ /* 0x000fe400078e0000 */
[----:B------:R-:W-:-:S07]  /*fdb0*/  IMAD.MOV.U32 R5, RZ, RZ, R14 ;  /* 0x000000ffff057224 */ /* 0x000fce00078e000e */
[----:B------:R-:W-:Y:S05]  /*fdc0*/  WARPSYNC.COLLECTIVE R15, `(.L_x_315) ;  /* 0x000000000f087348 */ /* 0x000fea0003c00000 */
[----:B------:R0:W1:Y:S02]  /*fdd0*/  SHFL.IDX P6, R14, R13, R12, R11 ;  /* 0x0000000c0d0e7389 */ /* 0x00006400000c000b */
[----:B01----:R-:W-:Y:S01]  /*fde0*/  ENDCOLLECTIVE ;  /* 0x000000000000791b */ /* 0x003fe20003800000 */
.L_x_315:
        /* <DEDUP_REMOVED lines=8> */
.L_x_316:
        /* <DEDUP_REMOVED lines=9> */
[----:B------:R-:W-:-:S07]  /*ff00*/  MOV R5, R14 ;  /* 0x0000000e00057202 */ /* 0x000fce0000000f00 */
[----:B0-----:R-:W-:Y:S05]  /*ff10*/  WARPSYNC.COLLECTIVE R15, `(.L_x_317) ;  /* 0x000000000f087348 */ /* 0x001fea0003c00000 */
[----:B------:R1:W2:Y:S02]  /*ff20*/  SHFL.IDX P6, R14, R13, R12, R11 ;  /* 0x0000000c0d0e7389 */ /* 0x0002a400000c000b */
[----:B012---:R-:W-:Y:S01]  /*ff30*/  ENDCOLLECTIVE ;  /* 0x000000000000791b */ /* 0x007fe20003800000 */
.L_x_317:
[----:B------:R-:W-:Y:S05]  /*ff40*/  BRA `(.L_x_318) ;  /* 0xffffffc400007947 */ /* 0x000fea000383ffff */
.L_x_233:
[----:B0--3--:R-:W-:-:S04]  /*ff50*/  IMAD.U32 R3, RZ, RZ, UR42 ;  /* 0x0000002aff037e24 */ /* 0x009fc8000f8e00ff */
[----:B------:R0:W3:Y:S03]  /*ff60*/  SYNCS.PHASECHK.TRANS64.TRYWAIT P0, [R3+URZ+0x32420], R0 ;  /* 0x03242000030075a7 */ /* 0x0000e6000800017f */
[----:B---3--:R-:W-:Y:S05]  /*ff70*/  @!P0 NANOSLEEP.SYNCS 0x989680 ;  /* 0x009896800000895d */ /* 0x008fea0003900000 */
[----:B------:R-:W3:Y:S02]  /*ff80*/  @!P0 SYNCS.PHASECHK.TRANS64 P0, [R3+URZ+0x32420], R0 ;  /* 0x03242000030085a7 */ /* 0x000ee4000800007f */
[----:B---3--:R-:W-:Y:S05]  /*ff90*/  @!P0 BRA `(.L_x_233) ;  /* 0xfffffffc00ec8947 */ /* 0x008fea000383ffff */
[----:B------:R-:W-:Y:S05]  /*ffa0*/  BRA `(.L_x_319) ;  /* 0xffffffc400447947 */ /* 0x000fea000383ffff */
.L_x_235:
[----:B0--3--:R-:W-:-:S04]  /*ffb0*/  IMAD.U32 R3, RZ, RZ, UR42 ;  /* 0x0000002aff037e24 */ /* 0x009fc8000f8e00ff */
[----:B------:R0:W3:Y:S03]  /*ffc0*/  SYNCS.PHASECHK.TRANS64.TRYWAIT P0, [R3+URZ+0x32460], R0 ;  /* 0x03246000030075a7 */ /* 0x0000e6000800017f */
[----:B---3--:R-:W-:Y:S05]  /*ffd0*/  @!P0 NANOSLEEP.SYNCS 0x989680 ;  /* 0x009896800000895d */ /* 0x008fea0003900000 */
[----:B------:R-:W3:Y:S02]  /*ffe0*/  @!P0 SYNCS.PHASECHK.TRANS64 P0, [R3+URZ+0x32460], R0 ;  /* 0x03246000030085a7 */ /* 0x000ee4000800007f */
[----:B---3--:R-:W-:Y:S05]  /*fff0*/  @!P0 BRA `(.L_x_235) ;  /* 0xfffffffc00ec8947 */ /* 0x008fea000383ffff */
[----:B------:R-:W-:Y:S05]  /*10000*/  BRA `(.L_x_320) ;  /* 0xffffffc400407947 */ /* 0x000fea000383ffff */
.L_x_236:
[----:B------:R-:W-:Y:S01]  /*10010*/  BSSY B0, `(.L_x_321) ;  /* 0x0000008000007945 */ /* 0x000fe20003800000 */
[----:B------:R-:W-:Y:S01]  /*10020*/  MOV R13, R19 ;  /* 0x00000013000d7202 */ /* 0x000fe20000000f00 */
[----:B------:R-:W-:Y:S02]  /*10030*/  IMAD.MOV.U32 R12, RZ, RZ, RZ ;  /* 0x000000ffff0c7224 */ /* 0x000fe400078e00ff */
[----:B------:R-:W-:Y:S02]  /*10040*/  IMAD.MOV.U32 R11, RZ, RZ, 0x181f ;  /* 0x0000181fff0b7424 */ /* 0x000fe400078e00ff */
[----:B------:R-:W-:-:S07]  /*10050*/  IMAD.MOV.U32 R15, RZ, RZ, -0x1 ;  /* 0xffffffffff0f7424 */ /* 0x000fce00078e00ff */
[----:B-1----:R-:W-:Y:S05]  /*10060*/  WARPSYNC.COLLECTIVE R15, `(.L_x_322) ;  /* 0x000000000f087348 */ /* 0x002fea0003c00000 */
[----:B-1----:R0:W1:Y:S02]  /*10070*/  SHFL.IDX P6, R14, R13, R12, R11 ;  /* 0x0000000c0d0e7389 */ /* 0x00206400000c000b */
[----:B01----:R-:W-:Y:S01]  /*10080*/  ENDCOLLECTIVE ;  /* 0x000000000000791b */ /* 0x003fe20003800000 */
.L_x_322:
[----:B------:R-:W-:Y:S05]  /*10090*/  BSYNC B0 ;  /* 0x0000000000007941 */ /* 0x000fea0003800000 */
.L_x_321:
[----:B------:R-:W-:Y:S01]  /*100a0*/  IMAD.MOV.U32 R13, RZ, RZ, R18 ;  /* 0x000000ffff0d7224 */ /* 0x000fe200078e0012 */
[----:B------:R-:W-:Y:S01]  /*100b0*/  MOV R15, 0xffffffff ;  /* 0xffffffff000f7802 */ /* 0x000fe20000000f00 */
[----:B------:R-:W-:Y:S01]  /*100c0*/  IMAD.MOV.U32 R12, RZ, RZ, RZ ;  /* 0x000000ffff0c7224 */ /* 0x000fe200078e00ff */
[----:B------:R-:W-:Y:S01]  /*100d0*/  MOV R3, R14 ;  /* 0x0000000e00037202 */ /* 0x000fe20000000f00 */
[----:B------:R-:W-:Y:S01]  /*100e0*/  IMAD.MOV.U32 R11, RZ, RZ, 0x181f ;  /* 0x0000181fff0b7424 */ /* 0x000fe200078e00ff */
[----:B------:R-:W-:Y:S01]  /*100f0*/  LEA R10, R28, UR42, 0x1 ;  /* 0x0000002a1c0a7c11 */ /* 0x000fe2000f8e08ff */
[----:B------:R-:W-:Y:S01]  /*10100*/  IMAD.SHL.U32 R0, R22, 0x2, RZ ;  /* 0x0000000216007824 */ /* 0x000fe200078e00ff */
[----:B------:R-:W-:Y:S01]  /*10110*/  LOP3.LUT P2, RZ, R5, 0x2, RZ, 0xc0, !PT ;  /* 0x0000000205ff7812 */ /* 0x000fe2000784c0ff */
[----:B------:R-:W-:-:S12]  /*10120*/  IMAD.MOV.U32 R6, RZ, RZ, RZ ;  /* 0x000000ffff067224 */ /* 0x000fd800078e00ff */
[----:B------:R-:W-:Y:S05]  /*10130*/  WARPSYNC.COLLECTIVE R15, `(.L_x_323) ;  /* 0x000000000f087348 */ /* 0x000fea0003c00000 */
[----:B------:R0:W1:Y:S02]  /*10140*/  SHFL.IDX P6, R14, R13, R12, R11 ;  /* 0x0000000c0d0e7389 */ /* 0x00006400000c000b */
[----:B01----:R-:W-:Y:S01]  /*10150*/  ENDCOLLECTIVE ;  /* 0x000000000000791b */ /* 0x003fe20003800000 */
.L_x_323:
[----:B------:R-:W-:Y:S02]  /*10160*/  LOP3.LUT P1, RZ, R5, 0x4, RZ, 0xc0, !PT ;  /* 0x0000000405ff7812 */ /* 0x000fe4000782c0ff */
[----:B------:R-:W-:Y:S02]  /*10170*/  IADD3 R31, R10, 0x400, RZ ;  /* 0x000004000a1f7810 */ /* 0x000fe40007ffe0ff */
[----:B------:R-:W-:Y:S01]  /*10180*/  ISETP.LT.OR P3, PT, R17, 0x1, !P1 ;  /* 0x000000011100780c */ /* 0x000fe20004f61670 */
[----:B------:R-:W-:Y:S01]  /*10190*/  IMAD.MOV.U32 R13, RZ, RZ, R19 ;  /* 0x000000ffff0d7224 */ /* 0x000fe200078e0013 */
[----:B------:R-:W-:Y:S02]  /*101a0*/  MOV R12, 0x1 ;  /* 0x00000001000c7802 */ /* 0x000fe40000000f00 */
[----:B------:R-:W-:-:S13]  /*101b0*/  IADD3 R2, P0, R14, R0, RZ ;  /* 0x000000000e027210 */ /* 0x000fda0007f1e0ff */
[----:B------:R-:W-:Y:S05]  /*101c0*/  WARPSYNC.COLLECTIVE R15, `(.L_x_324) ;  /* 0x000000000f087348 */ /* 0x000fea0003c00000 */
[----:B------:R0:W1:Y:S02]  /*101d0*/  SHFL.IDX P6, R14, R13, R12, R11 ;  /* 0x0000000c0d0e7389 */ /* 0x00006400000c000b */
[----:B01----:R-:W-:Y:S01]  /*101e0*/  ENDCOLLECTIVE ;  /* 0x000000000000791b */ /* 0x003fe20003800000 */
.L_x_324:
        /* <DEDUP_REMOVED lines=12> */
.L_x_325:
        /* <DEDUP_REMOVED lines=14> */
.L_x_326:
        /* <DEDUP_REMOVED lines=12> */
.L_x_327:
        /* <DEDUP_REMOVED lines=14> */
.L_x_328:
[----:B------:R-:W-:Y:S02]  /*10530*/  IADD3.X R3, RZ, R4, RZ, P3, !PT ;  /* 0x00000004ff037210 */ /* 0x000fe40001ffe4ff */
        /* <DEDUP_REMOVED lines=11> */
.L_x_329:
        /* <DEDUP_REMOVED lines=14> */
.L_x_330:
[----:B------:R-:W-:Y:S01]  /*106d0*/  IMAD.X R3, RZ, RZ, R5, P3 ;  /* 0x000000ffff037224 */ /* 0x000fe200018e0605 */
        /* <DEDUP_REMOVED lines=11> */
.L_x_331:
        /* <DEDUP_REMOVED lines=14> */
.L_x_332:
        /* <DEDUP_REMOVED lines=12> */
.L_x_333:
        /* <DEDUP_REMOVED lines=9> */
.L_x_243:
[----:B-1----:R1:W2:Y:S02]  /*109c0*/  SYNCS.PHASECHK.TRANS64.TRYWAIT P0, [R19+URZ+0x32440], R23 ;  /* 0x03244017130075a7 */ /* 0x0022a4000800017f */
[----:B--2---:R-:W-:Y:S05]  /*109d0*/  @!P0 NANOSLEEP.SYNCS 0x989680 ;  /* 0x009896800000895d */ /* 0x004fea0003900000 */
[----:B------:R-:W2:Y:S02]  /*109e0*/  @!P0 SYNCS.PHASECHK.TRANS64 P0, [R19+URZ+0x32440], R23 ;  /* 0x03244017130085a7 */ /* 0x000ea4000800007f */
[----:B--2---:R-:W-:Y:S05]  /*109f0*/  @!P0 BRA `(.L_x_243) ;  /* 0xfffffffc00f08947 */ /* 0x004fea000383ffff */
[----:B------:R-:W-:Y:S05]  /*10a00*/  BRA `(.L_x_335) ;  /* 0xffffffc400747947 */ /* 0x000fea000383ffff */
.L_x_244:
[----:B------:R-:W-:Y:S01]  /*10a10*/  BSSY B1, `(.L_x_336) ;  /* 0x0000008000017945 */ /* 0x000fe20003800000 */
[----:B------:R-:W-:Y:S01]  /*10a20*/  IMAD.MOV.U32 R13, RZ, RZ, R24 ;  /* 0x000000ffff0d7224 */ /* 0x000fe200078e0018 */
[----:B------:R-:W-:Y:S01]  /*10a30*/  MOV R15, 0xffffffff ;  /* 0xffffffff000f7802 */ /* 0x000fe20000000f00 */
[----:B------:R-:W-:Y:S02]  /*10a40*/  IMAD.MOV.U32 R12, RZ, RZ, RZ ;  /* 0x000000ffff0c7224 */ /* 0x000fe400078e00ff */
[----:B------:R-:W-:-:S07]  /*10a50*/  IMAD.MOV.U32 R11, RZ, RZ, 0x181f ;  /* 0x0000181fff0b7424 */ /* 0x000fce00078e00ff */
[----:B-1----:R-:W-:Y:S05]  /*10a60*/  WARPSYNC.COLLECTIVE R15, `(.L_x_337) ;  /* 0x000000000f087348 */ /* 0x002fea0003c00000 */
[----:B------:R0:W2:Y:S02]  /*10a70*/  SHFL.IDX P6, R14, R13, R12, R11 ;  /* 0x0000000c0d0e7389 */ /* 0x0000a400000c000b */
[----:B012---:R-:W-:Y:S01]  /*10a80*/  ENDCOLLECTIVE ;  /* 0x000000000000791b */ /* 0x007fe20003800000 */
.L_x_337:
[----:B------:R-:W-:Y:S05]  /*10a90*/  BSYNC B1 ;  /* 0x0000000000017941 */ /* 0x000fea0003800000 */
.L_x_336:
[----:B------:R-:W-:Y:S01]  /*10aa0*/  IMAD.MOV.U32 R13, RZ, RZ, R21 ;  /* 0x000000ffff0d7224 */ /* 0x000fe200078e0015 */
[----:B------:R-:W-:Y:S01]  /*10ab0*/  MOV R11, 0x181f ;  /* 0x0000181f000b7802 */ /* 0x000fe20000000f00 */
[----:B------:R-:W-:Y:S01]  /*10ac0*/  IMAD.MOV.U32 R12, RZ, RZ, RZ ;  /* 0x000000ffff0c7224 */ /* 0x000fe200078e00ff */
[----:B------:R-:W-:Y:S01]  /*10ad0*/  LEA R22, R22, UR42, 0x1 ;  /* 0x0000002a16167c11 */ /* 0x000fe2000f8e08ff */
[----:B------:R-:W-:Y:S02]  /*10ae0*/  IMAD.MOV.U32 R15, RZ, RZ, -0x1 ;  /* 0xffffffffff0f7424 */ /* 0x000fe400078e00ff */
[----:B------:R-:W-:-:S07]  /*10af0*/  IMAD.MOV.U32 R3, RZ, RZ, R14 ;  /* 0x000000ffff037224 */ /* 0x000fce00078e000e */
[----:B------:R-:W-:Y:S05]  /*10b00*/  WARPSYNC.COLLECTIVE R15, `(.L_x_338) ;  /* 0x000000000f087348 */ /* 0x000fea0003c00000 */
[----:B------:R0:W1:Y:S02]  /*10b10*/  SHFL.IDX P6, R14, R13, R12, R11 ;  /* 0x0000000c0d0e7389 */ /* 0x00006400000c000b */
[----:B01----:R-:W-:Y:S01]  /*10b20*/  ENDCOLLECTIVE ;  /* 0x000000000000791b */ /* 0x003fe20003800000 */
.L_x_338:
[----:B------:R-:W-:Y:S01]  /*10b30*/  IMAD.MOV.U32 R13, RZ, RZ, R24 ;  /* 0x000000ffff0d7224 */ /* 0x000fe200078e0018 */
[----:B------:R-:W-:Y:S02]  /*10b40*/  MOV R12, 0x1 ;  /* 0x00000001000c7802 */ /* 0x000fe40000000f00 */
[----:B------:R-:W-:-:S13]  /*10b50*/  IADD3 R2, P0, R14, R0, RZ ;  /* 0x000000000e027210 */ /* 0x000fda0007f1e0ff */
[----:B------:R-:W-:Y:S05]  /*10b60*/  WARPSYNC.COLLECTIVE R15, `(.L_x_339) ;  /* 0x000000000f087348 */ /* 0x000fea0003c00000 */
[----:B------:R0:W1:Y:S02]  /*10b70*/  SHFL.IDX P6, R14, R13, R12, R11 ;  /* 0x0000000c0d0e7389 */ /* 0x00006400000c000b */
[----:B01----:R-:W-:Y:S01]  /*10b80*/  ENDCOLLECTIVE ;  /* 0x000000000000791b */ /* 0x003fe20003800000 */
.L_x_339:
        /* <DEDUP_REMOVED lines=10> */
.L_x_340:
[----:B------:R-:W-:Y:S01]  /*10c30*/  MOV R13, R24 ;  /* 0x00000018000d7202 */ /* 0x000fe20000000f00 */
[----:B------:R-:W-:Y:S01]  /*10c40*/  IMAD.MOV.U32 R12, RZ, RZ, 0x2 ;  /* 0x00000002ff0c7424 */ /* 0x000fe200078e00ff */
[----:B------:R-:W-:-:S13]  /*10c50*/  IADD3 R2, P0, R14, R0, RZ ;  /* 0x000000000e027210 */ /* 0x000fda0007f1e0ff */
[----:B------:R-:W-:Y:S05]  /*10c60*/  WARPSYNC.COLLECTIVE R15, `(.L_x_341) ;  /* 0x000000000f087348 */ /* 0x000fea0003c00000 */
[----:B------:R0:W1:Y:S02]  /*10c70*/  SHFL.IDX P6, R14, R13, R12, R11 ;  /* 0x0000000c0d0e7389 */ /* 0x00006400000c000b */
[----:B01----:R-:W-:Y:S01]  /*10c80*/  ENDCOLLECTIVE ;  /* 0x000000000000791b */ /* 0x003fe20003800000 */
.L_x_341:
[----:B------:R-:W-:-:S05]  /*10c90*/  IMAD.X R3, RZ, RZ, R6, P0 ;  /* 0x000000ffff037224 */ /* 0x000fca00000e0606 */
[----:B------:R-:W-:Y:S01]  /*10ca0*/  @!PT LDS RZ, [RZ] ;  /* 0x00000000fffff984 */ /* 0x000fe20000000800 */
[----:B------:R-:W-:Y:S01]  /*10cb0*/  @!PT LDS RZ, [RZ] ;  /* 0x00000000fffff984 */ /* 0x000fe20000000800 */
[----:B------:R-:W-:Y:S01]  /*10cc0*/  @!PT LDS RZ, [RZ] ;  /* 0x00000000fffff984 */ /* 0x000fe20000000800 */
[----:B------:R0:W-:Y:S01]  /*10cd0*/  LDGSTS.E.BYPASS.LTC128B.128 [R22+0x1cc00], desc[UR36][R2.64], !P1 ;  /* 0x1cc0000002167fae */ /* 0x0001e2000c901d64 */
[----:B------:R-:W-:Y:S02]  /*10ce0*/  IMAD.MOV.U32 R13, RZ, RZ, R21 ;  /* 0x000000ffff0d7224 */ /* 0x000fe400078e0015 */
[----:B0-----:R-:W-:-:S07]  /*10cf0*/  IMAD.MOV.U32 R3, RZ, RZ, R14 ;  /* 0x000000ffff037224 */ /* 0x001fce00078e000e */
[----:B------:R-:W-:Y:S05]  /*10d00*/  WARPSYNC.COLLECTIVE R15, `(.L_x_342) ;  /* 0x000000000f087348 */ /* 0x000fea0003c00000 */
[----:B------:R0:W1:Y:S02]  /*10d10*/  SHFL.IDX P6, R14, R13, R12, R11 ;  /* 0x0000000c0d0e7389 */ /* 0x00006400000c000b */
[----:B01----:R-:W-:Y:S01]  /*10d20*/  ENDCOLLECTIVE ;  /* 0x000000000000791b */ /* 0x003fe20003800000 */
.L_x_342:
[----:B------:R-:W-:Y:S02]  /*10d30*/  IMAD.MOV.U32 R13, RZ, RZ, R24 ;  /* 0x000000ffff0d7224 */ /* 0x000fe400078e0018 */
[----:B------:R-:W-:Y:S01]  /*10d40*/  IMAD.MOV.U32 R12, RZ, RZ, 0x3 ;  /* 0x00000003ff0c7424 */ /* 0x000fe200078e00ff */
[----:B------:R-:W-:-:S13]  /*10d50*/  IADD3 R2, P0, R14, R0, RZ ;  /* 0x000000000e027210 */ /* 0x000fda0007f1e0ff */
[----:B------:R-:W-:Y:S05]  /*10d60*/  WARPSYNC.COLLECTIVE R15, `(.L_x_343) ;  /* 0x000000000f087348 */ /* 0x000fea0003c00000 */
[----:B------:R0:W1:Y:S02]  /*10d70*/  SHFL.IDX P6, R14, R13, R12, R11 ;  /* 0x0000000c0d0e7389 */ /* 0x00006400000c000b */
[----:B01----:R-:W-:Y:S01]  /*10d80*/  ENDCOLLECTIVE ;  /* 0x000000000000791b */ /* 0x003fe20003800000 */
.L_x_343:
[----:B------:R-:W-:-:S05]  /*10d90*/  IADD3.X R3, RZ, R3, RZ, P0, !PT ;  /* 0x00000003ff037210 */ /* 0x000fca00007fe4ff */
[----:B------:R-:W-:Y:S01]  /*10da0*/  @!PT LDS RZ, [RZ] ;  /* 0x00000000fffff984 */ /* 0x000fe20000000800 */
[----:B------:R-:W-:Y:S01]  /*10db0*/  @!PT LDS RZ, [RZ] ;  /* 0x00000000fffff984 */ /* 0x000fe20000000800 */
[----:B------:R-:W-:Y:S01]  /*10dc0*/  @!PT LDS RZ, [RZ] ;  /* 0x00000000fffff984 */ /* 0x000fe20000000800 */
[----:B------:R0:W-:Y:S01]  /*10dd0*/  LDGSTS.E.BYPASS.LTC128B.128 [R22+0x1d400], desc[UR36][R2.64], !P1 ;  /* 0x1d40000002167fae */ /* 0x0001e2000c901d64 */
[----:B------:R-:W-:Y:S01]  /*10de0*/  MOV R13, R21 ;  /* 0x00000015000d7202 */ /* 0x000fe20000000f00 */
[----:B0-----:R-:W-:-:S07]  /*10df0*/  IMAD.MOV.U32 R3, RZ, RZ, R14 ;  /* 0x000000ffff037224 */ /* 0x001fce00078e000e */
[----:B------:R-:W-:Y:S05]  /*10e00*/  WARPSYNC.COLLECTIVE R15, `(.L_x_344) ;  /* 0x000000000f087348 */ /* 0x000fea0003c00000 */
[----:B------:R0:W1:Y:S02]  /*10e10*/  SHFL.IDX P6, R14, R13, R12, R11 ;  /* 0x0000000c0d0e7389 */ /* 0x00006400000c000b */
[----:B01----:R-:W-:Y:S01]  /*10e20*/  ENDCOLLECTIVE ;  /* 0x000000000000791b */ /* 0x003fe20003800000 */
.L_x_344:
[----:B------:R-:W-:Y:S02]  /*10e30*/  IMAD.MOV.U32 R13, RZ, RZ, R24 ;  /* 0x000000ffff0d7224 */ /* 0x000fe400078e0018 */
[----:B------:R-:W-:Y:S01]  /*10e40*/  IMAD.MOV.U32 R12, RZ, RZ, 0x4 ;  /* 0x00000004ff0c7424 */ /* 0x000fe200078e00ff */
[----:B------:R-:W-:-:S13]  /*10e50*/  IADD3 R2, P0, R14, R0, RZ ;  /* 0x000000000e027210 */ /* 0x000fda0007f1e0ff */
[----:B------:R-:W-:Y:S05]  /*10e60*/  WARPSYNC.COLLECTIVE R15, `(.L_x_345) ;  /* 0x000000000f087348 */ /* 0x000fea0003c00000 */
[----:B------:R0:W1:Y:S02]  /*10e70*/  SHFL.IDX P6, R14, R13, R12, R11 ;  /* 0x0000000c0d0e7389 */ /* 0x00006400000c000b */
[----:B01----:R-:W-:Y:S01]  /*10e80*/  ENDCOLLECTIVE ;  /* 0x000000000000791b */ /* 0x003fe20003800000 */
.L_x_345:
[----:B------:R-:W-:-:S05]  /*10e90*/  IMAD.X R3, RZ, RZ, R3, P0 ;  /* 0x000000ffff037224 */ /* 0x000fca00000e0603 */
[----:B------:R-:W-:Y:S01]  /*10ea0*/  @!PT LDS RZ, [RZ] ;  /* 0x00000000fffff984 */ /* 0x000fe20000000800 */
[----:B------:R-:W-:Y:S01]  /*10eb0*/  @!PT LDS RZ, [RZ] ;  /* 0x00000000fffff984 */ /* 0x000fe20000000800 */
[----:B------:R-:W-:Y:S01]  /*10ec0*/  @!PT LDS RZ, [RZ] ;  /* 0x00000000fffff984 */ /* 0x000fe20000000800 */
[----:B------:R0:W-:Y:S01]  /*10ed0*/  LDGSTS.E.BYPASS.LTC128B.128 [R22+0x1dc00], desc[UR36][R2.64], !P1 ;  /* 0x1dc0000002167fae */ /* 0x0001e2000c901d64 */
[----:B------:R-:W-:Y:S01]  /*10ee0*/  IMAD.MOV.U32 R13, RZ, RZ, R21 ;  /* 0x000000ffff0d7224 */ /* 0x000fe200078e0015 */
[----:B0-----:R-:W-:-:S07]  /*10ef0*/  MOV R3, R14 ;  /* 0x0000000e00037202 */ /* 0x001fce0000000f00 */
[----:B------:R-:W-:Y:S05]  /*10f00*/  WARPSYNC.COLLECTIVE R15, `(.L_x_346) ;  /* 0x000000000f087348 */ /* 0x000fea0003c00000 */
[----:B------:R0:W1:Y:S02]  /*10f10*/  SHFL.IDX P6, R14, R13, R12, R11 ;  /* 0x0000000c0d0e7389 */ /* 0x00006400000c000b */
[----:B01----:R-:W-:Y:S01]  /*10f20*/  ENDCOLLECTIVE ;  /* 0x000000000000791b */ /* 0x003fe20003800000 */
.L_x_346:
[----:B------:R-:W-:Y:S01]  /*10f30*/  IMAD.MOV.U32 R13, RZ, RZ, R24 ;  /* 0x000000ffff0d7224 */ /* 0x000fe200078e0018 */
[----:B------:R-:W-:Y:S02]  /*10f40*/  MOV R12, 0x5 ;  /* 0x00000005000c7802 */ /* 0x000fe40000000f00 */
[----:B------:R-:W-:-:S13]  /*10f50*/  IADD3 R2, P0, R14, R0, RZ ;  /* 0x000000000e027210 */ /* 0x000fda0007f1e0ff */
[----:B------:R-:W-:Y:S05]  /*10f60*/  WARPSYNC.COLLECTIVE R15, `(.L_x_347) ;  /* 0x000000000f087348 */ /* 0x000fea0003c00000 */
[----:B------:R0:W1:Y:S02]  /*10f70*/  SHFL.IDX P6, R14, R13, R12, R11 ;  /* 0x0000000c0d0e7389 */ /* 0x00006400000c000b */
[----:B01----:R-:W-:Y:S01]  /*10f80*/  ENDCOLLECTIVE ;  /* 0x000000000000791b */ /* 0x003fe20003800000 */
.L_x_347:
        /* <DEDUP_REMOVED lines=10> */
.L_x_348:
[----:B------:R-:W-:Y:S05]  /*11030*/  BRA `(.L_x_349) ;  /* 0xffffffc000d07947 */ /* 0x000fea000383ffff */
.L_x_249:
[----:B---3--:R3:W4:Y:S02]  /*11040*/  SYNCS.PHASECHK.TRANS64.TRYWAIT P0, [R19+URZ+0x32460], R23 ;  /* 0x03246017130075a7 */ /* 0x008724000800017f */
[----:B----4-:R-:W-:Y:S05]  /*11050*/  @!P0 NANOSLEEP.SYNCS 0x989680 ;  /* 0x009896800000895d */ /* 0x010fea0003900000 */
[----:B------:R-:W4:Y:S02]  /*11060*/  @!P0 SYNCS.PHASECHK.TRANS64 P0, [R19+URZ+0x32460], R23 ;  /* 0x03246017130085a7 */ /* 0x000f24000800007f */
[----:B----4-:R-:W-:Y:S05]  /*11070*/  @!P0 BRA `(.L_x_249) ;  /* 0xfffffffc00f08947 */ /* 0x010fea000383ffff */
[----:B------:R-:W-:Y:S05]  /*11080*/  BRA `(.L_x_350) ;  /* 0xffffffc4001c7947 */ /* 0x000fea000383ffff */
.L_x_250:
        /* <DEDUP_REMOVED lines=8> */
.L_x_352:
[----:B------:R-:W-:Y:S05]  /*11110*/  BSYNC B1 ;  /* 0x0000000000017941 */ /* 0x000fea0003800000 */
.L_x_351:
[----:B------:R-:W-:Y:S01]  /*11120*/  MOV R13, R20 ;  /* 0x00000014000d7202 */ /* 0x000fe20000000f00 */
[----:B------:R-:W-:Y:S02]  /*11130*/  IMAD.MOV.U32 R12, RZ, RZ, RZ ;  /* 0x000000ffff0c7224 */ /* 0x000fe400078e00ff */
[----:B------:R-:W-:Y:S02]  /*11140*/  IMAD.MOV.U32 R11, RZ, RZ, 0x181f ;  /* 0x0000181fff0b7424 */ /* 0x000fe400078e00ff */
[----:B------:R-:W-:Y:S02]  /*11150*/  IMAD.MOV.U32 R15, RZ, RZ, -0x1 ;  /* 0xffffffffff0f7424 */ /* 0x000fe400078e00ff */
[----:B------:R-:W-:Y:S02]  /*11160*/  IMAD.MOV.U32 R3, RZ, RZ, R14 ;  /* 0x000000ffff037224 */ /* 0x000fe400078e000e */
[----:B------:R-:W-:-:S07]  /*11170*/  IMAD R21, R17, 0xc000, R31 ;  /* 0x0000c00011157824 */ /* 0x000fce00078e021f */
[----:B------:R-:W-:Y:S05]  /*11180*/  WARPSYNC.COLLECTIVE R15, `(.L_x_353) ;  /* 0x000000000f087348 */ /* 0x000fea0003c00000 */
[----:B------:R0:W1:Y:S02]  /*11190*/  SHFL.IDX P6, R14, R13, R12, R11 ;  /* 0x0000000c0d0e7389 */ /* 0x00006400000c000b */
[----:B01----:R-:W-:Y:S01]  /*111a0*/  ENDCOLLECTIVE ;  /* 0x000000000000791b */ /* 0x003fe20003800000 */
.L_x_353:
[----:B------:R-:W-:Y:S02]  /*111b0*/  IMAD.MOV.U32 R6, RZ, RZ, RZ ;  /* 0x000000ffff067224 */ /* 0x000fe400078e00ff */
[----:B------:R-:W-:Y:S02]  /*111c0*/  IMAD.MOV.U32 R13, RZ, RZ, R22 ;  /* 0x000000ffff0d7224 */ /* 0x000fe400078e0016 */
[----:B------:R-:W-:Y:S01]  /*111d0*/  IMAD.MOV.U32 R12, RZ, RZ, 0x1 ;  /* 0x00000001ff0c7424 */ /* 0x000fe200078e00ff */
[----:B------:R-:W-:-:S13]  /*111e0*/  IADD3 R2, P0, R14, R0, RZ ;  /* 0x000000000e027210 */ /* 0x000fda0007f1e0ff */
[----:B------:R-:W-:Y:S05]  /*111f0*/  WARPSYNC.COLLECTIVE R15, `(.L_x_354) ;  /* 0x000000000f087348 */ /* 0x000fea0003c00000 */
[----:B------:R0:W1:Y:S02]  /*11200*/  SHFL.IDX P6, R14, R13, R12, R11 ;  /* 0x0000000c0d0e7389 */ /* 0x00006400000c000b */
[----:B01----:R-:W-:Y:S01]  /*11210*/  ENDCOLLECTIVE ;  /* 0x000000000000791b */ /* 0x003fe20003800000 */
.L_x_354:
[----:B------:R-:W-:-:S05]  /*11220*/  IADD3.X R3, RZ, R3, RZ, P0, !PT ;  /* 0x00000003ff037210 */ /* 0x000fca00007fe4ff */
        /* <DEDUP_REMOVED lines=12> */
.L_x_355:
[----:B------:R-:W-:Y:S02]  /*112f0*/  IMAD.MOV.U32 R13, RZ, RZ, R22 ;  /* 0x000000ffff0d7224 */ /* 0x000fe400078e0016 */
[----:B------:R-:W-:Y:S01]  /*11300*/  IMAD.MOV.U32 R12, RZ, RZ, 0x2 ;  /* 0x00000002ff0c7424 */ /* 0x000fe200078e00ff */
[----:B------:R-:W-:-:S13]  /*11310*/  IADD3 R2, P0, R14, R0, RZ ;  /* 0x000000000e027210 */ /* 0x000fda0007f1e0ff */
[----:B------:R-:W-:Y:S05]  /*11320*/  WARPSYNC.COLLECTIVE R15, `(.L_x_356) ;  /* 0x000000000f087348 */ /* 0x000fea0003c00000 */
[----:B------:R0:W1:Y:S02]  /*11330*/  SHFL.IDX P6, R14, R13, R12, R11 ;  /* 0x0000000c0d0e7389 */ /* 0x00006400000c000b */
[----:B01----:R-:W-:Y:S01]  /*11340*/  ENDCOLLECTIVE ;  /* 0x000000000000791b */ /* 0x003fe20003800000 */
.L_x_356:
[----:B------:R-:W-:-:S05]  /*11350*/  IMAD.X R3, RZ, RZ, R4, P0 ;  /* 0x000000ffff037224 */ /* 0x000fca00000e0604 */
[----:B------:R-:W-:Y:S01]  /*11360*/  @!PT LDS RZ, [RZ] ;  /* 0x00000000fffff984 */ /* 0x000fe20000000800 */
[----:B------:R-:W-:Y:S01]  /*11370*/  @!PT LDS RZ, [RZ] ;  /* 0x00000000fffff984 */ /* 0x000fe20000000800 */
[----:B------:R-:W-:Y:S01]  /*11380*/  @!PT LDS RZ, [RZ] ;  /* 0x00000000fffff984 */ /* 0x000fe20000000800 */
[----:B------:R0:W-:Y:S04]  /*11390*/  LDGSTS.E.BYPASS.LTC128B.128 [R21+0x800], desc[UR36][R2.64], !P4 ;  /* 0x0080000002157fae */ /* 0x0001e8000e101d64 */
[----:B------:R0:W-:Y:S01]  /*113a0*/  LDGSTS.E.BYPASS.LTC128B.128 [R21+0x3800], desc[UR36][R2.64+0x80], !P3 ;  /* 0x0380008002157fae */ /* 0x0001e2000d901d64 */
[----:B------:R-:W-:-:S03]  /*113b0*/  IMAD.MOV.U32 R13, RZ, RZ, R20 ;  /* 0x000000ffff0d7224 */ /* 0x000fc600078e0014 */
[----:B------:R0:W-:Y:S04]  /*113c0*/  LDGSTS.E.BYPASS.LTC128B.128 [R21+0x6800], desc[UR36][R2.64+0x100], !P2 ;  /* 0x0680010002157fae */ /* 0x0001e8000d101d64 */
[----:B------:R0:W-:Y:S01]  /*113d0*/  LDGSTS.E.BYPASS.LTC128B.128 [R21+0x9800], desc[UR36][R2.64+0x180], !P1 ;  /* 0x0980018002157fae */ /* 0x0001e2000c901d64 */
[----:B------:R-:W-:-:S07]  /*113e0*/  MOV R4, R14 ;  /* 0x0000000e00047202 */ /* 0x000fce0000000f00 */
[----:B0-----:R-:W-:Y:S05]  /*113f0*/  WARPSYNC.COLLECTIVE R15, `(.L_x_357) ;  /* 0x000000000f087348 */ /* 0x001fea0003c00000 */
[----:B------:R1:W2:Y:S02]  /*11400*/  SHFL.IDX P6, R14, R13, R12, R11 ;  /* 0x0000000c0d0e7389 */ /* 0x0002a400000c000b */
[----:B012---:R-:W-:Y:S01]  /*11410*/  ENDCOLLECTIVE ;  /* 0x000000000000791b */ /* 0x007fe20003800000 */
.L_x_357:
[----:B------:R-:W-:Y:S01]  /*11420*/  IMAD.MOV.U32 R13, RZ, RZ, R22 ;  /* 0x000000ffff0d7224 */ /* 0x000fe200078e0016 */
[----:B------:R-:W-:Y:S02]  /*11430*/  MOV R12, 0x3 ;  /* 0x00000003000c7802 */ /* 0x000fe40000000f00 */
[----:B------:R-:W-:-:S13]  /*11440*/  IADD3 R2, P0, R14, R0, RZ ;  /* 0x000000000e027210 */ /* 0x000fda0007f1e0ff */
[----:B------:R-:W-:Y:S05]  /*11450*/  WARPSYNC.COLLECTIVE R15, `(.L_x_358) ;  /* 0x000000000f087348 */ /* 0x000fea0003c00000 */
[----:B------:R0:W1:Y:S02]  /*11460*/  SHFL.IDX P6, R14, R13, R12, R11 ;  /* 0x0000000c0d0e7389 */ /* 0x00006400000c000b */
[----:B01----:R-:W-:Y:S01]  /*11470*/  ENDCOLLECTIVE ;  /* 0x000000000000791b */ /* 0x003fe20003800000 */
.L_x_358:
        /* <DEDUP_REMOVED lines=9> */
[----:B------:R-:W-:-:S07]  /*11510*/  IMAD.MOV.U32 R5, RZ, RZ, R14 ;  /* 0x000000ffff057224 */ /* 0x000fce00078e000e */
[----:B0-----:R-:W-:Y:S05]  /*11520*/  WARPSYNC.COLLECTIVE R15, `(.L_x_359) ;  /* 0x000000000f087348 */ /* 0x001fea0003c00000 */
[----:B------:R1:W2:Y:S02]  /*11530*/  SHFL.IDX P6, R14, R13, R12, R11 ;  /* 0x0000000c0d0e7389 */ /* 0x0002a400000c000b */
[----:B012---:R-:W-:Y:S01]  /*11540*/  ENDCOLLECTIVE ;  /* 0x000000000000791b */ /* 0x007fe20003800000 */
.L_x_359:
[----:B------:R-:W-:Y:S01]  /*11550*/  MOV R13, R22 ;  /* 0x00000016000d7202 */ /* 0x000fe20000000f00 */
[----:B------:R-:W-:Y:S01]  /*11560*/  IMAD.MOV.U32 R12, RZ, RZ, 0x4 ;  /* 0x00000004ff0c7424 */ /* 0x000fe200078e00ff */
[----:B------:R-:W-:-:S13]  /*11570*/  IADD3 R2, P0, R14, R0, RZ ;  /* 0x000000000e027210 */ /* 0x000fda0007f1e0ff */
[----:B------:R-:W-:Y:S05]  /*11580*/  WARPSYNC.COLLECTIVE R15, `(.L_x_360) ;  /* 0x000000000f087348 */ /* 0x000fea0003c00000 */
[----:B------:R0:W1:Y:S02]  /*11590*/  SHFL.IDX P6, R14, R13, R12, R11 ;  /* 0x0000000c0d0e7389 */ /* 0x00006400000c000b */
[----:B01----:R-:W-:Y:S01]  /*115a0*/  ENDCOLLECTIVE ;  /* 0x000000000000791b */ /* 0x003fe20003800000 */
.L_x_360:
        /* <DEDUP_REMOVED lines=13> */
.L_x_361:
[----:B------:R-:W-:Y:S02]  /*11680*/  IMAD.MOV.U32 R13, RZ, RZ, R22 ;  /* 0x000000ffff0d7224 */ /* 0x000fe400078e0016 */
[----:B------:R-:W-:Y:S01]  /*11690*/  IMAD.MOV.U32 R12, RZ, RZ, 0x5 ;  /* 0x00000005ff0c7424 */ /* 0x000fe200078e00ff */
[----:B------:R-:W-:-:S13]  /*116a0*/  IADD3 R2, P0, R14, R0, RZ ;  /* 0x000000000e027210 */ /* 0x000fda0007f1e0ff */
[----:B------:R-:W-:Y:S05]  /*116b0*/  WARPSYNC.COLLECTIVE R15, `(.L_x_362) ;  /* 0x000000000f087348 */ /* 0x000fea0003c00000 */
[----:B------:R0:W1:Y:S02]  /*116c0*/  SHFL.IDX P6, R14, R13, R12, R11 ;  /* 0x0000000c0d0e7389 */ /* 0x00006400000c000b */
[----:B01----:R-:W-:Y:S01]  /*116d0*/  ENDCOLLECTIVE ;  /* 0x000000000000791b */ /* 0x003fe20003800000 */
.L_x_362:
[----:B------:R-:W-:-:S05]  /*116e0*/  IADD3.X R3, RZ, R23, RZ, P0, !PT ;  /* 0x00000017ff037210 */ /* 0x000fca00007fe4ff */
[----:B------:R-:W-:Y:S01]  /*116f0*/  @!PT LDS RZ, [RZ] ;  /* 0x00000000fffff984 */ /* 0x000fe20000000800 */
[----:B------:R-:W-:Y:S01]  /*11700*/  @!PT LDS RZ, [RZ] ;  /* 0x00000000fffff984 */ /* 0x000fe20000000800 */
[----:B------:R-:W-:Y:S01]  /*11710*/  @!PT LDS RZ, [RZ] ;  /* 0x00000000fffff984 */ /* 0x000fe20000000800 */
[----:B------:R0:W-:Y:S04]  /*11720*/  LDGSTS.E.BYPASS.LTC128B.128 [R21+0x2000], desc[UR36][R2.64], !P4 ;  /* 0x0200000002157fae */ /* 0x0001e8000e101d64 */
        /* <DEDUP_REMOVED lines=8> */
.L_x_363:
[----:B------:R-:W-:Y:S05]  /*117b0*/  BRA `(.L_x_364) ;  /* 0xffffffc0006c7947 */ /* 0x000fea000383ffff */
.L_x_255:
[----:B0-----:R0:W1:Y:S02]  /*117c0*/  SYNCS.PHASECHK.TRANS64.TRYWAIT P0, [R4+URZ+0x32420], R6 ;  /* 0x03242006040075a7 */ /* 0x001064000800017f */
[----:B-1----:R-:W-:Y:S05]  /*117d0*/  @!P0 NANOSLEEP.SYNCS 0x989680 ;  /* 0x009896800000895d */ /* 0x002fea0003900000 */
[----:B------:R-:W1:Y:S02]  /*117e0*/  @!P0 SYNCS.PHASECHK.TRANS64 P0, [R4+URZ+0x32420], R6 ;  /* 0x03242006040085a7 */ /* 0x000e64000800007f */
[----:B-1----:R-:W-:Y:S05]  /*117f0*/  @!P0 BRA `(.L_x_255) ;  /* 0xfffffffc00f08947 */ /* 0x002fea000383ffff */
[----:B------:R-:W-:Y:S05]  /*11800*/  BRA `(.L_x_365) ;  /* 0xffffffc000f47947 */ /* 0x000fea000383ffff */
.L_x_256:
[----:B------:R-:W1:Y:S01]  /*11810*/  S2R R0, SR_TID.X ;  /* 0x0000000000007919 */ /* 0x000e620000002100 */
[----:B------:R-:W-:Y:S01]  /*11820*/  BSSY B0, `(.L_x_366) ;  /* 0x000000a000007945 */ /* 0x000fe20003800000 */
[----:B------:R-:W-:Y:S01]  /*11830*/  IMAD.MOV.U32 R12, RZ, RZ, RZ ;  /* 0x000000ffff0c7224 */ /* 0x000fe200078e00ff */
[----:B------:R-:W-:Y:S01]  /*11840*/  MOV R11, 0x1f ;  /* 0x0000001f000b7802 */ /* 0x000fe20000000f00 */
[----:B------:R-:W-:Y:S01]  /*11850*/  IMAD.MOV.U32 R15, RZ, RZ, -0x1 ;  /* 0xffffffffff0f7424 */ /* 0x000fe200078e00ff */
[----:B-1----:R-:W-:-:S04]  /*11860*/  SHF.R.U32.HI R0, RZ, 0x5, R0 ;  /* 0x00000005ff007819 */ /* 0x002fc80000011600 */
[----:B------:R-:W-:-:S05]  /*11870*/  LOP3.LUT R0, R0, 0x3, RZ, 0xc0, !PT ;  /* 0x0000000300007812 */ /* 0x000fca00078ec0ff */
[----:B------:R-:W-:-:S07]  /*11880*/  IMAD.MOV.U32 R13, RZ, RZ, R0 ;  /* 0x000000ffff0d7224 */ /* 0x000fce00078e0000 */
[----:B0-2--5:R-:W-:Y:S05]  /*11890*/  WARPSYNC.COLLECTIVE R15, `(.L_x_367) ;  /* 0x000000000f087348 */ /* 0x025fea0003c00000 */
[----:B------:R1:W3:Y:S02]  /*118a0*/  SHFL.IDX P6, R14, R13, R12, R11 ;  /* 0x0000000c0d0e7389 */ /* 0x0002e400000c000b */
[----:B0123-5:R-:W-:Y:S01]  /*118b0*/  ENDCOLLECTIVE ;  /* 0x000000000000791b */ /* 0x02ffe20003800000 */
.L_x_367:
[----:B------:R-:W-:Y:S05]  /*118c0*/  BSYNC B0 ;  /* 0x0000000000007941 */ /* 0x000fea0003800000 */
.L_x_366:
[----:B------:R-:W-:Y:S05]  /*118d0*/  BRA `(.L_x_368) ;  /* 0xffffffc000dc7947 */ /* 0x000fea000383ffff */
.L_x_257:
[----:B------:R-:W-:Y:S01]  /*118e0*/  BSSY B0, `(.L_x_369) ;  /* 0x0000006000007945 */ /* 0x000fe20003800000 */
[----:B------:R-:W-:-:S07]  /*118f0*/  IMAD.MOV.U32 R15, RZ, RZ, -0x1 ;  /* 0xffffffffff0f7424 */ /* 0x000fce00078e00ff */
[----:B012--5:R-:W-:Y:S05]  /*11900*/  WARPSYNC.COLLECTIVE R15, `(.L_x_370) ;  /* 0x000000000f0c7348 */ /* 0x027fea0003c00000 */
[----:B------:R-:W-:Y:S02]  /*11910*/  ELECT P6, UR62, PT ;  /* 0x00000000003e782f */ /* 0x000fe400038c0000 */
[----:B------:R-:W-:Y:S01]  /*11920*/  MOV R14, UR62 ;  /* 0x0000003e000e7c02 */ /* 0x000fe20008000f00 */
[----:B012--5:R-:W-:Y:S10]  /*11930*/  ENDCOLLECTIVE ;  /* 0x000000000000791b */ /* 0x027ff40003800000 */
.L_x_370:
[----:B------:R-:W-:Y:S05]  /*11940*/  BSYNC B0 ;  /* 0x0000000000007941 */ /* 0x000fea0003800000 */
.L_x_369:
[----:B------:R-:W-:Y:S05]  /*11950*/  BRA `(.L_x_371) ;  /* 0xffffffc000d07947 */ /* 0x000fea000383ffff */
.L_x_259:
[----:B-1----:R1:W3:Y:S02]  /*11960*/  SYNCS.PHASECHK.TRANS64.TRYWAIT P1, [R5+URZ+0x32440], R0 ;  /* 0x03244000050075a7 */ /* 0x0022e4000802017f */
[----:B---3--:R-:W-:Y:S05]  /*11970*/  @!P1 NANOSLEEP.SYNCS 0x989680 ;  /* 0x009896800000995d */ /* 0x008fea0003900000 */
[----:B------:R-:W3:Y:S02]  /*11980*/  @!P1 SYNCS.PHASECHK.TRANS64 P1, [R5+URZ+0x32440], R0 ;  /* 0x03244000050095a7 */ /* 0x000ee4000802007f */
[----:B---3--:R-:W-:Y:S05]  /*11990*/  @!P1 BRA `(.L_x_259) ;  /* 0xfffffffc00f09947 */ /* 0x008fea000383ffff */
[----:B------:R-:W-:Y:S05]  /*119a0*/  BRA `(.L_x_372) ;  /* 0xffffffc000f87947 */ /* 0x000fea000383ffff */
.L_x_261:
[----:B---3--:R3:W4:Y:S02]  /*119b0*/  SYNCS.PHASECHK.TRANS64.TRYWAIT P1, [R17+URZ+0x32440], R2 ;  /* 0x03244002110075a7 */ /* 0x008724000802017f */
[----:B----4-:R-:W-:Y:S05]  /*119c0*/  @!P1 NANOSLEEP.SYNCS 0x989680 ;  /* 0x009896800000995d */ /* 0x010fea0003900000 */
[----:B------:R-:W4:Y:S02]  /*119d0*/  @!P1 SYNCS.PHASECHK.TRANS64 P1, [R17+URZ+0x32440], R2 ;  /* 0x03244002110095a7 */ /* 0x000f24000802007f */
[----:B----4-:R-:W-:Y:S05]  /*119e0*/  @!P1 BRA `(.L_x_261) ;  /* 0xfffffffc00f09947 */ /* 0x010fea000383ffff */
[----:B------:R-:W-:Y:S05]  /*119f0*/  BRA `(.L_x_373) ;  /* 0xffffffc400047947 */ /* 0x000fea000383ffff */
.L_x_263:
[----:B----4-:R4:W0:Y:S02]  /*11a00*/  SYNCS.PHASECHK.TRANS64.TRYWAIT P1, [R5+URZ+0x32460], R0 ;  /* 0x03246000050075a7 */ /* 0x010824000802017f */
[----:B0-----:R-:W-:Y:S05]  /*11a10*/  @!P1 NANOSLEEP.SYNCS 0x989680 ;  /* 0x009896800000995d */ /* 0x001fea0003900000 */
[----:B------:R-:W0:Y:S02]  /*11a20*/  @!P1 SYNCS.PHASECHK.TRANS64 P1, [R5+URZ+0x32460], R0 ;  /* 0x03246000050095a7 */ /* 0x000e24000802007f */
[----:B0-----:R-:W-:Y:S05]  /*11a30*/  @!P1 BRA `(.L_x_263) ;  /* 0xfffffffc00f09947 */ /* 0x001fea000383ffff */
[----:B------:R-:W-:Y:S05]  /*11a40*/  BRA `(.L_x_374) ;  /* 0xffffffc400007947 */ /* 0x000fea000383ffff */
.L_x_375:
        /* <DEDUP_REMOVED lines=11> */
.L_x_6557:


//--------------------- .text._ZN7cutlass13device_kernelIN5flash11enable_sm90INS1_16FlashAttnFwdSm90INS1_25CollectiveMainloopFwdSm90ILi2EN4cute5tupleIJNS5_1CILi1EEES8_S8_EEENS6_IJNS7_ILi128EEENS7_ILi96EEENS7_ILi64EEEEEELi256ENS_6half_tEfNS_4arch4Sm90ELb0ELb0ELb1ELb1ELb1ELb0ELb0ELb1ELb0ELb1ELb1ELb0EEENS1_21CollectiveEpilogueFwdINS6_IJSA_NS7_ILi256EEESB_EEES9_SE_SG_Li256ELb1ELb1ELb1ELb0EEENS1_36VarlenDynamicPersistentTileSchedulerILi128ELi96ELi256ELi128ELb1ELb1ELb1ELb0ELb1ELb1EEEEEEEEEvNT_6ParamsE --------------------------
	.section	.text._ZN7cutlass13device_kernelIN5flash11enable_sm90INS1_16FlashAttnFwdSm90INS1_25CollectiveMainloopFwdSm90ILi2EN4cute5tupleIJNS5_1CILi1EEES8_S8_EEENS6_IJNS7_ILi128EEENS7_ILi96EEENS7_ILi64EEEEEELi256ENS_6half_tEfNS_4arch4Sm90ELb0ELb0ELb1ELb1ELb1ELb0ELb0ELb1ELb0ELb1ELb1ELb0EEENS1_21CollectiveEpilogueFwdINS6_IJSA_NS7_ILi256EEESB_EEES9_SE_SG_Li256ELb1ELb1ELb1ELb0EEENS1_36VarlenDynamicPersistentTileSchedulerILi128ELi96ELi256ELi128ELb1ELb1ELb1ELb0ELb1ELb1EEEEEEEEEvNT_6ParamsE,"ax",@progbits
	.align	128
.text._ZN7cutlass13device_kernelIN5flash11enable_sm90INS1_16FlashAttnFwdSm90INS1_25CollectiveMainloopFwdSm90ILi2EN4cute5tupleIJNS5_1CILi1EEES8_S8_EEENS6_IJNS7_ILi128EEENS7_ILi96EEENS7_ILi64EEEEEELi256ENS_6half_tEfNS_4arch4Sm90ELb0ELb0ELb1ELb1ELb1ELb0ELb0ELb1ELb0ELb1ELb1ELb0EEENS1_21CollectiveEpilogueFwdINS6_IJSA_NS7_ILi256EEESB_EEES9_SE_SG_Li256ELb1ELb1ELb1ELb0EEENS1_36VarlenDynamicPersistentTileSchedulerILi128ELi96ELi256ELi128ELb1ELb1ELb1ELb0ELb1ELb1EEEEEEEEEvNT_6ParamsE:
        .type           _ZN7cutlass13device_kernelIN5flash11enable_sm90INS1_16FlashAttnFwdSm90INS1_25CollectiveMainloopFwdSm90ILi2EN4cute5tupleIJNS5_1CILi1EEES8_S8_EEENS6_IJNS7_ILi128EEENS7_ILi96EEENS7_ILi64EEEEEELi256ENS_6half_tEfNS_4arch4Sm90ELb0ELb0ELb1ELb1ELb1ELb0ELb0ELb1ELb0ELb1ELb1ELb0EEENS1_21CollectiveEpilogueFwdINS6_IJSA_NS7_ILi256EEESB_EEES9_SE_SG_Li256ELb1ELb1ELb1ELb0EEENS1_36VarlenDynamicPersistentTileSchedulerILi128ELi96ELi256ELi128ELb1ELb1ELb1ELb0ELb1ELb1EEEEEEEEEvNT_6ParamsE,@function
        .size           _ZN7cutlass13device_kernelIN5flash11enable_sm90INS1_16FlashAttnFwdSm90INS1_25CollectiveMainloopFwdSm90ILi2EN4cute5tupleIJNS5_1CILi1EEES8_S8_EEENS6_IJNS7_ILi128EEENS7_ILi96EEENS7_ILi64EEEEEELi256ENS_6half_tEfNS_4arch4Sm90ELb0ELb0ELb1ELb1ELb1ELb0ELb0ELb1ELb0ELb1ELb1ELb0EEENS1_21CollectiveEpilogueFwdINS6_IJSA_NS7_ILi256EEESB_EEES9_SE_SG_Li256ELb1ELb1ELb1ELb0EEENS1_36VarlenDynamicPersistentTileSchedulerILi128ELi96ELi256ELi128ELb1ELb1ELb1ELb0ELb1ELb1EEEEEEEEEvNT_6ParamsE,(.L_x_6558 - _ZN7cutlass13device_kernelIN5flash11enable_sm90INS1_16FlashAttnFwdSm90INS1_25CollectiveMainloopFwdSm90ILi2EN4cute5tupleIJNS5_1CILi1EEES8_S8_EEENS6_IJNS7_ILi128EEENS7_ILi96EEENS7_ILi64EEEEEELi256ENS_6half_tEfNS_4arch4Sm90ELb0ELb0ELb1ELb1ELb1ELb0ELb0ELb1ELb0ELb1ELb1ELb0EEENS1_21CollectiveEpilogueFwdINS6_IJSA_NS7_ILi256EEESB_EEES9_SE_SG_Li256ELb1ELb1ELb1ELb0EEENS1_36VarlenDynamicPersistentTileSchedulerILi128ELi96ELi256ELi128ELb1ELb1ELb1ELb0ELb1ELb1EEEEEEEEEvNT_6ParamsE)
        .other          _ZN7cutlass13device_kernelIN5flash11enable_sm90INS1_16FlashAttnFwdSm90INS1_25CollectiveMainloopFwdSm90ILi2EN4cute5tupleIJNS5_1CILi1EEES8_S8_EEENS6_IJNS7_ILi128EEENS7_ILi96EEENS7_ILi64EEEEEELi256ENS_6half_tEfNS_4arch4Sm90ELb0ELb0ELb1ELb1ELb1ELb0ELb0ELb1ELb0ELb1ELb1ELb0EEENS1_21CollectiveEpilogueFwdINS6_IJSA_NS7_ILi256EEESB_EEES9_SE_SG_Li256ELb1ELb1ELb1ELb0EEENS1_36VarlenDynamicPersistentTileSchedulerILi128ELi96ELi256ELi128ELb1ELb1ELb1ELb0ELb1ELb1EEEEEEEEEvNT_6ParamsE,@"STO_CUDA_ENTRY STV_DEFAULT"
_ZN7cutlass13device_kernelIN5flash11enable_sm90INS1_16FlashAttnFwdSm90INS1_25CollectiveMainloopFwdSm90ILi2EN4cute5tupleIJNS5_1CILi1EEES8_S8_EEENS6_IJNS7_ILi128EEENS7_ILi96EEENS7_ILi64EEEEEELi256ENS_6half_tEfNS_4arch4Sm90ELb0ELb0ELb1ELb1ELb1ELb0ELb0ELb1ELb0ELb1ELb1ELb0EEENS1_21CollectiveEpilogueFwdINS6_IJSA_NS7_ILi256EEESB_EEES9_SE_SG_Li256ELb1ELb1ELb1ELb0EEENS1_36VarlenDynamicPersistentTileSchedulerILi128ELi96ELi256ELi128ELb1ELb1ELb1ELb0ELb1ELb1EEEEEEEEEvNT_6ParamsE:
        /* <DEDUP_REMOVED lines=13> */
[----:B------:R-:W-:-:S04]  /*00d0*/  VOTEU.ALL UP1, P0 ;  /* 0x00000000003f7886 */ /* 0x000fc80000020000 */
        /* <DEDUP_REMOVED lines=10> */
[----:B------:R0:W2:Y:S06]  /*0180*/  @!UP0 SYNCS.EXCH.64 URZ, [UR8+0x22800], UR4 ;  /* 0x02280004083f85b2 */ /* 0x0000ac0008000100 */
[----:B------:R0:W3:Y:S02]  /*0190*/  @!UP1 SYNCS.EXCH.64 URZ, [UR8+0x22820], UR6 ;  /* 0x02282006083f95b2 */ /* 0x0000e40008000100 */
        /* <DEDUP_REMOVED lines=15> */
[----:B------:R0:W4:Y:S01]  /*0290*/  SYNCS.EXCH.64 URZ, [UR8+0x22840], UR6 ;  /* 0x02284006083f75b2 */ /* 0x0001220008000100 */
[----:B------:R0:W0:Y:S01]  /*02a0*/  SYNCS.EXCH.64 URZ, [UR8+0x22838], UR4 ;  /* 0x02283804083f75b2 */ /* 0x0000220008000100 */
[----:B------:R0:W0:Y:S01]  /*02b0*/  SYNCS.EXCH.64 URZ, [UR8+0x22848], UR6 ;  /* 0x02284806083f75b2 */ /* 0x0000220008000100 */
[----:B------:R-:W-:Y:S01]  /*02c0*/  NOP ;  /* 0x0000000000007918 */ /* 0x000fe20000000000 */
.L_x_376:
        /* <DEDUP_REMOVED lines=22> */
.L_x_377:
        /* <DEDUP_REMOVED lines=18> */
.L_x_378:
        /* <DEDUP_REMOVED lines=22> */
.L_x_379:
        /* <DEDUP_REMOVED lines=23> */
.L_x_380:
[----:B------:R-:W-:Y:S01]  /*0820*/  UISETP.NE.AND UP0, UPT, UR9, URZ, UPT ;  /* 0x0000003f0900728c */ /* 0x000fe2000bf05270 */
[----:B------:R-:W-:Y:S01]  /*0830*/  NOP ;  /* 0x0000000000007918 */ /* 0x000fe20000000000 */
[----:B------:R-:W-:Y:S01]  /*0840*/  UMOV UR38, 0x1 ;  /* 0x0000000100267882 */ /* 0x000fe20000000000 */
[----:B------:R-:W-:Y:S01]  /*0850*/  ULDC.64 UR50, c[0x0][0x208] ;  /* 0x0000820000327ab9 */ /* 0x000fe20000000a00 */
[----:B------:R-:W-:Y:S01]  /*0860*/  USEL UR38, UR38, 0x2, !UP0 ;  /* 0x0000000226267887 */ /* 0x000fe2000c000000 */
[----:B01234-:R-:W-:Y:S01]  /*0870*/  BAR.SYNC.DEFER_BLOCKING 0x0 ;  /* 0x0000000000007b1d */ /* 0x01ffe20000010000 */
[----:B------:R-:W-:-:S13]  /*0880*/  PLOP3.LUT P0, PT, PT, PT, UP0, 0x80, 0x0 ;  /* 0x000000000000781c */ /* 0x000fda0003f0f008 */
[----:B------:R-:W-:Y:S05]  /*0890*/  @!P0 BRA `(.L_x_381) ;  /* 0x000000ac00108947 */ /* 0x000fea0003800000 */
.L_x_382:
[----:B------:R-:W-:-:S08]  /*08a0*/  NOP ;  /* 0x0000000000007918 */ /* 0x000fd00000000000 */
[----:B------:R-:W0:Y:S02]  /*08b0*/  USETMAXREG.TRY_ALLOC.CTAPOOL UP0, 0xe8 ;  /* 0x000000e8000079c8 */ /* 0x000e240008000600 */
[----:B0-----:R-:W-:-:S13]  /*08c0*/  PLOP3.LUT P0, PT, PT, PT, UP0, 0x80, 0x0 ;  /* 0x000000000000781c */ /* 0x001fda0003f0f008 */
[----:B------:R-:W-:Y:S05]  /*08d0*/  @!P0 BRA `(.L_x_382) ;  /* 0xfffffffc00f08947 */ /* 0x000fea000383ffff */
[----:B------:R-:W-:Y:S01]  /*08e0*/  SHF.R.U32.HI R2, RZ, 0x7, R0 ;  /* 0x00000007ff027819 */ /* 0x000fe20000011600 */
[----:B------:R-:W0:Y:S08]  /*08f0*/  S2UR UR5, SR_CgaCtaId ;  /* 0x00000000000579c3 */ /* 0x000e300000008800 */
[----:B------:R-:W-:Y:S06]  /*0900*/  BAR.ARV 0x8, 0x180 ;  /* 0x0206000000007b1d */ /* 0x000fec0000002000 */
[----:B------:R-:W-:Y:S01]  /*0910*/  ISETP.NE.AND P0, PT, R2, 0x1, PT ;  /* 0x000000010200780c */ /* 0x000fe20003f05270 */
[----:B------:R-:W-:-:S12]  /*0920*/  UMOV UR4, 0x400 ;  /* 0x0000040000047882 */ /* 0x000fd80000000000 */
[----:B------:R-:W-:Y:S06]  /*0930*/  @!P0 BAR.ARV 0x9, 0x100 ;  /* 0x0244000000008b1d */ /* 0x000fec0000002000 */
[----:B0-----:R-:W-:Y:S02]  /*0940*/  ULEA UR4, UR5, UR4, 0x18 ;  /* 0x0000000405047291 */ /* 0x001fe4000f8ec03f */
[----:B------:R-:W-:Y:S07]  /*0950*/  BAR.SYNC.DEFER_BLOCKING 0x5, 0x180 ;  /* 0x0146000000007b1d */ /* 0x000fee0000010000 */
[----:B------:R-:W0:Y:S01]  /*0960*/  LDS.128 R4, [UR4+0x228d0] ;  /* 0x0228d004ff047984 */ /* 0x000e220008000c00 */
[----:B------:R-:W-:Y:S01]  /*0970*/  ULDC UR4, c[0x0][0xc3c] ;  /* 0x00030f0000047ab9 */ /* 0x000fe20000000800 */
[----:B------:R-:W-:Y:S06]  /*0980*/  BAR.ARV 0x4, 0x180 ;  /* 0x0106000000007b1d */ /* 0x000fec0000002000 */
[----:B0-----:R-:W-:-:S13]  /*0990*/  ISETP.GE.AND P0, PT, R7, UR4, PT ;  /* 0x0000000407007c0c */ /* 0x001fda000bf06270 */
[----:B------:R-:W-:Y:S05]  /*09a0*/  @P0 EXIT ;  /* 0x000000000000094d */ /* 0x000fea0003800000 */
[----:B------:R-:W-:Y:S01]  /*09b0*/  VIADD R0, R0, 0xffffff80 ;  /* 0xffffff8000007836 */ /* 0x000fe20000000000 */
[----:B------:R-:W-:Y:S01]  /*09c0*/  R2UR UR6, R5 ;  /* 0x00000000050672ca */ /* 0x000fe200000e0000 */
[----:B------:R-:W-:Y:S01]  /*09d0*/  ULOP3.LUT UR47, UR38, 0x1, URZ, 0xfc, !UPT ;  /* 0x00000001262f7892 */ /* 0x000fe2000f8efc3f */
[----:B------:R-:W-:Y:S01]  /*09e0*/  R2UR UR5, R6 ;  /* 0x00000000060572ca */ /* 0x000fe200000e0000 */
[----:B------:R-:W-:Y:S01]  /*09f0*/  UMOV UR46, URZ ;  /* 0x0000003f002e7c82 */ /* 0x000fe20008000000 */
[----:B------:R-:W-:Y:S01]  /*0a00*/  SHF.R.S32.HI R3, RZ, 0x1f, R0 ;  /* 0x0000001fff037819 */ /* 0x000fe20000011400 */
[----:B------:R-:W-:Y:S01]  /*0a10*/  UMOV UR36, URZ ;  /* 0x0000003f00247c82 */ /* 0x000fe20008000000 */
[----:B------:R-:W-:Y:S01]  /*0a20*/  R2UR UR7, R7 ;  /* 0x00000000070772ca */ /* 0x000fe200000e0000 */
[----:B------:R-:W-:Y:S01]  /*0a30*/  UMOV UR37, URZ ;  /* 0x0000003f00257c82 */ /* 0x000fe20008000000 */
[CC--:B------:R-:W-:Y:S02]  /*0a40*/  LEA.HI R2, R3.reuse, R0.reuse, RZ, 0x7 ;  /* 0x0000000003027211 */ /* 0x0c0fe400078f38ff */
[----:B------:R-:W-:-:S02]  /*0a50*/  LEA.HI R4, R3, R0, RZ, 0x5 ;  /* 0x0000000003047211 */ /* 0x000fc400078f28ff */
[----:B------:R-:W-:Y:S02]  /*0a60*/  LOP3.LUT R221, R2, 0xffffff80, RZ, 0xc0, !PT ;  /* 0xffffff8002dd7812 */ /* 0x000fe400078ec0ff */
[CC--:B------:R-:W-:Y:S01]  /*0a70*/  LEA.HI R5, R3.reuse, R0.reuse, RZ, 0x2 ;  /* 0x0000000003057211 */ /* 0x0c0fe200078f10ff */
[----:B------:R-:W-:Y:S01]  /*0a80*/  IMAD.SHL.U32 R6, R4, 0x20, RZ ;  /* 0x0000002004067824 */ /* 0x000fe200078e00ff */
[----:B------:R-:W-:Y:S01]  /*0a90*/  LEA.HI R3, R3, R0, RZ, 0x4 ;  /* 0x0000000003037211 */ /* 0x000fe200078f20ff */
[C---:B------:R-:W-:Y:S01]  /*0aa0*/  IMAD.IADD R221, R0.reuse, 0x1, -R221 ;  /* 0x0000000100dd7824 */ /* 0x040fe200078e0add */
[----:B------:R-:W-:Y:S02]  /*0ab0*/  LOP3.LUT R11, R5, 0xfffffffc, RZ, 0xc0, !PT ;  /* 0xfffffffc050b7812 */ /* 0x000fe400078ec0ff */
[----:B------:R-:W-:Y:S02]  /*0ac0*/  LOP3.LUT R5, R3, 0x3fffff0, RZ, 0xc0, !PT ;  /* 0x03fffff003057812 */ /* 0x000fe400078ec0ff */
[----:B------:R-:W-:Y:S01]  /*0ad0*/  SHF.R.S32.HI R8, RZ, 0x1f, R221 ;  /* 0x0000001fff087819 */ /* 0x000fe200000114dd */
[C---:B------:R-:W-:Y:S01]  /*0ae0*/  IMAD.IADD R12, R0.reuse, 0x1, -R11 ;  /* 0x00000001000c7824 */ /* 0x040fe200078e0a0b */
[----:B------:R-:W-:Y:S01]  /*0af0*/  SHF.R.S32.HI R4, RZ, 0x4, R3 ;  /* 0x00000004ff047819 */ /* 0x000fe20000011403 */
[----:B------:R-:W-:Y:S01]  /*0b00*/  IMAD.IADD R5, R0, 0x1, -R5 ;  /* 0x0000000100057824 */ /* 0x000fe200078e0a05 */
[----:B------:R-:W-:-:S02]  /*0b10*/  LEA.HI R9, R8, R221, RZ, 0x2 ;  /* 0x000000dd08097211 */ /* 0x000fc400078f10ff */
[----:B------:R-:W-:Y:S02]  /*0b20*/  LEA.HI R0, R3, R4, RZ, 0x1 ;  /* 0x0000000403007211 */ /* 0x000fe400078f08ff */
[--C-:B------:R-:W-:Y:S02]  /*0b30*/  SHF.R.S32.HI R10, RZ, 0x2, R9.reuse ;  /* 0x00000002ff0a7819 */ /* 0x100fe40000011409 */
[----:B------:R-:W-:Y:S02]  /*0b40*/  SHF.R.S32.HI R7, RZ, 0x1f, R9 ;  /* 0x0000001fff077819 */ /* 0x000fe40000011409 */
[----:B------:R-:W-:Y:S02]  /*0b50*/  SHF.R.S32.HI R3, RZ, 0x7, R2 ;  /* 0x00000007ff037819 */ /* 0x000fe40000011402 */
[----:B------:R-:W-:Y:S02]  /*0b60*/  LEA.HI R11, R7, R10, RZ, 0x3 ;  /* 0x0000000a070b7211 */ /* 0x000fe400078f18ff */
[----:B------:R-:W-:-:S02]  /*0b70*/  LOP3.LUT R6, R6, 0xfffffc00, RZ, 0xc0, !PT ;  /* 0xfffffc0006067812 */ /* 0x000fc400078ec0ff */
[----:B------:R-:W-:Y:S02]  /*0b80*/  LOP3.LUT R7, R0, 0x1ffffffe, RZ, 0xc0, !PT ;  /* 0x1ffffffe00077812 */ /* 0x000fe400078ec0ff */
[----:B------:R-:W-:Y:S01]  /*0b90*/  LOP3.LUT R11, R11, 0xfffffff8, RZ, 0xc0, !PT ;  /* 0xfffffff80b0b7812 */ /* 0x000fe200078ec0ff */
[----:B------:R-:W-:Y:S01]  /*0ba0*/  IMAD R6, R5, 0x40, R6 ;  /* 0x0000004005067824 */ /* 0x000fe200078e0206 */
[----:B------:R-:W-:Y:S01]  /*0bb0*/  LEA.HI R2, R2, R3, RZ, 0x1 ;  /* 0x0000000302027211 */ /* 0x000fe200078f08ff */
[----:B------:R-:W-:Y:S01]  /*0bc0*/  IMAD.IADD R7, R4, 0x1, -R7 ;  /* 0x0000000104077824 */ /* 0x000fe200078e0a07 */
[----:B------:R-:W-:Y:S01]  /*0bd0*/  LEA.HI R8, R8, R221, RZ, 0x5 ;  /* 0x000000dd08087211 */ /* 0x000fe200078f28ff */
[----:B------:R-:W-:Y:S01]  /*0be0*/  IMAD.IADD R11, R10, 0x1, -R11 ;  /* 0x000000010a0b7824 */ /* 0x000fe200078e0a0b */
[----:B------:R-:W-:Y:S02]  /*0bf0*/  LEA.HI R0, R12, R12, RZ, 0x1 ;  /* 0x0000000c0c007211 */ /* 0x000fe400078f08ff */
[----:B------:R-:W-:-:S02]  /*0c00*/  LOP3.LUT R2, R2, 0x3fffffe, RZ, 0xc0, !PT ;  /* 0x03fffffe02027812 */ /* 0x000fc400078ec0ff */
[----:B------:R-:W-:Y:S02]  /*0c10*/  SHF.R.S32.HI R8, RZ, 0x5, R8 ;  /* 0x00000005ff087819 */ /* 0x000fe40000011408 */
[----:B------:R-:W-:Y:S01]  /*0c20*/  LOP3.LUT R5, R0, 0x1ffffffe, RZ, 0xc0, !PT ;  /* 0x1ffffffe00057812 */ /* 0x000fe200078ec0ff */
[----:B------:R-:W-:Y:S01]  /*0c30*/  IMAD R0, R7, 0x8, R6 ;  /* 0x0000000807007824 */ /* 0x000fe200078e0206 */
[----:B------:R-:W-:Y:S01]  /*0c40*/  LOP3.LUT R4, R9, 0x7ffffffc, RZ, 0xc0, !PT ;  /* 0x7ffffffc09047812 */ /* 0x000fe200078ec0ff */
[----:B------:R-:W-:Y:S02]  /*0c50*/  IMAD.IADD R3, R3, 0x1, -R2 ;  /* 0x0000000103037824 */ /* 0x000fe400078e0a02 */
[----:B------:R-:W-:Y:S01]  /*0c60*/  IMAD R8, R8, 0x10, R11 ;  /* 0x0000001008087824 */ /* 0x000fe200078e020b */
[----:B------:R0:W-:Y:S01]  /*0c70*/  STL [R1+0x30], R0 ;  /* 0x0000300001007387 */ /* 0x0001e20000100800 */
[----:B------:R-:W-:Y:S02]  /*0c80*/  IMAD.IADD R5, R12, 0x1, -R5 ;  /* 0x000000010c057824 */ /* 0x000fe400078e0a05 */
[----:B------:R-:W-:-:S04]  /*0c90*/  IMAD.IADD R2, R221, 0x1, -R4 ;  /* 0x00000001dd027824 */ /* 0x000fc800078e0a04 */
[----:B------:R-:W-:Y:S02]  /*0ca0*/  IMAD.SHL.U32 R2, R2, 0x2, RZ ;  /* 0x0000000202027824 */ /* 0x000fe400078e00ff */
[----:B0-----:R-:W-:Y:S02]  /*0cb0*/  IMAD R0, R3, 0x40, R8 ;  /* 0x0000004003007824 */ /* 0x001fe400078e0208 */
[C---:B------:R-:W-:Y:S02]  /*0cc0*/  VIADD R220, R2.reuse, 0x8 ;  /* 0x0000000802dc7836 */ /* 0x040fe40000000000 */
[C---:B------:R-:W-:Y:S01]  /*0cd0*/  VIADD R219, R2.reuse, 0x10 ;  /* 0x0000001002db7836 */ /* 0x040fe20000000000 */
[----:B------:R0:W-:Y:S01]  /*0ce0*/  STL [R1+0x28], R0 ;  /* 0x0000280001007387 */ /* 0x0001e20000100800 */
[C---:B------:R-:W-:Y:S01]  /*0cf0*/  VIADD R218, R2.reuse, 0x18 ;  /* 0x0000001802da7836 */ /* 0x040fe20000000000 */
[----:B------:R-:W-:Y:S01]  /*0d00*/  SHF.R.S32.HI R6, RZ, 0x1f, R220 ;  /* 0x0000001fff067819 */ /* 0x000fe200000114dc */
        /* <DEDUP_REMOVED lines=8> */
[----:B0-----:R-:W-:Y:S01]  /*0d90*/  IMAD R0, R5, 0x8, R0 ;  /* 0x0000000805007824 */ /* 0x001fe200078e0200 */
[----:B------:R-:W-:Y:S01]  /*0da0*/  SHF.R.S32.HI R3, RZ, 0x1f, R215 ;  /* 0x0000001fff037819 */ /* 0x000fe200000114d7 */
[C---:B------:R-:W-:Y:S01]  /*0db0*/  VIADD R213, R2.reuse, 0x40 ;  /* 0x0000004002d57836 */ /* 0x040fe20000000000 */
[----:B------:R-:W-:Y:S01]  /*0dc0*/  SHF.R.S32.HI R6, RZ, 0x1f, R214 ;  /* 0x0000001fff067819 */ /* 0x000fe200000114d6 */
        /* <DEDUP_REMOVED lines=36> */
[----:B------:R-:W-:Y:S01]  /*1010*/  VIADD R16, R2, 0xd8 ;  /* 0x000000d802107836 */ /* 0x000fe20000000000 */
[----:B------:R-:W-:-:S02]  /*1020*/  SHF.R.S32.HI R223, RZ, 0x1f, R18 ;  /* 0x0000001fffdf7819 */ /* 0x000fc40000011412 */
[----:B0-----:R-:W-:-:S07]  /*1030*/  SHF.R.S32.HI R222, RZ, 0x1f, R17 ;  /* 0x0000001fffde7819 */ /* 0x001fce0000011411 */
.L_x_432:
[----:B------:R-:W-:Y:S01]  /*1040*/  ULDC.64 UR8, c[0x0][0xc88] ;  /* 0x0003220000087ab9 */ /* 0x000fe20000000a00 */
[----:B------:R-:W-:Y:S01]  /*1050*/  ULDC.64 UR10, c[0x0][0xa20] ;  /* 0x00028800000a7ab9 */ /* 0x000fe20000000a00 */
[----:B------:R-:W-:Y:S02]  /*1060*/  UIMAD.WIDE UR8, UR7, 0x4, UR8 ;  /* 0x00000004070878a5 */ /* 0x000fe4000f8e0208 */
[----:B------:R-:W-:Y:S01]  /*1070*/  UISETP.NE.U32.AND UP1, UPT, UR10, URZ, UPT ;  /* 0x0000003f0a00728c */ /* 0x000fe2000bf25070 */
[----:B------:R-:W-:Y:S01]  /*1080*/  ULDC UR4, c[0x0][0x424] ;  /* 0x0001090000047ab9 */ /* 0x000fe20000000800 */
[----:B------:R-:W-:Y:S02]  /*1090*/  ULDC UR7, c[0x0][0x2f0] ;  /* 0x0000bc0000077ab9 */ /* 0x000fe40000000800 */
[----:B0123--:R-:W-:Y:S02]  /*10a0*/  IMAD.U32 R4, RZ, RZ, UR8 ;  /* 0x00000008ff047e24 */ /* 0x00ffe4000f8e00ff */
[----:B------:R-:W-:Y:S01]  /*10b0*/  IMAD.U32 R5, RZ, RZ, UR9 ;  /* 0x00000009ff057e24 */ /* 0x000fe2000f8e00ff */
[----:B------:R-:W-:-:S04]  /*10c0*/  ULDC.64 UR8, c[0x0][0xa28] ;  /* 0x00028a0000087ab9 */ /* 0x000fc80000000a00 */
[----:B------:R-:W2:Y:S01]  /*10d0*/  LDG.E R4, desc[UR50][R4.64] ;  /* 0x0000003204047981 */ /* 0x000ea2000c1e1900 */
[----:B------:R-:W-:Y:S02]  /*10e0*/  UISETP.NE.U32.AND UP0, UPT, UR8, URZ, UPT ;  /* 0x0000003f0800728c */ /* 0x000fe4000bf05070 */
[----:B------:R-:W-:Y:S02]  /*10f0*/  UISETP.NE.AND.EX UP1, UPT, UR11, URZ, UPT, UP1 ;  /* 0x0000003f0b00728c */ /* 0x000fe4000bf25310 */
[----:B------:R-:W-:-:S04]  /*1100*/  UISETP.NE.AND.EX UP0, UPT, UR9, URZ, UPT, UP0 ;  /* 0x0000003f0900728c */ /* 0x000fc8000bf05300 */
[----:B------:R-:W-:Y:S02]  /*1110*/  PLOP3.LUT P1, PT, PT, PT, UP1, 0x80, 0x0 ;  /* 0x000000000000781c */ /* 0x000fe40003f2f018 */
[----:B------:R-:W-:Y:S02]  /*1120*/  PLOP3.LUT P0, PT, PT, PT, UP0, 0x80, 0x0 ;  /* 0x000000000000781c */ /* 0x000fe40003f0f008 */
[----:B--2---:R-:W-:-:S13]  /*1130*/  R2UR UR39, R4 ;  /* 0x00000000042772ca */ /* 0x004fda00000e0000 */
[----:B------:R-:W-:Y:S02]  /*1140*/  USHF.R.S32.HI UR40, URZ, 0x1f, UR39 ;  /* 0x0000001f3f287899 */ /* 0x000fe40008011427 */
[----:B------:R-:W-:-:S04]  /*1150*/  @UP0 ULEA UR8, UP2, UR39, UR8, 0x2 ;  /* 0x0000000827080291 */ /* 0x000fc8000f84103f */
[----:B------:R-:W-:Y:S02]  /*1160*/  @UP0 ULEA.HI.X UR9, UR39, UR9, UR40, 0x2, UP2 ;  /* 0x0000000927090291 */ /* 0x000fe400090f1428 */
[----:B------:R-:W-:Y:S01]  /*1170*/  @UP1 ULEA UR10, UP0, UR39, UR10, 0x2 ;  /* 0x0000000a270a1291 */ /* 0x000fe2000f80103f */
[----:B------:R-:W-:-:S03]  /*1180*/  IMAD.U32 R4, RZ, RZ, UR8 ;  /* 0x00000008ff047e24 */ /* 0x000fc6000f8e00ff */
[----:B------:R-:W-:Y:S01]  /*1190*/  @UP1 ULEA.HI.X UR11, UR39, UR11, UR40, 0x2, UP0 ;  /* 0x0000000b270b1291 */ /* 0x000fe200080f1428 */
[----:B------:R-:W-:Y:S01]  /*11a0*/  IMAD.U32 R5, RZ, RZ, UR9 ;  /* 0x00000009ff057e24 */ /* 0x000fe2000f8e00ff */
[----:B------:R-:W-:Y:S01]  /*11b0*/  ULDC.64 UR8, c[0x0][0x418] ;  /* 0x0001060000087ab9 */ /* 0x000fe20000000a00 */
[----:B------:R-:W-:-:S03]  /*11c0*/  IMAD.U32 R6, RZ, RZ, UR10 ;  /* 0x0000000aff067e24 */ /* 0x000fc6000f8e00ff */
[----:B------:R-:W-:Y:S01]  /*11d0*/  IMAD.U32 R7, RZ, RZ, UR11 ;  /* 0x0000000bff077e24 */ /* 0x000fe2000f8e00ff */
[----:B------:R-:W2:Y:S04]  /*11e0*/  @P0 LDG.E R4, desc[UR50][R4.64] ;  /* 0x0000003204040981 */ /* 0x000ea8000c1e1900 */
[----:B------:R-:W3:Y:S01]  /*11f0*/  @P1 LDG.E R6, desc[UR50][R6.64] ;  /* 0x0000003206061981 */ /* 0x000ee2000c1e1900 */
[----:B------:R-:W-:Y:S01]  /*1200*/  UISETP.NE.U32.AND UP0, UPT, UR8, URZ, UPT ;  /* 0x0000003f0800728c */ /* 0x000fe2000bf05070 */
[----:B------:R-:W-:Y:S01]  /*1210*/  UMOV UR49, URZ ;  /* 0x0000003f00317c82 */ /* 0x000fe20008000000 */
[----:B------:R-:W-:Y:S02]  /*1220*/  ULOP3.LUT UR8, UR5, 0xff000000, URZ, 0xc0, !UPT ;  /* 0xff00000005087892 */ /* 0x000fe4000f8ec03f */
[----:B------:R-:W-:Y:S01]  /*1230*/  UISETP.NE.AND.EX UP0, UPT, UR9, URZ, UPT, UP0 ;  /* 0x0000003f0900728c */ /* 0x000fe2000bf05300 */
[----:B------:R-:W-:-:S03]  /*1240*/  UMOV UR41, UR6 ;  /* 0x0000000600297c82 */ /* 0x000fc60008000000 */
[----:B------:R-:W-:-:S04]  /*1250*/  USEL UR4, UR4, 0x1, UP0 ;  /* 0x0000000104047887 */ /* 0x000fc80008000000 */
[----:B------:R-:W-:Y:S01]  /*1260*/  UIMAD UR4, UR4, UR7, URZ ;  /* 0x00000007040472a4 */ /* 0x000fe2000f8e023f */
[----:B--2---:R-:W-:-:S06]  /*1270*/  @P0 R2UR UR49, R4 ;  /* 0x00000000043102ca */ /* 0x004fcc00000e0000 */
[----:B---3--:R-:W-:Y:S01]  /*1280*/  @P1 R2UR UR4, R6 ;  /* 0x00000000060412ca */ /* 0x008fe200000e0000 */
[----:B----45:R-:W-:-:S14]  /*1290*/  @P1 BRA `(.L_x_383) ;  /* 0x0000000000341947 */ /* 0x030fdc0003800000 */
[----:B------:R-:W-:Y:S02]  /*12a0*/  ULDC.64 UR6, c[0x0][0xa08] ;  /* 0x0002820000067ab9 */ /* 0x000fe40000000a00 */
[----:B------:R-:W-:-:S04]  /*12b0*/  ISETP.NE.U32.AND P0, PT, RZ, UR6, PT ;  /* 0x00000006ff007c0c */ /* 0x000fc8000bf05070 */
[----:B------:R-:W-:-:S13]  /*12c0*/  ISETP.NE.AND.EX P0, PT, RZ, UR7, PT, P0 ;  /* 0x00000007ff007c0c */ /* 0x000fda000bf05300 */
[----:B------:R-:W-:Y:S05]  /*12d0*/  @!P0 BRA `(.L_x_383) ;  /* 0x0000000000248947 */ /* 0x000fea0003800000 */
[----:B------:R-:W-:Y:S02]  /*12e0*/  ULDC.64 UR6, c[0x0][0xa08] ;  /* 0x0002820000067ab9 */ /* 0x000fe40000000a00 */
[----:B------:R-:W-:-:S06]  /*12f0*/  UIMAD.WIDE UR6, UR39, 0x4, UR6 ;  /* 0x00000004270678a5 */ /* 0x000fcc000f8e0206 */
[----:B------:R-:W-:Y:S02]  /*1300*/  IMAD.U32 R4, RZ, RZ, UR6 ;  /* 0x00000006ff047e24 */ /* 0x000fe4000f8e00ff */
[----:B------:R-:W-:-:S05]  /*1310*/  IMAD.U32 R5, RZ, RZ, UR7 ;  /* 0x00000007ff057e24 */ /* 0x000fca000f8e00ff */
[----:B------:R-:W2:Y:S04]  /*1320*/  LDG.E R3, desc[UR50][R4.64] ;  /* 0x0000003204037981 */ /* 0x000ea8000c1e1900 */
[----:B------:R-:W3:Y:S01]  /*1330*/  LDG.E R0, desc[UR50][R4.64+0x4] ;  /* 0x0000043204007981 */ /* 0x000ee2000c1e1900 */
[----:B--2---:R-:W-:Y:S02]  /*1340*/  R2UR UR4, R3 ;  /* 0x00000000030472ca */ /* 0x004fe400000e0000 */
[----:B---3--:R-:W-:-:S13]  /*1350*/  R2UR UR6, R0 ;  /* 0x00000000000672ca */ /* 0x008fda00000e0000 */
[----:B------:R-:W-:-:S12]  /*1360*/  UIADD3 UR4, -UR4, UR6, URZ ;  /* 0x0000000604047290 */ /* 0x000fd8000fffe13f */
.L_x_383:
[----:B------:R-:W-:Y:S02]  /*1370*/  UIADD3 UR49, -UR49, UR4, URZ ;  /* 0x0000000431317290 */ /* 0x000fe4000fffe13f */
[----:B------:R-:W-:Y:S02]  /*1380*/  ULOP3.LUT UR4, UR5, 0xff0000, URZ, 0xc0, !UPT ;  /* 0x00ff000005047892 */ /* 0x000fe4000f8ec03f */
[----:B------:R-:W-:Y:S02]  /*1390*/  UISETP.GE.AND UP0, UPT, UR49, 0x1, UPT ;  /* 0x000000013100788c */ /* 0x000fe4000bf06270 */
[----:B------:R-:W-:Y:S02]  /*13a0*/  UIADD3 UR6, UR49, 0x5f, URZ ;  /* 0x0000005f31067890 */ /* 0x000fe4000fffe03f */
[----:B------:R-:W-:Y:S02]  /*13b0*/  USHF.R.U32.HI UR8, URZ, 0x8, UR8 ;  /* 0x000000083f087899 */ /* 0x000fe40008011608 */
[----:B------:R-:W-:Y:S01]  /*13c0*/  PLOP3.LUT P0, PT, PT, PT, UP0, 0x80, 0x0 ;  /* 0x000000000000781c */ /* 0x000fe20003f0f008 */
[----:B------:R-:W-:-:S02]  /*13d0*/  UIMAD.WIDE UR6, UR6, 0x2aaaaaab, URZ ;  /* 0x2aaaaaab060678a5 */ /* 0x000fc4000f8e023f */
[----:B------:R-:W-:Y:S02]  /*13e0*/  ULEA.HI UR8, UR4, UR8, URZ, 0x10 ;  /* 0x0000000804087291 */ /* 0x000fe4000f8f803f */
[----:B------:R-:W-:Y:S02]  /*13f0*/  USHF.R.U32.HI UR6, URZ, 0x1f, UR7 ;  /* 0x0000001f3f067899 */ /* 0x000fe40008011607 */
[----:B------:R-:W-:Y:S02]  /*1400*/  ULOP3.LUT UR42, UR8, 0xff, URZ, 0xc0, !UPT ;  /* 0x000000ff082a7892 */ /* 0x000fe4000f8ec03f */
[----:B------:R-:W-:Y:S01]  /*1410*/  ULOP3.LUT UR43, UR5, 0xffff, URZ, 0xc0, !UPT ;  /* 0x0000ffff052b7892 */ /* 0x000fe2000f8ec03f */
[----:B------:R-:W-:Y:S01]  /*1420*/  UMOV UR4, URZ ;  /* 0x0000003f00047c82 */ /* 0x000fe20008000000 */
[----:B------:R-:W-:Y:S02]  /*1430*/  USHF.R.U32.HI UR44, URZ, 0x10, UR8 ;  /* 0x000000103f2c7899 */ /* 0x000fe40008011608 */
[----:B------:R-:W-:Y:S01]  /*1440*/  ULEA.HI.SX32 UR9, UR7, UR6, 0x1c ;  /* 0x0000000607097291 */ /* 0x000fe2000f8fe23f */
[----:B------:R-:W-:Y:S11]  /*1450*/  @!P0 BRA `(.L_x_384) ;  /* 0x0000000000908947 */ /* 0x000ff60003800000 */
[----:B------:R-:W-:Y:S01]  /*1460*/  UISETP.NE.AND UP0, UPT, UR44, URZ, UPT ;  /* 0x0000003f2c00728c */ /* 0x000fe2000bf05270 */
[----:B------:R-:W-:-:S03]  /*1470*/  ULDC UR4, c[0x0][0x9f0] ;  /* 0x00027c0000047ab9 */ /* 0x000fc60000000800 */
[----:B------:R-:W-:-:S03]  /*1480*/  USEL UR10, UR44, UR4, UP0 ;  /* 0x000000042c0a7287 */ /* 0x000fc60008000000 */
[----:B------:R-:W-:Y:S01]  /*1490*/  UMOV UR4, URZ ;  /* 0x0000003f00047c82 */ /* 0x000fe20008000000 */
[----:B------:R-:W-:Y:S02]  /*14a0*/  UIADD3 UR6, UR9, -0x1, UR10 ;  /* 0xffffffff09067890 */ /* 0x000fe4000fffe00a */
[----:B------:R-:W-:-:S04]  /*14b0*/  IMAD.U32 R4, RZ, RZ, UR10 ;  /* 0x0000000aff047e24 */ /* 0x000fc8000f8e00ff */
[----:B------:R-:W-:Y:S01]  /*14c0*/  IMAD.U32 R5, RZ, RZ, UR6 ;  /* 0x00000006ff057e24 */ /* 0x000fe2000f8e00ff */
[-C--:B------:R-:W-:Y:S01]  /*14d0*/  IABS R0, R4.reuse ;  /* 0x0000000400007213 */ /* 0x080fe20000000000 */
[----:B------:R-:W-:Y:S01]  /*14e0*/  ULOP3.LUT UR6, UR6, UR10, URZ, 0x3c, !UPT ;  /* 0x0000000a06067292 */ /* 0x000fe2000f8e3c3f */
[----:B------:R-:W-:Y:S02]  /*14f0*/  IABS R6, R4 ;  /* 0x0000000400067213 */ /* 0x000fe40000000000 */
[----:B------:R-:W-:Y:S02]  /*1500*/  R2UR UR11, R0 ;  /* 0x00000000000b72ca */ /* 0x000fe400000e0000 */
[----:B------:R-:W-:-:S05]  /*1510*/  IABS R5, R5 ;  /* 0x0000000500057213 */ /* 0x000fca0000000000 */
[----:B------:R-:W-:-:S05]  /*1520*/  IMAD.MOV.U32 R4, RZ, RZ, R5 ;  /* 0x000000ffff047224 */ /* 0x000fca00078e0005 */
[----:B------:R-:W-:Y:S01]  /*1530*/  R2UR UR8, R4 ;  /* 0x00000000040872ca */ /* 0x000fe200000e0000 */
        /* <DEDUP_REMOVED lines=22> */
.L_x_384:
[----:B------:R-:W-:Y:S01]  /*16a0*/  UIMAD UR45, UR42, UR4, URZ ;  /* 0x000000042a2d72a4 */ /* 0x000fe2000f8e023f */
[----:B------:R-:W-:Y:S01]  /*16b0*/  IMAD.U32 R0, RZ, RZ, UR9 ;  /* 0x00000009ff007e24 */ /* 0x000fe2000f8e00ff */
[----:B------:R-:W-:Y:S01]  /*16c0*/  PLOP3.LUT P0, PT, PT, PT, PT, 0x80, 0x0 ;  /* 0x000000000000781c */ /* 0x000fe20003f0f070 */
[----:B------:R-:W-:Y:S01]  /*16d0*/  IMAD.U32 R3, RZ, RZ, UR4 ;  /* 0x00000004ff037e24 */ /* 0x000fe2000f8e00ff */
[----:B------:R-:W-:Y:S01]  /*16e0*/  CS2R R150, SRZ ;  /* 0x0000000000967805 */ /* 0x000fe2000001ff00 */
        /* <DEDUP_REMOVED lines=69> */
[----:B------:R-:W-:Y:S06]  /*1b40*/  @!P1 BRA `(.L_x_385) ;  /* 0x0000005000549947 */ /* 0x000fec0003800000 */
[----:B------:R-:W0:Y:S01]  /*1b50*/  S2R R0, SR_TID.X ;  /* 0x0000000000007919 */ /* 0x000e220000002100 */
[----:B------:R-:W1:Y:S01]  /*1b60*/  S2UR UR7, SR_CgaCtaId ;  /* 0x00000000000779c3 */ /* 0x000e620000008800 */
[----:B------:R-:W-:Y:S02]  /*1b70*/  UMOV UR6, 0x400 ;  /* 0x0000040000067882 */ /* 0x000fe40000000000 */
[----:B-1----:R-:W-:-:S04]  /*1b80*/  ULEA UR6, UR7, UR6, 0x18 ;  /* 0x0000000607067291 */ /* 0x002fc8000f8ec03f */
[----:B------:R-:W-:Y:S01]  /*1b90*/  UIADD3 UR6, UR6, 0x18400, URZ ;  /* 0x0001840006067890 */ /* 0x000fe2000fffe03f */
[----:B0-----:R-:W-:-:S03]  /*1ba0*/  VIADD R0, R0, 0xffffff80 ;  /* 0xffffff8000007836 */ /* 0x001fc60000000000 */
[----:B------:R-:W-:Y:S02]  /*1bb0*/  ULOP3.LUT UP0, URZ, UR6, 0x1bf, URZ, 0xc0, !UPT ;  /* 0x000001bf063f7892 */ /* 0x000fe4000f80c03f */
[----:B------:R-:W-:-:S04]  /*1bc0*/  SHF.R.S32.HI R3, RZ, 0x1f, R0 ;  /* 0x0000001fff037819 */ /* 0x000fc80000011400 */
[----:B------:R-:W-:Y:S02]  /*1bd0*/  PLOP3.LUT P0, PT, PT, PT, UP0, 0x80, 0x0 ;  /* 0x000000000000781c */ /* 0x000fe40003f0f008 */
[----:B------:R-:W-:-:S04]  /*1be0*/  LEA.HI R3, R3, R0, RZ, 0x7 ;  /* 0x0000000003037211 */ /* 0x000fc800078f38ff */
[----:B------:R-:W-:-:S06]  /*1bf0*/  SHF.R.S32.HI R3, RZ, 0x7, R3 ;  /* 0x00000007ff037819 */ /* 0x000fcc0000011403 */
[----:B------:R-:W0:Y:S02]  /*1c00*/  SHFL.IDX PT, R3, R3, RZ, 0x1f ;  /* 0x00001fff03037589 */ /* 0x000e2400000e0000 */
[----:B0-----:R-:W-:-:S13]  /*1c10*/  R2UR UR4, R3 ;  /* 0x00000000030472ca */ /* 0x001fda00000e0000 */
        /* <DEDUP_REMOVED lines=12> */
[----:B------:R-:W-:Y:S01]  /*1ce0*/  IMAD.U32 R5, RZ, RZ, UR5 ;  /* 0x00000005ff057e24 */ /* 0x000fe2000f8e00ff */
[----:B------:R-:W-:Y:S01]  /*1cf0*/  ULDC.64 UR4, c[0x4][0xa0] ;  /* 0x0100280000047ab9 */ /* 0x000fe20000000a00 */
[----:B------:R-:W-:Y:S02]  /*1d00*/  IMAD.U32 R10, RZ, RZ, UR6 ;  /* 0x00000006ff0a7e24 */ /* 0x000fe4000f8e00ff */
        /* <DEDUP_REMOVED lines=8> */
.L_x_386:
[----:B------:R-:W0:Y:S01]  /*1d90*/  S2R R0, SR_CgaCtaId ;  /* 0x0000000000007919 */ /* 0x000e220000008800 */
[----:B------:R-:W-:Y:S01]  /*1da0*/  ULEA.HI UR4, UR46, UR46, URZ, 0x1 ;  /* 0x0000002e2e047291 */ /* 0x000fe2000f8f083f */
[----:B------:R-:W-:Y:S01]  /*1db0*/  MOV R7, 0x400 ;  /* 0x0000040000077802 */ /* 0x000fe20000000f00 */
[----:B------:R-:W1:Y:S02]  /*1dc0*/  S2R R20, SR_TID.X ;  /* 0x0000000000147919 */ /* 0x000e640000002100 */
[----:B------:R-:W-:-:S04]  /*1dd0*/  ULOP3.LUT UR4, UR4, 0xfffffffe, URZ, 0xc0, !UPT ;  /* 0xfffffffe04047892 */ /* 0x000fc8000f8ec03f */
[----:B------:R-:W-:-:S06]  /*1de0*/  UIADD3 UR4, UR46, -UR4, URZ ;  /* 0x800000042e047290 */ /* 0x000fcc000fffe03f */
[----:B------:R-:W-:Y:S01]  /*1df0*/  IMAD.U32 R3, RZ, RZ, UR4 ;  /* 0x00000004ff037e24 */ /* 0x000fe2000f8e00ff */
[----:B0-----:R-:W-:-:S04]  /*1e00*/  LEA R7, R0, R7, 0x18 ;  /* 0x0000000700077211 */ /* 0x001fc800078ec0ff */
[----:B------:R-:W-:Y:S02]  /*1e10*/  SHF.L.U32 R0, R3, 0x1f, RZ ;  /* 0x0000001f03007819 */ /* 0x000fe400000006ff */
[----:B-1----:R-:W-:Y:S02]  /*1e20*/  SHF.R.U32.HI R20, RZ, 0x7, R20 ;  /* 0x00000007ff147819 */ /* 0x002fe40000011614 */
[----:B------:R-:W0:Y:S03]  /*1e30*/  SYNCS.PHASECHK.TRANS64.TRYWAIT P0, [R7+URZ+0x22800], R0 ;  /* 0x02280000070075a7 */ /* 0x000e26000800017f */
[----:B------:R-:W-:Y:S01]  /*1e40*/  VIADD R8, R20, 0x8 ;  /* 0x0000000814087836 */ /* 0x000fe20000000000 */
[----:B0-----:R-:W-:Y:S06]  /*1e50*/  @!P0 BRA `(.L_x_387) ;  /* 0x000000ec00c08947 */ /* 0x001fec0003800000 */
.L_x_515:
[----:B0-----:R-:W-:Y:S01]  /*1e60*/  IMAD.U32 R0, RZ, RZ, UR47 ;  /* 0x0000002fff007e24 */ /* 0x001fe2000f8e00ff */
[----:B------:R-:W-:Y:S05]  /*1e70*/  WARPSYNC.ALL ;  /* 0x0000000000007948 */ /* 0x000fea0003800000 */
[----:B------:R0:W-:Y:S01]  /*1e80*/  BAR.SYNC.DEFER_BLOCKING R8, 0x100 ;  /* 0x000400080000751d */ /* 0x0001e20000010000 */
[----:B------:R-:W-:-:S13]  /*1e90*/  ISETP.NE.AND P0, PT, R0, 0x3, PT ;  /* 0x000000030000780c */ /* 0x000fda0003f05270 */
[----:B0-----:R-:W-:Y:S05]  /*1ea0*/  @!P0 BRA `(.L_x_388) ;  /* 0x0000000000048947 */ /* 0x001fea0003800000 */
[----:B------:R-:W-:Y:S01]  /*1eb0*/  BPT.TRAP 0x1 ;  /* 0x000000040000795c */ /* 0x000fe20000300000 */
.L_x_388:
[----:B------:R-:W-:Y:S01]  /*1ec0*/  R2UR UR22, R7 ;  /* 0x00000000071672ca */ /* 0x000fe200000e0000 */
[----:B------:R-:W-:-:S05]  /*1ed0*/  IMAD.U32 R9, RZ, RZ, UR36 ;  /* 0x00000024ff097e24 */ /* 0x000fca000f8e00ff */
[----:B------:R-:W-:-:S07]  /*1ee0*/  SHF.L.U32 R9, R9, 0x1f, RZ ;  /* 0x0000001f09097819 */ /* 0x000fce00000006ff */
[----:B------:R-:W-:-:S09]  /*1ef0*/  ULEA UR22, UR37, UR22, 0x3 ;  /* 0x0000001625167291 */ /* 0x000fd2000f8e183f */
[----:B------:R0:W1:Y:S01]  /*1f00*/  SYNCS.PHASECHK.TRANS64.TRYWAIT P1, [UR22+0x22830], R9 ;  /* 0x02283009ff0075a7 */ /* 0x0000620008020156 */
[----:B------:R-:W-:Y:S05]  /*1f10*/  @!P0 BRA `(.L_x_389) ;  /* 0x0000000000048947 */ /* 0x000fea0003800000 */
[----:B------:R-:W-:Y:S01]  /*1f20*/  BPT.TRAP 0x1 ;  /* 0x000000040000795c */ /* 0x000fe20000300000 */
.L_x_389:
[----:B-1----:R-:W-:Y:S05]  /*1f30*/  @P1 BRA `(.L_x_390) ;  /* 0x0000000000081947 */ /* 0x002fea0003800000 */
[----:B------:R-:W1:Y:S02]  /*1f40*/  SYNCS.PHASECHK.TRANS64.TRYWAIT P1, [UR22+0x22830], R9 ;  /* 0x02283009ff0075a7 */ /* 0x000e640008020156 */
[----:B-1----:R-:W-:Y:S05]  /*1f50*/  @!P1 BRA `(.L_x_391) ;  /* 0x000000ec00949947 */ /* 0x002fea0003800000 */
.L_x_390:
[----:B------:R-:W-:Y:S01]  /*1f60*/  R2UR UR4, R7 ;  /* 0x00000000070472ca */ /* 0x000fe200000e0000 */
[----:B------:R-:W-:Y:S01]  /*1f70*/  ULOP3.LUT UR16, UR52, 0x10000, URZ, 0xfc, !UPT ;  /* 0x0001000034107892 */ /* 0x000fe2000f8efc3f */
[----:B------:R-:W-:Y:S01]  /*1f80*/  WARPGROUP.ARRIVE ;  /* 0x00000000000079c5 */ /* 0x000fe20000000000 */
[----:B------:R-:W-:Y:S01]  /*1f90*/  UMOV UR17, 0x40000040 ;  /* 0x4000004000117882 */ /* 0x000fe20000000000 */
[----:B------:R-:W-:Y:S01]  /*1fa0*/  UMOV UR19, 0x40000040 ;  /* 0x4000004000137882 */ /* 0x000fe20000000000 */
[----:B------:R-:W-:Y:S01]  /*1fb0*/  UMOV UR5, 0x40000040 ;  /* 0x4000004000057882 */ /* 0x000fe20000000000 */
[----:B------:R-:W-:Y:S01]  /*1fc0*/  UMOV UR7, 0x40000040 ;  /* 0x4000004000077882 */ /* 0x000fe20000000000 */
[----:B------:R-:W-:Y:S01]  /*1fd0*/  UIADD3 UR8, UR16, 0x4, URZ ;  /* 0x0000000410087890 */ /* 0x000fe2000fffe03f */
[----:B-1----:R-:W1:Y:S01]  /*1fe0*/  S2R R0, SR_TID.X ;  /* 0x0000000000007919 */ /* 0x002e620000002100 */
[----:B------:R-:W-:Y:S01]  /*1ff0*/  UMOV UR9, 0x40000040 ;  /* 0x4000004000097882 */ /* 0x000fe20000000000 */
[----:B------:R-:W-:Y:S01]  /*2000*/  UMOV UR11, 0x40000040 ;  /* 0x40000040000b7882 */ /* 0x000fe20000000000 */
[----:B------:R-:W-:-:S02]  /*2010*/  UIADD3 UR12, UR16, 0x6, URZ ;  /* 0x00000006100c7890 */ /* 0x000fc4000fffe03f */
[----:B------:R-:W-:Y:S01]  /*2020*/  UIADD3 UR4, UR4, 0x1c400, URZ ;  /* 0x0001c40004047890 */ /* 0x000fe2000fffe03f */
[----:B------:R-:W-:Y:S01]  /*2030*/  UMOV UR13, 0x40000040 ;  /* 0x40000040000d7882 */ /* 0x000fe20000000000 */
[----:B------:R-:W-:Y:S02]  /*2040*/  UMOV UR15, 0x40000040 ;  /* 0x40000040000f7882 */ /* 0x000fe40000000000 */
[----:B------:R-:W-:-:S04]  /*2050*/  USHF.R.U32.HI UR4, URZ, 0x4, UR4 ;  /* 0x000000043f047899 */ /* 0x000fc80008011604 */
[----:B------:R-:W-:-:S04]  /*2060*/  ULOP3.LUT UR4, UR4, 0x3fff, URZ, 0xc0, !UPT ;  /* 0x00003fff04047892 */ /* 0x000fc8000f8ec03f */
[----:B------:R-:W-:Y:S02]  /*2070*/  ULOP3.LUT UR20, UR4, 0x10000, URZ, 0xfc, !UPT ;  /* 0x0001000004147892 */ /* 0x000fe4000f8efc3f */
[----:B------:R-:W-:Y:S02]  /*2080*/  UIADD3 UR4, UR16, 0x2, URZ ;  /* 0x0000000210047890 */ /* 0x000fe4000fffe03f */
[----:B------:R-:W-:-:S04]  /*2090*/  UIMAD UR18, UR37, 0x300, UR20 ;  /* 0x00000300251278a4 */ /* 0x000fc8000f8e0214 */
[----:B------:R-:W-:Y:S02]  /*20a0*/  UIADD3 UR6, UR18, 0x2, URZ ;  /* 0x0000000212067890 */ /* 0x000fe4000fffe03f */
[----:B------:R-:W-:Y:S02]  /*20b0*/  UIADD3 UR10, UR18, 0x4, URZ ;  /* 0x00000004120a7890 */ /* 0x000fe4000fffe03f */
[----:B------:R-:W-:Y:S02]  /*20c0*/  UIADD3 UR14, UR18, 0x6, URZ ;  /* 0x00000006120e7890 */ /* 0x000fe4000fffe03f */
[----:B------:R-:W-:Y:S01]  /*20d0*/  HGMMA.64x96x16.F32 R24, gdesc[UR16], RZ, !UPT, gsb0 ;  /* 0x01600000101879f0 */ /* 0x000fe2000c0008ff */
[----:B-1----:R-:W-:-:S04]  /*20e0*/  SHF.R.U32.HI R0, RZ, 0x7, R0 ;  /* 0x00000007ff007819 */ /* 0x002fc80000011600 */
[----:B------:R-:W-:Y:S01]  /*20f0*/  IADD3 R0, -R0, 0xb, RZ ;  /* 0x0000000b00007810 */ /* 0x000fe20007ffe1ff */
        /* <DEDUP_REMOVED lines=13> */
.L_x_392:
[----:B------:R-:W-:Y:S01]  /*21d0*/  ULDC UR6, c[0x0][0x9d8] ;  /* 0x0002760000067ab9 */ /* 0x000fe20000000800 */
[----:B------:R-:W-:Y:S01]  /*21e0*/  UIMAD UR49, UR48, -0x60, UR49 ;  /* 0xffffffa0303178a4 */ /* 0x000fe2000f8e0231 */
[----:B------:R-:W-:Y:S01]  /*21f0*/  FMUL.FTZ R24, R24, UR6 ;  /* 0x0000000618187c20 */ /* 0x000fe20008410000 */
[----:B------:R-:W-:Y:S01]  /*2200*/  FMUL.FTZ R25, R25, UR6 ;  /* 0x0000000619197c20 */ /* 0x000fe20008410000 */
[----:B------:R-:W-:Y:S01]  /*2210*/  FMUL.FTZ R28, R28, UR6 ;  /* 0x000000061c1c7c20 */ /* 0x000fe20008410000 */
[----:B------:R-:W-:Y:S01]  /*2220*/  FMUL.FTZ R29, R29, UR6 ;  /* 0x000000061d1d7c20 */ /* 0x000fe20008410000 */
[----:B------:R-:W-:Y:S01]  /*2230*/  FMUL.FTZ R32, R32, UR6 ;  /* 0x0000000620207c20 */ /* 0x000fe20008410000 */
[----:B------:R-:W-:Y:S01]  /*2240*/  IMAD.U32 R3, RZ, RZ, UR49 ;  /* 0x00000031ff037e24 */ /* 0x000fe2000f8e00ff */
[----:B------:R-:W2:Y:S01]  /*2250*/  MUFU.TANH R24, R24 ;  /* 0x0000001800187308 */ /* 0x000ea20000002400 */
[----:B------:R-:W-:Y:S01]  /*2260*/  FMUL.FTZ R33, R33, UR6 ;  /* 0x0000000621217c20 */ /* 0x000fe20008410000 */
[----:B------:R-:W-:Y:S01]  /*2270*/  FMUL.FTZ R26, R26, UR6 ;  /* 0x000000061a1a7c20 */ /* 0x000fe20008410000 */
[----:B------:R-:W-:Y:S01]  /*2280*/  FMUL.FTZ R35, R35, UR6 ;  /* 0x0000000623237c20 */ /* 0x000fe20008410000 */
[----:B------:R-:W-:Y:S01]  /*2290*/  IADD3 R3, -R2, 0x60, R3 ;  /* 0x0000006002037810 */ /* 0x000fe20007ffe103 */
[----:B------:R-:W-:Y:S01]  /*22a0*/  FMUL.FTZ R36, R36, UR6 ;  /* 0x0000000624247c20 */ /* 0x000fe20008410000 */
[----:B------:R-:W-:Y:S01]  /*22b0*/  FMUL.FTZ R27, R27, UR6 ;  /* 0x000000061b1b7c20 */ /* 0x000fe20008410000 */
[----:B------:R-:W-:Y:S01]  /*22c0*/  FMUL.FTZ R34, R34, UR6 ;  /* 0x0000000622227c20 */ /* 0x000fe20008410000 */
[----:B------:R-:W-:Y:S01]  /*22d0*/  MUFU.TANH R25, R25 ;  /* 0x0000001900197308 */ /* 0x000fe20000002400 */
[----:B------:R-:W-:Y:S01]  /*22e0*/  ISETP.GT.AND P6, PT, R3, RZ, PT ;  /* 0x000000ff0300720c */ /* 0x000fe20003fc4270 */
[----:B------:R-:W-:Y:S01]  /*22f0*/  FMUL.FTZ R37, R37, UR6 ;  /* 0x0000000625257c20 */ /* 0x000fe20008410000 */
[C---:B------:R-:W-:Y:S01]  /*2300*/  ISETP.GT.AND P5, PT, R3.reuse, 0x1, PT ;  /* 0x000000010300780c */ /* 0x040fe20003fa4270 */
[----:B------:R-:W-:Y:S01]  /*2310*/  FMUL.FTZ R30, R30, UR6 ;  /* 0x000000061e1e7c20 */ /* 0x000fe20008410000 */
[C---:B------:R-:W-:Y:S01]  /*2320*/  ISETP.GT.AND P4, PT, R3.reuse, 0x8, PT ;  /* 0x000000080300780c */ /* 0x040fe20003f84270 */
[----:B------:R-:W-:Y:S01]  /*2330*/  FMUL.FTZ R38, R38, UR6 ;  /* 0x0000000626267c20 */ /* 0x000fe20008410000 */
[----:B------:R-:W-:Y:S01]  /*2340*/  ISETP.GT.AND P3, PT, R3, 0x9, PT ;  /* 0x000000090300780c */ /* 0x000fe20003f64270 */
[----:B------:R-:W-:Y:S01]  /*2350*/  MUFU.TANH R28, R28 ;  /* 0x0000001c001c7308 */ /* 0x000fe20000002400 */
[----:B--2---:R-:W-:Y:S01]  /*2360*/  FSEL R4, R24, -INF , P6 ;  /* 0xff80000018047808 */ /* 0x004fe20003000000 */
[----:B------:R-:W-:Y:S01]  /*2370*/  FMUL.FTZ R40, R40, UR6 ;  /* 0x0000000628287c20 */ /* 0x000fe20008410000 */
[----:B------:R-:W-:Y:S01]  /*2380*/  FMUL.FTZ R31, R31, UR6 ;  /* 0x000000061f1f7c20 */ /* 0x000fe20008410000 */
[----:B------:R-:W-:Y:S01]  /*2390*/  ISETP.GT.AND P2, PT, R3, 0x10, PT ;  /* 0x000000100300780c */ /* 0x000fe20003f44270 */
[----:B------:R-:W-:Y:S01]  /*23a0*/  FMUL.FTZ R41, R41, UR6 ;  /* 0x0000000629297c20 */ /* 0x000fe20008410000 */
[----:B------:R-:W-:Y:S01]  /*23b0*/  FMUL.FTZ R39, R39, UR6 ;  /* 0x0000000627277c20 */ /* 0x000fe20008410000 */
[----:B------:R-:W-:Y:S01]  /*23c0*/  ISETP.GT.AND P1, PT, R3, 0x11, PT ;  /* 0x000000110300780c */ /* 0x000fe20003f24270 */
[----:B------:R-:W-:Y:S01]  /*23d0*/  MUFU.TANH R29, R29 ;  /* 0x0000001d001d7308 */ /* 0x000fe20000002400 */
        /* <DEDUP_REMOVED lines=23> */
[----:B------:R-:W-:Y:S01]  /*2550*/  MUFU.TANH R33, R33 ;  /* 0x0000002100217308 */ /* 0x000fe20000002400 */
[----:B--2---:R-:W-:Y:S01]  /*2560*/  FSEL R32, R32, -INF , P2 ;  /* 0xff80000020207808 */ /* 0x004fe20001000000 */
[----:B------:R-:W-:Y:S01]  /*2570*/  FMUL.FTZ R59, R59, UR6 ;  /* 0x000000063b3b7c20 */ /* 0x000fe20008410000 */
[----:B------:R-:W-:Y:S01]  /*2580*/  FMUL.FTZ R68, R68, UR6 ;  /* 0x0000000644447c20 */ /* 0x000fe20008410000 */
[----:B------:R-:W-:Y:S01]  /*2590*/  FMUL.FTZ R69, R69, UR6 ;  /* 0x0000000645457c20 */ /* 0x000fe20008410000 */
[----:B------:R-:W-:Y:S01]  /*25a0*/  ULDC UR10, c[0x0][0x988] ;  /* 0x00026200000a7ab9 */ /* 0x000fe20000000800 */
[----:B------:R-:W-:Y:S01]  /*25b0*/  P2R R72, PR, RZ, 0x1 ;  /* 0x00000001ff487803 */ /* 0x000fe20000000000 */
[----:B------:R-:W-:Y:S01]  /*25c0*/  FMUL.FTZ R62, R62, UR6 ;  /* 0x000000063e3e7c20 */ /* 0x000fe20008410000 */
[----:B------:R2:W4:Y:S01]  /*25d0*/  MUFU.TANH R13, R35 ;  /* 0x00000023000d7308 */ /* 0x0005220000002400 */
        /* <DEDUP_REMOVED lines=8> */
[----:B--2---:R-:W-:Y:S01]  /*2660*/  FSEL R35, R25, -INF , P5 ;  /* 0xff80000019237808 */ /* 0x004fe20002800000 */
[----:B------:R-:W2:Y:S01]  /*2670*/  S2UR UR7, SR_CgaCtaId ;  /* 0x00000000000779c3 */ /* 0x000ea20000008800 */
[----:B------:R-:W-:-:S02]  /*2680*/  UIADD3 UR6, UR22, 0x22840, URZ ;  /* 0x0002284016067890 */ /* 0x000fc4000fffe03f */
[----:B------:R-:W-:-:S03]  /*2690*/  FMNMX.FTZ R25, R4, R35, !PT ;  /* 0x0000002304197209 */ /* 0x000fc60007810000 */
[----:B------:R5:W0:Y:S01]  /*26a0*/  MUFU.TANH R12, R34 ;  /* 0x00000022000c7308 */ /* 0x000a220000002400 */
[----:B----4-:R-:W-:-:S07]  /*26b0*/  FSEL R13, R13, -INF , P1 ;  /* 0xff8000000d0d7808 */ /* 0x010fce0000800000 */
[----:B------:R-:W4:Y:S01]  /*26c0*/  MUFU.TANH R36, R36 ;  /* 0x0000002400247308 */ /* 0x000f220000002400 */
[----:B-----5:R-:W-:Y:S02]  /*26d0*/  FSEL R34, R28, -INF , P4 ;  /* 0xff8000001c227808 */ /* 0x020fe40002000000 */
[----:B---3--:R-:W-:Y:S02]  /*26e0*/  FSEL R6, R6, -INF , P5 ;  /* 0xff80000006067808 */ /* 0x008fe40002800000 */
[----:B------:R-:W-:Y:S02]  /*26f0*/  FMNMX.FTZ R25, R34, R25, !PT ;  /* 0x0000001922197209 */ /* 0x000fe40007810000 */
[C---:B------:R-:W-:Y:S01]  /*2700*/  ISETP.GT.AND P5, PT, R3.reuse, 0x19, PT ;  /* 0x000000190300780c */ /* 0x040fe20003fa4270 */
[----:B------:R-:W3:Y:S01]  /*2710*/  MUFU.TANH R10, R30 ;  /* 0x0000001e000a7308 */ /* 0x000ee20000002400 */
[----:B0-----:R-:W-:Y:S01]  /*2720*/  FSEL R12, R12, -INF , P2 ;  /* 0xff8000000c0c7808 */ /* 0x001fe20001000000 */
[----:B--2---:R-:W-:Y:S01]  /*2730*/  UPRMT UR6, UR7, 0x654, UR6 ;  /* 0x0000065407067896 */ /* 0x004fe20008000006 */
[----:B------:R-:W-:-:S05]  /*2740*/  ISETP.GT.AND P2, PT, R3, 0x28, PT ;  /* 0x000000280300780c */ /* 0x000fca0003f44270 */
[----:B------:R-:W-:Y:S01]  /*2750*/  MUFU.TANH R37, R37 ;  /* 0x0000002500257308 */ /* 0x000fe20000002400 */
[----:B----4-:R-:W-:Y:S02]  /*2760*/  FSEL R36, R36, -INF , P6 ;  /* 0xff80000024247808 */ /* 0x010fe40003000000 */
[----:B------:R-:W-:Y:S05]  /*2770*/  SYNCS.ARRIVE.TRANS64.RED.A1T0 RZ, [UR6], RZ ;  /* 0x000000ffffff79a7 */ /* 0x000fea0008100406 */
[----:B------:R0:W2:Y:S01]  /*2780*/  MUFU.TANH R14, R38 ;  /* 0x00000026000e7308 */ /* 0x0000a20000002400 */
[----:B---3--:R-:W-:Y:S02]  /*2790*/  FSEL R10, R10, -INF , P4 ;  /* 0xff8000000a0a7808 */ /* 0x008fe40002000000 */
[----:B------:R-:W-:-:S05]  /*27a0*/  ISETP.GT.AND P4, PT, R3, 0x20, PT ;  /* 0x000000200300780c */ /* 0x000fca0003f84270 */
[----:B------:R-:W3:Y:S01]  /*27b0*/  MUFU.TANH R11, R31 ;  /* 0x0000001f000b7308 */ /* 0x000ee20000002400 */
[----:B0-----:R-:W-:-:S04]  /*27c0*/  FSEL R38, R29, -INF , P3 ;  /* 0xff8000001d267808 */ /* 0x001fc80001800000 */
[----:B------:R-:W-:-:S03]  /*27d0*/  FMNMX.FTZ R25, R38, R25, !PT ;  /* 0x0000001926197209 */ /* 0x000fc60007810000 */
[----:B------:R-:W0:Y:S01]  /*27e0*/  MUFU.TANH R40, R40 ;  /* 0x0000002800287308 */ /* 0x000e220000002400 */
[----:B------:R-:W-:Y:S02]  /*27f0*/  FMNMX.FTZ R24, R32, R25, !PT ;  /* 0x0000001920187209 */ /* 0x000fe40007810000 */
[----:B--2---:R-:W-:Y:S02]  /*2800*/  FSEL R14, R14, -INF , P6 ;  /* 0xff8000000e0e7808 */ /* 0x004fe40003000000 */
[----:B------:R-:W-:-:S03]  /*2810*/  ISETP.GT.AND P6, PT, R3, 0x30, PT ;  /* 0x000000300300780c */ /* 0x000fc60003fc4270 */
[----:B------:R2:W4:Y:S01]  /*2820*/  MUFU.TANH R15, R39 ;  /* 0x00000027000f7308 */ /* 0x0005220000002400 */
[----:B---3--:R-:W-:Y:S02]  /*2830*/  FSEL R11, R11, -INF , P3 ;  /* 0xff8000000b0b7808 */ /* 0x008fe40001800000 */
[----:B------:R-:W-:-:S05]  /*2840*/  ISETP.GT.AND P3, PT, R3, 0x21, PT ;  /* 0x000000210300780c */ /* 0x000fca0003f64270 */
[----:B------:R-:W3:Y:S01]  /*2850*/  MUFU.TANH R41, R41 ;  /* 0x0000002900297308 */ /* 0x000ee20000002400 */
[----:B--2---:R-:W-:Y:S02]  /*2860*/  FSEL R39, R33, -INF , P1 ;  /* 0xff80000021277808 */ /* 0x004fe40000800000 */
[----:B0-----:R-:W-:Y:S02]  /*2870*/  FSEL R40, R40, -INF , P4 ;  /* 0xff80000028287808 */ /* 0x001fe40002000000 */
[----:B------:R-:W-:Y:S02]  /*2880*/  FMNMX.FTZ R25, R39, R24, !PT ;  /* 0x0000001827197209 */ /* 0x000fe40007810000 */
[----:B------:R-:W-:Y:S01]  /*2890*/  ISETP.GT.AND P1, PT, R3, 0x29, PT ;  /* 0x000000290300780c */ /* 0x000fe20003f24270 */
[----:B------:R-:W0:Y:S01]  /*28a0*/  MUFU.TANH R44, R44 ;  /* 0x0000002c002c7308 */ /* 0x000e220000002400 */
[----:B------:R-:W-:Y:S02]  /*28b0*/  FMNMX.FTZ R25, R36, R25, !PT ;  /* 0x0000001924197209 */ /* 0x000fe40007810000 */
[----:B----4-:R-:W-:-:S05]  /*28c0*/  FSEL R15, R15, -INF , P5 ;  /* 0xff8000000f0f7808 */ /* 0x010fca0002800000 */
[----:B------:R2:W4:Y:S01]  /*28d0*/  MUFU.TANH R20, R42 ;  /* 0x0000002a00147308 */ /* 0x0005220000002400 */
[----:B---3--:R-:W-:-:S07]  /*28e0*/  FSEL R41, R41, -INF , P3 ;  /* 0xff80000029297808 */ /* 0x008fce0001800000 */
[----:B------:R-:W3:Y:S01]  /*28f0*/  MUFU.TANH R45, R45 ;  /* 0x0000002d002d7308 */ /* 0x000ee20000002400 */
[----:B--2---:R-:W-:Y:S02]  /*2900*/  FSEL R42, R37, -INF , P5 ;  /* 0xff800000252a7808 */ /* 0x004fe40002800000 */
[----:B0-----:R-:W-:Y:S02]  /*2910*/  FSEL R44, R44, -INF , P2 ;  /* 0xff8000002c2c7808 */ /* 0x001fe40001000000 */
[----:B------:R-:W-:Y:S02]  /*2920*/  FMNMX.FTZ R25, R42, R25, !PT ;  /* 0x000000192a197209 */ /* 0x000fe40007810000 */
[----:B------:R-:W-:Y:S01]  /*2930*/  ISETP.GT.AND P5, PT, R3, 0x31, PT ;  /* 0x000000310300780c */ /* 0x000fe20003fa4270 */
[----:B------:R-:W0:Y:S01]  /*2940*/  MUFU.TANH R48, R48 ;  /* 0x0000003000307308 */ /* 0x000e220000002400 */
[----:B------:R-:W-:Y:S02]  /*2950*/  FMNMX.FTZ R24, R40, R25, !PT ;  /* 0x0000001928187209 */ /* 0x000fe40007810000 */
[----:B----4-:R-:W-:-:S02]  /*2960*/  FSEL R20, R20, -INF , P4 ;  /* 0xff80000014147808 */ /* 0x010fc40002000000 */
[----:B------:R-:W-:Y:S02]  /*2970*/  FMNMX.FTZ R25, R41, R24, !PT ;  /* 0x0000001829197209 */ /* 0x000fe40007810000 */
[----:B------:R-:W-:Y:S01]  /*2980*/  ISETP.GT.AND P4, PT, R3, 0x38, PT ;  /* 0x000000380300780c */ /* 0x000fe20003f84270 */
[----:B------:R-:W2:Y:S01]  /*2990*/  MUFU.TANH R49, R49 ;  /* 0x0000003100317308 */ /* 0x000ea20000002400 */
[----:B---3--:R-:W-:Y:S02]  /*29a0*/  FSEL R45, R45, -INF , P1 ;  /* 0xff8000002d2d7808 */ /* 0x008fe40000800000 */
[----:B------:R-:W-:-:S04]  /*29b0*/  FMNMX.FTZ R24, R44, R25, !PT ;  /* 0x000000192c187209 */ /* 0x000fc80007810000 */
[----:B------:R-:W-:Y:S01]  /*29c0*/  FMNMX.FTZ R25, R45, R24, !PT ;  /* 0x000000182d197209 */ /* 0x000fe20007810000 */
[----:B------:R-:W3:Y:S01]  /*29d0*/  MUFU.TANH R21, R43 ;  /* 0x0000002b00157308 */ /* 0x000ee20000002400 */
[----:B0-----:R-:W-:-:S04]  /*29e0*/  FSEL R48, R48, -INF , P6 ;  /* 0xff80000030307808 */ /* 0x001fc80003000000 */
[----:B------:R-:W-:-:S03]  /*29f0*/  FMNMX.FTZ R24, R48, R25, !PT ;  /* 0x0000001930187209 */ /* 0x000fc60007810000 */
[----:B------:R-:W0:Y:S01]  /*2a00*/  MUFU.TANH R52, R52 ;  /* 0x0000003400347308 */ /* 0x000e220000002400 */
[----:B--2---:R-:W-:-:S04]  /*2a10*/  FSEL R49, R49, -INF , P5 ;  /* 0xff80000031317808 */ /* 0x004fc80002800000 */
[----:B------:R-:W-:-:S03]  /*2a20*/  FMNMX.FTZ R25, R49, R24, !PT ;  /* 0x0000001831197209 */ /* 0x000fc60007810000 */
[----:B------:R-:W2:Y:S01]  /*2a30*/  MUFU.TANH R46, R46 ;  /* 0x0000002e002e7308 */ /* 0x000ea20000002400 */
[----:B---3--:R-:W-:Y:S02]  /*2a40*/  FSEL R21, R21, -INF , P3 ;  /* 0xff80000015157808 */ /* 0x008fe40001800000 */
[----:B------:R-:W-:-:S05]  /*2a50*/  ISETP.GT.AND P3, PT, R3, 0x39, PT ;  /* 0x000000390300780c */ /* 0x000fca0003f64270 */
[----:B------:R-:W3:Y:S01]  /*2a60*/  MUFU.TANH R53, R53 ;  /* 0x0000003500357308 */ /* 0x000ee20000002400 */
[----:B0-----:R-:W-:-:S04]  /*2a70*/  FSEL R52, R52, -INF , P4 ;  /* 0xff80000034347808 */ /* 0x001fc80002000000 */
[----:B------:R-:W-:-:S03]  /*2a80*/  FMNMX.FTZ R28, R52, R25, !PT ;  /* 0x00000019341c7209 */ /* 0x000fc60007810000 */
[----:B------:R-:W0:Y:S01]  /*2a90*/  MUFU.TANH R47, R47 ;  /* 0x0000002f002f7308 */ /* 0x000e220000002400 */
[----:B--2---:R-:W-:Y:S02]  /*2aa0*/  FSEL R24, R46, -INF , P2 ;  /* 0xff8000002e187808 */ /* 0x004fe40001000000 */
[----:B------:R-:W-:-:S05]  /*2ab0*/  ISETP.GT.AND P2, PT, R3, 0x40, PT ;  /* 0x000000400300780c */ /* 0x000fca0003f44270 */
[----:B------:R-:W2:Y:S01]  /*2ac0*/  MUFU.TANH R56, R56 ;  /* 0x0000003800387308 */ /* 0x000ea20000002400 */
[----:B---3--:R-:W-:-:S04]  /*2ad0*/  FSEL R53, R53, -INF , P3 ;  /* 0xff80000035357808 */ /* 0x008fc80001800000 */
[----:B------:R-:W-:-:S03]  /*2ae0*/  FMNMX.FTZ R29, R53, R28, !PT ;  /* 0x0000001c351d7209 */ /* 0x000fc60007810000 */
[----:B------:R-:W3:Y:S01]  /*2af0*/  MUFU.TANH R26, R50 ;  /* 0x00000032001a7308 */ /* 0x000ee20000002400 */
[----:B0-----:R-:W-:Y:S02]  /*2b00*/  FSEL R25, R47, -INF , P1 ;  /* 0xff8000002f197808 */ /* 0x001fe40000800000 */
[----:B------:R-:W-:-:S05]  /*2b10*/  ISETP.GT.AND P1, PT, R3, 0x41, PT ;  /* 0x000000410300780c */ /* 0x000fca0003f24270 */
        /* <DEDUP_REMOVED lines=31> */
[----:B---3--:R-:W-:-:S07]  /*2d10*/  FSEL R65, R65, -INF , P3 ;  /* 0xff80000041417808 */ /* 0x008fce0001800000 */
[----:B------:R-:W3:Y:S01]  /*2d20*/  MUFU.TANH R69, R69 ;  /* 0x0000004500457308 */ /* 0x000ee20000002400 */
[----:B0-----:R-:W-:Y:S02]  /*2d30*/  FSEL R31, R31, -INF , P1 ;  /* 0xff8000001f1f7808 */ /* 0x001fe40000800000 */
[----:B------:R-:W-:Y:S02]  /*2d40*/  ISETP.GT.AND P1, PT, R3, 0x59, PT ;  /* 0x000000590300780c */ /* 0x000fe40003f24270 */
[----:B------:R-:W-:-:S03]  /*2d50*/  FMNMX.FTZ R3, R65, R46, !PT ;  /* 0x0000002e41037209 */ /* 0x000fc60007810000 */
[----:B------:R-:W0:Y:S01]  /*2d60*/  MUFU.TANH R62, R62 ;  /* 0x0000003e003e7308 */ /* 0x000e220000002400 */
[----:B--2---:R-:W-:-:S04]  /*2d70*/  FSEL R68, R68, -INF , P2 ;  /* 0xff80000044447808 */ /* 0x004fc80001000000 */
[----:B------:R-:W-:-:S03]  /*2d80*/  FMNMX.FTZ R46, R68, R3, !PT ;  /* 0x00000003442e7209 */ /* 0x000fc60007810000 */
[----:B------:R-:W2:Y:S01]  /*2d90*/  MUFU.TANH R63, R63 ;  /* 0x0000003f003f7308 */ /* 0x000ea20000002400 */
[----:B---3--:R-:W-:-:S04]  /*2da0*/  FSEL R69, R69, -INF , P1 ;  /* 0xff80000045457808 */ /* 0x008fc80000800000 */
[----:B------:R-:W-:-:S03]  /*2db0*/  FMNMX.FTZ R46, R69, R46, !PT ;  /* 0x0000002e452e7209 */ /* 0x000fc60007810000 */
[----:B------:R-:W3:Y:S01]  /*2dc0*/  MUFU.TANH R66, R66 ;  /* 0x0000004200427308 */ /* 0x000ee20000002400 */
[----:B0-----:R-:W-:Y:S01]  /*2dd0*/  FSEL R62, R62, -INF , P6 ;  /* 0xff8000003e3e7808 */ /* 0x001fe20003000000 */
[----:B------:R-:W0:Y:S06]  /*2de0*/  SHFL.BFLY PT, R3, R46, 0x2, 0x1f ;  /* 0x0c401f002e037f89 */ /* 0x000e2c00000e0000 */
[----:B------:R-:W4:Y:S01]  /*2df0*/  MUFU.TANH R67, R67 ;  /* 0x0000004300437308 */ /* 0x000f220000002400 */
[----:B--2---:R-:W-:-:S07]  /*2e00*/  FSEL R63, R63, -INF , P5 ;  /* 0xff8000003f3f7808 */ /* 0x004fce0002800000 */
[----:B------:R-:W2:Y:S01]  /*2e10*/  MUFU.TANH R70, R70 ;  /* 0x0000004600467308 */ /* 0x000ea20000002400 */
[----:B---3--:R-:W-:-:S07]  /*2e20*/  FSEL R66, R66, -INF , P4 ;  /* 0xff80000042427808 */ /* 0x008fce0002000000 */
[----:B------:R-:W3:Y:S01]  /*2e30*/  MUFU.TANH R71, R71 ;  /* 0x0000004700477308 */ /* 0x000ee20000002400 */
[----:B----4-:R-:W-:Y:S02]  /*2e40*/  FSEL R67, R67, -INF , P3 ;  /* 0xff80000043437808 */ /* 0x010fe40001800000 */
[----:B0-----:R-:W-:-:S05]  /*2e50*/  FMNMX.FTZ R33, R46, R3, !PT ;  /* 0x000000032e217209 */ /* 0x001fca0007810000 */
[----:B------:R-:W0:Y:S01]  /*2e60*/  SHFL.BFLY PT, R50, R33, 0x1, 0x1f ;  /* 0x0c201f0021327f89 */ /* 0x000e2200000e0000 */
[----:B--2---:R-:W-:Y:S02]  /*2e70*/  FSEL R70, R70, -INF , P2 ;  /* 0xff80000046467808 */ /* 0x004fe40001000000 */
[----:B---3--:R-:W-:Y:S02]  /*2e80*/  FSEL R71, R71, -INF , P1 ;  /* 0xff80000047477808 */ /* 0x008fe40000800000 */
[----:B0-----:R-:W-:Y:S02]  /*2e90*/  FMNMX.FTZ R3, R33, R50, !PT ;  /* 0x0000003221037209 */ /* 0x001fe40007810000 */
[----:B------:R-:W-:Y:S02]  /*2ea0*/  FMNMX.FTZ R33, R5, R6, !PT ;  /* 0x0000000605217209 */ /* 0x000fe40007810000 */
[C---:B------:R-:W-:Y:S01]  /*2eb0*/  FSETP.NEU.FTZ.AND P0, PT, R3.reuse, -INF , PT ;  /* 0xff8000000300780b */ /* 0x040fe20003f1d000 */
[----:B------:R-:W-:Y:S01]  /*2ec0*/  FMUL.FTZ R37, R3, UR10 ;  /* 0x0000000a03257c20 */ /* 0x000fe20008410000 */
[----:B------:R-:W-:-:S04]  /*2ed0*/  FMNMX.FTZ R46, R10, R33, !PT ;  /* 0x000000210a2e7209 */ /* 0x000fc80007810000 */
        /* <DEDUP_REMOVED lines=9> */
[--C-:B------:R-:W-:Y:S01]  /*2f70*/  FFMA.FTZ R154, R34, UR10, -R47.reuse ;  /* 0x0000000a229a7c23 */ /* 0x100fe2000801082f */
[----:B------:R-:W-:Y:S01]  /*2f80*/  MUFU.EX2 R152, R152 ;  /* 0x0000009800987308 */ /* 0x000fe20000000800 */
        /* <DEDUP_REMOVED lines=26> */
[----:B------:R-:W-:-:S03]  /*3130*/  FFMA.FTZ R37, R39, UR10, -R47 ;  /* 0x0000000a27257c23 */ /* 0x000fc6000801082f */
[----:B------:R-:W-:Y:S02]  /*3140*/  FMNMX.FTZ R39, R27, R4, !PT ;  /* 0x000000041b277209 */ /* 0x000fe40007810000 */
[----:B------:R-:W-:Y:S02]  /*3150*/  MUFU.EX2 R156, R156 ;  /* 0x0000009c009c7308 */ /* 0x000fe40000000800 */
[----:B------:R-:W-:-:S04]  /*3160*/  FMNMX.FTZ R4, R28, R39, !PT ;  /* 0x000000271c047209 */ /* 0x000fc80007810000 */
[----:B------:R-:W-:Y:S02]  /*3170*/  FMNMX.FTZ R39, R29, R4, !PT ;  /* 0x000000041d277209 */ /* 0x000fe40007810000 */
[----:B------:R-:W-:Y:S02]  /*3180*/  MUFU.EX2 R37, R37 ;  /* 0x0000002500257308 */ /* 0x000fe40000000800 */
[----:B------:R-:W-:Y:S01]  /*3190*/  FMNMX.FTZ R4, R30, R39, !PT ;  /* 0x000000271e047209 */ /* 0x000fe20007810000 */
[--C-:B------:R-:W-:Y:S01]  /*31a0*/  FFMA.FTZ R39, R42, UR10, -R47.reuse ;  /* 0x0000000a2a277c23 */ /* 0x100fe2000801082f */
[----:B------:R-:W-:Y:S02]  /*31b0*/  FFMA.FTZ R47, R69, UR10, -R47 ;  /* 0x0000000a452f7c23 */ /* 0x000fe4000801082f */
[----:B------:R-:W-:Y:S02]  /*31c0*/  FMNMX.FTZ R43, R31, R4, !PT ;  /* 0x000000041f2b7209 */ /* 0x000fe40007810000 */
[----:B------:R-:W-:Y:S02]  /*31d0*/  MUFU.EX2 R158, R158 ;  /* 0x0000009e009e7308 */ /* 0x000fe40000000800 */
[----:B------:R-:W-:-:S04]  /*31e0*/  FMNMX.FTZ R4, R62, R43, !PT ;  /* 0x0000002b3e047209 */ /* 0x000fc80007810000 */
[----:B------:R-:W-:Y:S02]  /*31f0*/  FMNMX.FTZ R43, R63, R4, !PT ;  /* 0x000000043f2b7209 */ /* 0x000fe40007810000 */
[----:B------:R-:W-:Y:S02]  /*3200*/  MUFU.EX2 R39, R39 ;  /* 0x0000002700277308 */ /* 0x000fe40000000800 */
[----:B------:R-:W-:-:S04]  /*3210*/  FMNMX.FTZ R4, R66, R43, !PT ;  /* 0x0000002b42047209 */ /* 0x000fc80007810000 */
[----:B------:R-:W-:Y:S02]  /*3220*/  FMNMX.FTZ R41, R67, R4, !PT ;  /* 0x0000000443297209 */ /* 0x000fe40007810000 */
[----:B------:R-:W-:Y:S02]  /*3230*/  MUFU.EX2 R43, R32 ;  /* 0x00000020002b7308 */ /* 0x000fe40000000800 */
[----:B------:R-:W-:-:S04]  /*3240*/  FMNMX.FTZ R4, R70, R41, !PT ;  /* 0x0000002946047209 */ /* 0x000fc80007810000 */
[----:B------:R-:W-:Y:S02]  /*3250*/  FMNMX.FTZ R4, R71, R4, !PT ;  /* 0x0000000447047209 */ /* 0x000fe40007810000 */
[----:B------:R-:W-:Y:S03]  /*3260*/  MUFU.EX2 R160, R160 ;  /* 0x000000a000a07308 */ /* 0x000fe60000000800 */
[----:B------:R-:W0:Y:S05]  /*3270*/  SHFL.BFLY PT, R41, R4, 0x2, 0x1f ;  /* 0x0c401f0004297f89 */ /* 0x000e2a00000e0000 */
[----:B------:R-:W-:Y:S08]  /*3280*/  MUFU.EX2 R44, R44 ;  /* 0x0000002c002c7308 */ /* 0x000ff00000000800 */
[----:B------:R-:W2:Y:S08]  /*3290*/  MUFU.EX2 R45, R45 ;  /* 0x0000002d002d7308 */ /* 0x000eb00000000800 */
[----:B------:R-:W-:Y:S01]  /*32a0*/  MUFU.EX2 R48, R48 ;  /* 0x0000003000307308 */ /* 0x000fe20000000800 */
[----:B0-----:R-:W-:-:S05]  /*32b0*/  FMNMX.FTZ R41, R4, R41, !PT ;  /* 0x0000002904297209 */ /* 0x001fca0007810000 */
[----:B------:R-:W0:Y:S02]  /*32c0*/  SHFL.BFLY PT, R4, R41, 0x1, 0x1f ;  /* 0x0c201f0029047f89 */ /* 0x000e2400000e0000 */
[----:B------:R-:W3:Y:S01]  /*32d0*/  MUFU.EX2 R49, R49 ;  /* 0x0000003100317308 */ /* 0x000ee20000000800 */
[----:B--2---:R-:W-:-:S07]  /*32e0*/  F2FP.F16.F32.PACK_AB R162, R45, R44 ;  /* 0x0000002c2da2723e */ /* 0x004fce00000000ff */
[----:B------:R-:W-:Y:S08]  /*32f0*/  MUFU.EX2 R52, R52 ;  /* 0x0000003400347308 */ /* 0x000ff00000000800 */
[----:B------:R-:W2:Y:S01]  /*3300*/  MUFU.EX2 R53, R53 ;  /* 0x0000003500357308 */ /* 0x000ea20000000800 */
[----:B---3--:R-:W-:Y:S02]  /*3310*/  F2FP.F16.F32.PACK_AB R164, R49, R48 ;  /* 0x0000003031a4723e */ /* 0x008fe400000000ff */
[----:B0-----:R-:W-:-:S05]  /*3320*/  FMNMX.FTZ R4, R41, R4, !PT ;  /* 0x0000000429047209 */ /* 0x001fca0007810000 */
[----:B------:R-:W-:Y:S01]  /*3330*/  MUFU.EX2 R56, R56 ;  /* 0x0000003800387308 */ /* 0x000fe20000000800 */
[C---:B------:R-:W-:Y:S01]  /*3340*/  FSETP.NEU.FTZ.AND P1, PT, R4.reuse, -INF , PT ;  /* 0xff8000000400780b */ /* 0x040fe20003f3d000 */
[----:B------:R-:W-:-:S06]  /*3350*/  FMUL.FTZ R32, R4, UR10 ;  /* 0x0000000a04207c20 */ /* 0x000fcc0008410000 */
[----:B------:R-:W-:Y:S01]  /*3360*/  MUFU.EX2 R57, R57 ;  /* 0x0000003900397308 */ /* 0x000fe20000000800 */
[----:B------:R-:W-:Y:S02]  /*3370*/  FSEL R32, R32, RZ, P1 ;  /* 0x000000ff20207208 */ /* 0x000fe40000800000 */
[----:B--2---:R-:W-:-:S03]  /*3380*/  F2FP.F16.F32.PACK_AB R166, R53, R52 ;  /* 0x0000003435a6723e */ /* 0x004fc600000000ff */
[--C-:B------:R-:W-:Y:S01]  /*3390*/  FFMA.FTZ R6, R6, UR10, -R32.reuse ;  /* 0x0000000a06067c23 */ /* 0x100fe20008010820 */
[--C-:B------:R-:W-:Y:S01]  /*33a0*/  FFMA.FTZ R5, R5, UR10, -R32.reuse ;  /* 0x0000000a05057c23 */ /* 0x100fe20008010820 */
[--C-:B------:R-:W-:Y:S01]  /*33b0*/  FFMA.FTZ R10, R10, UR10, -R32.reuse ;  /* 0x0000000a0a0a7c23 */ /* 0x100fe20008010820 */
[--C-:B------:R-:W-:Y:S01]  /*33c0*/  FFMA.FTZ R11, R11, UR10, -R32.reuse ;  /* 0x0000000a0b0b7c23 */ /* 0x100fe20008010820 */
[--C-:B------:R-:W-:Y:S01]  /*33d0*/  FFMA.FTZ R12, R12, UR10, -R32.reuse ;  /* 0x0000000a0c0c7c23 */ /* 0x100fe20008010820 */
[----:B------:R0:W-:Y:S01]  /*33e0*/  MUFU.EX2 R153, R5 ;  /* 0x0000000500997308 */ /* 0x0001e20000000800 */
        /* <DEDUP_REMOVED lines=8> */
[----:B0-----:R-:W-:Y:S01]  /*3470*/  FADD.FTZ R5, R152, R33 ;  /* 0x0000002198057221 */ /* 0x001fe20000010000 */
[--C-:B------:R-:W-:Y:S01]  /*3480*/  FFMA.FTZ R26, R26, UR10, -R32.reuse ;  /* 0x0000000a1a1a7c23 */ /* 0x100fe20008010820 */
[--C-:B------:R-:W-:Y:S01]  /*3490*/  FFMA.FTZ R27, R27, UR10, -R32.reuse ;  /* 0x0000000a1b1b7c23 */ /* 0x100fe20008010820 */
[--C-:B------:R-:W-:Y:S01]  /*34a0*/  FFMA.FTZ R28, R28, UR10, -R32.reuse ;  /* 0x0000000a1c1c7c23 */ /* 0x100fe20008010820 */
[----:B------:R-:W-:Y:S01]  /*34b0*/  FADD.FTZ R34, R154, R5 ;  /* 0x000000059a227221 */ /* 0x000fe20000010000 */
[--C-:B------:R-:W-:Y:S01]  /*34c0*/  FFMA.FTZ R29, R29, UR10, -R32.reuse ;  /* 0x0000000a1d1d7c23 */ /* 0x100fe20008010820 */
[----:B------:R-:W-:Y:S01]  /*34d0*/  FFMA.FTZ R30, R30, UR10, -R32 ;  /* 0x0000000a1e1e7c23 */ /* 0x000fe20008010820 */
[----:B------:R-:W0:Y:S01]  /*34e0*/  MUFU.EX2 R10, R10 ;  /* 0x0000000a000a7308 */ /* 0x000e220000000800 */
[----:B------:R-:W-:Y:S01]  /*34f0*/  FADD.FTZ R5, R35, R34 ;  /* 0x0000002223057221 */ /* 0x000fe20000010000 */
[--C-:B------:R-:W-:Y:S01]  /*3500*/  FFMA.FTZ R31, R31, UR10, -R32.reuse ;  /* 0x0000000a1f1f7c23 */ /* 0x100fe20008010820 */
[----:B------:R-:W-:Y:S01]  /*3510*/  F2FP.F16.F32.PACK_AB R152, R33, R152 ;  /* 0x000000982198723e */ /* 0x000fe200000000ff */
[--C-:B------:R-:W-:Y:S01]  /*3520*/  FFMA.FTZ R62, R62, UR10, -R32.reuse ;  /* 0x0000000a3e3e7c23 */ /* 0x100fe20008010820 */
[----:B------:R-:W-:Y:S01]  /*3530*/  FADD.FTZ R34, R156, R5 ;  /* 0x000000059c227221 */ /* 0x000fe20000010000 */
[--C-:B------:R-:W-:Y:S01]  /*3540*/  FFMA.FTZ R63, R63, UR10, -R32.reuse ;  /* 0x0000000a3f3f7c23 */ /* 0x100fe20008010820 */
[----:B------:R-:W-:Y:S01]  /*3550*/  FFMA.FTZ R66, R66, UR10, -R32 ;  /* 0x0000000a42427c23 */ /* 0x000fe20008010820 */
[----:B------:R-:W3:Y:S01]  /*3560*/  MUFU.EX2 R11, R11 ;  /* 0x0000000b000b7308 */ /* 0x000ee20000000800 */
[----:B--2---:R-:W-:Y:S01]  /*3570*/  FADD.FTZ R5, R153, R6 ;  /* 0x0000000699057221 */ /* 0x004fe20000010000 */
[----:B------:R-:W-:Y:S01]  /*3580*/  FADD.FTZ R41, R37, R34 ;  /* 0x0000002225297221 */ /* 0x000fe20000010000 */
[--C-:B------:R-:W-:Y:S01]  /*3590*/  FFMA.FTZ R67, R67, UR10, -R32.reuse ;  /* 0x0000000a43437c23 */ /* 0x100fe20008010820 */
[--C-:B------:R-:W-:Y:S01]  /*35a0*/  FFMA.FTZ R70, R70, UR10, -R32.reuse ;  /* 0x0000000a46467c23 */ /* 0x100fe20008010820 */
[----:B------:R-:W-:Y:S01]  /*35b0*/  FFMA.FTZ R32, R71, UR10, -R32 ;  /* 0x0000000a47207c23 */ /* 0x000fe20008010820 */
[----:B------:R-:W-:Y:S01]  /*35c0*/  FADD.FTZ R36, R158, R41 ;  /* 0x000000299e247221 */ /* 0x000fe20000010000 */
[----:B------:R-:W-:Y:S01]  /*35d0*/  F2FP.F16.F32.PACK_AB R153, R6, R153 ;  /* 0x000000990699723e */ /* 0x000fe200000000ff */
[----:B------:R-:W2:Y:S01]  /*35e0*/  MUFU.EX2 R12, R12 ;  /* 0x0000000c000c7308 */ /* 0x000ea20000000800 */
[----:B0-----:R-:W-:Y:S01]  /*35f0*/  FADD.FTZ R34, R10, R5 ;  /* 0x000000050a227221 */ /* 0x001fe20000010000 */
[----:B------:R-:W-:Y:S01]  /*3600*/  FADD.FTZ R41, R39, R36 ;  /* 0x0000002427297221 */ /* 0x000fe20000010000 */
[----:B------:R-:W-:-:S02]  /*3610*/  F2FP.F16.F32.PACK_AB R154, R35, R154 ;  /* 0x0000009a239a723e */ /* 0x000fc400000000ff */
[----:B------:R-:W-:Y:S01]  /*3620*/  F2FP.F16.F32.PACK_AB R156, R37, R156 ;  /* 0x0000009c259c723e */ /* 0x000fe200000000ff */
[----:B------:R-:W-:Y:S01]  /*3630*/  FADD.FTZ R36, R160, R41 ;  /* 0x00000029a0247221 */ /* 0x000fe20000010000 */
[----:B------:R-:W-:Y:S01]  /*3640*/  F2FP.F16.F32.PACK_AB R158, R39, R158 ;  /* 0x0000009e279e723e */ /* 0x000fe200000000ff */
[----:B------:R-:W0:Y:S01]  /*3650*/  MUFU.EX2 R13, R13 ;  /* 0x0000000d000d7308 */ /* 0x000e220000000800 */
[----:B---3--:R-:W-:Y:S01]  /*3660*/  FADD.FTZ R5, R11, R34 ;  /* 0x000000220b057221 */ /* 0x008fe20000010000 */
[----:B------:R-:W-:Y:S01]  /*3670*/  FADD.FTZ R41, R43, R36 ;  /* 0x000000242b297221 */ /* 0x000fe20000010000 */
[----:B------:R-:W-:Y:S02]  /*3680*/  F2FP.F16.F32.PACK_AB R155, R11, R10 ;  /* 0x0000000a0b9b723e */ /* 0x000fe400000000ff */
[----:B------:R-:W-:Y:S01]  /*3690*/  F2FP.F16.F32.PACK_AB R160, R43, R160 ;  /* 0x000000a02ba0723e */ /* 0x000fe200000000ff */
[----:B------:R-:W-:Y:S01]  /*36a0*/  FADD.FTZ R36, R44, R41 ;  /* 0x000000292c247221 */ /* 0x000fe20000010000 */
[----:B------:R-:W-:Y:S01]  /*36b0*/  F2FP.F16.F32.PACK_AB R168, R57, R56 ;  /* 0x0000003839a8723e */ /* 0x000fe200000000ff */
[----:B------:R-:W3:Y:S01]  /*36c0*/  MUFU.EX2 R14, R14 ;  /* 0x0000000e000e7308 */ /* 0x000ee20000000800 */
[----:B--2---:R-:W-:Y:S01]  /*36d0*/  FADD.FTZ R34, R12, R5 ;  /* 0x000000050c227221 */ /* 0x004fe20000010000 */
[----:B------:R-:W-:-:S04]  /*36e0*/  FADD.FTZ R41, R45, R36 ;  /* 0x000000242d297221 */ /* 0x000fc80000010000 */
[----:B------:R-:W-:Y:S02]  /*36f0*/  FADD.FTZ R36, R48, R41 ;  /* 0x0000002930247221 */ /* 0x000fe40000010000 */
[----:B------:R-:W2:Y:S01]  /*3700*/  MUFU.EX2 R15, R15 ;  /* 0x0000000f000f7308 */ /* 0x000ea20000000800 */
[----:B0-----:R-:W-:Y:S01]  /*3710*/  FADD.FTZ R5, R13, R34 ;  /* 0x000000220d057221 */ /* 0x001fe20000010000 */
[----:B------:R-:W-:Y:S01]  /*3720*/  FADD.FTZ R41, R49, R36 ;  /* 0x0000002431297221 */ /* 0x000fe20000010000 */
[----:B------:R-:W-:-:S03]  /*3730*/  F2FP.F16.F32.PACK_AB R157, R13, R12 ;  /* 0x0000000c0d9d723e */ /* 0x000fc600000000ff */
[----:B------:R-:W-:Y:S02]  /*3740*/  FADD.FTZ R36, R52, R41 ;  /* 0x0000002934247221 */ /* 0x000fe40000010000 */
[----:B------:R-:W0:Y:S01]  /*3750*/  MUFU.EX2 R20, R20 ;  /* 0x0000001400147308 */ /* 0x000e220000000800 */
[----:B---3--:R-:W-:Y:S01]  /*3760*/  FADD.FTZ R34, R14, R5 ;  /* 0x000000050e227221 */ /* 0x008fe20000010000 */
[----:B------:R-:W-:-:S04]  /*3770*/  FADD.FTZ R33, R53, R36 ;  /* 0x0000002435217221 */ /* 0x000fc80000010000 */
[----:B------:R-:W-:Y:S02]  /*3780*/  FADD.FTZ R36, R56, R33 ;  /* 0x0000002138247221 */ /* 0x000fe40000010000 */
[----:B------:R-:W3:Y:S01]  /*3790*/  MUFU.EX2 R21, R21 ;  /* 0x0000001500157308 */ /* 0x000ee20000000800 */
[----:B--2---:R-:W-:Y:S01]  /*37a0*/  FADD.FTZ R5, R15, R34 ;  /* 0x000000220f057221 */ /* 0x004fe20000010000 */
[----:B------:R-:W-:Y:S01]  /*37b0*/  FADD.FTZ R33, R57, R36 ;  /* 0x0000002439217221 */ /* 0x000fe20000010000 */
[----:B------:R-:W-:-:S05]  /*37c0*/  F2FP.F16.F32.PACK_AB R159, R15, R14 ;  /* 0x0000000e0f9f723e */ /* 0x000fca00000000ff */
[----:B------:R-:W2:Y:S01]  /*37d0*/  MUFU.EX2 R24, R24 ;  /* 0x0000001800187308 */ /* 0x000ea20000000800 */
[----:B0-----:R-:W-:-:S07]  /*37e0*/  FADD.FTZ R34, R20, R5 ;  /* 0x0000000514227221 */ /* 0x001fce0000010000 */
[----:B------:R-:W0:Y:S01]  /*37f0*/  MUFU.EX2 R25, R25 ;  /* 0x0000001900197308 */ /* 0x000e220000000800 */
[C---:B---3--:R-:W-:Y:S01]  /*3800*/  FADD.FTZ R5, R21.reuse, R34 ;  /* 0x0000002215057221 */ /* 0x048fe20000010000 */
[----:B------:R-:W-:-:S06]  /*3810*/  F2FP.F16.F32.PACK_AB R161, R21, R20 ;  /* 0x0000001415a1723e */ /* 0x000fcc00000000ff */
[----:B------:R-:W3:Y:S01]  /*3820*/  MUFU.EX2 R26, R26 ;  /* 0x0000001a001a7308 */ /* 0x000ee20000000800 */
[----:B--2---:R-:W-:-:S07]  /*3830*/  FADD.FTZ R34, R24, R5 ;  /* 0x0000000518227221 */ /* 0x004fce0000010000 */
[----:B------:R-:W2:Y:S01]  /*3840*/  MUFU.EX2 R27, R27 ;  /* 0x0000001b001b7308 */ /* 0x000ea20000000800 */
[C---:B0-----:R-:W-:Y:S01]  /*3850*/  FADD.FTZ R5, R25.reuse, R34 ;  /* 0x0000002219057221 */ /* 0x041fe20000010000 */
[----:B------:R-:W-:-:S06]  /*3860*/  F2FP.F16.F32.PACK_AB R163, R25, R24 ;  /* 0x0000001819a3723e */ /* 0x000fcc00000000ff */
[----:B------:R-:W0:Y:S01]  /*3870*/  MUFU.EX2 R28, R28 ;  /* 0x0000001c001c7308 */ /* 0x000e220000000800 */
[----:B---3--:R-:W-:-:S07]  /*3880*/  FADD.FTZ R34, R26, R5 ;  /* 0x000000051a227221 */ /* 0x008fce0000010000 */
[----:B------:R-:W3:Y:S01]  /*3890*/  MUFU.EX2 R60, R60 ;  /* 0x0000003c003c7308 */ /* 0x000ee20000000800 */
[C---:B--2---:R-:W-:Y:S01]  /*38a0*/  FADD.FTZ R5, R27.reuse, R34 ;  /* 0x000000221b057221 */ /* 0x044fe20000010000 */
[----:B------:R-:W-:-:S06]  /*38b0*/  F2FP.F16.F32.PACK_AB R165, R27, R26 ;  /* 0x0000001a1ba5723e */ /* 0x000fcc00000000ff */
[----:B------:R-:W2:Y:S01]  /*38c0*/  MUFU.EX2 R29, R29 ;  /* 0x0000001d001d7308 */ /* 0x000ea20000000800 */
[----:B0-----:R-:W-:-:S07]  /*38d0*/  FADD.FTZ R34, R28, R5 ;  /* 0x000000051c227221 */ /* 0x001fce0000010000 */
[----:B------:R-:W0:Y:S01]  /*38e0*/  MUFU.EX2 R61, R61 ;  /* 0x0000003d003d7308 */ /* 0x000e220000000800 */
[----:B---3--:R-:W-:-:S07]  /*38f0*/  FADD.FTZ R36, R60, R33 ;  /* 0x000000213c247221 */ /* 0x008fce0000010000 */
[----:B------:R-:W3:Y:S01]  /*3900*/  MUFU.EX2 R30, R30 ;  /* 0x0000001e001e7308 */ /* 0x000ee20000000800 */
[C---:B--2---:R-:W-:Y:S01]  /*3910*/  FADD.FTZ R5, R29.reuse, R34 ;  /* 0x000000221d057221 */ /* 0x044fe20000010000 */
[----:B------:R-:W-:-:S06]  /*3920*/  F2FP.F16.F32.PACK_AB R167, R29, R28 ;  /* 0x0000001c1da7723e */ /* 0x000fcc00000000ff */
[----:B------:R-:W2:Y:S01]  /*3930*/  MUFU.EX2 R64, R64 ;  /* 0x0000004000407308 */ /* 0x000ea20000000800 */
[C---:B0-----:R-:W-:Y:S01]  /*3940*/  FADD.FTZ R33, R61.reuse, R36 ;  /* 0x000000243d217221 */ /* 0x041fe20000010000 */
[----:B------:R-:W-:-:S06]  /*3950*/  F2FP.F16.F32.PACK_AB R170, R61, R60 ;  /* 0x0000003c3daa723e */ /* 0x000fcc00000000ff */
[----:B------:R-:W0:Y:S01]  /*3960*/  MUFU.EX2 R31, R31 ;  /* 0x0000001f001f7308 */ /* 0x000e220000000800 */
[----:B---3--:R-:W-:-:S07]  /*3970*/  FADD.FTZ R34, R30, R5 ;  /* 0x000000051e227221 */ /* 0x008fce0000010000 */
[----:B------:R-:W3:Y:S01]  /*3980*/  MUFU.EX2 R65, R65 ;  /* 0x0000004100417308 */ /* 0x000ee20000000800 */
[----:B--2---:R-:W-:-:S07]  /*3990*/  FADD.FTZ R36, R64, R33 ;  /* 0x0000002140247221 */ /* 0x004fce0000010000 */
[----:B------:R-:W2:Y:S01]  /*39a0*/  MUFU.EX2 R62, R62 ;  /* 0x0000003e003e7308 */ /* 0x000ea20000000800 */
[C---:B0-----:R-:W-:Y:S01]  /*39b0*/  FADD.FTZ R5, R31.reuse, R34 ;  /* 0x000000221f057221 */ /* 0x041fe20000010000 */
[----:B------:R-:W-:-:S06]  /*39c0*/  F2FP.F16.F32.PACK_AB R169, R31, R30 ;  /* 0x0000001e1fa9723e */ /* 0x000fcc00000000ff */
[----:B------:R-:W0:Y:S01]  /*39d0*/  MUFU.EX2 R68, R68 ;  /* 0x0000004400447308 */ /* 0x000e220000000800 */
[C---:B---3--:R-:W-:Y:S01]  /*39e0*/  FADD.FTZ R33, R65.reuse, R36 ;  /* 0x0000002441217221 */ /* 0x048fe20000010000 */
[----:B------:R-:W-:-:S06]  /*39f0*/  F2FP.F16.F32.PACK_AB R172, R65, R64 ;  /* 0x0000004041ac723e */ /* 0x000fcc00000000ff */
[----:B------:R-:W3:Y:S01]  /*3a00*/  MUFU.EX2 R63, R63 ;  /* 0x0000003f003f7308 */ /* 0x000ee20000000800 */
[----:B--2---:R-:W-:-:S07]  /*3a10*/  FADD.FTZ R34, R62, R5 ;  /* 0x000000053e227221 */ /* 0x004fce0000010000 */
        /* <DEDUP_REMOVED lines=11> */
[----:B---3--:R-:W-:-:S04]  /*3ad0*/  FADD.FTZ R6, R70, R11 ;  /* 0x0000000b46067221 */ /* 0x008fc80000010000 */
[C---:B--2---:R-:W-:Y:S01]  /*3ae0*/  FADD.FTZ R6, R175.reuse, R6 ;  /* 0x00000006af067221 */ /* 0x044fe20000010000 */
[----:B------:R-:W-:Y:S01]  /*3af0*/  F2FP.F16.F32.PACK_AB R175, R175, R70 ;  /* 0x00000046afaf723e */ /* 0x000fe200000000ff */
[C---:B0-----:R-:W-:Y:S01]  /*3b00*/  FADD.FTZ R5, R47.reuse, R36 ;  /* 0x000000242f057221 */ /* 0x041fe20000010000 */
[----:B------:R-:W-:Y:S01]  /*3b10*/  F2FP.F16.F32.PACK_AB R174, R47, R68 ;  /* 0x000000442fae723e */ /* 0x000fe200000000ff */
[----:B------:R-:W-:Y:S06]  /*3b20*/  @!P0 BRA `(.L_x_393) ;  /* 0x0000000000048947 */ /* 0x000fec0003800000 */
[----:B------:R-:W-:Y:S01]  /*3b30*/  BPT.TRAP 0x1 ;  /* 0x000000040000795c */ /* 0x000fe20000300000 */
.L_x_393:
[----:B------:R0:W2:Y:S01]  /*3b40*/  SYNCS.PHASECHK.TRANS64.TRYWAIT P1, [UR22+0x22850], R9 ;  /* 0x02285009ff0075a7 */ /* 0x0000a20008020156 */
[----:B------:R-:W-:Y:S05]  /*3b50*/  @!P0 BRA `(.L_x_394) ;  /* 0x0000000000048947 */ /* 0x000fea0003800000 */
[----:B------:R-:W-:Y:S01]  /*3b60*/  BPT.TRAP 0x1 ;  /* 0x000000040000795c */ /* 0x000fe20000300000 */
.L_x_394:
[----:B--2---:R-:W-:Y:S05]  /*3b70*/  @P1 BRA `(.L_x_395) ;  /* 0x0000000000081947 */ /* 0x004fea0003800000 */
[----:B------:R-:W2:Y:S02]  /*3b80*/  SYNCS.PHASECHK.TRANS64.TRYWAIT P1, [UR22+0x22850], R9 ;  /* 0x02285009ff0075a7 */ /* 0x000ea40008020156 */
[----:B--2---:R-:W-:Y:S05]  /*3b90*/  @!P1 BRA `(.L_x_396) ;  /* 0x000000d0009c9947 */ /* 0x004fea0003800000 */
.L_x_395:
[----:B------:R-:W-:Y:S01]  /*3ba0*/  R2UR UR6, R7 ;  /* 0x00000000070672ca */ /* 0x000fe200000e0000 */
[----:B------:R3:W-:Y:S06]  /*3bb0*/  BAR.SYNC.DEFER_BLOCKING R8, 0x100 ;  /* 0x000400080000751d */ /* 0x0007ec0000010000 */
[----:B------:R-:W-:-:S06]  /*3bc0*/  UMOV UR7, 0x40000040 ;  /* 0x4000004000077882 */ /* 0x000fcc0000000000 */
[----:B------:R-:W-:-:S04]  /*3bd0*/  UIADD3 UR6, UR6, 0x400, URZ ;  /* 0x0000040006067890 */ /* 0x000fc8000fffe03f */
[----:B------:R-:W-:-:S04]  /*3be0*/  USHF.R.U32.HI UR6, URZ, 0x4, UR6 ;  /* 0x000000043f067899 */ /* 0x000fc80008011606 */
[----:B------:R-:W-:-:S04]  /*3bf0*/  ULOP3.LUT UR6, UR6, 0x3fff, URZ, 0xc0, !UPT ;  /* 0x00003fff06067892 */ /* 0x000fc8000f8ec03f */
[----:B------:R-:W-:Y:S01]  /*3c00*/  ULOP3.LUT UR21, UR6, 0x3000000, URZ, 0xfc, !UPT ;  /* 0x0300000006157892 */ /* 0x000fe2000f8efc3f */
[----:B------:R-:W-:-:S03]  /*3c10*/  WARPGROUP.ARRIVE ;  /* 0x00000000000079c5 */ /* 0x000fc60000000000 */
[----:B------:R-:W-:-:S07]  /*3c20*/  UIMAD UR11, UR37, 0xc00, UR21 ;  /* 0x00000c00250b78a4 */ /* 0x000fce000f8e0215 */
[----:B------:R-:W-:Y:S02]  /*3c30*/  UMOV UR6, UR11 ;  /* 0x0000000b00067c82 */ /* 0x000fe40008000000 */
[----:B------:R-:W-:Y:S01]  /*3c40*/  HGMMA.64x256x16.F32 R24, R152, gdesc[UR4].tnspB, RZ, !UPT, gsb0 ;  /* 0x43e0000498187df0 */ /* 0x000fe2000c0008ff */
        /* <DEDUP_REMOVED lines=31> */
[----:B---3--:R-:W-:Y:S05]  /*3e40*/  @!P0 BRA `(.L_x_397) ;  /* 0x0000000000048947 */ /* 0x008fea0003800000 */
[----:B------:R-:W-:Y:S01]  /*3e50*/  BPT.TRAP 0x1 ;  /* 0x000000040000795c */ /* 0x000fe20000300000 */
.L_x_397:
[----:B------:R-:W3:Y:S01]  /*3e60*/  S2UR UR6, SR_CgaCtaId ;  /* 0x00000000000679c3 */ /* 0x000ee20000008800 */
[----:B------:R-:W-:-:S04]  /*3e70*/  UIADD3 UR22, UR22, 0x22860, URZ ;  /* 0x0002286016167890 */ /* 0x000fc8000fffe03f */
[----:B---3--:R-:W-:-:S09]  /*3e80*/  UPRMT UR22, UR6, 0x654, UR22 ;  /* 0x0000065406167896 */ /* 0x008fd20008000016 */
[----:B------:R-:W-:Y:S01]  /*3e90*/  SYNCS.ARRIVE.TRANS64.RED.A1T0 RZ, [UR22], RZ ;  /* 0x000000ffffff79a7 */ /* 0x000fe20008100416 */
[----:B------:R-:W-:-:S04]  /*3ea0*/  UIADD3 UR22, UR48, -0x2, URZ ;  /* 0xfffffffe30167890 */ /* 0x000fc8000fffe03f */
[----:B------:R-:W-:-:S06]  /*3eb0*/  UISETP.GE.AND UP0, UPT, UR22, UR45, UPT ;  /* 0x0000002d1600728c */ /* 0x000fcc000bf06270 */
[----:B------:R-:W-:-:S13]  /*3ec0*/  PLOP3.LUT P1, PT, PT, PT, UP0, 0x80, 0x0 ;  /* 0x000000000000781c */ /* 0x000fda0003f2f008 */
[----:B------:R-:W-:Y:S05]  /*3ed0*/  @!P1 BRA `(.L_x_398) ;  /* 0x0000002000e49947 */ /* 0x000fea0003800000 */
[----:B------:R-:W-:Y:S01]  /*3ee0*/  IMAD.MOV.U32 R8, RZ, RZ, R4 ;  /* 0x000000ffff087224 */ /* 0x000fe200078e0004 */
[----:B------:R-:W-:Y:S01]  /*3ef0*/  ULDC UR26, c[0x0][0x9d8] ;  /* 0x00027600001a7ab9 */ /* 0x000fe20000000800 */
[----:B0-2---:R-:W-:Y:S01]  /*3f00*/  IMAD.MOV.U32 R9, RZ, RZ, R3 ;  /* 0x000000ffff097224 */ /* 0x005fe200078e0003 */
[----:B------:R-:W-:-:S06]  /*3f10*/  ULDC UR23, c[0x0][0x988] ;  /* 0x0002620000177ab9 */ /* 0x000fcc0000000800 */
.L_x_409:
[----:B------:R-:W-:Y:S01]  /*3f20*/  UIADD3 UR37, UR37, 0x1, URZ ;  /* 0x0000000125257890 */ /* 0x000fe2000fffe03f */
[----:B------:R-:W-:Y:S01]  /*3f30*/  UMOV UR6, UR22 ;  /* 0x0000001600067c82 */ /* 0x000fe20008000000 */
[----:B------:R-:W-:Y:S02]  /*3f40*/  UIADD3 UR22, UR22, -0x1, URZ ;  /* 0xffffffff16167890 */ /* 0x000fe4000fffe03f */
[----:B------:R-:W-:-:S04]  /*3f50*/  UISETP.NE.AND UP0, UPT, UR37, 0x2, UPT ;  /* 0x000000022500788c */ /* 0x000fc8000bf05270 */
[----:B------:R-:W-:Y:S02]  /*3f60*/  USEL UR7, URZ, 0x1, UP0 ;  /* 0x000000013f077887 */ /* 0x000fe40008000000 */
[----:B------:R-:W-:Y:S02]  /*3f70*/  USEL UR37, UR37, URZ, UP0 ;  /* 0x0000003f25257287 */ /* 0x000fe40008000000 */
[----:B------:R-:W-:Y:S02]  /*3f80*/  ULOP3.LUT UR36, UR36, UR7, URZ, 0x3c, !UPT ;  /* 0x0000000724247292 */ /* 0x000fe4000f8e3c3f */
[----:B------:R-:W-:Y:S01]  /*3f90*/  UISETP.GT.AND UP0, UPT, UR6, UR45, UPT ;  /* 0x0000002d0600728c */ /* 0x000fe2000bf04270 */
[----:B------:R-:W-:Y:S10]  /*3fa0*/  @!P0 BRA `(.L_x_399) ;  /* 0x0000000000048947 */ /* 0x000ff40003800000 */
[----:B------:R-:W-:Y:S01]  /*3fb0*/  BPT.TRAP 0x1 ;  /* 0x000000040000795c */ /* 0x000fe20000300000 */
.L_x_399:
[----:B------:R-:W0:Y:S01]  /*3fc0*/  S2UR UR24, SR_CgaCtaId ;  /* 0x00000000001879c3 */ /* 0x000e220000008800 */
[----:B------:R-:W-:Y:S01]  /*3fd0*/  UMOV UR6, 0x400 ;  /* 0x0000040000067882 */ /* 0x000fe20000000000 */
[----:B------:R-:W-:-:S05]  /*3fe0*/  IMAD.U32 R7, RZ, RZ, UR36 ;  /* 0x00000024ff077e24 */ /* 0x000fca000f8e00ff */
[----:B------:R-:W-:Y:S01]  /*3ff0*/  SHF.L.U32 R7, R7, 0x1f, RZ ;  /* 0x0000001f07077819 */ /* 0x000fe200000006ff */
[----:B0-----:R-:W-:-:S04]  /*4000*/  ULEA UR6, UR24, UR6, 0x18 ;  /* 0x0000000618067291 */ /* 0x001fc8000f8ec03f */
[----:B------:R-:W-:-:S09]  /*4010*/  ULEA UR25, UR37, UR6, 0x3 ;  /* 0x0000000625197291 */ /* 0x000fd2000f8e183f */
[----:B------:R0:W2:Y:S01]  /*4020*/  SYNCS.PHASECHK.TRANS64.TRYWAIT P1, [UR25+0x22830], R7 ;  /* 0x02283007ff0075a7 */ /* 0x0000a20008020159 */
[----:B------:R-:W-:Y:S05]  /*4030*/  @!P0 BRA `(.L_x_400) ;  /* 0x0000000000048947 */ /* 0x000fea0003800000 */
[----:B------:R-:W-:Y:S01]  /*4040*/  BPT.TRAP 0x1 ;  /* 0x000000040000795c */ /* 0x000fe20000300000 */
.L_x_400:
[----:B--2---:R-:W-:Y:S05]  /*4050*/  @P1 BRA `(.L_x_401) ;  /* 0x0000000000081947 */ /* 0x004fea0003800000 */
[----:B------:R-:W2:Y:S02]  /*4060*/  SYNCS.PHASECHK.TRANS64.TRYWAIT P1, [UR25+0x22830], R7 ;  /* 0x02283007ff0075a7 */ /* 0x000ea40008020159 */
[----:B--2---:R-:W-:Y:S05]  /*4070*/  @!P1 BRA `(.L_x_402) ;  /* 0x000000cc007c9947 */ /* 0x004fea0003800000 */
.L_x_401:
[----:B------:R-:W-:Y:S01]  /*4080*/  UIMAD UR18, UR37, 0x300, UR20 ;  /* 0x00000300251278a4 */ /* 0x000fe2000f8e0214 */
[----:B------:R-:W-:Y:S01]  /*4090*/  WARPGROUP.ARRIVE ;  /* 0x00000000000079c5 */ /* 0x000fe20000000000 */
[----:B------:R-:W-:Y:S01]  /*40a0*/  UMOV UR19, 0x40000040 ;  /* 0x4000004000137882 */ /* 0x000fe20000000000 */
[----:B------:R-:W-:Y:S01]  /*40b0*/  UMOV UR7, 0x40000040 ;  /* 0x4000004000077882 */ /* 0x000fe20000000000 */
[----:B------:R-:W-:-:S03]  /*40c0*/  UIADD3 UR6, UR18, 0x2, URZ ;  /* 0x0000000212067890 */ /* 0x000fc6000fffe03f */
[----:B-1----:R-:W1:Y:S01]  /*40d0*/  S2R R0, SR_TID.X ;  /* 0x0000000000007919 */ /* 0x002e620000002100 */
[----:B------:R-:W-:Y:S01]  /*40e0*/  UIADD3 UR10, UR18, 0x4, URZ ;  /* 0x00000004120a7890 */ /* 0x000fe2000fffe03f */
[----:B------:R-:W-:Y:S01]  /*40f0*/  UMOV UR11, 0x40000040 ;  /* 0x40000040000b7882 */ /* 0x000fe20000000000 */
[----:B------:R-:W-:Y:S01]  /*4100*/  HGMMA.64x96x16.F32 R152, gdesc[UR16], RZ, !UPT, gsb0 ;  /* 0x01600000109879f0 */ /* 0x000fe2000c0008ff */
[----:B------:R-:W-:Y:S01]  /*4110*/  UIADD3 UR14, UR18, 0x6, URZ ;  /* 0x00000006120e7890 */ /* 0x000fe2000fffe03f */
[----:B------:R-:W-:Y:S01]  /*4120*/  UMOV UR15, 0x40000040 ;  /* 0x40000040000f7882 */ /* 0x000fe20000000000 */
        /* <DEDUP_REMOVED lines=15> */
.L_x_403:
        /* <DEDUP_REMOVED lines=26> */
[----:B------:R-:W-:Y:S01]  /*43c0*/  FMUL.FTZ R180, R196, UR26 ;  /* 0x0000001ac4b47c20 */ /* 0x000fe20008410000 */
[----:B------:R-:W-:Y:S01]  /*43d0*/  FMUL.FTZ R181, R197, UR26 ;  /* 0x0000001ac5b57c20 */ /* 0x000fe20008410000 */
[----:B------:R-:W-:Y:S01]  /*43e0*/  FMUL.FTZ R176, R154, UR26 ;  /* 0x0000001a9ab07c20 */ /* 0x000fe20008410000 */
[----:B------:R-:W-:Y:S01]  /*43f0*/  UMOV UR10, UR23 ;  /* 0x00000017000a7c82 */ /* 0x000fe20008000000 */
[----:B------:R-:W2:Y:S01]  /*4400*/  MUFU.TANH R12, R12 ;  /* 0x0000000c000c7308 */ /* 0x000ea20000002400 */
[----:B---3--:R-:W-:Y:S01]  /*4410*/  FMNMX.FTZ R3, R10, R3, !PT ;  /* 0x000000030a037209 */ /* 0x008fe20007810000 */
[----:B------:R-:W-:Y:S01]  /*4420*/  FMUL.FTZ R155, R155, UR26 ;  /* 0x0000001a9b9b7c20 */ /* 0x000fe20008410000 */
        /* <DEDUP_REMOVED lines=10> */
[----:B------:R-:W-:-:S03]  /*44d0*/  UIADD3 UR6, UR25, 0x22840, URZ ;  /* 0x0002284019067890 */ /* 0x000fc6000fffe03f */
[----:B------:R-:W4:Y:S01]  /*44e0*/  MUFU.TANH R14, R14 ;  /* 0x0000000e000e7308 */ /* 0x000f220000002400 */
[----:B--2---:R-:W-:Y:S01]  /*44f0*/  FMNMX.FTZ R3, R12, R3, !PT ;  /* 0x000000030c037209 */ /* 0x004fe20007810000 */
[----:B------:R-:W-:-:S06]  /*4500*/  UPRMT UR6, UR24, 0x654, UR6 ;  /* 0x0000065418067896 */ /* 0x000fcc0008000006 */
[----:B------:R-:W2:Y:S01]  /*4510*/  MUFU.TANH R15, R15 ;  /* 0x0000000f000f7308 */ /* 0x000ea20000002400 */
[----:B---3--:R-:W-:Y:S02]  /*4520*/  FMNMX.FTZ R3, R13, R3, !PT ;  /* 0x000000030d037209 */ /* 0x008fe40007810000 */
[----:B------:R-:W-:Y:S05]  /*4530*/  SYNCS.ARRIVE.TRANS64.RED.A1T0 RZ, [UR6], RZ ;  /* 0x000000ffffff79a7 */ /* 0x000fea0008100406 */
[----:B------:R-:W3:Y:S01]  /*4540*/  MUFU.TANH R20, R20 ;  /* 0x0000001400147308 */ /* 0x000ee20000002400 */
[----:B----4-:R-:W-:-:S07]  /*4550*/  FMNMX.FTZ R3, R14, R3, !PT ;  /* 0x000000030e037209 */ /* 0x010fce0007810000 */
[----:B------:R-:W4:Y:S01]  /*4560*/  MUFU.TANH R21, R21 ;  /* 0x0000001500157308 */ /* 0x000f220000002400 */
[----:B--2---:R-:W-:-:S07]  /*4570*/  FMNMX.FTZ R3, R15, R3, !PT ;  /* 0x000000030f037209 */ /* 0x004fce0007810000 */
[----:B------:R-:W2:Y:S01]  /*4580*/  MUFU.TANH R152, R152 ;  /* 0x0000009800987308 */ /* 0x000ea20000002400 */
[----:B---3--:R-:W-:-:S07]  /*4590*/  FMNMX.FTZ R3, R20, R3, !PT ;  /* 0x0000000314037209 */ /* 0x008fce0007810000 */
        /* <DEDUP_REMOVED lines=28> */
[----:B------:R-:W-:Y:S01]  /*4760*/  MUFU.TANH R176, R176 ;  /* 0x000000b000b07308 */ /* 0x000fe20000002400 */
[----:B---3--:R-:W-:-:S07]  /*4770*/  FMNMX.FTZ R3, R180, R3, !PT ;  /* 0x00000003b4037209 */ /* 0x008fce0007810000 */
[----:B------:R-:W-:Y:S01]  /*4780*/  MUFU.TANH R155, R155 ;  /* 0x0000009b009b7308 */ /* 0x000fe20000002400 */
[----:B----4-:R-:W-:-:S05]  /*4790*/  FMNMX.FTZ R3, R181, R3, !PT ;  /* 0x00000003b5037209 */ /* 0x010fca0007810000 */
[----:B------:R-:W2:Y:S02]  /*47a0*/  SHFL.BFLY PT, R184, R3, 0x2, 0x1f ;  /* 0x0c401f0003b87f89 */ /* 0x000ea400000e0000 */
[----:B------:R-:W-:Y:S08]  /*47b0*/  MUFU.TANH R158, R158 ;  /* 0x0000009e009e7308 */ /* 0x000ff00000002400 */
[----:B------:R-:W-:Y:S08]  /*47c0*/  MUFU.TANH R159, R159 ;  /* 0x0000009f009f7308 */ /* 0x000ff00000002400 */
[----:B------:R-:W-:Y:S01]  /*47d0*/  MUFU.TANH R162, R162 ;  /* 0x000000a200a27308 */ /* 0x000fe20000002400 */
[----:B--2---:R-:W-:-:S07]  /*47e0*/  FMNMX.FTZ R3, R3, R184, !PT ;  /* 0x000000b803037209 */ /* 0x004fce0007810000 */
[----:B------:R-:W-:Y:S01]  /*47f0*/  MUFU.TANH R163, R163 ;  /* 0x000000a300a37308 */ /* 0x000fe20000002400 */
[----:B------:R-:W2:Y:S07]  /*4800*/  SHFL.BFLY PT, R154, R3, 0x1, 0x1f ;  /* 0x0c201f00039a7f89 */ /* 0x000eae00000e0000 */
[----:B------:R-:W-:Y:S08]  /*4810*/  MUFU.TANH R166, R166 ;  /* 0x000000a600a67308 */ /* 0x000ff00000002400 */
[----:B------:R-:W-:Y:S08]  /*4820*/  MUFU.TANH R167, R167 ;  /* 0x000000a700a77308 */ /* 0x000ff00000002400 */
[----:B------:R-:W-:Y:S01]  /*4830*/  MUFU.TANH R170, R170 ;  /* 0x000000aa00aa7308 */ /* 0x000fe20000002400 */
[----:B--2---:R-:W-:-:S05]  /*4840*/  FMNMX.FTZ R3, R3, R154, !PT ;  /* 0x0000009a03037209 */ /* 0x004fca0007810000 */
[C---:B------:R-:W-:Y:S01]  /*4850*/  FADD.FTZ R9, -R3.reuse, R9 ;  /* 0x0000000903097221 */ /* 0x040fe20000010100 */
[----:B------:R-:W-:Y:S01]  /*4860*/  FMUL.FTZ R154, R3, UR10 ;  /* 0x0000000a039a7c20 */ /* 0x000fe20008410000 */
[----:B------:R-:W-:Y:S02]  /*4870*/  MUFU.TANH R188, R188 ;  /* 0x000000bc00bc7308 */ /* 0x000fe40000002400 */
        /* <DEDUP_REMOVED lines=14> */
[----:B------:R-:W3:Y:S01]  /*4960*/  MUFU.EX2 R4, R4 ;  /* 0x0000000400047308 */ /* 0x000ee20000000800 */
[--C-:B------:R-:W-:Y:S01]  /*4970*/  FFMA.FTZ R157, R157, UR10, -R154.reuse ;  /* 0x0000000a9d9d7c23 */ /* 0x100fe2000801089a */
[--C-:B------:R-:W-:Y:S01]  /*4980*/  FFMA.FTZ R160, R160, UR10, -R154.reuse ;  /* 0x0000000aa0a07c23 */ /* 0x100fe2000801089a */
[--C-:B------:R-:W-:Y:S01]  /*4990*/  FFMA.FTZ R161, R161, UR10, -R154.reuse ;  /* 0x0000000aa1a17c23 */ /* 0x100fe2000801089a */
[--C-:B------:R-:W-:Y:S01]  /*49a0*/  FFMA.FTZ R164, R164, UR10, -R154.reuse ;  /* 0x0000000aa4a47c23 */ /* 0x100fe2000801089a */
[--C-:B------:R-:W-:Y:S01]  /*49b0*/  FFMA.FTZ R165, R165, UR10, -R154.reuse ;  /* 0x0000000aa5a57c23 */ /* 0x100fe2000801089a */
[--C-:B------:R-:W-:Y:S01]  /*49c0*/  FFMA.FTZ R168, R168, UR10, -R154.reuse ;  /* 0x0000000aa8a87c23 */ /* 0x100fe2000801089a */
[--C-:B------:R-:W-:Y:S01]  /*49d0*/  FFMA.FTZ R169, R169, UR10, -R154.reuse ;  /* 0x0000000aa9a97c23 */ /* 0x100fe2000801089a */
[----:B------:R4:W5:Y:S01]  /*49e0*/  MUFU.EX2 R152, R10 ;  /* 0x0000000a00987308 */ /* 0x0009620000000800 */
[--C-:B------:R-:W-:Y:S01]  /*49f0*/  FFMA.FTZ R172, R172, UR10, -R154.reuse ;  /* 0x0000000aacac7c23 */ /* 0x100fe2000801089a */
[--C-:B------:R-:W-:Y:S01]  /*4a00*/  FFMA.FTZ R173, R173, UR10, -R154.reuse ;  /* 0x0000000aadad7c23 */ /* 0x100fe2000801089a */
[--C-:B------:R-:W-:Y:S01]  /*4a10*/  FFMA.FTZ R177, R177, UR10, -R154.reuse ;  /* 0x0000000ab1b17c23 */ /* 0x100fe2000801089a */
[--C-:B------:R-:W-:Y:S01]  /*4a20*/  FFMA.FTZ R180, R180, UR10, -R154.reuse ;  /* 0x0000000ab4b47c23 */ /* 0x100fe2000801089a */
[----:B------:R-:W-:Y:S01]  /*4a30*/  FFMA.FTZ R181, R181, UR10, -R154 ;  /* 0x0000000ab5b57c23 */ /* 0x000fe2000801089a */
[-C--:B--2---:R-:W-:Y:S01]  /*4a40*/  FMUL.FTZ R24, R24, R9.reuse ;  /* 0x0000000918187220 */ /* 0x084fe20000410000 */
[----:B------:R-:W-:Y:S01]  /*4a50*/  FMUL.FTZ R25, R25, R9 ;  /* 0x0000000919197220 */ /* 0x000fe20000410000 */
[----:B------:R2:W-:Y:S01]  /*4a60*/  MUFU.EX2 R185, R12 ;  /* 0x0000000c00b97308 */ /* 0x0005e20000000800 */
[----:B---3--:R-:W-:Y:S01]  /*4a70*/  FFMA.FTZ R154, R9, R5, R4 ;  /* 0x00000005099a7223 */ /* 0x008fe20000010004 */
[----:B----4-:R-:W-:Y:S01]  /*4a80*/  FMUL.FTZ R10, R171, UR26 ;  /* 0x0000001aab0a7c20 */ /* 0x010fe20008410000 */
[----:B------:R-:W-:Y:S01]  /*4a90*/  FMUL.FTZ R171, R174, UR26 ;  /* 0x0000001aaeab7c20 */ /* 0x000fe20008410000 */
[----:B------:R-:W-:Y:S01]  /*4aa0*/  FMUL.FTZ R5, R175, UR26 ;  /* 0x0000001aaf057c20 */ /* 0x000fe20008410000 */
[----:B------:R-:W-:Y:S01]  /*4ab0*/  FMUL.FTZ R174, R179, UR26 ;  /* 0x0000001ab3ae7c20 */ /* 0x000fe20008410000 */
[----:B------:R-:W-:Y:S01]  /*4ac0*/  FMUL.FTZ R175, R182, UR26 ;  /* 0x0000001ab6af7c20 */ /* 0x000fe20008410000 */
[----:B------:R-:W-:Y:S01]  /*4ad0*/  FMUL.FTZ R179, R186, UR26 ;  /* 0x0000001abab37c20 */ /* 0x000fe20008410000 */
[----:B------:R-:W-:Y:S01]  /*4ae0*/  MUFU.TANH R10, R10 ;  /* 0x0000000a000a7308 */ /* 0x000fe20000002400 */
[C---:B-----5:R-:W-:Y:S01]  /*4af0*/  FADD.FTZ R154, R152.reuse, R154 ;  /* 0x0000009a989a7221 */ /* 0x060fe20000010000 */
[----:B------:R-:W-:Y:S01]  /*4b00*/  F2FP.F16.F32.PACK_AB R152, R152, R4 ;  /* 0x000000049898723e */ /* 0x000fe200000000ff */
[----:B--2---:R-:W-:Y:S01]  /*4b10*/  FMUL.FTZ R12, R178, UR26 ;  /* 0x0000001ab20c7c20 */ /* 0x004fe20008410000 */
[----:B------:R-:W-:Y:S01]  /*4b20*/  FMUL.FTZ R178, R183, UR26 ;  /* 0x0000001ab7b27c20 */ /* 0x000fe20008410000 */
[----:B------:R-:W-:Y:S01]  /*4b30*/  FMUL.FTZ R182, R187, UR26 ;  /* 0x0000001abbb67c20 */ /* 0x000fe20008410000 */
[----:B------:R-:W-:Y:S01]  /*4b40*/  FMUL.FTZ R183, R190, UR26 ;  /* 0x0000001abeb77c20 */ /* 0x000fe20008410000 */
[----:B------:R-:W-:Y:S01]  /*4b50*/  FMUL.FTZ R186, R194, UR26 ;  /* 0x0000001ac2ba7c20 */ /* 0x000fe20008410000 */
[----:B------:R-:W2:Y:S01]  /*4b60*/  MUFU.EX2 R4, R11 ;  /* 0x0000000b00047308 */ /* 0x000ea20000000800 */
[----:B------:R-:W-:Y:S01]  /*4b70*/  FMUL.FTZ R187, R195, UR26 ;  /* 0x0000001ac3bb7c20 */ /* 0x000fe20008410000 */
[----:B------:R-:W-:Y:S01]  /*4b80*/  FMUL.FTZ R195, R199, UR26 ;  /* 0x0000001ac7c37c20 */ /* 0x000fe20008410000 */
[-C--:B------:R-:W-:Y:S01]  /*4b90*/  FMUL.FTZ R28, R28, R9.reuse ;  /* 0x000000091c1c7220 */ /* 0x080fe20000410000 */
[-C--:B------:R-:W-:Y:S01]  /*4ba0*/  FMUL.FTZ R29, R29, R9.reuse ;  /* 0x000000091d1d7220 */ /* 0x080fe20000410000 */
[-C--:B------:R-:W-:Y:S01]  /*4bb0*/  FMUL.FTZ R32, R32, R9.reuse ;  /* 0x0000000920207220 */ /* 0x080fe20000410000 */
[-C--:B------:R-:W-:Y:S01]  /*4bc0*/  FMUL.FTZ R33, R33, R9.reuse ;  /* 0x0000000921217220 */ /* 0x080fe20000410000 */
[-C--:B------:R-:W-:Y:S01]  /*4bd0*/  FMUL.FTZ R36, R36, R9.reuse ;  /* 0x0000000924247220 */ /* 0x080fe20000410000 */
[----:B------:R-:W3:Y:S01]  /*4be0*/  MUFU.TANH R171, R171 ;  /* 0x000000ab00ab7308 */ /* 0x000ee20000002400 */
[-C--:B------:R-:W-:Y:S01]  /*4bf0*/  FMUL.FTZ R37, R37, R9.reuse ;  /* 0x0000000925257220 */ /* 0x080fe20000410000 */
[-C--:B------:R-:W-:Y:S01]  /*4c00*/  FMUL.FTZ R40, R40, R9.reuse ;  /* 0x0000000928287220 */ /* 0x080fe20000410000 */
[-C--:B------:R-:W-:Y:S01]  /*4c10*/  FMUL.FTZ R41, R41, R9.reuse ;  /* 0x0000000929297220 */ /* 0x080fe20000410000 */
[-C--:B------:R-:W-:Y:S01]  /*4c20*/  FMUL.FTZ R44, R44, R9.reuse ;  /* 0x000000092c2c7220 */ /* 0x080fe20000410000 */
[-C--:B------:R-:W-:Y:S01]  /*4c30*/  FMUL.FTZ R45, R45, R9.reuse ;  /* 0x000000092d2d7220 */ /* 0x080fe20000410000 */
[-C--:B------:R-:W-:Y:S01]  /*4c40*/  FMUL.FTZ R48, R48, R9.reuse ;  /* 0x0000000930307220 */ /* 0x080fe20000410000 */
[-C--:B------:R-:W-:Y:S01]  /*4c50*/  FMUL.FTZ R49, R49, R9.reuse ;  /* 0x0000000931317220 */ /* 0x080fe20000410000 */
[----:B------:R-:W4:Y:S01]  /*4c60*/  MUFU.TANH R5, R5 ;  /* 0x0000000500057308 */ /* 0x000f220000002400 */
[----:B--2---:R-:W-:Y:S01]  /*4c70*/  FADD.FTZ R11, R4, R154 ;  /* 0x0000009a040b7221 */ /* 0x004fe20000010000 */
[C---:B------:R-:W-:Y:S01]  /*4c80*/  F2FP.F16.F32.PACK_AB R154, R185.reuse, R4 ;  /* 0x00000004b99a723e */ /* 0x040fe200000000ff */
[-C--:B------:R-:W-:Y:S01]  /*4c90*/  FMUL.FTZ R52, R52, R9.reuse ;  /* 0x0000000934347220 */ /* 0x080fe20000410000 */
[----:B------:R-:W-:Y:S01]  /*4ca0*/  FMNMX.FTZ R4, R176, R8, !PT ;  /* 0x00000008b0047209 */ /* 0x000fe20007810000 */
[----:B------:R-:W-:Y:S01]  /*4cb0*/  FADD.FTZ R11, R185, R11 ;  /* 0x0000000bb90b7221 */ /* 0x000fe20000010000 */
[----:B------:R-:W-:Y:S01]  /*4cc0*/  FMUL.FTZ R185, R191, UR26 ;  /* 0x0000001abfb97c20 */ /* 0x000fe20008410000 */
[-C--:B------:R-:W-:Y:S01]  /*4cd0*/  FMUL.FTZ R53, R53, R9.reuse ;  /* 0x0000000935357220 */ /* 0x080fe20000410000 */
[----:B------:R-:W-:Y:S01]  /*4ce0*/  FMNMX.FTZ R4, R155, R4, !PT ;  /* 0x000000049b047209 */ /* 0x000fe20007810000 */
[----:B------:R-:W2:Y:S01]  /*4cf0*/  MUFU.TANH R12, R12 ;  /* 0x0000000c000c7308 */ /* 0x000ea20000002400 */
[-C--:B------:R-:W-:Y:S01]  /*4d00*/  FMUL.FTZ R56, R56, R9.reuse ;  /* 0x0000000938387220 */ /* 0x080fe20000410000 */
[-C--:B------:R-:W-:Y:S01]  /*4d10*/  FMUL.FTZ R57, R57, R9.reuse ;  /* 0x0000000939397220 */ /* 0x080fe20000410000 */
[----:B------:R-:W-:Y:S01]  /*4d20*/  FMNMX.FTZ R4, R158, R4, !PT ;  /* 0x000000049e047209 */ /* 0x000fe20007810000 */
[-C--:B------:R-:W-:Y:S01]  /*4d30*/  FMUL.FTZ R60, R60, R9.reuse ;  /* 0x000000093c3c7220 */ /* 0x080fe20000410000 */
[-C--:B------:R-:W-:Y:S01]  /*4d40*/  FMUL.FTZ R61, R61, R9.reuse ;  /* 0x000000093d3d7220 */ /* 0x080fe20000410000 */
[-C--:B------:R-:W-:Y:S01]  /*4d50*/  FMUL.FTZ R64, R64, R9.reuse ;  /* 0x0000000940407220 */ /* 0x080fe20000410000 */
[----:B------:R-:W-:Y:S01]  /*4d60*/  FMNMX.FTZ R4, R159, R4, !PT ;  /* 0x000000049f047209 */ /* 0x000fe20007810000 */
[----:B------:R-:W5:Y:S01]  /*4d70*/  MUFU.TANH R174, R174 ;  /* 0x000000ae00ae7308 */ /* 0x000f620000002400 */
[-C--:B------:R-:W-:Y:S01]  /*4d80*/  FMUL.FTZ R65, R65, R9.reuse ;  /* 0x0000000941417220 */ /* 0x080fe20000410000 */
[-C--:B------:R-:W-:Y:S01]  /*4d90*/  FMUL.FTZ R68, R68, R9.reuse ;  /* 0x0000000944447220 */ /* 0x080fe20000410000 */
[----:B------:R-:W-:Y:S01]  /*4da0*/  FMNMX.FTZ R4, R162, R4, !PT ;  /* 0x00000004a2047209 */ /* 0x000fe20007810000 */
[-C--:B------:R-:W-:Y:S01]  /*4db0*/  FMUL.FTZ R69, R69, R9.reuse ;  /* 0x0000000945457220 */ /* 0x080fe20000410000 */
[-C--:B------:R-:W-:Y:S01]  /*4dc0*/  FMUL.FTZ R72, R72, R9.reuse ;  /* 0x0000000948487220 */ /* 0x080fe20000410000 */
[-C--:B------:R-:W-:Y:S01]  /*4dd0*/  FMUL.FTZ R73, R73, R9.reuse ;  /* 0x0000000949497220 */ /* 0x080fe20000410000 */
[----:B------:R-:W-:Y:S01]  /*4de0*/  FMNMX.FTZ R4, R163, R4, !PT ;  /* 0x00000004a3047209 */ /* 0x000fe20007810000 */
[----:B------:R-:W0:Y:S01]  /*4df0*/  MUFU.TANH R175, R175 ;  /* 0x000000af00af7308 */ /* 0x000e220000002400 */
[-C--:B------:R-:W-:Y:S01]  /*4e00*/  FMUL.FTZ R76, R76, R9.reuse ;  /* 0x000000094c4c7220 */ /* 0x080fe20000410000 */
[-C--:B------:R-:W-:Y:S01]  /*4e10*/  FMUL.FTZ R77, R77, R9.reuse ;  /* 0x000000094d4d7220 */ /* 0x080fe20000410000 */
[----:B------:R-:W-:Y:S01]  /*4e20*/  FMNMX.FTZ R4, R166, R4, !PT ;  /* 0x00000004a6047209 */ /* 0x000fe20007810000 */
[-C--:B------:R-:W-:Y:S01]  /*4e30*/  FMUL.FTZ R80, R80, R9.reuse ;  /* 0x0000000950507220 */ /* 0x080fe20000410000 */
[-C--:B------:R-:W-:Y:S01]  /*4e40*/  FMUL.FTZ R81, R81, R9.reuse ;  /* 0x0000000951517220 */ /* 0x080fe20000410000 */
[-C--:B------:R-:W-:Y:S01]  /*4e50*/  FMUL.FTZ R84, R84, R9.reuse ;  /* 0x0000000954547220 */ /* 0x080fe20000410000 */
[----:B------:R-:W-:Y:S01]  /*4e60*/  FMNMX.FTZ R4, R167, R4, !PT ;  /* 0x00000004a7047209 */ /* 0x000fe20007810000 */
[----:B------:R-:W1:Y:S01]  /*4e70*/  MUFU.TANH R178, R178 ;  /* 0x000000b200b27308 */ /* 0x000e620000002400 */
        /* <DEDUP_REMOVED lines=10> */
[----:B---3--:R-:W-:Y:S01]  /*4f20*/  FMNMX.FTZ R4, R171, R4, !PT ;  /* 0x00000004ab047209 */ /* 0x008fe20007810000 */
[-C--:B------:R-:W-:Y:S01]  /*4f30*/  FMUL.FTZ R100, R100, R9.reuse ;  /* 0x0000000964647220 */ /* 0x080fe20000410000 */
[-C--:B------:R-:W-:Y:S01]  /*4f40*/  FMUL.FTZ R101, R101, R9.reuse ;  /* 0x0000000965657220 */ /* 0x080fe20000410000 */
[-C--:B------:R-:W-:Y:S01]  /*4f50*/  FMUL.FTZ R104, R104, R9.reuse ;  /* 0x0000000968687220 */ /* 0x080fe20000410000 */
[----:B----4-:R-:W-:Y:S01]  /*4f60*/  FMNMX.FTZ R4, R5, R4, !PT ;  /* 0x0000000405047209 */ /* 0x010fe20007810000 */
[----:B------:R-:W3:Y:S01]  /*4f70*/  MUFU.TANH R182, R182 ;  /* 0x000000b600b67308 */ /* 0x000ee20000002400 */
[-C--:B------:R-:W-:Y:S01]  /*4f80*/  FMUL.FTZ R105, R105, R9.reuse ;  /* 0x0000000969697220 */ /* 0x080fe20000410000 */
[-C--:B------:R-:W-:Y:S01]  /*4f90*/  FMUL.FTZ R108, R108, R9.reuse ;  /* 0x000000096c6c7220 */ /* 0x080fe20000410000 */
[----:B--2---:R-:W-:Y:S01]  /*4fa0*/  FMNMX.FTZ R4, R12, R4, !PT ;  /* 0x000000040c047209 */ /* 0x004fe20007810000 */
[-C--:B------:R-:W-:Y:S01]  /*4fb0*/  FMUL.FTZ R109, R109, R9.reuse ;  /* 0x000000096d6d7220 */ /* 0x080fe20000410000 */
[-C--:B------:R-:W-:Y:S01]  /*4fc0*/  FMUL.FTZ R112, R112, R9.reuse ;  /* 0x0000000970707220 */ /* 0x080fe20000410000 */
[-C--:B------:R-:W-:Y:S01]  /*4fd0*/  FMUL.FTZ R113, R113, R9.reuse ;  /* 0x0000000971717220 */ /* 0x080fe20000410000 */
[----:B-----5:R-:W-:Y:S01]  /*4fe0*/  FMNMX.FTZ R4, R174, R4, !PT ;  /* 0x00000004ae047209 */ /* 0x020fe20007810000 */
[----:B------:R-:W2:Y:S01]  /*4ff0*/  MUFU.TANH R183, R183 ;  /* 0x000000b700b77308 */ /* 0x000ea20000002400 */
[-C--:B------:R-:W-:Y:S01]  /*5000*/  FMUL.FTZ R116, R116, R9.reuse ;  /* 0x0000000974747220 */ /* 0x080fe20000410000 */
[-C--:B------:R-:W-:Y:S01]  /*5010*/  FMUL.FTZ R117, R117, R9.reuse ;  /* 0x0000000975757220 */ /* 0x080fe20000410000 */
[----:B0-----:R-:W-:Y:S01]  /*5020*/  FMNMX.FTZ R4, R175, R4, !PT ;  /* 0x00000004af047209 */ /* 0x001fe20007810000 */
[-C--:B------:R-:W-:Y:S01]  /*5030*/  FMUL.FTZ R120, R120, R9.reuse ;  /* 0x0000000978787220 */ /* 0x080fe20000410000 */
[-C--:B------:R-:W-:Y:S01]  /*5040*/  FMUL.FTZ R121, R121, R9.reuse ;  /* 0x0000000979797220 */ /* 0x080fe20000410000 */
[-C--:B------:R-:W-:Y:S01]  /*5050*/  FMUL.FTZ R124, R124, R9.reuse ;  /* 0x000000097c7c7220 */ /* 0x080fe20000410000 */
[----:B-1----:R-:W-:Y:S01]  /*5060*/  FMNMX.FTZ R4, R178, R4, !PT ;  /* 0x00000004b2047209 */ /* 0x002fe20007810000 */
[----:B------:R-:W0:Y:S01]  /*5070*/  MUFU.TANH R185, R185 ;  /* 0x000000b900b97308 */ /* 0x000e220000002400 */
[-C--:B------:R-:W-:Y:S01]  /*5080*/  FMUL.FTZ R125, R125, R9.reuse ;  /* 0x000000097d7d7220 */ /* 0x080fe20000410000 */
[-C--:B------:R-:W-:Y:S01]  /*5090*/  FMUL.FTZ R128, R128, R9.reuse ;  /* 0x0000000980807220 */ /* 0x080fe20000410000 */
[----:B------:R-:W-:Y:S01]  /*50a0*/  FMNMX.FTZ R4, R179, R4, !PT ;  /* 0x00000004b3047209 */ /* 0x000fe20007810000 */
[-C--:B------:R-:W-:Y:S01]  /*50b0*/  FMUL.FTZ R129, R129, R9.reuse ;  /* 0x0000000981817220 */ /* 0x080fe20000410000 */
[-C--:B------:R-:W-:Y:S01]  /*50c0*/  FMUL.FTZ R132, R132, R9.reuse ;  /* 0x0000000984847220 */ /* 0x080fe20000410000 */
[-C--:B------:R-:W-:Y:S01]  /*50d0*/  FMUL.FTZ R133, R133, R9.reuse ;  /* 0x0000000985857220 */ /* 0x080fe20000410000 */
[----:B---3--:R-:W-:Y:S01]  /*50e0*/  FMNMX.FTZ R4, R182, R4, !PT ;  /* 0x00000004b6047209 */ /* 0x008fe20007810000 */
[----:B------:R-:W1:Y:S01]  /*50f0*/  MUFU.TANH R186, R186 ;  /* 0x000000ba00ba7308 */ /* 0x000e620000002400 */
[-C--:B------:R-:W-:Y:S01]  /*5100*/  FMUL.FTZ R136, R136, R9.reuse ;  /* 0x0000000988887220 */ /* 0x080fe20000410000 */
[-C--:B------:R-:W-:Y:S01]  /*5110*/  FMUL.FTZ R137, R137, R9.reuse ;  /* 0x0000000989897220 */ /* 0x080fe20000410000 */
[----:B--2---:R-:W-:Y:S01]  /*5120*/  FMNMX.FTZ R4, R183, R4, !PT ;  /* 0x00000004b7047209 */ /* 0x004fe20007810000 */
[-C--:B------:R-:W-:Y:S01]  /*5130*/  FMUL.FTZ R140, R140, R9.reuse ;  /* 0x000000098c8c7220 */ /* 0x080fe20000410000 */
[-C--:B------:R-:W-:Y:S01]  /*5140*/  FMUL.FTZ R141, R141, R9.reuse ;  /* 0x000000098d8d7220 */ /* 0x080fe20000410000 */
[-C--:B------:R-:W-:Y:S01]  /*5150*/  FMUL.FTZ R144, R144, R9.reuse ;  /* 0x0000000990907220 */ /* 0x080fe20000410000 */
[-C--:B------:R-:W-:Y:S01]  /*5160*/  FMUL.FTZ R145, R145, R9.reuse ;  /* 0x0000000991917220 */ /* 0x080fe20000410000 */
[----:B------:R-:W2:Y:S01]  /*5170*/  MUFU.TANH R187, R187 ;  /* 0x000000bb00bb7308 */ /* 0x000ea20000002400 */
[----:B0-----:R-:W-:Y:S01]  /*5180*/  FMNMX.FTZ R4, R185, R4, !PT ;  /* 0x00000004b9047209 */ /* 0x001fe20007810000 */
[-C--:B------:R-:W-:Y:S01]  /*5190*/  FMUL.FTZ R148, R148, R9.reuse ;  /* 0x0000000994947220 */ /* 0x080fe20000410000 */
[----:B------:R-:W-:-:S05]  /*51a0*/  FMUL.FTZ R149, R149, R9 ;  /* 0x0000000995957220 */ /* 0x000fca0000410000 */
[----:B------:R-:W0:Y:S01]  /*51b0*/  MUFU.TANH R195, R195 ;  /* 0x000000c300c37308 */ /* 0x000e220000002400 */
[----:B-1----:R-:W-:-:S07]  /*51c0*/  FMNMX.FTZ R4, R186, R4, !PT ;  /* 0x00000004ba047209 */ /* 0x002fce0007810000 */
[----:B------:R-:W-:Y:S01]  /*51d0*/  MUFU.EX2 R191, R20 ;  /* 0x0000001400bf7308 */ /* 0x000fe20000000800 */
[----:B--2---:R-:W-:-:S04]  /*51e0*/  FMNMX.FTZ R4, R187, R4, !PT ;  /* 0x00000004bb047209 */ /* 0x004fc80007810000 */
[----:B------:R-:W-:-:S03]  /*51f0*/  FMNMX.FTZ R4, R188, R4, !PT ;  /* 0x00000004bc047209 */ /* 0x000fc60007810000 */
[----:B------:R1:W-:Y:S01]  /*5200*/  MUFU.EX2 R20, R156 ;  /* 0x0000009c00147308 */ /* 0x0003e20000000800 */
[----:B0-----:R-:W-:-:S05]  /*5210*/  FMNMX.FTZ R4, R195, R4, !PT ;  /* 0x00000004c3047209 */ /* 0x001fca0007810000 */
[----:B------:R-:W0:Y:S02]  /*5220*/  SHFL.BFLY PT, R189, R4, 0x2, 0x1f ;  /* 0x0c401f0004bd7f89 */ /* 0x000e2400000e0000 */
[----:B------:R-:W-:Y:S08]  /*5230*/  MUFU.EX2 R190, R13 ;  /* 0x0000000d00be7308 */ /* 0x000ff00000000800 */
[----:B------:R-:W-:Y:S08]  /*5240*/  MUFU.EX2 R194, R14 ;  /* 0x0000000e00c27308 */ /* 0x000ff00000000800 */
[----:B------:R-:W-:Y:S01]  /*5250*/  MUFU.EX2 R193, R184 ;  /* 0x000000b800c17308 */ /* 0x000fe20000000800 */
[----:B0-----:R-:W-:-:S07]  /*5260*/  FMNMX.FTZ R4, R4, R189, !PT ;  /* 0x000000bd04047209 */ /* 0x001fce0007810000 */
[----:B------:R-:W-:Y:S01]  /*5270*/  MUFU.EX2 R189, R15 ;  /* 0x0000000f00bd7308 */ /* 0x000fe20000000800 */
[----:B------:R-:W0:Y:S07]  /*5280*/  SHFL.BFLY PT, R196, R4, 0x1, 0x1f ;  /* 0x0c201f0004c47f89 */ /* 0x000e2e00000e0000 */
[----:B------:R2:W-:Y:S08]  /*5290*/  MUFU.EX2 R15, R153 ;  /* 0x00000099000f7308 */ /* 0x0005f00000000800 */
[----:B------:R3:W-:Y:S08]  /*52a0*/  MUFU.EX2 R14, R157 ;  /* 0x0000009d000e7308 */ /* 0x0007f00000000800 */
[----:B------:R4:W-:Y:S01]  /*52b0*/  MUFU.EX2 R192, R160 ;  /* 0x000000a000c07308 */ /* 0x0009e20000000800 */
[----:B0-----:R-:W-:-:S05]  /*52c0*/  FMNMX.FTZ R4, R4, R196, !PT ;  /* 0x000000c404047209 */ /* 0x001fca0007810000 */
[C---:B-1----:R-:W-:Y:S01]  /*52d0*/  FADD.FTZ R156, -R4.reuse, R8 ;  /* 0x00000008049c7221 */ /* 0x042fe20000010100 */
[----:B--2---:R-:W-:Y:S01]  /*52e0*/  FMUL.FTZ R153, R4, UR10 ;  /* 0x0000000a04997c20 */ /* 0x004fe20008410000 */
[----:B------:R0:W-:Y:S02]  /*52f0*/  MUFU.EX2 R13, R161 ;  /* 0x000000a1000d7308 */ /* 0x0001e40000000800 */
[----:B------:R-:W-:Y:S01]  /*5300*/  FMUL.FTZ R156, R156, UR10 ;  /* 0x0000000a9c9c7c20 */ /* 0x000fe20008410000 */
        /* <DEDUP_REMOVED lines=9> */
[--C-:B---3--:R-:W-:Y:S01]  /*53a0*/  FFMA.FTZ R157, R170, UR10, -R153.reuse ;  /* 0x0000000aaa9d7c23 */ /* 0x108fe20008010899 */
[--C-:B----4-:R-:W-:Y:S01]  /*53b0*/  FFMA.FTZ R160, R10, UR10, -R153.reuse ;  /* 0x0000000a0aa07c23 */ /* 0x110fe20008010899 */
[--C-:B------:R-:W-:Y:S01]  /*53c0*/  FFMA.FTZ R171, R171, UR10, -R153.reuse ;  /* 0x0000000aabab7c23 */ /* 0x100fe20008010899 */
[--C-:B------:R-:W-:Y:S01]  /*53d0*/  FFMA.FTZ R5, R5, UR10, -R153.reuse ;  /* 0x0000000a05057c23 */ /* 0x100fe20008010899 */
[--C-:B------:R-:W-:Y:S01]  /*53e0*/  FFMA.FTZ R12, R12, UR10, -R153.reuse ;  /* 0x0000000a0c0c7c23 */ /* 0x100fe20008010899 */
[--C-:B0-----:R-:W-:Y:S01]  /*53f0*/  FFMA.FTZ R161, R174, UR10, -R153.reuse ;  /* 0x0000000aaea17c23 */ /* 0x101fe20008010899 */
[--C-:B-1----:R-:W-:Y:S01]  /*5400*/  FFMA.FTZ R164, R175, UR10, -R153.reuse ;  /* 0x0000000aafa47c23 */ /* 0x102fe20008010899 */
[--C-:B------:R-:W-:Y:S01]  /*5410*/  FFMA.FTZ R178, R178, UR10, -R153.reuse ;  /* 0x0000000ab2b27c23 */ /* 0x100fe20008010899 */
[--C-:B------:R-:W-:Y:S01]  /*5420*/  FFMA.FTZ R179, R179, UR10, -R153.reuse ;  /* 0x0000000ab3b37c23 */ /* 0x100fe20008010899 */
[--C-:B------:R-:W-:Y:S01]  /*5430*/  FFMA.FTZ R182, R182, UR10, -R153.reuse ;  /* 0x0000000ab6b67c23 */ /* 0x100fe20008010899 */
[--C-:B------:R-:W-:Y:S01]  /*5440*/  FFMA.FTZ R183, R183, UR10, -R153.reuse ;  /* 0x0000000ab7b77c23 */ /* 0x100fe20008010899 */
[--C-:B------:R-:W-:Y:S01]  /*5450*/  FFMA.FTZ R185, R185, UR10, -R153.reuse ;  /* 0x0000000ab9b97c23 */ /* 0x100fe20008010899 */
[--C-:B------:R-:W-:Y:S01]  /*5460*/  FFMA.FTZ R186, R186, UR10, -R153.reuse ;  /* 0x0000000ababa7c23 */ /* 0x100fe20008010899 */
[--C-:B------:R-:W-:Y:S01]  /*5470*/  FFMA.FTZ R187, R187, UR10, -R153.reuse ;  /* 0x0000000abbbb7c23 */ /* 0x100fe20008010899 */
[--C-:B------:R-:W-:Y:S01]  /*5480*/  FFMA.FTZ R188, R188, UR10, -R153.reuse ;  /* 0x0000000abcbc7c23 */ /* 0x100fe20008010899 */
[----:B------:R-:W-:Y:S01]  /*5490*/  FFMA.FTZ R195, R195, UR10, -R153 ;  /* 0x0000000ac3c37c23 */ /* 0x000fe20008010899 */
[----:B------:R-:W0:Y:S08]  /*54a0*/  MUFU.EX2 R10, R156 ;  /* 0x0000009c000a7308 */ /* 0x000e300000000800 */
[----:B------:R-:W1:Y:S08]  /*54b0*/  MUFU.EX2 R153, R176 ;  /* 0x000000b000997308 */ /* 0x000e700000000800 */
[----:B------:R-:W2:Y:S01]  /*54c0*/  MUFU.EX2 R155, R155 ;  /* 0x0000009b009b7308 */ /* 0x000ea20000000800 */
[-C--:B0-----:R-:W-:Y:S01]  /*54d0*/  FMUL.FTZ R26, R26, R10.reuse ;  /* 0x0000000a1a1a7220 */ /* 0x081fe20000410000 */
[-C--:B------:R-:W-:Y:S01]  /*54e0*/  FMUL.FTZ R27, R27, R10.reuse ;  /* 0x0000000a1b1b7220 */ /* 0x080fe20000410000 */
[-C--:B------:R-:W-:Y:S01]  /*54f0*/  FMUL.FTZ R30, R30, R10.reuse ;  /* 0x0000000a1e1e7220 */ /* 0x080fe20000410000 */
[-C--:B------:R-:W-:Y:S01]  /*5500*/  FMUL.FTZ R31, R31, R10.reuse ;  /* 0x0000000a1f1f7220 */ /* 0x080fe20000410000 */
[-C--:B------:R-:W-:Y:S01]  /*5510*/  FMUL.FTZ R34, R34, R10.reuse ;  /* 0x0000000a22227220 */ /* 0x080fe20000410000 */
[-C--:B------:R-:W-:Y:S01]  /*5520*/  FMUL.FTZ R35, R35, R10.reuse ;  /* 0x0000000a23237220 */ /* 0x080fe20000410000 */
[----:B------:R-:W-:Y:S01]  /*5530*/  FMUL.FTZ R38, R38, R10 ;  /* 0x0000000a26267220 */ /* 0x000fe20000410000 */
[----:B------:R-:W-:Y:S01]  /*5540*/  MUFU.EX2 R156, R159 ;  /* 0x0000009f009c7308 */ /* 0x000fe20000000800 */
[----:B-1----:R-:W-:Y:S01]  /*5550*/  FFMA.FTZ R6, R10, R6, R153 ;  /* 0x000000060a067223 */ /* 0x002fe20000010099 */
[-C--:B------:R-:W-:Y:S01]  /*5560*/  FMUL.FTZ R39, R39, R10.reuse ;  /* 0x0000000a27277220 */ /* 0x080fe20000410000 */
[-C--:B------:R-:W-:Y:S01]  /*5570*/  FMUL.FTZ R42, R42, R10.reuse ;  /* 0x0000000a2a2a7220 */ /* 0x080fe20000410000 */
[-C--:B------:R-:W-:Y:S01]  /*5580*/  FMUL.FTZ R43, R43, R10.reuse ;  /* 0x0000000a2b2b7220 */ /* 0x080fe20000410000 */
[-C--:B------:R-:W-:Y:S01]  /*5590*/  FMUL.FTZ R46, R46, R10.reuse ;  /* 0x0000000a2e2e7220 */ /* 0x080fe20000410000 */
[-C--:B------:R-:W-:Y:S01]  /*55a0*/  FMUL.FTZ R47, R47, R10.reuse ;  /* 0x0000000a2f2f7220 */ /* 0x080fe20000410000 */
[-C--:B------:R-:W-:Y:S01]  /*55b0*/  FMUL.FTZ R50, R50, R10.reuse ;  /* 0x0000000a32327220 */ /* 0x080fe20000410000 */
[----:B------:R-:W-:Y:S01]  /*55c0*/  MUFU.EX2 R8, R165 ;  /* 0x000000a500087308 */ /* 0x000fe20000000800 */
[C---:B--2---:R-:W-:Y:S01]  /*55d0*/  FADD.FTZ R6, R155.reuse, R6 ;  /* 0x000000069b067221 */ /* 0x044fe20000010000 */
[----:B------:R-:W-:Y:S01]  /*55e0*/  F2FP.F16.F32.PACK_AB R153, R155, R153 ;  /* 0x000000999b99723e */ /* 0x000fe200000000ff */
[-C--:B------:R-:W-:Y:S01]  /*55f0*/  FMUL.FTZ R51, R51, R10.reuse ;  /* 0x0000000a33337220 */ /* 0x080fe20000410000 */
[-C--:B------:R-:W-:Y:S01]  /*5600*/  FMUL.FTZ R54, R54, R10.reuse ;  /* 0x0000000a36367220 */ /* 0x080fe20000410000 */
[-C--:B------:R-:W-:Y:S01]  /*5610*/  FMUL.FTZ R55, R55, R10.reuse ;  /* 0x0000000a37377220 */ /* 0x080fe20000410000 */
[-C--:B------:R-:W-:Y:S01]  /*5620*/  FMUL.FTZ R58, R58, R10.reuse ;  /* 0x0000000a3a3a7220 */ /* 0x080fe20000410000 */
[-C--:B------:R-:W-:Y:S01]  /*5630*/  FMUL.FTZ R59, R59, R10.reuse ;  /* 0x0000000a3b3b7220 */ /* 0x080fe20000410000 */
[----:B------:R-:W0:Y:S01]  /*5640*/  MUFU.EX2 R155, R158 ;  /* 0x0000009e009b7308 */ /* 0x000e220000000800 */
        /* <DEDUP_REMOVED lines=8> */
[-C--:B------:R-:W-:Y:S01]  /*56d0*/  FMUL.FTZ R75, R75, R10.reuse ;  /* 0x0000000a4b4b7220 */ /* 0x080fe20000410000 */
        /* <DEDUP_REMOVED lines=8> */
[----:B------:R-:W-:Y:S01]  /*5760*/  F2FP.F16.F32.PACK_AB R155, R156, R155 ;  /* 0x0000009b9c9b723e */ /* 0x000fe200000000ff */
[-C--:B------:R-:W-:Y:S01]  /*5770*/  FMUL.FTZ R90, R90, R10.reuse ;  /* 0x0000000a5a5a7220 */ /* 0x080fe20000410000 */
[-C--:B------:R-:W-:Y:S01]  /*5780*/  FMUL.FTZ R91, R91, R10.reuse ;  /* 0x0000000a5b5b7220 */ /* 0x080fe20000410000 */
[----:B------:R-:W-:Y:S01]  /*5790*/  FADD.FTZ R6, R156, R6 ;  /* 0x000000069c067221 */ /* 0x000fe20000010000 */
[----:B------:R-:W-:Y:S01]  /*57a0*/  FADD.FTZ R156, R190, R11 ;  /* 0x0000000bbe9c7221 */ /* 0x000fe20000010000 */
[----:B------:R-:W-:Y:S01]  /*57b0*/  FMUL.FTZ R94, R94, R10 ;  /* 0x0000000a5e5e7220 */ /* 0x000fe20000410000 */
[----:B------:R-:W0:Y:S01]  /*57c0*/  MUFU.EX2 R159, R166 ;  /* 0x000000a6009f7308 */ /* 0x000e220000000800 */
[----:B-1----:R-:W-:Y:S01]  /*57d0*/  FADD.FTZ R11, R158, R6 ;  /* 0x000000069e0b7221 */ /* 0x002fe20000010000 */
[C---:B------:R-:W-:Y:S01]  /*57e0*/  FADD.FTZ R6, R194.reuse, R156 ;  /* 0x0000009cc2067221 */ /* 0x040fe20000010000 */
[----:B------:R-:W-:Y:S01]  /*57f0*/  F2FP.F16.F32.PACK_AB R156, R194, R190 ;  /* 0x000000bec29c723e */ /* 0x000fe200000000ff */
[-C--:B------:R-:W-:Y:S01]  /*5800*/  FMUL.FTZ R95, R95, R10.reuse ;  /* 0x0000000a5f5f7220 */ /* 0x080fe20000410000 */
[-C--:B------:R-:W-:Y:S01]  /*5810*/  FMUL.FTZ R98, R98, R10.reuse ;  /* 0x0000000a62627220 */ /* 0x080fe20000410000 */
[----:B------:R-:W-:Y:S01]  /*5820*/  FADD.FTZ R6, R189, R6 ;  /* 0x00000006bd067221 */ /* 0x000fe20000010000 */
[-C--:B------:R-:W-:Y:S01]  /*5830*/  FMUL.FTZ R99, R99, R10.reuse ;  /* 0x0000000a63637220 */ /* 0x080fe20000410000 */
[----:B------:R-:W1:Y:S01]  /*5840*/  MUFU.EX2 R166, R167 ;  /* 0x000000a700a67308 */ /* 0x000e620000000800 */
[----:B--2---:R-:W-:Y:S01]  /*5850*/  FADD.FTZ R11, R165, R11 ;  /* 0x0000000ba50b7221 */ /* 0x004fe20000010000 */
[----:B------:R-:W-:Y:S01]  /*5860*/  FADD.FTZ R6, R191, R6 ;  /* 0x00000006bf067221 */ /* 0x000fe20000010000 */
        /* <DEDUP_REMOVED lines=13> */
[----:B------:R0:W3:Y:S01]  /*5940*/  MUFU.EX2 R162, R157 ;  /* 0x0000009d00a27308 */ /* 0x0000e20000000800 */
[C---:B-1----:R-:W-:Y:S01]  /*5950*/  FADD.FTZ R11, R166.reuse, R11 ;  /* 0x0000000ba60b7221 */ /* 0x042fe20000010000 */
[----:B------:R-:W-:Y:S01]  /*5960*/  F2FP.F16.F32.PACK_AB R159, R166, R159 ;  /* 0x0000009fa69f723e */ /* 0x000fe200000000ff */
[-C--:B------:R-:W-:Y:S01]  /*5970*/  FMUL.FTZ R123, R123, R10.reuse ;  /* 0x0000000a7b7b7220 */ /* 0x080fe20000410000 */
[----:B------:R-:W-:Y:S01]  /*5980*/  F2FP.F16.F32.PACK_AB R166, R184, R13 ;  /* 0x0000000db8a6723e */ /* 0x000fe200000000ff */
[-C--:B------:R-:W-:Y:S01]  /*5990*/  FMUL.FTZ R126, R126, R10.reuse ;  /* 0x0000000a7e7e7220 */ /* 0x080fe20000410000 */
[-C--:B------:R-:W-:Y:S01]  /*59a0*/  FMUL.FTZ R127, R127, R10.reuse ;  /* 0x0000000a7f7f7220 */ /* 0x080fe20000410000 */
[----:B------:R-:W-:Y:S01]  /*59b0*/  FMUL.FTZ R130, R130, R10 ;  /* 0x0000000a82827220 */ /* 0x000fe20000410000 */
[----:B------:R-:W-:Y:S01]  /*59c0*/  MUFU.EX2 R170, R169 ;  /* 0x000000a900aa7308 */ /* 0x000fe20000000800 */
[----:B--2---:R-:W-:Y:S01]  /*59d0*/  FADD.FTZ R6, R21, R6 ;  /* 0x0000000615067221 */ /* 0x004fe20000010000 */
[----:B0-----:R-:W-:Y:S01]  /*59e0*/  F2FP.F16.F32.PACK_AB R157, R165, R158 ;  /* 0x0000009ea59d723e */ /* 0x001fe200000000ff */
[-C--:B------:R-:W-:Y:S01]  /*59f0*/  FMUL.FTZ R131, R131, R10.reuse ;  /* 0x0000000a83837220 */ /* 0x080fe20000410000 */
[----:B------:R-:W-:Y:S01]  /*5a00*/  F2FP.F16.F32.PACK_AB R158, R191, R189 ;  /* 0x000000bdbf9e723e */ /* 0x000fe200000000ff */
[----:B------:R-:W-:Y:S01]  /*5a10*/  FADD.FTZ R6, R193, R6 ;  /* 0x00000006c1067221 */ /* 0x000fe20000010000 */
[-C--:B------:R-:W-:Y:S01]  /*5a20*/  FMUL.FTZ R134, R134, R10.reuse ;  /* 0x0000000a86867220 */ /* 0x080fe20000410000 */
[-C--:B------:R-:W-:Y:S01]  /*5a30*/  FMUL.FTZ R135, R135, R10.reuse ;  /* 0x0000000a87877220 */ /* 0x080fe20000410000 */
[----:B------:R0:W1:Y:S01]  /*5a40*/  MUFU.EX2 R169, R160 ;  /* 0x000000a000a97308 */ /* 0x0000620000000800 */
[----:B---3--:R-:W-:Y:S01]  /*5a50*/  FADD.FTZ R11, R162, R11 ;  /* 0x0000000ba20b7221 */ /* 0x008fe20000010000 */
[----:B------:R-:W-:Y:S01]  /*5a60*/  FADD.FTZ R6, R15, R6 ;  /* 0x000000060f067221 */ /* 0x000fe20000010000 */
[-C--:B------:R-:W-:Y:S01]  /*5a70*/  FMUL.FTZ R138, R138, R10.reuse ;  /* 0x0000000a8a8a7220 */ /* 0x080fe20000410000 */
[-C--:B------:R-:W-:Y:S01]  /*5a80*/  FMUL.FTZ R139, R139, R10.reuse ;  /* 0x0000000a8b8b7220 */ /* 0x080fe20000410000 */
[-C--:B------:R-:W-:Y:S01]  /*5a90*/  FMUL.FTZ R142, R142, R10.reuse ;  /* 0x0000000a8e8e7220 */ /* 0x080fe20000410000 */
[----:B------:R-:W-:Y:S01]  /*5aa0*/  FADD.FTZ R6, R20, R6 ;  /* 0x0000000614067221 */ /* 0x000fe20000010000 */
[-C--:B------:R-:W-:Y:S01]  /*5ab0*/  FMUL.FTZ R143, R143, R10.reuse ;  /* 0x0000000a8f8f7220 */ /* 0x080fe20000410000 */
[----:B------:R-:W2:Y:S01]  /*5ac0*/  MUFU.EX2 R163, R171 ;  /* 0x000000ab00a37308 */ /* 0x000ea20000000800 */
[----:B0-----:R-:W-:Y:S01]  /*5ad0*/  F2FP.F16.F32.PACK_AB R160, R193, R21 ;  /* 0x00000015c1a0723e */ /* 0x001fe200000000ff */
[-C--:B------:R-:W-:Y:S01]  /*5ae0*/  FMUL.FTZ R146, R146, R10.reuse ;  /* 0x0000000a92927220 */ /* 0x080fe20000410000 */
[-C--:B------:R-:W-:Y:S01]  /*5af0*/  FMUL.FTZ R147, R147, R10.reuse ;  /* 0x0000000a93937220 */ /* 0x080fe20000410000 */
[-C--:B------:R-:W-:Y:S01]  /*5b00*/  FMUL.FTZ R150, R150, R10.reuse ;  /* 0x0000000a96967220 */ /* 0x080fe20000410000 */
[----:B------:R-:W-:-:S03]  /*5b10*/  FMUL.FTZ R151, R151, R10 ;  /* 0x0000000a97977220 */ /* 0x000fc60000410000 */
[----:B------:R-:W0:Y:S01]  /*5b20*/  MUFU.EX2 R5, R5 ;  /* 0x0000000500057308 */ /* 0x000e220000000800 */
[----:B-1----:R-:W-:-:S07]  /*5b30*/  FADD.FTZ R11, R169, R11 ;  /* 0x0000000ba90b7221 */ /* 0x002fce0000010000 */
[----:B------:R-:W1:Y:S01]  /*5b40*/  MUFU.EX2 R12, R12 ;  /* 0x0000000c000c7308 */ /* 0x000e620000000800 */
[----:B--2---:R-:W-:-:S07]  /*5b50*/  FADD.FTZ R11, R163, R11 ;  /* 0x0000000ba30b7221 */ /* 0x004fce0000010000 */
[----:B------:R2:W3:Y:S01]  /*5b60*/  MUFU.EX2 R171, R161 ;  /* 0x000000a100ab7308 */ /* 0x0004e20000000800 */
[C---:B0-----:R-:W-:Y:S01]  /*5b70*/  FADD.FTZ R11, R5.reuse, R11 ;  /* 0x0000000b050b7221 */ /* 0x041fe20000010000 */
[----:B------:R-:W-:Y:S01]  /*5b80*/  F2FP.F16.F32.PACK_AB R163, R5, R163 ;  /* 0x000000a305a3723e */ /* 0x000fe200000000ff */
[----:B------:R-:W-:-:S04]  /*5b90*/  FADD.FTZ R5, R14, R6 ;  /* 0x000000060e057221 */ /* 0x000fc80000010000 */
[----:B------:R-:W-:Y:S01]  /*5ba0*/  FADD.FTZ R5, R192, R5 ;  /* 0x00000005c0057221 */ /* 0x000fe20000010000 */
[----:B------:R0:W4:Y:S01]  /*5bb0*/  MUFU.EX2 R167, R164 ;  /* 0x000000a400a77308 */ /* 0x0001220000000800 */
[----:B-1----:R-:W-:Y:S01]  /*5bc0*/  FADD.FTZ R11, R12, R11 ;  /* 0x0000000b0c0b7221 */ /* 0x002fe20000010000 */
[----:B--2---:R-:W-:Y:S01]  /*5bd0*/  F2FP.F16.F32.PACK_AB R161, R169, R162 ;  /* 0x000000a2a9a1723e */ /* 0x004fe200000000ff */
[----:B------:R-:W-:Y:S01]  /*5be0*/  FADD.FTZ R5, R13, R5 ;  /* 0x000000050d057221 */ /* 0x000fe20000010000 */
[----:B------:R-:W-:-:S03]  /*5bf0*/  F2FP.F16.F32.PACK_AB R162, R20, R15 ;  /* 0x0000000f14a2723e */ /* 0x000fc600000000ff */
[----:B------:R-:W-:Y:S01]  /*5c00*/  FADD.FTZ R5, R184, R5 ;  /* 0x00000005b8057221 */ /* 0x000fe20000010000 */
[----:B------:R-:W1:Y:S01]  /*5c10*/  MUFU.EX2 R178, R178 ;  /* 0x000000b200b27308 */ /* 0x000e620000000800 */
[C---:B---3--:R-:W-:Y:S01]  /*5c20*/  FADD.FTZ R11, R171.reuse, R11 ;  /* 0x0000000bab0b7221 */ /* 0x048fe20000010000 */
[----:B------:R-:W-:Y:S01]  /*5c30*/  F2FP.F16.F32.PACK_AB R165, R171, R12 ;  /* 0x0000000caba5723e */ /* 0x000fe200000000ff */
[----:B------:R-:W-:Y:S01]  /*5c40*/  FADD.FTZ R5, R8, R5 ;  /* 0x0000000508057221 */ /* 0x000fe20000010000 */
[----:B0-----:R-:W-:-:S04]  /*5c50*/  F2FP.F16.F32.PACK_AB R164, R192, R14 ;  /* 0x0000000ec0a4723e */ /* 0x001fc800000000ff */
[----:B------:R-:W0:Y:S01]  /*5c60*/  MUFU.EX2 R179, R179 ;  /* 0x000000b300b37308 */ /* 0x000e220000000800 */
[----:B----4-:R-:W-:-:S07]  /*5c70*/  FADD.FTZ R11, R167, R11 ;  /* 0x0000000ba70b7221 */ /* 0x010fce0000010000 */
[----:B------:R-:W2:Y:S01]  /*5c80*/  MUFU.EX2 R168, R168 ;  /* 0x000000a800a87308 */ /* 0x000ea20000000800 */
[C---:B-1----:R-:W-:Y:S01]  /*5c90*/  FADD.FTZ R11, R178.reuse, R11 ;  /* 0x0000000bb20b7221 */ /* 0x042fe20000010000 */
[----:B------:R-:W-:-:S06]  /*5ca0*/  F2FP.F16.F32.PACK_AB R167, R178, R167 ;  /* 0x000000a7b2a7723e */ /* 0x000fcc00000000ff */
[----:B------:R-:W1:Y:S01]  /*5cb0*/  MUFU.EX2 R182, R182 ;  /* 0x000000b600b67308 */ /* 0x000e620000000800 */
[----:B0-----:R-:W-:-:S07]  /*5cc0*/  FADD.FTZ R11, R179, R11 ;  /* 0x0000000bb30b7221 */ /* 0x001fce0000010000 */
[----:B------:R-:W0:Y:S01]  /*5cd0*/  MUFU.EX2 R183, R183 ;  /* 0x000000b700b77308 */ /* 0x000e220000000800 */
[C---:B--2---:R-:W-:Y:S01]  /*5ce0*/  FADD.FTZ R5, R168.reuse, R5 ;  /* 0x00000005a8057221 */ /* 0x044fe20000010000 */
[----:B------:R-:W-:-:S03]  /*5cf0*/  F2FP.F16.F32.PACK_AB R168, R168, R8 ;  /* 0x00000008a8a8723e */ /* 0x000fc600000000ff */
[----:B------:R-:W-:-:S03]  /*5d00*/  FADD.FTZ R8, R170, R5 ;  /* 0x00000005aa087221 */ /* 0x000fc60000010000 */
[----:B------:R-:W2:Y:S01]  /*5d10*/  MUFU.EX2 R175, R172 ;  /* 0x000000ac00af7308 */ /* 0x000ea20000000800 */
[C---:B-1----:R-:W-:Y:S01]  /*5d20*/  FADD.FTZ R6, R182.reuse, R11 ;  /* 0x0000000bb6067221 */ /* 0x042fe20000010000 */
[----:B------:R-:W-:-:S06]  /*5d30*/  F2FP.F16.F32.PACK_AB R169, R182, R179 ;  /* 0x000000b3b6a9723e */ /* 0x000fcc00000000ff */
[----:B------:R-:W1:Y:S01]  /*5d40*/  MUFU.EX2 R185, R185 ;  /* 0x000000b900b97308 */ /* 0x000e620000000800 */
[----:B0-----:R-:W-:-:S07]  /*5d50*/  FADD.FTZ R6, R183, R6 ;  /* 0x00000006b7067221 */ /* 0x001fce0000010000 */
[----:B------:R-:W0:Y:S01]  /*5d60*/  MUFU.EX2 R172, R173 ;  /* 0x000000ad00ac7308 */ /* 0x000e220000000800 */
[C---:B--2---:R-:W-:Y:S01]  /*5d70*/  FADD.FTZ R5, R175.reuse, R8 ;  /* 0x00000008af057221 */ /* 0x044fe20000010000 */
[----:B------:R-:W-:-:S06]  /*5d80*/  F2FP.F16.F32.PACK_AB R170, R175, R170 ;  /* 0x000000aaafaa723e */ /* 0x000fcc00000000ff */
[----:B------:R-:W2:Y:S01]  /*5d90*/  MUFU.EX2 R173, R186 ;  /* 0x000000ba00ad7308 */ /* 0x000ea20000000800 */
[C---:B-1----:R-:W-:Y:S01]  /*5da0*/  FADD.FTZ R6, R185.reuse, R6 ;  /* 0x00000006b9067221 */ /* 0x042fe20000010000 */
[----:B------:R-:W-:-:S06]  /*5db0*/  F2FP.F16.F32.PACK_AB R171, R185, R183 ;  /* 0x000000b7b9ab723e */ /* 0x000fcc00000000ff */
[----:B------:R-:W1:Y:S01]  /*5dc0*/  MUFU.EX2 R177, R177 ;  /* 0x000000b100b17308 */ /* 0x000e620000000800 */
[----:B0-----:R-:W-:-:S07]  /*5dd0*/  FADD.FTZ R8, R172, R5 ;  /* 0x00000005ac087221 */ /* 0x001fce0000010000 */
[----:B------:R-:W0:Y:S01]  /*5de0*/  MUFU.EX2 R187, R187 ;  /* 0x000000bb00bb7308 */ /* 0x000e220000000800 */
[----:B--2---:R-:W-:-:S07]  /*5df0*/  FADD.FTZ R6, R173, R6 ;  /* 0x00000006ad067221 */ /* 0x004fce0000010000 */
[----:B------:R-:W2:Y:S01]  /*5e00*/  MUFU.EX2 R174, R180 ;  /* 0x000000b400ae7308 */ /* 0x000ea20000000800 */
[C---:B-1----:R-:W-:Y:S01]  /*5e10*/  FADD.FTZ R5, R177.reuse, R8 ;  /* 0x00000008b1057221 */ /* 0x042fe20000010000 */
[----:B------:R-:W-:-:S06]  /*5e20*/  F2FP.F16.F32.PACK_AB R172, R177, R172 ;  /* 0x000000acb1ac723e */ /* 0x000fcc00000000ff */
[----:B------:R-:W1:Y:S01]  /*5e30*/  MUFU.EX2 R188, R188 ;  /* 0x000000bc00bc7308 */ /* 0x000e620000000800 */
[C---:B0-----:R-:W-:Y:S01]  /*5e40*/  FADD.FTZ R11, R187.reuse, R6 ;  /* 0x00000006bb0b7221 */ /* 0x041fe20000010000 */
[----:B------:R-:W-:-:S06]  /*5e50*/  F2FP.F16.F32.PACK_AB R173, R187, R173 ;  /* 0x000000adbbad723e */ /* 0x000fcc00000000ff */
[----:B------:R-:W0:Y:S01]  /*5e60*/  MUFU.EX2 R181, R181 ;  /* 0x000000b500b57308 */ /* 0x000e220000000800 */
[----:B--2---:R-:W-:-:S07]  /*5e70*/  FADD.FTZ R6, R174, R5 ;  /* 0x00000005ae067221 */ /* 0x004fce0000010000 */
[----:B------:R-:W2:Y:S01]  /*5e80*/  MUFU.EX2 R175, R195 ;  /* 0x000000c300af7308 */ /* 0x000ea20000000800 */
[----:B-1----:R-:W-:Y:S01]  /*5e90*/  FADD.FTZ R8, R188, R11 ;  /* 0x0000000bbc087221 */ /* 0x002fe20000010000 */
[C---:B0-----:R-:W-:Y:S01]  /*5ea0*/  FADD.FTZ R5, R181.reuse, R6 ;  /* 0x00000006b5057221 */ /* 0x041fe20000010000 */
[----:B------:R-:W-:Y:S02]  /*5eb0*/  F2FP.F16.F32.PACK_AB R174, R181, R174 ;  /* 0x000000aeb5ae723e */ /* 0x000fe400000000ff */
[C---:B--2---:R-:W-:Y:S01]  /*5ec0*/  FADD.FTZ R6, R175.reuse, R8 ;  /* 0x00000008af067221 */ /* 0x044fe20000010000 */
[----:B------:R-:W-:Y:S01]  /*5ed0*/  F2FP.F16.F32.PACK_AB R175, R175, R188 ;  /* 0x000000bcafaf723e */ /* 0x000fe200000000ff */
[----:B------:R-:W-:Y:S06]  /*5ee0*/  @!P0 BRA `(.L_x_404) ;  /* 0x0000000000048947 */ /* 0x000fec0003800000 */
[----:B------:R-:W-:Y:S01]  /*5ef0*/  BPT.TRAP 0x1 ;  /* 0x000000040000795c */ /* 0x000fe20000300000 */
.L_x_404:
[----:B------:R0:W1:Y:S01]  /*5f00*/  SYNCS.PHASECHK.TRANS64.TRYWAIT P1, [UR25+0x22850], R7 ;  /* 0x02285007ff0075a7 */ /* 0x0000620008020159 */
[----:B------:R-:W-:Y:S05]  /*5f10*/  @!P0 BRA `(.L_x_405) ;  /* 0x0000000000048947 */ /* 0x000fea0003800000 */
[----:B------:R-:W-:Y:S01]  /*5f20*/  BPT.TRAP 0x1 ;  /* 0x000000040000795c */ /* 0x000fe20000300000 */
.L_x_405:
[----:B-1----:R-:W-:Y:S05]  /*5f30*/  @P1 BRA `(.L_x_406) ;  /* 0x0000000000081947 */ /* 0x002fea0003800000 */
[----:B------:R-:W1:Y:S02]  /*5f40*/  SYNCS.PHASECHK.TRANS64.TRYWAIT P1, [UR25+0x22850], R7 ;  /* 0x02285007ff0075a7 */ /* 0x000e640008020159 */
[----:B-1----:R-:W-:Y:S05]  /*5f50*/  @!P1 BRA `(.L_x_407) ;  /* 0x000000ac00dc9947 */ /* 0x002fea0003800000 */
.L_x_406:
[----:B-1----:R-:W1:Y:S01]  /*5f60*/  S2R R8, SR_TID.X ;  /* 0x0000000000087919 */ /* 0x002e620000002100 */
[----:B------:R-:W-:Y:S01]  /*5f70*/  UIMAD UR11, UR37, 0xc00, UR21 ;  /* 0x00000c00250b78a4 */ /* 0x000fe2000f8e0215 */
[----:B------:R-:W-:-:S06]  /*5f80*/  UMOV UR7, 0x40000040 ;  /* 0x4000004000077882 */ /* 0x000fcc0000000000 */
[----:B------:R-:W-:Y:S01]  /*5f90*/  UMOV UR6, UR11 ;  /* 0x0000000b00067c82 */ /* 0x000fe20008000000 */
[----:B-1----:R-:W-:-:S05]  /*5fa0*/  SHF.R.U32.HI R8, RZ, 0x7, R8 ;  /* 0x00000007ff087819 */ /* 0x002fca0000011608 */
[----:B0-----:R-:W-:-:S05]  /*5fb0*/  VIADD R7, R8, 0x8 ;  /* 0x0000000808077836 */ /* 0x001fca0000000000 */
[----:B------:R0:W-:Y:S06]  /*5fc0*/  BAR.SYNC.DEFER_BLOCKING R7, 0x100 ;  /* 0x000400070000751d */ /* 0x0001ec0000010000 */
        /* <DEDUP_REMOVED lines=33> */
[----:B0-----:R-:W-:Y:S05]  /*61e0*/  @!P0 BRA `(.L_x_408) ;  /* 0x0000000000048947 */ /* 0x001fea0003800000 */
[----:B------:R-:W-:Y:S01]  /*61f0*/  BPT.TRAP 0x1 ;  /* 0x000000040000795c */ /* 0x000fe20000300000 */
.L_x_408:
[----:B------:R-:W-:Y:S01]  /*6200*/  UIADD3 UR25, UR25, 0x22860, URZ ;  /* 0x0002286019197890 */ /* 0x000fe2000fffe03f */
[----:B------:R-:W-:Y:S01]  /*6210*/  PLOP3.LUT P1, PT, PT, PT, UP0, 0x80, 0x0 ;  /* 0x000000000000781c */ /* 0x000fe20003f2f008 */
[----:B------:R-:W-:Y:S02]  /*6220*/  IMAD.MOV.U32 R8, RZ, RZ, R4 ;  /* 0x000000ffff087224 */ /* 0x000fe400078e0004 */
[----:B------:R-:W-:Y:S01]  /*6230*/  UPRMT UR25, UR24, 0x654, UR25 ;  /* 0x0000065418197896 */ /* 0x000fe20008000019 */
[----:B------:R-:W-:-:S08]  /*6240*/  IMAD.MOV.U32 R9, RZ, RZ, R3 ;  /* 0x000000ffff097224 */ /* 0x000fd000078e0003 */
[----:B------:R-:W-:Y:S01]  /*6250*/  SYNCS.ARRIVE.TRANS64.RED.A1T0 RZ, [UR25], RZ ;  /* 0x000000ffffff79a7 */ /* 0x000fe20008100419 */
[----:B------:R-:W-:Y:S05]  /*6260*/  @P1 BRA `(.L_x_409) ;  /* 0xffffffdc002c1947 */ /* 0x000fea000383ffff */
.L_x_398:
[----:B------:R-:W0:Y:S01]  /*6270*/  SHFL.BFLY PT, R8, R5, 0x2, 0x1f ;  /* 0x0c401f0005087f89 */ /* 0x000e2200000e0000 */
[----:B------:R-:W-:Y:S01]  /*6280*/  UIADD3 UR37, UR37, 0x1, URZ ;  /* 0x0000000125257890 */ /* 0x000fe2000fffe03f */
[----:B------:R1:W-:Y:S06]  /*6290*/  BAR.ARV R0, 0x100 ;  /* 0x000400000000751d */ /* 0x0003ec0000002000 */
[----:B------:R-:W-:Y:S02]  /*62a0*/  UISETP.NE.AND UP0, UPT, UR37, 0x2, UPT ;  /* 0x000000022500788c */ /* 0x000fe4000bf05270 */
[----:B------:R-:W-:Y:S06]  /*62b0*/  BAR.ARV 0x8, 0x180 ;  /* 0x0206000000007b1d */ /* 0x000fec0000002000 */
[----:B-1----:R-:W-:Y:S01]  /*62c0*/  IMAD.MOV.U32 R0, RZ, RZ, -0x800000 ;  /* 0xff800000ff007424 */ /* 0x002fe200078e00ff */
[----:B------:R-:W-:Y:S01]  /*62d0*/  USEL UR4, URZ, 0x1, UP0 ;  /* 0x000000013f047887 */ /* 0x000fe20008000000 */
[----:B------:R-:W1:Y:S01]  /*62e0*/  SHFL.BFLY PT, R7, R6, 0x2, 0x1f ;  /* 0x0c401f0006077f89 */ /* 0x000e6200000e0000 */
[----:B------:R-:W-:Y:S01]  /*62f0*/  PLOP3.LUT P0, PT, PT, PT, PT, 0x8, 0x0 ;  /* 0x000000000000781c */ /* 0x000fe20003f0e170 */
[----:B------:R-:W-:Y:S01]  /*6300*/  UIADD3 UR46, UR46, 0x1, URZ ;  /* 0x000000012e2e7890 */ /* 0x000fe2000fffe03f */
[----:B0-2---:R-:W-:Y:S01]  /*6310*/  FADD.FTZ R9, R8, R5 ;  /* 0x0000000508097221 */ /* 0x005fe20000010000 */
[----:B------:R-:W-:Y:S01]  /*6320*/  IMAD.MOV.U32 R5, RZ, RZ, RZ ;  /* 0x000000ffff057224 */ /* 0x000fe200078e00ff */
[----:B------:R-:W-:-:S02]  /*6330*/  USEL UR37, UR37, URZ, UP0 ;  /* 0x0000003f25257287 */ /* 0x000fc40008000000 */
[----:B------:R-:W-:Y:S01]  /*6340*/  ULOP3.LUT UR36, UR36, UR4, URZ, 0x3c, !UPT ;  /* 0x0000000424247292 */ /* 0x000fe2000f8e3c3f */
[----:B------:R-:W0:Y:S01]  /*6350*/  SHFL.BFLY PT, R8, R9, 0x1, 0x1f ;  /* 0x0c201f0009087f89 */ /* 0x000e2200000e0000 */
[----:B-1----:R-:W-:-:S05]  /*6360*/  FADD.FTZ R10, R7, R6 ;  /* 0x00000006070a7221 */ /* 0x002fca0000010000 */
[----:B------:R-:W1:Y:S01]  /*6370*/  SHFL.BFLY PT, R7, R10, 0x1, 0x1f ;  /* 0x0c201f000a077f89 */ /* 0x000e6200000e0000 */
[----:B0-----:R-:W-:Y:S01]  /*6380*/  FADD.FTZ R11, R9, R8 ;  /* 0x00000008090b7221 */ /* 0x001fe20000010000 */
[----:B------:R-:W-:Y:S02]  /*6390*/  IMAD.MOV.U32 R8, RZ, RZ, RZ ;  /* 0x000000ffff087224 */ /* 0x000fe400078e00ff */
[----:B------:R-:W-:Y:S02]  /*63a0*/  IMAD.U32 R9, RZ, RZ, UR10 ;  /* 0x0000000aff097e24 */ /* 0x000fe4000f8e00ff */
[----:B------:R-:W-:-:S13]  /*63b0*/  FSETP.NE.FTZ.AND P1, PT, R11, RZ, PT ;  /* 0x000000ff0b00720b */ /* 0x000fda0003f35000 */
[----:B------:R-:W0:Y:S01]  /*63c0*/  @P1 MUFU.RCP R8, R11 ;  /* 0x0000000b00081308 */ /* 0x000e220000001000 */
[----:B------:R-:W-:Y:S01]  /*63d0*/  @P1 FMUL.FTZ R9, R9, 0.69314718246459960938 ;  /* 0x3f31721809091820 */ /* 0x000fe20000410000 */
[----:B-1----:R-:W-:-:S05]  /*63e0*/  FADD.FTZ R6, R10, R7 ;  /* 0x000000070a067221 */ /* 0x002fca0000010000 */
[----:B------:R-:W-:Y:S01]  /*63f0*/  FSETP.NE.FTZ.AND P2, PT, R6, RZ, PT ;  /* 0x000000ff0600720b */ /* 0x000fe20003f55000 */
[----:B------:R-:W1:Y:S01]  /*6400*/  @P1 MUFU.LG2 R7, R11 ;  /* 0x0000000b00071308 */ /* 0x000e620000000c00 */
[-C--:B0-----:R-:W-:Y:S01]  /*6410*/  FMUL.FTZ R24, R24, R8.reuse ;  /* 0x0000000818187220 */ /* 0x081fe20000410000 */
[-C--:B------:R-:W-:Y:S01]  /*6420*/  FMUL.FTZ R25, R25, R8.reuse ;  /* 0x0000000819197220 */ /* 0x080fe20000410000 */
[----:B------:R-:W-:-:S09]  /*6430*/  FMUL.FTZ R28, R28, R8 ;  /* 0x000000081c1c7220 */ /* 0x000fd20000410000 */
[----:B------:R-:W0:Y:S01]  /*6440*/  @P2 MUFU.LG2 R10, R6 ;  /* 0x00000006000a2308 */ /* 0x000e220000000c00 */
[-C--:B------:R-:W-:Y:S01]  /*6450*/  FMUL.FTZ R29, R29, R8.reuse ;  /* 0x000000081d1d7220 */ /* 0x080fe20000410000 */
[-C--:B------:R-:W-:Y:S01]  /*6460*/  FMUL.FTZ R32, R32, R8.reuse ;  /* 0x0000000820207220 */ /* 0x080fe20000410000 */
[-C--:B------:R-:W-:Y:S01]  /*6470*/  FMUL.FTZ R33, R33, R8.reuse ;  /* 0x0000000821217220 */ /* 0x080fe20000410000 */
[-C--:B------:R-:W-:Y:S01]  /*6480*/  FMUL.FTZ R36, R36, R8.reuse ;  /* 0x0000000824247220 */ /* 0x080fe20000410000 */
[-C--:B------:R-:W-:Y:S01]  /*6490*/  FMUL.FTZ R37, R37, R8.reuse ;  /* 0x0000000825257220 */ /* 0x080fe20000410000 */
[-C--:B------:R-:W-:Y:S01]  /*64a0*/  FMUL.FTZ R40, R40, R8.reuse ;  /* 0x0000000828287220 */ /* 0x080fe20000410000 */
[-C--:B------:R-:W-:Y:S01]  /*64b0*/  FMUL.FTZ R41, R41, R8.reuse ;  /* 0x0000000829297220 */ /* 0x080fe20000410000 */
[----:B------:R2:W3:Y:S01]  /*64c0*/  @P2 MUFU.RCP R5, R6 ;  /* 0x0000000600052308 */ /* 0x0004e20000001000 */
        /* <DEDUP_REMOVED lines=54> */
[----:B------:R-:W-:-:S02]  /*6830*/  IMAD.U32 R8, RZ, RZ, UR10 ;  /* 0x0000000aff087e24 */ /* 0x000fc4000f8e00ff */
[----:B-1----:R-:W-:Y:S01]  /*6840*/  @P1 FMUL.FTZ R7, R7, 0.69314718246459960938 ;  /* 0x3f31721807071820 */ /* 0x002fe20000410000 */
[----:B0-----:R-:W-:Y:S01]  /*6850*/  @P2 FMUL.FTZ R10, R10, 0.69314718246459960938 ;  /* 0x3f3172180a0a2820 */ /* 0x001fe20000410000 */
[----:B--2---:R-:W-:Y:S02]  /*6860*/  IMAD.MOV.U32 R6, RZ, RZ, -0x800000 ;  /* 0xff800000ff067424 */ /* 0x004fe400078e00ff */
[----:B------:R-:W-:Y:S01]  /*6870*/  @P2 FMUL.FTZ R8, R8, 0.69314718246459960938 ;  /* 0x3f31721808082820 */ /* 0x000fe20000410000 */
[-C--:B---3--:R-:W-:Y:S01]  /*6880*/  FMUL.FTZ R26, R26, R5.reuse ;  /* 0x000000051a1a7220 */ /* 0x088fe20000410000 */
        /* <DEDUP_REMOVED lines=65> */
.L_x_385:
[----:B------:R-:W0:Y:S08]  /*6ca0*/  S2UR UR4, SR_CgaCtaId ;  /* 0x00000000000479c3 */ /* 0x000e300000008800 */
[----:B------:R-:W-:Y:S06]  /*6cb0*/  BAR.SYNC.DEFER_BLOCKING 0x5, 0x180 ;  /* 0x0146000000007b1d */ /* 0x000fec0000010000 */
[----:B------:R-:W-:Y:S01]  /*6cc0*/  UMOV UR8, 0x400 ;  /* 0x0000040000087882 */ /* 0x000fe20000000000 */
[----:B------:R-:W-:Y:S01]  /*6cd0*/  BSSY B0, `(.L_x_410) ;  /* 0x000047b000007945 */ /* 0x000fe20003800000 */
[----:B0-----:R-:W-:-:S09]  /*6ce0*/  ULEA UR8, UR4, UR8, 0x18 ;  /* 0x0000000804087291 */ /* 0x001fd2000f8ec03f */
[----:B------:R-:W0:Y:S02]  /*6cf0*/  LDS.128 R8, [UR8+0x228d0] ;  /* 0x0228d008ff087984 */ /* 0x000e240008000c00 */
[----:B0-----:R-:W-:Y:S02]  /*6d00*/  R2UR UR6, R9 ;  /* 0x00000000090672ca */ /* 0x001fe400000e0000 */
[----:B------:R-:W-:Y:S02]  /*6d10*/  R2UR UR5, R10 ;  /* 0x000000000a0572ca */ /* 0x000fe400000e0000 */
[----:B------:R-:W-:Y:S01]  /*6d20*/  R2UR UR7, R11 ;  /* 0x000000000b0772ca */ /* 0x000fe200000e0000 */
[----:B------:R-:W-:Y:S06]  /*6d30*/  BAR.ARV 0x4, 0x180 ;  /* 0x0106000000007b1d */ /* 0x000fec0000002000 */
[----:B------:R-:W-:Y:S08]  /*6d40*/  @P0 BRA `(.L_x_411) ;  /* 0x0000003400f00947 */ /* 0x000ff00003800000 */
[----:B------:R-:W2:Y:S01]  /*6d50*/  LDL R3, [R1+0x30] ;  /* 0x0000300001037983 */ /* 0x000ea20000100800 */
[----:B------:R-:W0:Y:S01]  /*6d60*/  S2UR UR4, SR_SWINHI ;  /* 0x00000000000479c3 */ /* 0x000e220000002f00 */
[----:B------:R-:W-:Y:S01]  /*6d70*/  IMAD.MOV.U32 R4, RZ, RZ, 0x2 ;  /* 0x00000002ff047424 */ /* 0x000fe200078e00ff */
[----:B------:R-:W-:Y:S01]  /*6d80*/  F2FP.F16.F32.PACK_AB R10, R29, R28 ;  /* 0x0000001c1d0a723e */ /* 0x000fe200000000ff */
[----:B------:R-:W-:Y:S01]  /*6d90*/  ULDC.64 UR14, c[0x0][0xc00] ;  /* 0x00030000000e7ab9 */ /* 0x000fe20000000a00 */
[----:B------:R-:W3:Y:S01]  /*6da0*/  LDL R176, [R1+0x2c] ;  /* 0x00002c0001b07983 */ /* 0x000ee20000100800 */
[----:B------:R-:W-:Y:S01]  /*6db0*/  UMOV UR10, UR8 ;  /* 0x00000008000a7c82 */ /* 0x000fe20008000000 */
[----:B0-----:R-:W-:Y:S01]  /*6dc0*/  UMOV UR11, UR4 ;  /* 0x00000004000b7c82 */ /* 0x001fe20008000000 */
[----:B------:R-:W-:Y:S02]  /*6dd0*/  F2FP.F16.F32.PACK_AB R11, R31, R30 ;  /* 0x0000001e1f0b723e */ /* 0x000fe400000000ff */
[----:B------:R-:W-:-:S02]  /*6de0*/  F2FP.F16.F32.PACK_AB R14, R37, R36 ;  /* 0x00000024250e723e */ /* 0x000fc400000000ff */
[----:B------:R-:W-:Y:S01]  /*6df0*/  F2FP.F16.F32.PACK_AB R15, R39, R38 ;  /* 0x00000026270f723e */ /* 0x000fe200000000ff */
[----:B------:R-:W-:Y:S02]  /*6e00*/  USHF.L.U32 UR4, UR39, 0x2, URZ ;  /* 0x0000000227047899 */ /* 0x000fe4000800063f */
[----:B------:R-:W-:Y:S02]  /*6e10*/  USHF.L.U64.HI UR16, UR39, 0x2, UR40 ;  /* 0x0000000227107899 */ /* 0x000fe40008010228 */
[----:B------:R-:W-:-:S04]  /*6e20*/  UIADD3 UR9, UP0, UR4, UR14, URZ ;  /* 0x0000000e04097290 */ /* 0x000fc8000ff1e03f */
[----:B------:R-:W-:Y:S01]  /*6e30*/  UIADD3.X UR12, UR16, UR15, URZ, UP0, !UPT ;  /* 0x0000000f100c7290 */ /* 0x000fe200087fe43f */
[----:B------:R-:W-:Y:S01]  /*6e40*/  BAR.SYNC.DEFER_BLOCKING 0x1, 0x100 ;  /* 0x0044000000007b1d */ /* 0x000fe20000010000 */
[----:B--2---:R-:W-:-:S03]  /*6e50*/  IMAD.WIDE R4, R3, R4, UR10 ;  /* 0x0000000a03047e25 */ /* 0x004fc6000f8e0204 */
[C---:B------:R-:W-:Y:S02]  /*6e60*/  IADD3 R163, P0, R4.reuse, 0x40, RZ ;  /* 0x0000004004a37810 */ /* 0x040fe40007f1e0ff */
[C---:B------:R-:W-:Y:S02]  /*6e70*/  IADD3 R13, P1, R4.reuse, 0x20, RZ ;  /* 0x00000020040d7810 */ /* 0x040fe40007f3e0ff */
[----:B------:R-:W-:Y:S02]  /*6e80*/  LOP3.LUT R162, R163, 0x380, RZ, 0xc0, !PT ;  /* 0x00000380a3a27812 */ /* 0x000fe400078ec0ff */
[----:B------:R-:W-:Y:S02]  /*6e90*/  LOP3.LUT R12, R13, 0x380, RZ, 0xc0, !PT ;  /* 0x000003800d0c7812 */ /* 0x000fe400078ec0ff */
[----:B------:R-:W-:Y:S02]  /*6ea0*/  LOP3.LUT R9, R4, 0x380, RZ, 0xc0, !PT ;  /* 0x0000038004097812 */ /* 0x000fe400078ec0ff */
[----:B------:R-:W-:-:S02]  /*6eb0*/  SHF.R.U64 R162, R162, 0x3, RZ ;  /* 0x00000003a2a27819 */ /* 0x000fc400000012ff */
[C---:B------:R-:W-:Y:S02]  /*6ec0*/  IADD3 R171, P5, R4.reuse, 0x4040, RZ ;  /* 0x0000404004ab7810 */ /* 0x040fe40007fbe0ff */
[C---:B------:R-:W-:Y:S02]  /*6ed0*/  IADD3 R167, P3, R4.reuse, 0x4000, RZ ;  /* 0x0000400004a77810 */ /* 0x040fe40007f7e0ff */
[----:B------:R-:W-:Y:S02]  /*6ee0*/  IADD3 R153, P2, R4, 0x4060, RZ ;  /* 0x0000406004997810 */ /* 0x000fe40007f5e0ff */
[----:B------:R-:W-:Y:S02]  /*6ef0*/  SHF.R.U64 R12, R12, 0x3, RZ ;  /* 0x000000030c0c7819 */ /* 0x000fe400000012ff */
[----:B------:R-:W-:Y:S02]  /*6f00*/  IADD3 R165, P4, R4, 0x60, RZ ;  /* 0x0000006004a57810 */ /* 0x000fe40007f9e0ff */
[----:B------:R-:W-:-:S02]  /*6f10*/  SHF.R.U64 R9, R9, 0x3, RZ ;  /* 0x0000000309097819 */ /* 0x000fc400000012ff */
[----:B------:R-:W-:Y:S01]  /*6f20*/  LOP3.LUT R162, R162, R163, RZ, 0x3c, !PT ;  /* 0x000000a3a2a27212 */ /* 0x000fe200078e3cff */
[----:B------:R-:W-:Y:S01]  /*6f30*/  IMAD.X R163, RZ, RZ, R5, P0 ;  /* 0x000000ffffa37224 */ /* 0x000fe200000e0605 */
[C---:B------:R-:W-:Y:S02]  /*6f40*/  IADD3 R169, P6, R4.reuse, 0x4020, RZ ;  /* 0x0000402004a97810 */ /* 0x040fe40007fde0ff */
[----:B------:R-:W-:Y:S02]  /*6f50*/  LOP3.LUT R170, R171, 0x380, RZ, 0xc0, !PT ;  /* 0x00000380abaa7812 */ /* 0x000fe400078ec0ff */
[----:B------:R-:W-:Y:S02]  /*6f60*/  LOP3.LUT R166, R167, 0x380, RZ, 0xc0, !PT ;  /* 0x00000380a7a67812 */ /* 0x000fe400078ec0ff */
[----:B------:R-:W-:Y:S02]  /*6f70*/  LOP3.LUT R152, R153, 0x380, RZ, 0xc0, !PT ;  /* 0x0000038099987812 */ /* 0x000fe400078ec0ff */
[----:B------:R-:W-:-:S02]  /*6f80*/  IADD3 R155, P0, R4, 0x8020, RZ ;  /* 0x00008020049b7810 */ /* 0x000fc40007f1e0ff */
[----:B------:R-:W-:Y:S01]  /*6f90*/  LOP3.LUT R12, R12, R13, RZ, 0x3c, !PT ;  /* 0x0000000d0c0c7212 */ /* 0x000fe200078e3cff */
[--C-:B------:R-:W-:Y:S01]  /*6fa0*/  IMAD.X R13, RZ, RZ, R5.reuse, P1 ;  /* 0x000000ffff0d7224 */ /* 0x100fe200008e0605 */
[----:B------:R-:W-:Y:S02]  /*6fb0*/  LOP3.LUT R164, R165, 0x380, RZ, 0xc0, !PT ;  /* 0x00000380a5a47812 */ /* 0x000fe400078ec0ff */
[----:B------:R-:W-:Y:S01]  /*6fc0*/  LOP3.LUT R8, R9, R4, RZ, 0x3c, !PT ;  /* 0x0000000409087212 */ /* 0x000fe200078e3cff */
[----:B------:R-:W-:Y:S01]  /*6fd0*/  IMAD.MOV.U32 R9, RZ, RZ, R5 ;  /* 0x000000ffff097224 */ /* 0x000fe200078e0005 */
[----:B------:R-:W-:Y:S02]  /*6fe0*/  LOP3.LUT R168, R169, 0x380, RZ, 0xc0, !PT ;  /* 0x00000380a9a87812 */ /* 0x000fe400078ec0ff */
[----:B------:R-:W-:Y:S02]  /*6ff0*/  SHF.R.U64 R170, R170, 0x3, RZ ;  /* 0x00000003aaaa7819 */ /* 0x000fe400000012ff */
[----:B------:R-:W-:-:S02]  /*7000*/  IADD3 R173, P1, R4, 0x8000, RZ ;  /* 0x0000800004ad7810 */ /* 0x000fc40007f3e0ff */
[----:B------:R-:W-:Y:S02]  /*7010*/  SHF.R.U64 R166, R166, 0x3, RZ ;  /* 0x00000003a6a67819 */ /* 0x000fe400000012ff */
[----:B------:R-:W-:Y:S02]  /*7020*/  SHF.R.U64 R152, R152, 0x3, RZ ;  /* 0x0000000398987819 */ /* 0x000fe400000012ff */
[----:B------:R-:W-:Y:S02]  /*7030*/  LOP3.LUT R154, R155, 0x380, RZ, 0xc0, !PT ;  /* 0x000003809b9a7812 */ /* 0x000fe400078ec0ff */
[----:B------:R-:W-:Y:S02]  /*7040*/  SHF.R.U64 R164, R164, 0x3, RZ ;  /* 0x00000003a4a47819 */ /* 0x000fe400000012ff */
[----:B------:R-:W-:Y:S02]  /*7050*/  SHF.R.U64 R168, R168, 0x3, RZ ;  /* 0x00000003a8a87819 */ /* 0x000fe400000012ff */
[----:B------:R-:W-:-:S02]  /*7060*/  MOV R7, R8 ;  /* 0x0000000800077202 */ /* 0x000fc40000000f00 */
[----:B------:R-:W-:Y:S01]  /*7070*/  LOP3.LUT R170, R170, R171, RZ, 0x3c, !PT ;  /* 0x000000abaaaa7212 */ /* 0x000fe200078e3cff */
[--C-:B------:R-:W-:Y:S01]  /*7080*/  IMAD.X R171, RZ, RZ, R5.reuse, P5 ;  /* 0x000000ffffab7224 */ /* 0x100fe200028e0605 */
[----:B------:R-:W-:Y:S02]  /*7090*/  LOP3.LUT R172, R173, 0x380, RZ, 0xc0, !PT ;  /* 0x00000380adac7812 */ /* 0x000fe400078ec0ff */
[----:B------:R-:W-:Y:S01]  /*70a0*/  LOP3.LUT R166, R166, R167, RZ, 0x3c, !PT ;  /* 0x000000a7a6a67212 */ /* 0x000fe200078e3cff */
[--C-:B------:R-:W-:Y:S01]  /*70b0*/  IMAD.X R167, RZ, RZ, R5.reuse, P3 ;  /* 0x000000ffffa77224 */ /* 0x100fe200018e0605 */
[----:B------:R-:W-:Y:S02]  /*70c0*/  F2FP.F16.F32.PACK_AB R8, R25, R24 ;  /* 0x000000181908723e */ /* 0x000fe400000000ff */
[----:B------:R-:W-:Y:S02]  /*70d0*/  F2FP.F16.F32.PACK_AB R9, R27, R26 ;  /* 0x0000001a1b09723e */ /* 0x000fe400000000ff */
[----:B------:R-:W-:Y:S01]  /*70e0*/  LOP3.LUT R152, R152, R153, RZ, 0x3c, !PT ;  /* 0x0000009998987212 */ /* 0x000fe200078e3cff */
[----:B------:R-:W-:Y:S01]  /*70f0*/  IMAD.X R153, RZ, RZ, R5, P2 ;  /* 0x000000ffff997224 */ /* 0x000fe200010e0605 */
[----:B------:R-:W-:-:S02]  /*7100*/  MOV R3, R12 ;  /* 0x0000000c00037202 */ /* 0x000fc40000000f00 */
[----:B------:R-:W-:Y:S02]  /*7110*/  SHF.R.U64 R154, R154, 0x3, RZ ;  /* 0x000000039a9a7819 */ /* 0x000fe400000012ff */
[----:B------:R-:W-:Y:S01]  /*7120*/  LOP3.LUT R164, R164, R165, RZ, 0x3c, !PT ;  /* 0x000000a5a4a47212 */ /* 0x000fe200078e3cff */
[--C-:B------:R-:W-:Y:S01]  /*7130*/  IMAD.X R165, RZ, RZ, R5.reuse, P4 ;  /* 0x000000ffffa57224 */ /* 0x100fe200020e0605 */
[----:B------:R-:W-:Y:S02]  /*7140*/  F2FP.F16.F32.PACK_AB R12, R33, R32 ;  /* 0x00000020210c723e */ /* 0x000fe400000000ff */
[----:B------:R-:W-:Y:S02]  /*7150*/  F2FP.F16.F32.PACK_AB R13, R35, R34 ;  /* 0x00000022230d723e */ /* 0x000fe400000000ff */
[----:B------:R-:W-:Y:S02]  /*7160*/  IADD3 R21, P5, R4, 0xc020, RZ ;  /* 0x0000c02004157810 */ /* 0x000fe40007fbe0ff */
[----:B------:R-:W-:Y:S01]  /*7170*/  LOP3.LUT R168, R168, R169, RZ, 0x3c, !PT ;  /* 0x000000a9a8a87212 */ /* 0x000fe200078e3cff */
[----:B------:R-:W-:Y:S01]  /*7180*/  IMAD.X R169, RZ, RZ, R5, P6 ;  /* 0x000000ffffa97224 */ /* 0x000fe200030e0605 */
[----:B------:R-:W-:-:S02]  /*7190*/  IADD3 R159, P3, R4, 0x8060, RZ ;  /* 0x00008060049f7810 */ /* 0x000fc40007f7e0ff */
[----:B------:R-:W-:Y:S02]  /*71a0*/  IADD3 R157, P2, R4, 0xc040, RZ ;  /* 0x0000c040049d7810 */ /* 0x000fe40007f5e0ff */
[----:B------:R-:W-:Y:S02]  /*71b0*/  SHF.R.U64 R172, R172, 0x3, RZ ;  /* 0x00000003acac7819 */ /* 0x000fe400000012ff */
[----:B------:R-:W-:Y:S01]  /*71c0*/  IADD3 R175, P4, R4, 0x8040, RZ ;  /* 0x0000804004af7810 */ /* 0x000fe20007f9e0ff */
[----:B------:R0:W-:Y:S01]  /*71d0*/  STSM.16.M88.4 [R7], R8 ;  /* 0x0000000807007844 */ /* 0x0001e20000000200 */
[----:B------:R-:W-:Y:S01]  /*71e0*/  LOP3.LUT R154, R154, R155, RZ, 0x3c, !PT ;  /* 0x0000009b9a9a7212 */ /* 0x000fe200078e3cff */
[----:B------:R-:W-:Y:S01]  /*71f0*/  IMAD.X R155, RZ, RZ, R5, P0 ;  /* 0x000000ffff9b7224 */ /* 0x000fe200000e0605 */
[----:B------:R-:W-:Y:S01]  /*7200*/  IADD3 R161, P6, R4, 0xc000, RZ ;  /* 0x0000c00004a17810 */ /* 0x000fe20007fde0ff */
[----:B------:R1:W-:Y:S01]  /*7210*/  STSM.16.M88.4 [R3], R12 ;  /* 0x0000000c03007844 */ /* 0x0003e20000000200 */
[----:B------:R-:W-:-:S02]  /*7220*/  LOP3.LUT R20, R21, 0x380, RZ, 0xc0, !PT ;  /* 0x0000038015147812 */ /* 0x000fc400078ec0ff */
[----:B------:R-:W-:Y:S02]  /*7230*/  LOP3.LUT R158, R159, 0x380, RZ, 0xc0, !PT ;  /* 0x000003809f9e7812 */ /* 0x000fe400078ec0ff */
[----:B------:R-:W-:Y:S02]  /*7240*/  LOP3.LUT R156, R157, 0x380, RZ, 0xc0, !PT ;  /* 0x000003809d9c7812 */ /* 0x000fe400078ec0ff */
[----:B------:R-:W-:Y:S02]  /*7250*/  MOV R163, R162 ;  /* 0x000000a200a37202 */ /* 0x000fe40000000f00 */
[----:B------:R-:W-:Y:S01]  /*7260*/  LOP3.LUT R172, R172, R173, RZ, 0x3c, !PT ;  /* 0x000000adacac7212 */ /* 0x000fe200078e3cff */
[----:B------:R-:W-:Y:S01]  /*7270*/  IMAD.X R173, RZ, RZ, R5, P1 ;  /* 0x000000ffffad7224 */ /* 0x000fe200008e0605 */
[----:B------:R-:W-:Y:S02]  /*7280*/  LOP3.LUT R174, R175, 0x380, RZ, 0xc0, !PT ;  /* 0x00000380afae7812 */ /* 0x000fe400078ec0ff */
[----:B0-----:R-:W-:-:S02]  /*7290*/  F2FP.F16.F32.PACK_AB R8, R41, R40 ;  /* 0x000000282908723e */ /* 0x001fc400000000ff */
[----:B------:R-:W-:Y:S02]  /*72a0*/  F2FP.F16.F32.PACK_AB R9, R43, R42 ;  /* 0x0000002a2b09723e */ /* 0x000fe400000000ff */
[----:B------:R-:W-:Y:S02]  /*72b0*/  F2FP.F16.F32.PACK_AB R10, R45, R44 ;  /* 0x0000002c2d0a723e */ /* 0x000fe400000000ff */
[----:B------:R-:W-:Y:S02]  /*72c0*/  F2FP.F16.F32.PACK_AB R11, R47, R46 ;  /* 0x0000002e2f0b723e */ /* 0x000fe400000000ff */
[----:B------:R-:W-:Y:S02]  /*72d0*/  MOV R164, R164 ;  /* 0x000000a400a47202 */ /* 0x000fe40000000f00 */
[----:B-1----:R-:W-:Y:S02]  /*72e0*/  F2FP.F16.F32.PACK_AB R12, R49, R48 ;  /* 0x00000030310c723e */ /* 0x002fe400000000ff */
[----:B------:R-:W-:-:S02]  /*72f0*/  F2FP.F16.F32.PACK_AB R13, R51, R50 ;  /* 0x00000032330d723e */ /* 0x000fc400000000ff */
[----:B------:R-:W-:Y:S02]  /*7300*/  F2FP.F16.F32.PACK_AB R14, R53, R52 ;  /* 0x00000034350e723e */ /* 0x000fe400000000ff */
[----:B------:R-:W-:Y:S02]  /*7310*/  F2FP.F16.F32.PACK_AB R15, R55, R54 ;  /* 0x00000036370f723e */ /* 0x000fe400000000ff */
[----:B------:R-:W-:Y:S02]  /*7320*/  LOP3.LUT R160, R161, 0x380, RZ, 0xc0, !PT ;  /* 0x00000380a1a07812 */ /* 0x000fe400078ec0ff */
[----:B------:R-:W-:Y:S02]  /*7330*/  SHF.R.U64 R20, R20, 0x3, RZ ;  /* 0x0000000314147819 */ /* 0x000fe400000012ff */
[----:B------:R-:W-:Y:S01]  /*7340*/  IADD3 R3, P1, R4, 0xc060, RZ ;  /* 0x0000c06004037810 */ /* 0x000fe20007f3e0ff */
[----:B------:R0:W-:Y:S01]  /*7350*/  STSM.16.M88.4 [R163], R8 ;  /* 0x00000008a3007844 */ /* 0x0001e20000000200 */
[----:B------:R-:W-:-:S02]  /*7360*/  SHF.R.U64 R158, R158, 0x3, RZ ;  /* 0x000000039e9e7819 */ /* 0x000fc400000012ff */
[----:B------:R-:W-:Y:S02]  /*7370*/  SHF.R.U64 R156, R156, 0x3, RZ ;  /* 0x000000039c9c7819 */ /* 0x000fe400000012ff */
[----:B------:R-:W-:Y:S02]  /*7380*/  MOV R162, R152 ;  /* 0x0000009800a27202 */ /* 0x000fe40000000f00 */
[----:B------:R-:W-:Y:S01]  /*7390*/  MOV R7, R154 ;  /* 0x0000009a00077202 */ /* 0x000fe20000000f00 */
[----:B------:R1:W-:Y:S01]  /*73a0*/  STSM.16.M88.4 [R164], R12 ;  /* 0x0000000ca4007844 */ /* 0x0003e20000000200 */
[----:B------:R-:W-:Y:S02]  /*73b0*/  SHF.R.U64 R174, R174, 0x3, RZ ;  /* 0x00000003aeae7819 */ /* 0x000fe400000012ff */
[----:B------:R-:W-:Y:S02]  /*73c0*/  MOV R166, R166 ;  /* 0x000000a600a67202 */ /* 0x000fe40000000f00 */
[----:B------:R-:W-:-:S02]  /*73d0*/  F2FP.F16.F32.PACK_AB R152, R57, R56 ;  /* 0x000000383998723e */ /* 0x000fc400000000ff */
[----:B------:R-:W-:Y:S02]  /*73e0*/  F2FP.F16.F32.PACK_AB R153, R59, R58 ;  /* 0x0000003a3b99723e */ /* 0x000fe400000000ff */
[----:B------:R-:W-:Y:S02]  /*73f0*/  F2FP.F16.F32.PACK_AB R154, R61, R60 ;  /* 0x0000003c3d9a723e */ /* 0x000fe400000000ff */
[----:B------:R-:W-:Y:S02]  /*7400*/  F2FP.F16.F32.PACK_AB R155, R63, R62 ;  /* 0x0000003e3f9b723e */ /* 0x000fe400000000ff */
[----:B------:R-:W-:Y:S02]  /*7410*/  SHF.R.U64 R160, R160, 0x3, RZ ;  /* 0x00000003a0a07819 */ /* 0x000fe400000012ff */
[----:B------:R-:W-:Y:S02]  /*7420*/  MOV R168, R168 ;  /* 0x000000a800a87202 */ /* 0x000fe40000000f00 */
[----:B0-----:R-:W-:-:S02]  /*7430*/  F2FP.F16.F32.PACK_AB R8, R65, R64 ;  /* 0x000000404108723e */ /* 0x001fc400000000ff */
[----:B------:R-:W-:Y:S02]  /*7440*/  F2FP.F16.F32.PACK_AB R9, R67, R66 ;  /* 0x000000424309723e */ /* 0x000fe400000000ff */
[----:B------:R-:W-:Y:S02]  /*7450*/  F2FP.F16.F32.PACK_AB R10, R69, R68 ;  /* 0x00000044450a723e */ /* 0x000fe400000000ff */
[----:B------:R-:W-:Y:S02]  /*7460*/  F2FP.F16.F32.PACK_AB R11, R71, R70 ;  /* 0x00000046470b723e */ /* 0x000fe400000000ff */
[----:B------:R-:W-:Y:S01]  /*7470*/  LOP3.LUT R20, R20, R21, RZ, 0x3c, !PT ;  /* 0x0000001514147212 */ /* 0x000fe200078e3cff */
[----:B------:R-:W-:Y:S01]  /*7480*/  IMAD.X R21, RZ, RZ, R5, P5 ;  /* 0x000000ffff157224 */ /* 0x000fe200028e0605 */
[----:B------:R-:W-:Y:S02]  /*7490*/  LOP3.LUT R4, R3, 0x380, RZ, 0xc0, !PT ;  /* 0x0000038003047812 */ /* 0x000fe400078ec0ff */
[----:B------:R-:W-:-:S02]  /*74a0*/  MOV R170, R170 ;  /* 0x000000aa00aa7202 */ /* 0x000fc40000000f00 */
[----:B-1----:R-:W-:Y:S02]  /*74b0*/  F2FP.F16.F32.PACK_AB R12, R73, R72 ;  /* 0x00000048490c723e */ /* 0x002fe400000000ff */
[----:B------:R-:W-:Y:S02]  /*74c0*/  F2FP.F16.F32.PACK_AB R13, R75, R74 ;  /* 0x0000004a4b0d723e */ /* 0x000fe400000000ff */
[----:B------:R-:W-:Y:S02]  /*74d0*/  F2FP.F16.F32.PACK_AB R14, R77, R76 ;  /* 0x0000004c4d0e723e */ /* 0x000fe400000000ff */
[----:B------:R-:W-:Y:S02]  /*74e0*/  F2FP.F16.F32.PACK_AB R15, R79, R78 ;  /* 0x0000004e4f0f723e */ /* 0x000fe400000000ff */
[----:B------:R-:W-:Y:S01]  /*74f0*/  LOP3.LUT R158, R158, R159, RZ, 0x3c, !PT ;  /* 0x0000009f9e9e7212 */ /* 0x000fe200078e3cff */
[--C-:B------:R-:W-:Y:S01]  /*7500*/  IMAD.X R159, RZ, RZ, R5.reuse, P3 ;  /* 0x000000ffff9f7224 */ /* 0x100fe200018e0605 */
[----:B------:R-:W-:Y:S01]  /*7510*/  LOP3.LUT R156, R156, R157, RZ, 0x3c, !PT ;  /* 0x0000009d9c9c7212 */ /* 0x000fe200078e3cff */
[--C-:B------:R-:W-:Y:S01]  /*7520*/  IMAD.X R157, RZ, RZ, R5.reuse, P2 ;  /* 0x000000ffff9d7224 */ /* 0x100fe200010e0605 */
[----:B------:R-:W-:Y:S01]  /*7530*/  LOP3.LUT R174, R174, R175, RZ, 0x3c, !PT ;  /* 0x000000afaeae7212 */ /* 0x000fe200078e3cff */
[--C-:B------:R-:W-:Y:S01]  /*7540*/  IMAD.X R175, RZ, RZ, R5.reuse, P4 ;  /* 0x000000ffffaf7224 */ /* 0x100fe200020e0605 */
[----:B------:R-:W-:Y:S01]  /*7550*/  LOP3.LUT R160, R160, R161, RZ, 0x3c, !PT ;  /* 0x000000a1a0a07212 */ /* 0x000fe200078e3cff */
[----:B------:R0:W-:Y:S01]  /*7560*/  STSM.16.M88.4 [R166], R152 ;  /* 0x00000098a6007844 */ /* 0x0001e20000000200 */
[----:B------:R-:W-:Y:S01]  /*7570*/  SHF.R.U64 R4, R4, 0x3, RZ ;  /* 0x0000000304047819 */ /* 0x000fe200000012ff */
[----:B------:R-:W-:Y:S01]  /*7580*/  IMAD.X R161, RZ, RZ, R5, P6 ;  /* 0x000000ffffa17224 */ /* 0x000fe200030e0605 */
[----:B------:R-:W-:Y:S01]  /*7590*/  F2FP.F16.F32.PACK_AB R164, R81, R80 ;  /* 0x0000005051a4723e */ /* 0x000fe200000000ff */
[----:B------:R1:W-:Y:S01]  /*75a0*/  STSM.16.M88.4 [R168], R8 ;  /* 0x00000008a8007844 */ /* 0x0003e20000000200 */
[----:B------:R-:W-:-:S02]  /*75b0*/  F2FP.F16.F32.PACK_AB R165, R83, R82 ;  /* 0x0000005253a5723e */ /* 0x000fc400000000ff */
[----:B------:R-:W-:Y:S01]  /*75c0*/  F2FP.F16.F32.PACK_AB R167, R87, R86 ;  /* 0x0000005657a7723e */ /* 0x000fe200000000ff */
[----:B------:R2:W-:Y:S01]  /*75d0*/  STSM.16.M88.4 [R170], R12 ;  /* 0x0000000caa007844 */ /* 0x0005e20000000200 */
[----:B------:R-:W-:Y:S02]  /*75e0*/  MOV R172, R172 ;  /* 0x000000ac00ac7202 */ /* 0x000fe40000000f00 */
[----:B------:R-:W-:Y:S02]  /*75f0*/  F2FP.F16.F32.PACK_AB R169, R91, R90 ;  /* 0x0000005a5ba9723e */ /* 0x000fe400000000ff */
[----:B------:R-:W-:Y:S02]  /*7600*/  F2FP.F16.F32.PACK_AB R171, R95, R94 ;  /* 0x0000005e5fab723e */ /* 0x000fe400000000ff */
[----:B0-----:R-:W-:Y:S02]  /*7610*/  F2FP.F16.F32.PACK_AB R166, R85, R84 ;  /* 0x0000005455a6723e */ /* 0x001fe400000000ff */
[----:B------:R-:W-:-:S02]  /*7620*/  MOV R20, R20 ;  /* 0x0000001400147202 */ /* 0x000fc40000000f00 */
[----:B-1----:R-:W-:Y:S02]  /*7630*/  F2FP.F16.F32.PACK_AB R168, R89, R88 ;  /* 0x0000005859a8723e */ /* 0x002fe400000000ff */
[----:B------:R-:W-:Y:S02]  /*7640*/  MOV R173, R158 ;  /* 0x0000009e00ad7202 */ /* 0x000fe40000000f00 */
[----:B--2---:R-:W-:Y:S02]  /*7650*/  F2FP.F16.F32.PACK_AB R170, R93, R92 ;  /* 0x0000005c5daa723e */ /* 0x004fe400000000ff */
[----:B------:R-:W-:Y:S02]  /*7660*/  MOV R21, R156 ;  /* 0x0000009c00157202 */ /* 0x000fe40000000f00 */
[----:B------:R-:W-:Y:S02]  /*7670*/  F2FP.F16.F32.PACK_AB R152, R97, R96 ;  /* 0x000000606198723e */ /* 0x000fe400000000ff */
[----:B------:R-:W-:-:S02]  /*7680*/  F2FP.F16.F32.PACK_AB R153, R99, R98 ;  /* 0x000000626399723e */ /* 0x000fc400000000ff */
[----:B------:R-:W-:Y:S02]  /*7690*/  F2FP.F16.F32.PACK_AB R154, R101, R100 ;  /* 0x00000064659a723e */ /* 0x000fe400000000ff */
[----:B------:R-:W-:Y:S01]  /*76a0*/  F2FP.F16.F32.PACK_AB R155, R103, R102 ;  /* 0x00000066679b723e */ /* 0x000fe200000000ff */
[----:B------:R-:W-:Y:S01]  /*76b0*/  IMAD.X R5, RZ, RZ, R5, P1 ;  /* 0x000000ffff057224 */ /* 0x000fe200008e0605 */
[----:B------:R-:W-:Y:S01]  /*76c0*/  LOP3.LUT R4, R4, R3, RZ, 0x3c, !PT ;  /* 0x0000000304047212 */ /* 0x000fe200078e3cff */
[----:B------:R0:W-:Y:S01]  /*76d0*/  STSM.16.M88.4 [R162], R164 ;  /* 0x000000a4a2007844 */ /* 0x0001e20000000200 */
[----:B------:R-:W-:Y:S02]  /*76e0*/  MOV R174, R174 ;  /* 0x000000ae00ae7202 */ /* 0x000fe40000000f00 */
[----:B------:R-:W-:Y:S02]  /*76f0*/  F2FP.F16.F32.PACK_AB R156, R105, R104 ;  /* 0x00000068699c723e */ /* 0x000fe400000000ff */
[----:B------:R-:W-:-:S02]  /*7700*/  F2FP.F16.F32.PACK_AB R157, R107, R106 ;  /* 0x0000006a6b9d723e */ /* 0x000fc400000000ff */
[----:B------:R-:W-:Y:S02]  /*7710*/  F2FP.F16.F32.PACK_AB R158, R109, R108 ;  /* 0x0000006c6d9e723e */ /* 0x000fe400000000ff */
[----:B------:R-:W-:Y:S02]  /*7720*/  F2FP.F16.F32.PACK_AB R159, R111, R110 ;  /* 0x0000006e6f9f723e */ /* 0x000fe400000000ff */
[----:B------:R-:W-:Y:S01]  /*7730*/  MOV R3, R160 ;  /* 0x000000a000037202 */ /* 0x000fe20000000f00 */
[----:B------:R-:W-:Y:S01]  /*7740*/  STSM.16.M88.4 [R172], R168 ;  /* 0x000000a8ac007844 */ /* 0x000fe20000000200 */
[----:B------:R-:W-:Y:S02]  /*7750*/  F2FP.F16.F32.PACK_AB R160, R113, R112 ;  /* 0x0000007071a0723e */ /* 0x000fe400000000ff */
[----:B------:R-:W-:Y:S02]  /*7760*/  F2FP.F16.F32.PACK_AB R161, R115, R114 ;  /* 0x0000007273a1723e */ /* 0x000fe400000000ff */
[----:B0-----:R-:W-:-:S02]  /*7770*/  F2FP.F16.F32.PACK_AB R162, R117, R116 ;  /* 0x0000007475a2723e */ /* 0x001fc400000000ff */
[----:B------:R-:W-:Y:S01]  /*7780*/  F2FP.F16.F32.PACK_AB R163, R119, R118 ;  /* 0x0000007677a3723e */ /* 0x000fe200000000ff */
[----:B------:R0:W-:Y:S01]  /*7790*/  STSM.16.M88.4 [R7], R152 ;  /* 0x0000009807007844 */ /* 0x0001e20000000200 */
[----:B------:R-:W-:Y:S02]  /*77a0*/  F2FP.F16.F32.PACK_AB R8, R121, R120 ;  /* 0x000000787908723e */ /* 0x000fe400000000ff */
[----:B------:R-:W-:Y:S02]  /*77b0*/  F2FP.F16.F32.PACK_AB R9, R123, R122 ;  /* 0x0000007a7b09723e */ /* 0x000fe400000000ff */
[----:B------:R-:W-:Y:S02]  /*77c0*/  F2FP.F16.F32.PACK_AB R10, R125, R124 ;  /* 0x0000007c7d0a723e */ /* 0x000fe400000000ff */
[----:B------:R-:W-:Y:S01]  /*77d0*/  F2FP.F16.F32.PACK_AB R11, R127, R126 ;  /* 0x0000007e7f0b723e */ /* 0x000fe200000000ff */
[----:B------:R1:W-:Y:S01]  /*77e0*/  STSM.16.M88.4 [R174], R156 ;  /* 0x0000009cae007844 */ /* 0x0003e20000000200 */
[----:B------:R-:W-:-:S02]  /*77f0*/  F2FP.F16.F32.PACK_AB R12, R129, R128 ;  /* 0x00000080810c723e */ /* 0x000fc400000000ff */
[----:B------:R-:W-:Y:S02]  /*7800*/  F2FP.F16.F32.PACK_AB R13, R131, R130 ;  /* 0x00000082830d723e */ /* 0x000fe400000000ff */
[----:B------:R-:W-:Y:S02]  /*7810*/  F2FP.F16.F32.PACK_AB R14, R133, R132 ;  /* 0x00000084850e723e */ /* 0x000fe400000000ff */
[----:B------:R-:W-:Y:S02]  /*7820*/  F2FP.F16.F32.PACK_AB R15, R135, R134 ;  /* 0x00000086870f723e */ /* 0x000fe400000000ff */
[----:B0-----:R-:W-:Y:S02]  /*7830*/  F2FP.F16.F32.PACK_AB R152, R137, R136 ;  /* 0x000000888998723e */ /* 0x001fe400000000ff */
[----:B------:R-:W-:Y:S02]  /*7840*/  F2FP.F16.F32.PACK_AB R153, R139, R138 ;  /* 0x0000008a8b99723e */ /* 0x000fe400000000ff */
[----:B------:R-:W-:-:S02]  /*7850*/  F2FP.F16.F32.PACK_AB R154, R141, R140 ;  /* 0x0000008c8d9a723e */ /* 0x000fc400000000ff */
[----:B------:R-:W-:Y:S01]  /*7860*/  F2FP.F16.F32.PACK_AB R155, R143, R142 ;  /* 0x0000008e8f9b723e */ /* 0x000fe200000000ff */
[----:B------:R-:W-:Y:S01]  /*7870*/  STSM.16.M88.4 [R173], R160 ;  /* 0x000000a0ad007844 */ /* 0x000fe20000000200 */
[----:B------:R-:W-:Y:S02]  /*7880*/  MOV R164, R4 ;  /* 0x0000000400a47202 */ /* 0x000fe40000000f00 */
[----:B-1----:R-:W-:Y:S02]  /*7890*/  F2FP.F16.F32.PACK_AB R156, R145, R144 ;  /* 0x00000090919c723e */ /* 0x002fe400000000ff */
[----:B------:R-:W-:Y:S02]  /*78a0*/  F2FP.F16.F32.PACK_AB R157, R147, R146 ;  /* 0x00000092939d723e */ /* 0x000fe400000000ff */
[----:B------:R-:W-:Y:S02]  /*78b0*/  F2FP.F16.F32.PACK_AB R158, R149, R148 ;  /* 0x00000094959e723e */ /* 0x000fe400000000ff */
[----:B------:R-:W-:Y:S01]  /*78c0*/  F2FP.F16.F32.PACK_AB R159, R151, R150 ;  /* 0x00000096979f723e */ /* 0x000fe200000000ff */
[----:B------:R0:W-:Y:S04]  /*78d0*/  STSM.16.M88.4 [R3], R8 ;  /* 0x0000000803007844 */ /* 0x0001e80000000200 */
[----:B------:R1:W-:Y:S04]  /*78e0*/  STSM.16.M88.4 [R20], R12 ;  /* 0x0000000c14007844 */ /* 0x0003e80000000200 */
[----:B------:R2:W-:Y:S04]  /*78f0*/  STSM.16.M88.4 [R21], R152 ;  /* 0x0000009815007844 */ /* 0x0005e80000000200 */
[----:B------:R2:W-:Y:S01]  /*7900*/  STSM.16.M88.4 [R164], R156 ;  /* 0x0000009ca4007844 */ /* 0x0005e20000000200 */
[----:B------:R-:W-:Y:S01]  /*7910*/  BAR.SYNC.DEFER_BLOCKING 0x1, 0x100 ;  /* 0x0044000000007b1d */ /* 0x000fe20000010000 */
[----:B------:R-:W-:-:S04]  /*7920*/  ISETP.NE.U32.AND P0, PT, RZ, UR14, PT ;  /* 0x0000000eff007c0c */ /* 0x000fc8000bf05070 */
[----:B------:R-:W-:Y:S01]  /*7930*/  ISETP.NE.AND.EX P0, PT, RZ, UR15, PT, P0 ;  /* 0x0000000fff007c0c */ /* 0x000fe2000bf05300 */
[----:B------:R-:W-:Y:S01]  /*7940*/  IMAD.U32 R4, RZ, RZ, UR9 ;  /* 0x00000009ff047e24 */ /* 0x000fe2000f8e00ff */
[----:B------:R-:W-:Y:S01]  /*7950*/  ULDC UR9, c[0x0][0xbe8] ;  /* 0x0002fa0000097ab9 */ /* 0x000fe20000000800 */
[----:B------:R-:W-:Y:S01]  /*7960*/  IMAD.U32 R5, RZ, RZ, UR12 ;  /* 0x0000000cff057e24 */ /* 0x000fe2000f8e00ff */
[----:B------:R-:W-:-:S09]  /*7970*/  ULDC.64 UR12, c[0x0][0xc08] ;  /* 0x00030200000c7ab9 */ /* 0x000fd20000000a00 */
[----:B------:R-:W4:Y:S01]  /*7980*/  @P0 LDG.E R7, desc[UR50][R4.64] ;  /* 0x0000003204070981 */ /* 0x000f22000c1e1900 */
[----:B------:R-:W-:-:S04]  /*7990*/  UISETP.NE.U32.AND UP0, UPT, UR12, URZ, UPT ;  /* 0x0000003f0c00728c */ /* 0x000fc8000bf05070 */
[----:B------:R-:W-:-:S06]  /*79a0*/  UISETP.NE.AND.EX UP0, UPT, UR13, URZ, UPT, UP0 ;  /* 0x0000003f0d00728c */ /* 0x000fcc000bf05300 */
[----:B------:R-:W-:-:S05]  /*79b0*/  PLOP3.LUT P4, PT, PT, PT, UP0, 0x80, 0x0 ;  /* 0x000000000000781c */ /* 0x000fca0003f8f008 */
[----:B------:R-:W-:-:S03]  /*79c0*/  @UP0 UIADD3 UR12, UP1, UR4, UR12, URZ ;  /* 0x0000000c040c0290 */ /* 0x000fc6000ff3e03f */
[----:B------:R-:W-:Y:S01]  /*79d0*/  ULDC UR4, c[0x0][0xa88] ;  /* 0x0002a20000047ab9 */ /* 0x000fe20000000800 */
[----:B------:R-:W-:Y:S01]  /*79e0*/  @UP0 UIADD3.X UR13, UR16, UR13, URZ, UP1, !UPT ;  /* 0x0000000d100d0290 */ /* 0x000fe20008ffe43f */
[----:B0-----:R-:W-:Y:S01]  /*79f0*/  IMAD.U32 R3, RZ, RZ, UR4 ;  /* 0x00000004ff037e24 */ /* 0x001fe2000f8e00ff */
[----:B------:R-:W-:Y:S01]  /*7a00*/  UISETP.NE.AND UP0, UPT, UR44, URZ, UPT ;  /* 0x0000003f2c00728c */ /* 0x000fe2000bf05270 */
[----:B------:R-:W-:-:S03]  /*7a10*/  ULDC UR4, c[0x0][0xad4] ;  /* 0x0002b50000047ab9 */ /* 0x000fc60000000800 */
[----:B------:R-:W-:Y:S02]  /*7a20*/  USEL UR4, UR44, UR4, UP0 ;  /* 0x000000042c047287 */ /* 0x000fe40008000000 */
[----:B------:R-:W-:Y:S02]  /*7a30*/  UISETP.NE.AND UP1, UPT, UR9, 0x1, UPT ;  /* 0x000000010900788c */ /* 0x000fe4000bf25270 */
[----:B------:R-:W-:Y:S01]  /*7a40*/  UISETP.GT.AND UP2, UPT, UR4, 0x1, UPT ;  /* 0x000000010400788c */ /* 0x000fe2000bf44270 */
[----:B------:R-:W-:-:S03]  /*7a50*/  UMOV UR21, 0x9b8 ;  /* 0x000009b800157882 */ /* 0x000fc60000000000 */
[----:B------:R-:W-:Y:S01]  /*7a60*/  USEL UR21, UR21, 0x978, UP2 ;  /* 0x0000097815157887 */ /* 0x000fe20009000000 */
[----:B------:R-:W-:Y:S01]  /*7a70*/  PLOP3.LUT P1, PT, PT, PT, UP1, 0x80, 0x0 ;  /* 0x000000000000781c */ /* 0x000fe20003f2f018 */
[----:B------:R-:W-:Y:S01]  /*7a80*/  UISETP.NE.U32.AND UP0, UPT, UR14, URZ, UPT ;  /* 0x0000003f0e00728c */ /* 0x000fe2000bf05070 */
[----:B-1----:R-:W-:Y:S01]  /*7a90*/  IMAD.U32 R12, RZ, RZ, UR41 ;  /* 0x00000029ff0c7e24 */ /* 0x002fe2000f8e00ff */
[----:B------:R-:W-:Y:S01]  /*7aa0*/  UMOV UR4, URZ ;  /* 0x0000003f00047c82 */ /* 0x000fe20008000000 */
[----:B------:R-:W-:Y:S01]  /*7ab0*/  IMAD.U32 R8, RZ, RZ, UR12 ;  /* 0x0000000cff087e24 */ /* 0x000fe2000f8e00ff */
[----:B------:R-:W-:Y:S01]  /*7ac0*/  UISETP.NE.AND.EX UP0, UPT, UR15, URZ, UPT, UP0 ;  /* 0x0000003f0f00728c */ /* 0x000fe2000bf05300 */
[----:B------:R-:W-:Y:S01]  /*7ad0*/  IMAD.U32 R9, RZ, RZ, UR13 ;  /* 0x0000000dff097e24 */ /* 0x000fe2000f8e00ff */
[----:B------:R-:W-:Y:S01]  /*7ae0*/  @UP1 ULDC UR23, c[0x0][0xbec] ;  /* 0x0002fb0000171ab9 */ /* 0x000fe20000000800 */
[----:B---3--:R-:W-:Y:S01]  /*7af0*/  IMAD R12, R12, 0x80, R176 ;  /* 0x000000800c0c7824 */ /* 0x008fe200078e02b0 */
[----:B------:R-:W-:-:S02]  /*7b00*/  USEL UR39, UR39, URZ, !UP0 ;  /* 0x0000003f27277287 */ /* 0x000fc4000c000000 */
[----:B------:R0:W5:Y:S01]  /*7b10*/  @P4 LDG.E R3, desc[UR50][R8.64] ;  /* 0x0000003208034981 */ /* 0x000162000c1e1900 */
[----:B------:R-:W-:Y:S01]  /*7b20*/  USEL UR20, UR42, URZ, UP2 ;  /* 0x0000003f2a147287 */ /* 0x000fe20009000000 */
[----:B------:R-:W-:Y:S01]  /*7b30*/  ULDC.64 UR16, c[0x0][UR21+0x220] ;  /* 0x0000880015107abb */ /* 0x000fe20008000a00 */
[----:B------:R-:W-:Y:S01]  /*7b40*/  USEL UR40, UR40, URZ, !UP0 ;  /* 0x0000003f28287287 */ /* 0x000fe2000c000000 */
[----:B------:R-:W-:Y:S01]  /*7b50*/  ULDC.64 UR18, c[0x0][UR21+0x228] ;  /* 0x00008a0015127abb */ /* 0x000fe20008000a00 */
[----:B------:R-:W-:Y:S01]  /*7b60*/  UIMAD UR17, UR17, UR39, URZ ;  /* 0x00000027111172a4 */ /* 0x000fe2000f8e023f */
[----:B------:R-:W-:Y:S01]  /*7b70*/  @UP1 ULDC UR26, c[0x0][0xbf0] ;  /* 0x0002fc00001a1ab9 */ /* 0x000fe20000000800 */
[----:B0-----:R-:W-:Y:S01]  /*7b80*/  @P1 IMAD.HI.U32 R8, R12, UR23, RZ ;  /* 0x000000170c081c27 */ /* 0x001fe2000f8e00ff */
[----:B------:R-:W-:Y:S01]  /*7b90*/  ULDC.64 UR14, c[0x0][UR21+0x218] ;  /* 0x00008600150e7abb */ /* 0x000fe20008000a00 */
[----:B------:R-:W-:Y:S02]  /*7ba0*/  UIMAD.WIDE.U32 UR24, UR18, UR20, URZ ;  /* 0x00000014121872a5 */ /* 0x000fe4000f8e003f */
[----:B------:R-:W-:-:S02]  /*7bb0*/  UIMAD.WIDE.U32 UR12, UR14, UR43, URZ ;  /* 0x0000002b0e0c72a5 */ /* 0x000fc4000f8e003f */
[----:B------:R-:W-:Y:S02]  /*7bc0*/  UIMAD UR22, UR15, UR43, URZ ;  /* 0x0000002b0f1672a4 */ /* 0x000fe4000f8e023f */
[----:B------:R-:W-:Y:S02]  /*7bd0*/  UIMAD UR18, UR19, UR20, URZ ;  /* 0x00000014131272a4 */ /* 0x000fe4000f8e023f */
[----:B------:R-:W-:Y:S02]  /*7be0*/  UIMAD.WIDE.U32 UR14, UR16, UR39, URZ ;  /* 0x00000027100e72a5 */ /* 0x000fe4000f8e003f */
[----:B------:R-:W-:Y:S02]  /*7bf0*/  UIMAD UR17, UR16, UR40, UR17 ;  /* 0x00000028101172a4 */ /* 0x000fe4000f8e0211 */
[----:B------:R-:W-:Y:S02]  /*7c00*/  UIADD3 UR18, UR25, UR18, URZ ;  /* 0x0000001219127290 */ /* 0x000fe4000fffe03f */
[----:B------:R-:W-:-:S02]  /*7c10*/  UIADD3 UR22, UR13, UR22, URZ ;  /* 0x000000160d167290 */ /* 0x000fc4000fffe03f */
[----:B------:R-:W-:Y:S02]  /*7c20*/  UIADD3 UR17, UR15, UR17, URZ ;  /* 0x000000110f117290 */ /* 0x000fe4000fffe03f */
[----:B------:R-:W-:Y:S01]  /*7c30*/  IMAD.U32 R14, RZ, RZ, UR18 ;  /* 0x00000012ff0e7e24 */ /* 0x000fe2000f8e00ff */
[----:B----4-:R-:W-:Y:S01]  /*7c40*/  @P0 R2UR UR4, R7 ;  /* 0x00000000070402ca */ /* 0x010fe200000e0000 */
[----:B------:R-:W-:Y:S01]  /*7c50*/  IMAD.MOV.U32 R7, RZ, RZ, R12 ;  /* 0x000000ffff077224 */ /* 0x000fe200078e000c */
[----:B------:R-:W-:Y:S01]  /*7c60*/  @P1 SHF.R.U32.HI R7, RZ, UR26, R8 ;  /* 0x0000001aff071c19 */ /* 0x000fe20008011608 */
[----:B------:R-:W-:-:S04]  /*7c70*/  IMAD.U32 R8, RZ, RZ, UR24 ;  /* 0x00000018ff087e24 */ /* 0x000fc8000f8e00ff */
[----:B------:R-:W-:-:S06]  /*7c80*/  IMAD.MOV R11, RZ, RZ, -R7 ;  /* 0x000000ffff0b7224 */ /* 0x000fcc00078e0a07 */
[----:B------:R-:W-:Y:S02]  /*7c90*/  UIADD3 UR12, UP0, UP3, UR14, UR12, UR4 ;  /* 0x0000000c0e0c7290 */ /* 0x000fe4000fb1e004 */
[----:B------:R-:W-:Y:S01]  /*7ca0*/  USHF.R.S32.HI UR16, URZ, 0x1f, UR4 ;  /* 0x0000001f3f107899 */ /* 0x000fe20008011404 */
[----:B------:R-:W-:Y:S01]  /*7cb0*/  IMAD R11, R11, UR9, R12 ;  /* 0x000000090b0b7c24 */ /* 0x000fe2000f8e020c */
[----:B------:R-:W-:Y:S02]  /*7cc0*/  SHF.R.S32.HI R9, RZ, 0x1f, R7 ;  /* 0x0000001fff097819 */ /* 0x000fe40000011407 */
[----:B------:R-:W-:Y:S01]  /*7cd0*/  UIADD3.X UR14, UR17, UR22, UR16, UP0, UP3 ;  /* 0x00000016110e7290 */ /* 0x000fe200087e6410 */
[----:B------:R-:W-:Y:S01]  /*7ce0*/  IADD3 R8, P2, P3, R7, UR12, R8 ;  /* 0x0000000c07087c10 */ /* 0x000fe2000fb5e008 */
[----:B------:R-:W-:Y:S01]  /*7cf0*/  ULDC.64 UR12, c[0x0][UR21+0x210] ;  /* 0x00008400150c7abb */ /* 0x000fe20008000a00 */
[----:B------:R-:W-:Y:S01]  /*7d00*/  SHF.R.S32.HI R7, RZ, 0x1f, R11 ;  /* 0x0000001fff077819 */ /* 0x000fe2000001140b */
[----:B------:R-:W-:-:S02]  /*7d10*/  IMAD R10, R11, UR13, RZ ;  /* 0x0000000d0b0a7c24 */ /* 0x000fc4000f8e02ff */
[----:B------:R-:W-:Y:S01]  /*7d20*/  IADD3.X R9, R9, UR14, R14, P2, P3 ;  /* 0x0000000e09097c10 */ /* 0x000fe200097e640e */
[----:B------:R-:W-:Y:S01]  /*7d30*/  ULDC.64 UR14, c[0x0][0xba8] ;  /* 0x0002ea00000e7ab9 */ /* 0x000fe20000000a00 */
[----:B------:R-:W-:Y:S01]  /*7d40*/  IMAD R7, R7, UR12, R10 ;  /* 0x0000000c07077c24 */ /* 0x000fe2000f8e020a */
[----:B------:R-:W-:Y:S01]  /*7d50*/  @!UP2 ULDC UR14, c[0x0][0xb50] ;  /* 0x0002d400000eaab9 */ /* 0x000fe20000000800 */
[----:B------:R-:W-:Y:S01]  /*7d60*/  @!UP2 ULDC UR15, c[0x0][0xb54] ;  /* 0x0002d500000faab9 */ /* 0x000fe20000000800 */
[----:B------:R-:W-:-:S04]  /*7d70*/  IMAD.WIDE.U32 R8, R11, UR12, R8 ;  /* 0x0000000c0b087c25 */ /* 0x000fc8000f8e0008 */
[----:B------:R-:W-:Y:S01]  /*7d80*/  IMAD.IADD R7, R9, 0x1, R7 ;  /* 0x0000000109077824 */ /* 0x000fe200078e0207 */
[----:B------:R-:W-:-:S04]  /*7d90*/  LEA R11, P2, R8, UR14, 0x2 ;  /* 0x0000000e080b7c11 */ /* 0x000fc8000f8410ff */
[----:B------:R-:W-:Y:S01]  /*7da0*/  LEA.HI.X R7, R8, UR15, R7, 0x2, P2 ;  /* 0x0000000f08077c11 */ /* 0x000fe200090f1407 */
[----:B--2---:R-:W-:Y:S08]  /*7db0*/  @P4 BRA `(.L_x_412) ;  /* 0x0000000000104947 */ /* 0x004ff00003800000 */
[----:B------:R-:W-:Y:S05]  /*7dc0*/  @!P0 BRA `(.L_x_412) ;  /* 0x00000000000c8947 */ /* 0x000fea0003800000 */
[----:B------:R-:W2:Y:S04]  /*7dd0*/  LDG.E R8, desc[UR50][R4.64] ;  /* 0x0000003204087981 */ /* 0x000ea8000c1e1900 */
[----:B-----5:R-:W2:Y:S02]  /*7de0*/  LDG.E R3, desc[UR50][R4.64+0x4] ;  /* 0x0000043204037981 */ /* 0x020ea4000c1e1900 */
[----:B--2---:R-:W-:-:S07]  /*7df0*/  IMAD.IADD R3, R3, 0x1, -R8 ;  /* 0x0000000103037824 */ /* 0x004fce00078e0a08 */
.L_x_412:
[----:B------:R-:W2:Y:S01]  /*7e00*/  LDL R10, [R1+0x28] ;  /* 0x00002800010a7983 */ /* 0x000ea20000100800 */
[----:B------:R-:W-:Y:S01]  /*7e10*/  IMAD.U32 R14, RZ, RZ, UR41 ;  /* 0x00000029ff0e7e24 */ /* 0x000fe2000f8e00ff */
[----:B------:R-:W-:Y:S01]  /*7e20*/  LOP3.LUT P0, RZ, R221, 0x3, RZ, 0xc0, !PT ;  /* 0x00000003ddff7812 */ /* 0x000fe2000780c0ff */
[----:B-----5:R-:W-:Y:S01]  /*7e30*/  IMAD R3, R3, UR9, RZ ;  /* 0x0000000903037c24 */ /* 0x020fe2000f8e02ff */
[----:B------:R-:W-:Y:S01]  /*7e40*/  SHFL.IDX PT, R4, R11, RZ, 0x1c1f ;  /* 0x001c1fff0b047589 */ /* 0x000fe200000e0000 */
[----:B------:R-:W-:-:S03]  /*7e50*/  PLOP3.LUT P3, PT, PT, PT, UP2, 0x80, 0x0 ;  /* 0x000000000000781c */ /* 0x000fc60003f6f028 */
[----:B------:R-:W0:Y:S04]  /*7e60*/  SHFL.IDX PT, R5, R7, RZ, 0x1c1f ;  /* 0x001c1fff07057589 */ /* 0x000e2800000e0000 */
[----:B------:R-:W-:Y:S04]  /*7e70*/  SHFL.IDX PT, R8, R11, 0x1, 0x1c1f ;  /* 0x003c1f000b087f89 */ /* 0x000fe800000e0000 */
[----:B------:R-:W1:Y:S01]  /*7e80*/  SHFL.IDX PT, R9, R7, 0x1, 0x1c1f ;  /* 0x003c1f0007097f89 */ /* 0x000e6200000e0000 */
[----:B--2---:R-:W-:-:S04]  /*7e90*/  IMAD R14, R14, 0x80, R10 ;  /* 0x000000800e0e7824 */ /* 0x004fc800078e020a */
[C---:B------:R-:W-:Y:S01]  /*7ea0*/  VIADD R10, R14.reuse, 0x8 ;  /* 0x000000080e0a7836 */ /* 0x040fe20000000000 */
[----:B------:R-:W-:-:S04]  /*7eb0*/  ISETP.GE.OR P2, PT, R14, R3, P0 ;  /* 0x000000030e00720c */ /* 0x000fc80000746670 */
[----:B------:R-:W-:-:S09]  /*7ec0*/  ISETP.GE.OR P0, PT, R10, R3, P0 ;  /* 0x000000030a00720c */ /* 0x000fd20000706670 */
[----:B0-----:R0:W-:Y:S01]  /*7ed0*/  @!P2 ST.E desc[UR50][R4.64], R6 ;  /* 0x000000060400a985 */ /* 0x0011e2000c101932 */
[----:B------:R-:W-:-:S03]  /*7ee0*/  ISETP.GE.AND P2, PT, R14, R3, PT ;  /* 0x000000030e00720c */ /* 0x000fc60003f46270 */
[----:B-1----:R0:W-:Y:S01]  /*7ef0*/  @!P0 ST.E desc[UR50][R8.64], R0 ;  /* 0x0000000008008985 */ /* 0x0021e2000c101932 */
[----:B------:R-:W-:Y:S01]  /*7f00*/  ISETP.GE.AND P0, PT, R10, R3, PT ;  /* 0x000000030a00720c */ /* 0x000fe20003f06270 */
[----:B------:R-:W-:-:S12]  /*7f10*/  @P3 BRA `(.L_x_413) ;  /* 0x0000001000103947 */ /* 0x000fd80003800000 */
[----:B0-----:R-:W0:Y:S01]  /*7f20*/  S2R R0, SR_TID.X ;  /* 0x0000000000007919 */ /* 0x001e220000002100 */
[----:B------:R-:W-:Y:S01]  /*7f30*/  ULDC.64 UR14, c[0x0][0xaa0] ;  /* 0x0002a800000e7ab9 */ /* 0x000fe20000000a00 */
[----:B0-----:R-:W-:-:S05]  /*7f40*/  VIADD R0, R0, 0xffffff80 ;  /* 0xffffff8000007836 */ /* 0x001fca0000000000 */
[----:B------:R-:W-:-:S04]  /*7f50*/  SHF.R.S32.HI R5, RZ, 0x1f, R0 ;  /* 0x0000001fff057819 */ /* 0x000fc80000011400 */
[----:B------:R-:W-:-:S04]  /*7f60*/  LEA.HI R5, R5, R0, RZ, 0x3 ;  /* 0x0000000005057211 */ /* 0x000fc800078f18ff */
[----:B------:R-:W-:Y:S02]  /*7f70*/  LOP3.LUT R7, R5, 0xfffffff8, RZ, 0xc0, !PT ;  /* 0xfffffff805077812 */ /* 0x000fe400078ec0ff */
[----:B------:R-:W-:Y:S01]  /*7f80*/  SHF.R.S32.HI R21, RZ, 0x3, R5 ;  /* 0x00000003ff157819 */ /* 0x000fe20000011405 */
[----:B------:R-:W-:Y:S02]  /*7f90*/  IMAD.MOV.U32 R5, RZ, RZ, 0x2 ;  /* 0x00000002ff057424 */ /* 0x000fe400078e00ff */
[----:B------:R-:W-:-:S04]  /*7fa0*/  IMAD.IADD R20, R0, 0x1, -R7 ;  /* 0x0000000100147824 */ /* 0x000fc800078e0a07 */
[----:B------:R-:W-:-:S04]  /*7fb0*/  IMAD.SHL.U32 R0, R20, 0x8, RZ ;  /* 0x0000000814007824 */ /* 0x000fc800078e00ff */
[----:B------:R-:W-:-:S04]  /*7fc0*/  IMAD R4, R21, 0x40, R0 ;  /* 0x0000004015047824 */ /* 0x000fc800078e0200 */
[----:B------:R-:W-:Y:S01]  /*7fd0*/  IMAD.WIDE R4, R4, R5, UR10 ;  /* 0x0000000a04047e25 */ /* 0x000fe2000f8e0205 */
[----:B------:R-:W-:Y:S02]  /*7fe0*/  UIMAD UR12, UR16, UR14, URZ ;  /* 0x0000000e100c72a4 */ /* 0x000fe4000f8e023f */
[C---:B------:R-:W-:Y:S02]  /*7ff0*/  IADD3 R9, P4, R4.reuse, 0x1000, RZ ;  /* 0x0000100004097810 */ /* 0x040fe40007f9e0ff */
[C---:B------:R-:W-:Y:S02]  /*8000*/  IADD3 R13, P3, R4.reuse, 0x2000, RZ ;  /* 0x00002000040d7810 */ /* 0x040fe40007f7e0ff */
[----:B------:R-:W-:Y:S01]  /*8010*/  IADD3 R25, P2, R4, 0x3000, RZ ;  /* 0x0000300004197810 */ /* 0x000fe20007f5e0ff */
[----:B------:R-:W-:Y:S01]  /*8020*/  UIMAD UR12, UR4, UR15, UR12 ;  /* 0x0000000f040c72a4 */ /* 0x000fe2000f8e020c */
[----:B------:R-:W-:Y:S01]  /*8030*/  LOP3.LUT R8, R9, 0x380, RZ, 0xc0, !PT ;  /* 0x0000038009087812 */ /* 0x000fe200078ec0ff */
[----:B------:R-:W-:Y:S01]  /*8040*/  UIMAD.WIDE.U32 UR10, UR4, UR14, URZ ;  /* 0x0000000e040a72a5 */ /* 0x000fe2000f8e003f */
[----:B------:R-:W-:-:S02]  /*8050*/  LOP3.LUT R12, R13, 0x380, RZ, 0xc0, !PT ;  /* 0x000003800d0c7812 */ /* 0x000fc400078ec0ff */
[----:B------:R-:W-:Y:S01]  /*8060*/  LOP3.LUT R24, R25, 0x380, RZ, 0xc0, !PT ;  /* 0x0000038019187812 */ /* 0x000fe200078ec0ff */
[----:B------:R-:W-:Y:S01]  /*8070*/  UIADD3 UR11, UR11, UR12, URZ ;  /* 0x0000000c0b0b7290 */ /* 0x000fe2000fffe03f */
[----:B------:R-:W-:Y:S01]  /*8080*/  SHF.R.U64 R8, R8, 0x3, RZ ;  /* 0x0000000308087819 */ /* 0x000fe200000012ff */
[----:B------:R-:W-:Y:S01]  /*8090*/  IMAD.U32 R77, RZ, RZ, UR41 ;  /* 0x00000029ff4d7e24 */ /* 0x000fe2000f8e00ff */
[----:B------:R-:W-:Y:S01]  /*80a0*/  SHF.R.U64 R12, R12, 0x3, RZ ;  /* 0x000000030c0c7819 */ /* 0x000fe200000012ff */
[----:B------:R-:W-:Y:S01]  /*80b0*/  ULDC.64 UR12, c[0x0][0xae8] ;  /* 0x0002ba00000c7ab9 */ /* 0x000fe20000000a00 */
[----:B------:R-:W-:Y:S01]  /*80c0*/  SHF.R.U64 R24, R24, 0x3, RZ ;  /* 0x0000000318187819 */ /* 0x000fe200000012ff */
[----:B------:R-:W-:Y:S01]  /*80d0*/  UIMAD.WIDE.U32 UR10, UR43, UR12, UR10 ;  /* 0x0000000c2b0a72a5 */ /* 0x000fe2000f8e000a */
[----:B------:R-:W-:Y:S01]  /*80e0*/  LOP3.LUT R8, R8, R9, RZ, 0x3c, !PT ;  /* 0x0000000908087212 */ /* 0x000fe200078e3cff */
[--C-:B------:R-:W-:Y:S01]  /*80f0*/  IMAD.X R9, RZ, RZ, R5.reuse, P4 ;  /* 0x000000ffff097224 */ /* 0x100fe200020e0605 */
[----:B------:R-:W-:Y:S01]  /*8100*/  LOP3.LUT R12, R12, R13, RZ, 0x3c, !PT ;  /* 0x0000000d0c0c7212 */ /* 0x000fe200078e3cff */
[----:B------:R-:W-:Y:S01]  /*8110*/  IMAD.X R13, RZ, RZ, R5, P3 ;  /* 0x000000ffff0d7224 */ /* 0x000fe200018e0605 */
[----:B------:R-:W-:Y:S01]  /*8120*/  LOP3.LUT R24, R24, R25, RZ, 0x3c, !PT ;  /* 0x0000001918187212 */ /* 0x000fe200078e3cff */
[----:B------:R-:W-:Y:S01]  /*8130*/  IMAD R20, R20, 0x20, R21 ;  /* 0x0000002014147824 */ /* 0x000fe200078e0215 */
[C---:B------:R-:W-:Y:S01]  /*8140*/  IADD3 R29, P0, R4.reuse, 0x4000, RZ ;  /* 0x00004000041d7810 */ /* 0x040fe20007f1e0ff */
[----:B------:R-:W-:Y:S01]  /*8150*/  IMAD.X R25, RZ, RZ, R5, P2 ;  /* 0x000000ffff197224 */ /* 0x000fe200010e0605 */
[----:B------:R-:W-:-:S02]  /*8160*/  IADD3 R33, P6, R4, 0x5000, RZ ;  /* 0x0000500004217810 */ /* 0x000fc40007fde0ff */
[C---:B------:R-:W-:Y:S01]  /*8170*/  IADD3 R37, P5, R4.reuse, 0x6000, RZ ;  /* 0x0000600004257810 */ /* 0x040fe20007fbe0ff */
[----:B------:R-:W-:Y:S01]  /*8180*/  USHF.R.S32.HI UR4, URZ, 0x1f, UR39 ;  /* 0x0000001f3f047899 */ /* 0x000fe20008011427 */
[C---:B------:R-:W-:Y:S01]  /*8190*/  IADD3 R41, P4, R4.reuse, 0x7000, RZ ;  /* 0x0000700004297810 */ /* 0x040fe20007f9e0ff */
[----:B------:R-:W-:Y:S01]  /*81a0*/  @UP1 ULDC UR14, c[0x0][0xbec] ;  /* 0x0002fb00000e1ab9 */ /* 0x000fe20000000800 */
[C---:B------:R-:W-:Y:S01]  /*81b0*/  IADD3 R45, P3, R4.reuse, 0x8000, RZ ;  /* 0x00008000042d7810 */ /* 0x040fe20007f7e0ff */
[----:B------:R-:W-:Y:S01]  /*81c0*/  UIMAD UR11, UR43, UR13, UR11 ;  /* 0x0000000d2b0b72a4 */ /* 0x000fe2000f8e020b */
[----:B------:R-:W-:Y:S01]  /*81d0*/  IADD3 R49, P2, R4, 0x9000, RZ ;  /* 0x0000900004317810 */ /* 0x000fe20007f5e0ff */
[----:B------:R-:W-:Y:S01]  /*81e0*/  IMAD R78, R77, 0x80, R20 ;  /* 0x000000804d4e7824 */ /* 0x000fe200078e0214 */
[----:B------:R-:W-:Y:S01]  /*81f0*/  LOP3.LUT R28, R29, 0x380, RZ, 0xc0, !PT ;  /* 0x000003801d1c7812 */ /* 0x000fe200078ec0ff */
[----:B------:R-:W-:Y:S01]  /*8200*/  ULDC.64 UR12, c[0x0][0xaf0] ;  /* 0x0002bc00000c7ab9 */ /* 0x000fe20000000a00 */
[----:B------:R-:W-:Y:S01]  /*8210*/  LOP3.LUT R32, R33, 0x380, RZ, 0xc0, !PT ;  /* 0x0000038021207812 */ /* 0x000fe200078ec0ff */
[----:B------:R-:W-:Y:S01]  /*8220*/  IMAD.U32 R84, RZ, RZ, UR41 ;  /* 0x00000029ff547e24 */ /* 0x000fe2000f8e00ff */
[----:B------:R-:W-:Y:S01]  /*8230*/  LOP3.LUT R36, R37, 0x380, RZ, 0xc0, !PT ;  /* 0x0000038025247812 */ /* 0x000fe200078ec0ff */
[----:B------:R-:W5:Y:S01]  /*8240*/  LD.E.128 R12, desc[UR50][R12.64] ;  /* 0x000000320c0c7980 */ /* 0x000f62000c101d00 */
[----:B------:R-:W-:-:S02]  /*8250*/  LOP3.LUT R40, R41, 0x380, RZ, 0xc0, !PT ;  /* 0x0000038029287812 */ /* 0x000fc400078ec0ff */
[----:B------:R-:W-:Y:S01]  /*8260*/  LOP3.LUT R44, R45, 0x380, RZ, 0xc0, !PT ;  /* 0x000003802d2c7812 */ /* 0x000fe200078ec0ff */
[----:B------:R-:W-:Y:S01]  /*8270*/  UIMAD UR4, UR4, UR12, URZ ;  /* 0x0000000c040472a4 */ /* 0x000fe2000f8e023f */
[----:B------:R-:W-:Y:S01]  /*8280*/  LOP3.LUT R48, R49, 0x380, RZ, 0xc0, !PT ;  /* 0x0000038031307812 */ /* 0x000fe200078ec0ff */
[----:B------:R-:W-:Y:S01]  /*8290*/  @P1 IMAD.HI.U32 R20, R78, UR14, RZ ;  /* 0x0000000e4e141c27 */ /* 0x000fe2000f8e00ff */
[----:B------:R-:W-:Y:S01]  /*82a0*/  SHF.R.U64 R28, R28, 0x3, RZ ;  /* 0x000000031c1c7819 */ /* 0x000fe200000012ff */
[----:B------:R-:W-:Y:S01]  /*82b0*/  UIMAD.WIDE.U32 UR10, UR39, UR12, UR10 ;  /* 0x0000000c270a72a5 */ /* 0x000fe2000f8e000a */
[----:B------:R-:W-:Y:S01]  /*82c0*/  SHF.R.U64 R32, R32, 0x3, RZ ;  /* 0x0000000320207819 */ /* 0x000fe200000012ff */
[----:B------:R-:W5:Y:S01]  /*82d0*/  LD.E.128 R24, desc[UR50][R24.64] ;  /* 0x0000003218187980 */ /* 0x000f62000c101d00 */
[----:B------:R-:W-:Y:S02]  /*82e0*/  SHF.R.U64 R36, R36, 0x3, RZ ;  /* 0x0000000324247819 */ /* 0x000fe400000012ff */
[----:B------:R-:W-:-:S02]  /*82f0*/  SHF.R.U64 R40, R40, 0x3, RZ ;  /* 0x0000000328287819 */ /* 0x000fc400000012ff */
[----:B------:R-:W-:Y:S01]  /*8300*/  SHF.R.U64 R44, R44, 0x3, RZ ;  /* 0x000000032c2c7819 */ /* 0x000fe200000012ff */
[----:B------:R-:W-:Y:S01]  /*8310*/  UIMAD UR4, UR39, UR13, UR4 ;  /* 0x0000000d270472a4 */ /* 0x000fe2000f8e0204 */
[----:B------:R-:W-:Y:S01]  /*8320*/  SHF.R.U64 R48, R48, 0x3, RZ ;  /* 0x0000000330307819 */ /* 0x000fe200000012ff */
[----:B------:R-:W-:Y:S01]  /*8330*/  @UP1 ULDC UR12, c[0x0][0xbf0] ;  /* 0x0002fc00000c1ab9 */ /* 0x000fe20000000800 */
[----:B------:R-:W-:Y:S01]  /*8340*/  IMAD.MOV.U32 R79, RZ, RZ, R78 ;  /* 0x000000ffff4f7224 */ /* 0x000fe200078e004e */
[----:B------:R-:W-:Y:S01]  /*8350*/  LOP3.LUT R28, R28, R29, RZ, 0x3c, !PT ;  /* 0x0000001d1c1c7212 */ /* 0x000fe200078e3cff */
[--C-:B------:R-:W-:Y:S01]  /*8360*/  IMAD.X R29, RZ, RZ, R5.reuse, P0 ;  /* 0x000000ffff1d7224 */ /* 0x100fe200000e0605 */
        /* <DEDUP_REMOVED lines=8> */
[----:B------:R-:W-:Y:S01]  /*83f0*/  @P1 SHF.R.U32.HI R79, RZ, UR12, R20 ;  /* 0x0000000cff4f1c19 */ /* 0x000fe20008011614 */
[----:B------:R-:W-:Y:S01]  /*8400*/  UIADD3 UR4, UR11, UR4, URZ ;  /* 0x000000040b047290 */ /* 0x000fe2000fffe03f */
[----:B------:R-:W-:Y:S01]  /*8410*/  LOP3.LUT R48, R48, R49, RZ, 0x3c, !PT ;  /* 0x0000003130307212 */ /* 0x000fe200078e3cff */
[----:B------:R-:W-:Y:S01]  /*8420*/  IMAD.X R49, RZ, RZ, R5, P2 ;  /* 0x000000ffff317224 */ /* 0x000fe200010e0605 */
[C---:B------:R-:W-:Y:S01]  /*8430*/  IADD3 R53, P0, R4.reuse, 0xa000, RZ ;  /* 0x0000a00004357810 */ /* 0x040fe20007f1e0ff */
[----:B------:R-:W-:Y:S01]  /*8440*/  IMAD.U32 R76, RZ, RZ, UR10 ;  /* 0x0000000aff4c7e24 */ /* 0x000fe2000f8e00ff */
[C---:B------:R-:W-:Y:S01]  /*8450*/  IADD3 R57, P6, R4.reuse, 0xb000, RZ ;  /* 0x0000b00004397810 */ /* 0x040fe20007fde0ff */
[----:B------:R-:W-:Y:S01]  /*8460*/  IMAD.U32 R77, RZ, RZ, UR11 ;  /* 0x0000000bff4d7e24 */ /* 0x000fe2000f8e00ff */
[C---:B------:R-:W-:Y:S01]  /*8470*/  IADD3 R61, P5, R4.reuse, 0xc000, RZ ;  /* 0x0000c000043d7810 */ /* 0x040fe20007fbe0ff */
[----:B------:R-:W5:Y:S01]  /*8480*/  LD.E.128 R28, desc[UR50][R28.64] ;  /* 0x000000321c1c7980 */ /* 0x000f62000c101d00 */
[----:B------:R-:W-:-:S02]  /*8490*/  IADD3 R65, P4, R4, 0xd000, RZ ;  /* 0x0000d00004417810 */ /* 0x000fc40007f9e0ff */
[C---:B------:R-:W-:Y:S01]  /*84a0*/  IADD3 R69, P3, R4.reuse, 0xe000, RZ ;  /* 0x0000e00004457810 */ /* 0x040fe20007f7e0ff */
[--C-:B------:R-:W-:Y:S01]  /*84b0*/  IMAD.MOV R81, RZ, RZ, -R79.reuse ;  /* 0x000000ffff517224 */ /* 0x100fe200078e0a4f */
[----:B------:R-:W-:Y:S01]  /*84c0*/  IADD3 R7, P2, R4, 0xf000, RZ ;  /* 0x0000f00004077810 */ /* 0x000fe20007f5e0ff */
[----:B------:R-:W-:Y:S01]  /*84d0*/  ULDC.64 UR10, c[0x0][0xae0] ;  /* 0x0002b800000a7ab9 */ /* 0x000fe20000000a00 */
[----:B------:R-:W-:Y:S01]  /*84e0*/  SHF.R.S32.HI R20, RZ, 0x1f, R79 ;  /* 0x0000001fff147819 */ /* 0x000fe2000001144f */
[----:B------:R-:W5:Y:S01]  /*84f0*/  LD.E.128 R32, desc[UR50][R32.64] ;  /* 0x0000003220207980 */ /* 0x000f62000c101d00 */
[----:B------:R-:W-:Y:S02]  /*8500*/  LOP3.LUT R52, R53, 0x380, RZ, 0xc0, !PT ;  /* 0x0000038035347812 */ /* 0x000fe400078ec0ff */
[----:B------:R-:W-:Y:S01]  /*8510*/  LOP3.LUT R56, R57, 0x380, RZ, 0xc0, !PT ;  /* 0x0000038039387812 */ /* 0x000fe200078ec0ff */
[----:B------:R-:W5:Y:S01]  /*8520*/  LD.E.128 R36, desc[UR50][R36.64] ;  /* 0x0000003224247980 */ /* 0x000f62000c101d00 */
[----:B------:R-:W-:-:S02]  /*8530*/  LOP3.LUT R60, R61, 0x380, RZ, 0xc0, !PT ;  /* 0x000003803d3c7812 */ /* 0x000fc400078ec0ff */
[----:B------:R-:W-:Y:S01]  /*8540*/  LOP3.LUT R64, R65, 0x380, RZ, 0xc0, !PT ;  /* 0x0000038041407812 */ /* 0x000fe200078ec0ff */
[----:B------:R-:W5:Y:S01]  /*8550*/  LD.E.128 R40, desc[UR50][R40.64] ;  /* 0x0000003228287980 */ /* 0x000f62000c101d00 */
[----:B------:R-:W-:Y:S01]  /*8560*/  LOP3.LUT R68, R69, 0x380, RZ, 0xc0, !PT ;  /* 0x0000038045447812 */ /* 0x000fe200078ec0ff */
[----:B------:R-:W-:Y:S01]  /*8570*/  IMAD.U32 R77, RZ, RZ, UR4 ;  /* 0x00000004ff4d7e24 */ /* 0x000fe2000f8e00ff */
[----:B------:R-:W-:Y:S01]  /*8580*/  LOP3.LUT R11, R4, 0x380, RZ, 0xc0, !PT ;  /* 0x00000380040b7812 */ /* 0x000fe200078ec0ff */
[----:B------:R-:W-:Y:S01]  /*8590*/  IMAD R81, R81, UR9, R78 ;  /* 0x0000000951517c24 */ /* 0x000fe2000f8e024e */
[----:B------:R-:W-:Y:S01]  /*85a0*/  LOP3.LUT R6, R7, 0x380, RZ, 0xc0, !PT ;  /* 0x0000038007067812 */ /* 0x000fe200078ec0ff */
[----:B------:R-:W-:Y:S01]  /*85b0*/  IMAD R20, R20, UR10, RZ ;  /* 0x0000000a14147c24 */ /* 0x000fe2000f8e02ff */
[----:B------:R-:W-:Y:S01]  /*85c0*/  SHF.R.U64 R52, R52, 0x3, RZ ;  /* 0x0000000334347819 */ /* 0x000fe200000012ff */
[----:B------:R-:W-:Y:S01]  /*85d0*/  IMAD.X R73, RZ, RZ, R5, P2 ;  /* 0x000000ffff497224 */ /* 0x000fe200010e0605 */
[----:B------:R-:W-:Y:S01]  /*85e0*/  SHF.R.U64 R56, R56, 0x3, RZ ;  /* 0x0000000338387819 */ /* 0x000fe200000012ff */
[----:B------:R-:W5:Y:S01]  /*85f0*/  LD.E.128 R44, desc[UR50][R44.64] ;  /* 0x000000322c2c7980 */ /* 0x000f62000c101d00 */
[----:B------:R-:W-:-:S02]  /*8600*/  SHF.R.U64 R60, R60, 0x3, RZ ;  /* 0x000000033c3c7819 */ /* 0x000fc400000012ff */
[----:B------:R-:W-:Y:S01]  /*8610*/  SHF.R.U64 R64, R64, 0x3, RZ ;  /* 0x0000000340407819 */ /* 0x000fe200000012ff */
[----:B------:R-:W5:Y:S01]  /*8620*/  LD.E.128 R48, desc[UR50][R48.64] ;  /* 0x0000003230307980 */ /* 0x000f62000c101d00 */
[----:B------:R-:W-:Y:S01]  /*8630*/  SHF.R.U64 R68, R68, 0x3, RZ ;  /* 0x0000000344447819 */ /* 0x000fe200000012ff */
[----:B------:R-:W-:Y:S01]  /*8640*/  IMAD.WIDE.U32 R76, R79, UR10, R76 ;  /* 0x0000000a4f4c7c25 */ /* 0x000fe2000f8e004c */
[----:B------:R-:W-:Y:S02]  /*8650*/  SHF.R.U64 R11, R11, 0x3, RZ ;  /* 0x000000030b0b7819 */ /* 0x000fe400000012ff */
[----:B------:R-:W-:Y:S01]  /*8660*/  SHF.R.U64 R6, R6, 0x3, RZ ;  /* 0x0000000306067819 */ /* 0x000fe200000012ff */
[----:B------:R-:W-:Y:S01]  /*8670*/  IMAD R79, R79, UR11, R20 ;  /* 0x0000000b4f4f7c24 */ /* 0x000fe2000f8e0214 */
        /* <DEDUP_REMOVED lines=9> */
[----:B------:R-:W-:Y:S01]  /*8710*/  IMAD.X R69, RZ, RZ, R5, P3 ;  /* 0x000000ffff457224 */ /* 0x000fe200018e0605 */
[----:B------:R-:W-:Y:S01]  /*8720*/  SHF.R.S32.HI R20, RZ, 0x1f, R81 ;  /* 0x0000001fff147819 */ /* 0x000fe20000011451 */
[----:B------:R-:W-:Y:S01]  /*8730*/  ULDC.64 UR10, c[0x0][0xad8] ;  /* 0x0002b600000a7ab9 */ /* 0x000fe20000000a00 */
[----:B------:R-:W-:-:S02]  /*8740*/  LOP3.LUT R4, R11, R4, RZ, 0x3c, !PT ;  /* 0x000000040b047212 */ /* 0x000fc400078e3cff */
[----:B------:R-:W-:Y:S01]  /*8750*/  LOP3.LUT R72, R6, R7, RZ, 0x3c, !PT ;  /* 0x0000000706487212 */ /* 0x000fe200078e3cff */
[----:B------:R-:W-:Y:S01]  /*8760*/  IMAD R20, R20, UR10, RZ ;  /* 0x0000000a14147c24 */ /* 0x000fe2000f8e02ff */
[----:B------:R-:W5:Y:S01]  /*8770*/  LD.E.128 R8, desc[UR50][R8.64] ;  /* 0x0000003208087980 */ /* 0x000f62000c101d00 */
[----:B------:R-:W-:-:S03]  /*8780*/  IMAD.IADD R77, R77, 0x1, R79 ;  /* 0x000000014d4d7824 */ /* 0x000fc600078e024f */
[----:B------:R-:W5:Y:S01]  /*8790*/  LD.E.128 R4, desc[UR50][R4.64] ;  /* 0x0000003204047980 */ /* 0x000f62000c101d00 */
[----:B------:R-:W-:-:S03]  /*87a0*/  IMAD R84, R84, 0x80, R21 ;  /* 0x0000008054547824 */ /* 0x000fc600078e0215 */
[----:B------:R-:W5:Y:S01]  /*87b0*/  LD.E.128 R52, desc[UR50][R52.64] ;  /* 0x0000003234347980 */ /* 0x000f62000c101d00 */
[----:B------:R-:W-:-:S03]  /*87c0*/  IMAD R79, R81, UR11, R20 ;  /* 0x0000000b514f7c24 */ /* 0x000fc6000f8e0214 */
[----:B------:R-:W5:Y:S01]  /*87d0*/  LD.E.128 R56, desc[UR50][R56.64] ;  /* 0x0000003238387980 */ /* 0x000f62000c101d00 */
[----:B------:R-:W-:Y:S01]  /*87e0*/  IMAD.WIDE.U32 R20, R81, UR10, R76 ;  /* 0x0000000a51147c25 */ /* 0x000fe2000f8e004c */
[----:B------:R-:W-:Y:S02]  /*87f0*/  ULDC.64 UR10, c[0x0][0xa80] ;  /* 0x0002a000000a7ab9 */ /* 0x000fe40000000a00 */
[----:B------:R-:W5:Y:S04]  /*8800*/  LD.E.128 R60, desc[UR50][R60.64] ;  /* 0x000000323c3c7980 */ /* 0x000f68000c101d00 */
[----:B------:R-:W5:Y:S04]  /*8810*/  LD.E.128 R64, desc[UR50][R64.64] ;  /* 0x0000003240407980 */ /* 0x000f68000c101d00 */
[----:B------:R-:W5:Y:S04]  /*8820*/  LD.E.128 R68, desc[UR50][R68.64] ;  /* 0x0000003244447980 */ /* 0x000f68000c101d00 */
[----:B------:R-:W5:Y:S01]  /*8830*/  LD.E.128 R72, desc[UR50][R72.64] ;  /* 0x0000003248487980 */ /* 0x000f62000c101d00 */
[----:B------:R-:W-:Y:S01]  /*8840*/  @!PT LDS RZ, [RZ] ;  /* 0x00000000fffff984 */ /* 0x000fe20000000800 */
[----:B------:R-:W-:Y:S01]  /*8850*/  @!PT LDS RZ, [RZ] ;  /* 0x00000000fffff984 */ /* 0x000fe20000000800 */
[----:B------:R-:W-:Y:S01]  /*8860*/  @!PT LDS RZ, [RZ] ;  /* 0x00000000fffff984 */ /* 0x000fe20000000800 */
[----:B------:R-:W-:Y:S01]  /*8870*/  @!PT LDS RZ, [RZ] ;  /* 0x00000000fffff984 */ /* 0x000fe20000000800 */
[----:B------:R0:W-:Y:S06]  /*8880*/  MEMBAR.ALL.CTA ;  /* 0x0000000000007992 */ /* 0x0001ec0000008000 */
[----:B0-----:R-:W0:Y:S01]  /*8890*/  FENCE.VIEW.ASYNC.S ;  /* 0x00000000000073c6 */ /* 0x001e220000000000 */
[----:B------:R-:W-:Y:S01]  /*88a0*/  IMAD.IADD R21, R21, 0x1, R79 ;  /* 0x0000000115157824 */ /* 0x000fe200078e024f */
[----:B------:R-:W-:Y:S01]  /*88b0*/  LEA R82, P2, R20, UR10, 0x1 ;  /* 0x0000000a14527c11 */ /* 0x000fe2000f8408ff */
[----:B------:R-:W-:-:S03]  /*88c0*/  UIADD3 UR8, UR8, 0x22820, URZ ;  /* 0x0002282008087890 */ /* 0x000fc6000fffe03f */
[----:B------:R-:W-:Y:S02]  /*88d0*/  LEA.HI.X R83, R20, UR11, R21, 0x1, P2 ;  /* 0x0000000b14537c11 */ /* 0x000fe400090f0c15 */
[C---:B------:R-:W-:Y:S01]  /*88e0*/  ISETP.GE.AND P2, PT, R84.reuse, R3, PT ;  /* 0x000000035400720c */ /* 0x040fe20003f46270 */
[----:B------:R-:W-:Y:S01]  /*88f0*/  UPRMT UR8, URZ, 0x654, UR8 ;  /* 0x000006543f087896 */ /* 0x000fe20008000008 */
[C---:B------:R-:W-:Y:S02]  /*8900*/  VIADD R76, R84.reuse, 0x20 ;  /* 0x00000020544c7836 */ /* 0x040fe40000000000 */
[----:B------:R-:W-:Y:S02]  /*8910*/  VIADD R78, R84, 0x40 ;  /* 0x00000040544e7836 */ /* 0x000fe40000000000 */
[C---:B------:R-:W-:Y:S02]  /*8920*/  VIADD R88, R0.reuse, 0x80 ;  /* 0x0000008000587836 */ /* 0x040fe40000000000 */
[----:B------:R-:W-:-:S02]  /*8930*/  VIADD R90, R0, 0xc0 ;  /* 0x000000c0005a7836 */ /* 0x000fc40000000000 */
[----:B------:R-:W-:Y:S01]  /*8940*/  VIADD R86, R0, 0x40 ;  /* 0x0000004000567836 */ /* 0x000fe20000000000 */
[----:B0-----:R0:W1:Y:S01]  /*8950*/  SHFL.IDX PT, R85, R82, RZ, 0x181f ;  /* 0x00181fff52557589 */ /* 0x00106200000e0000 */
[----:B------:R-:W-:Y:S03]  /*8960*/  BSSY B1, `(.L_x_414) ;  /* 0x000001b000017945 */ /* 0x000fe60003800000 */
[----:B------:R0:W2:Y:S01]  /*8970*/  SHFL.IDX PT, R81, R83, RZ, 0x181f ;  /* 0x00181fff53517589 */ /* 0x0000a200000e0000 */
[----:B------:R-:W-:Y:S01]  /*8980*/  SYNCS.ARRIVE.TRANS64.RED.A1T0 RZ, [UR8], RZ ;  /* 0x000000ffffff79a7 */ /* 0x000fe20008100408 */
[-C--:B------:R-:W-:Y:S02]  /*8990*/  ISETP.GE.AND P1, PT, R76, R3.reuse, PT ;  /* 0x000000034c00720c */ /* 0x080fe40003f26270 */
[----:B------:R-:W-:Y:S02]  /*89a0*/  ISETP.GE.AND P0, PT, R78, R3, PT ;  /* 0x000000034e00720c */ /* 0x000fe40003f06270 */
[----:B------:R-:W-:-:S02]  /*89b0*/  SHF.R.S32.HI R92, RZ, 0x1f, R0 ;  /* 0x0000001fff5c7819 */ /* 0x000fc40000011400 */
[----:B------:R-:W-:Y:S02]  /*89c0*/  SHF.R.S32.HI R87, RZ, 0x1f, R88 ;  /* 0x0000001fff577819 */ /* 0x000fe40000011458 */
[----:B------:R-:W-:Y:S02]  /*89d0*/  SHF.R.S32.HI R89, RZ, 0x1f, R90 ;  /* 0x0000001fff597819 */ /* 0x000fe4000001145a */
[----:B------:R-:W-:Y:S01]  /*89e0*/  SHF.R.S32.HI R91, RZ, 0x1f, R86 ;  /* 0x0000001fff5b7819 */ /* 0x000fe20000011456 */
[----:B0-----:R-:W-:Y:S06]  /*89f0*/  @P2 BRA `(.L_x_415) ;  /* 0x0000000000442947 */ /* 0x001fec0003800000 */
[----:B------:R-:W-:Y:S02]  /*8a00*/  ULDC UR4, c[0x0][0xac8] ;  /* 0x0002b20000047ab9 */ /* 0x000fe40000000800 */
[----:B------:R-:W-:Y:S02]  /*8a10*/  ISETP.GE.AND P5, PT, R0, UR4, PT ;  /* 0x0000000400007c0c */ /* 0x000fe4000bfa6270 */
[----:B------:R-:W-:Y:S02]  /*8a20*/  ISETP.GE.AND P4, PT, R86, UR4, PT ;  /* 0x0000000456007c0c */ /* 0x000fe4000bf86270 */
[----:B------:R-:W-:Y:S02]  /*8a30*/  ISETP.GE.AND P3, PT, R88, UR4, PT ;  /* 0x0000000458007c0c */ /* 0x000fe4000bf66270 */
[----:B------:R-:W-:-:S07]  /*8a40*/  ISETP.GE.AND P2, PT, R90, UR4, PT ;  /* 0x000000045a007c0c */ /* 0x000fce000bf46270 */
[----:B-1----:R-:W-:-:S04]  /*8a50*/  @!P5 LEA R20, P6, R0, R85, 0x1 ;  /* 0x000000550014d211 */ /* 0x002fc800078c08ff */
[----:B--2---:R-:W-:Y:S02]  /*8a60*/  @!P5 LEA.HI.X R21, R0, R81, R92, 0x1, P6 ;  /* 0x000000510015d211 */ /* 0x004fe400030f0c5c */
[----:B------:R-:W-:-:S03]  /*8a70*/  @!P4 LEA R76, P6, R86, R85, 0x1 ;  /* 0x00000055564cc211 */ /* 0x000fc600078c08ff */
[----:B-----5:R0:W-:Y:S01]  /*8a80*/  @!P5 ST.E.128 desc[UR50][R20.64], R4 ;  /* 0x000000041400d985 */ /* 0x0201e2000c101d32 */
[----:B------:R-:W-:Y:S02]  /*8a90*/  @!P4 LEA.HI.X R77, R86, R81, R91, 0x1, P6 ;  /* 0x00000051564dc211 */ /* 0x000fe400030f0c5b */
[----:B------:R-:W-:-:S03]  /*8aa0*/  @!P3 LEA R78, P6, R88, R85, 0x1 ;  /* 0x00000055584eb211 */ /* 0x000fc600078c08ff */
[----:B------:R0:W-:Y:S01]  /*8ab0*/  @!P4 ST.E.128 desc[UR50][R76.64], R28 ;  /* 0x0000001c4c00c985 */ /* 0x0001e2000c101d32 */
[----:B------:R-:W-:Y:S02]  /*8ac0*/  @!P3 LEA.HI.X R79, R88, R81, R87, 0x1, P6 ;  /* 0x00000051584fb211 */ /* 0x000fe400030f0c57 */
[----:B------:R-:W-:-:S03]  /*8ad0*/  @!P2 LEA R80, P6, R90, R85, 0x1 ;  /* 0x000000555a50a211 */ /* 0x000fc600078c08ff */
[----:B------:R0:W-:Y:S01]  /*8ae0*/  @!P3 ST.E.128 desc[UR50][R78.64], R44 ;  /* 0x0000002c4e00b985 */ /* 0x0001e2000c101d32 */
[----:B------:R-:W-:-:S05]  /*8af0*/  @!P2 LEA.HI.X R81, R90, R81, R89, 0x1, P6 ;  /* 0x000000515a51a211 */ /* 0x000fca00030f0c59 */
[----:B------:R0:W-:Y:S04]  /*8b00*/  @!P2 ST.E.128 desc[UR50][R80.64], R60 ;  /* 0x0000003c5000a985 */ /* 0x0001e8000c101d32 */
.L_x_415:
[----:B------:R-:W-:Y:S05]  /*8b10*/  BSYNC B1 ;  /* 0x0000000000017941 */ /* 0x000fea0003800000 */
.L_x_414:
[----:B0----5:R0:W3:Y:S01]  /*8b20*/  SHFL.IDX PT, R29, R83, 0x1, 0x181f ;  /* 0x00381f00531d7f89 */ /* 0x0210e200000e0000 */
[----:B------:R-:W-:Y:S03]  /*8b30*/  BSSY B1, `(.L_x_416) ;  /* 0x0000014000017945 */ /* 0x000fe60003800000 */
[----:B------:R0:W4:Y:S01]  /*8b40*/  SHFL.IDX PT, R21, R82, 0x1, 0x181f ;  /* 0x00381f0052157f89 */ /* 0x00012200000e0000 */
[----:B------:R-:W-:Y:S05]  /*8b50*/  @P1 BRA `(.L_x_417) ;  /* 0x0000000000441947 */ /* 0x000fea0003800000 */
[----:B------:R-:W-:Y:S02]  /*8b60*/  ULDC UR4, c[0x0][0xac8] ;  /* 0x0002b20000047ab9 */ /* 0x000fe40000000800 */
[----:B------:R-:W-:Y:S02]  /*8b70*/  ISETP.GE.AND P4, PT, R0, UR4, PT ;  /* 0x0000000400007c0c */ /* 0x000fe4000bf86270 */
[----:B------:R-:W-:Y:S02]  /*8b80*/  ISETP.GE.AND P3, PT, R86, UR4, PT ;  /* 0x0000000456007c0c */ /* 0x000fe4000bf66270 */
[----:B------:R-:W-:Y:S02]  /*8b90*/  ISETP.GE.AND P2, PT, R88, UR4, PT ;  /* 0x0000000458007c0c */ /* 0x000fe4000bf46270 */
[----:B------:R-:W-:-:S07]  /*8ba0*/  ISETP.GE.AND P1, PT, R90, UR4, PT ;  /* 0x000000045a007c0c */ /* 0x000fce000bf26270 */
[-C--:B----4-:R-:W-:Y:S02]  /*8bb0*/  @!P4 LEA R4, P6, R0, R21.reuse, 0x1 ;  /* 0x000000150004c211 */ /* 0x090fe400078c08ff */
[----:B------:R-:W-:Y:S02]  /*8bc0*/  @!P3 LEA R6, P5, R86, R21, 0x1 ;  /* 0x000000155606b211 */ /* 0x000fe400078a08ff */
[----:B---3--:R-:W-:Y:S02]  /*8bd0*/  @!P4 LEA.HI.X R5, R0, R29, R92, 0x1, P6 ;  /* 0x0000001d0005c211 */ /* 0x008fe400030f0c5c */
[----:B------:R-:W-:Y:S02]  /*8be0*/  @!P2 LEA R20, P6, R88, R21, 0x1 ;  /* 0x000000155814a211 */ /* 0x000fe400078c08ff */
[----:B------:R-:W-:Y:S01]  /*8bf0*/  @!P3 LEA.HI.X R7, R86, R29, R91, 0x1, P5 ;  /* 0x0000001d5607b211 */ /* 0x000fe200028f0c5b */
[----:B------:R3:W-:Y:S01]  /*8c00*/  @!P4 ST.E.128 desc[UR50][R4.64], R8 ;  /* 0x000000080400c985 */ /* 0x0007e2000c101d32 */
[----:B------:R-:W-:-:S02]  /*8c10*/  @!P1 LEA R28, P5, R90, R21, 0x1 ;  /* 0x000000155a1c9211 */ /* 0x000fc400078a08ff */
[-C--:B------:R-:W-:Y:S01]  /*8c20*/  @!P2 LEA.HI.X R21, R88, R29.reuse, R87, 0x1, P6 ;  /* 0x0000001d5815a211 */ /* 0x080fe200030f0c57 */
[----:B------:R3:W-:Y:S01]  /*8c30*/  @!P3 ST.E.128 desc[UR50][R6.64], R32 ;  /* 0x000000200600b985 */ /* 0x0007e2000c101d32 */
[----:B------:R-:W-:-:S03]  /*8c40*/  @!P1 LEA.HI.X R29, R90, R29, R89, 0x1, P5 ;  /* 0x0000001d5a1d9211 */ /* 0x000fc600028f0c59 */
[----:B------:R3:W-:Y:S04]  /*8c50*/  @!P2 ST.E.128 desc[UR50][R20.64], R48 ;  /* 0x000000301400a985 */ /* 0x0007e8000c101d32 */
[----:B------:R3:W-:Y:S02]  /*8c60*/  @!P1 ST.E.128 desc[UR50][R28.64], R64 ;  /* 0x000000401c009985 */ /* 0x0007e4000c101d32 */
.L_x_417:
[----:B------:R-:W-:Y:S05]  /*8c70*/  BSYNC B1 ;  /* 0x0000000000017941 */ /* 0x000fea0003800000 */
.L_x_416:
[----:B---3--:R3:W0:Y:S01]  /*8c80*/  SHFL.IDX PT, R11, R83, 0x2, 0x181f ;  /* 0x00581f00530b7f89 */ /* 0x00862200000e0000 */
[----:B------:R-:W-:Y:S03]  /*8c90*/  BSSY B1, `(.L_x_418) ;  /* 0x0000014000017945 */ /* 0x000fe60003800000 */
[----:B------:R3:W0:Y:S01]  /*8ca0*/  SHFL.IDX PT, R7, R82, 0x2, 0x181f ;  /* 0x00581f0052077f89 */ /* 0x00062200000e0000 */
[----:B------:R-:W-:Y:S05]  /*8cb0*/  @P0 BRA `(.L_x_419) ;  /* 0x0000000000440947 */ /* 0x000fea0003800000 */
[----:B------:R-:W-:Y:S02]  /*8cc0*/  ULDC UR4, c[0x0][0xac8] ;  /* 0x0002b20000047ab9 */ /* 0x000fe40000000800 */
[----:B------:R-:W-:Y:S02]  /*8cd0*/  ISETP.GE.AND P3, PT, R0, UR4, PT ;  /* 0x0000000400007c0c */ /* 0x000fe4000bf66270 */
[----:B------:R-:W-:Y:S02]  /*8ce0*/  ISETP.GE.AND P2, PT, R86, UR4, PT ;  /* 0x0000000456007c0c */ /* 0x000fe4000bf46270 */
[----:B------:R-:W-:Y:S02]  /*8cf0*/  ISETP.GE.AND P1, PT, R88, UR4, PT ;  /* 0x0000000458007c0c */ /* 0x000fe4000bf26270 */
[----:B------:R-:W-:-:S07]  /*8d00*/  ISETP.GE.AND P0, PT, R90, UR4, PT ;  /* 0x000000045a007c0c */ /* 0x000fce000bf06270 */
[-C--:B0-----:R-:W-:Y:S02]  /*8d10*/  @!P3 LEA R4, P6, R0, R7.reuse, 0x1 ;  /* 0x000000070004b211 */ /* 0x081fe400078c08ff */
[-C--:B------:R-:W-:Y:S02]  /*8d20*/  @!P2 LEA R6, P5, R86, R7.reuse, 0x1 ;  /* 0x000000075606a211 */ /* 0x080fe400078a08ff */
[----:B------:R-:W-:Y:S02]  /*8d30*/  @!P1 LEA R8, P4, R88, R7, 0x1 ;  /* 0x0000000758089211 */ /* 0x000fe400078808ff */
[----:B------:R-:W-:Y:S02]  /*8d40*/  @!P3 LEA.HI.X R5, R0, R11, R92, 0x1, P6 ;  /* 0x0000000b0005b211 */ /* 0x000fe400030f0c5c */
[----:B------:R-:W-:Y:S02]  /*8d50*/  @!P0 LEA R10, P6, R90, R7, 0x1 ;  /* 0x000000075a0a8211 */ /* 0x000fe400078c08ff */
[-C--:B------:R-:W-:Y:S01]  /*8d60*/  @!P2 LEA.HI.X R7, R86, R11.reuse, R91, 0x1, P5 ;  /* 0x0000000b5607a211 */ /* 0x080fe200028f0c5b */
[----:B------:R0:W-:Y:S01]  /*8d70*/  @!P3 ST.E.128 desc[UR50][R4.64], R12 ;  /* 0x0000000c0400b985 */ /* 0x0001e2000c101d32 */
[----:B------:R-:W-:-:S02]  /*8d80*/  @!P1 LEA.HI.X R9, R88, R11, R87, 0x1, P4 ;  /* 0x0000000b58099211 */ /* 0x000fc400020f0c57 */
[----:B------:R-:W-:Y:S01]  /*8d90*/  @!P0 LEA.HI.X R11, R90, R11, R89, 0x1, P6 ;  /* 0x0000000b5a0b8211 */ /* 0x000fe200030f0c59 */
[----:B------:R0:W-:Y:S04]  /*8da0*/  @!P2 ST.E.128 desc[UR50][R6.64], R36 ;  /* 0x000000240600a985 */ /* 0x0001e8000c101d32 */
[----:B------:R0:W-:Y:S04]  /*8db0*/  @!P1 ST.E.128 desc[UR50][R8.64], R52 ;  /* 0x0000003408009985 */ /* 0x0001e8000c101d32 */
[----:B------:R0:W-:Y:S02]  /*8dc0*/  @!P0 ST.E.128 desc[UR50][R10.64], R68 ;  /* 0x000000440a008985 */ /* 0x0001e4000c101d32 */
.L_x_419:
[----:B------:R-:W-:Y:S05]  /*8dd0*/  BSYNC B1 ;  /* 0x0000000000017941 */ /* 0x000fea0003800000 */
.L_x_418:
[----:B0-----:R-:W-:Y:S01]  /*8de0*/  VIADD R4, R84, 0x60 ;  /* 0x0000006054047836 */ /* 0x001fe20000000000 */
[----:B---3--:R-:W0:Y:S04]  /*8df0*/  SHFL.IDX PT, R83, R83, 0x3, 0x181f ;  /* 0x00781f0053537f89 */ /* 0x008e2800000e0000 */
[----:B------:R-:W-:Y:S01]  /*8e00*/  ISETP.GE.AND P0, PT, R4, R3, PT ;  /* 0x000000030400720c */ /* 0x000fe20003f06270 */
[----:B------:R3:W0:-:S12]  /*8e10*/  SHFL.IDX PT, R11, R82, 0x3, 0x181f ;  /* 0x00781f00520b7f89 */ /* 0x00061800000e0000 */
[----:B---3--:R-:W-:Y:S05]  /*8e20*/  @P0 BRA `(.L_x_420) ;  /* 0x0000002400940947 */ /* 0x008fea0003800000 */
[----:B------:R-:W-:Y:S02]  /*8e30*/  ULDC UR4, c[0x0][0xac8] ;  /* 0x0002b20000047ab9 */ /* 0x000fe40000000800 */
[----:B------:R-:W-:Y:S02]  /*8e40*/  ISETP.GE.AND P3, PT, R0, UR4, PT ;  /* 0x0000000400007c0c */ /* 0x000fe4000bf66270 */
[----:B------:R-:W-:Y:S02]  /*8e50*/  ISETP.GE.AND P4, PT, R86, UR4, PT ;  /* 0x0000000456007c0c */ /* 0x000fe4000bf86270 */
[----:B------:R-:W-:-:S09]  /*8e60*/  ISETP.GE.AND P5, PT, R88, UR4, PT ;  /* 0x0000000458007c0c */ /* 0x000fd2000bfa6270 */
[-C--:B0-----:R-:W-:Y:S02]  /*8e70*/  @!P3 LEA R4, P0, R0, R11.reuse, 0x1 ;  /* 0x0000000b0004b211 */ /* 0x081fe400078008ff */
[-C--:B------:R-:W-:Y:S02]  /*8e80*/  @!P4 LEA R6, P1, R86, R11.reuse, 0x1 ;  /* 0x0000000b5606c211 */ /* 0x080fe400078208ff */
[----:B------:R-:W-:Y:S02]  /*8e90*/  @!P5 LEA R8, P2, R88, R11, 0x1 ;  /* 0x0000000b5808d211 */ /* 0x000fe400078408ff */
[-C--:B------:R-:W-:Y:S02]  /*8ea0*/  @!P3 LEA.HI.X R5, R0, R83.reuse, R92, 0x1, P0 ;  /* 0x000000530005b211 */ /* 0x080fe400000f0c5c */
[-C--:B------:R-:W-:Y:S02]  /*8eb0*/  @!P4 LEA.HI.X R7, R86, R83.reuse, R91, 0x1, P1 ;  /* 0x000000535607c211 */ /* 0x080fe400008f0c5b */
[----:B------:R-:W-:Y:S01]  /*8ec0*/  @!P5 LEA.HI.X R9, R88, R83, R87, 0x1, P2 ;  /* 0x000000535809d211 */ /* 0x000fe200010f0c57 */
[----:B------:R3:W-:Y:S01]  /*8ed0*/  @!P3 ST.E.128 desc[UR50][R4.64], R24 ;  /* 0x000000180400b985 */ /* 0x0007e2000c101d32 */
[----:B------:R-:W-:-:S03]  /*8ee0*/  ISETP.GE.AND P0, PT, R90, UR4, PT ;  /* 0x000000045a007c0c */ /* 0x000fc6000bf06270 */
[----:B------:R3:W-:Y:S04]  /*8ef0*/  @!P4 ST.E.128 desc[UR50][R6.64], R40 ;  /* 0x000000280600c985 */ /* 0x0007e8000c101d32 */
[----:B------:R3:W-:Y:S06]  /*8f00*/  @!P5 ST.E.128 desc[UR50][R8.64], R56 ;  /* 0x000000380800d985 */ /* 0x0007ec000c101d32 */
[----:B------:R-:W-:Y:S05]  /*8f10*/  @P0 BRA `(.L_x_420) ;  /* 0x0000002400580947 */ /* 0x000fea0003800000 */
[----:B---3--:R-:W-:-:S04]  /*8f20*/  LEA R4, P0, R90, R11, 0x1 ;  /* 0x0000000b5a047211 */ /* 0x008fc800078008ff */
[----:B------:R-:W-:-:S05]  /*8f30*/  LEA.HI.X R5, R90, R83, R89, 0x1, P0 ;  /* 0x000000535a057211 */ /* 0x000fca00000f0c59 */
[----:B------:R0:W-:Y:S01]  /*8f40*/  ST.E.128 desc[UR50][R4.64], R72 ;  /* 0x0000004804007985 */ /* 0x0001e2000c101d32 */
[----:B------:R-:W-:Y:S05]  /*8f50*/  BRA `(.L_x_420) ;  /* 0x0000002400487947 */ /* 0x000fea0003800000 */
.L_x_413:
[----:B------:R-:W-:Y:S01]  /*8f60*/  ULDC.64 UR14, c[0x0][0xb08] ;  /* 0x0002c200000e7ab9 */ /* 0x000fe20000000a00 */
[----:B------:R-:W-:Y:S01]  /*8f70*/  IMAD.MOV.U32 R3, RZ, RZ, R12 ;  /* 0x000000ffff037224 */ /* 0x000fe200078e000c */
[----:B------:R-:W-:Y:S01]  /*8f80*/  UIMAD UR12, UR16, UR14, URZ ;  /* 0x0000000e100c72a4 */ /* 0x000fe2000f8e023f */
[----:B------:R-:W-:Y:S01]  /*8f90*/  BSSY B1, `(.L_x_421) ;  /* 0x00000c9000017945 */ /* 0x000fe20003800000 */
[----:B------:R-:W-:Y:S01]  /*8fa0*/  UIMAD.WIDE.U32 UR10, UR4, UR14, URZ ;  /* 0x0000000e040a72a5 */ /* 0x000fe2000f8e003f */
[----:B------:R-:W-:Y:S01]  /*8fb0*/  SHF.R.S32.HI R152, RZ, 0x1f, R203 ;  /* 0x0000001fff987819 */ /* 0x000fe200000114cb */
[----:B------:R-:W-:Y:S01]  /*8fc0*/  UIMAD UR12, UR4, UR15, UR12 ;  /* 0x0000000f040c72a4 */ /* 0x000fe2000f8e020c */
[----:B------:R-:W-:Y:S01]  /*8fd0*/  SHF.R.S32.HI R153, RZ, 0x1f, R204 ;  /* 0x0000001fff997819 */ /* 0x000fe200000114cc */
[----:B------:R-:W-:Y:S01]  /*8fe0*/  USHF.R.S32.HI UR4, URZ, 0x1f, UR39 ;  /* 0x0000001f3f047899 */ /* 0x000fe20008011427 */
[----:B------:R-:W-:Y:S01]  /*8ff0*/  SHF.R.S32.HI R154, RZ, 0x1f, R205 ;  /* 0x0000001fff9a7819 */ /* 0x000fe200000114cd */
[----:B------:R-:W-:Y:S01]  /*9000*/  UIADD3 UR11, UR11, UR12, URZ ;  /* 0x0000000c0b0b7290 */ /* 0x000fe2000fffe03f */
[----:B------:R-:W-:Y:S01]  /*9010*/  SHF.R.S32.HI R155, RZ, 0x1f, R206 ;  /* 0x0000001fff9b7819 */ /* 0x000fe200000114ce */
[----:B------:R-:W-:Y:S01]  /*9020*/  ULDC.64 UR14, c[0x0][0xb40] ;  /* 0x0002d000000e7ab9 */ /* 0x000fe20000000a00 */
[----:B------:R-:W-:Y:S01]  /*9030*/  ULDC.64 UR12, c[0x0][0xb38] ;  /* 0x0002ce00000c7ab9 */ /* 0x000fe20000000a00 */
[----:B------:R-:W-:Y:S01]  /*9040*/  UIMAD UR4, UR4, UR14, URZ ;  /* 0x0000000e040472a4 */ /* 0x000fe2000f8e023f */
[----:B------:R-:W-:Y:S01]  /*9050*/  SHF.R.S32.HI R156, RZ, 0x1f, R207 ;  /* 0x0000001fff9c7819 */ /* 0x000fe200000114cf */
[----:B------:R-:W-:Y:S01]  /*9060*/  UIMAD.WIDE.U32 UR10, UR43, UR12, UR10 ;  /* 0x0000000c2b0a72a5 */ /* 0x000fe2000f8e000a */
[----:B------:R-:W-:Y:S01]  /*9070*/  SHF.R.S32.HI R157, RZ, 0x1f, R208 ;  /* 0x0000001fff9d7819 */ /* 0x000fe200000114d0 */
[----:B------:R-:W-:Y:S01]  /*9080*/  UIMAD UR4, UR39, UR15, UR4 ;  /* 0x0000000f270472a4 */ /* 0x000fe2000f8e0204 */
[----:B------:R-:W-:Y:S01]  /*9090*/  SHF.R.S32.HI R158, RZ, 0x1f, R209 ;  /* 0x0000001fff9e7819 */ /* 0x000fe200000114d1 */
[----:B------:R-:W-:Y:S01]  /*90a0*/  UIMAD UR11, UR43, UR13, UR11 ;  /* 0x0000000d2b0b72a4 */ /* 0x000fe2000f8e020b */
[----:B------:R-:W-:Y:S01]  /*90b0*/  SHF.R.S32.HI R159, RZ, 0x1f, R210 ;  /* 0x0000001fff9f7819 */ /* 0x000fe200000114d2 */
[----:B------:R-:W-:Y:S01]  /*90c0*/  @UP1 ULDC UR12, c[0x0][0xbec] ;  /* 0x0002fb00000c1ab9 */ /* 0x000fe20000000800 */
[----:B------:R-:W-:Y:S01]  /*90d0*/  UIADD3 UR8, UR8, 0x22820, URZ ;  /* 0x0002282008087890 */ /* 0x000fe2000fffe03f */
[----:B0-----:R-:W-:Y:S01]  /*90e0*/  @P1 IMAD.HI.U32 R0, R12, UR12, RZ ;  /* 0x0000000c0c001c27 */ /* 0x001fe2000f8e00ff */
[----:B------:R-:W-:Y:S01]  /*90f0*/  UIMAD.WIDE.U32 UR10, UR39, UR14, UR10 ;  /* 0x0000000e270a72a5 */ /* 0x000fe2000f8e000a */
[----:B------:R-:W-:Y:S01]  /*9100*/  SHF.R.S32.HI R160, RZ, 0x1f, R211 ;  /* 0x0000001fffa07819 */ /* 0x000fe200000114d3 */
[----:B------:R-:W-:Y:S01]  /*9110*/  ULDC.64 UR12, c[0x0][0xb48] ;  /* 0x0002d200000c7ab9 */ /* 0x000fe20000000a00 */
[----:B------:R-:W-:Y:S01]  /*9120*/  UPRMT UR8, URZ, 0x654, UR8 ;  /* 0x000006543f087896 */ /* 0x000fe20008000008 */
[----:B------:R-:W-:Y:S01]  /*9130*/  SHF.R.S32.HI R161, RZ, 0x1f, R212 ;  /* 0x0000001fffa17819 */ /* 0x000fe200000114d4 */
[----:B------:R-:W-:Y:S01]  /*9140*/  UIADD3 UR11, UR11, UR4, URZ ;  /* 0x000000040b0b7290 */ /* 0x000fe2000fffe03f */
[----:B------:R-:W-:-:S02]  /*9150*/  SHF.R.S32.HI R162, RZ, 0x1f, R213 ;  /* 0x0000001fffa27819 */ /* 0x000fc400000114d5 */
[----:B------:R-:W-:Y:S01]  /*9160*/  @UP1 ULDC UR4, c[0x0][0xbf0] ;  /* 0x0002fc0000041ab9 */ /* 0x000fe20000000800 */
[----:B------:R-:W-:Y:S01]  /*9170*/  UIMAD.WIDE.U32 UR10, UR42, UR12, UR10 ;  /* 0x0000000c2a0a72a5 */ /* 0x000fe2000f8e000a */
[----:B------:R-:W-:Y:S02]  /*9180*/  @P1 SHF.R.U32.HI R3, RZ, UR4, R0 ;  /* 0x00000004ff031c19 */ /* 0x000fe40008011600 */
[----:B------:R-:W-:Y:S01]  /*9190*/  SYNCS.ARRIVE.TRANS64.RED.A1T0 RZ, [UR8], RZ ;  /* 0x000000ffffff79a7 */ /* 0x000fe20008100408 */
[----:B------:R-:W-:Y:S01]  /*91a0*/  UIMAD UR42, UR42, UR13, UR11 ;  /* 0x0000000d2a2a72a4 */ /* 0x000fe2000f8e020b */
[--C-:B------:R-:W-:Y:S01]  /*91b0*/  SHF.R.S32.HI R0, RZ, 0x1f, R3.reuse ;  /* 0x0000001fff007819 */ /* 0x100fe20000011403 */
[----:B------:R-:W-:Y:S01]  /*91c0*/  IMAD.MOV R7, RZ, RZ, -R3 ;  /* 0x000000ffff077224 */ /* 0x000fe200078e0a03 */
[----:B------:R-:W-:Y:S01]  /*91d0*/  ULDC.64 UR12, c[0x0][0xb30] ;  /* 0x0002cc00000c7ab9 */ /* 0x000fe20000000a00 */
[----:B------:R-:W-:Y:S01]  /*91e0*/  IMAD.U32 R5, RZ, RZ, UR11 ;  /* 0x0000000bff057e24 */ /* 0x000fe2000f8e00ff */
[----:B------:R-:W-:Y:S01]  /*91f0*/  SHF.R.S32.HI R163, RZ, 0x1f, R214 ;  /* 0x0000001fffa37819 */ /* 0x000fe200000114d6 */
[----:B------:R-:W-:Y:S01]  /*9200*/  IMAD R7, R7, UR9, R12 ;  /* 0x0000000907077c24 */ /* 0x000fe2000f8e020c */
[----:B------:R-:W-:Y:S01]  /*9210*/  SHF.R.S32.HI R164, RZ, 0x1f, R215 ;  /* 0x0000001fffa47819 */ /* 0x000fe200000114d7 */
[----:B------:R-:W-:Y:S01]  /*9220*/  IMAD R0, R0, UR12, RZ ;  /* 0x0000000c00007c24 */ /* 0x000fe2000f8e02ff */
[----:B------:R-:W-:Y:S01]  /*9230*/  SHF.R.S32.HI R20, RZ, 0x1f, R216 ;  /* 0x0000001fff147819 */ /* 0x000fe200000114d8 */
[----:B------:R-:W-:Y:S01]  /*9240*/  IMAD.U32 R4, RZ, RZ, UR10 ;  /* 0x0000000aff047e24 */ /* 0x000fe2000f8e00ff */
[----:B------:R-:W-:Y:S01]  /*9250*/  ULDC.64 UR10, c[0x0][0xb28] ;  /* 0x0002ca00000a7ab9 */ /* 0x000fe20000000a00 */
[----:B------:R-:W-:Y:S01]  /*9260*/  IMAD.U32 R5, RZ, RZ, UR42 ;  /* 0x0000002aff057e24 */ /* 0x000fe2000f8e00ff */
[----:B------:R-:W-:Y:S01]  /*9270*/  SHF.R.S32.HI R165, RZ, 0x1f, R217 ;  /* 0x0000001fffa57819 */ /* 0x000fe200000114d9 */
[C---:B------:R-:W-:Y:S01]  /*9280*/  IMAD R9, R3.reuse, UR13, R0 ;  /* 0x0000000d03097c24 */ /* 0x040fe2000f8e0200 */
[----:B------:R-:W-:Y:S01]  /*9290*/  SHF.R.S32.HI R0, RZ, 0x1f, R7 ;  /* 0x0000001fff007819 */ /* 0x000fe20000011407 */
[----:B------:R-:W-:Y:S01]  /*92a0*/  IMAD.WIDE.U32 R4, R3, UR12, R4 ;  /* 0x0000000c03047c25 */ /* 0x000fe2000f8e0004 */
[----:B------:R-:W-:-:S02]  /*92b0*/  SHF.R.S32.HI R166, RZ, 0x1f, R218 ;  /* 0x0000001fffa67819 */ /* 0x000fc400000114da */
[----:B------:R-:W-:Y:S01]  /*92c0*/  SHF.R.S32.HI R167, RZ, 0x1f, R219 ;  /* 0x0000001fffa77819 */ /* 0x000fe200000114db */
[----:B------:R-:W-:Y:S01]  /*92d0*/  IMAD R0, R0, UR10, RZ ;  /* 0x0000000a00007c24 */ /* 0x000fe2000f8e02ff */
[----:B------:R-:W-:Y:S01]  /*92e0*/  SHF.R.S32.HI R168, RZ, 0x1f, R220 ;  /* 0x0000001fffa87819 */ /* 0x000fe200000114dc */
[----:B------:R-:W-:Y:S02]  /*92f0*/  IMAD.IADD R5, R5, 0x1, R9 ;  /* 0x0000000105057824 */ /* 0x000fe400078e0209 */
[C---:B------:R-:W-:Y:S02]  /*9300*/  IMAD R3, R7.reuse, UR11, R0 ;  /* 0x0000000b07037c24 */ /* 0x040fe4000f8e0200 */
[----:B------:R-:W-:Y:S01]  /*9310*/  IMAD.WIDE.U32 R4, R7, UR10, R4 ;  /* 0x0000000a07047c25 */ /* 0x000fe2000f8e0004 */
[----:B------:R-:W-:-:S03]  /*9320*/  ULDC.64 UR10, c[0x0][0xb00] ;  /* 0x0002c000000a7ab9 */ /* 0x000fc60000000a00 */
[----:B------:R-:W-:Y:S01]  /*9330*/  IMAD.IADD R3, R5, 0x1, R3 ;  /* 0x0000000105037824 */ /* 0x000fe200078e0203 */
[----:B------:R-:W-:-:S04]  /*9340*/  LEA R0, P1, R4, UR10, 0x2 ;  /* 0x0000000a04007c11 */ /* 0x000fc8000f8210ff */
[----:B------:R-:W-:Y:S02]  /*9350*/  LEA.HI.X R3, R4, UR11, R3, 0x2, P1 ;  /* 0x0000000b04037c11 */ /* 0x000fe400088f1403 */
[----:B------:R0:W1:Y:S04]  /*9360*/  SHFL.IDX PT, R4, R0, RZ, 0x1c1f ;  /* 0x001c1fff00047589 */ /* 0x00006800000e0000 */
[----:B------:R0:W2:Y:S01]  /*9370*/  SHFL.IDX PT, R5, R3, RZ, 0x1c1f ;  /* 0x001c1fff03057589 */ /* 0x0000a200000e0000 */
[----:B------:R-:W-:Y:S05]  /*9380*/  @P2 BRA `(.L_x_422) ;  /* 0x0000000800242947 */ /* 0x000fea0003800000 */
[----:B------:R-:W-:Y:S01]  /*9390*/  ULDC UR4, c[0x0][0xac8] ;  /* 0x0002b20000047ab9 */ /* 0x000fe20000000800 */
[----:B------:R-:W-:Y:S01]  /*93a0*/  VIADD R21, R2, 0xe0 ;  /* 0x000000e002157836 */ /* 0x000fe20000000000 */
[----:B------:R-:W-:Y:S02]  /*93b0*/  ISETP.GE.AND P2, PT, R220, UR4, PT ;  /* 0x00000004dc007c0c */ /* 0x000fe4000bf46270 */
[----:B------:R-:W-:Y:S02]  /*93c0*/  ISETP.GE.AND P3, PT, R2, UR4, PT ;  /* 0x0000000402007c0c */ /* 0x000fe4000bf66270 */
[----:B------:R-:W-:Y:S02]  /*93d0*/  ISETP.GE.AND P1, PT, R219, UR4, PT ;  /* 0x00000004db007c0c */ /* 0x000fe4000bf26270 */
[----:B------:R-:W-:-:S07]  /*93e0*/  ISETP.GE.AND P4, PT, R218, UR4, PT ;  /* 0x00000004da007c0c */ /* 0x000fce000bf86270 */
[----:B-1----:R-:W-:Y:S02]  /*93f0*/  @!P2 LEA R8, P5, R220, R4, 0x2 ;  /* 0x00000004dc08a211 */ /* 0x002fe400078a10ff */
[----:B--2---:R-:W-:Y:S02]  /*9400*/  @!P3 IMAD.WIDE R6, R2, 0x4, R4 ;  /* 0x000000040206b825 */ /* 0x004fe400078e0204 */
[----:B------:R-:W-:-:S03]  /*9410*/  @!P2 LEA.HI.X R9, R220, R5, R168, 0x2, P5 ;  /* 0x00000005dc09a211 */ /* 0x000fc600028f14a8 */
[----:B------:R1:W-:Y:S01]  /*9420*/  @!P3 ST.E.64 desc[UR50][R6.64], R24 ;  /* 0x000000180600b985 */ /* 0x0003e2000c101b32 */
[----:B------:R-:W-:-:S03]  /*9430*/  ISETP.GE.AND P3, PT, R217, UR4, PT ;  /* 0x00000004d9007c0c */ /* 0x000fc6000bf66270 */
[----:B------:R2:W-:Y:S01]  /*9440*/  @!P2 ST.E.64 desc[UR50][R8.64], R28 ;  /* 0x0000001c0800a985 */ /* 0x0005e2000c101b32 */
[----:B------:R-:W-:Y:S02]  /*9450*/  ISETP.GE.AND P2, PT, R216, UR4, PT ;  /* 0x00000004d8007c0c */ /* 0x000fe4000bf46270 */
[----:B-1----:R-:W-:Y:S01]  /*9460*/  @!P1 LEA R6, P6, R219, R4, 0x2 ;  /* 0x00000004db069211 */ /* 0x002fe200078c10ff */
[----:B------:R-:W-:-:S03]  /*9470*/  VIADD R25, R2, 0xe8 ;  /* 0x000000e802197836 */ /* 0x000fc60000000000 */
[----:B------:R-:W-:Y:S01]  /*9480*/  @!P1 LEA.HI.X R7, R219, R5, R167, 0x2, P6 ;  /* 0x00000005db079211 */ /* 0x000fe200030f14a7 */
[----:B--2---:R-:W-:Y:S01]  /*9490*/  VIADD R29, R2, 0xf0 ;  /* 0x000000f0021d7836 */ /* 0x004fe20000000000 */
[----:B------:R-:W-:-:S03]  /*94a0*/  @!P4 LEA R8, P5, R218, R4, 0x2 ;  /* 0x00000004da08c211 */ /* 0x000fc600078a10ff */
[----:B------:R1:W-:Y:S01]  /*94b0*/  @!P1 ST.E.64 desc[UR50][R6.64], R32 ;  /* 0x0000002006009985 */ /* 0x0003e2000c101b32 */
[----:B------:R-:W-:Y:S02]  /*94c0*/  @!P4 LEA.HI.X R9, R218, R5, R166, 0x2, P5 ;  /* 0x00000005da09c211 */ /* 0x000fe400028f14a6 */
[----:B------:R-:W-:-:S03]  /*94d0*/  ISETP.GE.AND P1, PT, R215, UR4, PT ;  /* 0x00000004d7007c0c */ /* 0x000fc6000bf26270 */
[----:B------:R2:W-:Y:S01]  /*94e0*/  @!P4 ST.E.64 desc[UR50][R8.64], R36 ;  /* 0x000000240800c985 */ /* 0x0005e2000c101b32 */
[----:B------:R-:W-:Y:S02]  /*94f0*/  ISETP.GE.AND P4, PT, R214, UR4, PT ;  /* 0x00000004d6007c0c */ /* 0x000fe4000bf86270 */
[----:B-1----:R-:W-:Y:S01]  /*9500*/  @!P3 LEA R6, P6, R217, R4, 0x2 ;  /* 0x00000004d906b211 */ /* 0x002fe200078c10ff */
[----:B------:R-:W-:-:S03]  /*9510*/  VIADD R33, R2, 0xf8 ;  /* 0x000000f802217836 */ /* 0x000fc60000000000 */
[----:B------:R-:W-:Y:S02]  /*9520*/  @!P3 LEA.HI.X R7, R217, R5, R165, 0x2, P6 ;  /* 0x00000005d907b211 */ /* 0x000fe400030f14a5 */
[----:B--2---:R-:W-:-:S03]  /*9530*/  @!P2 LEA R8, P5, R216, R4, 0x2 ;  /* 0x00000004d808a211 */ /* 0x004fc600078a10ff */
[----:B------:R1:W-:Y:S01]  /*9540*/  @!P3 ST.E.64 desc[UR50][R6.64], R40 ;  /* 0x000000280600b985 */ /* 0x0003e2000c101b32 */
[----:B------:R-:W-:Y:S02]  /*9550*/  @!P2 LEA.HI.X R9, R216, R5, R20, 0x2, P5 ;  /* 0x00000005d809a211 */ /* 0x000fe400028f1414 */
[----:B------:R-:W-:-:S03]  /*9560*/  ISETP.GE.AND P3, PT, R213, UR4, PT ;  /* 0x00000004d5007c0c */ /* 0x000fc6000bf66270 */
[----:B------:R2:W-:Y:S01]  /*9570*/  @!P2 ST.E.64 desc[UR50][R8.64], R44 ;  /* 0x0000002c0800a985 */ /* 0x0005e2000c101b32 */
[----:B------:R-:W-:Y:S02]  /*9580*/  ISETP.GE.AND P2, PT, R212, UR4, PT ;  /* 0x00000004d4007c0c */ /* 0x000fe4000bf46270 */
[----:B-1----:R-:W-:-:S04]  /*9590*/  @!P1 LEA R6, P6, R215, R4, 0x2 ;  /* 0x00000004d7069211 */ /* 0x002fc800078c10ff */
        /* <DEDUP_REMOVED lines=19> */
[-C--:B------:R-:W-:Y:S02]  /*96d0*/  @!P4 LEA.HI.X R9, R210, R5.reuse, R159, 0x2, P5 ;  /* 0x00000005d209c211 */ /* 0x080fe400028f149f */
[----:B------:R-:W-:Y:S02]  /*96e0*/  ISETP.GE.AND P1, PT, R207, UR4, PT ;  /* 0x00000004cf007c0c */ /* 0x000fe4000bf26270 */
[-C--:B------:R-:W-:Y:S01]  /*96f0*/  @!P2 LEA R10, P5, R208, R4.reuse, 0x2 ;  /* 0x00000004d00aa211 */ /* 0x080fe200078a10ff */
[----:B------:R2:W-:Y:S01]  /*9700*/  @!P4 ST.E.64 desc[UR50][R8.64], R68 ;  /* 0x000000440800c985 */ /* 0x0005e2000c101b32 */
[----:B------:R-:W-:Y:S02]  /*9710*/  ISETP.GE.AND P4, PT, R206, UR4, PT ;  /* 0x00000004ce007c0c */ /* 0x000fe4000bf86270 */
[----:B------:R-:W-:Y:S02]  /*9720*/  @!P2 LEA.HI.X R11, R208, R5, R157, 0x2, P5 ;  /* 0x00000005d00ba211 */ /* 0x000fe400028f149d */
[----:B-1----:R-:W-:-:S04]  /*9730*/  @!P3 LEA R6, P6, R209, R4, 0x2 ;  /* 0x00000004d106b211 */ /* 0x002fc800078c10ff */
[----:B------:R-:W-:Y:S02]  /*9740*/  @!P3 LEA.HI.X R7, R209, R5, R158, 0x2, P6 ;  /* 0x00000005d107b211 */ /* 0x000fe400030f149e */
[----:B------:R-:W-:-:S03]  /*9750*/  @!P1 LEA R12, P6, R207, R4, 0x2 ;  /* 0x00000004cf0c9211 */ /* 0x000fc600078c10ff */
[----:B------:R-:W-:Y:S01]  /*9760*/  @!P4 LEA R14, P5, R206, R4, 0x2 ;  /* 0x00000004ce0ec211 */ /* 0x000fe200078a10ff */
[----:B------:R1:W-:Y:S01]  /*9770*/  @!P3 ST.E.64 desc[UR50][R6.64], R72 ;  /* 0x000000480600b985 */ /* 0x0003e2000c101b32 */
[----:B------:R-:W-:Y:S02]  /*9780*/  ISETP.GE.AND P3, PT, R205, UR4, PT ;  /* 0x00000004cd007c0c */ /* 0x000fe4000bf66270 */
[-C--:B------:R-:W-:Y:S01]  /*9790*/  @!P1 LEA.HI.X R13, R207, R5.reuse, R156, 0x2, P6 ;  /* 0x00000005cf0d9211 */ /* 0x080fe200030f149c */
[----:B------:R3:W-:Y:S01]  /*97a0*/  @!P2 ST.E.64 desc[UR50][R10.64], R76 ;  /* 0x0000004c0a00a985 */ /* 0x0007e2000c101b32 */
[----:B------:R-:W-:Y:S02]  /*97b0*/  ISETP.GE.AND P2, PT, R204, UR4, PT ;  /* 0x00000004cc007c0c */ /* 0x000fe4000bf46270 */
[----:B------:R-:W-:Y:S01]  /*97c0*/  @!P4 LEA.HI.X R15, R206, R5, R155, 0x2, P5 ;  /* 0x00000005ce0fc211 */ /* 0x000fe200028f149b */
[----:B------:R4:W-:Y:S01]  /*97d0*/  @!P1 ST.E.64 desc[UR50][R12.64], R80 ;  /* 0x000000500c009985 */ /* 0x0009e2000c101b32 */
[----:B------:R-:W-:-:S03]  /*97e0*/  ISETP.GE.AND P1, PT, R203, UR4, PT ;  /* 0x00000004cb007c0c */ /* 0x000fc6000bf26270 */
[----:B------:R5:W-:Y:S01]  /*97f0*/  @!P4 ST.E.64 desc[UR50][R14.64], R84 ;  /* 0x000000540e00c985 */ /* 0x000be2000c101b32 */
[----:B------:R-:W-:Y:S02]  /*9800*/  ISETP.GE.AND P4, PT, R202, UR4, PT ;  /* 0x00000004ca007c0c */ /* 0x000fe4000bf86270 */
[----:B--2---:R-:W-:-:S03]  /*9810*/  @!P3 LEA R8, P6, R205, R4, 0x2 ;  /* 0x00000004cd08b211 */ /* 0x004fc600078c10ff */
[CC--:B-1----:R-:W-:Y:S02]  /*9820*/  @!P2 LEA R6, P5, R204.reuse, R4.reuse, 0x2 ;  /* 0x00000004cc06a211 */ /* 0x0c2fe400078a10ff */
[-C--:B------:R-:W-:Y:S02]  /*9830*/  @!P3 LEA.HI.X R9, R205, R5.reuse, R154, 0x2, P6 ;  /* 0x00000005cd09b211 */ /* 0x080fe400030f149a */
[-C--:B------:R-:W-:Y:S02]  /*9840*/  @!P2 LEA.HI.X R7, R204, R5.reuse, R153, 0x2, P5 ;  /* 0x00000005cc07a211 */ /* 0x080fe400028f1499 */
[----:B---3--:R-:W-:Y:S01]  /*9850*/  @!P1 LEA R10, P6, R203, R4, 0x2 ;  /* 0x00000004cb0a9211 */ /* 0x008fe200078c10ff */
[----:B------:R1:W-:Y:S01]  /*9860*/  @!P3 ST.E.64 desc[UR50][R8.64], R88 ;  /* 0x000000580800b985 */ /* 0x0003e2000c101b32 */
[----:B------:R-:W-:Y:S02]  /*9870*/  ISETP.GE.AND P3, PT, R201, UR4, PT ;  /* 0x00000004c9007c0c */ /* 0x000fe4000bf66270 */
[----:B------:R-:W-:Y:S01]  /*9880*/  @!P1 LEA.HI.X R11, R203, R5, R152, 0x2, P6 ;  /* 0x00000005cb0b9211 */ /* 0x000fe200030f1498 */
[----:B------:R2:W-:Y:S01]  /*9890*/  @!P2 ST.E.64 desc[UR50][R6.64], R92 ;  /* 0x0000005c0600a985 */ /* 0x0005e2000c101b32 */
[----:B------:R-:W-:-:S02]  /*98a0*/  ISETP.GE.AND P2, PT, R200, UR4, PT ;  /* 0x00000004c8007c0c */ /* 0x000fc4000bf46270 */
[C---:B----4-:R-:W-:Y:S01]  /*98b0*/  @!P4 LEA R12, P5, R202.reuse, R4, 0x2 ;  /* 0x00000004ca0cc211 */ /* 0x050fe200078a10ff */
[----:B------:R3:W-:Y:S01]  /*98c0*/  @!P1 ST.E.64 desc[UR50][R10.64], R96 ;  /* 0x000000600a009985 */ /* 0x0007e2000c101b32 */
[----:B------:R-:W-:Y:S02]  /*98d0*/  ISETP.GE.AND P1, PT, R23, UR4, PT ;  /* 0x0000000417007c0c */ /* 0x000fe4000bf26270 */
[----:B------:R-:W-:-:S03]  /*98e0*/  @!P4 LEA.HI.X R13, R202, R5, R229, 0x2, P5 ;  /* 0x00000005ca0dc211 */ /* 0x000fc600028f14e5 */
[CC--:B-----5:R-:W-:Y:S02]  /*98f0*/  @!P3 LEA R14, P6, R201.reuse, R4.reuse, 0x2 ;  /* 0x00000004c90eb211 */ /* 0x0e0fe400078c10ff */
[----:B------:R4:W-:Y:S01]  /*9900*/  @!P4 ST.E.64 desc[UR50][R12.64], R100 ;  /* 0x000000640c00c985 */ /* 0x0009e2000c101b32 */
[----:B------:R-:W-:Y:S02]  /*9910*/  ISETP.GE.AND P4, PT, R22, UR4, PT ;  /* 0x0000000416007c0c */ /* 0x000fe4000bf86270 */
[CC--:B-1----:R-:W-:Y:S02]  /*9920*/  @!P2 LEA R8, P5, R200.reuse, R4.reuse, 0x2 ;  /* 0x00000004c808a211 */ /* 0x0c2fe400078a10ff */
[-C--:B------:R-:W-:Y:S02]  /*9930*/  @!P3 LEA.HI.X R15, R201, R5.reuse, R228, 0x2, P6 ;  /* 0x00000005c90fb211 */ /* 0x080fe400030f14e4 */
[----:B------:R-:W-:Y:S02]  /*9940*/  @!P2 LEA.HI.X R9, R200, R5, R227, 0x2, P5 ;  /* 0x00000005c809a211 */ /* 0x000fe400028f14e3 */
[----:B--2---:R-:W-:Y:S01]  /*9950*/  @!P1 LEA R6, P6, R23, R4, 0x2 ;  /* 0x0000000417069211 */ /* 0x004fe200078c10ff */
[----:B------:R1:W-:Y:S01]  /*9960*/  @!P3 ST.E.64 desc[UR50][R14.64], R104 ;  /* 0x000000680e00b985 */ /* 0x0003e2000c101b32 */
[----:B------:R-:W-:-:S02]  /*9970*/  ISETP.GE.AND P3, PT, R19, UR4, PT ;  /* 0x0000000413007c0c */ /* 0x000fc4000bf66270 */
[-C--:B------:R-:W-:Y:S01]  /*9980*/  @!P1 LEA.HI.X R7, R23, R5.reuse, R226, 0x2, P6 ;  /* 0x0000000517079211 */ /* 0x080fe200030f14e2 */
[----:B------:R2:W-:Y:S01]  /*9990*/  @!P2 ST.E.64 desc[UR50][R8.64], R108 ;  /* 0x0000006c0800a985 */ /* 0x0005e2000c101b32 */
[----:B------:R-:W-:Y:S02]  /*99a0*/  ISETP.GE.AND P2, PT, R18, UR4, PT ;  /* 0x0000000412007c0c */ /* 0x000fe4000bf46270 */
[C---:B---3--:R-:W-:Y:S01]  /*99b0*/  @!P4 LEA R10, P5, R22.reuse, R4, 0x2 ;  /* 0x00000004160ac211 */ /* 0x048fe200078a10ff */
[----:B------:R3:W-:Y:S01]  /*99c0*/  @!P1 ST.E.64 desc[UR50][R6.64], R112 ;  /* 0x0000007006009985 */ /* 0x0007e2000c101b32 */
[----:B------:R-:W-:Y:S02]  /*99d0*/  ISETP.GE.AND P1, PT, R17, UR4, PT ;  /* 0x0000000411007c0c */ /* 0x000fe4000bf26270 */
[----:B------:R-:W-:-:S03]  /*99e0*/  @!P4 LEA.HI.X R11, R22, R5, R225, 0x2, P5 ;  /* 0x00000005160bc211 */ /* 0x000fc600028f14e1 */
[CC--:B----4-:R-:W-:Y:S02]  /*99f0*/  @!P3 LEA R12, P6, R19.reuse, R4.reuse, 0x2 ;  /* 0x00000004130cb211 */ /* 0x0d0fe400078c10ff */
[----:B------:R4:W-:Y:S02]  /*9a00*/  @!P4 ST.E.64 desc[UR50][R10.64], R116 ;  /* 0x000000740a00c985 */ /* 0x0009e4000c101b32 */
[CC--:B-1----:R-:W-:Y:S02]  /*9a10*/  @!P2 LEA R14, P4, R18.reuse, R4.reuse, 0x2 ;  /* 0x00000004120ea211 */ /* 0x0c2fe400078810ff */
[-C--:B------:R-:W-:Y:S02]  /*9a20*/  @!P3 LEA.HI.X R13, R19, R5.reuse, R224, 0x2, P6 ;  /* 0x00000005130db211 */ /* 0x080fe400030f14e0 */
[----:B------:R-:W-:Y:S02]  /*9a30*/  @!P2 LEA.HI.X R15, R18, R5, R223, 0x2, P4 ;  /* 0x00000005120fa211 */ /* 0x000fe400020f14df */
[----:B------:R-:W-:Y:S01]  /*9a40*/  ISETP.GE.AND P4, PT, R16, UR4, PT ;  /* 0x0000000410007c0c */ /* 0x000fe2000bf86270 */
[----:B------:R1:W-:Y:S01]  /*9a50*/  @!P3 ST.E.64 desc[UR50][R12.64], R120 ;  /* 0x000000780c00b985 */ /* 0x0003e2000c101b32 */
[----:B--2---:R-:W-:-:S02]  /*9a60*/  @!P1 LEA R8, P5, R17, R4, 0x2 ;  /* 0x0000000411089211 */ /* 0x004fc400078a10ff */
[----:B------:R-:W-:Y:S01]  /*9a70*/  ISETP.GE.AND P3, PT, R21, UR4, PT ;  /* 0x0000000415007c0c */ /* 0x000fe2000bf66270 */
[----:B------:R-:W-:Y:S01]  /*9a80*/  @!P2 ST.E.64 desc[UR50][R14.64], R124 ;  /* 0x0000007c0e00a985 */ /* 0x000fe2000c101b32 */
[----:B------:R-:W-:Y:S02]  /*9a90*/  @!P1 LEA.HI.X R9, R17, R5, R222, 0x2, P5 ;  /* 0x0000000511099211 */ /* 0x000fe400028f14de */
[----:B------:R-:W-:Y:S02]  /*9aa0*/  ISETP.GE.AND P2, PT, R25, UR4, PT ;  /* 0x0000000419007c0c */ /* 0x000fe4000bf46270 */
[----:B---3--:R-:W-:Y:S01]  /*9ab0*/  SHF.R.S32.HI R7, RZ, 0x1f, R16 ;  /* 0x0000001fff077819 */ /* 0x008fe20000011410 */
[----:B------:R2:W-:Y:S01]  /*9ac0*/  @!P1 ST.E.64 desc[UR50][R8.64], R128 ;  /* 0x0000008008009985 */ /* 0x0005e2000c101b32 */
[----:B------:R-:W-:Y:S02]  /*9ad0*/  ISETP.GE.AND P1, PT, R29, UR4, PT ;  /* 0x000000041d007c0c */ /* 0x000fe4000bf26270 */
[----:B------:R-:W-:-:S02]  /*9ae0*/  @!P4 LEA R6, P5, R16, R4, 0x2 ;  /* 0x000000041006c211 */ /* 0x000fc400078a10ff */
[----:B----4-:R-:W-:Y:S02]  /*9af0*/  SHF.R.S32.HI R11, RZ, 0x1f, R21 ;  /* 0x0000001fff0b7819 */ /* 0x010fe40000011415 */
[----:B------:R-:W-:Y:S02]  /*9b00*/  @!P3 LEA R10, P6, R21, R4, 0x2 ;  /* 0x00000004150ab211 */ /* 0x000fe400078c10ff */
[-C--:B------:R-:W-:Y:S02]  /*9b10*/  @!P4 LEA.HI.X R7, R16, R5.reuse, R7, 0x2, P5 ;  /* 0x000000051007c211 */ /* 0x080fe400028f1407 */
[----:B------:R-:W-:Y:S02]  /*9b20*/  ISETP.GE.AND P5, PT, R33, UR4, PT ;  /* 0x0000000421007c0c */ /* 0x000fe4000bfa6270 */
[----:B------:R-:W-:Y:S01]  /*9b30*/  @!P3 LEA.HI.X R11, R21, R5, R11, 0x2, P6 ;  /* 0x00000005150bb211 */ /* 0x000fe200030f140b */
[----:B------:R3:W-:Y:S01]  /*9b40*/  @!P4 ST.E.64 desc[UR50][R6.64], R132 ;  /* 0x000000840600c985 */ /* 0x0007e2000c101b32 */
[----:B-1----:R-:W-:-:S02]  /*9b50*/  SHF.R.S32.HI R12, RZ, 0x1f, R25 ;  /* 0x0000001fff0c7819 */ /* 0x002fc40000011419 */
[CC--:B--2---:R-:W-:Y:S01]  /*9b60*/  @!P2 LEA R8, P6, R25.reuse, R4.reuse, 0x2 ;  /* 0x000000041908a211 */ /* 0x0c4fe200078c10ff */
[----:B------:R3:W-:Y:S01]  /*9b70*/  @!P3 ST.E.64 desc[UR50][R10.64], R136 ;  /* 0x000000880a00b985 */ /* 0x0007e2000c101b32 */
[----:B------:R-:W-:Y:S02]  /*9b80*/  SHF.R.S32.HI R13, RZ, 0x1f, R29 ;  /* 0x0000001fff0d7819 */ /* 0x000fe4000001141d */
[-C--:B------:R-:W-:Y:S02]  /*9b90*/  @!P2 LEA.HI.X R9, R25, R5.reuse, R12, 0x2, P6 ;  /* 0x000000051909a211 */ /* 0x080fe400030f140c */
[C---:B------:R-:W-:Y:S02]  /*9ba0*/  @!P1 LEA R12, P6, R29.reuse, R4, 0x2 ;  /* 0x000000041d0c9211 */ /* 0x040fe400078c10ff */
[----:B------:R-:W-:Y:S01]  /*9bb0*/  SHF.R.S32.HI R14, RZ, 0x1f, R33 ;  /* 0x0000001fff0e7819 */ /* 0x000fe20000011421 */
[----:B------:R3:W-:Y:S01]  /*9bc0*/  @!P2 ST.E.64 desc[UR50][R8.64], R140 ;  /* 0x0000008c0800a985 */ /* 0x0007e2000c101b32 */
[----:B------:R-:W-:-:S02]  /*9bd0*/  @!P1 LEA.HI.X R13, R29, R5, R13, 0x2, P6 ;  /* 0x000000051d0d9211 */ /* 0x000fc400030f140d */
[----:B------:R-:W-:-:S03]  /*9be0*/  @!P5 LEA R4, P6, R33, R4, 0x2 ;  /* 0x000000042104d211 */ /* 0x000fc600078c10ff */
[----:B------:R3:W-:Y:S01]  /*9bf0*/  @!P1 ST.E.64 desc[UR50][R12.64], R144 ;  /* 0x000000900c009985 */ /* 0x0007e2000c101b32 */
[----:B------:R-:W-:-:S05]  /*9c00*/  @!P5 LEA.HI.X R5, R33, R5, R14, 0x2, P6 ;  /* 0x000000052105d211 */ /* 0x000fca00030f140e */
[----:B------:R3:W-:Y:S04]  /*9c10*/  @!P5 ST.E.64 desc[UR50][R4.64], R148 ;  /* 0x000000940400d985 */ /* 0x0007e8000c101b32 */
.L_x_422:
[----:B------:R-:W-:Y:S05]  /*9c20*/  BSYNC B1 ;  /* 0x0000000000017941 */ /* 0x000fea0003800000 */
.L_x_421:
[----:B--23--:R2:W3:Y:S04]  /*9c30*/  SHFL.IDX PT, R5, R3, 0x1, 0x1c1f ;  /* 0x003c1f0003057f89 */ /* 0x00c4e800000e0000 */
[----:B-1----:R2:W1:Y:S01]  /*9c40*/  SHFL.IDX PT, R4, R0, 0x1, 0x1c1f ;  /* 0x003c1f0000047f89 */ /* 0x00246200000e0000 */
[----:B------:R-:W-:Y:S05]  /*9c50*/  @P0 BRA `(.L_x_420) ;  /* 0x0000001800080947 */ /* 0x000fea0003800000 */
[----:B------:R-:W-:Y:S01]  /*9c60*/  ULDC UR4, c[0x0][0xac8] ;  /* 0x0002b20000047ab9 */ /* 0x000fe20000000800 */
[----:B------:R-:W-:Y:S01]  /*9c70*/  VIADD R25, R2, 0xe0 ;  /* 0x000000e002197836 */ /* 0x000fe20000000000 */
[----:B------:R-:W-:Y:S01]  /*9c80*/  ISETP.GE.AND P5, PT, R220, UR4, PT ;  /* 0x00000004dc007c0c */ /* 0x000fe2000bfa6270 */
[C---:B0-2---:R-:W-:Y:S01]  /*9c90*/  VIADD R3, R2.reuse, 0xf0 ;  /* 0x000000f002037836 */ /* 0x045fe20000000000 */
[----:B------:R-:W-:Y:S02]  /*9ca0*/  ISETP.GE.AND P4, PT, R2, UR4, PT ;  /* 0x0000000402007c0c */ /* 0x000fe4000bf86270 */
[----:B------:R-:W-:Y:S02]  /*9cb0*/  ISETP.GE.AND P2, PT, R219, UR4, PT ;  /* 0x00000004db007c0c */ /* 0x000fe4000bf46270 */
[----:B------:R-:W-:Y:S02]  /*9cc0*/  ISETP.GE.AND P1, PT, R218, UR4, PT ;  /* 0x00000004da007c0c */ /* 0x000fe4000bf26270 */
[----:B------:R-:W-:-:S02]  /*9cd0*/  ISETP.GE.AND P0, PT, R217, UR4, PT ;  /* 0x00000004d9007c0c */ /* 0x000fc4000bf06270 */
[----:B------:R-:W-:-:S03]  /*9ce0*/  SHF.R.S32.HI R0, RZ, 0x1f, R25 ;  /* 0x0000001fff007819 */ /* 0x000fc60000011419 */
[-C--:B-1----:R-:W-:Y:S02]  /*9cf0*/  @!P5 LEA R8, P3, R220, R4.reuse, 0x2 ;  /* 0x00000004dc08d211 */ /* 0x082fe400078610ff */
[----:B---3--:R-:W-:Y:S02]  /*9d00*/  @!P4 IMAD.WIDE R6, R2, 0x4, R4 ;  /* 0x000000040206c825 */ /* 0x008fe400078e0204 */
[-C--:B------:R-:W-:Y:S02]  /*9d10*/  @!P5 LEA.HI.X R9, R220, R5.reuse, R168, 0x2, P3 ;  /* 0x00000005dc09d211 */ /* 0x080fe400018f14a8 */
[CC--:B------:R-:W-:Y:S01]  /*9d20*/  @!P2 LEA R10, P6, R219.reuse, R4.reuse, 0x2 ;  /* 0x00000004db0aa211 */ /* 0x0c0fe200078c10ff */
[----:B------:R0:W-:Y:S01]  /*9d30*/  @!P4 ST.E.64 desc[UR50][R6.64], R26 ;  /* 0x0000001a0600c985 */ /* 0x0001e2000c101b32 */
[----:B------:R-:W-:Y:S02]  /*9d40*/  ISETP.GE.AND P3, PT, R216, UR4, PT ;  /* 0x00000004d8007c0c */ /* 0x000fe4000bf66270 */
[----:B------:R-:W-:Y:S01]  /*9d50*/  @!P2 LEA.HI.X R11, R219, R5, R167, 0x2, P6 ;  /* 0x00000005db0ba211 */ /* 0x000fe200030f14a7 */
[----:B------:R1:W-:Y:S01]  /*9d60*/  @!P5 ST.E.64 desc[UR50][R8.64], R30 ;  /* 0x0000001e0800d985 */ /* 0x0003e2000c101b32 */
[----:B------:R-:W-:-:S02]  /*9d70*/  @!P1 LEA R12, P5, R218, R4, 0x2 ;  /* 0x00000004da0c9211 */ /* 0x000fc400078a10ff */
[----:B------:R-:W-:Y:S01]  /*9d80*/  ISETP.GE.AND P4, PT, R215, UR4, PT ;  /* 0x00000004d7007c0c */ /* 0x000fe2000bf86270 */
[----:B------:R2:W-:Y:S01]  /*9d90*/  @!P2 ST.E.64 desc[UR50][R10.64], R34 ;  /* 0x000000220a00a985 */ /* 0x0005e2000c101b32 */
[CC--:B------:R-:W-:Y:S02]  /*9da0*/  @!P0 LEA R14, P6, R217.reuse, R4.reuse, 0x2 ;  /* 0x00000004d90e8211 */ /* 0x0c0fe400078c10ff */
[-C--:B------:R-:W-:Y:S02]  /*9db0*/  @!P1 LEA.HI.X R13, R218, R5.reuse, R166, 0x2, P5 ;  /* 0x00000005da0d9211 */ /* 0x080fe400028f14a6 */
[----:B------:R-:W-:Y:S02]  /*9dc0*/  ISETP.GE.AND P5, PT, R214, UR4, PT ;  /* 0x00000004d6007c0c */ /* 0x000fe4000bfa6270 */
[----:B------:R-:W-:Y:S01]  /*9dd0*/  @!P0 LEA.HI.X R15, R217, R5, R165, 0x2, P6 ;  /* 0x00000005d90f8211 */ /* 0x000fe200030f14a5 */
[----:B------:R3:W-:Y:S01]  /*9de0*/  @!P1 ST.E.64 desc[UR50][R12.64], R38 ;  /* 0x000000260c009985 */ /* 0x0007e2000c101b32 */
[----:B0-----:R-:W-:-:S02]  /*9df0*/  @!P3 LEA R6, P6, R216, R4, 0x2 ;  /* 0x00000004d806b211 */ /* 0x001fc400078c10ff */
[----:B------:R-:W-:Y:S01]  /*9e00*/  ISETP.GE.AND P1, PT, R212, UR4, PT ;  /* 0x00000004d4007c0c */ /* 0x000fe2000bf26270 */
[----:B------:R0:W-:Y:S01]  /*9e10*/  @!P0 ST.E.64 desc[UR50][R14.64], R42 ;  /* 0x0000002a0e008985 */ /* 0x0001e2000c101b32 */
[----:B------:R-:W-:Y:S02]  /*9e20*/  ISETP.GE.AND P0, PT, R213, UR4, PT ;  /* 0x00000004d5007c0c */ /* 0x000fe4000bf06270 */
[CC--:B-1----:R-:W-:Y:S02]  /*9e30*/  @!P4 LEA R8, P2, R215.reuse, R4.reuse, 0x2 ;  /* 0x00000004d708c211 */ /* 0x0c2fe400078410ff */
[-C--:B------:R-:W-:Y:S02]  /*9e40*/  @!P3 LEA.HI.X R7, R216, R5.reuse, R20, 0x2, P6 ;  /* 0x00000005d807b211 */ /* 0x080fe400030f1414 */
[----:B------:R-:W-:Y:S02]  /*9e50*/  @!P5 LEA R20, P6, R214, R4, 0x2 ;  /* 0x00000004d614d211 */ /* 0x000fe400078c10ff */
[----:B------:R-:W-:Y:S01]  /*9e60*/  @!P4 LEA.HI.X R9, R215, R5, R164, 0x2, P2 ;  /* 0x00000005d709c211 */ /* 0x000fe200010f14a4 */
[----:B------:R1:W-:Y:S01]  /*9e70*/  @!P3 ST.E.64 desc[UR50][R6.64], R46 ;  /* 0x0000002e0600b985 */ /* 0x0003e2000c101b32 */
[----:B------:R-:W-:-:S02]  /*9e80*/  ISETP.GE.AND P2, PT, R211, UR4, PT ;  /* 0x00000004d3007c0c */ /* 0x000fc4000bf46270 */
[-C--:B------:R-:W-:Y:S01]  /*9e90*/  @!P5 LEA.HI.X R21, R214, R5.reuse, R163, 0x2, P6 ;  /* 0x00000005d615d211 */ /* 0x080fe200030f14a3 */
[----:B------:R4:W-:Y:S01]  /*9ea0*/  @!P4 ST.E.64 desc[UR50][R8.64], R50 ;  /* 0x000000320800c985 */ /* 0x0009e2000c101b32 */
[CC--:B--2---:R-:W-:Y:S02]  /*9eb0*/  @!P0 LEA R10, P4, R213.reuse, R4.reuse, 0x2 ;  /* 0x00000004d50a8211 */ /* 0x0c4fe400078810ff */
[----:B------:R-:W-:Y:S01]  /*9ec0*/  ISETP.GE.AND P3, PT, R210, UR4, PT ;  /* 0x00000004d2007c0c */ /* 0x000fe2000bf66270 */
[----:B------:R2:W-:Y:S01]  /*9ed0*/  @!P5 ST.E.64 desc[UR50][R20.64], R54 ;  /* 0x000000361400d985 */ /* 0x0005e2000c101b32 */
[----:B---3--:R-:W-:Y:S02]  /*9ee0*/  @!P1 LEA R12, P5, R212, R4, 0x2 ;  /* 0x00000004d40c9211 */ /* 0x008fe400078a10ff */
[----:B------:R-:W-:Y:S02]  /*9ef0*/  @!P0 LEA.HI.X R11, R213, R5, R162, 0x2, P4 ;  /* 0x00000005d50b8211 */ /* 0x000fe400020f14a2 */
[----:B------:R-:W-:-:S02]  /*9f00*/  ISETP.GE.AND P4, PT, R209, UR4, PT ;  /* 0x00000004d1007c0c */ /* 0x000fc4000bf86270 */
[-C--:B------:R-:W-:Y:S01]  /*9f10*/  @!P1 LEA.HI.X R13, R212, R5.reuse, R161, 0x2, P5 ;  /* 0x00000005d40d9211 */ /* 0x080fe200028f14a1 */
[----:B------:R-:W-:Y:S01]  /*9f20*/  @!P0 ST.E.64 desc[UR50][R10.64], R58 ;  /* 0x0000003a0a008985 */ /* 0x000fe2000c101b32 */
[----:B------:R-:W-:Y:S02]  /*9f30*/  ISETP.GE.AND P5, PT, R208, UR4, PT ;  /* 0x00000004d0007c0c */ /* 0x000fe4000bfa6270 */
[CC--:B0-----:R-:W-:Y:S01]  /*9f40*/  @!P2 LEA R14, P6, R211.reuse, R4.reuse, 0x2 ;  /* 0x00000004d30ea211 */ /* 0x0c1fe200078c10ff */
[----:B------:R0:W-:Y:S01]  /*9f50*/  @!P1 ST.E.64 desc[UR50][R12.64], R62 ;  /* 0x0000003e0c009985 */ /* 0x0001e2000c101b32 */
[----:B------:R-:W-:Y:S02]  /*9f60*/  ISETP.GE.AND P1, PT, R206, UR4, PT ;  /* 0x00000004ce007c0c */ /* 0x000fe4000bf26270 */
[----:B------:R-:W-:Y:S02]  /*9f70*/  @!P2 LEA.HI.X R15, R211, R5, R160, 0x2, P6 ;  /* 0x00000005d30fa211 */ /* 0x000fe400030f14a0 */
[----:B-1----:R-:W-:-:S02]  /*9f80*/  @!P3 LEA R6, P6, R210, R4, 0x2 ;  /* 0x00000004d206b211 */ /* 0x002fc400078c10ff */
[----:B------:R-:W-:Y:S01]  /*9f90*/  ISETP.GE.AND P0, PT, R207, UR4, PT ;  /* 0x00000004cf007c0c */ /* 0x000fe2000bf06270 */
[----:B------:R1:W-:Y:S01]  /*9fa0*/  @!P2 ST.E.64 desc[UR50][R14.64], R66 ;  /* 0x000000420e00a985 */ /* 0x0003e2000c101b32 */
[CC--:B----4-:R-:W-:Y:S02]  /*9fb0*/  @!P4 LEA R8, P2, R209.reuse, R4.reuse, 0x2 ;  /* 0x00000004d108c211 */ /* 0x0d0fe400078410ff */
[-C--:B------:R-:W-:Y:S02]  /*9fc0*/  @!P3 LEA.HI.X R7, R210, R5.reuse, R159, 0x2, P6 ;  /* 0x00000005d207b211 */ /* 0x080fe400030f149f */
[----:B--2---:R-:W-:Y:S02]  /*9fd0*/  @!P5 LEA R20, P6, R208, R4, 0x2 ;  /* 0x00000004d014d211 */ /* 0x004fe400078c10ff */
[----:B------:R-:W-:Y:S01]  /*9fe0*/  @!P4 LEA.HI.X R9, R209, R5, R158, 0x2, P2 ;  /* 0x00000005d109c211 */ /* 0x000fe200010f149e */
[----:B------:R-:W-:Y:S01]  /*9ff0*/  @!P3 ST.E.64 desc[UR50][R6.64], R70 ;  /* 0x000000460600b985 */ /* 0x000fe2000c101b32 */
[----:B------:R-:W-:-:S02]  /*a000*/  ISETP.GE.AND P2, PT, R205, UR4, PT ;  /* 0x00000004cd007c0c */ /* 0x000fc4000bf46270 */
[-C--:B------:R-:W-:Y:S01]  /*a010*/  @!P5 LEA.HI.X R21, R208, R5.reuse, R157, 0x2, P6 ;  /* 0x00000005d015d211 */ /* 0x080fe200030f149d */
[----:B------:R2:W-:Y:S01]  /*a020*/  @!P4 ST.E.64 desc[UR50][R8.64], R74 ;  /* 0x0000004a0800c985 */ /* 0x0005e2000c101b32 */
[-C--:B0-----:R-:W-:Y:S02]  /*a030*/  @!P1 LEA R12, P3, R206, R4.reuse, 0x2 ;  /* 0x00000004ce0c9211 */ /* 0x081fe400078610ff */
[----:B------:R-:W-:Y:S01]  /*a040*/  @!P0 LEA R10, P6, R207, R4, 0x2 ;  /* 0x00000004cf0a8211 */ /* 0x000fe200078c10ff */
[----:B------:R0:W-:Y:S01]  /*a050*/  @!P5 ST.E.64 desc[UR50][R20.64], R78 ;  /* 0x0000004e1400d985 */ /* 0x0001e2000c101b32 */
[----:B------:R-:W-:Y:S02]  /*a060*/  ISETP.GE.AND P5, PT, R204, UR4, PT ;  /* 0x00000004cc007c0c */ /* 0x000fe4000bfa6270 */
[----:B------:R-:W-:Y:S02]  /*a070*/  ISETP.GE.AND P4, PT, R203, UR4, PT ;  /* 0x00000004cb007c0c */ /* 0x000fe4000bf86270 */
[----:B------:R-:W-:-:S02]  /*a080*/  @!P1 LEA.HI.X R13, R206, R5, R155, 0x2, P3 ;  /* 0x00000005ce0d9211 */ /* 0x000fc400018f149b */
[----:B------:R-:W-:Y:S02]  /*a090*/  ISETP.GE.AND P3, PT, R202, UR4, PT ;  /* 0x00000004ca007c0c */ /* 0x000fe4000bf66270 */
[-C--:B------:R-:W-:Y:S02]  /*a0a0*/  @!P0 LEA.HI.X R11, R207, R5.reuse, R156, 0x2, P6 ;  /* 0x00000005cf0b8211 */ /* 0x080fe400030f149c */
[CC--:B-1----:R-:W-:Y:S02]  /*a0b0*/  @!P2 LEA R14, P6, R205.reuse, R4.reuse, 0x2 ;  /* 0x00000004cd0ea211 */ /* 0x0c2fe400078c10ff */
[----:B------:R-:W-:Y:S01]  /*a0c0*/  SHF.R.S32.HI R27, RZ, 0x1f, R16 ;  /* 0x0000001fff1b7819 */ /* 0x000fe20000011410 */
[----:B------:R1:W-:Y:S01]  /*a0d0*/  @!P0 ST.E.64 desc[UR50][R10.64], R82 ;  /* 0x000000520a008985 */ /* 0x0003e2000c101b32 */
[----:B------:R-:W-:Y:S02]  /*a0e0*/  @!P2 LEA.HI.X R15, R205, R5, R154, 0x2, P6 ;  /* 0x00000005cd0fa211 */ /* 0x000fe400030f149a */
[-C--:B--2---:R-:W-:Y:S01]  /*a0f0*/  @!P4 LEA R8, P0, R203, R4.reuse, 0x2 ;  /* 0x00000004cb08c211 */ /* 0x084fe200078010ff */
[----:B------:R2:W-:Y:S01]  /*a100*/  @!P1 ST.E.64 desc[UR50][R12.64], R86 ;  /* 0x000000560c009985 */ /* 0x0005e2000c101b32 */
[----:B------:R-:W-:-:S02]  /*a110*/  @!P5 LEA R6, P1, R204, R4, 0x2 ;  /* 0x00000004cc06d211 */ /* 0x000fc400078210ff */
[----:B0-----:R-:W-:Y:S01]  /*a120*/  @!P3 LEA R20, P6, R202, R4, 0x2 ;  /* 0x00000004ca14b211 */ /* 0x001fe200078c10ff */
[----:B------:R0:W-:Y:S01]  /*a130*/  @!P2 ST.E.64 desc[UR50][R14.64], R90 ;  /* 0x0000005a0e00a985 */ /* 0x0001e2000c101b32 */
[----:B------:R-:W-:Y:S02]  /*a140*/  ISETP.GE.AND P2, PT, R201, UR4, PT ;  /* 0x00000004c9007c0c */ /* 0x000fe4000bf46270 */
[-C--:B------:R-:W-:Y:S02]  /*a150*/  @!P5 LEA.HI.X R7, R204, R5.reuse, R153, 0x2, P1 ;  /* 0x00000005cc07d211 */ /* 0x080fe400008f1499 */
[----:B------:R-:W-:Y:S02]  /*a160*/  ISETP.GE.AND P1, PT, R200, UR4, PT ;  /* 0x00000004c8007c0c */ /* 0x000fe4000bf26270 */
[-C--:B------:R-:W-:Y:S01]  /*a170*/  @!P4 LEA.HI.X R9, R203, R5.reuse, R152, 0x2, P0 ;  /* 0x00000005cb09c211 */ /* 0x080fe200000f1498 */
[----:B------:R-:W-:Y:S01]  /*a180*/  @!P5 ST.E.64 desc[UR50][R6.64], R94 ;  /* 0x0000005e0600d985 */ /* 0x000fe2000c101b32 */
[----:B------:R-:W-:-:S02]  /*a190*/  @!P3 LEA.HI.X R21, R202, R5, R229, 0x2, P6 ;  /* 0x00000005ca15b211 */ /* 0x000fc400030f14e5 */
[----:B------:R-:W-:Y:S01]  /*a1a0*/  ISETP.GE.AND P0, PT, R23, UR4, PT ;  /* 0x0000000417007c0c */ /* 0x000fe2000bf06270 */
[----:B------:R3:W-:Y:S01]  /*a1b0*/  @!P4 ST.E.64 desc[UR50][R8.64], R98 ;  /* 0x000000620800c985 */ /* 0x0007e2000c101b32 */
[----:B------:R-:W-:Y:S02]  /*a1c0*/  ISETP.GE.AND P4, PT, R19, UR4, PT ;  /* 0x0000000413007c0c */ /* 0x000fe4000bf86270 */
[CC--:B-1----:R-:W-:Y:S01]  /*a1d0*/  @!P2 LEA R10, P6, R201.reuse, R4.reuse, 0x2 ;  /* 0x00000004c90aa211 */ /* 0x0c2fe200078c10ff */
[----:B------:R1:W-:Y:S01]  /*a1e0*/  @!P3 ST.E.64 desc[UR50][R20.64], R102 ;  /* 0x000000661400b985 */ /* 0x0003e2000c101b32 */
[----:B------:R-:W-:Y:S02]  /*a1f0*/  ISETP.GE.AND P3, PT, R22, UR4, PT ;  /* 0x0000000416007c0c */ /* 0x000fe4000bf66270 */
[----:B--2---:R-:W-:Y:S02]  /*a200*/  @!P1 LEA R12, P5, R200, R4, 0x2 ;  /* 0x00000004c80c9211 */ /* 0x004fe400078a10ff */
[----:B------:R-:W-:-:S02]  /*a210*/  @!P2 LEA.HI.X R11, R201, R5, R228, 0x2, P6 ;  /* 0x00000005c90ba211 */ /* 0x000fc400030f14e4 */
[-C--:B------:R-:W-:Y:S02]  /*a220*/  @!P1 LEA.HI.X R13, R200, R5.reuse, R227, 0x2, P5 ;  /* 0x00000005c80d9211 */ /* 0x080fe400028f14e3 */
[-C--:B0-----:R-:W-:Y:S01]  /*a230*/  @!P0 LEA R14, P6, R23, R4.reuse, 0x2 ;  /* 0x00000004170e8211 */ /* 0x081fe200078c10ff */
[----:B------:R0:W-:Y:S01]  /*a240*/  @!P2 ST.E.64 desc[UR50][R10.64], R106 ;  /* 0x0000006a0a00a985 */ /* 0x0001e2000c101b32 */
[-C--:B---3--:R-:W-:Y:S02]  /*a250*/  @!P4 LEA R8, P5, R19, R4.reuse, 0x2 ;  /* 0x000000041308c211 */ /* 0x088fe400078a10ff */
[-C--:B------:R-:W-:Y:S01]  /*a260*/  @!P0 LEA.HI.X R15, R23, R5.reuse, R226, 0x2, P6 ;  /* 0x00000005170f8211 */ /* 0x080fe200030f14e2 */
[----:B------:R2:W-:Y:S01]  /*a270*/  @!P1 ST.E.64 desc[UR50][R12.64], R110 ;  /* 0x0000006e0c009985 */ /* 0x0005e2000c101b32 */
[----:B------:R-:W-:Y:S01]  /*a280*/  @!P3 LEA R6, P1, R22, R4, 0x2 ;  /* 0x000000041606b211 */ /* 0x000fe200078210ff */
[----:B-1----:R-:W-:Y:S01]  /*a290*/  VIADD R21, R2, 0xe8 ;  /* 0x000000e802157836 */ /* 0x002fe20000000000 */
[----:B------:R-:W-:Y:S01]  /*a2a0*/  ISETP.GE.AND P2, PT, R18, UR4, PT ;  /* 0x0000000412007c0c */ /* 0x000fe2000bf46270 */
[----:B------:R1:W-:Y:S01]  /*a2b0*/  @!P0 ST.E.64 desc[UR50][R14.64], R114 ;  /* 0x000000720e008985 */ /* 0x0003e2000c101b32 */
[----:B------:R-:W-:-:S02]  /*a2c0*/  @!P3 LEA.HI.X R7, R22, R5, R225, 0x2, P1 ;  /* 0x000000051607b211 */ /* 0x000fc400008f14e1 */
[----:B------:R-:W-:Y:S02]  /*a2d0*/  ISETP.GE.AND P1, PT, R17, UR4, PT ;  /* 0x0000000411007c0c */ /* 0x000fe4000bf26270 */
[----:B------:R-:W-:Y:S01]  /*a2e0*/  @!P4 LEA.HI.X R9, R19, R5, R224, 0x2, P5 ;  /* 0x000000051309c211 */ /* 0x000fe200028f14e0 */
[----:B------:R3:W-:Y:S01]  /*a2f0*/  @!P3 ST.E.64 desc[UR50][R6.64], R118 ;  /* 0x000000760600b985 */ /* 0x0007e2000c101b32 */
[----:B------:R-:W-:Y:S02]  /*a300*/  ISETP.GE.AND P0, PT, R16, UR4, PT ;  /* 0x0000000410007c0c */ /* 0x000fe4000bf06270 */
[----:B------:R-:W-:Y:S01]  /*a310*/  ISETP.GE.AND P3, PT, R21, UR4, PT ;  /* 0x0000000415007c0c */ /* 0x000fe2000bf66270 */
[----:B------:R4:W-:Y:S01]  /*a320*/  @!P4 ST.E.64 desc[UR50][R8.64], R122 ;  /* 0x0000007a0800c985 */ /* 0x0009e2000c101b32 */
[----:B------:R-:W-:Y:S02]  /*a330*/  ISETP.GE.AND P4, PT, R25, UR4, PT ;  /* 0x0000000419007c0c */ /* 0x000fe4000bf86270 */
[----:B0-----:R-:W-:-:S03]  /*a340*/  @!P2 LEA R10, P5, R18, R4, 0x2 ;  /* 0x00000004120aa211 */ /* 0x001fc600078a10ff */
[CC--:B--2---:R-:W-:Y:S02]  /*a350*/  @!P1 LEA R12, P6, R17.reuse, R4.reuse, 0x2 ;  /* 0x00000004110c9211 */ /* 0x0c4fe400078c10ff */
[-C--:B------:R-:W-:Y:S02]  /*a360*/  @!P2 LEA.HI.X R11, R18, R5.reuse, R223, 0x2, P5 ;  /* 0x00000005120ba211 */ /* 0x080fe400028f14df */
[CC--:B-1----:R-:W-:Y:S02]  /*a370*/  @!P0 LEA R14, P5, R16.reuse, R4.reuse, 0x2 ;  /* 0x00000004100e8211 */ /* 0x0c2fe400078a10ff */
[-C--:B------:R-:W-:Y:S01]  /*a380*/  @!P1 LEA.HI.X R13, R17, R5.reuse, R222, 0x2, P6 ;  /* 0x00000005110d9211 */ /* 0x080fe200030f14de */
[----:B------:R0:W-:Y:S01]  /*a390*/  @!P2 ST.E.64 desc[UR50][R10.64], R126 ;  /* 0x0000007e0a00a985 */ /* 0x0001e2000c101b32 */
[----:B------:R-:W-:Y:S02]  /*a3a0*/  ISETP.GE.AND P6, PT, R3, UR4, PT ;  /* 0x0000000403007c0c */ /* 0x000fe4000bfc6270 */
[----:B------:R-:W-:Y:S01]  /*a3b0*/  @!P0 LEA.HI.X R15, R16, R5, R27, 0x2, P5 ;  /* 0x00000005100f8211 */ /* 0x000fe200028f141b */
[----:B------:R0:W-:Y:S01]  /*a3c0*/  @!P1 ST.E.64 desc[UR50][R12.64], R130 ;  /* 0x000000820c009985 */ /* 0x0001e2000c101b32 */
[----:B---3--:R-:W-:-:S03]  /*a3d0*/  @!P4 LEA R6, P5, R25, R4, 0x2 ;  /* 0x000000041906c211 */ /* 0x008fc600078a10ff */
[----:B------:R0:W-:Y:S01]  /*a3e0*/  @!P0 ST.E.64 desc[UR50][R14.64], R134 ;  /* 0x000000860e008985 */ /* 0x0001e2000c101b32 */
[-C--:B------:R-:W-:Y:S02]  /*a3f0*/  @!P4 LEA.HI.X R7, R25, R5.reuse, R0, 0x2, P5 ;  /* 0x000000051907c211 */ /* 0x080fe400028f1400 */
[----:B------:R-:W-:Y:S02]  /*a400*/  SHF.R.S32.HI R0, RZ, 0x1f, R21 ;  /* 0x0000001fff007819 */ /* 0x000fe40000011415 */
[C---:B----4-:R-:W-:Y:S01]  /*a410*/  @!P3 LEA R8, P5, R21.reuse, R4, 0x2 ;  /* 0x000000041508b211 */ /* 0x050fe200078a10ff */
[----:B------:R0:W-:Y:S03]  /*a420*/  @!P4 ST.E.64 desc[UR50][R6.64], R138 ;  /* 0x0000008a0600c985 */ /* 0x0001e6000c101b32 */
[----:B------:R-:W-:Y:S02]  /*a430*/  @!P3 LEA.HI.X R9, R21, R5, R0, 0x2, P5 ;  /* 0x000000051509b211 */ /* 0x000fe400028f1400 */
[----:B------:R-:W-:-:S02]  /*a440*/  SHF.R.S32.HI R0, RZ, 0x1f, R3 ;  /* 0x0000001fff007819 */ /* 0x000fc40000011403 */
[C---:B------:R-:W-:Y:S01]  /*a450*/  @!P6 LEA R20, P5, R3.reuse, R4, 0x2 ;  /* 0x000000040314e211 */ /* 0x040fe200078a10ff */
[----:B------:R0:W-:Y:S03]  /*a460*/  @!P3 ST.E.64 desc[UR50][R8.64], R142 ;  /* 0x0000008e0800b985 */ /* 0x0001e6000c101b32 */
[----:B------:R-:W-:Y:S01]  /*a470*/  @!P6 LEA.HI.X R21, R3, R5, R0, 0x2, P5 ;  /* 0x000000050315e211 */ /* 0x000fe200028f1400 */
[----:B------:R-:W-:-:S04]  /*a480*/  VIADD R3, R2, 0xf8 ;  /* 0x000000f802037836 */ /* 0x000fc80000000000 */
[----:B------:R0:W-:Y:S01]  /*a490*/  @!P6 ST.E.64 desc[UR50][R20.64], R146 ;  /* 0x000000921400e985 */ /* 0x0001e2000c101b32 */
[----:B------:R-:W-:-:S13]  /*a4a0*/  ISETP.GE.AND P0, PT, R3, UR4, PT ;  /* 0x0000000403007c0c */ /* 0x000fda000bf06270 */
[----:B0-----:R-:W-:Y:S05]  /*a4b0*/  @P0 BRA `(.L_x_420) ;  /* 0x0000000c00f00947 */ /* 0x001fea0003800000 */
[----:B------:R-:W-:Y:S02]  /*a4c0*/  LEA R4, P0, R3, R4, 0x2 ;  /* 0x0000000403047211 */ /* 0x000fe400078010ff */
[----:B------:R-:W-:-:S04]  /*a4d0*/  SHF.R.S32.HI R0, RZ, 0x1f, R3 ;  /* 0x0000001fff007819 */ /* 0x000fc80000011403 */
[----:B------:R-:W-:-:S05]  /*a4e0*/  LEA.HI.X R5, R3, R5, R0, 0x2, P0 ;  /* 0x0000000503057211 */ /* 0x000fca00000f1400 */
[----:B------:R0:W-:Y:S01]  /*a4f0*/  ST.E.64 desc[UR50][R4.64], R150 ;  /* 0x0000009604007985 */ /* 0x0001e2000c101b32 */
[----:B------:R-:W-:Y:S05]  /*a500*/  BRA `(.L_x_420) ;  /* 0x0000000c00dc7947 */ /* 0x000fea0003800000 */
.L_x_411:
[----:B------:R-:W-:Y:S02]  /*a510*/  ULDC.64 UR8, c[0x0][0xc00] ;  /* 0x0003000000087ab9 */ /* 0x000fe40000000a00 */
[----:B------:R-:W-:-:S04]  /*a520*/  UISETP.NE.U32.AND UP0, UPT, UR8, URZ, UPT ;  /* 0x0000003f0800728c */ /* 0x000fc8000bf05070 */
[----:B------:R-:W-:-:S03]  /*a530*/  UISETP.NE.AND.EX UP0, UPT, UR9, URZ, UPT, UP0 ;  /* 0x0000003f0900728c */ /* 0x000fc6000bf05300 */
[----:B------:R-:W-:Y:S02]  /*a540*/  ULDC.64 UR8, c[0x0][0xc00] ;  /* 0x0003000000087ab9 */ /* 0x000fe40000000a00 */
[----:B------:R-:W-:Y:S01]  /*a550*/  UIMAD.WIDE UR8, UR39, 0x4, UR8 ;  /* 0x00000004270878a5 */ /* 0x000fe2000f8e0208 */
[----:B------:R-:W-:-:S05]  /*a560*/  PLOP3.LUT P1, PT, PT, PT, UP0, 0x80, 0x0 ;  /* 0x000000000000781c */ /* 0x000fca0003f2f008 */
[----:B------:R-:W-:Y:S02]  /*a570*/  IMAD.U32 R4, RZ, RZ, UR8 ;  /* 0x00000008ff047e24 */ /* 0x000fe4000f8e00ff */
[----:B------:R-:W-:Y:S01]  /*a580*/  IMAD.U32 R5, RZ, RZ, UR9 ;  /* 0x00000009ff057e24 */ /* 0x000fe2000f8e00ff */
[----:B------:R-:W-:Y:S02]  /*a590*/  ULDC.64 UR8, c[0x0][0xc08] ;  /* 0x0003020000087ab9 */ /* 0x000fe40000000a00 */
[----:B------:R-:W-:-:S03]  /*a5a0*/  UISETP.NE.U32.AND UP1, UPT, UR8, URZ, UPT ;  /* 0x0000003f0800728c */ /* 0x000fc6000bf25070 */
[----:B------:R-:W2:Y:S01]  /*a5b0*/  @P1 LDG.E R8, desc[UR50][R4.64] ;  /* 0x0000003204081981 */ /* 0x000ea2000c1e1900 */
[----:B------:R-:W-:Y:S01]  /*a5c0*/  UISETP.NE.AND.EX UP1, UPT, UR9, URZ, UPT, UP1 ;  /* 0x0000003f0900728c */ /* 0x000fe2000bf25310 */
[----:B------:R-:W-:Y:S02]  /*a5d0*/  ULDC UR4, c[0x0][0xa88] ;  /* 0x0002a20000047ab9 */ /* 0x000fe40000000800 */
[----:B------:R-:W-:-:S03]  /*a5e0*/  IMAD.U32 R0, RZ, RZ, UR4 ;  /* 0x00000004ff007e24 */ /* 0x000fc6000f8e00ff */
[----:B------:R-:W-:-:S05]  /*a5f0*/  PLOP3.LUT P2, PT, PT, PT, UP1, 0x80, 0x0 ;  /* 0x000000000000781c */ /* 0x000fca0003f4f018 */
[----:B------:R-:W-:Y:S02]  /*a600*/  @UP1 ULDC.64 UR8, c[0x0][0xc08] ;  /* 0x0003020000081ab9 */ /* 0x000fe40000000a00 */
[----:B------:R-:W-:-:S06]  /*a610*/  @UP1 UIMAD.WIDE UR8, UR39, 0x4, UR8 ;  /* 0x00000004270818a5 */ /* 0x000fcc000f8e0208 */
[----:B------:R-:W-:Y:S02]  /*a620*/  IMAD.U32 R6, RZ, RZ, UR8 ;  /* 0x00000008ff067e24 */ /* 0x000fe4000f8e00ff */
[----:B------:R-:W-:-:S05]  /*a630*/  IMAD.U32 R7, RZ, RZ, UR9 ;  /* 0x00000009ff077e24 */ /* 0x000fca000f8e00ff */
[----:B------:R0:W5:Y:S01]  /*a640*/  @P2 LDG.E R0, desc[UR50][R6.64] ;  /* 0x0000003206002981 */ /* 0x000162000c1e1900 */
[----:B------:R-:W-:Y:S01]  /*a650*/  UMOV UR4, URZ ;  /* 0x0000003f00047c82 */ /* 0x000fe20008000000 */
[----:B------:R-:W-:Y:S01]  /*a660*/  UISETP.NE.AND UP1, UPT, UR44, URZ, UPT ;  /* 0x0000003f2c00728c */ /* 0x000fe2000bf25270 */
[----:B------:R-:W1:Y:S10]  /*a670*/  S2R R3, SR_TID.X ;  /* 0x0000000000037919 */ /* 0x000e740000002100 */
[----:B------:R-:W-:Y:S01]  /*a680*/  @!UP1 ULDC UR44, c[0x0][0xad4] ;  /* 0x0002b500002c9ab9 */ /* 0x000fe20000000800 */
[----:B--2---:R-:W-:Y:S01]  /*a690*/  @P1 R2UR UR4, R8 ;  /* 0x00000000080412ca */ /* 0x004fe200000e0000 */
[----:B-1----:R-:W-:-:S05]  /*a6a0*/  VIADD R8, R3, 0xffffff80 ;  /* 0xffffff8003087836 */ /* 0x002fca0000000000 */
[----:B------:R-:W-:-:S07]  /*a6b0*/  ISETP.GT.AND P0, PT, R8, 0x7f, PT ;  /* 0x0000007f0800780c */ /* 0x000fce0003f04270 */
[----:B------:R-:W-:Y:S01]  /*a6c0*/  USHF.R.S32.HI UR19, URZ, 0x1f, UR4 ;  /* 0x0000001f3f137899 */ /* 0x000fe20008011404 */
[----:B0-----:R-:W-:Y:S11]  /*a6d0*/  @P2 BRA `(.L_x_423) ;  /* 0x0000000000102947 */ /* 0x001ff60003800000 */
[----:B------:R-:W-:Y:S05]  /*a6e0*/  @!P1 BRA `(.L_x_423) ;  /* 0x00000000000c9947 */ /* 0x000fea0003800000 */
[----:B------:R-:W2:Y:S04]  /*a6f0*/  LDG.E R3, desc[UR50][R4.64] ;  /* 0x0000003204037981 */ /* 0x000ea8000c1e1900 */
[----:B-----5:R-:W2:Y:S02]  /*a700*/  LDG.E R0, desc[UR50][R4.64+0x4] ;  /* 0x0000043204007981 */ /* 0x020ea4000c1e1900 */
[----:B--2---:R-:W-:-:S07]  /*a710*/  IMAD.IADD R0, R0, 0x1, -R3 ;  /* 0x0000000100007824 */ /* 0x004fce00078e0a03 */
.L_x_423:
[----:B------:R-:W-:Y:S01]  /*a720*/  USEL UR39, UR39, URZ, !UP0 ;  /* 0x0000003f27277287 */ /* 0x000fe2000c000000 */
[----:B------:R-:W-:Y:S01]  /*a730*/  BSSY B1, `(.L_x_424) ;  /* 0x0000039000017945 */ /* 0x000fe20003800000 */
[----:B------:R-:W-:-:S03]  /*a740*/  USEL UR40, UR40, URZ, !UP0 ;  /* 0x0000003f28287287 */ /* 0x000fc6000c000000 */
[----:B------:R-:W-:Y:S09]  /*a750*/  @P0 BRA `(.L_x_425) ;  /* 0x0000000000d80947 */ /* 0x000ff20003800000 */
[----:B------:R-:W0:Y:S01]  /*a760*/  S2R R3, SR_TID.X ;  /* 0x0000000000037919 */ /* 0x000e220000002100 */
[----:B------:R-:W1:Y:S01]  /*a770*/  LDC R9, c[0x0][0xbe8] ;  /* 0x0002fa00ff097b82 */ /* 0x000e620000000800 */
[----:B------:R-:W-:-:S04]  /*a780*/  IMAD.U32 R4, RZ, RZ, UR41 ;  /* 0x00000029ff047e24 */ /* 0x000fc8000f8e00ff */
[----:B0-----:R-:W-:Y:S02]  /*a790*/  IMAD R3, R4, 0x80, R3 ;  /* 0x0000008004037824 */ /* 0x001fe400078e0203 */
[----:B-1---5:R-:W-:Y:S02]  /*a7a0*/  IMAD R4, R0, R9, RZ ;  /* 0x0000000900047224 */ /* 0x022fe400078e02ff */
[----:B------:R-:W-:-:S05]  /*a7b0*/  VIADD R6, R3, 0xffffff80 ;  /* 0xffffff8003067836 */ /* 0x000fca0000000000 */
[----:B------:R-:W-:-:S13]  /*a7c0*/  ISETP.GE.AND P0, PT, R6, R4, PT ;  /* 0x000000040600720c */ /* 0x000fda0003f06270 */
[----:B------:R-:W-:Y:S05]  /*a7d0*/  @P0 BRA `(.L_x_425) ;  /* 0x0000000000b80947 */ /* 0x000fea0003800000 */
[----:B------:R-:W-:Y:S01]  /*a7e0*/  ISETP.NE.AND P0, PT, R9, 0x1, PT ;  /* 0x000000010900780c */ /* 0x000fe20003f05270 */
[----:B------:R-:W-:Y:S01]  /*a7f0*/  UISETP.GT.AND UP0, UPT, UR44, 0x1, UPT ;  /* 0x000000012c00788c */ /* 0x000fe2000bf04270 */
[----:B------:R-:W-:-:S03]  /*a800*/  UMOV UR17, 0x9b8 ;  /* 0x000009b800117882 */ /* 0x000fc60000000000 */
[----:B------:R-:W-:Y:S02]  /*a810*/  USEL UR17, UR17, 0x978, UP0 ;  /* 0x0000097811117887 */ /* 0x000fe40008000000 */
[----:B------:R-:W-:-:S06]  /*a820*/  USEL UR16, UR42, URZ, UP0 ;  /* 0x0000003f2a107287 */ /* 0x000fcc0008000000 */
[----:B------:R-:W0:Y:S04]  /*a830*/  @P0 LDC R3, c[0x0][0xbec] ;  /* 0x0002fb00ff030b82 */ /* 0x000e280000000800 */
[----:B------:R-:W-:Y:S01]  /*a840*/  ULDC.64 UR8, c[0x0][UR17+0x218] ;  /* 0x0000860011087abb */ /* 0x000fe20008000a00 */
[----:B------:R-:W-:Y:S01]  /*a850*/  ULDC.64 UR12, c[0x0][UR17+0x220] ;  /* 0x00008800110c7abb */ /* 0x000fe20008000a00 */
[----:B------:R-:W-:Y:S01]  /*a860*/  ULDC.64 UR14, c[0x0][UR17+0x228] ;  /* 0x00008a00110e7abb */ /* 0x000fe20008000a00 */
[----:B------:R-:W-:Y:S01]  /*a870*/  UIMAD.WIDE.U32 UR10, UR8, UR43, URZ ;  /* 0x0000002b080a72a5 */ /* 0x000fe2000f8e003f */
[----:B------:R-:W1:Y:S01]  /*a880*/  @P0 LDC R5, c[0x0][0xbf0] ;  /* 0x0002fc00ff050b82 */ /* 0x000e620000000800 */
[----:B------:R-:W-:Y:S02]  /*a890*/  UIMAD UR18, UR9, UR43, URZ ;  /* 0x0000002b091272a4 */ /* 0x000fe4000f8e023f */
[----:B------:R-:W-:-:S02]  /*a8a0*/  UIMAD UR13, UR13, UR39, URZ ;  /* 0x000000270d0d72a4 */ /* 0x000fc4000f8e023f */
[----:B------:R-:W-:Y:S02]  /*a8b0*/  UIMAD.WIDE.U32 UR20, UR14, UR16, URZ ;  /* 0x000000100e1472a5 */ /* 0x000fe4000f8e003f */
[----:B------:R-:W-:Y:S02]  /*a8c0*/  UIMAD.WIDE.U32 UR8, UR12, UR39, URZ ;  /* 0x000000270c0872a5 */ /* 0x000fe4000f8e003f */
[----:B------:R-:W-:Y:S02]  /*a8d0*/  UIMAD UR14, UR15, UR16, URZ ;  /* 0x000000100f0e72a4 */ /* 0x000fe4000f8e023f */
[----:B------:R-:W-:Y:S02]  /*a8e0*/  UIMAD UR13, UR12, UR40, UR13 ;  /* 0x000000280c0d72a4 */ /* 0x000fe4000f8e020d */
[----:B------:R-:W-:Y:S02]  /*a8f0*/  UIADD3 UR10, UP1, UP2, UR8, UR10, UR4 ;  /* 0x0000000a080a7290 */ /* 0x000fe4000fa3e004 */
[----:B------:R-:W-:Y:S01]  /*a900*/  UIADD3 UR14, UR21, UR14, URZ ;  /* 0x0000000e150e7290 */ /* 0x000fe2000fffe03f */
[----:B0-----:R-:W-:Y:S01]  /*a910*/  @P0 IMAD.HI.U32 R4, R6, R3, RZ ;  /* 0x0000000306040227 */ /* 0x001fe200078e00ff */
[----:B------:R-:W-:-:S02]  /*a920*/  UIADD3 UR18, UR11, UR18, URZ ;  /* 0x000000120b127290 */ /* 0x000fc4000fffe03f */
[----:B------:R-:W-:Y:S01]  /*a930*/  UIADD3 UR13, UR9, UR13, URZ ;  /* 0x0000000d090d7290 */ /* 0x000fe2000fffe03f */
[----:B------:R-:W-:Y:S02]  /*a940*/  IMAD.MOV.U32 R3, RZ, RZ, R6 ;  /* 0x000000ffff037224 */ /* 0x000fe400078e0006 */
[----:B------:R-:W-:Y:S01]  /*a950*/  IMAD.U32 R10, RZ, RZ, UR14 ;  /* 0x0000000eff0a7e24 */ /* 0x000fe2000f8e00ff */
[----:B------:R-:W-:Y:S01]  /*a960*/  ULDC.64 UR8, c[0x0][UR17+0x210] ;  /* 0x0000840011087abb */ /* 0x000fe20008000a00 */
[----:B-1----:R-:W-:Y:S01]  /*a970*/  @P0 SHF.R.U32.HI R3, RZ, R5, R4 ;  /* 0x00000005ff030219 */ /* 0x002fe20000011604 */
[----:B------:R-:W-:Y:S02]  /*a980*/  IMAD.U32 R4, RZ, RZ, UR20 ;  /* 0x00000014ff047e24 */ /* 0x000fe4000f8e00ff */
[----:B------:R-:W-:Y:S01]  /*a990*/  IMAD.U32 R5, RZ, RZ, UR21 ;  /* 0x00000015ff057e24 */ /* 0x000fe2000f8e00ff */
[--C-:B------:R-:W-:Y:S01]  /*a9a0*/  SHF.R.S32.HI R5, RZ, 0x1f, R3.reuse ;  /* 0x0000001fff057819 */ /* 0x100fe20000011403 */
[----:B------:R-:W-:Y:S01]  /*a9b0*/  IMAD.MOV R7, RZ, RZ, -R3 ;  /* 0x000000ffff077224 */ /* 0x000fe200078e0a03 */
[----:B------:R-:W-:Y:S01]  /*a9c0*/  IADD3 R4, P0, P1, R3, UR10, R4 ;  /* 0x0000000a03047c10 */ /* 0x000fe2000f91e004 */
[----:B------:R-:W-:-:S02]  /*a9d0*/  UIADD3.X UR10, UR13, UR18, UR19, UP1, UP2 ;  /* 0x000000120d0a7290 */ /* 0x000fc40008fe4413 */
[----:B------:R-:W-:-:S04]  /*a9e0*/  IMAD R7, R9, R7, R6 ;  /* 0x0000000709077224 */ /* 0x000fc800078e0206 */
[----:B------:R-:W-:Y:S01]  /*a9f0*/  IADD3.X R5, R5, UR10, R10, P0, P1 ;  /* 0x0000000a05057c10 */ /* 0x000fe200087e240a */
[C---:B------:R-:W-:Y:S01]  /*aa00*/  IMAD R6, R7.reuse, UR9, RZ ;  /* 0x0000000907067c24 */ /* 0x040fe2000f8e02ff */
[----:B------:R-:W-:Y:S01]  /*aa10*/  SHF.R.S32.HI R3, RZ, 0x1f, R7 ;  /* 0x0000001fff037819 */ /* 0x000fe20000011407 */
[----:B------:R-:W-:Y:S01]  /*aa20*/  ULDC.64 UR10, c[0x0][0xba8] ;  /* 0x0002ea00000a7ab9 */ /* 0x000fe20000000a00 */
[----:B------:R-:W-:Y:S01]  /*aa30*/  @!UP0 ULDC UR10, c[0x0][0xb50] ;  /* 0x0002d400000a8ab9 */ /* 0x000fe20000000800 */
[----:B------:R-:W-:Y:S01]  /*aa40*/  IMAD.WIDE.U32 R4, R7, UR8, R4 ;  /* 0x0000000807047c25 */ /* 0x000fe2000f8e0004 */
[----:B------:R-:W-:-:S03]  /*aa50*/  @!UP0 ULDC UR11, c[0x0][0xb54] ;  /* 0x0002d500000b8ab9 */ /* 0x000fc60000000800 */
[----:B------:R-:W-:Y:S01]  /*aa60*/  IMAD R3, R3, UR8, R6 ;  /* 0x0000000803037c24 */ /* 0x000fe2000f8e0206 */
[----:B------:R-:W-:-:S03]  /*aa70*/  LEA R6, P0, R4, UR10, 0x2 ;  /* 0x0000000a04067c11 */ /* 0x000fc6000f8010ff */
[----:B------:R-:W-:-:S05]  /*aa80*/  IMAD.IADD R3, R5, 0x1, R3 ;  /* 0x0000000105037824 */ /* 0x000fca00078e0203 */
[----:B------:R-:W-:Y:S01]  /*aa90*/  LEA.HI.X R7, R4, UR11, R3, 0x2, P0 ;  /* 0x0000000b04077c11 */ /* 0x000fe200080f1403 */
[----:B------:R-:W-:-:S05]  /*aaa0*/  IMAD.MOV.U32 R3, RZ, RZ, -0x800000 ;  /* 0xff800000ff037424 */ /* 0x000fca00078e00ff */
[----:B------:R0:W-:Y:S02]  /*aab0*/  STG.E desc[UR50][R6.64], R3 ;  /* 0x0000000306007986 */ /* 0x0001e4000c101932 */
.L_x_425:
[----:B------:R-:W-:Y:S05]  /*aac0*/  BSYNC B1 ;  /* 0x0000000000017941 */ /* 0x000fea0003800000 */
.L_x_424:
[----:B------:R-:W-:-:S06]  /*aad0*/  UISETP.GT.AND UP0, UPT, UR44, 0x1, UPT ;  /* 0x000000012c00788c */ /* 0x000fcc000bf04270 */
[----:B------:R-:W-:-:S13]  /*aae0*/  PLOP3.LUT P0, PT, PT, PT, UP0, 0x80, 0x0 ;  /* 0x000000000000781c */ /* 0x000fda0003f0f008 */
[----:B------:R-:W-:Y:S05]  /*aaf0*/  @P0 BRA `(.L_x_420) ;  /* 0x0000000800600947 */ /* 0x000fea0003800000 */
[----:B------:R-:W1:Y:S01]  /*ab00*/  LDC R11, c[0x0][0xbe8] ;  /* 0x0002fa00ff0b7b82 */ /* 0x000e620000000800 */
[----:B0-----:R-:W-:Y:S01]  /*ab10*/  SHF.R.S32.HI R3, RZ, 0x1f, R8 ;  /* 0x0000001fff037819 */ /* 0x001fe20000011408 */
[----:B------:R-:W-:Y:S01]  /*ab20*/  ULDC.64 UR10, c[0x0][0xaa0] ;  /* 0x0002a800000a7ab9 */ /* 0x000fe20000000a00 */
[----:B------:R-:W-:Y:S01]  /*ab30*/  BSSY B1, `(.L_x_426) ;  /* 0x0000052000017945 */ /* 0x000fe20003800000 */
[----:B------:R-:W-:Y:S01]  /*ab40*/  UIMAD.WIDE.U32 UR8, UR4, UR10, URZ ;  /* 0x0000000a040872a5 */ /* 0x000fe2000f8e003f */
[----:B------:R-:W-:Y:S01]  /*ab50*/  LEA.HI R3, R3, R8, RZ, 0x3 ;  /* 0x0000000803037211 */ /* 0x000fe200078f18ff */
[----:B------:R-:W-:-:S03]  /*ab60*/  UIMAD UR10, UR19, UR10, URZ ;  /* 0x0000000a130a72a4 */ /* 0x000fc6000f8e023f */
[----:B------:R-:W-:Y:S01]  /*ab70*/  LOP3.LUT R9, R3, 0xfffffff8, RZ, 0xc0, !PT ;  /* 0xfffffff803097812 */ /* 0x000fe200078ec0ff */
[----:B------:R-:W-:Y:S01]  /*ab80*/  UIMAD UR10, UR4, UR11, UR10 ;  /* 0x0000000b040a72a4 */ /* 0x000fe2000f8e020a */
[----:B------:R-:W-:-:S03]  /*ab90*/  SHF.R.S32.HI R13, RZ, 0x3, R3 ;  /* 0x00000003ff0d7819 */ /* 0x000fc60000011403 */
[----:B------:R-:W-:Y:S01]  /*aba0*/  IMAD.IADD R10, R8, 0x1, -R9 ;  /* 0x00000001080a7824 */ /* 0x000fe200078e0a09 */
[----:B------:R-:W-:Y:S01]  /*abb0*/  UIADD3 UR9, UR9, UR10, URZ ;  /* 0x0000000a09097290 */ /* 0x000fe2000fffe03f */
[----:B------:R-:W-:Y:S02]  /*abc0*/  IMAD.U32 R8, RZ, RZ, UR41 ;  /* 0x00000029ff087e24 */ /* 0x000fe4000f8e00ff */
[----:B------:R-:W-:Y:S01]  /*abd0*/  IMAD R3, R10, 0x20, R13 ;  /* 0x000000200a037824 */ /* 0x000fe200078e020d */
[----:B------:R-:W-:Y:S02]  /*abe0*/  ULDC.64 UR10, c[0x0][0xae8] ;  /* 0x0002ba00000a7ab9 */ /* 0x000fe40000000a00 */
[----:B------:R-:W-:Y:S01]  /*abf0*/  UIMAD.WIDE.U32 UR8, UR43, UR10, UR8 ;  /* 0x0000000a2b0872a5 */ /* 0x000fe2000f8e0008 */
[----:B------:R-:W-:Y:S01]  /*ac00*/  IMAD R8, R8, 0x80, R3 ;  /* 0x0000008008087824 */ /* 0x000fe200078e0203 */
[----:B-1----:R-:W-:Y:S02]  /*ac10*/  ISETP.NE.AND P0, PT, R11, 0x1, PT ;  /* 0x000000010b00780c */ /* 0x002fe40003f05270 */
[----:B------:R-:W-:Y:S01]  /*ac20*/  UIMAD UR9, UR43, UR11, UR9 ;  /* 0x0000000b2b0972a4 */ /* 0x000fe2000f8e0209 */
[----:B------:R-:W-:-:S02]  /*ac30*/  IMAD.MOV.U32 R3, RZ, RZ, R8 ;  /* 0x000000ffff037224 */ /* 0x000fc400078e0008 */
[----:B------:R-:W-:Y:S02]  /*ac40*/  ULDC.64 UR10, c[0x0][0xaf0] ;  /* 0x0002bc00000a7ab9 */ /* 0x000fe40000000a00 */
[----:B------:R-:W-:Y:S02]  /*ac50*/  UIMAD UR40, UR40, UR10, URZ ;  /* 0x0000000a282872a4 */ /* 0x000fe4000f8e023f */
[----:B------:R-:W-:Y:S02]  /*ac60*/  UIMAD.WIDE.U32 UR8, UR39, UR10, UR8 ;  /* 0x0000000a270872a5 */ /* 0x000fe4000f8e0008 */
[----:B------:R-:W-:Y:S02]  /*ac70*/  UIMAD UR4, UR39, UR11, UR40 ;  /* 0x0000000b270472a4 */ /* 0x000fe4000f8e0228 */
[----:B------:R-:W0:Y:S02]  /*ac80*/  @P0 LDC R5, c[0x0][0xbec] ;  /* 0x0002fb00ff050b82 */ /* 0x000e240000000800 */
[----:B------:R-:W-:Y:S01]  /*ac90*/  UIADD3 UR4, UR9, UR4, URZ ;  /* 0x0000000409047290 */ /* 0x000fe2000fffe03f */
[----:B------:R-:W-:-:S05]  /*aca0*/  ULDC.64 UR10, c[0x0][0xae0] ;  /* 0x0002b800000a7ab9 */ /* 0x000fca0000000a00 */
[----:B------:R-:W1:Y:S01]  /*acb0*/  @P0 LDC R7, c[0x0][0xbf0] ;  /* 0x0002fc00ff070b82 */ /* 0x000e620000000800 */
[----:B0-----:R-:W-:-:S04]  /*acc0*/  @P0 IMAD.HI.U32 R4, R8, R5, RZ ;  /* 0x0000000508040227 */ /* 0x001fc800078e00ff */
[----:B------:R-:W-:Y:S02]  /*acd0*/  IMAD.U32 R5, RZ, RZ, UR9 ;  /* 0x00000009ff057e24 */ /* 0x000fe4000f8e00ff */
[----:B------:R-:W-:Y:S01]  /*ace0*/  IMAD.U32 R5, RZ, RZ, UR4 ;  /* 0x00000004ff057e24 */ /* 0x000fe2000f8e00ff */
[----:B-1----:R-:W-:Y:S01]  /*acf0*/  @P0 SHF.R.U32.HI R3, RZ, R7, R4 ;  /* 0x00000007ff030219 */ /* 0x002fe20000011604 */
[----:B------:R-:W-:Y:S01]  /*ad00*/  IMAD.U32 R4, RZ, RZ, UR8 ;  /* 0x00000008ff047e24 */ /* 0x000fe2000f8e00ff */
[----:B------:R-:W-:Y:S02]  /*ad10*/  ULDC.64 UR8, c[0x0][0xad8] ;  /* 0x0002b60000087ab9 */ /* 0x000fe40000000a00 */
[--C-:B------:R-:W-:Y:S01]  /*ad20*/  SHF.R.S32.HI R6, RZ, 0x1f, R3.reuse ;  /* 0x0000001fff067819 */ /* 0x100fe20000011403 */
[----:B------:R-:W-:Y:S02]  /*ad30*/  IMAD.MOV R7, RZ, RZ, -R3 ;  /* 0x000000ffff077224 */ /* 0x000fe400078e0a03 */
[----:B------:R-:W-:-:S04]  /*ad40*/  IMAD.WIDE.U32 R4, R3, UR10, R4 ;  /* 0x0000000a03047c25 */ /* 0x000fc8000f8e0004 */
[----:B------:R-:W-:Y:S02]  /*ad50*/  IMAD R7, R11, R7, R8 ;  /* 0x000000070b077224 */ /* 0x000fe400078e0208 */
[----:B------:R-:W-:Y:S02]  /*ad60*/  IMAD R6, R6, UR10, RZ ;  /* 0x0000000a06067c24 */ /* 0x000fe4000f8e02ff */
[----:B------:R-:W-:Y:S02]  /*ad70*/  IMAD.U32 R8, RZ, RZ, UR41 ;  /* 0x00000029ff087e24 */ /* 0x000fe4000f8e00ff */
[----:B------:R-:W-:Y:S01]  /*ad80*/  IMAD R9, R3, UR11, R6 ;  /* 0x0000000b03097c24 */ /* 0x000fe2000f8e0206 */
[----:B------:R-:W-:Y:S01]  /*ad90*/  SHF.R.S32.HI R6, RZ, 0x1f, R7 ;  /* 0x0000001fff067819 */ /* 0x000fe20000011407 */
[----:B------:R-:W-:Y:S02]  /*ada0*/  IMAD R8, R8, 0x80, R13 ;  /* 0x0000008008087824 */ /* 0x000fe400078e020d */
[----:B------:R-:W-:-:S02]  /*adb0*/  IMAD.IADD R5, R5, 0x1, R9 ;  /* 0x0000000105057824 */ /* 0x000fc400078e0209 */
[----:B------:R-:W-:Y:S02]  /*adc0*/  IMAD R6, R6, UR8, RZ ;  /* 0x0000000806067c24 */ /* 0x000fe4000f8e02ff */
[----:B------:R-:W-:-:S04]  /*add0*/  IMAD.WIDE.U32 R4, R7, UR8, R4 ;  /* 0x0000000807047c25 */ /* 0x000fc8000f8e0004 */
[----:B------:R-:W-:Y:S01]  /*ade0*/  IMAD R9, R7, UR9, R6 ;  /* 0x0000000907097c24 */ /* 0x000fe2000f8e0206 */
[----:B------:R-:W-:Y:S01]  /*adf0*/  ULDC.64 UR8, c[0x0][0xa80] ;  /* 0x0002a00000087ab9 */ /* 0x000fe20000000a00 */
[----:B-----5:R-:W-:Y:S01]  /*ae00*/  IMAD R11, R0, R11, RZ ;  /* 0x0000000b000b7224 */ /* 0x020fe200078e02ff */
[----:B------:R-:W-:Y:S01]  /*ae10*/  LEA R6, P2, R4, UR8, 0x1 ;  /* 0x0000000804067c11 */ /* 0x000fe2000f8408ff */
[C---:B------:R-:W-:Y:S02]  /*ae20*/  VIADD R3, R8.reuse, 0x40 ;  /* 0x0000004008037836 */ /* 0x040fe40000000000 */
[----:B------:R-:W-:Y:S02]  /*ae30*/  IMAD.IADD R5, R5, 0x1, R9 ;  /* 0x0000000105057824 */ /* 0x000fe400078e0209 */
[----:B------:R-:W-:Y:S01]  /*ae40*/  VIADD R0, R8, 0x20 ;  /* 0x0000002008007836 */ /* 0x000fe20000000000 */
[----:B------:R-:W-:Y:S01]  /*ae50*/  ISETP.GE.AND P0, PT, R3, R11, PT ;  /* 0x0000000b0300720c */ /* 0x000fe20003f06270 */
[----:B------:R-:W-:Y:S01]  /*ae60*/  IMAD.SHL.U32 R7, R10, 0x8, RZ ;  /* 0x000000080a077824 */ /* 0x000fe200078e00ff */
[----:B------:R-:W-:-:S02]  /*ae70*/  LEA.HI.X R3, R4, UR9, R5, 0x1, P2 ;  /* 0x0000000904037c11 */ /* 0x000fc400090f0c05 */
[-C--:B------:R-:W-:Y:S01]  /*ae80*/  ISETP.GE.AND P2, PT, R8, R11.reuse, PT ;  /* 0x0000000b0800720c */ /* 0x080fe20003f46270 */
[C---:B------:R-:W-:Y:S01]  /*ae90*/  VIADD R9, R7.reuse, 0x80 ;  /* 0x0000008007097836 */ /* 0x040fe20000000000 */
[----:B------:R-:W-:Y:S01]  /*aea0*/  ISETP.GE.AND P1, PT, R0, R11, PT ;  /* 0x0000000b0000720c */ /* 0x000fe20003f26270 */
[C---:B------:R-:W-:Y:S01]  /*aeb0*/  VIADD R13, R7.reuse, 0xc0 ;  /* 0x000000c0070d7836 */ /* 0x040fe20000000000 */
[----:B------:R0:W1:Y:S01]  /*aec0*/  SHFL.IDX PT, R4, R6, RZ, 0x181f ;  /* 0x00181fff06047589 */ /* 0x00006200000e0000 */
[----:B------:R-:W-:Y:S01]  /*aed0*/  VIADD R15, R7, 0x40 ;  /* 0x00000040070f7836 */ /* 0x000fe20000000000 */
[----:B------:R-:W-:Y:S02]  /*aee0*/  SHF.R.S32.HI R12, RZ, 0x1f, R7 ;  /* 0x0000001fff0c7819 */ /* 0x000fe40000011407 */
[----:B------:R0:W2:Y:S01]  /*aef0*/  SHFL.IDX PT, R0, R3, RZ, 0x181f ;  /* 0x00181fff03007589 */ /* 0x0000a200000e0000 */
[----:B------:R-:W-:Y:S02]  /*af00*/  SHF.R.S32.HI R10, RZ, 0x1f, R9 ;  /* 0x0000001fff0a7819 */ /* 0x000fe40000011409 */
[----:B------:R-:W-:-:S02]  /*af10*/  SHF.R.S32.HI R14, RZ, 0x1f, R13 ;  /* 0x0000001fff0e7819 */ /* 0x000fc4000001140d */
[----:B------:R-:W-:Y:S01]  /*af20*/  SHF.R.S32.HI R20, RZ, 0x1f, R15 ;  /* 0x0000001fff147819 */ /* 0x000fe2000001140f */
[----:B------:R-:W-:Y:S06]  /*af30*/  @P2 BRA `(.L_x_427) ;  /* 0x0000000000442947 */ /* 0x000fec0003800000 */
        /* <DEDUP_REMOVED lines=8> */
[----:B------:R3:W-:Y:S01]  /*afc0*/  @!P5 ST.E.128 desc[UR50][R24.64], RZ ;  /* 0x000000ff1800d985 */ /* 0x0007e2000c101d32 */
[----:B------:R-:W-:Y:S02]  /*afd0*/  @!P4 LEA.HI.X R27, R15, R0, R20, 0x1, P6 ;  /* 0x000000000f1bc211 */ /* 0x000fe400030f0c14 */
[----:B------:R-:W-:-:S03]  /*afe0*/  @!P3 LEA R28, P6, R9, R4, 0x1 ;  /* 0x00000004091cb211 */ /* 0x000fc600078c08ff */
[----:B------:R3:W-:Y:S01]  /*aff0*/  @!P4 ST.E.128 desc[UR50][R26.64], RZ ;  /* 0x000000ff1a00c985 */ /* 0x0007e2000c101d32 */
[----:B------:R-:W-:Y:S02]  /*b000*/  @!P3 LEA.HI.X R29, R9, R0, R10, 0x1, P6 ;  /* 0x00000000091db211 */ /* 0x000fe400030f0c0a */
[----:B------:R-:W-:-:S03]  /*b010*/  @!P2 LEA R4, P6, R13, R4, 0x1 ;  /* 0x000000040d04a211 */ /* 0x000fc600078c08ff */
[----:B------:R3:W-:Y:S01]  /*b020*/  @!P3 ST.E.128 desc[UR50][R28.64], RZ ;  /* 0x000000ff1c00b985 */ /* 0x0007e2000c101d32 */
[----:B------:R-:W-:-:S05]  /*b030*/  @!P2 LEA.HI.X R5, R13, R0, R14, 0x1, P6 ;  /* 0x000000000d05a211 */ /* 0x000fca00030f0c0e */
[----:B------:R3:W-:Y:S04]  /*b040*/  @!P2 ST.E.128 desc[UR50][R4.64], RZ ;  /* 0x000000ff0400a985 */ /* 0x0007e8000c101d32 */
.L_x_427:
[----:B------:R-:W-:Y:S05]  /*b050*/  BSYNC B1 ;  /* 0x0000000000017941 */ /* 0x000fea0003800000 */
.L_x_426:
[----:B--2---:R2:W4:Y:S01]  /*b060*/  SHFL.IDX PT, R0, R3, 0x1, 0x181f ;  /* 0x00381f0003007f89 */ /* 0x00452200000e0000 */
[----:B------:R-:W-:Y:S03]  /*b070*/  BSSY B1, `(.L_x_428) ;  /* 0x0000014000017945 */ /* 0x000fe60003800000 */
[----:B-1-3--:R2:W1:Y:S01]  /*b080*/  SHFL.IDX PT, R4, R6, 0x1, 0x181f ;  /* 0x00381f0006047f89 */ /* 0x00a46200000e0000 */
[----:B------:R-:W-:Y:S05]  /*b090*/  @P1 BRA `(.L_x_429) ;  /* 0x0000000000441947 */ /* 0x000fea0003800000 */
[----:B------:R-:W-:Y:S02]  /*b0a0*/  ULDC UR4, c[0x0][0xac8] ;  /* 0x0002b20000047ab9 */ /* 0x000fe40000000800 */
[----:B------:R-:W-:Y:S02]  /*b0b0*/  ISETP.GE.AND P4, PT, R7, UR4, PT ;  /* 0x0000000407007c0c */ /* 0x000fe4000bf86270 */
[----:B------:R-:W-:Y:S02]  /*b0c0*/  ISETP.GE.AND P3, PT, R15, UR4, PT ;  /* 0x000000040f007c0c */ /* 0x000fe4000bf66270 */
[----:B------:R-:W-:Y:S02]  /*b0d0*/  ISETP.GE.AND P2, PT, R9, UR4, PT ;  /* 0x0000000409007c0c */ /* 0x000fe4000bf46270 */
[----:B------:R-:W-:-:S07]  /*b0e0*/  ISETP.GE.AND P1, PT, R13, UR4, PT ;  /* 0x000000040d007c0c */ /* 0x000fce000bf26270 */
[-C--:B-1----:R-:W-:Y:S02]  /*b0f0*/  @!P4 LEA R24, P6, R7, R4.reuse, 0x1 ;  /* 0x000000040718c211 */ /* 0x082fe400078c08ff */
[----:B------:R-:W-:Y:S02]  /*b100*/  @!P3 LEA R26, P5, R15, R4, 0x1 ;  /* 0x000000040f1ab211 */ /* 0x000fe400078a08ff */
[----:B----4-:R-:W-:Y:S02]  /*b110*/  @!P4 LEA.HI.X R25, R7, R0, R12, 0x1, P6 ;  /* 0x000000000719c211 */ /* 0x010fe400030f0c0c */
[----:B------:R-:W-:Y:S02]  /*b120*/  @!P2 LEA R28, P6, R9, R4, 0x1 ;  /* 0x00000004091ca211 */ /* 0x000fe400078c08ff */
[----:B------:R-:W-:Y:S01]  /*b130*/  @!P3 LEA.HI.X R27, R15, R0, R20, 0x1, P5 ;  /* 0x000000000f1bb211 */ /* 0x000fe200028f0c14 */
[----:B------:R3:W-:Y:S01]  /*b140*/  @!P4 ST.E.128 desc[UR50][R24.64], RZ ;  /* 0x000000ff1800c985 */ /* 0x0007e2000c101d32 */
[----:B------:R-:W-:-:S02]  /*b150*/  @!P1 LEA R4, P5, R13, R4, 0x1 ;  /* 0x000000040d049211 */ /* 0x000fc400078a08ff */
[-C--:B------:R-:W-:Y:S01]  /*b160*/  @!P2 LEA.HI.X R29, R9, R0.reuse, R10, 0x1, P6 ;  /* 0x00000000091da211 */ /* 0x080fe200030f0c0a */
[----:B------:R3:W-:Y:S01]  /*b170*/  @!P3 ST.E.128 desc[UR50][R26.64], RZ ;  /* 0x000000ff1a00b985 */ /* 0x0007e2000c101d32 */
[----:B------:R-:W-:-:S03]  /*b180*/  @!P1 LEA.HI.X R5, R13, R0, R14, 0x1, P5 ;  /* 0x000000000d059211 */ /* 0x000fc600028f0c0e */
[----:B------:R3:W-:Y:S04]  /*b190*/  @!P2 ST.E.128 desc[UR50][R28.64], RZ ;  /* 0x000000ff1c00a985 */ /* 0x0007e8000c101d32 */
[----:B------:R3:W-:Y:S02]  /*b1a0*/  @!P1 ST.E.128 desc[UR50][R4.64], RZ ;  /* 0x000000ff04009985 */ /* 0x0007e4000c101d32 */
.L_x_429:
[----:B------:R-:W-:Y:S05]  /*b1b0*/  BSYNC B1 ;  /* 0x0000000000017941 */ /* 0x000fea0003800000 */
.L_x_428:
[----:B----4-:R4:W0:Y:S01]  /*b1c0*/  SHFL.IDX PT, R0, R3, 0x2, 0x181f ;  /* 0x00581f0003007f89 */ /* 0x01082200000e0000 */
        /* <DEDUP_REMOVED lines=9> */
[-C--:B------:R-:W-:Y:S02]  /*b260*/  @!P2 LEA R26, P5, R15, R4.reuse, 0x1 ;  /* 0x000000040f1aa211 */ /* 0x080fe400078a08ff */
[----:B------:R-:W-:Y:S02]  /*b270*/  @!P1 LEA R28, P4, R9, R4, 0x1 ;  /* 0x00000004091c9211 */ /* 0x000fe400078808ff */
[----:B0-----:R-:W-:Y:S02]  /*b280*/  @!P3 LEA.HI.X R25, R7, R0, R12, 0x1, P6 ;  /* 0x000000000719b211 */ /* 0x001fe400030f0c0c */
[----:B------:R-:W-:Y:S02]  /*b290*/  @!P0 LEA R4, P6, R13, R4, 0x1 ;  /* 0x000000040d048211 */ /* 0x000fe400078c08ff */
[-C--:B------:R-:W-:Y:S01]  /*b2a0*/  @!P2 LEA.HI.X R27, R15, R0.reuse, R20, 0x1, P5 ;  /* 0x000000000f1ba211 */ /* 0x080fe200028f0c14 */
[----:B------:R3:W-:Y:S01]  /*b2b0*/  @!P3 ST.E.128 desc[UR50][R24.64], RZ ;  /* 0x000000ff1800b985 */ /* 0x0007e2000c101d32 */
[----:B------:R-:W-:-:S02]  /*b2c0*/  @!P1 LEA.HI.X R29, R9, R0, R10, 0x1, P4 ;  /* 0x00000000091d9211 */ /* 0x000fc400020f0c0a */
[----:B------:R-:W-:Y:S01]  /*b2d0*/  @!P0 LEA.HI.X R5, R13, R0, R14, 0x1, P6 ;  /* 0x000000000d058211 */ /* 0x000fe200030f0c0e */
[----:B------:R3:W-:Y:S04]  /*b2e0*/  @!P2 ST.E.128 desc[UR50][R26.64], RZ ;  /* 0x000000ff1a00a985 */ /* 0x0007e8000c101d32 */
[----:B------:R3:W-:Y:S04]  /*b2f0*/  @!P1 ST.E.128 desc[UR50][R28.64], RZ ;  /* 0x000000ff1c009985 */ /* 0x0007e8000c101d32 */
[----:B------:R3:W-:Y:S02]  /*b300*/  @!P0 ST.E.128 desc[UR50][R4.64], RZ ;  /* 0x000000ff04008985 */ /* 0x0007e4000c101d32 */
.L_x_431:
[----:B------:R-:W-:Y:S05]  /*b310*/  BSYNC B1 ;  /* 0x0000000000017941 */ /* 0x000fea0003800000 */
.L_x_430:
[----:B0-----:R-:W-:Y:S01]  /*b320*/  VIADD R0, R8, 0x60 ;  /* 0x0000006008007836 */ /* 0x001fe20000000000 */
[----:B--2-4-:R-:W0:Y:S04]  /*b330*/  SHFL.IDX PT, R3, R3, 0x3, 0x181f ;  /* 0x00781f0003037f89 */ /* 0x014e2800000e0000 */
[----:B------:R-:W-:Y:S01]  /*b340*/  ISETP.GE.AND P0, PT, R0, R11, PT ;  /* 0x0000000b0000720c */ /* 0x000fe20003f06270 */
[----:B-1-3--:R1:W2:-:S12]  /*b350*/  SHFL.IDX PT, R4, R6, 0x3, 0x181f ;  /* 0x00781f0006047f89 */ /* 0x00a29800000e0000 */
[----:B-1----:R-:W-:Y:S05]  /*b360*/  @P0 BRA `(.L_x_420) ;  /* 0x0000000000440947 */ /* 0x002fea0003800000 */
[----:B------:R-:W-:Y:S02]  /*b370*/  ULDC UR4, c[0x0][0xac8] ;  /* 0x0002b20000047ab9 */ /* 0x000fe40000000800 */
[----:B------:R-:W-:Y:S02]  /*b380*/  ISETP.GE.AND P3, PT, R7, UR4, PT ;  /* 0x0000000407007c0c */ /* 0x000fe4000bf66270 */
[----:B------:R-:W-:Y:S02]  /*b390*/  ISETP.GE.AND P2, PT, R15, UR4, PT ;  /* 0x000000040f007c0c */ /* 0x000fe4000bf46270 */
[----:B------:R-:W-:Y:S02]  /*b3a0*/  ISETP.GE.AND P1, PT, R9, UR4, PT ;  /* 0x0000000409007c0c */ /* 0x000fe4000bf26270 */
[----:B------:R-:W-:-:S07]  /*b3b0*/  ISETP.GE.AND P0, PT, R13, UR4, PT ;  /* 0x000000040d007c0c */ /* 0x000fce000bf06270 */
[----:B--2---:R-:W-:-:S04]  /*b3c0*/  @!P3 LEA R6, P4, R7, R4, 0x1 ;  /* 0x000000040706b211 */ /* 0x004fc800078808ff */
[-C--:B0-----:R-:W-:Y:S02]  /*b3d0*/  @!P3 LEA.HI.X R7, R7, R3.reuse, R12, 0x1, P4 ;  /* 0x000000030707b211 */ /* 0x081fe400020f0c0c */
[-C--:B------:R-:W-:Y:S02]  /*b3e0*/  @!P2 LEA R24, P4, R15, R4.reuse, 0x1 ;  /* 0x000000040f18a211 */ /* 0x080fe400078808ff */
[-C--:B------:R-:W-:Y:S01]  /*b3f0*/  @!P1 LEA R8, P5, R9, R4.reuse, 0x1 ;  /* 0x0000000409089211 */ /* 0x080fe200078a08ff */
[----:B------:R0:W-:Y:S01]  /*b400*/  @!P3 ST.E.128 desc[UR50][R6.64], RZ ;  /* 0x000000ff0600b985 */ /* 0x0001e2000c101d32 */
[----:B------:R-:W-:Y:S02]  /*b410*/  @!P0 LEA R4, P6, R13, R4, 0x1 ;  /* 0x000000040d048211 */ /* 0x000fe400078c08ff */
[-C--:B------:R-:W-:Y:S02]  /*b420*/  @!P2 LEA.HI.X R25, R15, R3.reuse, R20, 0x1, P4 ;  /* 0x000000030f19a211 */ /* 0x080fe400020f0c14 */
[----:B------:R-:W-:-:S02]  /*b430*/  @!P1 LEA.HI.X R9, R9, R3, R10, 0x1, P5 ;  /* 0x0000000309099211 */ /* 0x000fc400028f0c0a */
[----:B------:R-:W-:Y:S01]  /*b440*/  @!P0 LEA.HI.X R5, R13, R3, R14, 0x1, P6 ;  /* 0x000000030d058211 */ /* 0x000fe200030f0c0e */
[----:B------:R0:W-:Y:S04]  /*b450*/  @!P2 ST.E.128 desc[UR50][R24.64], RZ ;  /* 0x000000ff1800a985 */ /* 0x0001e8000c101d32 */
[----:B------:R0:W-:Y:S04]  /*b460*/  @!P1 ST.E.128 desc[UR50][R8.64], RZ ;  /* 0x000000ff08009985 */ /* 0x0001e8000c101d32 */
[----:B------:R0:W-:Y:S02]  /*b470*/  @!P0 ST.E.128 desc[UR50][R4.64], RZ ;  /* 0x000000ff04008985 */ /* 0x0001e4000c101d32 */
.L_x_420:
[----:B------:R-:W-:Y:S05]  /*b480*/  BSYNC B0 ;  /* 0x0000000000007941 */ /* 0x000fea0003800000 */
.L_x_410:
[----:B------:R-:W-:Y:S02]  /*b490*/  ULDC UR4, c[0x0][0xc3c] ;  /* 0x00030f0000047ab9 */ /* 0x000fe40000000800 */
[----:B------:R-:W-:-:S06]  /*b4a0*/  UISETP.GE.AND UP0, UPT, UR7, UR4, UPT ;  /* 0x000000040700728c */ /* 0x000fcc000bf06270 */
[----:B------:R-:W-:-:S13]  /*b4b0*/  PLOP3.LUT P0, PT, PT, PT, UP0, 0x80, 0x0 ;  /* 0x000000000000781c */ /* 0x000fda0003f0f008 */
[----:B------:R-:W-:Y:S05]  /*b4c0*/  @!P0 BRA `(.L_x_432) ;  /* 0xffffff5800dc8947 */ /* 0x000fea000383ffff */
[----:B------:R-:W-:Y:S05]  /*b4d0*/  EXIT ;  /* 0x000000000000794d */ /* 0x000fea0003800000 */
.L_x_381:
[----:B------:R-:W-:-:S08]  /*b4e0*/  NOP ;  /* 0x0000000000007918 */ /* 0x000fd00000000000 */
[----:B------:R-:W0:-:S00]  /*b4f0*/  USETMAXREG.DEALLOC.CTAPOOL 0x28 ;  /* 0x00000028000079c8 */ /* 0x000e0000080e0500 */
[----:B0-----:R-:W-:Y:S01]  /*b500*/  LOP3.LUT R2, R2, 0x3, RZ, 0xc0, !PT ;  /* 0x0000000302027812 */ /* 0x001fe200078ec0ff */
[----:B------:R-:W-:Y:S01]  /*b510*/  IMAD.MOV.U32 R6, RZ, RZ, RZ ;  /* 0x000000ffff067224 */ /* 0x000fe200078e00ff */
[----:B------:R-:W-:-:S04]  /*b520*/  LOP3.LUT R23, R23, 0xfffffdff, RZ, 0xc0, !PT ;  /* 0xfffffdff17177812 */ /* 0x000fc800078ec0ff */
[----:B------:R-:W0:Y:S02]  /*b530*/  SHFL.IDX PT, R2, R2, RZ, 0x1f ;  /* 0x00001fff02027589 */ /* 0x000e2400000e0000 */
[----:B0-----:R-:W-:-:S13]  /*b540*/  ISETP.NE.AND P0, PT, R2, RZ, PT ;  /* 0x000000ff0200720c */ /* 0x001fda0003f05270 */
[----:B------:R-:W-:Y:S01]  /*b550*/  @P0 LOP3.LUT R23, R23, 0x200, RZ, 0xfc, !PT ;  /* 0x0000020017170812 */ /* 0x000fe200078efcff */
[----:B------:R-:W-:Y:S06]  /*b560*/  @!P0 BRA `(.L_x_433) ;  /* 0x00000000001c8947 */ /* 0x000fec0003800000 */
[----:B------:R-:W0:Y:S08]  /*b570*/  S2UR UR5, SR_CgaCtaId ;  /* 0x00000000000579c3 */ /* 0x000e300000008800 */
[----:B------:R-:W-:Y:S06]  /*b580*/  BAR.SYNC.DEFER_BLOCKING 0x5, 0x180 ;  /* 0x0146000000007b1d */ /* 0x000fec0000010000 */
[----:B------:R-:W-:-:S02]  /*b590*/  UMOV UR4, 0x400 ;  /* 0x0000040000047882 */ /* 0x000fc40000000000 */
[----:B0-----:R-:W-:-:S09]  /*b5a0*/  ULEA UR4, UR5, UR4, 0x18 ;  /* 0x0000000405047291 */ /* 0x001fd2000f8ec03f */
[----:B------:R-:W0:Y:S01]  /*b5b0*/  LDS.128 R16, [UR4+0x228d0] ;  /* 0x0228d004ff107984 */ /* 0x000e220008000c00 */
[----:B------:R-:W-:Y:S06]  /*b5c0*/  BAR.ARV 0x4, 0x180 ;  /* 0x0106000000007b1d */ /* 0x000fec0000002000 */
[----:B------:R-:W-:Y:S05]  /*b5d0*/  BRA `(.L_x_434) ;  /* 0x0000000800907947 */ /* 0x000fea0003800000 */
.L_x_433:
[----:B------:R-:W-:Y:S01]  /*b5e0*/  LOP3.LUT R7, R0, 0x1f, RZ, 0xc0, !PT ;  /* 0x0000001f00077812 */ /* 0x000fe200078ec0ff */
[----:B------:R-:W-:Y:S01]  /*b5f0*/  ULDC UR4, c[0x0][0xc3c] ;  /* 0x00030f0000047ab9 */ /* 0x000fe20000000800 */
[----:B------:R-:W-:Y:S01]  /*b600*/  IMAD.MOV.U32 R9, RZ, RZ, RZ ;  /* 0x000000ffff097224 */ /* 0x000fe200078e00ff */
[----:B------:R-:W0:Y:S01]  /*b610*/  S2UR UR6, SR_CTAID.X ;  /* 0x00000000000679c3 */ /* 0x000e220000002500 */
[----:B------:R-:W-:Y:S01]  /*b620*/  ISETP.NE.AND P0, PT, R7, 0x1f, PT ;  /* 0x0000001f0700780c */ /* 0x000fe20003f05270 */
[----:B------:R-:W-:-:S03]  /*b630*/  ULDC UR5, c[0x0][0xc38] ;  /* 0x00030e0000057ab9 */ /* 0x000fc60000000800 */
[----:B------:R-:W-:-:S13]  /*b640*/  ISETP.GE.OR P1, PT, R7, UR4, !P0 ;  /* 0x0000000407007c0c */ /* 0x000fda000c726670 */
[----:B------:R-:W1:Y:S08]  /*b650*/  @!P1 LDC.64 R4, c[0x0][0xc80] ;  /* 0x00032000ff049b82 */ /* 0x000e700000000a00 */
[----:B------:R-:W2:Y:S01]  /*b660*/  @!P1 LDC.64 R2, c[0x0][0xc78] ;  /* 0x00031e00ff029b82 */ /* 0x000ea20000000a00 */
[----:B-1----:R-:W-:-:S05]  /*b670*/  @!P1 IMAD.WIDE.U32 R4, R7, 0x4, R4 ;  /* 0x0000000407049825 */ /* 0x002fca00078e0004 */
[----:B------:R-:W3:Y:S01]  /*b680*/  @!P1 LDG.E R6, desc[UR50][R4.64] ;  /* 0x0000003204069981 */ /* 0x000ee2000c1e1900 */
[----:B--2---:R-:W-:-:S05]  /*b690*/  @!P1 IMAD.WIDE.U32 R2, R7, 0x4, R2 ;  /* 0x0000000407029825 */ /* 0x004fca00078e0002 */
[----:B------:R-:W3:Y:S01]  /*b6a0*/  @!P1 LDG.E R9, desc[UR50][R2.64] ;  /* 0x0000003202099981 */ /* 0x000ee2000c1e1900 */
[C---:B------:R-:W-:Y:S02]  /*b6b0*/  ISETP.NE.AND P1, PT, R7.reuse, RZ, PT ;  /* 0x000000ff0700720c */ /* 0x040fe40003f25270 */
[C---:B------:R-:W-:Y:S02]  /*b6c0*/  ISETP.GE.U32.AND P2, PT, R7.reuse, 0x2, PT ;  /* 0x000000020700780c */ /* 0x040fe40003f46070 */
[C---:B------:R-:W-:Y:S02]  /*b6d0*/  ISETP.GE.U32.AND P3, PT, R7.reuse, 0x4, PT ;  /* 0x000000040700780c */ /* 0x040fe40003f66070 */
[C---:B------:R-:W-:Y:S02]  /*b6e0*/  ISETP.GE.U32.AND P4, PT, R7.reuse, 0x8, PT ;  /* 0x000000080700780c */ /* 0x040fe40003f86070 */
[----:B------:R-:W-:Y:S01]  /*b6f0*/  ISETP.GE.U32.AND P5, PT, R7, 0x10, PT ;  /* 0x000000100700780c */ /* 0x000fe20003fa6070 */
[----:B------:R-:W-:Y:S01]  /*b700*/  UMOV UR4, URZ ;  /* 0x0000003f00047c82 */ /* 0x000fe20008000000 */
[----:B---3--:R-:W-:-:S05]  /*b710*/  IMAD R8, R6, R9, RZ ;  /* 0x0000000906087224 */ /* 0x008fca00078e02ff */
[----:B------:R-:W1:Y:S02]  /*b720*/  SHFL.UP PT, R10, R8, 0x1, RZ ;  /* 0x04200000080a7989 */ /* 0x000e6400000e00ff */
[----:B-1----:R-:W-:-:S05]  /*b730*/  SEL R11, R10, RZ, P1 ;  /* 0x000000ff0a0b7207 */ /* 0x002fca0000800000 */
[----:B------:R-:W-:-:S05]  /*b740*/  IMAD.IADD R11, R8, 0x1, R11 ;  /* 0x00000001080b7824 */ /* 0x000fca00078e020b */
        /* <DEDUP_REMOVED lines=12> */
[----:B------:R-:W1:Y:S02]  /*b810*/  SHFL.IDX PT, R4, R5, 0x1f, 0x1f ;  /* 0x03e01f0005047f89 */ /* 0x000e6400000e0000 */
[----:B-1----:R-:W-:-:S05]  /*b820*/  IMAD R8, R4, UR5, RZ ;  /* 0x0000000504087c24 */ /* 0x002fca000f8e02ff */
[----:B0-----:R-:W-:Y:S01]  /*b830*/  ISETP.GT.AND P6, PT, R8, UR6, PT ;  /* 0x0000000608007c0c */ /* 0x001fe2000bfc4270 */
[----:B------:R-:W-:-:S12]  /*b840*/  IMAD.MOV.U32 R3, RZ, RZ, R8 ;  /* 0x000000ffff037224 */ /* 0x000fd800078e0008 */
[----:B------:R-:W-:Y:S05]  /*b850*/  @P6 BRA `(.L_x_435) ;  /* 0x0000000000986947 */ /* 0x000fea0003800000 */
[----:B------:R-:W-:Y:S01]  /*b860*/  IMAD.MOV.U32 R8, RZ, RZ, R3 ;  /* 0x000000ffff087224 */ /* 0x000fe200078e0003 */
[----:B------:R-:W-:Y:S01]  /*b870*/  UMOV UR4, URZ ;  /* 0x0000003f00047c82 */ /* 0x000fe20008000000 */
[----:B------:R-:W-:-:S05]  /*b880*/  ULDC UR5, c[0x0][0xc38] ;  /* 0x00030e0000057ab9 */ /* 0x000fca0000000800 */
.L_x_437:
[----:B------:R-:W0:Y:S01]  /*b890*/  LDC R2, c[0x0][0xc3c] ;  /* 0x00030f00ff027b82 */ /* 0x000e220000000800 */
[----:B------:R-:W-:-:S06]  /*b8a0*/  UIADD3 UR4, UR4, 0x1f, URZ ;  /* 0x0000001f04047890 */ /* 0x000fcc000fffe03f */
[----:B0-----:R-:W-:-:S13]  /*b8b0*/  ISETP.LE.AND P6, PT, R2, UR4, PT ;  /* 0x0000000402007c0c */ /* 0x001fda000bfc3270 */
[----:B------:R-:W-:Y:S05]  /*b8c0*/  @P6 BRA `(.L_x_436) ;  /* 0x0000000400a86947 */ /* 0x000fea0003800000 */
[----:B------:R-:W-:Y:S02]  /*b8d0*/  VIADD R9, R7, UR4 ;  /* 0x0000000407097c36 */ /* 0x000fe40008000000 */
[----:B------:R-:W-:-:S03]  /*b8e0*/  IMAD.MOV.U32 R6, RZ, RZ, RZ ;  /* 0x000000ffff067224 */ /* 0x000fc600078e00ff */
[----:B------:R-:W-:-:S13]  /*b8f0*/  ISETP.GE.OR P6, PT, R9, R2, !P0 ;  /* 0x000000020900720c */ /* 0x000fda00047c6670 */
[----:B------:R-:W0:Y:S08]  /*b900*/  @!P6 LDC.64 R4, c[0x0][0xc80] ;  /* 0x00032000ff04eb82 */ /* 0x000e300000000a00 */
[----:B------:R-:W1:Y:S01]  /*b910*/  @!P6 LDC.64 R2, c[0x0][0xc78] ;  /* 0x00031e00ff02eb82 */ /* 0x000e620000000a00 */
[----:B0-----:R-:W-:-:S05]  /*b920*/  @!P6 IMAD.WIDE R4, R9, 0x4, R4 ;  /* 0x000000040904e825 */ /* 0x001fca00078e0204 */
[----:B------:R-:W2:Y:S01]  /*b930*/  @!P6 LDG.E R6, desc[UR50][R4.64] ;  /* 0x000000320406e981 */ /* 0x000ea2000c1e1900 */
[----:B-1----:R-:W-:-:S04]  /*b940*/  @!P6 IMAD.WIDE R2, R9, 0x4, R2 ;  /* 0x000000040902e825 */ /* 0x002fc800078e0202 */
[----:B------:R-:W-:-:S06]  /*b950*/  IMAD.MOV.U32 R9, RZ, RZ, RZ ;  /* 0x000000ffff097224 */ /* 0x000fcc00078e00ff */
[----:B------:R-:W2:Y:S02]  /*b960*/  @!P6 LDG.E R9, desc[UR50][R2.64] ;  /* 0x000000320209e981 */ /* 0x000ea4000c1e1900 */
[----:B--2---:R-:W-:-:S05]  /*b970*/  IMAD R13, R6, R9, RZ ;  /* 0x00000009060d7224 */ /* 0x004fca00078e02ff */
[----:B------:R-:W0:Y:S02]  /*b980*/  SHFL.UP PT, R10, R13, 0x1, RZ ;  /* 0x042000000d0a7989 */ /* 0x000e2400000e00ff */
[----:B0-----:R-:W-:-:S05]  /*b990*/  SEL R10, R10, RZ, P1 ;  /* 0x000000ff0a0a7207 */ /* 0x001fca0000800000 */
[----:B------:R-:W-:-:S05]  /*b9a0*/  IMAD.IADD R10, R13, 0x1, R10 ;  /* 0x000000010d0a7824 */ /* 0x000fca00078e020a */
        /* <DEDUP_REMOVED lines=12> */
[----:B------:R-:W0:Y:S02]  /*ba70*/  SHFL.IDX PT, R2, R5, 0x1f, 0x1f ;  /* 0x03e01f0005027f89 */ /* 0x000e2400000e0000 */
[----:B0-----:R-:W-:-:S04]  /*ba80*/  IMAD R3, R2, UR5, RZ ;  /* 0x0000000502037c24 */ /* 0x001fc8000f8e02ff */
[----:B------:R-:W-:-:S05]  /*ba90*/  IMAD.IADD R8, R3, 0x1, R8 ;  /* 0x0000000103087824 */ /* 0x000fca00078e0208 */
[----:B------:R-:W-:-:S13]  /*baa0*/  ISETP.GT.AND P6, PT, R8, UR6, PT ;  /* 0x0000000608007c0c */ /* 0x000fda000bfc4270 */
[----:B------:R-:W-:Y:S05]  /*bab0*/  @!P6 BRA `(.L_x_437) ;  /* 0xfffffffc0074e947 */ /* 0x000fea000383ffff */
.L_x_435:
[----:B------:R-:W-:Y:S02]  /*bac0*/  IMAD.IADD R10, R8, 0x1, -R3 ;  /* 0x00000001080a7824 */ /* 0x000fe400078e0a03 */
[----:B------:R-:W-:Y:S02]  /*bad0*/  IMAD.MOV.U32 R16, RZ, RZ, RZ ;  /* 0x000000ffff107224 */ /* 0x000fe400078e00ff */
[----:B------:R-:W-:-:S05]  /*bae0*/  IMAD R2, R5, UR5, R10 ;  /* 0x0000000505027c24 */ /* 0x000fca000f8e020a */
[----:B------:R-:W-:-:S13]  /*baf0*/  ISETP.GT.AND P0, PT, R2, UR6, PT ;  /* 0x0000000602007c0c */ /* 0x000fda000bf04270 */
[----:B------:R-:W-:-:S04]  /*bb00*/  VOTE.ANY R4, PT, !P0 ;  /* 0x0000000000047806 */ /* 0x000fc800040e0100 */
[----:B------:R-:W0:Y:S01]  /*bb10*/  POPC R19, R4 ;  /* 0x0000000400137309 */ /* 0x000e220000000000 */
[----:B------:R-:W-:Y:S01]  /*bb20*/  ISETP.NE.AND P0, PT, R4, RZ, PT ;  /* 0x000000ff0400720c */ /* 0x000fe20003f05270 */
[----:B0-----:R-:W0:Y:S04]  /*bb30*/  SHFL.IDX PT, R6, R6, R19, 0x1f ;  /* 0x00001f1306067589 */ /* 0x001e2800000e0000 */
[----:B------:R1:W2:Y:S01]  /*bb40*/  SHFL.IDX PT, R9, R9, R19, 0x1f ;  /* 0x00001f1309097589 */ /* 0x0002a200000e0000 */
[----:B0-----:R-:W-:-:S04]  /*bb50*/  IABS R12, R6 ;  /* 0x00000006000c7213 */ /* 0x001fc80000000000 */
[----:B------:R-:W0:Y:S08]  /*bb60*/  I2F.RP R8, R12 ;  /* 0x0000000c00087306 */ /* 0x000e300000209400 */
[----:B0-----:R-:W0:Y:S02]  /*bb70*/  MUFU.RCP R8, R8 ;  /* 0x0000000800087308 */ /* 0x001e240000001000 */
[----:B0-----:R-:W-:-:S06]  /*bb80*/  VIADD R2, R8, 0xffffffe ;  /* 0x0ffffffe08027836 */ /* 0x001fcc0000000000 */
[----:B------:R-:W0:Y:S02]  /*bb90*/  F2I.FTZ.U32.TRUNC.NTZ R3, R2 ;  /* 0x0000000200037305 */ /* 0x000e24000021f000 */
[----:B0-----:R-:W-:Y:S01]  /*bba0*/  IMAD.MOV R11, RZ, RZ, -R3 ;  /* 0x000000ffff0b7224 */ /* 0x001fe200078e0a03 */
[----:B-12---:R-:W-:Y:S06]  /*bbb0*/  @!P0 BRA `(.L_x_438) ;  /* 0x0000000000088947 */ /* 0x006fec0003800000 */
[----:B------:R-:W-:-:S06]  /*bbc0*/  VIADD R16, R19, 0xffffffff ;  /* 0xffffffff13107836 */ /* 0x000fcc0000000000 */
[----:B------:R0:W1:Y:S02]  /*bbd0*/  SHFL.IDX PT, R16, R5, R16, 0x1f ;  /* 0x00001f1005107589 */ /* 0x00006400000e0000 */
.L_x_438:
[----:B-1----:R-:W-:Y:S01]  /*bbe0*/  IMAD R16, R16, UR5, R10 ;  /* 0x0000000510107c24 */ /* 0x002fe2000f8e020a */
[----:B------:R-:W-:Y:S01]  /*bbf0*/  IABS R4, R9 ;  /* 0x0000000900047213 */ /* 0x000fe20000000000 */
[----:B0-----:R-:W-:Y:S01]  /*bc00*/  IMAD.MOV.U32 R5, RZ, RZ, R11 ;  /* 0x000000ffff057224 */ /* 0x001fe200078e000b */
[----:B------:R-:W-:Y:S01]  /*bc10*/  IABS R11, R6 ;  /* 0x00000006000b7213 */ /* 0x000fe20000000000 */
[----:B------:R-:W-:Y:S01]  /*bc20*/  IMAD.MOV.U32 R2, RZ, RZ, RZ ;  /* 0x000000ffff027224 */ /* 0x000fe200078e00ff */
[----:B------:R-:W-:Y:S01]  /*bc30*/  IADD3 R17, -R16, UR6, RZ ;  /* 0x0000000610117c10 */ /* 0x000fe2000fffe1ff */
[----:B------:R-:W-:Y:S01]  /*bc40*/  IMAD R5, R5, R12, RZ ;  /* 0x0000000c05057224 */ /* 0x000fe200078e02ff */
[----:B------:R-:W0:Y:S01]  /*bc50*/  I2F.RP R8, R4 ;  /* 0x0000000400087306 */ /* 0x000e220000209400 */
[----:B------:R-:W-:Y:S01]  /*bc60*/  VIADD R19, R19, UR4 ;  /* 0x0000000413137c36 */ /* 0x000fe20008000000 */
[----:B------:R-:W-:Y:S01]  /*bc70*/  IABS R10, R17 ;  /* 0x00000011000a7213 */ /* 0x000fe20000000000 */
[----:B------:R-:W-:-:S04]  /*bc80*/  IMAD.HI.U32 R2, R3, R5, R2 ;  /* 0x0000000503027227 */ /* 0x000fc800078e0002 */
[----:B------:R-:W-:Y:S02]  /*bc90*/  IMAD.MOV.U32 R3, RZ, RZ, R10 ;  /* 0x000000ffff037224 */ /* 0x000fe400078e000a */
[----:B------:R-:W-:Y:S02]  /*bca0*/  IMAD.MOV R5, RZ, RZ, -R11 ;  /* 0x000000ffff057224 */ /* 0x000fe400078e0a0b */
[----:B------:R-:W-:-:S04]  /*bcb0*/  IMAD.HI.U32 R2, R2, R3, RZ ;  /* 0x0000000302027227 */ /* 0x000fc800078e00ff */
[----:B------:R-:W-:Y:S01]  /*bcc0*/  IMAD R3, R2, R5, R3 ;  /* 0x0000000502037224 */ /* 0x000fe200078e0203 */
[----:B0-----:R-:W0:Y:S01]  /*bcd0*/  MUFU.RCP R8, R8 ;  /* 0x0000000800087308 */ /* 0x001e220000001000 */
[----:B------:R-:W-:-:S03]  /*bce0*/  LOP3.LUT R5, R17, R6, RZ, 0x3c, !PT ;  /* 0x0000000611057212 */ /* 0x000fc600078e3cff */
[----:B------:R-:W-:Y:S02]  /*bcf0*/  ISETP.GT.U32.AND P1, PT, R12, R3, PT ;  /* 0x000000030c00720c */ /* 0x000fe40003f24070 */
[----:B------:R-:W-:-:S11]  /*bd00*/  ISETP.GE.AND P2, PT, R5, RZ, PT ;  /* 0x000000ff0500720c */ /* 0x000fd60003f46270 */
[----:B------:R-:W-:Y:S02]  /*bd10*/  @!P1 IMAD.IADD R3, R3, 0x1, -R12 ;  /* 0x0000000103039824 */ /* 0x000fe400078e0a0c */
[----:B0-----:R-:W-:Y:S02]  /*bd20*/  VIADD R10, R8, 0xffffffe ;  /* 0x0ffffffe080a7836 */ /* 0x001fe40000000000 */
[----:B------:R-:W-:Y:S01]  /*bd30*/  @!P1 VIADD R2, R2, 0x1 ;  /* 0x0000000102029836 */ /* 0x000fe20000000000 */
[----:B------:R-:W-:Y:S02]  /*bd40*/  ISETP.GE.U32.AND P0, PT, R3, R12, PT ;  /* 0x0000000c0300720c */ /* 0x000fe40003f06070 */
[----:B------:R-:W0:Y:S01]  /*bd50*/  F2I.FTZ.U32.TRUNC.NTZ R3, R10 ;  /* 0x0000000a00037305 */ /* 0x000e22000021f000 */
[----:B------:R-:W-:-:S10]  /*bd60*/  ISETP.NE.AND P1, PT, R6, RZ, PT ;  /* 0x000000ff0600720c */ /* 0x000fd40003f25270 */
[----:B------:R-:W-:-:S04]  /*bd70*/  @P0 VIADD R2, R2, 0x1 ;  /* 0x0000000102020836 */ /* 0x000fc80000000000 */
[----:B------:R-:W-:Y:S01]  /*bd80*/  IMAD.MOV.U32 R8, RZ, RZ, R2 ;  /* 0x000000ffff087224 */ /* 0x000fe200078e0002 */
[----:B------:R-:W-:Y:S01]  /*bd90*/  IABS R2, R9 ;  /* 0x0000000900027213 */ /* 0x000fe20000000000 */
[----:B0-----:R-:W-:Y:S02]  /*bda0*/  IMAD.MOV R5, RZ, RZ, -R3 ;  /* 0x000000ffff057224 */ /* 0x001fe400078e0a03 */
[----:B------:R-:W-:Y:S01]  /*bdb0*/  @!P2 IMAD.MOV R8, RZ, RZ, -R8 ;  /* 0x000000ffff08a224 */ /* 0x000fe200078e0a08 */
[----:B------:R-:W-:Y:S01]  /*bdc0*/  @!P1 LOP3.LUT R8, RZ, R6, RZ, 0x33, !PT ;  /* 0x00000006ff089212 */ /* 0x000fe200078e33ff */
[----:B------:R-:W-:Y:S02]  /*bdd0*/  IMAD.MOV R11, RZ, RZ, -R2 ;  /* 0x000000ffff0b7224 */ /* 0x000fe400078e0a02 */
[----:B------:R-:W-:Y:S01]  /*bde0*/  IMAD R5, R5, R4, RZ ;  /* 0x0000000405057224 */ /* 0x000fe200078e02ff */
[----:B------:R-:W-:Y:S01]  /*bdf0*/  IABS R10, R8 ;  /* 0x00000008000a7213 */ /* 0x000fe20000000000 */
[----:B------:R-:W-:-:S02]  /*be00*/  IMAD.MOV.U32 R2, RZ, RZ, RZ ;  /* 0x000000ffff027224 */ /* 0x000fc400078e00ff */
[----:B------:R-:W-:Y:S02]  /*be10*/  IMAD R6, R6, R8, RZ ;  /* 0x0000000806067224 */ /* 0x000fe400078e02ff */
[----:B------:R-:W-:-:S04]  /*be20*/  IMAD.HI.U32 R2, R3, R5, R2 ;  /* 0x0000000503027227 */ /* 0x000fc800078e0002 */
[----:B------:R-:W-:Y:S02]  /*be30*/  IMAD.MOV.U32 R3, RZ, RZ, R10 ;  /* 0x000000ffff037224 */ /* 0x000fe400078e000a */
[----:B------:R-:W-:Y:S02]  /*be40*/  IMAD.MOV.U32 R5, RZ, RZ, R11 ;  /* 0x000000ffff057224 */ /* 0x000fe400078e000b */
[----:B------:R-:W-:-:S04]  /*be50*/  IMAD.HI.U32 R2, R2, R3, RZ ;  /* 0x0000000302027227 */ /* 0x000fc800078e00ff */
[----:B------:R-:W-:Y:S02]  /*be60*/  IMAD R3, R2, R5, R3 ;  /* 0x0000000502037224 */ /* 0x000fe400078e0203 */
[----:B------:R-:W-:-:S03]  /*be70*/  IMAD.IADD R17, R17, 0x1, -R6 ;  /* 0x0000000111117824 */ /* 0x000fc600078e0a06 */
[----:B------:R-:W-:-:S13]  /*be80*/  ISETP.GT.U32.AND P1, PT, R4, R3, PT ;  /* 0x000000030400720c */ /* 0x000fda0003f24070 */
[----:B------:R-:W-:Y:S02]  /*be90*/  @!P1 IMAD.IADD R3, R3, 0x1, -R4 ;  /* 0x0000000103039824 */ /* 0x000fe400078e0a04 */
[----:B------:R-:W-:Y:S01]  /*bea0*/  @!P1 VIADD R2, R2, 0x1 ;  /* 0x0000000102029836 */ /* 0x000fe20000000000 */
[----:B------:R-:W-:Y:S02]  /*beb0*/  ISETP.NE.AND P1, PT, R9, RZ, PT ;  /* 0x000000ff0900720c */ /* 0x000fe40003f25270 */
[----:B------:R-:W-:Y:S02]  /*bec0*/  ISETP.GE.U32.AND P0, PT, R3, R4, PT ;  /* 0x000000040300720c */ /* 0x000fe40003f06070 */
[----:B------:R-:W-:-:S04]  /*bed0*/  LOP3.LUT R3, R8, R9, RZ, 0x3c, !PT ;  /* 0x0000000908037212 */ /* 0x000fc800078e3cff */
[----:B------:R-:W-:-:S07]  /*bee0*/  ISETP.GE.AND P2, PT, R3, RZ, PT ;  /* 0x000000ff0300720c */ /* 0x000fce0003f46270 */
[----:B------:R-:W-:-:S06]  /*bef0*/  @P0 VIADD R2, R2, 0x1 ;  /* 0x0000000102020836 */ /* 0x000fcc0000000000 */
[----:B------:R-:W-:Y:S01]  /*bf00*/  @!P2 IMAD.MOV R2, RZ, RZ, -R2 ;  /* 0x000000ffff02a224 */ /* 0x000fe200078e0a02 */
[----:B------:R-:W-:-:S05]  /*bf10*/  @!P1 LOP3.LUT R2, RZ, R9, RZ, 0x33, !PT ;  /* 0x00000009ff029212 */ /* 0x000fca00078e33ff */
[----:B------:R-:W-:-:S04]  /*bf20*/  IMAD.MOV R18, RZ, RZ, -R2 ;  /* 0x000000ffff127224 */ /* 0x000fc800078e0a02 */
[C---:B------:R-:W-:Y:S02]  /*bf30*/  IMAD R18, R9.reuse, R18, R8 ;  /* 0x0000001209127224 */ /* 0x040fe400078e0208 */
[----:B------:R-:W-:-:S04]  /*bf40*/  IMAD R9, R9, 0x1000000, R2 ;  /* 0x0100000009097824 */ /* 0x000fc800078e0202 */
[----:B------:R-:W-:Y:S01]  /*bf50*/  IMAD R18, R18, 0x10000, R9 ;  /* 0x0001000012127824 */ /* 0x000fe200078e0209 */
[----:B------:R-:W-:Y:S06]  /*bf60*/  BRA `(.L_x_439) ;  /* 0x0000000000147947 */ /* 0x000fec0003800000 */
.L_x_436:
[----:B------:R-:W-:Y:S01]  /*bf70*/  ULDC UR4, c[0x0][0xc3c] ;  /* 0x00030f0000047ab9 */ /* 0x000fe20000000800 */
[----:B------:R-:W-:Y:S02]  /*bf80*/  IMAD.MOV.U32 R17, RZ, RZ, RZ ;  /* 0x000000ffff117224 */ /* 0x000fe400078e00ff */
[----:B------:R-:W-:Y:S02]  /*bf90*/  IMAD.U32 R16, RZ, RZ, UR6 ;  /* 0x00000006ff107e24 */ /* 0x000fe4000f8e00ff */
[----:B------:R-:W-:Y:S02]  /*bfa0*/  IMAD.MOV.U32 R18, RZ, RZ, RZ ;  /* 0x000000ffff127224 */ /* 0x000fe400078e00ff */
[----:B------:R-:W-:-:S07]  /*bfb0*/  IMAD.U32 R19, RZ, RZ, UR4 ;  /* 0x00000004ff137e24 */ /* 0x000fce000f8e00ff */
.L_x_439:
[----:B------:R-:W-:-:S13]  /*bfc0*/  ISETP.NE.AND P0, PT, R7, RZ, PT ;  /* 0x000000ff0700720c */ /* 0x000fda0003f05270 */
[----:B------:R-:W0:Y:S01]  /*bfd0*/  @!P0 S2R R3, SR_CgaCtaId ;  /* 0x0000000000038919 */ /* 0x000e220000008800 */
[----:B------:R-:W-:-:S04]  /*bfe0*/  @!P0 MOV R2, 0x400 ;  /* 0x0000040000028802 */ /* 0x000fc80000000f00 */
[----:B0-----:R-:W-:-:S05]  /*bff0*/  @!P0 LEA R2, R3, R2, 0x18 ;  /* 0x0000000203028211 */ /* 0x001fca00078ec0ff */
[----:B------:R1:W-:Y:S01]  /*c000*/  @!P0 STS.128 [R2+0x228d0], R16 ;  /* 0x0228d01002008388 */ /* 0x0003e20000000c00 */
[----:B------:R-:W-:Y:S06]  /*c010*/  BAR.ARV 0x5, 0x180 ;  /* 0x0146000000007b1d */ /* 0x000fec0000002000 */
.L_x_434:
[----:B------:R2:W-:Y:S01]  /*c020*/  STL [R1+0x24], RZ ;  /* 0x000024ff01007387 */ /* 0x0005e20000100800 */
[----:B------:R-:W-:Y:S01]  /*c030*/  ULDC UR4, c[0x0][0xc3c] ;  /* 0x00030f0000047ab9 */ /* 0x000fe20000000800 */
[----:B------:R-:W-:Y:S01]  /*c040*/  IMAD.MOV.U32 R26, RZ, RZ, 0x1 ;  /* 0x00000001ff1a7424 */ /* 0x000fe200078e00ff */
[----:B0-----:R-:W-:Y:S01]  /*c050*/  ISETP.GE.AND P0, PT, R19, UR4, PT ;  /* 0x0000000413007c0c */ /* 0x001fe2000bf06270 */
[----:B------:R-:W-:-:S12]  /*c060*/  IMAD.MOV.U32 R24, RZ, RZ, RZ ;  /* 0x000000ffff187224 */ /* 0x000fd800078e00ff */
[----:B--2---:R-:W-:Y:S05]  /*c070*/  @P0 BRA `(.L_x_440) ;  /* 0x0000004800500947 */ /* 0x004fea0003800000 */
[----:B------:R-:W0:Y:S01]  /*c080*/  S2UR UR5, SR_CgaCtaId ;  /* 0x00000000000579c3 */ /* 0x000e220000008800 */
[----:B------:R2:W-:Y:S01]  /*c090*/  STL [R1+0x24], RZ ;  /* 0x000024ff01007387 */ /* 0x0005e20000100800 */
[C---:B-1----:R-:W-:Y:S01]  /*c0a0*/  IMAD.SHL.U32 R2, R0.reuse, 0x8, RZ ;  /* 0x0000000800027824 */ /* 0x042fe200078e00ff */
[----:B------:R-:W-:Y:S01]  /*c0b0*/  UMOV UR4, 0x400 ;  /* 0x0000040000047882 */ /* 0x000fe20000000000 */
[----:B------:R-:W-:Y:S01]  /*c0c0*/  LOP3.LUT R4, R0, 0x7f, RZ, 0xc0, !PT ;  /* 0x0000007f00047812 */ /* 0x000fe200078ec0ff */
[----:B------:R-:W-:Y:S01]  /*c0d0*/  BSSY B8, `(.L_x_440) ;  /* 0x000048e000087945 */ /* 0x000fe20003800000 */
[----:B------:R-:W-:Y:S01]  /*c0e0*/  IMAD.MOV.U32 R26, RZ, RZ, 0x1 ;  /* 0x00000001ff1a7424 */ /* 0x000fe200078e00ff */
[----:B------:R-:W-:Y:S01]  /*c0f0*/  LOP3.LUT R3, R2, 0x1f8, RZ, 0xc0, !PT ;  /* 0x000001f802037812 */ /* 0x000fe200078ec0ff */
[----:B------:R-:W-:Y:S01]  /*c100*/  IMAD.MOV.U32 R24, RZ, RZ, RZ ;  /* 0x000000ffff187224 */ /* 0x000fe200078e00ff */
[----:B------:R-:W-:Y:S01]  /*c110*/  SHF.R.U32.HI R5, RZ, 0x3, R4 ;  /* 0x00000003ff057819 */ /* 0x000fe20000011604 */
[----:B------:R-:W-:Y:S01]  /*c120*/  ULOP3.LUT UR36, UR38, 0x2, URZ, 0xfc, !UPT ;  /* 0x0000000226247892 */ /* 0x000fe2000f8efc3f */
[----:B------:R-:W-:Y:S01]  /*c130*/  LOP3.LUT R3, R3, 0x38, R0, 0x78, !PT ;  /* 0x0000003803037812 */ /* 0x000fe200078e7800 */
[----:B------:R-:W-:Y:S01]  /*c140*/  IMAD.SHL.U32 R0, R0, 0x10, RZ ;  /* 0x0000001000007824 */ /* 0x000fe200078e00ff */
[----:B------:R-:W-:Y:S01]  /*c150*/  LOP3.LUT R4, R2, 0x38, RZ, 0xc0, !PT ;  /* 0x0000003802047812 */ /* 0x000fe200078ec0ff */
[----:B------:R-:W-:Y:S01]  /*c160*/  ULDC UR37, c[0x0][0xc] ;  /* 0x0000030000257ab9 */ /* 0x000fe20000000800 */
[----:B------:R-:W-:-:S02]  /*c170*/  LOP3.LUT R28, R3, 0x200, R2, 0xf8, !PT ;  /* 0x00000200031c7812 */ /* 0x000fc400078ef802 */
[----:B------:R-:W-:Y:S02]  /*c180*/  LOP3.LUT R0, R5, 0x70, R0, 0xf8, !PT ;  /* 0x0000007005007812 */ /* 0x000fe400078ef800 */
[C---:B------:R-:W-:Y:S02]  /*c190*/  LOP3.LUT R3, R4.reuse, 0x40, RZ, 0xfc, !PT ;  /* 0x0000004004037812 */ /* 0x040fe400078efcff */
[C---:B------:R-:W-:Y:S02]  /*c1a0*/  LOP3.LUT R2, R4.reuse, 0x80, RZ, 0xfc, !PT ;  /* 0x0000008004027812 */ /* 0x040fe400078efcff */
[----:B------:R-:W-:Y:S01]  /*c1b0*/  LOP3.LUT R0, R4, 0xc0, RZ, 0xfc, !PT ;  /* 0x000000c004007812 */ /* 0x000fe200078efcff */
[----:B0-----:R-:W-:-:S06]  /*c1c0*/  ULEA UR4, UR5, UR4, 0x18 ;  /* 0x0000000405047291 */ /* 0x001fcc000f8ec03f */
[----:B------:R-:W-:-:S04]  /*c1d0*/  IMAD.U32 R22, RZ, RZ, UR4 ;  /* 0x00000004ff167e24 */ /* 0x000fc8000f8e00ff */
[----:B--2---:R-:W-:-:S07]  /*c1e0*/  IMAD R36, R28, 0x2, R22 ;  /* 0x000000021c247824 */ /* 0x004fce00078e0216 */
.L_x_501:
[----:B0-----:R-:W0:Y:S02]  /*c1f0*/  LDC.64 R2, c[0x0][0xc88] ;  /* 0x00032200ff027b82 */ /* 0x001e240000000a00 */
[----:B0-----:R-:W-:-:S05]  /*c200*/  IMAD.WIDE R2, R19, 0x4, R2 ;  /* 0x0000000413027825 */ /* 0x001fca00078e0202 */
[----:B------:R-:W2:Y:S01]  /*c210*/  LDG.E R25, desc[UR50][R2.64] ;  /* 0x0000003202197981 */ /* 0x000ea2000c1e1900 */
[----:B------:R-:W-:Y:S05]  /*c220*/  YIELD ;  /* 0x0000000000007946 */ /* 0x000fea0003800000 */
[----:B------:R-:W-:Y:S01]  /*c230*/  ULDC.64 UR4, c[0x0][0xa28] ;  /* 0x00028a0000047ab9 */ /* 0x000fe20000000a00 */
[----:B------:R-:W-:Y:S01]  /*c240*/  IMAD.MOV.U32 R30, RZ, RZ, RZ ;  /* 0x000000ffff1e7224 */ /* 0x000fe200078e00ff */
[----:B------:R-:W-:Y:S01]  /*c250*/  ISETP.NE.U32.AND P0, PT, RZ, UR4, PT ;  /* 0x00000004ff007c0c */ /* 0x000fe2000bf05070 */
[----:B------:R-:W-:-:S03]  /*c260*/  ULDC.64 UR6, c[0x0][0xa18] ;  /* 0x0002860000067ab9 */ /* 0x000fc60000000a00 */
[----:B------:R-:W-:Y:S01]  /*c270*/  ISETP.NE.AND.EX P0, PT, RZ, UR5, PT, P0 ;  /* 0x00000005ff007c0c */ /* 0x000fe2000bf05300 */
[----:B------:R-:W-:Y:S01]  /*c280*/  IMAD.MOV.U32 R37, RZ, RZ, RZ ;  /* 0x000000ffff257224 */ /* 0x000fe200078e00ff */
[----:B--2---:R-:W-:-:S11]  /*c290*/  SHF.R.S32.HI R0, RZ, 0x1f, R25 ;  /* 0x0000001fff007819 */ /* 0x004fd60000011419 */
[C---:B------:R-:W-:Y:S01]  /*c2a0*/  @P0 LEA R2, P1, R25.reuse, UR4, 0x2 ;  /* 0x0000000419020c11 */ /* 0x040fe2000f8210ff */
[C---:B------:R-:W-:Y:S01]  /*c2b0*/  IMAD.SHL.U32 R31, R25.reuse, 0x4, RZ ;  /* 0x00000004191f7824 */ /* 0x040fe200078e00ff */
[C-C-:B------:R-:W-:Y:S01]  /*c2c0*/  SHF.L.U64.HI R33, R25.reuse, 0x2, R0.reuse ;  /* 0x0000000219217819 */ /* 0x140fe20000010200 */
[----:B------:R0:W-:Y:S01]  /*c2d0*/  STL [R1], R0 ;  /* 0x0000000001007387 */ /* 0x0001e20000100800 */
[----:B------:R-:W-:Y:S01]  /*c2e0*/  @P0 LEA.HI.X R3, R25, UR5, R0, 0x2, P1 ;  /* 0x0000000519030c11 */ /* 0x000fe200088f1400 */
[----:B------:R-:W-:-:S04]  /*c2f0*/  ULDC.64 UR4, c[0x0][0xa00] ;  /* 0x0002800000047ab9 */ /* 0x000fc80000000a00 */
[----:B-1----:R1:W5:Y:S01]  /*c300*/  @P0 LDG.E R30, desc[UR50][R2.64] ;  /* 0x00000032021e0981 */ /* 0x002362000c1e1900 */
[----:B------:R-:W-:Y:S02]  /*c310*/  ISETP.NE.U32.AND P0, PT, RZ, UR4, PT ;  /* 0x00000004ff007c0c */ /* 0x000fe4000bf05070 */
[----:B------:R-:W-:Y:S02]  /*c320*/  LOP3.LUT R23, R23, 0xfffffeff, RZ, 0xc0, !PT ;  /* 0xfffffeff17177812 */ /* 0x000fe400078ec0ff */
[----:B------:R-:W-:Y:S02]  /*c330*/  ISETP.NE.AND.EX P2, PT, RZ, UR5, PT, P0 ;  /* 0x00000005ff007c0c */ /* 0x000fe4000bf45300 */
[----:B------:R-:W-:Y:S02]  /*c340*/  ISETP.NE.U32.AND P0, PT, RZ, UR6, PT ;  /* 0x00000006ff007c0c */ /* 0x000fe4000bf05070 */
[----:B-1----:R-:W-:Y:S02]  /*c350*/  IADD3 R2, P1, R31, UR4, RZ ;  /* 0x000000041f027c10 */ /* 0x002fe4000ff3e0ff */
[----:B------:R-:W-:-:S02]  /*c360*/  ISETP.NE.AND.EX P0, PT, RZ, UR7, PT, P0 ;  /* 0x00000007ff007c0c */ /* 0x000fc4000bf05300 */
[----:B------:R-:W-:Y:S01]  /*c370*/  IADD3.X R3, R33, UR5, RZ, P1, !PT ;  /* 0x0000000521037c10 */ /* 0x000fe20008ffe4ff */
[----:B------:R-:W-:-:S04]  /*c380*/  ULDC.64 UR4, c[0x0][0x418] ;  /* 0x0001060000047ab9 */ /* 0x000fc80000000a00 */
[----:B------:R-:W-:Y:S01]  /*c390*/  @P2 LOP3.LUT R23, R23, 0x100, RZ, 0xfc, !PT ;  /* 0x0000010017172812 */ /* 0x000fe200078efcff */
[----:B------:R1:W5:Y:S05]  /*c3a0*/  @P2 LDG.E R37, desc[UR50][R2.64] ;  /* 0x0000003202252981 */ /* 0x00036a000c1e1900 */
[----:B------:R-:W-:-:S04]  /*c3b0*/  @P0 IADD3 R4, P1, R31, UR6, RZ ;  /* 0x000000061f040c10 */ /* 0x000fc8000ff3e0ff */
[----:B------:R-:W-:-:S05]  /*c3c0*/  @P0 IADD3.X R5, R33, UR7, RZ, P1, !PT ;  /* 0x0000000721050c10 */ /* 0x000fca0008ffe4ff */
[----:B0-----:R-:W2:Y:S01]  /*c3d0*/  @P0 LDG.E R0, desc[UR50][R4.64] ;  /* 0x0000003204000981 */ /* 0x001ea2000c1e1900 */
[----:B------:R-:W-:-:S03]  /*c3e0*/  UISETP.NE.U32.AND UP0, UPT, UR4, URZ, UPT ;  /* 0x0000003f0400728c */ /* 0x000fc6000bf05070 */
[----:B------:R-:W-:Y:S01]  /*c3f0*/  ULDC UR4, c[0x0][0x424] ;  /* 0x0001090000047ab9 */ /* 0x000fe20000000800 */
[----:B------:R-:W-:-:S03]  /*c400*/  UISETP.NE.AND.EX UP0, UPT, UR5, URZ, UPT, UP0 ;  /* 0x0000003f0500728c */ /* 0x000fc6000bf05300 */
[----:B------:R-:W-:Y:S01]  /*c410*/  ULDC UR5, c[0x0][0x2f0] ;  /* 0x0000bc0000057ab9 */ /* 0x000fe20000000800 */
[----:B------:R-:W-:-:S04]  /*c420*/  USEL UR4, UR4, 0x1, UP0 ;  /* 0x0000000104047887 */ /* 0x000fc80008000000 */
[----:B------:R-:W-:-:S06]  /*c430*/  UIMAD UR4, UR4, UR5, URZ ;  /* 0x00000005040472a4 */ /* 0x000fcc000f8e023f */
[----:B------:R-:W-:Y:S01]  /*c440*/  IMAD.U32 R7, RZ, RZ, UR4 ;  /* 0x00000004ff077e24 */ /* 0x000fe2000f8e00ff */
[----:B--2---:R1:W-:Y:S01]  /*c450*/  @P0 STL [R1+0x10], R0 ;  /* 0x0000100001000387 */ /* 0x0043e20000100800 */
[----:B---34-:R-:W-:Y:S05]  /*c460*/  @P0 BRA `(.L_x_441) ;  /* 0x0000000000200947 */ /* 0x018fea0003800000 */
[----:B------:R-:W-:Y:S02]  /*c470*/  ULDC UR4, c[0x0][0x288] ;  /* 0x0000a20000047ab9 */ /* 0x000fe40000000800 */
[----:B-1----:R-:W-:-:S05]  /*c480*/  IMAD.U32 R0, RZ, RZ, UR4 ;  /* 0x00000004ff007e24 */ /* 0x002fca000f8e00ff */
[----:B------:R0:W-:Y:S01]  /*c490*/  STL [R1+0x10], R0 ;  /* 0x0000100001007387 */ /* 0x0001e20000100800 */
[----:B------:R-:W-:Y:S05]  /*c4a0*/  @!P2 BRA `(.L_x_441) ;  /* 0x000000000010a947 */ /* 0x000fea0003800000 */
[----:B------:R-:W2:Y:S04]  /*c4b0*/  LDG.E R5, desc[UR50][R2.64] ;  /* 0x0000003202057981 */ /* 0x000ea8000c1e1900 */
[----:B0-----:R-:W2:Y:S02]  /*c4c0*/  LDG.E R0, desc[UR50][R2.64+0x4] ;  /* 0x0000043202007981 */ /* 0x001ea4000c1e1900 */
[----:B--2---:R-:W-:-:S05]  /*c4d0*/  IMAD.IADD R0, R0, 0x1, -R5 ;  /* 0x0000000100007824 */ /* 0x004fca00078e0a05 */
[----:B------:R2:W-:Y:S02]  /*c4e0*/  STL [R1+0x10], R0 ;  /* 0x0000100001007387 */ /* 0x0005e40000100800 */
.L_x_441:
[----:B------:R-:W-:Y:S01]  /*c4f0*/  ULDC.64 UR4, c[0x0][0xa20] ;  /* 0x0002880000047ab9 */ /* 0x000fe20000000a00 */
[----:B------:R-:W-:Y:S01]  /*c500*/  IMAD.MOV.U32 R27, RZ, RZ, R25 ;  /* 0x000000ffff1b7224 */ /* 0x000fe200078e0019 */
[----:B------:R-:W-:-:S04]  /*c510*/  ISETP.NE.U32.AND P0, PT, RZ, UR4, PT ;  /* 0x00000004ff007c0c */ /* 0x000fc8000bf05070 */
[----:B------:R-:W-:-:S13]  /*c520*/  ISETP.NE.AND.EX P0, PT, RZ, UR5, PT, P0 ;  /* 0x00000005ff007c0c */ /* 0x000fda000bf05300 */
[----:B------:R-:W-:Y:S05]  /*c530*/  @!P0 BRA `(.L_x_442) ;  /* 0x0000000000108947 */ /* 0x000fea0003800000 */
[----:B-1----:R-:W-:-:S04]  /*c540*/  IADD3 R2, P0, R31, UR4, RZ ;  /* 0x000000041f027c10 */ /* 0x002fc8000ff1e0ff */
[----:B------:R-:W-:-:S05]  /*c550*/  IADD3.X R3, R33, UR5, RZ, P0, !PT ;  /* 0x0000000521037c10 */ /* 0x000fca00087fe4ff */
[----:B------:R1:W5:Y:S01]  /*c560*/  LDG.E R7, desc[UR50][R2.64] ;  /* 0x0000003202077981 */ /* 0x000362000c1e1900 */
[----:B------:R-:W-:Y:S05]  /*c570*/  BRA `(.L_x_443) ;  /* 0x0000000000247947 */ /* 0x000fea0003800000 */
.L_x_442:
[----:B------:R-:W-:Y:S02]  /*c580*/  ULDC.64 UR4, c[0x0][0xa08] ;  /* 0x0002820000047ab9 */ /* 0x000fe40000000a00 */
[----:B------:R-:W-:-:S04]  /*c590*/  ISETP.NE.U32.AND P0, PT, RZ, UR4, PT ;  /* 0x00000004ff007c0c */ /* 0x000fc8000bf05070 */
[----:B------:R-:W-:-:S13]  /*c5a0*/  ISETP.NE.AND.EX P0, PT, RZ, UR5, PT, P0 ;  /* 0x00000005ff007c0c */ /* 0x000fda000bf05300 */
[----:B------:R-:W-:Y:S05]  /*c5b0*/  @!P0 BRA `(.L_x_443) ;  /* 0x0000000000148947 */ /* 0x000fea0003800000 */
[----:B-1----:R-:W1:Y:S02]  /*c5c0*/  LDC.64 R2, c[0x0][0xa08] ;  /* 0x00028200ff027b82 */ /* 0x002e640000000a00 */
[----:B-1----:R-:W-:-:S05]  /*c5d0*/  IMAD.WIDE R2, R27, 0x4, R2 ;  /* 0x000000041b027825 */ /* 0x002fca00078e0202 */
[----:B------:R-:W3:Y:S04]  /*c5e0*/  LDG.E R7, desc[UR50][R2.64] ;  /* 0x0000003202077981 */ /* 0x000ee8000c1e1900 */
[----:B0-2---:R-:W3:Y:S02]  /*c5f0*/  LDG.E R0, desc[UR50][R2.64+0x4] ;  /* 0x0000043202007981 */ /* 0x005ee4000c1e1900 */
[----:B---3--:R-:W-:-:S07]  /*c600*/  IMAD.IADD R7, R0, 0x1, -R7 ;  /* 0x0000000100077824 */ /* 0x008fce00078e0a07 */
.L_x_443:
[----:B-----5:R-:W-:Y:S01]  /*c610*/  IMAD.IADD R32, R7, 0x1, -R30 ;  /* 0x0000000107207824 */ /* 0x020fe200078e0a1e */
[----:B012---:R-:W-:Y:S01]  /*c620*/  LOP3.LUT R0, R18, 0xff000000, RZ, 0xc0, !PT ;  /* 0xff00000012007812 */ /* 0x007fe200078ec0ff */
[----:B------:R-:W-:Y:S02]  /*c630*/  BSSY B0, `(.L_x_444) ;  /* 0x0000028000007945 */ /* 0x000fe40003800000 */
[C---:B------:R-:W-:Y:S01]  /*c640*/  VIADD R2, R32.reuse, 0x5f ;  /* 0x0000005f20027836 */ /* 0x040fe20000000000 */
[----:B------:R-:W-:Y:S02]  /*c650*/  ISETP.GE.AND P0, PT, R32, 0x1, PT ;  /* 0x000000012000780c */ /* 0x000fe40003f06270 */
[----:B------:R-:W-:Y:S01]  /*c660*/  SHF.R.U32.HI R3, RZ, 0x8, R0 ;  /* 0x00000008ff037819 */ /* 0x000fe20000011600 */
[----:B------:R-:W-:Y:S01]  /*c670*/  IMAD.HI R2, R2, 0x2aaaaaab, RZ ;  /* 0x2aaaaaab02027827 */ /* 0x000fe200078e02ff */
[----:B------:R-:W-:-:S04]  /*c680*/  LOP3.LUT R0, R18, 0xff0000, RZ, 0xc0, !PT ;  /* 0x00ff000012007812 */ /* 0x000fc800078ec0ff */
[----:B------:R-:W-:Y:S02]  /*c690*/  LEA.HI R5, R0, R3, RZ, 0x10 ;  /* 0x0000000300057211 */ /* 0x000fe400078f80ff */
[----:B------:R-:W-:Y:S02]  /*c6a0*/  SHF.R.U32.HI R3, RZ, 0x1f, R2 ;  /* 0x0000001fff037819 */ /* 0x000fe40000011602 */
[----:B------:R-:W-:Y:S02]  /*c6b0*/  LOP3.LUT R29, R5, 0xff, RZ, 0xc0, !PT ;  /* 0x000000ff051d7812 */ /* 0x000fe400078ec0ff */
[----:B------:R-:W-:Y:S01]  /*c6c0*/  LEA.HI.SX32 R0, R2, R3, 0x1c ;  /* 0x0000000302007211 */ /* 0x000fe200078fe2ff */
[----:B------:R-:W-:Y:S01]  /*c6d0*/  IMAD.MOV.U32 R2, RZ, RZ, RZ ;  /* 0x000000ffff027224 */ /* 0x000fe200078e00ff */
[----:B------:R-:W-:Y:S06]  /*c6e0*/  @!P0 BRA `(.L_x_445) ;  /* 0x0000000000708947 */ /* 0x000fec0003800000 */
[----:B------:R-:W-:-:S04]  /*c6f0*/  SHF.R.U32.HI R5, RZ, 0x10, R5 ;  /* 0x00000010ff057819 */ /* 0x000fc80000011605 */
[----:B------:R-:W-:-:S13]  /*c700*/  ISETP.NE.AND P0, PT, R5, RZ, PT ;  /* 0x000000ff0500720c */ /* 0x000fda0003f05270 */
[----:B------:R-:W0:Y:S02]  /*c710*/  @!P0 LDC R5, c[0x0][0x9f0] ;  /* 0x00027c00ff058b82 */ /* 0x000e240000000800 */
[-C--:B0-----:R-:W-:Y:S02]  /*c720*/  IABS R4, R5.reuse ;  /* 0x0000000500047213 */ /* 0x081fe40000000000 */
[----:B------:R-:W-:Y:S02]  /*c730*/  IADD3 R6, R5, -0x1, R0 ;  /* 0xffffffff05067810 */ /* 0x000fe40007ffe000 */
[----:B------:R-:W0:Y:S02]  /*c740*/  I2F.RP R7, R4 ;  /* 0x0000000400077306 */ /* 0x000e240000209400 */
[----:B------:R-:W-:-:S04]  /*c750*/  LOP3.LUT R2, R6, R5, RZ, 0x3c, !PT ;  /* 0x0000000506027212 */ /* 0x000fc800078e3cff */
[----:B------:R-:W-:Y:S01]  /*c760*/  ISETP.GE.AND P2, PT, R2, RZ, PT ;  /* 0x000000ff0200720c */ /* 0x000fe20003f46270 */
[----:B------:R-:W-:Y:S01]  /*c770*/  IMAD.MOV.U32 R2, RZ, RZ, RZ ;  /* 0x000000ffff027224 */ /* 0x000fe200078e00ff */
[----:B0-----:R-:W0:Y:S02]  /*c780*/  MUFU.RCP R7, R7 ;  /* 0x0000000700077308 */ /* 0x001e240000001000 */
[----:B0-----:R-:W-:-:S06]  /*c790*/  VIADD R3, R7, 0xffffffe ;  /* 0x0ffffffe07037836 */ /* 0x001fcc0000000000 */
[----:B------:R-:W0:Y:S02]  /*c7a0*/  F2I.FTZ.U32.TRUNC.NTZ R3, R3 ;  /* 0x0000000300037305 */ /* 0x000e24000021f000 */
[----:B0-----:R-:W-:-:S04]  /*c7b0*/  IMAD.MOV R9, RZ, RZ, -R3 ;  /* 0x000000ffff097224 */ /* 0x001fc800078e0a03 */
[----:B------:R-:W-:-:S04]  /*c7c0*/  IMAD R9, R9, R4, RZ ;  /* 0x0000000409097224 */ /* 0x000fc800078e02ff */
[----:B------:R-:W-:Y:S01]  /*c7d0*/  IMAD.HI.U32 R2, R3, R9, R2 ;  /* 0x0000000903027227 */ /* 0x000fe200078e0002 */
[----:B------:R-:W-:Y:S02]  /*c7e0*/  IABS R3, R6 ;  /* 0x0000000600037213 */ /* 0x000fe40000000000 */
[----:B------:R-:W-:-:S03]  /*c7f0*/  IABS R6, R5 ;  /* 0x0000000500067213 */ /* 0x000fc60000000000 */
[----:B------:R-:W-:-:S04]  /*c800*/  IMAD.HI.U32 R2, R2, R3, RZ ;  /* 0x0000000302027227 */ /* 0x000fc800078e00ff */
[----:B------:R-:W-:-:S04]  /*c810*/  IMAD.MOV R6, RZ, RZ, -R6 ;  /* 0x000000ffff067224 */ /* 0x000fc800078e0a06 */
[----:B------:R-:W-:-:S05]  /*c820*/  IMAD R3, R2, R6, R3 ;  /* 0x0000000602037224 */ /* 0x000fca00078e0203 */
[----:B------:R-:W-:-:S13]  /*c830*/  ISETP.GT.U32.AND P1, PT, R4, R3, PT ;  /* 0x000000030400720c */ /* 0x000fda0003f24070 */
[----:B------:R-:W-:Y:S02]  /*c840*/  @!P1 IMAD.IADD R3, R3, 0x1, -R4 ;  /* 0x0000000103039824 */ /* 0x000fe400078e0a04 */
[----:B------:R-:W-:Y:S01]  /*c850*/  @!P1 VIADD R2, R2, 0x1 ;  /* 0x0000000102029836 */ /* 0x000fe20000000000 */
[----:B------:R-:W-:Y:S02]  /*c860*/  ISETP.NE.AND P1, PT, R5, RZ, PT ;  /* 0x000000ff0500720c */ /* 0x000fe40003f25270 */
[----:B------:R-:W-:-:S13]  /*c870*/  ISETP.GE.U32.AND P0, PT, R3, R4, PT ;  /* 0x000000040300720c */ /* 0x000fda0003f06070 */
[----:B------:R-:W-:-:S04]  /*c880*/  @P0 VIADD R2, R2, 0x1 ;  /* 0x0000000102020836 */ /* 0x000fc80000000000 */
[----:B------:R-:W-:Y:S01]  /*c890*/  @!P2 IMAD.MOV R2, RZ, RZ, -R2 ;  /* 0x000000ffff02a224 */ /* 0x000fe200078e0a02 */
[----:B------:R-:W-:-:S07]  /*c8a0*/  @!P1 LOP3.LUT R2, RZ, R5, RZ, 0x33, !PT ;  /* 0x00000005ff029212 */ /* 0x000fce00078e33ff */
.L_x_445:
[----:B------:R-:W-:Y:S05]  /*c8b0*/  BSYNC B0 ;  /* 0x0000000000007941 */ /* 0x000fea0003800000 */
.L_x_444:
[-C--:B------:R-:W-:Y:S01]  /*c8c0*/  IMAD R29, R29, R2.reuse, RZ ;  /* 0x000000021d1d7224 */ /* 0x080fe200078e02ff */
[----:B------:R-:W-:Y:S04]  /*c8d0*/  BSSY B7, `(.L_x_446) ;  /* 0x000034b000077945 */ /* 0x000fe80003800000 */
[----:B------:R-:W-:-:S04]  /*c8e0*/  VIADDMNMX R35, R29, R2, R0, PT ;  /* 0x000000021d237246 */ /* 0x000fc80003800100 */
[----:B------:R-:W-:Y:S01]  /*c8f0*/  ISETP.GT.AND P0, PT, R35, R29, PT ;  /* 0x0000001d2300720c */ /* 0x000fe20003f04270 */
[----:B------:R0:W-:-:S12]  /*c900*/  STL [R1+0x18], R35 ;  /* 0x0000182301007387 */ /* 0x0001d80000100800 */
[----:B0-----:R-:W-:Y:S05]  /*c910*/  @P0 BRA `(.L_x_447) ;  /* 0x0000000000440947 */ /* 0x001fea0003800000 */
[----:B------:R-:W0:Y:S02]  /*c920*/  S2R R3, SR_TID.X ;  /* 0x0000000000037919 */ /* 0x000e240000002100 */
[----:B0-----:R-:W-:-:S04]  /*c930*/  LOP3.LUT R3, R3, 0x7f, RZ, 0xc0, !PT ;  /* 0x0000007f03037812 */ /* 0x001fc800078ec0ff */
[----:B------:R-:W-:-:S13]  /*c940*/  ISETP.NE.AND P0, PT, R3, RZ, PT ;  /* 0x000000ff0300720c */ /* 0x000fda0003f05270 */
[----:B------:R-:W-:Y:S05]  /*c950*/  @P0 BRA `(.L_x_448) ;  /* 0x0000003400080947 */ /* 0x000fea0003800000 */
[----:B------:R-:W0:Y:S01]  /*c960*/  S2R R5, SR_LANEID ;  /* 0x0000000000057919 */ /* 0x000e220000000000 */
[----:B------:R-:W-:Y:S01]  /*c970*/  VOTEU.ANY UR4, UPT, PT ;  /* 0x0000000000047886 */ /* 0x000fe200038e0100 */
[----:B------:R-:W1:Y:S01]  /*c980*/  LDC.64 R2, c[0x0][0xc60] ;  /* 0x00031800ff027b82 */ /* 0x000e620000000a00 */
[----:B------:R-:W0:Y:S02]  /*c990*/  FLO.U32 R0, UR4 ;  /* 0x0000000400007d00 */ /* 0x000e2400080e0000 */
[----:B0-----:R-:W-:-:S06]  /*c9a0*/  ISETP.EQ.U32.AND P0, PT, R0, R5, PT ;  /* 0x000000050000720c */ /* 0x001fcc0003f02070 */
[----:B------:R-:W1:Y:S07]  /*c9b0*/  POPC R5, UR4 ;  /* 0x0000000400057d09 */ /* 0x000e6e0008000000 */
[----:B-1----:R-:W2:Y:S01]  /*c9c0*/  @P0 ATOMG.E.ADD.STRONG.GPU PT, R3, desc[UR50][R2.64], R5 ;  /* 0x00000005020309a8 */ /* 0x002ea200081ee1f2 */
[----:B------:R-:W0:Y:S02]  /*c9d0*/  S2R R4, SR_LTMASK ;  /* 0x0000000000047919 */ /* 0x000e240000003900 */
[----:B0-----:R-:W-:-:S04]  /*c9e0*/  LOP3.LUT R4, R4, UR4, RZ, 0xc0, !PT ;  /* 0x0000000404047c12 */ /* 0x001fc8000f8ec0ff */
[----:B------:R-:W0:Y:S01]  /*c9f0*/  POPC R7, R4 ;  /* 0x0000000400077309 */ /* 0x000e220000000000 */
[----:B--2---:R-:W0:Y:S02]  /*ca00*/  SHFL.IDX PT, R0, R3, R0, 0x1f ;  /* 0x00001f0003007589 */ /* 0x004e2400000e0000 */
[----:B0-----:R-:W-:Y:S01]  /*ca10*/  IADD3 R16, R0, UR37, R7 ;  /* 0x0000002500107c10 */ /* 0x001fe2000fffe007 */
[----:B------:R-:W-:Y:S06]  /*ca20*/  BRA `(.L_x_448) ;  /* 0x0000003000d47947 */ /* 0x000fec0003800000 */
.L_x_447:
[----:B------:R-:W-:Y:S01]  /*ca30*/  VIADD R0, R22, 0x1c400 ;  /* 0x0001c40016007836 */ /* 0x000fe20000000000 */
[----:B------:R-:W-:Y:S04]  /*ca40*/  BSSY B6, `(.L_x_449) ;  /* 0x0000013000067945 */ /* 0x000fe80003800000 */
[----:B------:R-:W-:-:S13]  /*ca50*/  LOP3.LUT P0, RZ, R0, 0x3ff, RZ, 0xc0, !PT ;  /* 0x000003ff00ff7812 */ /* 0x000fda000780c0ff */
[----:B------:R-:W-:Y:S05]  /*ca60*/  @!P0 BRA `(.L_x_450) ;  /* 0x0000000000408947 */ /* 0x000fea0003800000 */
[----:B------:R-:W-:Y:S01]  /*ca70*/  MOV R2, 0x0 ;  /* 0x0000000000027802 */ /* 0x000fe20000000f00 */
[----:B------:R-:W-:Y:S01]  /*ca80*/  ULDC.64 UR6, c[0x4][0x98] ;  /* 0x0100260000067ab9 */ /* 0x000fe20000000a00 */
[----:B------:R-:W-:Y:S01]  /*ca90*/  ULDC.64 UR8, c[0x4][0xa0] ;  /* 0x0100280000087ab9 */ /* 0x000fe20000000a00 */
[----:B------:R-:W-:Y:S01]  /*caa0*/  ULDC.64 UR4, c[0x4][0x8] ;  /* 0x0100020000047ab9 */ /* 0x000fe20000000a00 */
[----:B------:R-:W-:Y:S02]  /*cab0*/  IMAD.U32 R4, RZ, RZ, UR6 ;  /* 0x00000006ff047e24 */ /* 0x000fe4000f8e00ff */
[----:B------:R-:W0:Y:S01]  /*cac0*/  LDC.64 R2, c[0x4][R2] ;  /* 0x0100000002027b82 */ /* 0x000e220000000a00 */
[----:B------:R-:W-:Y:S02]  /*cad0*/  IMAD.U32 R5, RZ, RZ, UR7 ;  /* 0x00000007ff057e24 */ /* 0x000fe4000f8e00ff */
[----:B------:R-:W-:Y:S02]  /*cae0*/  IMAD.U32 R6, RZ, RZ, UR8 ;  /* 0x00000008ff067e24 */ /* 0x000fe4000f8e00ff */
[----:B------:R-:W-:-:S02]  /*caf0*/  IMAD.U32 R7, RZ, RZ, UR9 ;  /* 0x00000009ff077e24 */ /* 0x000fc4000f8e00ff */
[----:B------:R-:W-:Y:S02]  /*cb00*/  IMAD.U32 R10, RZ, RZ, UR4 ;  /* 0x00000004ff0a7e24 */ /* 0x000fe4000f8e00ff */
[----:B------:R-:W-:Y:S02]  /*cb10*/  IMAD.U32 R11, RZ, RZ, UR5 ;  /* 0x00000005ff0b7e24 */ /* 0x000fe4000f8e00ff */
[----:B------:R-:W-:Y:S02]  /*cb20*/  IMAD.MOV.U32 R8, RZ, RZ, 0x70 ;  /* 0x00000070ff087424 */ /* 0x000fe400078e00ff */
[----:B------:R-:W-:Y:S02]  /*cb30*/  IMAD.MOV.U32 R12, RZ, RZ, 0x1 ;  /* 0x00000001ff0c7424 */ /* 0x000fe400078e00ff */
[----:B------:R-:W-:-:S07]  /*cb40*/  IMAD.MOV.U32 R13, RZ, RZ, RZ ;  /* 0x000000ffff0d7224 */ /* 0x000fce00078e00ff */
[----:B------:R-:W-:-:S07]  /*cb50*/  LEPC R20, `(.L_x_450) ;  /* 0x000000001014794e */ /* 0x000fce0000000000 */
[----:B0-----:R-:W-:Y:S05]  /*cb60*/  CALL.ABS.NOINC R2 ;  /* 0x0000000002007343 */ /* 0x001fea0003c00000 */
.L_x_450:
[----:B------:R-:W-:Y:S05]  /*cb70*/  BSYNC B6 ;  /* 0x0000000000067941 */ /* 0x000fea0003800000 */
.L_x_449:
        /* <DEDUP_REMOVED lines=8> */
[----:B------:R0:W1:Y:S01]  /*cc00*/  LDC.64 R2, c[0x4][R34] ;  /* 0x0100000022027b82 */ /* 0x0000620000000a00 */
[----:B------:R-:W-:Y:S02]  /*cc10*/  IMAD.U32 R4, RZ, RZ, UR6 ;  /* 0x00000006ff047e24 */ /* 0x000fe4000f8e00ff */
[----:B------:R-:W-:Y:S02]  /*cc20*/  IMAD.U32 R5, RZ, RZ, UR7 ;  /* 0x00000007ff057e24 */ /* 0x000fe4000f8e00ff */
[----:B------:R-:W-:Y:S02]  /*cc30*/  IMAD.U32 R6, RZ, RZ, UR8 ;  /* 0x00000008ff067e24 */ /* 0x000fe4000f8e00ff */
[----:B------:R-:W-:-:S02]  /*cc40*/  IMAD.U32 R7, RZ, RZ, UR9 ;  /* 0x00000009ff077e24 */ /* 0x000fc4000f8e00ff */
[----:B------:R-:W-:Y:S02]  /*cc50*/  IMAD.U32 R10, RZ, RZ, UR4 ;  /* 0x00000004ff0a7e24 */ /* 0x000fe4000f8e00ff */
[----:B------:R-:W-:Y:S02]  /*cc60*/  IMAD.U32 R11, RZ, RZ, UR5 ;  /* 0x00000005ff0b7e24 */ /* 0x000fe4000f8e00ff */
[----:B------:R-:W-:Y:S02]  /*cc70*/  IMAD.MOV.U32 R8, RZ, RZ, 0x70 ;  /* 0x00000070ff087424 */ /* 0x000fe400078e00ff */
[----:B------:R-:W-:Y:S02]  /*cc80*/  IMAD.MOV.U32 R12, RZ, RZ, 0x1 ;  /* 0x00000001ff0c7424 */ /* 0x000fe400078e00ff */
[----:B0-----:R-:W-:-:S07]  /*cc90*/  IMAD.MOV.U32 R13, RZ, RZ, RZ ;  /* 0x000000ffff0d7224 */ /* 0x001fce00078e00ff */
[----:B------:R-:W-:-:S07]  /*cca0*/  LEPC R20, `(.L_x_453) ;  /* 0x000000001014794e */ /* 0x000fce0000000000 */
[----:B-1----:R-:W-:Y:S05]  /*ccb0*/  CALL.ABS.NOINC R2 ;  /* 0x0000000002007343 */ /* 0x002fea0003c00000 */
.L_x_453:
[----:B------:R0:W1:Y:S01]  /*ccc0*/  LDC.64 R2, c[0x4][R34] ;  /* 0x0100000022027b82 */ /* 0x0000620000000a00 */
[----:B------:R-:W-:Y:S01]  /*ccd0*/  ULDC.64 UR6, c[0x4][0x98] ;  /* 0x0100260000067ab9 */ /* 0x000fe20000000a00 */
[----:B------:R-:W-:Y:S01]  /*cce0*/  ULDC.64 UR8, c[0x4][0xa0] ;  /* 0x0100280000087ab9 */ /* 0x000fe20000000a00 */
[----:B------:R-:W-:Y:S01]  /*ccf0*/  ULDC.64 UR4, c[0x4][0x18] ;  /* 0x0100060000047ab9 */ /* 0x000fe20000000a00 */
        /* <DEDUP_REMOVED lines=11> */
.L_x_452:
[----:B------:R-:W-:Y:S05]  /*cdb0*/  BSYNC B6 ;  /* 0x0000000000067941 */ /* 0x000fea0003800000 */
.L_x_451:
[----:B------:R-:W-:Y:S01]  /*cdc0*/  ULDC.64 UR4, c[0x0][0x9f8] ;  /* 0x00027e0000047ab9 */ /* 0x000fe20000000a00 */
[----:B------:R-:W0:Y:S01]  /*cdd0*/  S2R R20, SR_TID.X ;  /* 0x0000000000147919 */ /* 0x000e220000002100 */
[----:B------:R-:W-:Y:S01]  /*cde0*/  ISETP.NE.U32.AND P0, PT, RZ, UR4, PT ;  /* 0x00000004ff007c0c */ /* 0x000fe2000bf05070 */
[----:B------:R-:W1:Y:S03]  /*cdf0*/  LDC R8, c[0x0][0x430] ;  /* 0x00010c00ff087b82 */ /* 0x000e660000000800 */
[----:B------:R-:W-:-:S13]  /*ce00*/  ISETP.NE.AND.EX P0, PT, RZ, UR5, PT, P0 ;  /* 0x00000005ff007c0c */ /* 0x000fda000bf05300 */
[----:B------:R-:W-:Y:S01]  /*ce10*/  @P0 IADD3 R2, P1, R31, UR4, RZ ;  /* 0x000000041f020c10 */ /* 0x000fe2000ff3e0ff */
[----:B------:R-:W-:Y:S01]  /*ce20*/  VIADD R0, R35, 0xffffffff ;  /* 0xffffffff23007836 */ /* 0x000fe20000000000 */
[----:B------:R-:W-:Y:S02]  /*ce30*/  ULDC UR4, c[0x0][0x320] ;  /* 0x0000c80000047ab9 */ /* 0x000fe40000000800 */
[----:B------:R-:W-:-:S05]  /*ce40*/  @P0 IADD3.X R3, R33, UR5, RZ, P1, !PT ;  /* 0x0000000521030c10 */ /* 0x000fca0008ffe4ff */
[----:B------:R2:W3:Y:S01]  /*ce50*/  @P0 LDG.E R27, desc[UR50][R2.64] ;  /* 0x00000032021b0981 */ /* 0x0004e2000c1e1900 */
[----:B0-----:R-:W-:-:S04]  /*ce60*/  LOP3.LUT R20, R20, 0x7f, RZ, 0xc0, !PT ;  /* 0x0000007f14147812 */ /* 0x001fc800078ec0ff */
[----:B------:R-:W-:Y:S02]  /*ce70*/  SHF.R.U32.HI R21, RZ, 0x3, R20 ;  /* 0x00000003ff157819 */ /* 0x000fe40000011614 */
[----:B------:R-:W0:Y:S01]  /*ce80*/  S2R R20, SR_TID.X ;  /* 0x0000000000147919 */ /* 0x000e220000002100 */
[----:B-1----:R-:W-:-:S13]  /*ce90*/  ISETP.NE.AND P2, PT, R8, 0x1, PT ;  /* 0x000000010800780c */ /* 0x002fda0003f45270 */
[----:B------:R-:W2:Y:S08]  /*cea0*/  @P2 LDC R6, c[0x0][0x434] ;  /* 0x00010d00ff062b82 */ /* 0x000eb00000000800 */
[----:B------:R-:W1:Y:S01]  /*ceb0*/  @P2 LDC R7, c[0x0][0x438] ;  /* 0x00010e00ff072b82 */ /* 0x000e620000000800 */
[----:B0-----:R-:W-:-:S05]  /*cec0*/  IMAD.SHL.U32 R20, R20, 0x10, RZ ;  /* 0x0000001014147824 */ /* 0x001fca00078e00ff */
[----:B------:R-:W-:-:S05]  /*ced0*/  LOP3.LUT R20, R21, 0x70, R20, 0xf8, !PT ;  /* 0x0000007015147812 */ /* 0x000fca00078ef814 */
[----:B------:R-:W-:-:S05]  /*cee0*/  IMAD R35, R0, 0x60, R20 ;  /* 0x0000006000237824 */ /* 0x000fca00078e0214 */
[----:B------:R-:W-:-:S04]  /*cef0*/  ISETP.GE.AND P0, PT, R35, R32, PT ;  /* 0x000000202300720c */ /* 0x000fc80003f06270 */
[----:B------:R-:W-:Y:S01]  /*cf00*/  ISETP.GT.U32.OR P0, PT, R20, 0x5f, P0 ;  /* 0x0000005f1400780c */ /* 0x000fe20000704470 */
[----:B------:R-:W0:Y:S01]  /*cf10*/  S2R R21, SR_TID.X ;  /* 0x0000000000157919 */ /* 0x000e220000002100 */
[----:B------:R-:W-:-:S11]  /*cf20*/  IMAD.IADD R35, R35, 0x1, R30 ;  /* 0x0000000123237824 */ /* 0x000fd600078e021e */
[----:B------:R-:W4:Y:S01]  /*cf30*/  @!P0 LDC.64 R4, c[0x0][0x428] ;  /* 0x00010a00ff048b82 */ /* 0x000f220000000a00 */
[----:B--2---:R-:W-:-:S04]  /*cf40*/  @P2 IMAD.HI.U32 R2, R35, R6, RZ ;  /* 0x0000000623022227 */ /* 0x004fc800078e00ff */
[----:B------:R-:W-:Y:S01]  /*cf50*/  IMAD.MOV.U32 R6, RZ, RZ, R35 ;  /* 0x000000ffff067224 */ /* 0x000fe200078e0023 */
[----:B-1----:R-:W-:-:S04]  /*cf60*/  @P2 SHF.R.U32.HI R6, RZ, R7, R2 ;  /* 0x00000007ff062219 */ /* 0x002fc80000011602 */
[--C-:B------:R-:W-:Y:S01]  /*cf70*/  @!P0 SHF.R.S32.HI R3, RZ, 0x1f, R6.reuse ;  /* 0x0000001fff038819 */ /* 0x100fe20000011406 */
[----:B------:R-:W-:Y:S02]  /*cf80*/  @!P0 IMAD.MOV.U32 R2, RZ, RZ, R6 ;  /* 0x000000ffff028224 */ /* 0x000fe400078e0006 */
[----:B0-----:R-:W-:-:S05]  /*cf90*/  IMAD.SHL.U32 R21, R21, 0x8, RZ ;  /* 0x0000000815157824 */ /* 0x001fca00078e00ff */
[----:B------:R-:W-:-:S04]  /*cfa0*/  LOP3.LUT R21, R21, 0x38, RZ, 0xc0, !PT ;  /* 0x0000003815157812 */ /* 0x000fc800078ec0ff */
[----:B------:R-:W-:Y:S02]  /*cfb0*/  LOP3.LUT R10, R21, 0x40, RZ, 0xfc, !PT ;  /* 0x00000040150a7812 */ /* 0x000fe400078efcff */
[----:B------:R-:W-:Y:S02]  /*cfc0*/  LOP3.LUT R23, R23, 0xffffff7f, RZ, 0xc0, !PT ;  /* 0xffffff7f17177812 */ /* 0x000fe400078ec0ff */
[----:B------:R-:W-:Y:S02]  /*cfd0*/  ISETP.GE.AND P3, PT, R10, UR4, PT ;  /* 0x000000040a007c0c */ /* 0x000fe4000bf66270 */
[----:B------:R-:W-:Y:S02]  /*cfe0*/  @P2 LOP3.LUT R23, R23, 0x80, RZ, 0xfc, !PT ;  /* 0x0000008017172812 */ /* 0x000fe400078efcff */
[----:B------:R-:W-:Y:S02]  /*cff0*/  LOP3.LUT R9, R21, 0x80, RZ, 0xfc, !PT ;  /* 0x0000008015097812 */ /* 0x000fe400078efcff */
[----:B------:R-:W-:Y:S01]  /*d000*/  LOP3.LUT R23, R23, 0xfffffff7, RZ, 0xc0, !PT ;  /* 0xfffffff717177812 */ /* 0x000fe200078ec0ff */
[----:B------:R-:W-:Y:S01]  /*d010*/  IMAD.MOV.U32 R34, RZ, RZ, RZ ;  /* 0x000000ffff227224 */ /* 0x000fe200078e00ff */
[----:B------:R-:W-:-:S05]  /*d020*/  ISETP.GE.AND P2, PT, R21, UR4, PT ;  /* 0x0000000415007c0c */ /* 0x000fca000bf46270 */
[----:B------:R-:W-:-:S04]  /*d030*/  @P3 LOP3.LUT R23, R23, 0x8, RZ, 0xfc, !PT ;  /* 0x0000000817173812 */ /* 0x000fc800078efcff */
[----:B------:R-:W-:-:S04]  /*d040*/  LOP3.LUT R23, R23, 0xffffffef, RZ, 0xc0, !PT ;  /* 0xffffffef17177812 */ /* 0x000fc800078ec0ff */
[----:B------:R-:W-:Y:S01]  /*d050*/  LOP3.LUT R23, R23, 0xfffffffb, RZ, 0xc0, !PT ;  /* 0xfffffffb17177812 */ /* 0x000fe200078ec0ff */
[----:B------:R-:W-:Y:S01]  /*d060*/  UMOV UR5, 0xffffffff ;  /* 0xffffffff00057882 */ /* 0x000fe20000000000 */
[----:B------:R-:W-:Y:S02]  /*d070*/  LOP3.LUT R18, R18, 0xffff, RZ, 0xc0, !PT ;  /* 0x0000ffff12127812 */ /* 0x000fe400078ec0ff */
[----:B---3--:R-:W-:Y:S01]  /*d080*/  SHF.R.S32.HI R31, RZ, 0x1f, R27 ;  /* 0x0000001fff1f7819 */ /* 0x008fe2000001141b */
[----:B----4-:R-:W-:-:S04]  /*d090*/  @!P0 IMAD.WIDE.U32 R2, R27, R4, R2 ;  /* 0x000000041b028225 */ /* 0x010fc800078e0002 */
[----:B------:R-:W-:-:S04]  /*d0a0*/  @!P0 IMAD R7, R31, R4, RZ ;  /* 0x000000041f078224 */ /* 0x000fc800078e02ff */
[----:B------:R-:W-:Y:S02]  /*d0b0*/  @!P0 IMAD R7, R27, R5, R7 ;  /* 0x000000051b078224 */ /* 0x000fe400078e0207 */
[----:B------:R-:W0:Y:S02]  /*d0c0*/  @!P0 LDC.64 R4, c[0x0][0x418] ;  /* 0x00010600ff048b82 */ /* 0x000e240000000a00 */
[----:B------:R-:W-:Y:S01]  /*d0d0*/  @!P0 IMAD.IADD R7, R3, 0x1, R7 ;  /* 0x0000000103078824 */ /* 0x000fe200078e0207 */
[----:B0-----:R-:W-:-:S04]  /*d0e0*/  @!P0 LEA R4, P1, R2, R4, 0x2 ;  /* 0x0000000402048211 */ /* 0x001fc800078210ff */
[----:B------:R-:W-:Y:S02]  /*d0f0*/  @!P0 LEA.HI.X R5, R2, R5, R7, 0x2, P1 ;  /* 0x0000000502058211 */ /* 0x000fe400008f1407 */
[----:B------:R-:W-:Y:S01]  /*d100*/  ISETP.GE.AND P1, PT, R9, UR4, PT ;  /* 0x0000000409007c0c */ /* 0x000fe2000bf26270 */
[----:B------:R-:W-:Y:S02]  /*d110*/  IMAD.MOV R2, RZ, RZ, -R6 ;  /* 0x000000ffff027224 */ /* 0x000fe400078e0a06 */
[----:B------:R0:W5:Y:S02]  /*d120*/  @!P0 LDG.E R34, desc[UR50][R4.64] ;  /* 0x0000003204228981 */ /* 0x000164000c1e1900 */
[----:B------:R-:W-:Y:S01]  /*d130*/  IMAD R35, R8, R2, R35 ;  /* 0x0000000208237224 */ /* 0x000fe200078e0223 */
[----:B------:R-:W-:-:S04]  /*d140*/  LOP3.LUT R8, R21, 0xc0, RZ, 0xfc, !PT ;  /* 0x000000c015087812 */ /* 0x000fc800078efcff */
[----:B------:R-:W-:-:S03]  /*d150*/  ISETP.GE.AND P0, PT, R8, UR4, PT ;  /* 0x0000000408007c0c */ /* 0x000fc6000bf06270 */
[----:B------:R-:W-:-:S04]  /*d160*/  @P1 LOP3.LUT R23, R23, 0x4, RZ, 0xfc, !PT ;  /* 0x0000000417171812 */ /* 0x000fc800078efcff */
[----:B------:R-:W-:-:S04]  /*d170*/  @P2 LOP3.LUT R23, R23, 0x10, RZ, 0xfc, !PT ;  /* 0x0000001017172812 */ /* 0x000fc800078efcff */
[----:B------:R-:W-:Y:S01]  /*d180*/  LOP3.LUT R23, R23, 0xfffffffd, RZ, 0xc0, !PT ;  /* 0xfffffffd17177812 */ /* 0x000fe200078ec0ff */
[----:B------:R-:W-:-:S03]  /*d190*/  IMAD.U32 R2, RZ, RZ, UR36 ;  /* 0x00000024ff027e24 */ /* 0x000fc6000f8e00ff */
[----:B------:R-:W-:Y:S01]  /*d1a0*/  @P0 LOP3.LUT R23, R23, 0x2, RZ, 0xfc, !PT ;  /* 0x0000000217170812 */ /* 0x000fe200078efcff */
[----:B0-----:R-:W-:Y:S06]  /*d1b0*/  BRA.DIV UR5, `(.L_x_454) ;  /* 0x0000003e055c7947 */ /* 0x001fec000b800000 */
.L_x_518:
[----:B------:R-:W-:Y:S02]  /*d1c0*/  ISETP.NE.AND P0, PT, R2, 0x3, PT ;  /* 0x000000030200780c */ /* 0x000fe40003f05270 */
[----:B------:R-:W-:Y:S02]  /*d1d0*/  ISETP.GT.U32.AND P1, PT, R20, 0x5f, PT ;  /* 0x0000005f1400780c */ /* 0x000fe40003f24070 */
[----:B------:R-:W-:Y:S02]  /*d1e0*/  LOP3.LUT R23, R23, 0xffffffbf, RZ, 0xc0, !PT ;  /* 0xffffffbf17177812 */ /* 0x000fe400078ec0ff */
[----:B------:R-:W-:-:S07]  /*d1f0*/  SEL R6, RZ, 0x1, P2 ;  /* 0x00000001ff067807 */ /* 0x000fce0001000000 */
[----:B------:R-:W-:-:S04]  /*d200*/  @P0 LOP3.LUT R23, R23, 0x40, RZ, 0xfc, !PT ;  /* 0x0000004017170812 */ /* 0x000fc800078efcff */
[----:B------:R-:W-:-:S04]  /*d210*/  LOP3.LUT R23, R23, 0xffffffdf, RZ, 0xc0, !PT ;  /* 0xffffffdf17177812 */ /* 0x000fc800078ec0ff */
[----:B------:R-:W-:Y:S01]  /*d220*/  @P1 LOP3.LUT R23, R23, 0x20, RZ, 0xfc, !PT ;  /* 0x0000002017171812 */ /* 0x000fe200078efcff */
[----:B------:R-:W-:Y:S06]  /*d230*/  @!P0 BRA `(.L_x_455) ;  /* 0x0000000000048947 */ /* 0x000fec0003800000 */
[----:B------:R-:W-:Y:S01]  /*d240*/  BPT.TRAP 0x1 ;  /* 0x000000040000795c */ /* 0x000fe20000300000 */
.L_x_455:
[----:B------:R-:W-:Y:S01]  /*d250*/  IMAD R32, R0, -0x60, R32 ;  /* 0xffffffa000207824 */ /* 0x000fe200078e0220 */
[----:B------:R-:W-:Y:S01]  /*d260*/  SHF.L.U32 R0, R26, 0x1f, RZ ;  /* 0x0000001f1a007819 */ /* 0x000fe200000006ff */
[----:B------:R-:W-:Y:S01]  /*d270*/  IMAD R33, R24, 0x8, R22 ;  /* 0x0000000818217824 */ /* 0x000fe200078e0216 */
[----:B------:R-:W-:Y:S03]  /*d280*/  BSSY B0, `(.L_x_456) ;  /* 0x0000003000007945 */ /* 0x000fe60003800000 */
[----:B------:R-:W0:Y:S02]  /*d290*/  SYNCS.PHASECHK.TRANS64.TRYWAIT P0, [R33+URZ+0x22840], R0 ;  /* 0x02284000210075a7 */ /* 0x000e24000800017f */
[----:B0-----:R-:W-:Y:S05]  /*d2a0*/  @!P0 BRA `(.L_x_457) ;  /* 0x0000003c00548947 */ /* 0x001fea0003800000 */
.L_x_519:
[----:B------:R-:W-:Y:S05]  /*d2b0*/  BSYNC B0 ;  /* 0x0000000000007941 */ /* 0x000fea0003800000 */
.L_x_456:
[----:B0-----:R-:W-:Y:S01]  /*d2c0*/  SHF.R.S32.HI R0, RZ, 0x1f, R35 ;  /* 0x0000001fff007819 */ /* 0x001fe20000011423 */
[----:B------:R-:W-:Y:S01]  /*d2d0*/  ULDC.64 UR4, c[0x0][0x300] ;  /* 0x0000c00000047ab9 */ /* 0x000fe20000000a00 */
[----:B------:R-:W0:Y:S01]  /*d2e0*/  S2R R8, SR_TID.X ;  /* 0x0000000000087919 */ /* 0x000e220000002100 */
[----:B------:R-:W-:Y:S01]  /*d2f0*/  IMAD.WIDE.U32 R2, R35, UR4, RZ ;  /* 0x0000000423027c25 */ /* 0x000fe2000f8e00ff */
[----:B-----5:R-:W-:Y:S01]  /*d300*/  SHF.R.S32.HI R4, RZ, 0x1f, R34 ;  /* 0x0000001fff047819 */ /* 0x020fe20000011422 */
[----:B------:R-:W-:Y:S01]  /*d310*/  ULDC.64 UR6, c[0x0][0x2e8] ;  /* 0x0000ba0000067ab9 */ /* 0x000fe20000000a00 */
[----:B------:R1:W-:Y:S01]  /*d320*/  STL [R1+0x1c], R0 ;  /* 0x00001c0001007387 */ /* 0x0003e20000100800 */
[----:B------:R-:W-:-:S03]  /*d330*/  LOP3.LUT R23, R23, 0xfffffffe, RZ, 0xc0, !PT ;  /* 0xfffffffe17177812 */ /* 0x000fc600078ec0ff */
[----:B------:R2:W-:Y:S01]  /*d340*/  STL [R1+0x20], R4 ;  /* 0x0000200401007387 */ /* 0x0005e20000100800 */
[----:B-1----:R-:W-:-:S04]  /*d350*/  IMAD R0, R0, UR4, RZ ;  /* 0x0000000400007c24 */ /* 0x002fc8000f8e02ff */
[----:B------:R-:W-:Y:S01]  /*d360*/  IMAD R0, R35, UR5, R0 ;  /* 0x0000000523007c24 */ /* 0x000fe2000f8e0200 */
[----:B------:R-:W-:-:S03]  /*d370*/  ULDC.64 UR4, c[0x0][0x310] ;  /* 0x0000c40000047ab9 */ /* 0x000fc60000000a00 */
[----:B------:R-:W-:Y:S02]  /*d380*/  IMAD.IADD R3, R3, 0x1, R0 ;  /* 0x0000000103037824 */ /* 0x000fe400078e0200 */
[----:B------:R-:W-:Y:S02]  /*d390*/  IMAD R0, R4, UR4, RZ ;  /* 0x0000000404007c24 */ /* 0x000fe4000f8e02ff */
[----:B--2---:R-:W1:Y:S01]  /*d3a0*/  S2R R4, SR_TID.X ;  /* 0x0000000000047919 */ /* 0x004e620000002100 */
[----:B------:R-:W-:-:S04]  /*d3b0*/  IMAD.WIDE.U32 R2, R34, UR4, R2 ;  /* 0x0000000422027c25 */ /* 0x000fc8000f8e0002 */
[----:B------:R-:W-:Y:S01]  /*d3c0*/  IMAD R0, R34, UR5, R0 ;  /* 0x0000000522007c24 */ /* 0x000fe2000f8e0200 */
[----:B------:R-:W-:Y:S01]  /*d3d0*/  ULDC.64 UR4, c[0x0][0x308] ;  /* 0x0000c20000047ab9 */ /* 0x000fe20000000a00 */
[----:B0-----:R-:W-:Y:S02]  /*d3e0*/  IMAD.SHL.U32 R8, R8, 0x8, RZ ;  /* 0x0000000808087824 */ /* 0x001fe400078e00ff */
[----:B------:R-:W-:-:S03]  /*d3f0*/  IMAD.IADD R3, R3, 0x1, R0 ;  /* 0x0000000103037824 */ /* 0x000fc600078e0200 */
[----:B------:R-:W-:Y:S01]  /*d400*/  LOP3.LUT R8, R8, 0x38, RZ, 0xc0, !PT ;  /* 0x0000003808087812 */ /* 0x000fe200078ec0ff */
[----:B------:R-:W-:Y:S01]  /*d410*/  IMAD.WIDE.U32 R2, R18, UR4, R2 ;  /* 0x0000000412027c25 */ /* 0x000fe2000f8e0002 */
[----:B------:R-:W-:Y:S02]  /*d420*/  ULDC UR4, c[0x0][0x2f4] ;  /* 0x0000bd0000047ab9 */ /* 0x000fe40000000800 */
[----:B------:R-:W-:Y:S02]  /*d430*/  ISETP.GE.AND P2, PT, R8, UR4, PT ;  /* 0x0000000408007c0c */ /* 0x000fe4000bf46270 */
[----:B------:R-:W-:-:S11]  /*d440*/  LEA R0, P0, R2, UR6, 0x1 ;  /* 0x0000000602007c11 */ /* 0x000fd6000f8008ff */
[----:B------:R-:W-:Y:S02]  /*d450*/  @P2 LOP3.LUT R23, R23, 0x1, RZ, 0xfc, !PT ;  /* 0x0000000117172812 */ /* 0x000fe400078efcff */
[----:B-1----:R-:W-:-:S04]  /*d460*/  LOP3.LUT R4, R4, 0x7f, RZ, 0xc0, !PT ;  /* 0x0000007f04047812 */ /* 0x002fc800078ec0ff */
[----:B------:R-:W-:Y:S01]  /*d470*/  SHF.R.U32.HI R5, RZ, 0x3, R4 ;  /* 0x00000003ff057819 */ /* 0x000fe20000011604 */
[----:B------:R-:W-:Y:S01]  /*d480*/  IMAD R4, R18, UR5, R3 ;  /* 0x0000000512047c24 */ /* 0x000fe2000f8e0203 */
[----:B------:R-:W-:-:S03]  /*d490*/  UMOV UR5, 0xffffffff ;  /* 0xffffffff00057882 */ /* 0x000fc60000000000 */
[----:B------:R-:W-:Y:S01]  /*d4a0*/  IMAD.IADD R32, R32, 0x1, -R5 ;  /* 0x0000000120207824 */ /* 0x000fe200078e0a05 */
[----:B------:R-:W-:Y:S01]  /*d4b0*/  LEA.HI.X R4, R2, UR7, R4, 0x1, P0 ;  /* 0x0000000702047c11 */ /* 0x000fe200080f0c04 */
[----:B------:R-:W-:-:S03]  /*d4c0*/  IMAD R5, R24, 0x1800, R28 ;  /* 0x0000180018057824 */ /* 0x000fc600078e021c */
[----:B------:R-:W-:Y:S01]  /*d4d0*/  ISETP.GE.AND P0, PT, R32, 0x1, PT ;  /* 0x000000012000780c */ /* 0x000fe20003f06270 */
[----:B------:R-:W-:-:S12]  /*d4e0*/  BRA.DIV UR5, `(.L_x_458) ;  /* 0x0000003a05d87947 */ /* 0x000fd8000b800000 */
[----:B------:R-:W0:Y:S01]  /*d4f0*/  SHFL.IDX PT, R3, R0, RZ, 0x181f ;  /* 0x00181fff00037589 */ /* 0x000e2200000e0000 */
[----:B------:R-:W-:-:S03]  /*d500*/  @P0 IMAD R7, R5, 0x2, R22 ;  /* 0x0000000205070824 */ /* 0x000fc600078e0216 */
[----:B------:R-:W1:Y:S01]  /*d510*/  SHFL.IDX PT, R2, R4, RZ, 0x181f ;  /* 0x00181fff04027589 */ /* 0x000e6200000e0000 */
[----:B0-----:R-:W-:-:S05]  /*d520*/  @P0 LEA R3, P1, R8, R3, 0x1 ;  /* 0x0000000308030211 */ /* 0x001fca00078208ff */
[----:B-1----:R-:W-:-:S05]  /*d530*/  @P0 IMAD.X R2, RZ, RZ, R2, P1 ;  /* 0x000000ffff020224 */ /* 0x002fca00008e0602 */
[----:B------:R-:W-:-:S04]  /*d540*/  @P0 LOP3.LUT R3, R3, R2, RZ, 0x3c, !PT ;  /* 0x0000000203030212 */ /* 0x000fc800078e3cff */
[----:B------:R-:W-:-:S04]  /*d550*/  @P0 LOP3.LUT R2, R3, R2, RZ, 0x3c, !PT ;  /* 0x0000000203020212 */ /* 0x000fc800078e3cff */
[----:B------:R-:W-:-:S05]  /*d560*/  @P0 LOP3.LUT R3, R3, R2, RZ, 0x3c, !PT ;  /* 0x0000000203030212 */ /* 0x000fca00078e3cff */
[----:B------:R-:W-:Y:S01]  /*d570*/  @!PT LDS RZ, [RZ] ;  /* 0x00000000fffff984 */ /* 0x000fe20000000800 */
[----:B------:R0:W-:Y:S01]  /*d580*/  @P0 LDGSTS.E.BYPASS.LTC128B.128 [R7+0x1c400], desc[UR50][R2.64], !P2 ;  /* 0x1c40000002070fae */ /* 0x0001e2000d101d72 */
[----:B------:R-:W-:-:S03]  /*d590*/  ISETP.GE.AND P0, PT, R32, 0x11, PT ;  /* 0x000000112000780c */ /* 0x000fc60003f06270 */
[----:B0-----:R-:W0:Y:S10]  /*d5a0*/  SHFL.IDX PT, R3, R0, 0x1, 0x181f ;  /* 0x00381f0000037f89 */ /* 0x001e3400000e0000 */
[----:B------:R-:W-:Y:S01]  /*d5b0*/  @P0 IMAD R7, R5, 0x2, R22 ;  /* 0x0000000205070824 */ /* 0x000fe200078e0216 */
[----:B------:R-:W1:Y:S01]  /*d5c0*/  SHFL.IDX PT, R2, R4, 0x1, 0x181f ;  /* 0x00381f0004027f89 */ /* 0x000e6200000e0000 */
[----:B0-----:R-:W-:-:S05]  /*d5d0*/  @P0 LEA R3, P1, R8, R3, 0x1 ;  /* 0x0000000308030211 */ /* 0x001fca00078208ff */
[----:B-1----:R-:W-:-:S05]  /*d5e0*/  @P0 IMAD.X R2, RZ, RZ, R2, P1 ;  /* 0x000000ffff020224 */ /* 0x002fca00008e0602 */
[----:B------:R-:W-:-:S04]  /*d5f0*/  @P0 LOP3.LUT R3, R3, R2, RZ, 0x3c, !PT ;  /* 0x0000000203030212 */ /* 0x000fc800078e3cff */
[----:B------:R-:W-:-:S04]  /*d600*/  @P0 LOP3.LUT R2, R3, R2, RZ, 0x3c, !PT ;  /* 0x0000000203020212 */ /* 0x000fc800078e3cff */
[----:B------:R-:W-:-:S05]  /*d610*/  @P0 LOP3.LUT R3, R3, R2, RZ, 0x3c, !PT ;  /* 0x0000000203030212 */ /* 0x000fca00078e3cff */
        /* <DEDUP_REMOVED lines=24> */
[----:B------:R-:W1:Y:S04]  /*d7a0*/  SHFL.IDX PT, R2, R4, 0x4, 0x181f ;  /* 0x00981f0004027f89 */ /* 0x000e6800000e0000 */
[----:B------:R-:W2:Y:S04]  /*d7b0*/  SHFL.IDX PT, R4, R4, 0x5, 0x181f ;  /* 0x00b81f0004047f89 */ /* 0x000ea800000e0000 */
[----:B------:R-:W3:Y:S01]  /*d7c0*/  SHFL.IDX PT, R0, R0, 0x5, 0x181f ;  /* 0x00b81f0000007f89 */ /* 0x000ee200000e0000 */
[----:B0-----:R-:W-:-:S05]  /*d7d0*/  @P0 LEA R3, P1, R8, R3, 0x1 ;  /* 0x0000000308030211 */ /* 0x001fca00078208ff */
[----:B-1----:R-:W-:-:S05]  /*d7e0*/  @P0 IMAD.X R2, RZ, RZ, R2, P1 ;  /* 0x000000ffff020224 */ /* 0x002fca00008e0602 */
[----:B------:R-:W-:-:S04]  /*d7f0*/  @P0 LOP3.LUT R3, R3, R2, RZ, 0x3c, !PT ;  /* 0x0000000203030212 */ /* 0x000fc800078e3cff */
[----:B------:R-:W-:-:S04]  /*d800*/  @P0 LOP3.LUT R2, R3, R2, RZ, 0x3c, !PT ;  /* 0x0000000203020212 */ /* 0x000fc800078e3cff */
[----:B------:R-:W-:-:S05]  /*d810*/  @P0 LOP3.LUT R3, R3, R2, RZ, 0x3c, !PT ;  /* 0x0000000203030212 */ /* 0x000fca00078e3cff */
[----:B--23--:R0:W-:Y:S02]  /*d820*/  @P0 LDGSTS.E.BYPASS.LTC128B.128 [R7+0x1e400], desc[UR50][R2.64], !P2 ;  /* 0x1e40000002070fae */ /* 0x00c1e4000d101d72 */
.L_x_533:
[----:B------:R-:W-:-:S13]  /*d830*/  ISETP.GE.AND P0, PT, R32, 0x51, PT ;  /* 0x000000512000780c */ /* 0x000fda0003f06270 */
[----:B01----:R-:W-:Y:S01]  /*d840*/  @P0 LEA R2, P1, R8, R0, 0x1 ;  /* 0x0000000008020211 */ /* 0x003fe200078208ff */
[----:B------:R-:W-:-:S04]  /*d850*/  @P0 IMAD R5, R5, 0x2, R22 ;  /* 0x0000000205050824 */ /* 0x000fc800078e0216 */
[----:B------:R-:W-:-:S05]  /*d860*/  @P0 IMAD.X R3, RZ, RZ, R4, P1 ;  /* 0x000000ffff030224 */ /* 0x000fca00008e0604 */
[----:B------:R-:W-:Y:S01]  /*d870*/  @!PT LDS RZ, [RZ] ;  /* 0x00000000fffff984 */ /* 0x000fe20000000800 */
[----:B------:R-:W-:Y:S01]  /*d880*/  @!PT LDS RZ, [RZ] ;  /* 0x00000000fffff984 */ /* 0x000fe20000000800 */
[----:B------:R-:W-:Y:S01]  /*d890*/  @!PT LDS RZ, [RZ] ;  /* 0x00000000fffff984 */ /* 0x000fe20000000800 */
[----:B------:R0:W-:Y:S01]  /*d8a0*/  @P0 LDGSTS.E.BYPASS.LTC128B.128 [R5+0x1ec00], desc[UR50][R2.64], !P2 ;  /* 0x1ec0000002050fae */ /* 0x0001e2000d101d72 */
[----:B------:R-:W-:Y:S01]  /*d8b0*/  PLOP3.LUT P0, PT, PT, PT, PT, 0x80, 0x0 ;  /* 0x000000000000781c */ /* 0x000fe20003f0f070 */
[----:B------:R-:W-:-:S12]  /*d8c0*/  NOP ;  /* 0x0000000000007918 */ /* 0x000fd80000000000 */
.L_x_459:
[----:B------:R-:W-:Y:S02]  /*d8d0*/  PLOP3.LUT P1, PT, P1, P0, PT, 0xa2, 0x0 ;  /* 0x000000000000781c */ /* 0x000fe40000f21472 */
[----:B------:R-:W-:-:S08]  /*d8e0*/  @P0 R2UR P1, UR4, R33 ;  /* 0x00000000210402ca */ /* 0x000fd00000020000 */
[----:B------:R-:W-:-:S05]  /*d8f0*/  @P0 PLOP3.LUT P0, PT, P1, PT, PT, 0x80, 0x0 ;  /* 0x000000000000081c */ /* 0x000fca0000f0f070 */
[----:B------:R-:W-:Y:S01]  /*d900*/  @!P1 SYNCS.ARRIVE.TRANS64.RED.A0T1 RZ, [UR4+0x22830], RZ ;  /* 0x022830ffffff99a7 */ /* 0x000fe20008200404 */
[----:B------:R-:W-:Y:S07]  /*d910*/  @!P1 ARRIVES.LDGSTSBAR.64.TRANSCNT [UR4+0x22830] ;  /* 0x02283000ff0099b0 */ /* 0x000fee0008000a84 */
[----:B------:R-:W-:Y:S05]  /*d920*/  @P0 BRA.U.ANY `(.L_x_459) ;  /* 0xfffffffd00e80947 */ /* 0x000fea000393ffff */
[----:B------:R-:W-:Y:S01]  /*d930*/  NOP ;  /* 0x0000000000007918 */ /* 0x000fe20000000000 */
[----:B------:R-:W-:-:S05]  /*d940*/  IMAD.U32 R0, RZ, RZ, UR36 ;  /* 0x00000024ff007e24 */ /* 0x000fca000f8e00ff */
[----:B------:R-:W-:-:S13]  /*d950*/  ISETP.NE.AND P2, PT, R0, 0x3, PT ;  /* 0x000000030000780c */ /* 0x000fda0003f45270 */
[----:B------:R-:W-:Y:S05]  /*d960*/  @!P2 BRA `(.L_x_460) ;  /* 0x000000000004a947 */ /* 0x000fea0003800000 */
[----:B------:R-:W-:Y:S01]  /*d970*/  BPT.TRAP 0x1 ;  /* 0x000000040000795c */ /* 0x000fe20000300000 */
.L_x_460:
[----:B0-----:R0:W5:Y:S01]  /*d980*/  LDL.LU R3, [R1] ;  /* 0x0000000001037983 */ /* 0x0011620000300800 */
[C---:B------:R-:W-:Y:S01]  /*d990*/  LOP3.LUT P3, RZ, R23.reuse, 0x8, RZ, 0xc0, !PT ;  /* 0x0000000817ff7812 */ /* 0x040fe2000786c0ff */
[----:B------:R0:W-:Y:S01]  /*d9a0*/  SYNCS.ARRIVE.TRANS64.A1T0 RZ, [R33+URZ+0x22830], RZ ;  /* 0x022830ff21ff79a7 */ /* 0x0001e2000810003f */
[----:B------:R-:W-:-:S13]  /*d9b0*/  LOP3.LUT P2, RZ, R23, 0x4, RZ, 0xc0, !PT ;  /* 0x0000000417ff7812 */ /* 0x000fda000784c0ff */
[----:B------:R-:W-:Y:S05]  /*d9c0*/  WARPSYNC.ALL ;  /* 0x0000000000007948 */ /* 0x000fea0003800000 */
[----:B------:R-:W-:Y:S01]  /*d9d0*/  BAR.SYNC.DEFER_BLOCKING 0x8, 0x180 ;  /* 0x0206000000007b1d */ /* 0x000fe20000010000 */
[----:B------:R-:W-:Y:S02]  /*d9e0*/  LOP3.LUT P1, RZ, R23, 0x100, RZ, 0xc0, !PT ;  /* 0x0000010017ff7812 */ /* 0x000fe4000782c0ff */
[----:B------:R-:W-:Y:S02]  /*d9f0*/  SEL R0, RZ, 0x2, P3 ;  /* 0x00000002ff007807 */ /* 0x000fe40001800000 */
[----:B------:R-:W-:Y:S01]  /*da00*/  SEL R2, RZ, 0x4, P2 ;  /* 0x00000004ff027807 */ /* 0x000fe20001000000 */
[----:B------:R-:W-:Y:S01]  /*da10*/  ULDC.64 UR4, c[0x0][0x298] ;  /* 0x0000a60000047ab9 */ /* 0x000fe20000000a00 */
[----:B------:R-:W-:Y:S01]  /*da20*/  SEL R4, R25, RZ, !P1 ;  /* 0x000000ff19047207 */ /* 0x000fe20004800000 */
[----:B------:R-:W-:Y:S01]  /*da30*/  BSSY B6, `(.L_x_461) ;  /* 0x0000021000067945 */ /* 0x000fe20003800000 */
[----:B------:R-:W-:-:S02]  /*da40*/  IADD3 R0, R2, R0, R6 ;  /* 0x0000000002007210 */ /* 0x000fc40007ffe006 */
[----:B------:R-:W-:Y:S01]  /*da50*/  LOP3.LUT P0, RZ, R23, 0x2, RZ, 0xc0, !PT ;  /* 0x0000000217ff7812 */ /* 0x000fe2000780c0ff */
[----:B------:R1:W-:Y:S03]  /*da60*/  STL [R1+0x14], R4 ;  /* 0x0000140401007387 */ /* 0x0003e60000100800 */
[----:B------:R-:W-:-:S05]  /*da70*/  SEL R25, RZ, 0x8, P0 ;  /* 0x00000008ff197807 */ /* 0x000fca0000000000 */
[----:B------:R-:W-:Y:S01]  /*da80*/  IMAD.IADD R25, R0, 0x1, R25 ;  /* 0x0000000100197824 */ /* 0x000fe200078e0219 */
[----:B------:R-:W-:Y:S01]  /*da90*/  SHF.R.S32.HI R0, RZ, 0x1f, R37 ;  /* 0x0000001fff007819 */ /* 0x000fe20000011425 */
[----:B-1----:R-:W-:-:S04]  /*daa0*/  IMAD.WIDE.U32 R4, R37, UR4, RZ ;  /* 0x0000000425047c25 */ /* 0x002fc8000f8e00ff */
[----:B------:R-:W-:-:S04]  /*dab0*/  IMAD R0, R0, UR4, RZ ;  /* 0x0000000400007c24 */ /* 0x000fc8000f8e02ff */
[----:B------:R-:W-:-:S04]  /*dac0*/  IMAD R0, R37, UR5, R0 ;  /* 0x0000000525007c24 */ /* 0x000fc8000f8e0200 */
[----:B------:R-:W-:Y:S01]  /*dad0*/  IMAD.IADD R37, R5, 0x1, R0 ;  /* 0x0000000105257824 */ /* 0x000fe200078e0200 */
[----:B-----5:R-:W-:-:S05]  /*dae0*/  SEL R2, R3, RZ, !P1 ;  /* 0x000000ff03027207 */ /* 0x020fca0004800000 */
[----:B------:R1:W-:Y:S04]  /*daf0*/  STL [R1], R2 ;  /* 0x0000000201007387 */ /* 0x0003e80000100800 */
[----:B------:R2:W-:Y:S01]  /*db00*/  STL.64 [R1+0x8], R4 ;  /* 0x0000080401007387 */ /* 0x0005e20000100a00 */
[----:B-1----:R-:W-:-:S05]  /*db10*/  VIADD R2, R22, 0x18400 ;  /* 0x0001840016027836 */ /* 0x002fca0000000000 */
[----:B------:R-:W-:-:S13]  /*db20*/  LOP3.LUT P0, RZ, R2, 0x3ff, RZ, 0xc0, !PT ;  /* 0x000003ff02ff7812 */ /* 0x000fda000780c0ff */
[----:B--2---:R-:W-:Y:S05]  /*db30*/  @!P0 BRA `(.L_x_462) ;  /* 0x0000000000408947 */ /* 0x004fea0003800000 */
[----:B------:R-:W-:Y:S01]  /*db40*/  MOV R2, 0x0 ;  /* 0x0000000000027802 */ /* 0x000fe20000000f00 */
[----:B------:R-:W-:Y:S01]  /*db50*/  ULDC.64 UR6, c[0x4][0x98] ;  /* 0x0100260000067ab9 */ /* 0x000fe20000000a00 */
[----:B------:R-:W-:Y:S01]  /*db60*/  ULDC.64 UR8, c[0x4][0xa0] ;  /* 0x0100280000087ab9 */ /* 0x000fe20000000a00 */
[----:B------:R-:W-:Y:S01]  /*db70*/  ULDC.64 UR4, c[0x4][0x20] ;  /* 0x0100080000047ab9 */ /* 0x000fe20000000a00 */
[----:B------:R-:W-:Y:S02]  /*db80*/  IMAD.U32 R4, RZ, RZ, UR6 ;  /* 0x00000006ff047e24 */ /* 0x000fe4000f8e00ff */
[----:B------:R-:W1:Y:S01]  /*db90*/  LDC.64 R2, c[0x4][R2] ;  /* 0x0100000002027b82 */ /* 0x000e620000000a00 */
        /* <DEDUP_REMOVED lines=9> */
[----:B01----:R-:W-:Y:S05]  /*dc30*/  CALL.ABS.NOINC R2 ;  /* 0x0000000002007343 */ /* 0x003fea0003c00000 */
.L_x_462:
[----:B------:R-:W-:Y:S05]  /*dc40*/  BSYNC B6 ;  /* 0x0000000000067941 */ /* 0x000fea0003800000 */
.L_x_461:
[----:B------:R-:W2:Y:S01]  /*dc50*/  LDL.LU.64 R2, [R1+0x8] ;  /* 0x0000080001027983 */ /* 0x000ea20000300a00 */
[----:B------:R-:W-:Y:S01]  /*dc60*/  ULDC.64 UR4, c[0x0][0x2d8] ;  /* 0x0000b60000047ab9 */ /* 0x000fe20000000a00 */
[----:B------:R-:W1:Y:S02]  /*dc70*/  LDC R6, c[0x0][0x448] ;  /* 0x00011200ff067b82 */ /* 0x000e640000000800 */
[----:B------:R-:W3:Y:S04]  /*dc80*/  LDL.LU R21, [R1] ;  /* 0x0000000001157983 */ /* 0x000ee80000300800 */
[----:B------:R-:W4:Y:S01]  /*dc90*/  LDL.LU R20, [R1+0x14] ;  /* 0x0000140001147983 */ /* 0x000f220000300800 */
[----:B------:R-:W-:-:S03]  /*dca0*/  IMAD.SHL.U32 R17, R17, 0x80, RZ ;  /* 0x0000008011117824 */ /* 0x000fc600078e00ff */
[----:B------:R0:W5:Y:S01]  /*dcb0*/  LDL R10, [R1+0x10] ;  /* 0x00001000010a7983 */ /* 0x0001620000100800 */
[----:B-1----:R-:W-:-:S13]  /*dcc0*/  ISETP.NE.AND P0, PT, R6, 0x1, PT ;  /* 0x000000010600780c */ /* 0x002fda0003f05270 */
[----:B------:R-:W1:Y:S01]  /*dcd0*/  @P0 LDC R4, c[0x0][0x44c] ;  /* 0x00011300ff040b82 */ /* 0x000e620000000800 */
[----:B------:R-:W0:Y:S02]  /*dce0*/  S2R R8, SR_TID.X ;  /* 0x0000000000087919 */ /* 0x000e240000002100 */
[----:B0-----:R-:W-:-:S05]  /*dcf0*/  IMAD.SHL.U32 R8, R8, 0x8, RZ ;  /* 0x0000000808087824 */ /* 0x001fca00078e00ff */
[----:B------:R-:W-:Y:S01]  /*dd00*/  LOP3.LUT R8, R8, 0x38, RZ, 0xc0, !PT ;  /* 0x0000003808087812 */ /* 0x000fe200078ec0ff */
[----:B--2---:R-:W-:Y:S02]  /*dd10*/  IMAD.MOV.U32 R3, RZ, RZ, R37 ;  /* 0x000000ffff037224 */ /* 0x004fe400078e0025 */
[----:B------:R-:W-:-:S04]  /*dd20*/  IMAD.WIDE.U32 R2, R18, UR4, R2 ;  /* 0x0000000412027c25 */ /* 0x000fc8000f8e0002 */
[----:B------:R-:W-:Y:S01]  /*dd30*/  IMAD R3, R18, UR5, R3 ;  /* 0x0000000512037c24 */ /* 0x000fe2000f8e0203 */
[----:B------:R-:W-:Y:S02]  /*dd40*/  ULDC.64 UR4, c[0x0][0x2e0] ;  /* 0x0000b80000047ab9 */ /* 0x000fe40000000a00 */
[----:B---3--:R-:W-:Y:S02]  /*dd50*/  IMAD R0, R21, UR4, RZ ;  /* 0x0000000415007c24 */ /* 0x008fe4000f8e02ff */
[----:B----4-:R-:W-:-:S04]  /*dd60*/  IMAD.WIDE.U32 R2, R20, UR4, R2 ;  /* 0x0000000414027c25 */ /* 0x010fc8000f8e0002 */
[----:B------:R-:W-:Y:S01]  /*dd70*/  IMAD R0, R20, UR5, R0 ;  /* 0x0000000514007c24 */ /* 0x000fe2000f8e0200 */
[----:B------:R-:W-:Y:S01]  /*dd80*/  ULDC.64 UR4, c[0x0][0x2d0] ;  /* 0x0000b40000047ab9 */ /* 0x000fe20000000a00 */
[----:B------:R-:W0:Y:S02]  /*dd90*/  S2R R20, SR_TID.X ;  /* 0x0000000000147919 */ /* 0x000e240000002100 */
[----:B------:R-:W-:Y:S02]  /*dda0*/  IMAD.IADD R3, R3, 0x1, R0 ;  /* 0x0000000103037824 */ /* 0x000fe400078e0200 */
[----:B------:R-:W2:Y:S01]  /*ddb0*/  @P0 LDC R0, c[0x0][0x450] ;  /* 0x00011400ff000b82 */ /* 0x000ea20000000800 */
[----:B0-----:R-:W-:-:S04]  /*ddc0*/  LOP3.LUT R20, R20, 0x7f, RZ, 0xc0, !PT ;  /* 0x0000007f14147812 */ /* 0x001fc800078ec0ff */
[----:B------:R-:W-:Y:S02]  /*ddd0*/  SHF.R.U32.HI R21, RZ, 0x3, R20 ;  /* 0x00000003ff157819 */ /* 0x000fe40000011614 */
[----:B------:R-:W0:Y:S02]  /*dde0*/  S2R R20, SR_TID.X ;  /* 0x0000000000147919 */ /* 0x000e240000002100 */
[----:B0-----:R-:W-:-:S05]  /*ddf0*/  IMAD.SHL.U32 R20, R20, 0x10, RZ ;  /* 0x0000001014147824 */ /* 0x001fca00078e00ff */
[----:B------:R-:W-:-:S04]  /*de00*/  LOP3.LUT R20, R21, 0x70, R20, 0xf8, !PT ;  /* 0x0000007015147812 */ /* 0x000fc800078ef814 */
[----:B------:R-:W-:-:S05]  /*de10*/  LOP3.LUT R5, R20, R17, RZ, 0xfc, !PT ;  /* 0x0000001114057212 */ /* 0x000fca00078efcff */
[----:B-1----:R-:W-:-:S04]  /*de20*/  @P0 IMAD.HI.U32 R7, R5, R4, RZ ;  /* 0x0000000405070227 */ /* 0x002fc800078e00ff */
[----:B------:R-:W-:Y:S01]  /*de30*/  IMAD.MOV.U32 R4, RZ, RZ, R5 ;  /* 0x000000ffff047224 */ /* 0x000fe200078e0005 */
[----:B--2---:R-:W-:Y:S01]  /*de40*/  @P0 SHF.R.U32.HI R4, RZ, R0, R7 ;  /* 0x00000000ff040219 */ /* 0x004fe20000011607 */
[----:B------:R-:W0:Y:S04]  /*de50*/  S2R R20, SR_TID.X ;  /* 0x0000000000147919 */ /* 0x000e280000002100 */
[----:B------:R-:W-:-:S04]  /*de60*/  IMAD.MOV R0, RZ, RZ, -R4 ;  /* 0x000000ffff007224 */ /* 0x000fc800078e0a04 */
[----:B------:R-:W-:Y:S01]  /*de70*/  IMAD R0, R6, R0, R5 ;  /* 0x0000000006007224 */ /* 0x000fe200078e0205 */
[----:B------:R-:W-:Y:S01]  /*de80*/  SHF.R.S32.HI R5, RZ, 0x1f, R4 ;  /* 0x0000001fff057819 */ /* 0x000fe20000011404 */
[----:B------:R-:W-:-:S04]  /*de90*/  IMAD.WIDE.U32 R2, R4, UR4, R2 ;  /* 0x0000000404027c25 */ /* 0x000fc8000f8e0002 */
[----:B------:R-:W-:-:S04]  /*dea0*/  IMAD R5, R5, UR4, RZ ;  /* 0x0000000405057c24 */ /* 0x000fc8000f8e02ff */
[----:B------:R-:W-:Y:S01]  /*deb0*/  IMAD R5, R4, UR5, R5 ;  /* 0x0000000504057c24 */ /* 0x000fe2000f8e0205 */
[----:B------:R-:W-:Y:S01]  /*dec0*/  SHF.R.S32.HI R4, RZ, 0x1f, R0 ;  /* 0x0000001fff047819 */ /* 0x000fe20000011400 */
[----:B------:R-:W-:Y:S02]  /*ded0*/  ULDC.64 UR4, c[0x0][0x2c8] ;  /* 0x0000b20000047ab9 */ /* 0x000fe40000000a00 */
[----:B------:R-:W-:Y:S02]  /*dee0*/  IMAD.IADD R3, R3, 0x1, R5 ;  /* 0x0000000103037824 */ /* 0x000fe400078e0205 */
[----:B------:R-:W-:Y:S02]  /*def0*/  IMAD R4, R4, UR4, RZ ;  /* 0x0000000404047c24 */ /* 0x000fe4000f8e02ff */
[----:B------:R-:W-:-:S04]  /*df00*/  IMAD.WIDE.U32 R2, R0, UR4, R2 ;  /* 0x0000000400027c25 */ /* 0x000fc8000f8e0002 */
[----:B------:R-:W-:Y:S01]  /*df10*/  IMAD R4, R0, UR5, R4 ;  /* 0x0000000500047c24 */ /* 0x000fe2000f8e0204 */
[----:B------:R-:W-:Y:S02]  /*df20*/  ULDC.64 UR4, c[0x0][0x280] ;  /* 0x0000a00000047ab9 */ /* 0x000fe40000000a00 */
[----:B------:R-:W-:Y:S01]  /*df30*/  LEA R0, P0, R2, UR4, 0x1 ;  /* 0x0000000402007c11 */ /* 0x000fe2000f8008ff */
[----:B------:R-:W-:Y:S01]  /*df40*/  IMAD.IADD R4, R3, 0x1, R4 ;  /* 0x0000000103047824 */ /* 0x000fe200078e0204 */
[----:B------:R-:W-:Y:S01]  /*df50*/  ULDC UR4, c[0x0][0x2b8] ;  /* 0x0000ae0000047ab9 */ /* 0x000fe20000000800 */
[----:B0-----:R-:W-:-:S03]  /*df60*/  LOP3.LUT R20, R20, 0x7f, RZ, 0xc0, !PT ;  /* 0x0000007f14147812 */ /* 0x001fc600078ec0ff */
[----:B------:R-:W-:Y:S01]  /*df70*/  LEA.HI.X R4, R2, UR5, R4, 0x1, P0 ;  /* 0x0000000502047c11 */ /* 0x000fe200080f0c04 */
[----:B------:R-:W-:Y:S01]  /*df80*/  UMOV UR5, 0xffffffff ;  /* 0xffffffff00057882 */ /* 0x000fe20000000000 */
[----:B------:R-:W-:Y:S02]  /*df90*/  ISETP.GE.AND P1, PT, R8, UR4, PT ;  /* 0x0000000408007c0c */ /* 0x000fe4000bf26270 */
[----:B------:R-:W-:Y:S01]  /*dfa0*/  SHF.R.U32.HI R9, RZ, 0x3, R20 ;  /* 0x00000003ff097819 */ /* 0x000fe20000011614 */
[----:B------:R-:W-:Y:S10]  /*dfb0*/  BRA.DIV UR5, `(.L_x_463) ;  /* 0x0000003a05247947 */ /* 0x000ff4000b800000 */
[----:B------:R-:W0:Y:S01]  /*dfc0*/  SHFL.IDX PT, R3, R0, RZ, 0x181f ;  /* 0x00181fff00037589 */ /* 0x000e2200000e0000 */
[----:B-----5:R-:W-:Y:S02]  /*dfd0*/  IMAD R5, R10, R6, RZ ;  /* 0x000000060a057224 */ /* 0x020fe400078e02ff */
[----:B------:R-:W-:Y:S01]  /*dfe0*/  IMAD.IADD R17, R9, 0x1, R17 ;  /* 0x0000000109117824 */ /* 0x000fe200078e0211 */
[----:B------:R-:W1:Y:S03]  /*dff0*/  SHFL.IDX PT, R2, R4, RZ, 0x181f ;  /* 0x00181fff04027589 */ /* 0x000e6600000e0000 */
[C---:B------:R-:W-:Y:S01]  /*e000*/  VIADD R6, R17.reuse, 0x10 ;  /* 0x0000001011067836 */ /* 0x040fe20000000000 */
[----:B------:R-:W-:Y:S01]  /*e010*/  ISETP.GE.AND P0, PT, R17, R5, PT ;  /* 0x000000051100720c */ /* 0x000fe20003f06270 */
[----:B------:R-:W-:-:S12]  /*e020*/  SHFL.IDX PT, R14, R0, 0x7, 0x181f ;  /* 0x00f81f00000e7f89 */ /* 0x000fd800000e0000 */
[----:B0-----:R-:W-:-:S05]  /*e030*/  @!P0 LEA R3, P2, R8, R3, 0x1 ;  /* 0x0000000308038211 */ /* 0x001fca00078408ff */
[----:B-1----:R-:W-:-:S05]  /*e040*/  @!P0 IMAD.X R2, RZ, RZ, R2, P2 ;  /* 0x000000ffff028224 */ /* 0x002fca00010e0602 */
[----:B------:R-:W-:-:S04]  /*e050*/  @!P0 LOP3.LUT R3, R3, R2, RZ, 0x3c, !PT ;  /* 0x0000000203038212 */ /* 0x000fc800078e3cff */
[----:B------:R-:W-:-:S04]  /*e060*/  @!P0 LOP3.LUT R2, R3, R2, RZ, 0x3c, !PT ;  /* 0x0000000203028212 */ /* 0x000fc800078e3cff */
[----:B------:R-:W-:-:S05]  /*e070*/  @!P0 LOP3.LUT R3, R3, R2, RZ, 0x3c, !PT ;  /* 0x0000000203038212 */ /* 0x000fca00078e3cff */
[----:B------:R0:W-:Y:S01]  /*e080*/  @!P0 LDGSTS.E.BYPASS.LTC128B.128 [R36+0x18400], desc[UR50][R2.64], !P1 ;  /* 0x1840000002248fae */ /* 0x0001e2000c901d72 */
[----:B------:R-:W-:Y:S01]  /*e090*/  ISETP.GE.AND P0, PT, R6, R5, PT ;  /* 0x000000050600720c */ /* 0x000fe20003f06270 */
[----:B------:R-:W-:Y:S02]  /*e0a0*/  VIADD R6, R17, 0x20 ;  /* 0x0000002011067836 */ /* 0x000fe40000000000 */
[----:B0-----:R-:W0:Y:S04]  /*e0b0*/  SHFL.IDX PT, R3, R0, 0x1, 0x181f ;  /* 0x00381f0000037f89 */ /* 0x001e2800000e0000 */
[----:B------:R-:W1:Y:S06]  /*e0c0*/  SHFL.IDX PT, R2, R4, 0x1, 0x181f ;  /* 0x00381f0004027f89 */ /* 0x000e6c00000e0000 */
        /* <DEDUP_REMOVED lines=46> */
[----:B------:R-:W-:-:S03]  /*e3b0*/  ISETP.GE.AND P0, PT, R6, R5, PT ;  /* 0x000000050600720c */ /* 0x000fc60003f06270 */
[----:B0-----:R-:W0:Y:S04]  /*e3c0*/  SHFL.IDX PT, R3, R0, 0x6, 0x181f ;  /* 0x00d81f0000037f89 */ /* 0x001e2800000e0000 */
[----:B------:R-:W1:Y:S04]  /*e3d0*/  SHFL.IDX PT, R2, R4, 0x6, 0x181f ;  /* 0x00d81f0004027f89 */ /* 0x000e6800000e0000 */
[----:B------:R-:W2:Y:S02]  /*e3e0*/  SHFL.IDX PT, R4, R4, 0x7, 0x181f ;  /* 0x00f81f0004047f89 */ /* 0x000ea400000e0000 */
[----:B0-----:R-:W-:-:S05]  /*e3f0*/  @!P0 LEA R3, P2, R8, R3, 0x1 ;  /* 0x0000000308038211 */ /* 0x001fca00078408ff */
[----:B-1----:R-:W-:-:S05]  /*e400*/  @!P0 IMAD.X R2, RZ, RZ, R2, P2 ;  /* 0x000000ffff028224 */ /* 0x002fca00010e0602 */
[----:B------:R-:W-:-:S04]  /*e410*/  @!P0 LOP3.LUT R3, R3, R2, RZ, 0x3c, !PT ;  /* 0x0000000203038212 */ /* 0x000fc800078e3cff */
[----:B------:R-:W-:-:S04]  /*e420*/  @!P0 LOP3.LUT R2, R3, R2, RZ, 0x3c, !PT ;  /* 0x0000000203028212 */ /* 0x000fc800078e3cff */
[----:B------:R-:W-:-:S05]  /*e430*/  @!P0 LOP3.LUT R3, R3, R2, RZ, 0x3c, !PT ;  /* 0x0000000203038212 */ /* 0x000fca00078e3cff */
[----:B--2---:R0:W-:Y:S02]  /*e440*/  @!P0 LDGSTS.E.BYPASS.LTC128B.128 [R36+0x1b400], desc[UR50][R2.64], !P1 ;  /* 0x1b40000002248fae */ /* 0x0041e4000c901d72 */
.L_x_550:
[----:B------:R-:W-:-:S05]  /*e450*/  VIADD R0, R17, 0x70 ;  /* 0x0000007011007836 */ /* 0x000fca0000000000 */
[----:B------:R-:W-:-:S13]  /*e460*/  ISETP.GE.AND P0, PT, R0, R5, PT ;  /* 0x000000050000720c */ /* 0x000fda0003f06270 */
[----:B0-----:R-:W-:-:S05]  /*e470*/  @!P0 LEA R2, P2, R8, R14, 0x1 ;  /* 0x0000000e08028211 */ /* 0x001fca00078408ff */
[----:B------:R-:W-:-:S05]  /*e480*/  @!P0 IMAD.X R3, RZ, RZ, R4, P2 ;  /* 0x000000ffff038224 */ /* 0x000fca00010e0604 */
[----:B------:R-:W-:Y:S01]  /*e490*/  @!PT LDS RZ, [RZ] ;  /* 0x00000000fffff984 */ /* 0x000fe20000000800 */
[----:B------:R-:W-:Y:S01]  /*e4a0*/  @!PT LDS RZ, [RZ] ;  /* 0x00000000fffff984 */ /* 0x000fe20000000800 */
[----:B------:R-:W-:Y:S01]  /*e4b0*/  @!PT LDS RZ, [RZ] ;  /* 0x00000000fffff984 */ /* 0x000fe20000000800 */
[----:B------:R0:W-:Y:S01]  /*e4c0*/  @!P0 LDGSTS.E.BYPASS.LTC128B.128 [R36+0x1bc00], desc[UR50][R2.64], !P1 ;  /* 0x1bc0000002248fae */ /* 0x0001e2000c901d72 */
[----:B------:R-:W-:Y:S01]  /*e4d0*/  PLOP3.LUT P0, PT, PT, PT, PT, 0x80, 0x0 ;  /* 0x000000000000781c */ /* 0x000fe20003f0f070 */
[----:B------:R-:W-:-:S12]  /*e4e0*/  NOP ;  /* 0x0000000000007918 */ /* 0x000fd80000000000 */
.L_x_464:
[----:B------:R-:W-:Y:S02]  /*e4f0*/  PLOP3.LUT P1, PT, P1, P0, PT, 0xa2, 0x0 ;  /* 0x000000000000781c */ /* 0x000fe40000f21472 */
[----:B------:R-:W-:-:S08]  /*e500*/  @P0 R2UR P1, UR4, R22 ;  /* 0x00000000160402ca */ /* 0x000fd00000020000 */
[----:B------:R-:W-:-:S05]  /*e510*/  @P0 PLOP3.LUT P0, PT, P1, PT, PT, 0x80, 0x0 ;  /* 0x000000000000081c */ /* 0x000fca0000f0f070 */
[----:B------:R-:W-:Y:S01]  /*e520*/  @!P1 SYNCS.ARRIVE.TRANS64.RED.A0T1 RZ, [UR4+0x22800], RZ ;  /* 0x022800ffffff99a7 */ /* 0x000fe20008200404 */
[----:B------:R-:W-:Y:S07]  /*e530*/  @!P1 ARRIVES.LDGSTSBAR.64.TRANSCNT [UR4+0x22800] ;  /* 0x02280000ff0099b0 */ /* 0x000fee0008000a84 */
[----:B------:R-:W-:Y:S05]  /*e540*/  @P0 BRA.U.ANY `(.L_x_464) ;  /* 0xfffffffd00e80947 */ /* 0x000fea000393ffff */
[----:B0-----:R-:W2:Y:S02]  /*e550*/  LDL.LU R2, [R1+0x24] ;  /* 0x0000240001027983 */ /* 0x001ea40000300800 */
[----:B--2---:R-:W-:-:S05]  /*e560*/  VIADD R2, R2, 0x1 ;  /* 0x0000000102027836 */ /* 0x004fca0000000000 */
[----:B------:R0:W-:Y:S01]  /*e570*/  STL [R1+0x24], R2 ;  /* 0x0000240201007387 */ /* 0x0001e20000100800 */
[----:B------:R-:W-:-:S04]  /*e580*/  LEA.HI R0, R2, R2, RZ, 0x1 ;  /* 0x0000000202007211 */ /* 0x000fc800078f08ff */
[----:B------:R-:W-:-:S05]  /*e590*/  LOP3.LUT R0, R0, 0xfffffffe, RZ, 0xc0, !PT ;  /* 0xfffffffe00007812 */ /* 0x000fca00078ec0ff */
[----:B------:R-:W-:-:S05]  /*e5a0*/  IMAD.IADD R0, R2, 0x1, -R0 ;  /* 0x0000000102007824 */ /* 0x000fca00078e0a00 */
[----:B------:R-:W-:Y:S01]  /*e5b0*/  SHF.L.U32 R3, R0, 0x1f, RZ ;  /* 0x0000001f00037819 */ /* 0x000fe200000006ff */
[----:B------:R-:W-:Y:S01]  /*e5c0*/  NOP ;  /* 0x0000000000007918 */ /* 0x000fe20000000000 */
[----:B------:R0:W-:Y:S01]  /*e5d0*/  SYNCS.ARRIVE.TRANS64.A1T0 RZ, [R22+URZ+0x22800], RZ ;  /* 0x022800ff16ff79a7 */ /* 0x0001e2000810003f */
[----:B------:R-:W-:Y:S01]  /*e5e0*/  BSSY B0, `(.L_x_465) ;  /* 0x0000003000007945 */ /* 0x000fe20003800000 */
[----:B------:R-:W1:Y:S03]  /*e5f0*/  SYNCS.PHASECHK.TRANS64.TRYWAIT P0, [R22+URZ+0x22820], R3 ;  /* 0x02282003160075a7 */ /* 0x000e66000800017f */
[----:B01----:R-:W-:Y:S05]  /*e600*/  @!P0 BRA `(.L_x_466) ;  /* 0x0000003c00308947 */ /* 0x003fea0003800000 */
.L_x_551:
[----:B------:R-:W-:Y:S05]  /*e610*/  BSYNC B0 ;  /* 0x0000000000007941 */ /* 0x000fea0003800000 */
.L_x_465:
[----:B------:R-:W-:-:S05]  /*e620*/  IMAD.U32 R0, RZ, RZ, UR36 ;  /* 0x00000024ff007e24 */ /* 0x000fca000f8e00ff */
[----:B------:R-:W-:-:S13]  /*e630*/  ISETP.NE.AND P0, PT, R0, 0x3, PT ;  /* 0x000000030000780c */ /* 0x000fda0003f05270 */
[----:B------:R-:W-:Y:S05]  /*e640*/  @!P0 BRA `(.L_x_467) ;  /* 0x0000000000048947 */ /* 0x000fea0003800000 */
[----:B------:R-:W-:Y:S01]  /*e650*/  BPT.TRAP 0x1 ;  /* 0x000000040000795c */ /* 0x000fe20000300000 */
.L_x_467:
[----:B------:R-:W-:Y:S01]  /*e660*/  SHF.L.U32 R0, R26, 0x1f, RZ ;  /* 0x0000001f1a007819 */ /* 0x000fe200000006ff */
[----:B------:R-:W-:Y:S03]  /*e670*/  BSSY B0, `(.L_x_468) ;  /* 0x0000003000007945 */ /* 0x000fe60003800000 */
[----:B------:R-:W1:Y:S02]  /*e680*/  SYNCS.PHASECHK.TRANS64.TRYWAIT P0, [R33+URZ+0x22860], R0 ;  /* 0x02286000210075a7 */ /* 0x000e64000800017f */
[----:B-1----:R-:W-:Y:S05]  /*e690*/  @!P0 BRA `(.L_x_469) ;  /* 0x0000003c00208947 */ /* 0x002fea0003800000 */
.L_x_552:
[----:B------:R-:W-:Y:S05]  /*e6a0*/  BSYNC B0 ;  /* 0x0000000000007941 */ /* 0x000fea0003800000 */
.L_x_468:
[----:B------:R-:W1:Y:S01]  /*e6b0*/  LDL.LU R2, [R1+0x1c] ;  /* 0x00001c0001027983 */ /* 0x000e620000300800 */
[----:B------:R-:W-:Y:S01]  /*e6c0*/  ULDC.64 UR4, c[0x0][0x328] ;  /* 0x0000ca0000047ab9 */ /* 0x000fe20000000a00 */
[----:B------:R-:W-:Y:S02]  /*e6d0*/  ULDC.64 UR6, c[0x0][0x318] ;  /* 0x0000c60000067ab9 */ /* 0x000fe40000000a00 */
[----:B------:R-:W2:Y:S01]  /*e6e0*/  LDL.LU R4, [R1+0x20] ;  /* 0x0000200001047983 */ /* 0x000ea20000300800 */
[----:B-1----:R-:W-:Y:S02]  /*e6f0*/  IMAD R0, R2, UR4, RZ ;  /* 0x0000000402007c24 */ /* 0x002fe4000f8e02ff */
[----:B0-----:R-:W-:-:S04]  /*e700*/  IMAD.WIDE.U32 R2, R35, UR4, RZ ;  /* 0x0000000423027c25 */ /* 0x001fc8000f8e00ff */
[----:B------:R-:W-:Y:S01]  /*e710*/  IMAD R5, R35, UR5, R0 ;  /* 0x0000000523057c24 */ /* 0x000fe2000f8e0200 */
[----:B------:R-:W-:-:S03]  /*e720*/  ULDC.64 UR4, c[0x0][0x338] ;  /* 0x0000ce0000047ab9 */ /* 0x000fc60000000a00 */
[----:B------:R-:W-:Y:S02]  /*e730*/  IMAD.IADD R3, R3, 0x1, R5 ;  /* 0x0000000103037824 */ /* 0x000fe400078e0205 */
[----:B--2---:R-:W-:Y:S02]  /*e740*/  IMAD R5, R4, UR4, RZ ;  /* 0x0000000404057c24 */ /* 0x004fe4000f8e02ff */
[----:B------:R-:W-:-:S04]  /*e750*/  IMAD.WIDE.U32 R2, R34, UR4, R2 ;  /* 0x0000000422027c25 */ /* 0x000fc8000f8e0002 */
[----:B------:R-:W-:Y:S01]  /*e760*/  IMAD R5, R34, UR5, R5 ;  /* 0x0000000522057c24 */ /* 0x000fe2000f8e0205 */
[----:B------:R-:W-:Y:S01]  /*e770*/  ULDC.64 UR4, c[0x0][0x330] ;  /* 0x0000cc0000047ab9 */ /* 0x000fe20000000a00 */
[----:B------:R-:W-:Y:S02]  /*e780*/  IMAD R4, R24, 0x6000, R28 ;  /* 0x0000600018047824 */ /* 0x000fe400078e021c */
[----:B------:R-:W-:Y:S02]  /*e790*/  IMAD.IADD R3, R3, 0x1, R5 ;  /* 0x0000000103037824 */ /* 0x000fe400078e0205 */
[----:B------:R-:W-:Y:S01]  /*e7a0*/  IMAD.WIDE.U32 R2, R18, UR4, R2 ;  /* 0x0000000412027c25 */ /* 0x000fe2000f8e0002 */
[----:B------:R-:W-:-:S03]  /*e7b0*/  UMOV UR4, 0xffffffff ;  /* 0xffffffff00047882 */ /* 0x000fc60000000000 */
[----:B------:R-:W-:Y:S01]  /*e7c0*/  IMAD R3, R18, UR5, R3 ;  /* 0x0000000512037c24 */ /* 0x000fe2000f8e0203 */
[----:B------:R-:W-:-:S04]  /*e7d0*/  LEA R5, P0, R2, UR6, 0x1 ;  /* 0x0000000602057c11 */ /* 0x000fc8000f8008ff */
[----:B------:R-:W-:Y:S01]  /*e7e0*/  LEA.HI.X R6, R2, UR7, R3, 0x1, P0 ;  /* 0x0000000702067c11 */ /* 0x000fe200080f0c03 */
[----:B------:R-:W-:Y:S08]  /*e7f0*/  BRA.DIV UR4, `(.L_x_470) ;  /* 0x0000003a04dc7947 */ /* 0x000ff0000b800000 */
[----:B------:R-:W0:Y:S01]  /*e800*/  S2R R2, SR_TID.X ;  /* 0x0000000000027919 */ /* 0x000e220000002100 */
[C---:B------:R-:W-:Y:S01]  /*e810*/  LOP3.LUT R7, R25.reuse, 0x1, RZ, 0xc0, !PT ;  /* 0x0000000119077812 */ /* 0x040fe200078ec0ff */
[----:B------:R-:W-:Y:S01]  /*e820*/  IMAD R4, R4, 0x2, R22 ;  /* 0x0000000204047824 */ /* 0x000fe200078e0216 */
[----:B------:R-:W-:Y:S01]  /*e830*/  LOP3.LUT P2, RZ, R25, 0x2, RZ, 0xc0, !PT ;  /* 0x0000000219ff7812 */ /* 0x000fe2000784c0ff */
[----:B------:R-:W1:Y:S01]  /*e840*/  SHFL.IDX PT, R14, R5, RZ, 0x181f ;  /* 0x00181fff050e7589 */ /* 0x000e6200000e0000 */
[----:B------:R-:W-:Y:S02]  /*e850*/  ISETP.NE.U32.AND P3, PT, R7, 0x1, PT ;  /* 0x000000010700780c */ /* 0x000fe40003f65070 */
[----:B------:R-:W-:Y:S01]  /*e860*/  LOP3.LUT P1, RZ, R25, 0x4, RZ, 0xc0, !PT ;  /* 0x0000000419ff7812 */ /* 0x000fe2000782c0ff */
[----:B------:R-:W2:Y:S01]  /*e870*/  SHFL.IDX PT, R3, R6, RZ, 0x181f ;  /* 0x00181fff06037589 */ /* 0x000ea200000e0000 */
[----:B0-----:R-:W-:-:S05]  /*e880*/  IMAD.SHL.U32 R2, R2, 0x8, RZ ;  /* 0x0000000802027824 */ /* 0x001fca00078e00ff */
[----:B------:R-:W-:-:S05]  /*e890*/  LOP3.LUT R2, R2, 0x38, RZ, 0xc0, !PT ;  /* 0x0000003802027812 */ /* 0x000fca00078ec0ff */
[----:B------:R-:W-:-:S05]  /*e8a0*/  IMAD.SHL.U32 R0, R2, 0x2, RZ ;  /* 0x0000000202007824 */ /* 0x000fca00078e00ff */
[----:B-1----:R-:W-:Y:S02]  /*e8b0*/  IADD3 R2, P0, R14, R0, RZ ;  /* 0x000000000e027210 */ /* 0x002fe40007f1e0ff */
[----:B------:R-:W0:Y:S03]  /*e8c0*/  SHFL.IDX PT, R14, R5, 0x1, 0x181f ;  /* 0x00381f00050e7f89 */ /* 0x000e2600000e0000 */
[----:B--2---:R-:W-:Y:S01]  /*e8d0*/  IMAD.X R3, RZ, RZ, R3, P0 ;  /* 0x000000ffff037224 */ /* 0x004fe200000e0603 */
[----:B------:R-:W-:-:S13]  /*e8e0*/  ISETP.LT.OR P0, PT, R32, 0x1, P3 ;  /* 0x000000012000780c */ /* 0x000fda0001f01670 */
[----:B------:R-:W-:Y:S01]  /*e8f0*/  LDGSTS.E.BYPASS.LTC128B.128 [R4+0x400], desc[UR50][R2.64], !P0 ;  /* 0x0040000002047fae */ /* 0x000fe2000c101d72 */
[----:B------:R-:W-:-:S13]  /*e900*/  ISETP.LT.OR P0, PT, R32, 0x1, !P2 ;  /* 0x000000012000780c */ /* 0x000fda0005701670 */
[----:B------:R-:W-:Y:S01]  /*e910*/  LDGSTS.E.BYPASS.LTC128B.128 [R4+0x3400], desc[UR50][R2.64+0x80], !P0 ;  /* 0x0340008002047fae */ /* 0x000fe2000c101d72 */
[----:B------:R-:W-:-:S13]  /*e920*/  ISETP.LT.OR P0, PT, R32, 0x1, !P1 ;  /* 0x000000012000780c */ /* 0x000fda0004f01670 */
[----:B------:R-:W-:Y:S01]  /*e930*/  LDGSTS.E.BYPASS.LTC128B.128 [R4+0x6400], desc[UR50][R2.64+0x100], !P0 ;  /* 0x0640010002047fae */ /* 0x000fe2000c101d72 */
[----:B------:R-:W-:-:S04]  /*e940*/  LOP3.LUT P0, RZ, R25, 0x8, RZ, 0xc0, !PT ;  /* 0x0000000819ff7812 */ /* 0x000fc8000780c0ff */
[----:B------:R-:W-:-:S13]  /*e950*/  ISETP.LT.OR P4, PT, R32, 0x1, !P0 ;  /* 0x000000012000780c */ /* 0x000fda0004781670 */
[----:B------:R1:W-:Y:S04]  /*e960*/  LDGSTS.E.BYPASS.LTC128B.128 [R4+0x9400], desc[UR50][R2.64+0x180], !P4 ;  /* 0x0940018002047fae */ /* 0x0003e8000e101d72 */
[----:B-1----:R-:W1:Y:S01]  /*e970*/  SHFL.IDX PT, R3, R6, 0x1, 0x181f ;  /* 0x00381f0006037f89 */ /* 0x002e6200000e0000 */
        /* <DEDUP_REMOVED lines=11> */
[----:B0-----:R-:W-:-:S03]  /*ea30*/  IADD3 R8, P4, R14, R0, RZ ;  /* 0x000000000e087210 */ /* 0x001fc60007f9e0ff */
[----:B------:R-:W-:Y:S04]  /*ea40*/  SHFL.IDX PT, R14, R5, 0x3, 0x181f ;  /* 0x00781f00050e7f89 */ /* 0x000fe800000e0000 */
[----:B-1----:R-:W0:Y:S02]  /*ea50*/  SHFL.IDX PT, R3, R6, 0x2, 0x181f ;  /* 0x00581f0006037f89 */ /* 0x002e2400000e0000 */
[----:B0-----:R-:W-:Y:S01]  /*ea60*/  IMAD.X R9, RZ, RZ, R3, P4 ;  /* 0x000000ffff097224 */ /* 0x001fe200020e0603 */
[----:B------:R-:W-:Y:S01]  /*ea70*/  ISETP.LT.OR P4, PT, R32, 0x21, P3 ;  /* 0x000000212000780c */ /* 0x000fe20001f81670 */
[----:B------:R-:W0:-:S12]  /*ea80*/  SHFL.IDX PT, R3, R6, 0x3, 0x181f ;  /* 0x00781f0006037f89 */ /* 0x000e1800000e0000 */
[----:B------:R-:W-:Y:S01]  /*ea90*/  LDGSTS.E.BYPASS.LTC128B.128 [R4+0x1400], desc[UR50][R8.64], !P4 ;  /* 0x0140000008047fae */ /* 0x000fe2000e101d72 */
[----:B------:R-:W-:-:S13]  /*eaa0*/  ISETP.LT.OR P4, PT, R32, 0x21, !P2 ;  /* 0x000000212000780c */ /* 0x000fda0005781670 */
[----:B------:R-:W-:Y:S01]  /*eab0*/  LDGSTS.E.BYPASS.LTC128B.128 [R4+0x4400], desc[UR50][R8.64+0x80], !P4 ;  /* 0x0440008008047fae */ /* 0x000fe2000e101d72 */
[----:B------:R-:W-:-:S13]  /*eac0*/  ISETP.LT.OR P4, PT, R32, 0x21, !P1 ;  /* 0x000000212000780c */ /* 0x000fda0004f81670 */
[----:B------:R-:W-:Y:S01]  /*ead0*/  LDGSTS.E.BYPASS.LTC128B.128 [R4+0x7400], desc[UR50][R8.64+0x100], !P4 ;  /* 0x0740010008047fae */ /* 0x000fe2000e101d72 */
[----:B------:R-:W-:-:S13]  /*eae0*/  ISETP.LT.OR P4, PT, R32, 0x21, !P0 ;  /* 0x000000212000780c */ /* 0x000fda0004781670 */
[----:B------:R-:W-:Y:S01]  /*eaf0*/  LDGSTS.E.BYPASS.LTC128B.128 [R4+0xa400], desc[UR50][R8.64+0x180], !P4 ;  /* 0x0a40018008047fae */ /* 0x000fe2000e101d72 */
[----:B------:R-:W-:-:S03]  /*eb00*/  IADD3 R2, P4, R14, R0, RZ ;  /* 0x000000000e027210 */ /* 0x000fc60007f9e0ff */
[----:B------:R-:W1:Y:S02]  /*eb10*/  SHFL.IDX PT, R14, R5, 0x4, 0x181f ;  /* 0x00981f00050e7f89 */ /* 0x000e6400000e0000 */
[----:B0-----:R-:W-:Y:S01]  /*eb20*/  IMAD.X R3, RZ, RZ, R3, P4 ;  /* 0x000000ffff037224 */ /* 0x001fe200020e0603 */
[----:B------:R-:W-:-:S13]  /*eb30*/  ISETP.LT.OR P4, PT, R32, 0x31, P3 ;  /* 0x000000312000780c */ /* 0x000fda0001f81670 */
[----:B------:R-:W-:Y:S01]  /*eb40*/  LDGSTS.E.BYPASS.LTC128B.128 [R4+0x1c00], desc[UR50][R2.64], !P4 ;  /* 0x01c0000002047fae */ /* 0x000fe2000e101d72 */
[----:B------:R-:W-:-:S13]  /*eb50*/  ISETP.LT.OR P4, PT, R32, 0x31, !P2 ;  /* 0x000000312000780c */ /* 0x000fda0005781670 */
[----:B------:R-:W-:Y:S01]  /*eb60*/  LDGSTS.E.BYPASS.LTC128B.128 [R4+0x4c00], desc[UR50][R2.64+0x80], !P4 ;  /* 0x04c0008002047fae */ /* 0x000fe2000e101d72 */
[----:B------:R-:W-:-:S13]  /*eb70*/  ISETP.LT.OR P4, PT, R32, 0x31, !P1 ;  /* 0x000000312000780c */ /* 0x000fda0004f81670 */
[----:B------:R-:W-:Y:S01]  /*eb80*/  LDGSTS.E.BYPASS.LTC128B.128 [R4+0x7c00], desc[UR50][R2.64+0x100], !P4 ;  /* 0x07c0010002047fae */ /* 0x000fe2000e101d72 */
[----:B------:R-:W-:-:S13]  /*eb90*/  ISETP.LT.OR P4, PT, R32, 0x31, !P0 ;  /* 0x000000312000780c */ /* 0x000fda0004781670 */
[----:B------:R0:W-:Y:S04]  /*eba0*/  LDGSTS.E.BYPASS.LTC128B.128 [R4+0xac00], desc[UR50][R2.64+0x180], !P4 ;  /* 0x0ac0018002047fae */ /* 0x0001e8000e101d72 */
[----:B0-----:R-:W0:Y:S01]  /*ebb0*/  SHFL.IDX PT, R3, R6, 0x4, 0x181f ;  /* 0x00981f0006037f89 */ /* 0x001e2200000e0000 */
[----:B-1----:R-:W-:-:S03]  /*ebc0*/  IADD3 R2, P4, R14, R0, RZ ;  /* 0x000000000e027210 */ /* 0x002fc60007f9e0ff */
[----:B------:R-:W1:Y:S04]  /*ebd0*/  SHFL.IDX PT, R6, R6, 0x5, 0x181f ;  /* 0x00b81f0006067f89 */ /* 0x000e6800000e0000 */
[----:B------:R2:W3:Y:S01]  /*ebe0*/  SHFL.IDX PT, R14, R5, 0x5, 0x181f ;  /* 0x00b81f00050e7f89 */ /* 0x0004e200000e0000 */
[----:B0-----:R-:W-:Y:S01]  /*ebf0*/  IMAD.X R3, RZ, RZ, R3, P4 ;  /* 0x000000ffff037224 */ /* 0x001fe200020e0603 */
        /* <DEDUP_REMOVED lines=8> */
.L_x_566:
[C---:B------:R-:W-:Y:S02]  /*ec80*/  ISETP.LT.OR P3, PT, R32.reuse, 0x51, P3 ;  /* 0x000000512000780c */ /* 0x040fe40001f61670 */
[C---:B------:R-:W-:Y:S02]  /*ec90*/  ISETP.LT.OR P2, PT, R32.reuse, 0x51, !P2 ;  /* 0x000000512000780c */ /* 0x040fe40005741670 */
[----:B------:R-:W-:Y:S02]  /*eca0*/  ISETP.LT.OR P1, PT, R32, 0x51, !P1 ;  /* 0x000000512000780c */ /* 0x000fe40004f21670 */
[----:B0-2---:R-:W-:Y:S02]  /*ecb0*/  IADD3 R2, P4, R14, R0, RZ ;  /* 0x000000000e027210 */ /* 0x005fe40007f9e0ff */
[----:B------:R-:W-:-:S03]  /*ecc0*/  ISETP.LT.OR P0, PT, R32, 0x51, !P0 ;  /* 0x000000512000780c */ /* 0x000fc60004701670 */
[----:B------:R-:W-:-:S05]  /*ecd0*/  IMAD.X R3, RZ, RZ, R6, P4 ;  /* 0x000000ffff037224 */ /* 0x000fca00020e0606 */
[----:B------:R-:W-:Y:S01]  /*ece0*/  @!PT LDS RZ, [RZ] ;  /* 0x00000000fffff984 */ /* 0x000fe20000000800 */
[----:B------:R-:W-:Y:S01]  /*ecf0*/  @!PT LDS RZ, [RZ] ;  /* 0x00000000fffff984 */ /* 0x000fe20000000800 */
[----:B------:R-:W-:Y:S01]  /*ed00*/  @!PT LDS RZ, [RZ] ;  /* 0x00000000fffff984 */ /* 0x000fe20000000800 */
[----:B------:R0:W-:Y:S04]  /*ed10*/  LDGSTS.E.BYPASS.LTC128B.128 [R4+0x2c00], desc[UR50][R2.64], !P3 ;  /* 0x02c0000002047fae */ /* 0x0001e8000d901d72 */
[----:B------:R0:W-:Y:S04]  /*ed20*/  LDGSTS.E.BYPASS.LTC128B.128 [R4+0x5c00], desc[UR50][R2.64+0x80], !P2 ;  /* 0x05c0008002047fae */ /* 0x0001e8000d101d72 */
[----:B------:R0:W-:Y:S04]  /*ed30*/  LDGSTS.E.BYPASS.LTC128B.128 [R4+0x8c00], desc[UR50][R2.64+0x100], !P1 ;  /* 0x08c0010002047fae */ /* 0x0001e8000c901d72 */
[----:B------:R0:W-:Y:S01]  /*ed40*/  LDGSTS.E.BYPASS.LTC128B.128 [R4+0xbc00], desc[UR50][R2.64+0x180], !P0 ;  /* 0x0bc0018002047fae */ /* 0x0001e2000c101d72 */
[----:B------:R-:W-:Y:S01]  /*ed50*/  PLOP3.LUT P0, PT, PT, PT, PT, 0x80, 0x0 ;  /* 0x000000000000781c */ /* 0x000fe20003f0f070 */
[----:B------:R-:W-:-:S12]  /*ed60*/  NOP ;  /* 0x0000000000007918 */ /* 0x000fd80000000000 */
.L_x_471:
[----:B------:R-:W-:Y:S02]  /*ed70*/  PLOP3.LUT P1, PT, P1, P0, PT, 0xa2, 0x0 ;  /* 0x000000000000781c */ /* 0x000fe40000f21472 */
[----:B------:R-:W-:-:S08]  /*ed80*/  @P0 R2UR P1, UR4, R33 ;  /* 0x00000000210402ca */ /* 0x000fd00000020000 */
[----:B------:R-:W-:-:S05]  /*ed90*/  @P0 PLOP3.LUT P0, PT, P1, PT, PT, 0x80, 0x0 ;  /* 0x000000000000081c */ /* 0x000fca0000f0f070 */
[----:B------:R-:W-:Y:S01]  /*eda0*/  @!P1 SYNCS.ARRIVE.TRANS64.RED.A0T1 RZ, [UR4+0x22850], RZ ;  /* 0x022850ffffff99a7 */ /* 0x000fe20008200404 */
[----:B------:R-:W-:Y:S07]  /*edb0*/  @!P1 ARRIVES.LDGSTSBAR.64.TRANSCNT [UR4+0x22850] ;  /* 0x02285000ff0099b0 */ /* 0x000fee0008000a84 */
[----:B------:R-:W-:Y:S05]  /*edc0*/  @P0 BRA.U.ANY `(.L_x_471) ;  /* 0xfffffffd00e80947 */ /* 0x000fea000393ffff */
[----:B------:R-:W-:Y:S01]  /*edd0*/  NOP ;  /* 0x0000000000007918 */ /* 0x000fe20000000000 */
[----:B0-----:R-:W-:-:S05]  /*ede0*/  IMAD.U32 R2, RZ, RZ, UR36 ;  /* 0x00000024ff027e24 */ /* 0x001fca000f8e00ff */
[----:B------:R-:W-:-:S13]  /*edf0*/  ISETP.NE.AND P2, PT, R2, 0x3, PT ;  /* 0x000000030200780c */ /* 0x000fda0003f45270 */
[----:B------:R-:W-:Y:S05]  /*ee00*/  @!P2 BRA `(.L_x_472) ;  /* 0x000000000004a947 */ /* 0x000fea0003800000 */
[----:B------:R-:W-:Y:S01]  /*ee10*/  BPT.TRAP 0x1 ;  /* 0x000000040000795c */ /* 0x000fe20000300000 */
.L_x_472:
[----:B------:R-:W2:Y:S01]  /*ee20*/  LDL.LU R2, [R1+0x18] ;  /* 0x0000180001027983 */ /* 0x000ea20000300800 */
[----:B------:R0:W-:Y:S01]  /*ee30*/  SYNCS.ARRIVE.TRANS64.A1T0 RZ, [R33+URZ+0x22850], RZ ;  /* 0x022850ff21ff79a7 */ /* 0x0001e2000810003f */
[----:B------:R-:W-:Y:S01]  /*ee40*/  BSSY B0, `(.L_x_473) ;  /* 0x00000dc000007945 */ /* 0x000fe20003800000 */
[----:B--2---:R-:W-:-:S05]  /*ee50*/  VIADD R21, R2, 0xfffffffe ;  /* 0xfffffffe02157836 */ /* 0x004fca0000000000 */
[----:B------:R-:W-:-:S13]  /*ee60*/  ISETP.GE.AND P0, PT, R21, R29, PT ;  /* 0x0000001d1500720c */ /* 0x000fda0003f06270 */
[----:B0-----:R-:W-:Y:S05]  /*ee70*/  @!P0 BRA `(.L_x_474) ;  /* 0x0000000c00608947 */ /* 0x001fea0003800000 */
.L_x_487:
[----:B0-----:R-:W0:Y:S01]  /*ee80*/  S2R R2, SR_TID.X ;  /* 0x0000000000027919 */ /* 0x001e220000002100 */
[----:B-1----:R-:W1:Y:S01]  /*ee90*/  LDC R3, c[0x0][0x430] ;  /* 0x00010c00ff037b82 */ /* 0x002e620000000800 */
[----:B------:R-:W-:Y:S02]  /*eea0*/  IMAD R8, R21, 0x60, R30 ;  /* 0x0000006015087824 */ /* 0x000fe400078e021e */
[----:B------:R-:W-:Y:S01]  /*eeb0*/  VIADD R24, R24, 0x1 ;  /* 0x0000000118187836 */ /* 0x000fe20000000000 */
[----:B-1----:R-:W-:Y:S02]  /*eec0*/  ISETP.NE.AND P0, PT, R3, 0x1, PT ;  /* 0x000000010300780c */ /* 0x002fe40003f05270 */
[----:B0-----:R-:W-:-:S04]  /*eed0*/  LOP3.LUT R2, R2, 0x7f, RZ, 0xc0, !PT ;  /* 0x0000007f02027812 */ /* 0x001fc800078ec0ff */
[----:B------:R-:W-:Y:S02]  /*eee0*/  SHF.R.U32.HI R4, RZ, 0x3, R2 ;  /* 0x00000003ff047819 */ /* 0x000fe40000011602 */
[----:B------:R-:W0:Y:S05]  /*eef0*/  S2R R2, SR_TID.X ;  /* 0x0000000000027919 */ /* 0x000e2a0000002100 */
[----:B------:R-:W1:Y:S08]  /*ef00*/  @P0 LDC R3, c[0x0][0x434] ;  /* 0x00010d00ff030b82 */ /* 0x000e700000000800 */
[----:B------:R-:W2:Y:S01]  /*ef10*/  @P0 LDC R7, c[0x0][0x438] ;  /* 0x00010e00ff070b82 */ /* 0x000ea20000000800 */
[----:B0-----:R-:W-:-:S05]  /*ef20*/  IMAD.SHL.U32 R2, R2, 0x10, RZ ;  /* 0x0000001002027824 */ /* 0x001fca00078e00ff */
[----:B------:R-:W-:-:S04]  /*ef30*/  LOP3.LUT R2, R4, 0x70, R2, 0xf8, !PT ;  /* 0x0000007004027812 */ /* 0x000fc800078ef802 */
[C---:B------:R-:W-:Y:S01]  /*ef40*/  ISETP.GT.U32.AND P1, PT, R2.reuse, 0x5f, PT ;  /* 0x0000005f0200780c */ /* 0x040fe20003f24070 */
[----:B------:R-:W-:-:S04]  /*ef50*/  IMAD.IADD R8, R2, 0x1, R8 ;  /* 0x0000000102087824 */ /* 0x000fc800078e0208 */
[----:B-1----:R-:W-:-:S04]  /*ef60*/  @P0 IMAD.HI.U32 R2, R8, R3, RZ ;  /* 0x0000000308020227 */ /* 0x002fc800078e00ff */
[----:B------:R-:W-:Y:S01]  /*ef70*/  IMAD.MOV.U32 R9, RZ, RZ, R8 ;  /* 0x000000ffff097224 */ /* 0x000fe200078e0008 */
[----:B--2---:R-:W-:-:S03]  /*ef80*/  @P0 SHF.R.U32.HI R9, RZ, R7, R2 ;  /* 0x00000007ff090219 */ /* 0x004fc60000011602 */
[----:B------:R-:W0:Y:S01]  /*ef90*/  @!P1 LDC.64 R4, c[0x0][0x428] ;  /* 0x00010a00ff049b82 */ /* 0x000e220000000a00 */
[----:B------:R-:W-:-:S07]  /*efa0*/  @!P1 SHF.R.S32.HI R3, RZ, 0x1f, R9 ;  /* 0x0000001fff039819 */ /* 0x000fce0000011409 */
[----:B------:R-:W1:Y:S01]  /*efb0*/  @!P1 LDC.64 R6, c[0x0][0x418] ;  /* 0x00010600ff069b82 */ /* 0x000e620000000a00 */
[----:B0-----:R-:W-:-:S04]  /*efc0*/  @!P1 IMAD R2, R31, R4, RZ ;  /* 0x000000041f029224 */ /* 0x001fc800078e02ff */
[----:B------:R-:W-:Y:S02]  /*efd0*/  @!P1 IMAD R5, R27, R5, R2 ;  /* 0x000000051b059224 */ /* 0x000fe400078e0202 */
[----:B------:R-:W-:-:S04]  /*efe0*/  @!P1 IMAD.MOV.U32 R2, RZ, RZ, R9 ;  /* 0x000000ffff029224 */ /* 0x000fc800078e0009 */
[----:B------:R-:W-:-:S04]  /*eff0*/  @!P1 IMAD.WIDE.U32 R2, R27, R4, R2 ;  /* 0x000000041b029225 */ /* 0x000fc800078e0002 */
[----:B------:R-:W-:Y:S01]  /*f000*/  @!P1 IMAD.IADD R3, R5, 0x1, R3 ;  /* 0x0000000105039824 */ /* 0x000fe200078e0203 */
[C---:B-1----:R-:W-:Y:S01]  /*f010*/  @!P1 LEA R6, P0, R2.reuse, R6, 0x2 ;  /* 0x0000000602069211 */ /* 0x042fe200078010ff */
[----:B------:R-:W-:Y:S02]  /*f020*/  IMAD.MOV.U32 R4, RZ, RZ, RZ ;  /* 0x000000ffff047224 */ /* 0x000fe400078e00ff */
[----:B------:R-:W-:Y:S01]  /*f030*/  IMAD.U32 R10, RZ, RZ, UR36 ;  /* 0x00000024ff0a7e24 */ /* 0x000fe2000f8e00ff */
[----:B------:R-:W-:Y:S01]  /*f040*/  @!P1 LEA.HI.X R7, R2, R7, R3, 0x2, P0 ;  /* 0x0000000702079211 */ /* 0x000fe200000f1403 */
[----:B------:R-:W-:Y:S01]  /*f050*/  IMAD.MOV R5, RZ, RZ, -R9 ;  /* 0x000000ffff057224 */ /* 0x000fe200078e0a09 */
[----:B------:R-:W-:-:S03]  /*f060*/  ISETP.NE.AND P0, PT, R24, 0x2, PT ;  /* 0x000000021800780c */ /* 0x000fc60003f05270 */
[----:B------:R0:W5:Y:S01]  /*f070*/  @!P1 LDG.E R4, desc[UR50][R6.64] ;  /* 0x0000003206049981 */ /* 0x000162000c1e1900 */
[----:B------:R-:W-:Y:S01]  /*f080*/  ISETP.NE.AND P1, PT, R10, 0x3, PT ;  /* 0x000000030a00780c */ /* 0x000fe20003f25270 */
[----:B------:R-:W-:Y:S05]  /*f090*/  YIELD ;  /* 0x0000000000007946 */ /* 0x000fea0003800000 */
[----:B------:R-:W-:Y:S01]  /*f0a0*/  ULDC UR4, c[0x0][0x430] ;  /* 0x00010c0000047ab9 */ /* 0x000fe20000000800 */
[----:B------:R-:W-:Y:S01]  /*f0b0*/  IMAD.MOV.U32 R2, RZ, RZ, R21 ;  /* 0x000000ffff027224 */ /* 0x000fe200078e0015 */
[----:B------:R-:W-:Y:S01]  /*f0c0*/  SEL R3, RZ, 0x1, P0 ;  /* 0x00000001ff037807 */ /* 0x000fe20000000000 */
[----:B------:R-:W-:Y:S01]  /*f0d0*/  IMAD R5, R5, UR4, R8 ;  /* 0x0000000405057c24 */ /* 0x000fe2000f8e0208 */
[----:B------:R-:W-:Y:S01]  /*f0e0*/  SEL R24, R24, RZ, P0 ;  /* 0x000000ff18187207 */ /* 0x000fe20000000000 */
[----:B------:R-:W-:Y:S01]  /*f0f0*/  VIADD R21, R21, 0xffffffff ;  /* 0xffffffff15157836 */ /* 0x000fe20000000000 */
[----:B------:R-:W-:-:S02]  /*f100*/  LOP3.LUT R26, R26, R3, RZ, 0x3c, !PT ;  /* 0x000000031a1a7212 */ /* 0x000fc400078e3cff */
[----:B------:R-:W-:Y:S01]  /*f110*/  ISETP.GT.AND P2, PT, R2, R29, PT ;  /* 0x0000001d0200720c */ /* 0x000fe20003f44270 */
[----:B0-----:R-:W-:-:S12]  /*f120*/  @!P1 BRA `(.L_x_475) ;  /* 0x0000000000049947 */ /* 0x001fd80003800000 */
[----:B------:R-:W-:Y:S01]  /*f130*/  BPT.TRAP 0x1 ;  /* 0x000000040000795c */ /* 0x000fe20000300000 */
.L_x_475:
[----:B------:R-:W-:Y:S01]  /*f140*/  IMAD R10, R24, 0x8, R22 ;  /* 0x00000008180a7824 */ /* 0x000fe200078e0216 */
[----:B------:R-:W-:Y:S01]  /*f150*/  SHF.L.U32 R20, R26, 0x1f, RZ ;  /* 0x0000001f1a147819 */ /* 0x000fe200000006ff */
[----:B------:R-:W-:Y:S01]  /*f160*/  BSSY B1, `(.L_x_476) ;  /* 0x0000004000017945 */ /* 0x000fe20003800000 */
[----:B------:R-:W-:Y:S02]  /*f170*/  SHF.R.S32.HI R9, RZ, 0x1f, R5 ;  /* 0x0000001fff097819 */ /* 0x000fe40000011405 */
[----:B------:R-:W0:Y:S02]  /*f180*/  SYNCS.PHASECHK.TRANS64.TRYWAIT P0, [R10+URZ+0x22840], R20 ;  /* 0x022840140a0075a7 */ /* 0x000e24000800017f */
[----:B0-----:R-:W-:Y:S05]  /*f190*/  @!P0 BRA `(.L_x_477) ;  /* 0x0000003800bc8947 */ /* 0x001fea0003800000 */
.L_x_567:
[----:B------:R-:W-:Y:S05]  /*f1a0*/  BSYNC B1 ;  /* 0x0000000000017941 */ /* 0x000fea0003800000 */
.L_x_476:
[----:B------:R-:W-:Y:S01]  /*f1b0*/  ULDC.64 UR4, c[0x0][0x300] ;  /* 0x0000c00000047ab9 */ /* 0x000fe20000000a00 */
[----:B-----5:R-:W-:Y:S01]  /*f1c0*/  SHF.R.S32.HI R17, RZ, 0x1f, R4 ;  /* 0x0000001fff117819 */ /* 0x020fe20000011404 */
[----:B------:R-:W-:Y:S01]  /*f1d0*/  IMAD R2, R9, UR4, RZ ;  /* 0x0000000409027c24 */ /* 0x000fe2000f8e02ff */
[----:B------:R-:W-:Y:S01]  /*f1e0*/  ULDC.64 UR6, c[0x0][0x2e8] ;  /* 0x0000ba0000067ab9 */ /* 0x000fe20000000a00 */
[----:B------:R-:W-:Y:S02]  /*f1f0*/  LOP3.LUT P1, RZ, R23, 0x1, RZ, 0xc0, !PT ;  /* 0x0000000117ff7812 */ /* 0x000fe4000782c0ff */
[C---:B------:R-:W-:Y:S02]  /*f200*/  IMAD R7, R5.reuse, UR5, R2 ;  /* 0x0000000505077c24 */ /* 0x040fe4000f8e0202 */
[----:B------:R-:W-:Y:S01]  /*f210*/  IMAD.WIDE.U32 R2, R5, UR4, RZ ;  /* 0x0000000405027c25 */ /* 0x000fe2000f8e00ff */
[----:B------:R-:W-:-:S03]  /*f220*/  ULDC.64 UR4, c[0x0][0x310] ;  /* 0x0000c40000047ab9 */ /* 0x000fc60000000a00 */
[----:B------:R-:W-:Y:S02]  /*f230*/  IMAD.IADD R3, R3, 0x1, R7 ;  /* 0x0000000103037824 */ /* 0x000fe400078e0207 */
[----:B------:R-:W-:Y:S02]  /*f240*/  IMAD R7, R17, UR4, RZ ;  /* 0x0000000411077c24 */ /* 0x000fe4000f8e02ff */
        /* <DEDUP_REMOVED lines=11> */
[----:B------:R-:W1:Y:S01]  /*f300*/  SHFL.IDX PT, R2, R6, RZ, 0x181f ;  /* 0x00181fff06027589 */ /* 0x000e6200000e0000 */
[----:B------:R-:W-:-:S03]  /*f310*/  IMAD R7, R7, 0x2, R22 ;  /* 0x0000000207077824 */ /* 0x000fc600078e0216 */
[----:B------:R-:W2:Y:S04]  /*f320*/  SHFL.IDX PT, R3, R8, RZ, 0x181f ;  /* 0x00181fff08037589 */ /* 0x000ea800000e0000 */
[----:B------:R-:W-:Y:S01]  /*f330*/  SHFL.IDX PT, R14, R6, 0x5, 0x181f ;  /* 0x00b81f00060e7f89 */ /* 0x000fe200000e0000 */
[----:B-1----:R-:W-:-:S05]  /*f340*/  IADD3 R2, P0, R2, R0, RZ ;  /* 0x0000000002027210 */ /* 0x002fca0007f1e0ff */
[----:B--2---:R-:W-:-:S05]  /*f350*/  IMAD.X R3, RZ, RZ, R3, P0 ;  /* 0x000000ffff037224 */ /* 0x004fca00000e0603 */
[----:B------:R1:W-:Y:S04]  /*f360*/  LDGSTS.E.BYPASS.LTC128B.128 [R7+0x1c400], desc[UR50][R2.64], !P1 ;  /* 0x1c40000002077fae */ /* 0x0003e8000c901d72 */
[----:B-1----:R-:W1:Y:S04]  /*f370*/  SHFL.IDX PT, R2, R6, 0x1, 0x181f ;  /* 0x00381f0006027f89 */ /* 0x002e6800000e0000 */
[----:B------:R-:W2:Y:S01]  /*f380*/  SHFL.IDX PT, R3, R8, 0x1, 0x181f ;  /* 0x00381f0008037f89 */ /* 0x000ea200000e0000 */
        /* <DEDUP_REMOVED lines=14> */
[----:B------:R-:W2:Y:S04]  /*f470*/  SHFL.IDX PT, R3, R8, 0x4, 0x181f ;  /* 0x00981f0008037f89 */ /* 0x000ea800000e0000 */
[----:B------:R-:W3:Y:S01]  /*f480*/  SHFL.IDX PT, R8, R8, 0x5, 0x181f ;  /* 0x00b81f0008087f89 */ /* 0x000ee200000e0000 */
[----:B-1----:R-:W-:-:S05]  /*f490*/  IADD3 R2, P0, R2, R0, RZ ;  /* 0x0000000002027210 */ /* 0x002fca0007f1e0ff */
[----:B--2---:R-:W-:-:S05]  /*f4a0*/  IMAD.X R3, RZ, RZ, R3, P0 ;  /* 0x000000ffff037224 */ /* 0x004fca00000e0603 */
[----:B---3--:R1:W-:Y:S03]  /*f4b0*/  LDGSTS.E.BYPASS.LTC128B.128 [R7+0x1e400], desc[UR50][R2.64], !P1 ;  /* 0x1e40000002077fae */ /* 0x0083e6000c901d72 */
.L_x_581:
[----:B-1----:R-:W-:-:S05]  /*f4c0*/  IADD3 R2, P0, R14, R0, RZ ;  /* 0x000000000e027210 */ /* 0x002fca0007f1e0ff */
[----:B------:R-:W-:Y:S01]  /*f4d0*/  IMAD.X R3, RZ, RZ, R8, P0 ;  /* 0x000000ffff037224 */ /* 0x000fe200000e0608 */
[----:B------:R-:W-:-:S04]  /*f4e0*/  PLOP3.LUT P0, PT, PT, PT, PT, 0x80, 0x0 ;  /* 0x000000000000781c */ /* 0x000fc80003f0f070 */
[----:B------:R-:W-:Y:S01]  /*f4f0*/  @!PT LDS RZ, [RZ] ;  /* 0x00000000fffff984 */ /* 0x000fe20000000800 */
[----:B------:R-:W-:Y:S01]  /*f500*/  @!PT LDS RZ, [RZ] ;  /* 0x00000000fffff984 */ /* 0x000fe20000000800 */
[----:B------:R-:W-:Y:S01]  /*f510*/  @!PT LDS RZ, [RZ] ;  /* 0x00000000fffff984 */ /* 0x000fe20000000800 */
[----:B------:R1:W-:Y:S01]  /*f520*/  LDGSTS.E.BYPASS.LTC128B.128 [R7+0x1ec00], desc[UR50][R2.64], !P1 ;  /* 0x1ec0000002077fae */ /* 0x0003e2000c901d72 */
[----:B------:R-:W-:-:S08]  /*f530*/  NOP ;  /* 0x0000000000007918 */ /* 0x000fd00000000000 */
.L_x_479:
[----:B------:R-:W-:Y:S02]  /*f540*/  PLOP3.LUT P1, PT, P1, P0, PT, 0xa2, 0x0 ;  /* 0x000000000000781c */ /* 0x000fe40000f21472 */
[----:B------:R-:W-:-:S08]  /*f550*/  @P0 R2UR P1, UR4, R10 ;  /* 0x000000000a0402ca */ /* 0x000fd00000020000 */
[----:B------:R-:W-:-:S05]  /*f560*/  @P0 PLOP3.LUT P0, PT, P1, PT, PT, 0x80, 0x0 ;  /* 0x000000000000081c */ /* 0x000fca0000f0f070 */
[----:B------:R-:W-:Y:S01]  /*f570*/  @!P1 SYNCS.ARRIVE.TRANS64.RED.A0T1 RZ, [UR4+0x22830], RZ ;  /* 0x022830ffffff99a7 */ /* 0x000fe20008200404 */
[----:B------:R-:W-:Y:S07]  /*f580*/  @!P1 ARRIVES.LDGSTSBAR.64.TRANSCNT [UR4+0x22830] ;  /* 0x02283000ff0099b0 */ /* 0x000fee0008000a84 */
[----:B------:R-:W-:Y:S05]  /*f590*/  @P0 BRA.U.ANY `(.L_x_479) ;  /* 0xfffffffd00e80947 */ /* 0x000fea000393ffff */
[----:B------:R-:W-:Y:S01]  /*f5a0*/  NOP ;  /* 0x0000000000007918 */ /* 0x000fe20000000000 */
[----:B-1----:R-:W-:-:S05]  /*f5b0*/  IMAD.U32 R2, RZ, RZ, UR36 ;  /* 0x00000024ff027e24 */ /* 0x002fca000f8e00ff */
[----:B------:R-:W-:-:S13]  /*f5c0*/  ISETP.NE.AND P3, PT, R2, 0x3, PT ;  /* 0x000000030200780c */ /* 0x000fda0003f65270 */
[----:B------:R-:W-:Y:S05]  /*f5d0*/  @!P3 BRA `(.L_x_480) ;  /* 0x000000000004b947 */ /* 0x000fea0003800000 */
[----:B------:R-:W-:Y:S01]  /*f5e0*/  BPT.TRAP 0x1 ;  /* 0x000000040000795c */ /* 0x000fe20000300000 */
.L_x_480:
[----:B------:R1:W-:Y:S01]  /*f5f0*/  SYNCS.ARRIVE.TRANS64.A1T0 RZ, [R10+URZ+0x22830], RZ ;  /* 0x022830ff0aff79a7 */ /* 0x0003e2000810003f */
[----:B------:R-:W-:Y:S05]  /*f600*/  @!P3 BRA `(.L_x_481) ;  /* 0x000000000004b947 */ /* 0x000fea0003800000 */
[----:B------:R-:W-:Y:S01]  /*f610*/  BPT.TRAP 0x1 ;  /* 0x000000040000795c */ /* 0x000fe20000300000 */
.L_x_481:
[----:B------:R-:W2:Y:S01]  /*f620*/  SYNCS.PHASECHK.TRANS64.TRYWAIT P0, [R10+URZ+0x22860], R20 ;  /* 0x022860140a0075a7 */ /* 0x000ea2000800017f */
[----:B------:R-:W-:Y:S04]  /*f630*/  BSSY B1, `(.L_x_482) ;  /* 0x0000002000017945 */ /* 0x000fe80003800000 */
[----:B--2---:R-:W-:Y:S05]  /*f640*/  @!P0 BRA `(.L_x_483) ;  /* 0x0000003c00448947 */ /* 0x004fea0003800000 */
.L_x_582:
[----:B------:R-:W-:Y:S05]  /*f650*/  BSYNC B1 ;  /* 0x0000000000017941 */ /* 0x000fea0003800000 */
.L_x_482:
[----:B------:R-:W-:Y:S01]  /*f660*/  ULDC.64 UR4, c[0x0][0x328] ;  /* 0x0000ca0000047ab9 */ /* 0x000fe20000000a00 */
[----:B------:R-:W-:Y:S01]  /*f670*/  ULDC.64 UR6, c[0x0][0x318] ;  /* 0x0000c60000067ab9 */ /* 0x000fe20000000a00 */
[----:B------:R-:W-:Y:S01]  /*f680*/  IMAD R2, R9, UR4, RZ ;  /* 0x0000000409027c24 */ /* 0x000fe2000f8e02ff */
[C---:B------:R-:W-:Y:S01]  /*f690*/  LOP3.LUT P5, RZ, R23.reuse, 0x10, RZ, 0xc0, !PT ;  /* 0x0000001017ff7812 */ /* 0x040fe200078ac0ff */
[----:B0-2---:R-:W-:Y:S01]  /*f6a0*/  IMAD R20, R24, 0x6000, R28 ;  /* 0x0000600018147824 */ /* 0x005fe200078e021c */
[----:B------:R-:W-:Y:S01]  /*f6b0*/  LOP3.LUT P4, RZ, R23, 0x8, RZ, 0xc0, !PT ;  /* 0x0000000817ff7812 */ /* 0x000fe2000788c0ff */
[----:B------:R-:W-:Y:S01]  /*f6c0*/  IMAD R7, R5, UR5, R2 ;  /* 0x0000000505077c24 */ /* 0x000fe2000f8e0202 */
[----:B------:R-:W-:Y:S01]  /*f6d0*/  LOP3.LUT P3, RZ, R23, 0x4, RZ, 0xc0, !PT ;  /* 0x0000000417ff7812 */ /* 0x000fe2000786c0ff */
[----:B------:R-:W-:Y:S01]  /*f6e0*/  IMAD.WIDE.U32 R2, R5, UR4, RZ ;  /* 0x0000000405027c25 */ /* 0x000fe2000f8e00ff */
[----:B------:R-:W-:Y:S01]  /*f6f0*/  ULDC.64 UR4, c[0x0][0x338] ;  /* 0x0000ce0000047ab9 */ /* 0x000fe20000000a00 */
[----:B------:R-:W-:-:S02]  /*f700*/  LOP3.LUT P1, RZ, R23, 0x2, RZ, 0xc0, !PT ;  /* 0x0000000217ff7812 */ /* 0x000fc4000782c0ff */
[----:B------:R-:W-:Y:S02]  /*f710*/  IMAD.IADD R3, R3, 0x1, R7 ;  /* 0x0000000103037824 */ /* 0x000fe400078e0207 */
[----:B------:R-:W-:Y:S02]  /*f720*/  IMAD R17, R17, UR4, RZ ;  /* 0x0000000411117c24 */ /* 0x000fe4000f8e02ff */
[----:B------:R-:W-:-:S04]  /*f730*/  IMAD.WIDE.U32 R2, R4, UR4, R2 ;  /* 0x0000000404027c25 */ /* 0x000fc8000f8e0002 */
[----:B------:R-:W-:Y:S01]  /*f740*/  IMAD R17, R4, UR5, R17 ;  /* 0x0000000504117c24 */ /* 0x000fe2000f8e0211 */
[----:B------:R-:W-:-:S03]  /*f750*/  ULDC.64 UR4, c[0x0][0x330] ;  /* 0x0000cc0000047ab9 */ /* 0x000fc60000000a00 */
[----:B------:R-:W-:Y:S02]  /*f760*/  IMAD.IADD R3, R3, 0x1, R17 ;  /* 0x0000000103037824 */ /* 0x000fe400078e0211 */
[----:B------:R-:W-:Y:S01]  /*f770*/  IMAD.WIDE.U32 R2, R18, UR4, R2 ;  /* 0x0000000412027c25 */ /* 0x000fe2000f8e0002 */
[----:B------:R-:W-:-:S03]  /*f780*/  UMOV UR4, 0xffffffff ;  /* 0xffffffff00047882 */ /* 0x000fc60000000000 */
[----:B------:R-:W-:Y:S01]  /*f790*/  IMAD R25, R18, UR5, R3 ;  /* 0x0000000512197c24 */ /* 0x000fe2000f8e0203 */
[----:B------:R-:W-:-:S04]  /*f7a0*/  LEA R17, P0, R2, UR6, 0x1 ;  /* 0x0000000602117c11 */ /* 0x000fc8000f8008ff */
[----:B------:R-:W-:Y:S01]  /*f7b0*/  LEA.HI.X R25, R2, UR7, R25, 0x1, P0 ;  /* 0x0000000702197c11 */ /* 0x000fe200080f0c19 */
[----:B------:R-:W-:Y:S08]  /*f7c0*/  BRA.DIV UR4, `(.L_x_484) ;  /* 0x0000003a04f87947 */ /* 0x000ff0000b800000 */
[----:B------:R-:W0:Y:S01]  /*f7d0*/  SHFL.IDX PT, R14, R17, RZ, 0x181f ;  /* 0x00181fff110e7589 */ /* 0x000e2200000e0000 */
[----:B------:R-:W-:-:S03]  /*f7e0*/  IMAD R20, R20, 0x2, R22 ;  /* 0x0000000214147824 */ /* 0x000fc600078e0216 */
[----:B------:R-:W2:Y:S04]  /*f7f0*/  SHFL.IDX PT, R3, R25, RZ, 0x181f ;  /* 0x00181fff19037589 */ /* 0x000ea800000e0000 */
[----:B------:R-:W-:Y:S04]  /*f800*/  SHFL.IDX PT, R4, R25, 0x1, 0x181f ;  /* 0x00381f0019047f89 */ /* 0x000fe800000e0000 */
[----:B------:R-:W-:Y:S04]  /*f810*/  SHFL.IDX PT, R8, R17, 0x2, 0x181f ;  /* 0x00581f0011087f89 */ /* 0x000fe800000e0000 */
[----:B------:R-:W-:Y:S01]  /*f820*/  SHFL.IDX PT, R5, R25, 0x3, 0x181f ;  /* 0x00781f0019057f89 */ /* 0x000fe200000e0000 */
[----:B0-----:R-:W-:-:S03]  /*f830*/  IADD3 R2, P0, R14, R0, RZ ;  /* 0x000000000e027210 */ /* 0x001fc60007f1e0ff */
[----:B------:R-:W0:Y:S02]  /*f840*/  SHFL.IDX PT, R14, R17, 0x1, 0x181f ;  /* 0x00381f00110e7f89 */ /* 0x000e2400000e0000 */
[----:B--2---:R-:W-:-:S05]  /*f850*/  IMAD.X R3, RZ, RZ, R3, P0 ;  /* 0x000000ffff037224 */ /* 0x004fca00000e0603 */
[----:B------:R-:W-:Y:S04]  /*f860*/  LDGSTS.E.BYPASS.LTC128B.128 [R20+0x400], desc[UR50][R2.64], !P5 ;  /* 0x0040000002147fae */ /* 0x000fe8000e901d72 */
[----:B------:R-:W-:Y:S04]  /*f870*/  LDGSTS.E.BYPASS.LTC128B.128 [R20+0x3400], desc[UR50][R2.64+0x80], !P4 ;  /* 0x0340008002147fae */ /* 0x000fe8000e101d72 */
[----:B------:R-:W-:Y:S04]  /*f880*/  LDGSTS.E.BYPASS.LTC128B.128 [R20+0x6400], desc[UR50][R2.64+0x100], !P3 ;  /* 0x0640010002147fae */ /* 0x000fe8000d901d72 */
[----:B------:R2:W-:Y:S01]  /*f890*/  LDGSTS.E.BYPASS.LTC128B.128 [R20+0x9400], desc[UR50][R2.64+0x180], !P1 ;  /* 0x0940018002147fae */ /* 0x0005e2000c901d72 */
[----:B0-----:R-:W-:-:S03]  /*f8a0*/  IADD3 R6, P0, R14, R0, RZ ;  /* 0x000000000e067210 */ /* 0x001fc60007f1e0ff */
[----:B------:R-:W-:Y:S02]  /*f8b0*/  SHFL.IDX PT, R14, R17, 0x3, 0x181f ;  /* 0x00781f00110e7f89 */ /* 0x000fe400000e0000 */
[----:B------:R-:W-:Y:S01]  /*f8c0*/  IMAD.X R7, RZ, RZ, R4, P0 ;  /* 0x000000ffff077224 */ /* 0x000fe200000e0604 */
[-C--:B------:R-:W-:Y:S01]  /*f8d0*/  IADD3 R8, P0, R8, R0.reuse, RZ ;  /* 0x0000000008087210 */ /* 0x080fe20007f1e0ff */
[----:B------:R-:W0:Y:S04]  /*f8e0*/  SHFL.IDX PT, R4, R25, 0x2, 0x181f ;  /* 0x00581f0019047f89 */ /* 0x000e2800000e0000 */
[----:B--2---:R-:W-:Y:S04]  /*f8f0*/  SHFL.IDX PT, R3, R25, 0x4, 0x181f ;  /* 0x00981f0019037f89 */ /* 0x004fe800000e0000 */
[----:B------:R2:W-:Y:S04]  /*f900*/  LDGSTS.E.BYPASS.LTC128B.128 [R20+0xc00], desc[UR50][R6.64], !P5 ;  /* 0x00c0000006147fae */ /* 0x0005e8000e901d72 */
[----:B------:R2:W-:Y:S04]  /*f910*/  LDGSTS.E.BYPASS.LTC128B.128 [R20+0x3c00], desc[UR50][R6.64+0x80], !P4 ;  /* 0x03c0008006147fae */ /* 0x0005e8000e101d72 */
[----:B------:R2:W-:Y:S04]  /*f920*/  LDGSTS.E.BYPASS.LTC128B.128 [R20+0x6c00], desc[UR50][R6.64+0x100], !P3 ;  /* 0x06c0010006147fae */ /* 0x0005e8000d901d72 */
[----:B------:R2:W-:Y:S01]  /*f930*/  LDGSTS.E.BYPASS.LTC128B.128 [R20+0x9c00], desc[UR50][R6.64+0x180], !P1 ;  /* 0x09c0018006147fae */ /* 0x0005e2000c901d72 */
[----:B0-----:R-:W-:Y:S01]  /*f940*/  IMAD.X R9, RZ, RZ, R4, P0 ;  /* 0x000000ffff097224 */ /* 0x001fe200000e0604 */
[----:B------:R-:W-:-:S02]  /*f950*/  IADD3 R4, P0, R14, R0, RZ ;  /* 0x000000000e047210 */ /* 0x000fc40007f1e0ff */
[----:B------:R-:W-:Y:S04]  /*f960*/  SHFL.IDX PT, R25, R25, 0x5, 0x181f ;  /* 0x00b81f0019197f89 */ /* 0x000fe800000e0000 */
[----:B------:R-:W0:Y:S01]  /*f970*/  SHFL.IDX PT, R14, R17, 0x4, 0x181f ;  /* 0x00981f00110e7f89 */ /* 0x000e2200000e0000 */
[----:B------:R-:W-:-:S03]  /*f980*/  IMAD.X R5, RZ, RZ, R5, P0 ;  /* 0x000000ffff057224 */ /* 0x000fc600000e0605 */
[----:B------:R2:W-:Y:S04]  /*f990*/  LDGSTS.E.BYPASS.LTC128B.128 [R20+0x1400], desc[UR50][R8.64], !P5 ;  /* 0x0140000008147fae */ /* 0x0005e8000e901d72 */
[----:B------:R2:W-:Y:S04]  /*f9a0*/  LDGSTS.E.BYPASS.LTC128B.128 [R20+0x4400], desc[UR50][R8.64+0x80], !P4 ;  /* 0x0440008008147fae */ /* 0x0005e8000e101d72 */
[----:B------:R2:W-:Y:S04]  /*f9b0*/  LDGSTS.E.BYPASS.LTC128B.128 [R20+0x7400], desc[UR50][R8.64+0x100], !P3 ;  /* 0x0740010008147fae */ /* 0x0005e8000d901d72 */
[----:B------:R2:W-:Y:S04]  /*f9c0*/  LDGSTS.E.BYPASS.LTC128B.128 [R20+0xa400], desc[UR50][R8.64+0x180], !P1 ;  /* 0x0a40018008147fae */ /* 0x0005e8000c901d72 */
[----:B------:R2:W-:Y:S01]  /*f9d0*/  LDGSTS.E.BYPASS.LTC128B.128 [R20+0x1c00], desc[UR50][R4.64], !P5 ;  /* 0x01c0000004147fae */ /* 0x0005e2000e901d72 */
[----:B0-----:R-:W-:-:S03]  /*f9e0*/  IADD3 R2, P0, R14, R0, RZ ;  /* 0x000000000e027210 */ /* 0x001fc60007f1e0ff */
[----:B------:R2:W-:Y:S02]  /*f9f0*/  LDGSTS.E.BYPASS.LTC128B.128 [R20+0x4c00], desc[UR50][R4.64+0x80], !P4 ;  /* 0x04c0008004147fae */ /* 0x0005e4000e101d72 */
[----:B------:R-:W-:Y:S02]  /*fa00*/  IMAD.X R3, RZ, RZ, R3, P0 ;  /* 0x000000ffff037224 */ /* 0x000fe400000e0603 */
[----:B------:R2:W-:Y:S04]  /*fa10*/  LDGSTS.E.BYPASS.LTC128B.128 [R20+0x7c00], desc[UR50][R4.64+0x100], !P3 ;  /* 0x07c0010004147fae */ /* 0x0005e8000d901d72 */
[----:B------:R2:W-:Y:S04]  /*fa20*/  LDGSTS.E.BYPASS.LTC128B.128 [R20+0xac00], desc[UR50][R4.64+0x180], !P1 ;  /* 0x0ac0018004147fae */ /* 0x0005e8000c901d72 */
[----:B------:R2:W-:Y:S04]  /*fa30*/  LDGSTS.E.BYPASS.LTC128B.128 [R20+0x2400], desc[UR50][R2.64], !P5 ;  /* 0x0240000002147fae */ /* 0x0005e8000e901d72 */
[----:B------:R2:W-:Y:S04]  /*fa40*/  LDGSTS.E.BYPASS.LTC128B.128 [R20+0x5400], desc[UR50][R2.64+0x80], !P4 ;  /* 0x0540008002147fae */ /* 0x0005e8000e101d72 */
[----:B------:R2:W-:Y:S04]  /*fa50*/  LDGSTS.E.BYPASS.LTC128B.128 [R20+0x8400], desc[UR50][R2.64+0x100], !P3 ;  /* 0x0840010002147fae */ /* 0x0005e8000d901d72 */
[----:B------:R2:W-:Y:S04]  /*fa60*/  LDGSTS.E.BYPASS.LTC128B.128 [R20+0xb400], desc[UR50][R2.64+0x180], !P1 ;  /* 0x0b40018002147fae */ /* 0x0005e8000c901d72 */
[----:B------:R2:W0:Y:S02]  /*fa70*/  SHFL.IDX PT, R14, R17, 0x5, 0x181f ;  /* 0x00b81f00110e7f89 */ /* 0x00042400000e0000 */
.L_x_596:
[----:B0-2---:R-:W-:-:S05]  /*fa80*/  IADD3 R2, P0, R14, R0, RZ ;  /* 0x000000000e027210 */ /* 0x005fca0007f1e0ff */
        /* <DEDUP_REMOVED lines=10> */
.L_x_485:
        /* <DEDUP_REMOVED lines=11> */
.L_x_486:
[----:B------:R0:W-:Y:S01]  /*fbe0*/  SYNCS.ARRIVE.TRANS64.A1T0 RZ, [R10+URZ+0x22850], RZ ;  /* 0x022850ff0aff79a7 */ /* 0x0001e2000810003f */
[----:B------:R-:W-:Y:S05]  /*fbf0*/  @P2 BRA `(.L_x_487) ;  /* 0xfffffff000a02947 */ /* 0x000fea000383ffff */
.L_x_474:
[----:B------:R-:W-:Y:S05]  /*fc00*/  BSYNC B0 ;  /* 0x0000000000007941 */ /* 0x000fea0003800000 */
.L_x_473:
[----:B------:R-:W2:Y:S01]  /*fc10*/  S2R R2, SR_TID.X ;  /* 0x0000000000027919 */ /* 0x000ea20000002100 */
[----:B------:R-:W-:Y:S01]  /*fc20*/  VIADD R24, R24, 0x1 ;  /* 0x0000000118187836 */ /* 0x000fe20000000000 */
[----:B------:R-:W-:Y:S04]  /*fc30*/  BSSY B0, `(.L_x_488) ;  /* 0x0000012000007945 */ /* 0x000fe80003800000 */
[----:B------:R-:W-:-:S04]  /*fc40*/  ISETP.NE.AND P0, PT, R24, 0x2, PT ;  /* 0x000000021800780c */ /* 0x000fc80003f05270 */
[----:B------:R-:W-:Y:S02]  /*fc50*/  SEL R5, RZ, 0x1, P0 ;  /* 0x00000001ff057807 */ /* 0x000fe40000000000 */
[----:B--2---:R-:W-:-:S04]  /*fc60*/  LOP3.LUT R2, R2, 0x7f, RZ, 0xc0, !PT ;  /* 0x0000007f02027812 */ /* 0x004fc800078ec0ff */
[----:B------:R-:W-:-:S13]  /*fc70*/  ISETP.NE.AND P1, PT, R2, RZ, PT ;  /* 0x000000ff0200720c */ /* 0x000fda0003f25270 */
[----:B------:R-:W-:Y:S05]  /*fc80*/  @P1 BRA `(.L_x_489) ;  /* 0x0000000000301947 */ /* 0x000fea0003800000 */
[----:B------:R-:W2:Y:S01]  /*fc90*/  S2R R7, SR_LANEID ;  /* 0x0000000000077919 */ /* 0x000ea20000000000 */
[----:B------:R-:W-:Y:S01]  /*fca0*/  VOTEU.ANY UR4, UPT, PT ;  /* 0x0000000000047886 */ /* 0x000fe200038e0100 */
[----:B------:R-:W3:Y:S01]  /*fcb0*/  LDC.64 R2, c[0x0][0xc60] ;  /* 0x00031800ff027b82 */ /* 0x000ee20000000a00 */
[----:B------:R-:W2:Y:S02]  /*fcc0*/  FLO.U32 R0, UR4 ;  /* 0x0000000400007d00 */ /* 0x000ea400080e0000 */
[----:B--2---:R-:W-:-:S06]  /*fcd0*/  ISETP.EQ.U32.AND P1, PT, R0, R7, PT ;  /* 0x000000070000720c */ /* 0x004fcc0003f22070 */
[----:B------:R-:W3:Y:S07]  /*fce0*/  POPC R7, UR4 ;  /* 0x0000000400077d09 */ /* 0x000eee0008000000 */
[----:B---3--:R-:W2:Y:S01]  /*fcf0*/  @P1 ATOMG.E.ADD.STRONG.GPU PT, R3, desc[UR50][R2.64], R7 ;  /* 0x00000007020319a8 */ /* 0x008ea200081ee1f2 */
[----:B------:R-:W3:Y:S02]  /*fd00*/  S2R R4, SR_LTMASK ;  /* 0x0000000000047919 */ /* 0x000ee40000003900 */
[----:B---3--:R-:W-:-:S04]  /*fd10*/  LOP3.LUT R4, R4, UR4, RZ, 0xc0, !PT ;  /* 0x0000000404047c12 */ /* 0x008fc8000f8ec0ff */
[----:B------:R-:W3:Y:S01]  /*fd20*/  POPC R9, R4 ;  /* 0x0000000400097309 */ /* 0x000ee20000000000 */
[----:B--2---:R-:W3:Y:S02]  /*fd30*/  SHFL.IDX PT, R0, R3, R0, 0x1f ;  /* 0x00001f0003007589 */ /* 0x004ee400000e0000 */
[----:B---3--:R-:W-:-:S07]  /*fd40*/  IADD3 R16, R0, UR37, R9 ;  /* 0x0000002500107c10 */ /* 0x008fce000fffe009 */
.L_x_489:
[----:B------:R-:W-:Y:S05]  /*fd50*/  BSYNC B0 ;  /* 0x0000000000007941 */ /* 0x000fea0003800000 */
.L_x_488:
[----:B------:R-:W-:Y:S02]  /*fd60*/  SEL R24, R24, RZ, P0 ;  /* 0x000000ff18187207 */ /* 0x000fe40000000000 */
[----:B------:R-:W-:-:S07]  /*fd70*/  LOP3.LUT R26, R26, R5, RZ, 0x3c, !PT ;  /* 0x000000051a1a7212 */ /* 0x000fce00078e3cff */
.L_x_448:
[----:B------:R-:W-:Y:S05]  /*fd80*/  BSYNC B7 ;  /* 0x0000000000077941 */ /* 0x000fea0003800000 */
.L_x_446:
[----:B------:R-:W-:-:S13]  /*fd90*/  LOP3.LUT P0, RZ, R23, 0x200, RZ, 0xc0, !PT ;  /* 0x0000020017ff7812 */ /* 0x000fda000780c0ff */
[----:B------:R-:W-:Y:S05]  /*fda0*/  @!P0 BRA `(.L_x_490) ;  /* 0x0000000000248947 */ /* 0x000fea0003800000 */
[----:B------:R-:W-:Y:S05]  /*fdb0*/  WARPSYNC.ALL ;  /* 0x0000000000007948 */ /* 0x000fea0003800000 */
[----:B------:R-:W2:Y:S08]  /*fdc0*/  S2UR UR5, SR_CgaCtaId ;  /* 0x00000000000579c3 */ /* 0x000eb00000008800 */
[----:B------:R-:W-:Y:S06]  /*fdd0*/  BAR.SYNC.DEFER_BLOCKING 0x5, 0x180 ;  /* 0x0146000000007b1d */ /* 0x000fec0000010000 */
[----:B------:R-:W-:-:S02]  /*fde0*/  UMOV UR4, 0x400 ;  /* 0x0000040000047882 */ /* 0x000fc40000000000 */
[----:B--2---:R-:W-:-:S06]  /*fdf0*/  ULEA UR4, UR5, UR4, 0x18 ;  /* 0x0000000405047291 */ /* 0x004fcc000f8ec03f */
[----:B------:R-:W-:-:S05]  /*fe00*/  IMAD.U32 R22, RZ, RZ, UR4 ;  /* 0x00000004ff167e24 */ /* 0x000fca000f8e00ff */
[----:B------:R4:W2:Y:S01]  /*fe10*/  LDS.128 R16, [R22+0x228d0] ;  /* 0x0228d00016107984 */ /* 0x0008a20000000c00 */
[----:B------:R-:W-:Y:S06]  /*fe20*/  BAR.ARV 0x4, 0x180 ;  /* 0x0106000000007b1d */ /* 0x000fec0000002000 */
[----:B------:R-:W-:Y:S05]  /*fe30*/  BRA `(.L_x_491) ;  /* 0x0000000800d07947 */ /* 0x000fea0003800000 */
.L_x_490:
[----:B------:R-:W2:Y:S01]  /*fe40*/  S2R R9, SR_TID.X ;  /* 0x0000000000097919 */ /* 0x000ea20000002100 */
[----:B------:R-:W-:Y:S01]  /*fe50*/  UMOV UR4, 0xffffffff ;  /* 0xffffffff00047882 */ /* 0x000fe20000000000 */
[----:B--2---:R-:W-:-:S04]  /*fe60*/  LOP3.LUT R9, R9, 0x1f, RZ, 0xc0, !PT ;  /* 0x0000001f09097812 */ /* 0x004fc800078ec0ff */
[----:B------:R-:W-:Y:S01]  /*fe70*/  ISETP.NE.AND P0, PT, R9, 0x1f, PT ;  /* 0x0000001f0900780c */ /* 0x000fe20003f05270 */
[----:B------:R-:W-:-:S12]  /*fe80*/  BRA.DIV UR4, `(.L_x_492) ;  /* 0x0000003e04147947 */ /* 0x000fd8000b800000 */
[----:B------:R-:W-:Y:S01]  /*fe90*/  IMAD.IADD R7, R19, 0x1, R9 ;  /* 0x0000000113077824 */ /* 0x000fe200078e0209 */
[----:B------:R-:W-:-:S04]  /*fea0*/  ULDC UR4, c[0x0][0xc3c] ;  /* 0x00030f0000047ab9 */ /* 0x000fc80000000800 */
[----:B------:R-:W-:-:S13]  /*feb0*/  ISETP.GE.OR P1, PT, R7, UR4, !P0 ;  /* 0x0000000407007c0c */ /* 0x000fda000c726670 */
[----:B------:R-:W2:Y:S08]  /*fec0*/  @!P1 LDC.64 R2, c[0x0][0xc80] ;  /* 0x00032000ff029b82 */ /* 0x000eb00000000a00 */
[----:B------:R-:W3:Y:S01]  /*fed0*/  @!P1 LDC.64 R4, c[0x0][0xc78] ;  /* 0x00031e00ff049b82 */ /* 0x000ee20000000a00 */
[----:B--2---:R-:W-:-:S05]  /*fee0*/  @!P1 IMAD.WIDE R2, R7, 0x4, R2 ;  /* 0x0000000407029825 */ /* 0x004fca00078e0202 */
[----:B------:R3:W2:Y:S02]  /*fef0*/  @!P1 LDG.E R6, desc[UR50][R2.64] ;  /* 0x0000003202069981 */ /* 0x0006a4000c1e1900 */
[----:B---3--:R-:W-:-:S05]  /*ff00*/  @!P1 IMAD.WIDE R2, R7, 0x4, R4 ;  /* 0x0000000407029825 */ /* 0x008fca00078e0204 */
[----:B------:R-:W3:Y:S01]  /*ff10*/  @!P1 LDG.E R5, desc[UR50][R2.64] ;  /* 0x0000003202059981 */ /* 0x000ee2000c1e1900 */
[----:B------:R-:W-:Y:S01]  /*ff20*/  IMAD.MOV.U32 R7, RZ, RZ, RZ ;  /* 0x000000ffff077224 */ /* 0x000fe200078e00ff */
[C---:B------:R-:W-:Y:S01]  /*ff30*/  ISETP.GE.U32.AND P2, PT, R9.reuse, 0x2, PT ;  /* 0x000000020900780c */ /* 0x040fe20003f46070 */
[----:B------:R-:W-:Y:S01]  /*ff40*/  IMAD.MOV.U32 R4, RZ, RZ, RZ ;  /* 0x000000ffff047224 */ /* 0x000fe200078e00ff */
[C---:B------:R-:W-:Y:S01]  /*ff50*/  ISETP.GE.U32.AND P3, PT, R9.reuse, 0x4, PT ;  /* 0x000000040900780c */ /* 0x040fe20003f66070 */
[----:B------:R-:W-:Y:S01]  /*ff60*/  SHFL.IDX PT, R0, R16, RZ, 0x1f ;  /* 0x00001fff10007589 */ /* 0x000fe200000e0000 */
[C---:B------:R-:W-:Y:S02]  /*ff70*/  ISETP.GE.U32.AND P4, PT, R9.reuse, 0x8, PT ;  /* 0x000000080900780c */ /* 0x040fe40003f86070 */
[----:B------:R-:W-:Y:S01]  /*ff80*/  ISETP.GE.U32.AND P5, PT, R9, 0x10, PT ;  /* 0x000000100900780c */ /* 0x000fe20003fa6070 */
[----:B------:R-:W-:Y:S01]  /*ff90*/  SHFL.IDX PT, R8, R16, 0x1, 0x1f ;  /* 0x00201f0010087f89 */ /* 0x000fe200000e0000 */
[----:B--2---:R-:W-:-:S02]  /*ffa0*/  @!P1 IMAD.MOV.U32 R7, RZ, RZ, R6 ;  /* 0x000000ffff079224 */ /* 0x004fc400078e0006 */
[----:B------:R-:W-:Y:S02]  /*ffb0*/  IMAD.MOV.U32 R6, RZ, RZ, RZ ;  /* 0x000000ffff067224 */ /* 0x000fe400078e00ff */
[----:B---3--:R-:W-:Y:S01]  /*ffc0*/  @!P1 IMAD.MOV.U32 R4, RZ, RZ, R5 ;  /* 0x000000ffff049224 */ /* 0x008fe200078e0005 */
[----:B------:R-:W-:-:S03]  /*ffd0*/  ISETP.NE.AND P1, PT, R9, RZ, PT ;  /* 0x000000ff0900720c */ /* 0x000fc60003f25270 */
[----:B------:R-:W-:-:S05]  /*ffe0*/  IMAD R13, R4, R7, RZ ;  /* 0x00000007040d7224 */ /* 0x000fca00078e02ff */
[----:B------:R-:W2:Y:S02]  /*fff0*/  SHFL.UP PT, R14, R13, 0x1, RZ ;  /* 0x042000000d0e7989 */ /* 0x000ea400000e00ff */
[----:B--2---:R-:W-:-:S05]  /*10000*/  SEL R14, R14, RZ, P1 ;  /* 0x000000ff0e0e7207 */ /* 0x004fca0000800000 */
[----:B------:R-:W-:-:S05]  /*10010*/  IMAD.IADD R5, R13, 0x1, R14 ;  /* 0x000000010d057824 */ /* 0x000fca00078e020e */
        /* <DEDUP_REMOVED lines=12> */
[----:B------:R2:W3:Y:S02]  /*100e0*/  SHFL.IDX PT, R14, R2, 0x1f, 0x1f ;  /* 0x03e01f00020e7f89 */ /* 0x0004e400000e0000 */
.L_x_606:
[----:B------:R-:W-:Y:S02]  /*100f0*/  ULDC UR4, c[0x0][0xc38] ;  /* 0x00030e0000047ab9 */ /* 0x000fe40000000800 */
[----:B------:R-:W-:-:S04]  /*10100*/  IMAD.U32 R5, RZ, RZ, UR4 ;  /* 0x00000004ff057e24 */ /* 0x000fc8000f8e00ff */
[----:B---3--:R-:W-:-:S04]  /*10110*/  IMAD R14, R14, R5, RZ ;  /* 0x000000050e0e7224 */ /* 0x008fc800078e02ff */
[----:B------:R-:W-:-:S05]  /*10120*/  IMAD.IADD R9, R8, 0x1, R14 ;  /* 0x0000000108097824 */ /* 0x000fca00078e020e */
[----:B------:R-:W-:-:S13]  /*10130*/  ISETP.GT.AND P6, PT, R9, R0, PT ;  /* 0x000000000900720c */ /* 0x000fda0003fc4270 */
[----:B------:R-:W-:Y:S05]  /*10140*/  @P6 BRA `(.L_x_493) ;  /* 0x0000000000a46947 */ /* 0x000fea0003800000 */
.L_x_496:
[----:B--2---:R-:W2:Y:S01]  /*10150*/  LDC R2, c[0x0][0xc3c] ;  /* 0x00030f00ff027b82 */ /* 0x004ea20000000800 */
[----:B------:R-:W-:-:S05]  /*10160*/  VIADD R19, R19, 0x1f ;  /* 0x0000001f13137836 */ /* 0x000fca0000000000 */
[----:B--2---:R-:W-:-:S13]  /*10170*/  ISETP.GE.AND P6, PT, R19, R2, PT ;  /* 0x000000021300720c */ /* 0x004fda0003fc6270 */
[----:B------:R-:W-:Y:S05]  /*10180*/  @P6 BRA `(.L_x_494) ;  /* 0x0000000400b86947 */ /* 0x000fea0003800000 */
[----:B------:R-:W2:Y:S01]  /*10190*/  S2R R3, SR_TID.X ;  /* 0x0000000000037919 */ /* 0x000ea20000002100 */
[----:B------:R-:W-:Y:S01]  /*101a0*/  IMAD.MOV.U32 R7, RZ, RZ, RZ ;  /* 0x000000ffff077224 */ /* 0x000fe200078e00ff */
[----:B--2---:R-:W-:-:S05]  /*101b0*/  LOP3.LUT R3, R3, 0x1f, RZ, 0xc0, !PT ;  /* 0x0000001f03037812 */ /* 0x004fca00078ec0ff */
[----:B------:R-:W-:-:S05]  /*101c0*/  IMAD.IADD R11, R19, 0x1, R3 ;  /* 0x00000001130b7824 */ /* 0x000fca00078e0203 */
[----:B------:R-:W-:-:S13]  /*101d0*/  ISETP.GE.OR P6, PT, R11, R2, !P0 ;  /* 0x000000020b00720c */ /* 0x000fda00047c6670 */
[----:B------:R-:W2:Y:S08]  /*101e0*/  @!P6 LDC.64 R2, c[0x0][0xc80] ;  /* 0x00032000ff02eb82 */ /* 0x000eb00000000a00 */
[----:B------:R-:W3:Y:S01]  /*101f0*/  @!P6 LDC.64 R4, c[0x0][0xc78] ;  /* 0x00031e00ff04eb82 */ /* 0x000ee20000000a00 */
[----:B--2---:R-:W-:-:S05]  /*10200*/  @!P6 IMAD.WIDE R2, R11, 0x4, R2 ;  /* 0x000000040b02e825 */ /* 0x004fca00078e0202 */
[----:B------:R3:W2:Y:S02]  /*10210*/  @!P6 LDG.E R7, desc[UR50][R2.64] ;  /* 0x000000320207e981 */ /* 0x0006a4000c1e1900 */
[----:B---3--:R-:W-:-:S04]  /*10220*/  @!P6 IMAD.WIDE R2, R11, 0x4, R4 ;  /* 0x000000040b02e825 */ /* 0x008fc800078e0204 */
[----:B------:R-:W-:-:S06]  /*10230*/  IMAD.MOV.U32 R4, RZ, RZ, RZ ;  /* 0x000000ffff047224 */ /* 0x000fcc00078e00ff */
[----:B------:R-:W2:Y:S01]  /*10240*/  @!P6 LDG.E R4, desc[UR50][R2.64] ;  /* 0x000000320204e981 */ /* 0x000ea2000c1e1900 */
[----:B------:R-:W-:Y:S01]  /*10250*/  UMOV UR4, 0xffffffff ;  /* 0xffffffff00047882 */ /* 0x000fe20000000000 */
[----:B--2---:R-:W-:Y:S02]  /*10260*/  IMAD R13, R4, R7, RZ ;  /* 0x00000007040d7224 */ /* 0x004fe400078e02ff */
[----:B------:R-:W-:Y:S05]  /*10270*/  BRA.DIV UR4, `(.L_x_495) ;  /* 0x0000003e04547947 */ /* 0x000fea000b800000 */
        /* <DEDUP_REMOVED lines=16> */
.L_x_614:
[----:B------:R-:W-:Y:S02]  /*10380*/  ULDC UR4, c[0x0][0xc38] ;  /* 0x00030e0000047ab9 */ /* 0x000fe40000000800 */
[----:B------:R-:W-:-:S04]  /*10390*/  IMAD.U32 R5, RZ, RZ, UR4 ;  /* 0x00000004ff057e24 */ /* 0x000fc8000f8e00ff */
[----:B---3--:R-:W-:-:S04]  /*103a0*/  IMAD R14, R14, R5, RZ ;  /* 0x000000050e0e7224 */ /* 0x008fc800078e02ff */
[----:B------:R-:W-:-:S05]  /*103b0*/  IMAD.IADD R9, R14, 0x1, R9 ;  /* 0x000000010e097824 */ /* 0x000fca00078e0209 */
[----:B------:R-:W-:-:S13]  /*103c0*/  ISETP.GT.AND P6, PT, R9, R0, PT ;  /* 0x000000000900720c */ /* 0x000fda0003fc4270 */
[----:B------:R-:W-:Y:S05]  /*103d0*/  @!P6 BRA `(.L_x_496) ;  /* 0xfffffffc005ce947 */ /* 0x000fea000383ffff */
.L_x_493:
[----:B------:R-:W-:Y:S01]  /*103e0*/  IMAD.IADD R9, R9, 0x1, -R14 ;  /* 0x0000000109097824 */ /* 0x000fe200078e0a0e */
[----:B------:R-:W-:-:S03]  /*103f0*/  UMOV UR4, 0xffffffff ;  /* 0xffffffff00047882 */ /* 0x000fc60000000000 */
[----:B------:R-:W-:-:S05]  /*10400*/  IMAD R3, R2, R5, R9 ;  /* 0x0000000502037224 */ /* 0x000fca00078e0209 */
[----:B------:R-:W-:Y:S01]  /*10410*/  ISETP.GT.AND P6, PT, R3, R0, PT ;  /* 0x000000000300720c */ /* 0x000fe20003fc4270 */
[----:B------:R-:W-:-:S12]  /*10420*/  BRA.DIV UR4, `(.L_x_497) ;  /* 0x0000003e04a07947 */ /* 0x000fd8000b800000 */
[----:B------:R-:W-:-:S04]  /*10430*/  VOTE.ANY R3, PT, !P6 ;  /* 0x0000000000037806 */ /* 0x000fc800070e0100 */
[----:B------:R-:W3:Y:S02]  /*10440*/  POPC R8, R3 ;  /* 0x0000000300087309 */ /* 0x000ee40000000000 */
[----:B---3--:R3:W4:Y:S04]  /*10450*/  SHFL.IDX PT, R7, R7, R8, 0x1f ;  /* 0x00001f0807077589 */ /* 0x00872800000e0000 */
[----:B------:R3:W0:Y:S02]  /*10460*/  SHFL.IDX PT, R4, R4, R8, 0x1f ;  /* 0x00001f0804047589 */ /* 0x00062400000e0000 */
.L_x_619:
[----:B------:R-:W-:-:S13]  /*10470*/  ISETP.NE.AND P0, PT, R3, RZ, PT ;  /* 0x000000ff0300720c */ /* 0x000fda0003f05270 */
[----:B------:R-:W-:Y:S05]  /*10480*/  @!P0 BRA `(.L_x_498) ;  /* 0x0000000000108947 */ /* 0x000fea0003800000 */
[----:B------:R-:W-:Y:S01]  /*10490*/  UMOV UR4, 0xffffffff ;  /* 0xffffffff00047882 */ /* 0x000fe20000000000 */
[----:B------:R-:W-:Y:S02]  /*104a0*/  VIADD R12, R8, 0xffffffff ;  /* 0xffffffff080c7836 */ /* 0x000fe40000000000 */
[----:B------:R-:W-:Y:S05]  /*104b0*/  BRA.DIV UR4, `(.L_x_499) ;  /* 0x0000003e04d87947 */ /* 0x000fea000b800000 */
[----:B------:R0:W0:Y:S02]  /*104c0*/  SHFL.IDX PT, R6, R2, R12, 0x1f ;  /* 0x00001f0c02067589 */ /* 0x00002400000e0000 */
.L_x_498:
[----:B01--4-:R-:W-:Y:S01]  /*104d0*/  IABS R10, R7 ;  /* 0x00000007000a7213 */ /* 0x013fe20000000000 */
[----:B------:R-:W-:Y:S01]  /*104e0*/  IMAD R16, R6, R5, R9 ;  /* 0x0000000506107224 */ /* 0x000fe200078e0209 */
[----:B------:R-:W-:Y:S01]  /*104f0*/  IABS R5, R4 ;  /* 0x0000000400057213 */ /* 0x000fe20000000000 */
[----:B------:R-:W-:Y:S01]  /*10500*/  IMAD.IADD R19, R8, 0x1, R19 ;  /* 0x0000000108137824 */ /* 0x000fe200078e0213 */
[----:B------:R-:W0:Y:S01]  /*10510*/  I2F.RP R11, R10 ;  /* 0x0000000a000b7306 */ /* 0x000e220000209400 */
[----:B------:R-:W-:-:S07]  /*10520*/  IMAD.IADD R0, R0, 0x1, -R16 ;  /* 0x0000000100007824 */ /* 0x000fce00078e0a10 */
[----:B------:R-:W1:Y:S08]  /*10530*/  I2F.RP R12, R5 ;  /* 0x00000005000c7306 */ /* 0x000e700000209400 */
[----:B0-----:R-:W2:Y:S08]  /*10540*/  MUFU.RCP R11, R11 ;  /* 0x0000000b000b7308 */ /* 0x001eb00000001000 */
[----:B-1----:R-:W-:Y:S01]  /*10550*/  MUFU.RCP R12, R12 ;  /* 0x0000000c000c7308 */ /* 0x002fe20000001000 */
[----:B--2---:R-:W-:-:S07]  /*10560*/  VIADD R2, R11, 0xffffffe ;  /* 0x0ffffffe0b027836 */ /* 0x004fce0000000000 */
[----:B------:R0:W1:Y:S02]  /*10570*/  F2I.FTZ.U32.TRUNC.NTZ R3, R2 ;  /* 0x0000000200037305 */ /* 0x000064000021f000 */
[----:B0-----:R-:W-:Y:S02]  /*10580*/  IMAD.MOV.U32 R2, RZ, RZ, RZ ;  /* 0x000000ffff027224 */ /* 0x001fe400078e00ff */
[----:B-1----:R-:W-:-:S04]  /*10590*/  IMAD.MOV R9, RZ, RZ, -R3 ;  /* 0x000000ffff097224 */ /* 0x002fc800078e0a03 */
[----:B------:R-:W-:-:S04]  /*105a0*/  IMAD R9, R9, R10, RZ ;  /* 0x0000000a09097224 */ /* 0x000fc800078e02ff */
[----:B------:R-:W-:Y:S01]  /*105b0*/  IMAD.HI.U32 R3, R3, R9, R2 ;  /* 0x0000000903037227 */ /* 0x000fe200078e0002 */
[----:B------:R-:W-:Y:S02]  /*105c0*/  IABS R2, R7 ;  /* 0x0000000700027213 */ /* 0x000fe40000000000 */
[----:B------:R-:W-:-:S03]  /*105d0*/  IABS R9, R0 ;  /* 0x0000000000097213 */ /* 0x000fc60000000000 */
[----:B------:R-:W-:Y:S02]  /*105e0*/  IMAD.MOV R2, RZ, RZ, -R2 ;  /* 0x000000ffff027224 */ /* 0x000fe400078e0a02 */
[----:B------:R-:W-:-:S04]  /*105f0*/  IMAD.HI.U32 R6, R3, R9, RZ ;  /* 0x0000000903067227 */ /* 0x000fc800078e00ff */
[----:B------:R-:W-:Y:S02]  /*10600*/  VIADD R3, R12, 0xffffffe ;  /* 0x0ffffffe0c037836 */ /* 0x000fe40000000000 */
[----:B------:R-:W-:-:S04]  /*10610*/  IMAD R9, R6, R2, R9 ;  /* 0x0000000206097224 */ /* 0x000fc800078e0209 */
[----:B------:R-:W0:Y:S01]  /*10620*/  F2I.FTZ.U32.TRUNC.NTZ R3, R3 ;  /* 0x0000000300037305 */ /* 0x000e22000021f000 */
[----:B------:R-:W-:-:S13]  /*10630*/  ISETP.GT.U32.AND P1, PT, R10, R9, PT ;  /* 0x000000090a00720c */ /* 0x000fda0003f24070 */
[----:B------:R-:W-:Y:S02]  /*10640*/  @!P1 IMAD.IADD R9, R9, 0x1, -R10 ;  /* 0x0000000109099824 */ /* 0x000fe400078e0a0a */
[----:B0-----:R-:W-:Y:S02]  /*10650*/  IMAD.MOV R2, RZ, RZ, -R3 ;  /* 0x000000ffff027224 */ /* 0x001fe400078e0a03 */
[----:B------:R-:W-:Y:S01]  /*10660*/  @!P1 VIADD R6, R6, 0x1 ;  /* 0x0000000106069836 */ /* 0x000fe20000000000 */
[----:B------:R-:W-:Y:S01]  /*10670*/  ISETP.GE.U32.AND P0, PT, R9, R10, PT ;  /* 0x0000000a0900720c */ /* 0x000fe20003f06070 */
[----:B------:R-:W-:Y:S01]  /*10680*/  IMAD R9, R2, R5, RZ ;  /* 0x0000000502097224 */ /* 0x000fe200078e02ff */
[----:B------:R-:W-:Y:S01]  /*10690*/  ISETP.NE.AND P1, PT, R7, RZ, PT ;  /* 0x000000ff0700720c */ /* 0x000fe20003f25270 */
[----:B------:R-:W-:-:S04]  /*106a0*/  IMAD.MOV.U32 R2, RZ, RZ, RZ ;  /* 0x000000ffff027224 */ /* 0x000fc800078e00ff */
[----:B------:R-:W-:Y:S01]  /*106b0*/  IMAD.HI.U32 R9, R3, R9, R2 ;  /* 0x0000000903097227 */ /* 0x000fe200078e0002 */
[----:B------:R-:W-:Y:S02]  /*106c0*/  LOP3.LUT R2, R0, R7, RZ, 0x3c, !PT ;  /* 0x0000000700027212 */ /* 0x000fe400078e3cff */
[----:B------:R-:W-:Y:S02]  /*106d0*/  IABS R3, R4 ;  /* 0x0000000400037213 */ /* 0x000fe40000000000 */
[----:B------:R-:W-:Y:S01]  /*106e0*/  ISETP.GE.AND P2, PT, R2, RZ, PT ;  /* 0x000000ff0200720c */ /* 0x000fe20003f46270 */
[----:B------:R-:W-:Y:S02]  /*106f0*/  @P0 VIADD R6, R6, 0x1 ;  /* 0x0000000106060836 */ /* 0x000fe40000000000 */
[----:B------:R-:W-:-:S10]  /*10700*/  IMAD.MOV R3, RZ, RZ, -R3 ;  /* 0x000000ffff037224 */ /* 0x000fd400078e0a03 */
[----:B------:R-:W-:Y:S01]  /*10710*/  @!P2 IMAD.MOV R6, RZ, RZ, -R6 ;  /* 0x000000ffff06a224 */ /* 0x000fe200078e0a06 */
[----:B------:R-:W-:-:S04]  /*10720*/  @!P1 LOP3.LUT R6, RZ, R7, RZ, 0x33, !PT ;  /* 0x00000007ff069212 */ /* 0x000fc800078e33ff */
[-C--:B------:R-:W-:Y:S01]  /*10730*/  IABS R2, R6.reuse ;  /* 0x0000000600027213 */ /* 0x080fe20000000000 */
[----:B------:R-:W-:-:S04]  /*10740*/  IMAD R7, R7, R6, RZ ;  /* 0x0000000607077224 */ /* 0x000fc800078e02ff */
        /* <DEDUP_REMOVED lines=13> */
[--C-:B------:R-:W-:Y:S02]  /*10820*/  IMAD.MOV R3, RZ, RZ, -R9.reuse ;  /* 0x000000ffff037224 */ /* 0x100fe400078e0a09 */
[C---:B------:R-:W-:Y:S02]  /*10830*/  IMAD R9, R4.reuse, 0x1000000, R9 ;  /* 0x0100000004097824 */ /* 0x040fe400078e0209 */
[----:B------:R-:W-:-:S04]  /*10840*/  IMAD R18, R4, R3, R6 ;  /* 0x0000000304127224 */ /* 0x000fc800078e0206 */
[----:B------:R-:W-:Y:S01]  /*10850*/  IMAD R18, R18, 0x10000, R9 ;  /* 0x0001000012127824 */ /* 0x000fe200078e0209 */
[----:B------:R-:W-:Y:S06]  /*10860*/  BRA `(.L_x_500) ;  /* 0x00000000001c7947 */ /* 0x000fec0003800000 */
.L_x_494:
[----:B------:R-:W-:Y:S01]  /*10870*/  UMOV UR4, URZ ;  /* 0x0000003f00047c82 */ /* 0x000fe20008000000 */
[----:B------:R-:W-:Y:S01]  /*10880*/  UMOV UR5, URZ ;  /* 0x0000003f00057c82 */ /* 0x000fe20008000000 */
[----:B------:R-:W-:Y:S01]  /*10890*/  ULDC UR6, c[0x0][0xc3c] ;  /* 0x00030f0000067ab9 */ /* 0x000fe20000000800 */
[----:B------:R-:W-:Y:S02]  /*108a0*/  IMAD.MOV.U32 R16, RZ, RZ, R0 ;  /* 0x000000ffff107224 */ /* 0x000fe400078e0000 */
[----:B------:R-:W-:Y:S02]  /*108b0*/  IMAD.U32 R17, RZ, RZ, UR4 ;  /* 0x00000004ff117e24 */ /* 0x000fe4000f8e00ff */
[----:B------:R-:W-:Y:S02]  /*108c0*/  IMAD.U32 R18, RZ, RZ, UR5 ;  /* 0x00000005ff127e24 */ /* 0x000fe4000f8e00ff */
[----:B------:R-:W-:-:S07]  /*108d0*/  IMAD.U32 R19, RZ, RZ, UR6 ;  /* 0x00000006ff137e24 */ /* 0x000fce000f8e00ff */
.L_x_500:
[----:B------:R-:W2:Y:S01]  /*108e0*/  S2R R0, SR_TID.X ;  /* 0x0000000000007919 */ /* 0x000ea20000002100 */
[----:B------:R-:W-:Y:S05]  /*108f0*/  WARPSYNC.ALL ;  /* 0x0000000000007948 */ /* 0x000fea0003800000 */
[----:B------:R-:W-:Y:S01]  /*10900*/  BAR.SYNC.DEFER_BLOCKING 0x4, 0x180 ;  /* 0x0106000000007b1d */ /* 0x000fe20000010000 */
[----:B--2---:R-:W-:-:S04]  /*10910*/  LOP3.LUT R0, R0, 0x1f, RZ, 0xc0, !PT ;  /* 0x0000001f00007812 */ /* 0x004fc800078ec0ff */
[----:B------:R-:W-:-:S13]  /*10920*/  ISETP.NE.AND P0, PT, R0, RZ, PT ;  /* 0x000000ff0000720c */ /* 0x000fda0003f05270 */
[----:B------:R-:W2:Y:S01]  /*10930*/  @!P0 S2R R3, SR_CgaCtaId ;  /* 0x0000000000038919 */ /* 0x000ea20000008800 */
[----:B------:R-:W-:-:S04]  /*10940*/  @!P0 MOV R0, 0x400 ;  /* 0x0000040000008802 */ /* 0x000fc80000000f00 */
[----:B--2---:R-:W-:-:S05]  /*10950*/  @!P0 LEA R22, R3, R0, 0x18 ;  /* 0x0000000003168211 */ /* 0x004fca00078ec0ff */
[----:B------:R2:W-:Y:S01]  /*10960*/  @!P0 STS.128 [R22+0x228d0], R16 ;  /* 0x0228d01016008388 */ /* 0x0005e20000000c00 */
[----:B------:R-:W-:Y:S06]  /*10970*/  BAR.ARV 0x5, 0x180 ;  /* 0x0146000000007b1d */ /* 0x000fec0000002000 */
.L_x_491:
[----:B------:R-:W-:Y:S02]  /*10980*/  ULDC UR4, c[0x0][0xc3c] ;  /* 0x00030f0000047ab9 */ /* 0x000fe40000000800 */
[----:B--2---:R-:W-:-:S13]  /*10990*/  ISETP.GE.AND P0, PT, R19, UR4, PT ;  /* 0x0000000413007c0c */ /* 0x004fda000bf06270 */
[----:B------:R-:W-:Y:S05]  /*109a0*/  @!P0 BRA `(.L_x_501) ;  /* 0xffffffb800108947 */ /* 0x000fea000383ffff */
[----:B------:R-:W-:Y:S05]  /*109b0*/  BSYNC B8 ;  /* 0x0000000000087941 */ /* 0x000fea0003800000 */
.L_x_440:
[----:B------:R-:W2:Y:S01]  /*109c0*/  LDL.LU R0, [R1+0x24] ;  /* 0x0000240001007983 */ /* 0x000ea20000300800 */
[----:B------:R-:W-:Y:S01]  /*109d0*/  BSSY B0, `(.L_x_502) ;  /* 0x000000b000007945 */ /* 0x000fe20003800000 */
[----:B------:R-:W5:Y:S01]  /*109e0*/  S2R R5, SR_CgaCtaId ;  /* 0x0000000000057919 */ /* 0x000f620000008800 */
[----:B--2---:R-:W-:-:S05]  /*109f0*/  VIADD R0, R0, 0x1 ;  /* 0x0000000100007836 */ /* 0x004fca0000000000 */
[----:B-1----:R-:W-:-:S04]  /*10a00*/  LEA.HI R2, R0, R0, RZ, 0x1 ;  /* 0x0000000000027211 */ /* 0x002fc800078f08ff */
[----:B------:R-:W-:Y:S02]  /*10a10*/  LOP3.LUT R3, R2, 0xfffffffe, RZ, 0xc0, !PT ;  /* 0xfffffffe02037812 */ /* 0x000fe400078ec0ff */
[----:B------:R-:W-:-:S03]  /*10a20*/  MOV R2, 0x400 ;  /* 0x0000040000027802 */ /* 0x000fc60000000f00 */
[----:B------:R-:W-:Y:S01]  /*10a30*/  IMAD.IADD R0, R0, 0x1, -R3 ;  /* 0x0000000100007824 */ /* 0x000fe200078e0a03 */
[----:B-----5:R-:W-:-:S04]  /*10a40*/  LEA R7, R5, R2, 0x18 ;  /* 0x0000000205077211 */ /* 0x020fc800078ec0ff */
[----:B------:R-:W-:-:S04]  /*10a50*/  SHF.L.U32 R0, R0, 0x1f, RZ ;  /* 0x0000001f00007819 */ /* 0x000fc800000006ff */
[----:B------:R-:W1:Y:S02]  /*10a60*/  SYNCS.PHASECHK.TRANS64.TRYWAIT P0, [R7+URZ+0x22820], R0 ;  /* 0x02282000070075a7 */ /* 0x000e64000800017f */
[----:B-1----:R-:W-:Y:S05]  /*10a70*/  @!P0 BRA `(.L_x_503) ;  /* 0x0000003800908947 */ /* 0x002fea0003800000 */
.L_x_622:
[----:B------:R-:W-:Y:S05]  /*10a80*/  BSYNC B0 ;  /* 0x0000000000007941 */ /* 0x000fea0003800000 */
.L_x_502:
[----:B------:R-:W-:-:S03]  /*10a90*/  UMOV UR4, 0xffffffff ;  /* 0xffffffff00047882 */ /* 0x000fc60000000000 */
[----:B------:R-:W-:Y:S05]  /*10aa0*/  BRA.DIV UR4, `(.L_x_504) ;  /* 0x0000003a04987947 */ /* 0x000fea000b800000 */
[----:B-1----:R-:W1:Y:S02]  /*10ab0*/  S2R R0, SR_TID.X ;  /* 0x0000000000007919 */ /* 0x002e640000002100 */
[----:B-1----:R-:W-:-:S04]  /*10ac0*/  SHF.R.U32.HI R0, RZ, 0x5, R0 ;  /* 0x00000005ff007819 */ /* 0x002fc80000011600 */
[----:B------:R-:W-:-:S05]  /*10ad0*/  LOP3.LUT R0, R0, 0x3, RZ, 0xc0, !PT ;  /* 0x0000000300007812 */ /* 0x000fca00078ec0ff */
[----:B------:R1:W2:Y:S02]  /*10ae0*/  SHFL.IDX PT, R14, R0, RZ, 0x1f ;  /* 0x00001fff000e7589 */ /* 0x0002a400000e0000 */
.L_x_625:
[----:B--2---:R-:W-:Y:S01]  /*10af0*/  ISETP.NE.AND P0, PT, R14, RZ, PT ;  /* 0x000000ff0e00720c */ /* 0x004fe20003f05270 */
[----:B------:R-:W-:-:S12]  /*10b00*/  BSSY B0, `(.L_x_505) ;  /* 0x0000024000007945 */ /* 0x000fd80003800000 */
[----:B------:R-:W-:Y:S05]  /*10b10*/  @P0 BRA `(.L_x_506) ;  /* 0x0000000000880947 */ /* 0x000fea0003800000 */
[----:B------:R-:W-:-:S03]  /*10b20*/  UMOV UR4, 0xffffffff ;  /* 0xffffffff00047882 */ /* 0x000fc60000000000 */
[----:B------:R-:W-:Y:S05]  /*10b30*/  BRA.DIV UR4, `(.L_x_507) ;  /* 0x0000003a04a87947 */ /* 0x000fea000b800000 */
[----:B------:R-:W-:-:S13]  /*10b40*/  ELECT P6, URZ, PT ;  /* 0x00000000003f782f */ /* 0x000fda00038c0000 */
.L_x_628:
[----:B------:R-:W-:Y:S05]  /*10b50*/  @!P6 BRA `(.L_x_506) ;  /* 0x000000000078e947 */ /* 0x000fea0003800000 */
[----:B------:R-:W-:-:S06]  /*10b60*/  ULOP3.LUT UR4, UR38, 0x2, URZ, 0xfc, !UPT ;  /* 0x0000000226047892 */ /* 0x000fcc000f8efc3f */
[----:B-1----:R-:W-:-:S05]  /*10b70*/  IMAD.U32 R0, RZ, RZ, UR4 ;  /* 0x00000004ff007e24 */ /* 0x002fca000f8e00ff */
[----:B------:R-:W-:-:S13]  /*10b80*/  ISETP.NE.AND P0, PT, R0, 0x3, PT ;  /* 0x000000030000780c */ /* 0x000fda0003f05270 */
[----:B------:R-:W-:Y:S05]  /*10b90*/  @!P0 BRA `(.L_x_508) ;  /* 0x0000000000048947 */ /* 0x000fea0003800000 */
[----:B------:R-:W-:Y:S01]  /*10ba0*/  BPT.TRAP 0x1 ;  /* 0x000000040000795c */ /* 0x000fe20000300000 */
.L_x_508:
[----:B------:R-:W-:Y:S01]  /*10bb0*/  IMAD R5, R24, 0x8, R7 ;  /* 0x0000000818057824 */ /* 0x000fe200078e0207 */
[----:B------:R-:W-:Y:S01]  /*10bc0*/  SHF.L.U32 R0, R26, 0x1f, RZ ;  /* 0x0000001f1a007819 */ /* 0x000fe200000006ff */
[----:B------:R-:W-:-:S03]  /*10bd0*/  VIADD R24, R24, 0x1 ;  /* 0x0000000118187836 */ /* 0x000fc60000000000 */
[----:B------:R-:W1:Y:S02]  /*10be0*/  SYNCS.PHASECHK.TRANS64.TRYWAIT P1, [R5+URZ+0x22840], R0 ;  /* 0x02284000050075a7 */ /* 0x000e64000802017f */
[----:B------:R-:W-:-:S04]  /*10bf0*/  ISETP.NE.AND P2, PT, R24, 0x2, PT ;  /* 0x000000021800780c */ /* 0x000fc80003f45270 */
[----:B------:R-:W-:Y:S01]  /*10c00*/  SEL R3, RZ, 0x1, P2 ;  /* 0x00000001ff037807 */ /* 0x000fe20001000000 */
[----:B-1----:R-:W-:Y:S08]  /*10c10*/  @!P1 BRA `(.L_x_509) ;  /* 0x0000003800909947 */ /* 0x002ff00003800000 */
.L_x_629:
[----:B------:R-:W-:Y:S02]  /*10c20*/  SEL R24, R24, RZ, P2 ;  /* 0x000000ff18187207 */ /* 0x000fe40001000000 */
[----:B------:R-:W-:Y:S01]  /*10c30*/  LOP3.LUT R2, R26, R3, RZ, 0x3c, !PT ;  /* 0x000000031a027212 */ /* 0x000fe200078e3cff */
[----:B------:R-:W-:Y:S06]  /*10c40*/  @!P0 BRA `(.L_x_510) ;  /* 0x0000000000048947 */ /* 0x000fec0003800000 */
[----:B------:R-:W-:Y:S01]  /*10c50*/  BPT.TRAP 0x1 ;  /* 0x000000040000795c */ /* 0x000fe20000300000 */
.L_x_510:
[----:B------:R-:W-:Y:S01]  /*10c60*/  IMAD R3, R24, 0x8, R7 ;  /* 0x0000000818037824 */ /* 0x000fe200078e0207 */
[----:B------:R-:W-:-:S04]  /*10c70*/  SHF.L.U32 R2, R2, 0x1f, RZ ;  /* 0x0000001f02027819 */ /* 0x000fc800000006ff */
[----:B------:R-:W2:Y:S02]  /*10c80*/  SYNCS.PHASECHK.TRANS64.TRYWAIT P1, [R3+URZ+0x22840], R2 ;  /* 0x02284002030075a7 */ /* 0x000ea4000802017f */
[----:B--2---:R-:W-:Y:S05]  /*10c90*/  @!P1 BRA `(.L_x_511) ;  /* 0x0000003800849947 */ /* 0x004fea0003800000 */
.L_x_630:
[----:B------:R-:W-:Y:S05]  /*10ca0*/  @!P0 BRA `(.L_x_512) ;  /* 0x0000000000048947 */ /* 0x000fea0003800000 */
[----:B------:R-:W-:Y:S01]  /*10cb0*/  BPT.TRAP 0x1 ;  /* 0x000000040000795c */ /* 0x000fe20000300000 */
.L_x_512:
[----:B------:R-:W5:Y:S02]  /*10cc0*/  SYNCS.PHASECHK.TRANS64.TRYWAIT P1, [R5+URZ+0x22860], R0 ;  /* 0x02286000050075a7 */ /* 0x000f64000802017f */
[----:B-----5:R-:W-:Y:S05]  /*10cd0*/  @!P1 BRA `(.L_x_513) ;  /* 0x0000003800889947 */ /* 0x020fea0003800000 */
.L_x_631:
[----:B------:R-:W-:Y:S05]  /*10ce0*/  @!P0 BRA `(.L_x_514) ;  /* 0x0000000000048947 */ /* 0x000fea0003800000 */
[----:B------:R-:W-:Y:S01]  /*10cf0*/  BPT.TRAP 0x1 ;  /* 0x000000040000795c */ /* 0x000fe20000300000 */
.L_x_514:
[----:B------:R0:W0:Y:S02]  /*10d00*/  SYNCS.PHASECHK.TRANS64.TRYWAIT P0, [R3+URZ+0x22860], R2 ;  /* 0x02286002030075a7 */ /* 0x000024000800017f */
[----:B0-----:R-:W-:Y:S05]  /*10d10*/  @!P0 NANOSLEEP.SYNCS 0x989680 ;  /* 0x009896800000895d */ /* 0x001fea0003900000 */
[----:B------:R-:W0:Y:S02]  /*10d20*/  @!P0 SYNCS.PHASECHK.TRANS64 P0, [R3+URZ+0x22860], R2 ;  /* 0x02286002030085a7 */ /* 0x000e24000800007f */
[----:B0-----:R-:W-:Y:S05]  /*10d30*/  @!P0 BRA `(.L_x_514) ;  /* 0xfffffffc00f08947 */ /* 0x001fea000383ffff */
.L_x_506:
[----:B------:R-:W-:Y:S05]  /*10d40*/  BSYNC B0 ;  /* 0x0000000000007941 */ /* 0x000fea0003800000 */
.L_x_505:
[----:B------:R-:W-:Y:S05]  /*10d50*/  EXIT ;  /* 0x000000000000794d */ /* 0x000fea0003800000 */
.L_x_387:
[----:B0-----:R0:W1:Y:S02]  /*10d60*/  SYNCS.PHASECHK.TRANS64.TRYWAIT P0, [R7+URZ+0x22800], R0 ;  /* 0x02280000070075a7 */ /* 0x001064000800017f */
[----:B-1----:R-:W-:Y:S05]  /*10d70*/  @!P0 NANOSLEEP.SYNCS 0x989680 ;  /* 0x009896800000895d */ /* 0x002fea0003900000 */
[----:B------:R-:W1:Y:S02]  /*10d80*/  @!P0 SYNCS.PHASECHK.TRANS64 P0, [R7+URZ+0x22800], R0 ;  /* 0x02280000070085a7 */ /* 0x000e64000800007f */
[----:B-1----:R-:W-:Y:S05]  /*10d90*/  @!P0 BRA `(.L_x_387) ;  /* 0xfffffffc00f08947 */ /* 0x002fea000383ffff */
[----:B------:R-:W-:Y:S05]  /*10da0*/  BRA `(.L_x_515) ;  /* 0xffffff10002c7947 */ /* 0x000fea000383ffff */
.L_x_391:
[----:B-1----:R-:W-:-:S04]  /*10db0*/  IMAD.U32 R0, RZ, RZ, UR22 ;  /* 0x00000016ff007e24 */ /* 0x002fc8000f8e00ff */
[----:B------:R1:W2:Y:S03]  /*10dc0*/  SYNCS.PHASECHK.TRANS64.TRYWAIT P1, [R0+URZ+0x22830], R9 ;  /* 0x02283009000075a7 */ /* 0x0002a6000802017f */
[----:B--2---:R-:W-:Y:S05]  /*10dd0*/  @!P1 NANOSLEEP.SYNCS 0x989680 ;  /* 0x009896800000995d */ /* 0x004fea0003900000 */
[----:B------:R-:W2:Y:S02]  /*10de0*/  @!P1 SYNCS.PHASECHK.TRANS64 P1, [R0+URZ+0x22830], R9 ;  /* 0x02283009000095a7 */ /* 0x000ea4000802007f */
[----:B--2---:R-:W-:Y:S05]  /*10df0*/  @!P1 BRA `(.L_x_391) ;  /* 0xfffffffc00ec9947 */ /* 0x004fea000383ffff */
[----:B------:R-:W-:Y:S05]  /*10e00*/  BRA `(.L_x_390) ;  /* 0xffffff1000547947 */ /* 0x000fea000383ffff */
.L_x_396:
[----:B--2---:R-:W-:-:S04]  /*10e10*/  IMAD.U32 R10, RZ, RZ, UR22 ;  /* 0x00000016ff0a7e24 */ /* 0x004fc8000f8e00ff */
[----:B------:R2:W3:Y:S03]  /*10e20*/  SYNCS.PHASECHK.TRANS64.TRYWAIT P1, [R10+URZ+0x22850], R9 ;  /* 0x022850090a0075a7 */ /* 0x0004e6000802017f */
[----:B---3--:R-:W-:Y:S05]  /*10e30*/  @!P1 NANOSLEEP.SYNCS 0x989680 ;  /* 0x009896800000995d */ /* 0x008fea0003900000 */
[----:B------:R-:W3:Y:S02]  /*10e40*/  @!P1 SYNCS.PHASECHK.TRANS64 P1, [R10+URZ+0x22850], R9 ;  /* 0x022850090a0095a7 */ /* 0x000ee4000802007f */
[----:B---3--:R-:W-:Y:S05]  /*10e50*/  @!P1 BRA `(.L_x_396) ;  /* 0xfffffffc00ec9947 */ /* 0x008fea000383ffff */
[----:B------:R-:W-:Y:S05]  /*10e60*/  BRA `(.L_x_395) ;  /* 0xffffff2c004c7947 */ /* 0x000fea000383ffff */
.L_x_402:
[----:B-1----:R-:W-:-:S04]  /*10e70*/  IMAD.U32 R0, RZ, RZ, UR25 ;  /* 0x00000019ff007e24 */ /* 0x002fc8000f8e00ff */
[----:B------:R1:W2:Y:S03]  /*10e80*/  SYNCS.PHASECHK.TRANS64.TRYWAIT P1, [R0+URZ+0x22830], R7 ;  /* 0x02283007000075a7 */ /* 0x0002a6000802017f */
[----:B--2---:R-:W-:Y:S05]  /*10e90*/  @!P1 NANOSLEEP.SYNCS 0x989680 ;  /* 0x009896800000995d */ /* 0x004fea0003900000 */
[----:B------:R-:W2:Y:S02]  /*10ea0*/  @!P1 SYNCS.PHASECHK.TRANS64 P1, [R0+URZ+0x22830], R7 ;  /* 0x02283007000095a7 */ /* 0x000ea4000802007f */
[----:B--2---:R-:W-:Y:S05]  /*10eb0*/  @!P1 BRA `(.L_x_402) ;  /* 0xfffffffc00ec9947 */ /* 0x004fea000383ffff */
[----:B------:R-:W-:Y:S05]  /*10ec0*/  BRA `(.L_x_401) ;  /* 0xffffff30006c7947 */ /* 0x000fea000383ffff */
.L_x_407:
[----:B-1----:R-:W-:-:S04]  /*10ed0*/  IMAD.U32 R8, RZ, RZ, UR25 ;  /* 0x00000019ff087e24 */ /* 0x002fc8000f8e00ff */
[----:B------:R1:W2:Y:S03]  /*10ee0*/  SYNCS.PHASECHK.TRANS64.TRYWAIT P1, [R8+URZ+0x22850], R7 ;  /* 0x02285007080075a7 */ /* 0x0002a6000802017f */
[----:B--2---:R-:W-:Y:S05]  /*10ef0*/  @!P1 NANOSLEEP.SYNCS 0x989680 ;  /* 0x009896800000995d */ /* 0x004fea0003900000 */
[----:B------:R-:W2:Y:S02]  /*10f00*/  @!P1 SYNCS.PHASECHK.TRANS64 P1, [R8+URZ+0x22850], R7 ;  /* 0x02285007080095a7 */ /* 0x000ea4000802007f */
[----:B--2---:R-:W-:Y:S05]  /*10f10*/  @!P1 BRA `(.L_x_407) ;  /* 0xfffffffc00ec9947 */ /* 0x004fea000383ffff */
[----:B------:R-:W-:Y:S05]  /*10f20*/  BRA `(.L_x_406) ;  /* 0xffffff50000c7947 */ /* 0x000fea000383ffff */
.L_x_454:
[----:B------:R-:W0:Y:S01]  /*10f30*/  S2R R8, SR_TID.X ;  /* 0x0000000000087919 */ /* 0x000e220000002100 */
[----:B------:R-:W-:Y:S01]  /*10f40*/  BSSY B0, `(.L_x_516) ;  /* 0x000000a000007945 */ /* 0x000fe20003800000 */
[----:B------:R-:W-:Y:S02]  /*10f50*/  IMAD.MOV.U32 R12, RZ, RZ, RZ ;  /* 0x000000ffff0c7224 */ /* 0x000fe400078e00ff */
[----:B------:R-:W-:Y:S02]  /*10f60*/  IMAD.MOV.U32 R11, RZ, RZ, 0x1f ;  /* 0x0000001fff0b7424 */ /* 0x000fe400078e00ff */
[----:B------:R-:W-:Y:S01]  /*10f70*/  IMAD.MOV.U32 R15, RZ, RZ, -0x1 ;  /* 0xffffffffff0f7424 */ /* 0x000fe200078e00ff */
[----:B0-----:R-:W-:-:S04]  /*10f80*/  SHF.R.U32.HI R8, RZ, 0x5, R8 ;  /* 0x00000005ff087819 */ /* 0x001fc80000011608 */
[----:B------:R-:W-:-:S05]  /*10f90*/  LOP3.LUT R8, R8, 0x3, RZ, 0xc0, !PT ;  /* 0x0000000308087812 */ /* 0x000fca00078ec0ff */
[----:B------:R-:W-:-:S07]  /*10fa0*/  IMAD.MOV.U32 R13, RZ, RZ, R8 ;  /* 0x000000ffff0d7224 */ /* 0x000fce00078e0008 */
[----:B-----5:R-:W-:Y:S05]  /*10fb0*/  WARPSYNC.COLLECTIVE R15, `(.L_x_517) ;  /* 0x000000000f087348 */ /* 0x020fea0003c00000 */
[----:B------:R0:W1:Y:S02]  /*10fc0*/  SHFL.IDX P6, R14, R13, R12, R11 ;  /* 0x0000000c0d0e7389 */ /* 0x00006400000c000b */
[----:B01---5:R-:W-:Y:S01]  /*10fd0*/  ENDCOLLECTIVE ;  /* 0x000000000000791b */ /* 0x023fe20003800000 */
.L_x_517:
[----:B------:R-:W-:Y:S05]  /*10fe0*/  BSYNC B0 ;  /* 0x0000000000007941 */ /* 0x000fea0003800000 */
.L_x_516:
[----:B------:R-:W-:Y:S05]  /*10ff0*/  BRA `(.L_x_518) ;  /* 0xffffffc000707947 */ /* 0x000fea000383ffff */
.L_x_457:
[----:B0-----:R0:W1:Y:S02]  /*11000*/  SYNCS.PHASECHK.TRANS64.TRYWAIT P0, [R33+URZ+0x22840], R0 ;  /* 0x02284000210075a7 */ /* 0x001064000800017f */
[----:B-1----:R-:W-:Y:S05]  /*11010*/  @!P0 NANOSLEEP.SYNCS 0x989680 ;  /* 0x009896800000895d */ /* 0x002fea0003900000 */
[----:B------:R-:W1:Y:S02]  /*11020*/  @!P0 SYNCS.PHASECHK.TRANS64 P0, [R33+URZ+0x22840], R0 ;  /* 0x02284000210085a7 */ /* 0x000e64000800007f */
[----:B-1----:R-:W-:Y:S05]  /*11030*/  @!P0 BRA `(.L_x_457) ;  /* 0xfffffffc00f08947 */ /* 0x002fea000383ffff */
[----:B------:R-:W-:Y:S05]  /*11040*/  BRA `(.L_x_519) ;  /* 0xffffffc000987947 */ /* 0x000fea000383ffff */
.L_x_458:
[----:B------:R-:W-:Y:S01]  /*11050*/  BSSY B0, `(.L_x_520) ;  /* 0x0000008000007945 */ /* 0x000fe20003800000 */
[----:B------:R-:W-:Y:S02]  /*11060*/  IMAD.MOV.U32 R13, RZ, RZ, R4 ;  /* 0x000000ffff0d7224 */ /* 0x000fe400078e0004 */
[----:B------:R-:W-:Y:S02]  /*11070*/  IMAD.MOV.U32 R12, RZ, RZ, RZ ;  /* 0x000000ffff0c7224 */ /* 0x000fe400078e00ff */
[----:B------:R-:W-:Y:S02]  /*11080*/  IMAD.MOV.U32 R11, RZ, RZ, 0x181f ;  /* 0x0000181fff0b7424 */ /* 0x000fe400078e00ff */
[----:B------:R-:W-:-:S07]  /*11090*/  IMAD.MOV.U32 R15, RZ, RZ, -0x1 ;  /* 0xffffffffff0f7424 */ /* 0x000fce00078e00ff */
[----:B------:R-:W-:Y:S05]  /*110a0*/  WARPSYNC.COLLECTIVE R15, `(.L_x_521) ;  /* 0x000000000f087348 */ /* 0x000fea0003c00000 */
[----:B------:R0:W1:Y:S02]  /*110b0*/  SHFL.IDX P6, R14, R13, R12, R11 ;  /* 0x0000000c0d0e7389 */ /* 0x00006400000c000b */
[----:B01----:R-:W-:Y:S01]  /*110c0*/  ENDCOLLECTIVE ;  /* 0x000000000000791b */ /* 0x003fe20003800000 */
.L_x_521:
[----:B------:R-:W-:Y:S05]  /*110d0*/  BSYNC B0 ;  /* 0x0000000000007941 */ /* 0x000fea0003800000 */
.L_x_520:
[----:B------:R-:W-:Y:S02]  /*110e0*/  IMAD.MOV.U32 R13, RZ, RZ, R0 ;  /* 0x000000ffff0d7224 */ /* 0x000fe400078e0000 */
[----:B------:R-:W-:Y:S02]  /*110f0*/  IMAD.MOV.U32 R12, RZ, RZ, RZ ;  /* 0x000000ffff0c7224 */ /* 0x000fe400078e00ff */
[----:B------:R-:W-:Y:S02]  /*11100*/  IMAD.MOV.U32 R11, RZ, RZ, 0x181f ;  /* 0x0000181fff0b7424 */ /* 0x000fe400078e00ff */
[----:B------:R-:W-:Y:S02]  /*11110*/  IMAD.MOV.U32 R15, RZ, RZ, -0x1 ;  /* 0xffffffffff0f7424 */ /* 0x000fe400078e00ff */
[----:B------:R-:W-:Y:S02]  /*11120*/  IMAD.MOV.U32 R2, RZ, RZ, R14 ;  /* 0x000000ffff027224 */ /* 0x000fe400078e000e */
[----:B------:R-:W-:-:S07]  /*11130*/  @P0 IMAD R7, R5, 0x2, R22 ;  /* 0x0000000205070824 */ /* 0x000fce00078e0216 */
[----:B------:R-:W-:Y:S05]  /*11140*/  WARPSYNC.COLLECTIVE R15, `(.L_x_522) ;  /* 0x000000000f087348 */ /* 0x000fea0003c00000 */
[----:B------:R0:W1:Y:S02]  /*11150*/  SHFL.IDX P6, R14, R13, R12, R11 ;  /* 0x0000000c0d0e7389 */ /* 0x00006400000c000b */
[----:B01----:R-:W-:Y:S01]  /*11160*/  ENDCOLLECTIVE ;  /* 0x000000000000791b */ /* 0x003fe20003800000 */
.L_x_522:
[----:B------:R-:W-:Y:S02]  /*11170*/  IMAD.MOV.U32 R13, RZ, RZ, R4 ;  /* 0x000000ffff0d7224 */ /* 0x000fe400078e0004 */
[----:B------:R-:W-:Y:S02]  /*11180*/  IMAD.MOV.U32 R12, RZ, RZ, 0x1 ;  /* 0x00000001ff0c7424 */ /* 0x000fe400078e00ff */
[----:B------:R-:W-:-:S07]  /*11190*/  IMAD.MOV.U32 R3, RZ, RZ, R14 ;  /* 0x000000ffff037224 */ /* 0x000fce00078e000e */
[----:B------:R-:W-:Y:S05]  /*111a0*/  WARPSYNC.COLLECTIVE R15, `(.L_x_523) ;  /* 0x000000000f087348 */ /* 0x000fea0003c00000 */
[----:B------:R0:W1:Y:S02]  /*111b0*/  SHFL.IDX P6, R14, R13, R12, R11 ;  /* 0x0000000c0d0e7389 */ /* 0x00006400000c000b */
[----:B01----:R-:W-:Y:S01]  /*111c0*/  ENDCOLLECTIVE ;  /* 0x000000000000791b */ /* 0x003fe20003800000 */
.L_x_523:
[----:B------:R-:W-:-:S05]  /*111d0*/  @P0 LEA R3, P1, R8, R3, 0x1 ;  /* 0x0000000308030211 */ /* 0x000fca00078208ff */
[----:B------:R-:W-:-:S05]  /*111e0*/  @P0 IMAD.X R2, RZ, RZ, R2, P1 ;  /* 0x000000ffff020224 */ /* 0x000fca00008e0602 */
[----:B------:R-:W-:Y:S01]  /*111f0*/  @P0 LOP3.LUT R3, R3, R2, RZ, 0x3c, !PT ;  /* 0x0000000203030212 */ /* 0x000fe200078e3cff */
[----:B------:R-:W-:-:S03]  /*11200*/  IMAD.MOV.U32 R13, RZ, RZ, R0 ;  /* 0x000000ffff0d7224 */ /* 0x000fc600078e0000 */
[----:B------:R-:W-:-:S04]  /*11210*/  @P0 LOP3.LUT R2, R3, R2, RZ, 0x3c, !PT ;  /* 0x0000000203020212 */ /* 0x000fc800078e3cff */
[----:B------:R-:W-:-:S05]  /*11220*/  @P0 LOP3.LUT R3, R3, R2, RZ, 0x3c, !PT ;  /* 0x0000000203030212 */ /* 0x000fca00078e3cff */
[----:B------:R-:W-:Y:S01]  /*11230*/  @!PT LDS RZ, [RZ] ;  /* 0x00000000fffff984 */ /* 0x000fe20000000800 */
[----:B------:R-:W-:Y:S01]  /*11240*/  @!PT LDS RZ, [RZ] ;  /* 0x00000000fffff984 */ /* 0x000fe20000000800 */
[----:B------:R-:W-:Y:S01]  /*11250*/  @!PT LDS RZ, [RZ] ;  /* 0x00000000fffff984 */ /* 0x000fe20000000800 */
[----:B------:R0:W-:Y:S01]  /*11260*/  @P0 LDGSTS.E.BYPASS.LTC128B.128 [R7+0x1c400], desc[UR50][R2.64], !P2 ;  /* 0x1c40000002070fae */ /* 0x0001e2000d101d72 */
[----:B------:R-:W-:Y:S01]  /*11270*/  ISETP.GE.AND P0, PT, R32, 0x11, PT ;  /* 0x000000112000780c */ /* 0x000fe20003f06270 */
[----:B0-----:R-:W-:-:S12]  /*11280*/  IMAD.MOV.U32 R2, RZ, RZ, R14 ;  /* 0x000000ffff027224 */ /* 0x001fd800078e000e */
[----:B------:R-:W-:Y:S05]  /*11290*/  WARPSYNC.COLLECTIVE R15, `(.L_x_524) ;  /* 0x000000000f087348 */ /* 0x000fea0003c00000 */
[----:B------:R0:W1:Y:S02]  /*112a0*/  SHFL.IDX P6, R14, R13, R12, R11 ;  /* 0x0000000c0d0e7389 */ /* 0x00006400000c000b */
[----:B01----:R-:W-:Y:S01]  /*112b0*/  ENDCOLLECTIVE ;  /* 0x000000000000791b */ /* 0x003fe20003800000 */
.L_x_524:
[----:B------:R-:W-:Y:S02]  /*112c0*/  @P0 IMAD R7, R5, 0x2, R22 ;  /* 0x0000000205070824 */ /* 0x000fe400078e0216 */
[----:B------:R-:W-:Y:S02]  /*112d0*/  IMAD.MOV.U32 R13, RZ, RZ, R4 ;  /* 0x000000ffff0d7224 */ /* 0x000fe400078e0004 */
[----:B------:R-:W-:Y:S02]  /*112e0*/  IMAD.MOV.U32 R12, RZ, RZ, 0x2 ;  /* 0x00000002ff0c7424 */ /* 0x000fe400078e00ff */
[----:B------:R-:W-:-:S07]  /*112f0*/  IMAD.MOV.U32 R3, RZ, RZ, R14 ;  /* 0x000000ffff037224 */ /* 0x000fce00078e000e */
[----:B------:R-:W-:Y:S05]  /*11300*/  WARPSYNC.COLLECTIVE R15, `(.L_x_525) ;  /* 0x000000000f087348 */ /* 0x000fea0003c00000 */
[----:B------:R0:W1:Y:S02]  /*11310*/  SHFL.IDX P6, R14, R13, R12, R11 ;  /* 0x0000000c0d0e7389 */ /* 0x00006400000c000b */
[----:B01----:R-:W-:Y:S01]  /*11320*/  ENDCOLLECTIVE ;  /* 0x000000000000791b */ /* 0x003fe20003800000 */
.L_x_525:
        /* <DEDUP_REMOVED lines=15> */
.L_x_526:
[----:B------:R-:W-:Y:S02]  /*11420*/  @P0 IMAD R7, R5, 0x2, R22 ;  /* 0x0000000205070824 */ /* 0x000fe400078e0216 */
[----:B------:R-:W-:Y:S02]  /*11430*/  IMAD.MOV.U32 R13, RZ, RZ, R4 ;  /* 0x000000ffff0d7224 */ /* 0x000fe400078e0004 */
[----:B------:R-:W-:Y:S02]  /*11440*/  IMAD.MOV.U32 R12, RZ, RZ, 0x3 ;  /* 0x00000003ff0c7424 */ /* 0x000fe400078e00ff */
[----:B------:R-:W-:-:S07]  /*11450*/  IMAD.MOV.U32 R3, RZ, RZ, R14 ;  /* 0x000000ffff037224 */ /* 0x000fce00078e000e */
[----:B------:R-:W-:Y:S05]  /*11460*/  WARPSYNC.COLLECTIVE R15, `(.L_x_527) ;  /* 0x000000000f087348 */ /* 0x000fea0003c00000 */
[----:B------:R0:W1:Y:S02]  /*11470*/  SHFL.IDX P6, R14, R13, R12, R11 ;  /* 0x0000000c0d0e7389 */ /* 0x00006400000c000b */
[----:B01----:R-:W-:Y:S01]  /*11480*/  ENDCOLLECTIVE ;  /* 0x000000000000791b */ /* 0x003fe20003800000 */
.L_x_527:
        /* <DEDUP_REMOVED lines=15> */
.L_x_528:
[----:B------:R-:W-:Y:S02]  /*11580*/  @P0 IMAD R7, R5, 0x2, R22 ;  /* 0x0000000205070824 */ /* 0x000fe400078e0216 */
[----:B------:R-:W-:Y:S02]  /*11590*/  IMAD.MOV.U32 R13, RZ, RZ, R4 ;  /* 0x000000ffff0d7224 */ /* 0x000fe400078e0004 */
[----:B------:R-:W-:Y:S02]  /*115a0*/  IMAD.MOV.U32 R12, RZ, RZ, 0x4 ;  /* 0x00000004ff0c7424 */ /* 0x000fe400078e00ff */
[----:B------:R-:W-:-:S07]  /*115b0*/  IMAD.MOV.U32 R3, RZ, RZ, R14 ;  /* 0x000000ffff037224 */ /* 0x000fce00078e000e */
[----:B------:R-:W-:Y:S05]  /*115c0*/  WARPSYNC.COLLECTIVE R15, `(.L_x_529) ;  /* 0x000000000f087348 */ /* 0x000fea0003c00000 */
[----:B------:R0:W1:Y:S02]  /*115d0*/  SHFL.IDX P6, R14, R13, R12, R11 ;  /* 0x0000000c0d0e7389 */ /* 0x00006400000c000b */
[----:B01----:R-:W-:Y:S01]  /*115e0*/  ENDCOLLECTIVE ;  /* 0x000000000000791b */ /* 0x003fe20003800000 */
.L_x_529:
        /* <DEDUP_REMOVED lines=15> */
.L_x_530:
[----:B------:R-:W-:Y:S02]  /*116e0*/  @P0 IMAD R7, R5, 0x2, R22 ;  /* 0x0000000205070824 */ /* 0x000fe400078e0216 */
[----:B------:R-:W-:Y:S02]  /*116f0*/  IMAD.MOV.U32 R13, RZ, RZ, R4 ;  /* 0x000000ffff0d7224 */ /* 0x000fe400078e0004 */
[----:B------:R-:W-:Y:S02]  /*11700*/  IMAD.MOV.U32 R12, RZ, RZ, 0x5 ;  /* 0x00000005ff0c7424 */ /* 0x000fe400078e00ff */
[----:B------:R-:W-:-:S07]  /*11710*/  IMAD.MOV.U32 R3, RZ, RZ, R14 ;  /* 0x000000ffff037224 */ /* 0x000fce00078e000e */
[----:B------:R-:W-:Y:S05]  /*11720*/  WARPSYNC.COLLECTIVE R15, `(.L_x_531) ;  /* 0x000000000f087348 */ /* 0x000fea0003c00000 */
[----:B------:R0:W1:Y:S02]  /*11730*/  SHFL.IDX P6, R14, R13, R12, R11 ;  /* 0x0000000c0d0e7389 */ /* 0x00006400000c000b */
[----:B01----:R-:W-:Y:S01]  /*11740*/  ENDCOLLECTIVE ;  /* 0x000000000000791b */ /* 0x003fe20003800000 */
.L_x_531:
[----:B------:R-:W-:-:S05]  /*11750*/  @P0 LEA R3, P1, R8, R3, 0x1 ;  /* 0x0000000308030211 */ /* 0x000fca00078208ff */
[----:B------:R-:W-:-:S05]  /*11760*/  @P0 IMAD.X R2, RZ, RZ, R2, P1 ;  /* 0x000000ffff020224 */ /* 0x000fca00008e0602 */
[----:B------:R-:W-:Y:S01]  /*11770*/  @P0 LOP3.LUT R3, R3, R2, RZ, 0x3c, !PT ;  /* 0x0000000203030212 */ /* 0x000fe200078e3cff */
[----:B------:R-:W-:-:S03]  /*11780*/  IMAD.MOV.U32 R13, RZ, RZ, R0 ;  /* 0x000000ffff0d7224 */ /* 0x000fc600078e0000 */
[----:B------:R-:W-:-:S04]  /*11790*/  @P0 LOP3.LUT R2, R3, R2, RZ, 0x3c, !PT ;  /* 0x0000000203020212 */ /* 0x000fc800078e3cff */
[----:B------:R-:W-:Y:S01]  /*117a0*/  @P0 LOP3.LUT R3, R3, R2, RZ, 0x3c, !PT ;  /* 0x0000000203030212 */ /* 0x000fe200078e3cff */
[----:B------:R-:W-:-:S07]  /*117b0*/  IMAD.MOV.U32 R4, RZ, RZ, R14 ;  /* 0x000000ffff047224 */ /* 0x000fce00078e000e */
[----:B------:R-:W-:Y:S05]  /*117c0*/  WARPSYNC.COLLECTIVE R15, `(.L_x_532) ;  /* 0x000000000f087348 */ /* 0x000fea0003c00000 */
[----:B------:R0:W1:Y:S02]  /*117d0*/  SHFL.IDX P6, R14, R13, R12, R11 ;  /* 0x0000000c0d0e7389 */ /* 0x00006400000c000b */
[----:B01----:R-:W-:Y:S01]  /*117e0*/  ENDCOLLECTIVE ;  /* 0x000000000000791b */ /* 0x003fe20003800000 */
.L_x_532:
[----:B------:R-:W-:Y:S01]  /*117f0*/  @!PT LDS RZ, [RZ] ;  /* 0x00000000fffff984 */ /* 0x000fe20000000800 */
[----:B------:R-:W-:Y:S01]  /*11800*/  @!PT LDS RZ, [RZ] ;  /* 0x00000000fffff984 */ /* 0x000fe20000000800 */
[----:B------:R-:W-:Y:S01]  /*11810*/  @!PT LDS RZ, [RZ] ;  /* 0x00000000fffff984 */ /* 0x000fe20000000800 */
[----:B------:R1:W-:Y:S01]  /*11820*/  @P0 LDGSTS.E.BYPASS.LTC128B.128 [R7+0x1e400], desc[UR50][R2.64], !P2 ;  /* 0x1e40000002070fae */ /* 0x0003e2000d101d72 */
[----:B------:R-:W-:Y:S01]  /*11830*/  IMAD.MOV.U32 R0, RZ, RZ, R14 ;  /* 0x000000ffff007224 */ /* 0x000fe200078e000e */
[----:B------:R-:W-:Y:S06]  /*11840*/  BRA `(.L_x_533) ;  /* 0xffffffbc00f87947 */ /* 0x000fec000383ffff */
.L_x_463:
[----:B------:R-:W-:Y:S02]  /*11850*/  IMAD.MOV.U32 R13, RZ, RZ, R4 ;  /* 0x000000ffff0d7224 */ /* 0x000fe400078e0004 */
[----:B------:R-:W-:Y:S02]  /*11860*/  IMAD.MOV.U32 R12, RZ, RZ, RZ ;  /* 0x000000ffff0c7224 */ /* 0x000fe400078e00ff */
[----:B------:R-:W-:Y:S02]  /*11870*/  IMAD.MOV.U32 R11, RZ, RZ, 0x181f ;  /* 0x0000181fff0b7424 */ /* 0x000fe400078e00ff */
[----:B------:R-:W-:Y:S02]  /*11880*/  IMAD.MOV.U32 R15, RZ, RZ, -0x1 ;  /* 0xffffffffff0f7424 */ /* 0x000fe400078e00ff */
[----:B-----5:R-:W-:Y:S02]  /*11890*/  IMAD R5, R10, R6, RZ ;  /* 0x000000060a057224 */ /* 0x020fe400078e02ff */
[----:B------:R-:W-:-:S07]  /*118a0*/  IMAD.IADD R17, R9, 0x1, R17 ;  /* 0x0000000109117824 */ /* 0x000fce00078e0211 */
[----:B------:R-:W-:Y:S05]  /*118b0*/  WARPSYNC.COLLECTIVE R15, `(.L_x_534) ;  /* 0x000000000f087348 */ /* 0x000fea0003c00000 */
[----:B------:R0:W1:Y:S02]  /*118c0*/  SHFL.IDX P6, R14, R13, R12, R11 ;  /* 0x0000000c0d0e7389 */ /* 0x00006400000c000b */
[----:B01----:R-:W-:Y:S01]  /*118d0*/  ENDCOLLECTIVE ;  /* 0x000000000000791b */ /* 0x003fe20003800000 */
.L_x_534:
[C---:B------:R-:W-:Y:S01]  /*118e0*/  VIADD R6, R17.reuse, 0x10 ;  /* 0x0000001011067836 */ /* 0x040fe20000000000 */
[----:B------:R-:W-:Y:S01]  /*118f0*/  ISETP.GE.AND P0, PT, R17, R5, PT ;  /* 0x000000051100720c */ /* 0x000fe20003f06270 */
[----:B------:R-:W-:Y:S02]  /*11900*/  IMAD.MOV.U32 R13, RZ, RZ, R0 ;  /* 0x000000ffff0d7224 */ /* 0x000fe400078e0000 */
[----:B------:R-:W-:-:S10]  /*11910*/  IMAD.MOV.U32 R2, RZ, RZ, R14 ;  /* 0x000000ffff027224 */ /* 0x000fd400078e000e */
[----:B------:R-:W-:Y:S05]  /*11920*/  WARPSYNC.COLLECTIVE R15, `(.L_x_535) ;  /* 0x000000000f087348 */ /* 0x000fea0003c00000 */
[----:B------:R0:W1:Y:S02]  /*11930*/  SHFL.IDX P6, R14, R13, R12, R11 ;  /* 0x0000000c0d0e7389 */ /* 0x00006400000c000b */
[----:B01----:R-:W-:Y:S01]  /*11940*/  ENDCOLLECTIVE ;  /* 0x000000000000791b */ /* 0x003fe20003800000 */
.L_x_535:
[----:B------:R-:W-:Y:S02]  /*11950*/  IMAD.MOV.U32 R13, RZ, RZ, R4 ;  /* 0x000000ffff0d7224 */ /* 0x000fe400078e0004 */
[----:B------:R-:W-:Y:S02]  /*11960*/  IMAD.MOV.U32 R12, RZ, RZ, 0x1 ;  /* 0x00000001ff0c7424 */ /* 0x000fe400078e00ff */
[----:B------:R-:W-:-:S07]  /*11970*/  IMAD.MOV.U32 R3, RZ, RZ, R14 ;  /* 0x000000ffff037224 */ /* 0x000fce00078e000e */
[----:B------:R-:W-:Y:S05]  /*11980*/  WARPSYNC.COLLECTIVE R15, `(.L_x_536) ;  /* 0x000000000f087348 */ /* 0x000fea0003c00000 */
[----:B------:R0:W1:Y:S02]  /*11990*/  SHFL.IDX P6, R14, R13, R12, R11 ;  /* 0x0000000c0d0e7389 */ /* 0x00006400000c000b */
[----:B01----:R-:W-:Y:S01]  /*119a0*/  ENDCOLLECTIVE ;  /* 0x000000000000791b */ /* 0x003fe20003800000 */
.L_x_536:
[----:B------:R-:W-:-:S05]  /*119b0*/  @!P0 LEA R3, P2, R8, R3, 0x1 ;  /* 0x0000000308038211 */ /* 0x000fca00078408ff */
[----:B------:R-:W-:-:S05]  /*119c0*/  @!P0 IMAD.X R2, RZ, RZ, R2, P2 ;  /* 0x000000ffff028224 */ /* 0x000fca00010e0602 */
[----:B------:R-:W-:Y:S01]  /*119d0*/  @!P0 LOP3.LUT R3, R3, R2, RZ, 0x3c, !PT ;  /* 0x0000000203038212 */ /* 0x000fe200078e3cff */
[----:B------:R-:W-:-:S03]  /*119e0*/  IMAD.MOV.U32 R13, RZ, RZ, R0 ;  /* 0x000000ffff0d7224 */ /* 0x000fc600078e0000 */
[----:B------:R-:W-:-:S04]  /*119f0*/  @!P0 LOP3.LUT R2, R3, R2, RZ, 0x3c, !PT ;  /* 0x0000000203028212 */ /* 0x000fc800078e3cff */
[----:B------:R-:W-:-:S05]  /*11a00*/  @!P0 LOP3.LUT R3, R3, R2, RZ, 0x3c, !PT ;  /* 0x0000000203038212 */ /* 0x000fca00078e3cff */
        /* <DEDUP_REMOVED lines=9> */
.L_x_537:
[----:B------:R-:W-:Y:S02]  /*11aa0*/  IMAD.MOV.U32 R13, RZ, RZ, R4 ;  /* 0x000000ffff0d7224 */ /* 0x000fe400078e0004 */
[----:B------:R-:W-:Y:S02]  /*11ab0*/  IMAD.MOV.U32 R12, RZ, RZ, 0x2 ;  /* 0x00000002ff0c7424 */ /* 0x000fe400078e00ff */
[----:B------:R-:W-:-:S07]  /*11ac0*/  IMAD.MOV.U32 R3, RZ, RZ, R14 ;  /* 0x000000ffff037224 */ /* 0x000fce00078e000e */
[----:B------:R-:W-:Y:S05]  /*11ad0*/  WARPSYNC.COLLECTIVE R15, `(.L_x_538) ;  /* 0x000000000f087348 */ /* 0x000fea0003c00000 */
[----:B------:R0:W1:Y:S02]  /*11ae0*/  SHFL.IDX P6, R14, R13, R12, R11 ;  /* 0x0000000c0d0e7389 */ /* 0x00006400000c000b */
[----:B01----:R-:W-:Y:S01]  /*11af0*/  ENDCOLLECTIVE ;  /* 0x000000000000791b */ /* 0x003fe20003800000 */
.L_x_538:
        /* <DEDUP_REMOVED lines=9> */
[----:B------:R0:W-:Y:S02]  /*11b90*/  @!P0 LDGSTS.E.BYPASS.LTC128B.128 [R36+0x18c00], desc[UR50][R2.64], !P1 ;  /* 0x18c0000002248fae */ /* 0x0001e4000c901d72 */
[----:B0-----:R-:W-:-:S05]  /*11ba0*/  VIADD R2, R17, 0x20 ;  /* 0x0000002011027836 */ /* 0x001fca0000000000 */
[----:B------:R-:W-:Y:S01]  /*11bb0*/  ISETP.GE.AND P0, PT, R2, R5, PT ;  /* 0x000000050200720c */ /* 0x000fe20003f06270 */
[----:B------:R-:W-:-:S12]  /*11bc0*/  IMAD.MOV.U32 R2, RZ, RZ, R14 ;  /* 0x000000ffff027224 */ /* 0x000fd800078e000e */
[----:B------:R-:W-:Y:S05]  /*11bd0*/  WARPSYNC.COLLECTIVE R15, `(.L_x_539) ;  /* 0x000000000f087348 */ /* 0x000fea0003c00000 */
[----:B------:R0:W1:Y:S02]  /*11be0*/  SHFL.IDX P6, R14, R13, R12, R11 ;  /* 0x0000000c0d0e7389 */ /* 0x00006400000c000b */
[----:B01----:R-:W-:Y:S01]  /*11bf0*/  ENDCOLLECTIVE ;  /* 0x000000000000791b */ /* 0x003fe20003800000 */
.L_x_539:
[----:B------:R-:W-:Y:S02]  /*11c00*/  IMAD.MOV.U32 R13, RZ, RZ, R4 ;  /* 0x000000ffff0d7224 */ /* 0x000fe400078e0004 */
[----:B------:R-:W-:Y:S02]  /*11c10*/  IMAD.MOV.U32 R12, RZ, RZ, 0x3 ;  /* 0x00000003ff0c7424 */ /* 0x000fe400078e00ff */
[----:B------:R-:W-:-:S07]  /*11c20*/  IMAD.MOV.U32 R3, RZ, RZ, R14 ;  /* 0x000000ffff037224 */ /* 0x000fce00078e000e */
[----:B------:R-:W-:Y:S05]  /*11c30*/  WARPSYNC.COLLECTIVE R15, `(.L_x_540) ;  /* 0x000000000f087348 */ /* 0x000fea0003c00000 */
[----:B------:R0:W1:Y:S02]  /*11c40*/  SHFL.IDX P6, R14, R13, R12, R11 ;  /* 0x0000000c0d0e7389 */ /* 0x00006400000c000b */
[----:B01----:R-:W-:Y:S01]  /*11c50*/  ENDCOLLECTIVE ;  /* 0x000000000000791b */ /* 0x003fe20003800000 */
.L_x_540:
        /* <DEDUP_REMOVED lines=16> */
.L_x_541:
[----:B------:R-:W-:Y:S02]  /*11d60*/  IMAD.MOV.U32 R13, RZ, RZ, R4 ;  /* 0x000000ffff0d7224 */ /* 0x000fe400078e0004 */
[----:B------:R-:W-:Y:S02]  /*11d70*/  IMAD.MOV.U32 R12, RZ, RZ, 0x4 ;  /* 0x00000004ff0c7424 */ /* 0x000fe400078e00ff */
[----:B------:R-:W-:-:S07]  /*11d80*/  IMAD.MOV.U32 R3, RZ, RZ, R14 ;  /* 0x000000ffff037224 */ /* 0x000fce00078e000e */
[----:B------:R-:W-:Y:S05]  /*11d90*/  WARPSYNC.COLLECTIVE R15, `(.L_x_542) ;  /* 0x000000000f087348 */ /* 0x000fea0003c00000 */
[----:B------:R0:W1:Y:S02]  /*11da0*/  SHFL.IDX P6, R14, R13, R12, R11 ;  /* 0x0000000c0d0e7389 */ /* 0x00006400000c000b */
[----:B01----:R-:W-:Y:S01]  /*11db0*/  ENDCOLLECTIVE ;  /* 0x000000000000791b */ /* 0x003fe20003800000 */
.L_x_542:
        /* <DEDUP_REMOVED lines=16> */
.L_x_543:
[----:B------:R-:W-:Y:S02]  /*11ec0*/  IMAD.MOV.U32 R13, RZ, RZ, R4 ;  /* 0x000000ffff0d7224 */ /* 0x000fe400078e0004 */
[----:B------:R-:W-:Y:S02]  /*11ed0*/  IMAD.MOV.U32 R12, RZ, RZ, 0x5 ;  /* 0x00000005ff0c7424 */ /* 0x000fe400078e00ff */
[----:B------:R-:W-:-:S07]  /*11ee0*/  IMAD.MOV.U32 R3, RZ, RZ, R14 ;  /* 0x000000ffff037224 */ /* 0x000fce00078e000e */
[----:B------:R-:W-:Y:S05]  /*11ef0*/  WARPSYNC.COLLECTIVE R15, `(.L_x_544) ;  /* 0x000000000f087348 */ /* 0x000fea0003c00000 */
[----:B------:R0:W1:Y:S02]  /*11f00*/  SHFL.IDX P6, R14, R13, R12, R11 ;  /* 0x0000000c0d0e7389 */ /* 0x00006400000c000b */
[----:B01----:R-:W-:Y:S01]  /*11f10*/  ENDCOLLECTIVE ;  /* 0x000000000000791b */ /* 0x003fe20003800000 */
.L_x_544:
        /* <DEDUP_REMOVED lines=16> */
.L_x_545:
[----:B------:R-:W-:Y:S02]  /*12020*/  IMAD.MOV.U32 R13, RZ, RZ, R4 ;  /* 0x000000ffff0d7224 */ /* 0x000fe400078e0004 */
[----:B------:R-:W-:Y:S02]  /*12030*/  IMAD.MOV.U32 R12, RZ, RZ, 0x6 ;  /* 0x00000006ff0c7424 */ /* 0x000fe400078e00ff */
[----:B------:R-:W-:-:S07]  /*12040*/  IMAD.MOV.U32 R3, RZ, RZ, R14 ;  /* 0x000000ffff037224 */ /* 0x000fce00078e000e */
[----:B------:R-:W-:Y:S05]  /*12050*/  WARPSYNC.COLLECTIVE R15, `(.L_x_546) ;  /* 0x000000000f087348 */ /* 0x000fea0003c00000 */
[----:B------:R0:W1:Y:S02]  /*12060*/  SHFL.IDX P6, R14, R13, R12, R11 ;  /* 0x0000000c0d0e7389 */ /* 0x00006400000c000b */
[----:B01----:R-:W-:Y:S01]  /*12070*/  ENDCOLLECTIVE ;  /* 0x000000000000791b */ /* 0x003fe20003800000 */
.L_x_546:
        /* <DEDUP_REMOVED lines=16> */
.L_x_547:
[----:B------:R-:W-:Y:S02]  /*12180*/  IMAD.MOV.U32 R13, RZ, RZ, R4 ;  /* 0x000000ffff0d7224 */ /* 0x000fe400078e0004 */
[----:B------:R-:W-:Y:S02]  /*12190*/  IMAD.MOV.U32 R12, RZ, RZ, 0x7 ;  /* 0x00000007ff0c7424 */ /* 0x000fe400078e00ff */
[----:B------:R-:W-:-:S07]  /*121a0*/  IMAD.MOV.U32 R3, RZ, RZ, R14 ;  /* 0x000000ffff037224 */ /* 0x000fce00078e000e */
[----:B------:R-:W-:Y:S05]  /*121b0*/  WARPSYNC.COLLECTIVE R15, `(.L_x_548) ;  /* 0x000000000f087348 */ /* 0x000fea0003c00000 */
[----:B------:R0:W1:Y:S02]  /*121c0*/  SHFL.IDX P6, R14, R13, R12, R11 ;  /* 0x0000000c0d0e7389 */ /* 0x00006400000c000b */
[----:B01----:R-:W-:Y:S01]  /*121d0*/  ENDCOLLECTIVE ;  /* 0x000000000000791b */ /* 0x003fe20003800000 */
.L_x_548:
[----:B------:R-:W-:-:S05]  /*121e0*/  @!P0 LEA R3, P2, R8, R3, 0x1 ;  /* 0x0000000308038211 */ /* 0x000fca00078408ff */
[----:B------:R-:W-:-:S05]  /*121f0*/  @!P0 IMAD.X R2, RZ, RZ, R2, P2 ;  /* 0x000000ffff028224 */ /* 0x000fca00010e0602 */
[----:B------:R-:W-:Y:S01]  /*12200*/  @!P0 LOP3.LUT R3, R3, R2, RZ, 0x3c, !PT ;  /* 0x0000000203038212 */ /* 0x000fe200078e3cff */
[----:B------:R-:W-:-:S03]  /*12210*/  IMAD.MOV.U32 R13, RZ, RZ, R0 ;  /* 0x000000ffff0d7224 */ /* 0x000fc600078e0000 */
[----:B------:R-:W-:-:S04]  /*12220*/  @!P0 LOP3.LUT R2, R3, R2, RZ, 0x3c, !PT ;  /* 0x0000000203028212 */ /* 0x000fc800078e3cff */
[----:B------:R-:W-:Y:S01]  /*12230*/  @!P0 LOP3.LUT R3, R3, R2, RZ, 0x3c, !PT ;  /* 0x0000000203038212 */ /* 0x000fe200078e3cff */
[----:B------:R-:W-:-:S04]  /*12240*/  IMAD.MOV.U32 R4, RZ, RZ, R14 ;  /* 0x000000ffff047224 */ /* 0x000fc800078e000e */
[----:B------:R-:W-:Y:S01]  /*12250*/  @!PT LDS RZ, [RZ] ;  /* 0x00000000fffff984 */ /* 0x000fe20000000800 */
[----:B------:R-:W-:Y:S01]  /*12260*/  @!PT LDS RZ, [RZ] ;  /* 0x00000000fffff984 */ /* 0x000fe20000000800 */
[----:B------:R-:W-:Y:S01]  /*12270*/  @!PT LDS RZ, [RZ] ;  /* 0x00000000fffff984 */ /* 0x000fe20000000800 */
[----:B------:R0:W-:Y:S03]  /*12280*/  @!P0 LDGSTS.E.BYPASS.LTC128B.128 [R36+0x1b400], desc[UR50][R2.64], !P1 ;  /* 0x1b40000002248fae */ /* 0x0001e6000c901d72 */
[----:B0-----:R-:W-:Y:S05]  /*12290*/  WARPSYNC.COLLECTIVE R15, `(.L_x_549) ;  /* 0x000000000f087348 */ /* 0x001fea0003c00000 */
[----:B------:R1:W2:Y:S02]  /*122a0*/  SHFL.IDX P6, R14, R13, R12, R11 ;  /* 0x0000000c0d0e7389 */ /* 0x0002a400000c000b */
[----:B012---:R-:W-:Y:S01]  /*122b0*/  ENDCOLLECTIVE ;  /* 0x000000000000791b */ /* 0x007fe20003800000 */
.L_x_549:
[----:B------:R-:W-:Y:S05]  /*122c0*/  BRA `(.L_x_550) ;  /* 0xffffffc000607947 */ /* 0x000fea000383ffff */
.L_x_466:
[----:B0-----:R0:W1:Y:S02]  /*122d0*/  SYNCS.PHASECHK.TRANS64.TRYWAIT P0, [R22+URZ+0x22820], R3 ;  /* 0x02282003160075a7 */ /* 0x001064000800017f */
[----:B-1----:R-:W-:Y:S05]  /*122e0*/  @!P0 NANOSLEEP.SYNCS 0x989680 ;  /* 0x009896800000895d */ /* 0x002fea0003900000 */
[----:B------:R-:W1:Y:S02]  /*122f0*/  @!P0 SYNCS.PHASECHK.TRANS64 P0, [R22+URZ+0x22820], R3 ;  /* 0x02282003160085a7 */ /* 0x000e64000800007f */
[----:B-1----:R-:W-:Y:S05]  /*12300*/  @!P0 BRA `(.L_x_466) ;  /* 0xfffffffc00f08947 */ /* 0x002fea000383ffff */
[----:B------:R-:W-:Y:S05]  /*12310*/  BRA `(.L_x_551) ;  /* 0xffffffc000bc7947 */ /* 0x000fea000383ffff */
.L_x_469:
[----:B-1----:R1:W2:Y:S02]  /*12320*/  SYNCS.PHASECHK.TRANS64.TRYWAIT P0, [R33+URZ+0x22860], R0 ;  /* 0x02286000210075a7 */ /* 0x0022a4000800017f */
[----:B--2---:R-:W-:Y:S05]  /*12330*/  @!P0 NANOSLEEP.SYNCS 0x989680 ;  /* 0x009896800000895d */ /* 0x004fea0003900000 */
[----:B------:R-:W2:Y:S02]  /*12340*/  @!P0 SYNCS.PHASECHK.TRANS64 P0, [R33+URZ+0x22860], R0 ;  /* 0x02286000210085a7 */ /* 0x000ea4000800007f */
[----:B--2---:R-:W-:Y:S05]  /*12350*/  @!P0 BRA `(.L_x_469) ;  /* 0xfffffffc00f08947 */ /* 0x004fea000383ffff */
[----:B------:R-:W-:Y:S05]  /*12360*/  BRA `(.L_x_552) ;  /* 0xffffffc000cc7947 */ /* 0x000fea000383ffff */
.L_x_470:
        /* <DEDUP_REMOVED lines=8> */
.L_x_554:
[----:B------:R-:W-:Y:S05]  /*123f0*/  BSYNC B0 ;  /* 0x0000000000007941 */ /* 0x000fea0003800000 */
.L_x_553:
[----:B------:R-:W0:Y:S01]  /*12400*/  S2R R7, SR_TID.X ;  /* 0x0000000000077919 */ /* 0x000e220000002100 */
[----:B------:R-:W-:Y:S01]  /*12410*/  IMAD.MOV.U32 R13, RZ, RZ, R5 ;  /* 0x000000ffff0d7224 */ /* 0x000fe200078e0005 */
[C---:B------:R-:W-:Y:S01]  /*12420*/  LOP3.LUT P2, RZ, R25.reuse, 0x2, RZ, 0xc0, !PT ;  /* 0x0000000219ff7812 */ /* 0x040fe2000784c0ff */
[----:B------:R-:W-:Y:S01]  /*12430*/  IMAD.MOV.U32 R12, RZ, RZ, RZ ;  /* 0x000000ffff0c7224 */ /* 0x000fe200078e00ff */
[----:B------:R-:W-:Y:S01]  /*12440*/  LOP3.LUT P1, RZ, R25, 0x4, RZ, 0xc0, !PT ;  /* 0x0000000419ff7812 */ /* 0x000fe2000782c0ff */
[----:B------:R-:W-:Y:S02]  /*12450*/  IMAD.MOV.U32 R11, RZ, RZ, 0x181f ;  /* 0x0000181fff0b7424 */ /* 0x000fe400078e00ff */
[----:B------:R-:W-:Y:S01]  /*12460*/  IMAD.MOV.U32 R15, RZ, RZ, -0x1 ;  /* 0xffffffffff0f7424 */ /* 0x000fe200078e00ff */
[----:B------:R-:W-:Y:S01]  /*12470*/  ISETP.LT.OR P4, PT, R32, 0x1, !P1 ;  /* 0x000000012000780c */ /* 0x000fe20004f81670 */
[----:B------:R-:W-:Y:S02]  /*12480*/  IMAD.MOV.U32 R3, RZ, RZ, R14 ;  /* 0x000000ffff037224 */ /* 0x000fe400078e000e */
[----:B------:R-:W-:-:S10]  /*12490*/  IMAD R4, R4, 0x2, R22 ;  /* 0x0000000204047824 */ /* 0x000fd400078e0216 */
[----:B0-----:R-:W-:Y:S05]  /*124a0*/  WARPSYNC.COLLECTIVE R15, `(.L_x_555) ;  /* 0x000000000f087348 */ /* 0x001fea0003c00000 */
[----:B------:R1:W2:Y:S02]  /*124b0*/  SHFL.IDX P6, R14, R13, R12, R11 ;  /* 0x0000000c0d0e7389 */ /* 0x0002a400000c000b */
[----:B012---:R-:W-:Y:S01]  /*124c0*/  ENDCOLLECTIVE ;  /* 0x000000000000791b */ /* 0x007fe20003800000 */
.L_x_555:
[----:B------:R-:W-:Y:S02]  /*124d0*/  IMAD.MOV.U32 R13, RZ, RZ, R6 ;  /* 0x000000ffff0d7224 */ /* 0x000fe400078e0006 */
[----:B------:R-:W-:Y:S02]  /*124e0*/  IMAD.MOV.U32 R12, RZ, RZ, 0x1 ;  /* 0x00000001ff0c7424 */ /* 0x000fe400078e00ff */
[----:B------:R-:W-:-:S05]  /*124f0*/  IMAD.SHL.U32 R7, R7, 0x8, RZ ;  /* 0x0000000807077824 */ /* 0x000fca00078e00ff */
[----:B------:R-:W-:-:S05]  /*12500*/  LOP3.LUT R7, R7, 0x38, RZ, 0xc0, !PT ;  /* 0x0000003807077812 */ /* 0x000fca00078ec0ff */
[----:B------:R-:W-:Y:S01]  /*12510*/  IMAD.SHL.U32 R0, R7, 0x2, RZ ;  /* 0x0000000207007824 */ /* 0x000fe200078e00ff */
[----:B------:R-:W-:-:S04]  /*12520*/  LOP3.LUT R7, R25, 0x1, RZ, 0xc0, !PT ;  /* 0x0000000119077812 */ /* 0x000fc800078ec0ff */
[----:B------:R-:W-:Y:S02]  /*12530*/  IADD3 R2, P0, R14, R0, RZ ;  /* 0x000000000e027210 */ /* 0x000fe40007f1e0ff */
[----:B------:R-:W-:-:S13]  /*12540*/  ISETP.NE.U32.AND P3, PT, R7, 0x1, PT ;  /* 0x000000010700780c */ /* 0x000fda0003f65070 */
[----:B------:R-:W-:Y:S05]  /*12550*/  WARPSYNC.COLLECTIVE R15, `(.L_x_556) ;  /* 0x000000000f087348 */ /* 0x000fea0003c00000 */
[----:B------:R0:W1:Y:S02]  /*12560*/  SHFL.IDX P6, R14, R13, R12, R11 ;  /* 0x0000000c0d0e7389 */ /* 0x00006400000c000b */
[----:B01----:R-:W-:Y:S01]  /*12570*/  ENDCOLLECTIVE ;  /* 0x000000000000791b */ /* 0x003fe20003800000 */
.L_x_556:
[----:B------:R-:W-:Y:S01]  /*12580*/  IMAD.X R3, RZ, RZ, R3, P0 ;  /* 0x000000ffff037224 */ /* 0x000fe200000e0603 */
[----:B------:R-:W-:Y:S01]  /*12590*/  ISETP.LT.OR P0, PT, R32, 0x1, P3 ;  /* 0x000000012000780c */ /* 0x000fe20001f01670 */
[----:B------:R-:W-:-:S12]  /*125a0*/  IMAD.MOV.U32 R13, RZ, RZ, R5 ;  /* 0x000000ffff0d7224 */ /* 0x000fd800078e0005 */
[----:B------:R-:W-:Y:S01]  /*125b0*/  @!PT LDS RZ, [RZ] ;  /* 0x00000000fffff984 */ /* 0x000fe20000000800 */
[----:B------:R-:W-:Y:S01]  /*125c0*/  @!PT LDS RZ, [RZ] ;  /* 0x00000000fffff984 */ /* 0x000fe20000000800 */
[----:B------:R-:W-:Y:S01]  /*125d0*/  @!PT LDS RZ, [RZ] ;  /* 0x00000000fffff984 */ /* 0x000fe20000000800 */
[----:B------:R-:W-:Y:S01]  /*125e0*/  LDGSTS.E.BYPASS.LTC128B.128 [R4+0x400], desc[UR50][R2.64], !P0 ;  /* 0x0040000002047fae */ /* 0x000fe2000c101d72 */
[----:B------:R-:W-:-:S13]  /*125f0*/  ISETP.LT.OR P0, PT, R32, 0x1, !P2 ;  /* 0x000000012000780c */ /* 0x000fda0005701670 */
[----:B------:R-:W-:Y:S01]  /*12600*/  LDGSTS.E.BYPASS.LTC128B.128 [R4+0x3400], desc[UR50][R2.64+0x80], !P0 ;  /* 0x0340008002047fae */ /* 0x000fe2000c101d72 */
[----:B------:R-:W-:-:S03]  /*12610*/  LOP3.LUT P0, RZ, R25, 0x8, RZ, 0xc0, !PT ;  /* 0x0000000819ff7812 */ /* 0x000fc6000780c0ff */
[----:B------:R-:W-:Y:S01]  /*12620*/  LDGSTS.E.BYPASS.LTC128B.128 [R4+0x6400], desc[UR50][R2.64+0x100], !P4 ;  /* 0x0640010002047fae */ /* 0x000fe2000e101d72 */
[----:B------:R-:W-:-:S13]  /*12630*/  ISETP.LT.OR P4, PT, R32, 0x1, !P0 ;  /* 0x000000012000780c */ /* 0x000fda0004781670 */
[----:B------:R0:W-:Y:S02]  /*12640*/  LDGSTS.E.BYPASS.LTC128B.128 [R4+0x9400], desc[UR50][R2.64+0x180], !P4 ;  /* 0x0940018002047fae */ /* 0x0001e4000e101d72 */
[----:B0-----:R-:W-:-:S07]  /*12650*/  IMAD.MOV.U32 R3, RZ, RZ, R14 ;  /* 0x000000ffff037224 */ /* 0x001fce00078e000e */
[----:B------:R-:W-:Y:S05]  /*12660*/  WARPSYNC.COLLECTIVE R15, `(.L_x_557) ;  /* 0x000000000f087348 */ /* 0x000fea0003c00000 */
[----:B------:R0:W1:Y:S02]  /*12670*/  SHFL.IDX P6, R14, R13, R12, R11 ;  /* 0x0000000c0d0e7389 */ /* 0x00006400000c000b */
[----:B01----:R-:W-:Y:S01]  /*12680*/  ENDCOLLECTIVE ;  /* 0x000000000000791b */ /* 0x003fe20003800000 */
.L_x_557:
[----:B------:R-:W-:Y:S02]  /*12690*/  IMAD.MOV.U32 R13, RZ, RZ, R6 ;  /* 0x000000ffff0d7224 */ /* 0x000fe400078e0006 */
[----:B------:R-:W-:Y:S01]  /*126a0*/  IMAD.MOV.U32 R12, RZ, RZ, 0x2 ;  /* 0x00000002ff0c7424 */ /* 0x000fe200078e00ff */
[----:B------:R-:W-:-:S13]  /*126b0*/  IADD3 R2, P4, R14, R0, RZ ;  /* 0x000000000e027210 */ /* 0x000fda0007f9e0ff */
[----:B------:R-:W-:Y:S05]  /*126c0*/  WARPSYNC.COLLECTIVE R15, `(.L_x_558) ;  /* 0x000000000f087348 */ /* 0x000fea0003c00000 */
[----:B------:R0:W1:Y:S02]  /*126d0*/  SHFL.IDX P6, R14, R13, R12, R11 ;  /* 0x0000000c0d0e7389 */ /* 0x00006400000c000b */
[----:B01----:R-:W-:Y:S01]  /*126e0*/  ENDCOLLECTIVE ;  /* 0x000000000000791b */ /* 0x003fe20003800000 */
.L_x_558:
        /* <DEDUP_REMOVED lines=9> */
[----:B------:R-:W-:-:S13]  /*12780*/  ISETP.LT.OR P4, PT, R32, 0x11, !P1 ;  /* 0x000000112000780c */ /* 0x000fda0004f81670 */
[----:B------:R-:W-:Y:S01]  /*12790*/  LDGSTS.E.BYPASS.LTC128B.128 [R4+0x6c00], desc[UR50][R2.64+0x100], !P4 ;  /* 0x06c0010002047fae */ /* 0x000fe2000e101d72 */
[----:B------:R-:W-:-:S13]  /*127a0*/  ISETP.LT.OR P4, PT, R32, 0x11, !P0 ;  /* 0x000000112000780c */ /* 0x000fda0004781670 */
[----:B------:R0:W-:Y:S02]  /*127b0*/  LDGSTS.E.BYPASS.LTC128B.128 [R4+0x9c00], desc[UR50][R2.64+0x180], !P4 ;  /* 0x09c0018002047fae */ /* 0x0001e4000e101d72 */
[----:B0-----:R-:W-:-:S07]  /*127c0*/  IMAD.MOV.U32 R3, RZ, RZ, R14 ;  /* 0x000000ffff037224 */ /* 0x001fce00078e000e */
[----:B------:R-:W-:Y:S05]  /*127d0*/  WARPSYNC.COLLECTIVE R15, `(.L_x_559) ;  /* 0x000000000f087348 */ /* 0x000fea0003c00000 */
[----:B------:R0:W1:Y:S02]  /*127e0*/  SHFL.IDX P6, R14, R13, R12, R11 ;  /* 0x0000000c0d0e7389 */ /* 0x00006400000c000b */
[----:B01----:R-:W-:Y:S01]  /*127f0*/  ENDCOLLECTIVE ;  /* 0x000000000000791b */ /* 0x003fe20003800000 */
.L_x_559:
[----:B------:R-:W-:Y:S02]  /*12800*/  IMAD.MOV.U32 R13, RZ, RZ, R6 ;  /* 0x000000ffff0d7224 */ /* 0x000fe400078e0006 */
[----:B------:R-:W-:Y:S01]  /*12810*/  IMAD.MOV.U32 R12, RZ, RZ, 0x3 ;  /* 0x00000003ff0c7424 */ /* 0x000fe200078e00ff */
[----:B------:R-:W-:-:S13]  /*12820*/  IADD3 R2, P4, R14, R0, RZ ;  /* 0x000000000e027210 */ /* 0x000fda0007f9e0ff */
[----:B------:R-:W-:Y:S05]  /*12830*/  WARPSYNC.COLLECTIVE R15, `(.L_x_560) ;  /* 0x000000000f087348 */ /* 0x000fea0003c00000 */
[----:B------:R0:W1:Y:S02]  /*12840*/  SHFL.IDX P6, R14, R13, R12, R11 ;  /* 0x0000000c0d0e7389 */ /* 0x00006400000c000b */
[----:B01----:R-:W-:Y:S01]  /*12850*/  ENDCOLLECTIVE ;  /* 0x000000000000791b */ /* 0x003fe20003800000 */
.L_x_560:
        /* <DEDUP_REMOVED lines=17> */
.L_x_561:
[----:B------:R-:W-:Y:S02]  /*12970*/  IMAD.MOV.U32 R13, RZ, RZ, R6 ;  /* 0x000000ffff0d7224 */ /* 0x000fe400078e0006 */
[----:B------:R-:W-:Y:S01]  /*12980*/  IMAD.MOV.U32 R12, RZ, RZ, 0x4 ;  /* 0x00000004ff0c7424 */ /* 0x000fe200078e00ff */
[----:B------:R-:W-:-:S13]  /*12990*/  IADD3 R2, P4, R14, R0, RZ ;  /* 0x000000000e027210 */ /* 0x000fda0007f9e0ff */
[----:B------:R-:W-:Y:S05]  /*129a0*/  WARPSYNC.COLLECTIVE R15, `(.L_x_562) ;  /* 0x000000000f087348 */ /* 0x000fea0003c00000 */
[----:B------:R0:W1:Y:S02]  /*129b0*/  SHFL.IDX P6, R14, R13, R12, R11 ;  /* 0x0000000c0d0e7389 */ /* 0x00006400000c000b */
[----:B01----:R-:W-:Y:S01]  /*129c0*/  ENDCOLLECTIVE ;  /* 0x000000000000791b */ /* 0x003fe20003800000 */
.L_x_562:
        /* <DEDUP_REMOVED lines=17> */
.L_x_563:
[----:B------:R-:W-:Y:S02]  /*12ae0*/  IMAD.MOV.U32 R13, RZ, RZ, R6 ;  /* 0x000000ffff0d7224 */ /* 0x000fe400078e0006 */
[----:B------:R-:W-:Y:S01]  /*12af0*/  IMAD.MOV.U32 R12, RZ, RZ, 0x5 ;  /* 0x00000005ff0c7424 */ /* 0x000fe200078e00ff */
[----:B------:R-:W-:-:S13]  /*12b00*/  IADD3 R2, P4, R14, R0, RZ ;  /* 0x000000000e027210 */ /* 0x000fda0007f9e0ff */
[----:B------:R-:W-:Y:S05]  /*12b10*/  WARPSYNC.COLLECTIVE R15, `(.L_x_564) ;  /* 0x000000000f087348 */ /* 0x000fea0003c00000 */
[----:B------:R0:W1:Y:S02]  /*12b20*/  SHFL.IDX P6, R14, R13, R12, R11 ;  /* 0x0000000c0d0e7389 */ /* 0x00006400000c000b */
[----:B01----:R-:W-:Y:S01]  /*12b30*/  ENDCOLLECTIVE ;  /* 0x000000000000791b */ /* 0x003fe20003800000 */
.L_x_564:
        /* <DEDUP_REMOVED lines=12> */
.L_x_565:
        /* <DEDUP_REMOVED lines=9> */
.L_x_477:
[----:B0-----:R0:W1:Y:S02]  /*12c90*/  SYNCS.PHASECHK.TRANS64.TRYWAIT P0, [R10+URZ+0x22840], R20 ;  /* 0x022840140a0075a7 */ /* 0x001064000800017f */
[----:B-1----:R-:W-:Y:S05]  /*12ca0*/  @!P0 NANOSLEEP.SYNCS 0x989680 ;  /* 0x009896800000895d */ /* 0x002fea0003900000 */
[----:B------:R-:W1:Y:S02]  /*12cb0*/  @!P0 SYNCS.PHASECHK.TRANS64 P0, [R10+URZ+0x22840], R20 ;  /* 0x022840140a0085a7 */ /* 0x000e64000800007f */
[----:B-1----:R-:W-:Y:S05]  /*12cc0*/  @!P0 BRA `(.L_x_477) ;  /* 0xfffffffc00f08947 */ /* 0x002fea000383ffff */
[----:B------:R-:W-:Y:S05]  /*12cd0*/  BRA `(.L_x_567) ;  /* 0xffffffc400307947 */ /* 0x000fea000383ffff */
.L_x_478:
[----:B------:R-:W-:Y:S01]  /*12ce0*/  BSSY B1, `(.L_x_568) ;  /* 0x0000008000017945 */ /* 0x000fe20003800000 */
[----:B------:R-:W-:Y:S02]  /*12cf0*/  IMAD.MOV.U32 R13, RZ, RZ, R8 ;  /* 0x000000ffff0d7224 */ /* 0x000fe400078e0008 */
[----:B------:R-:W-:Y:S02]  /*12d00*/  IMAD.MOV.U32 R12, RZ, RZ, RZ ;  /* 0x000000ffff0c7224 */ /* 0x000fe400078e00ff */
[----:B------:R-:W-:Y:S02]  /*12d10*/  IMAD.MOV.U32 R11, RZ, RZ, 0x181f ;  /* 0x0000181fff0b7424 */ /* 0x000fe400078e00ff */
[----:B------:R-:W-:-:S07]  /*12d20*/  IMAD.MOV.U32 R15, RZ, RZ, -0x1 ;  /* 0xffffffffff0f7424 */ /* 0x000fce00078e00ff */
[----:B0-----:R-:W-:Y:S05]  /*12d30*/  WARPSYNC.COLLECTIVE R15, `(.L_x_569) ;  /* 0x000000000f087348 */ /* 0x001fea0003c00000 */
[----:B------:R1:W2:Y:S02]  /*12d40*/  SHFL.IDX P6, R14, R13, R12, R11 ;  /* 0x0000000c0d0e7389 */ /* 0x0002a400000c000b */
[----:B012---:R-:W-:Y:S01]  /*12d50*/  ENDCOLLECTIVE ;  /* 0x000000000000791b */ /* 0x007fe20003800000 */
.L_x_569:
[----:B------:R-:W-:Y:S05]  /*12d60*/  BSYNC B1 ;  /* 0x0000000000017941 */ /* 0x000fea0003800000 */
.L_x_568:
[----:B------:R-:W-:Y:S02]  /*12d70*/  IMAD.MOV.U32 R13, RZ, RZ, R6 ;  /* 0x000000ffff0d7224 */ /* 0x000fe400078e0006 */
        /* <DEDUP_REMOVED lines=8> */
.L_x_570:
[----:B------:R-:W-:Y:S02]  /*12e00*/  IMAD.MOV.U32 R13, RZ, RZ, R8 ;  /* 0x000000ffff0d7224 */ /* 0x000fe400078e0008 */
[----:B------:R-:W-:Y:S02]  /*12e10*/  IMAD.MOV.U32 R12, RZ, RZ, 0x1 ;  /* 0x00000001ff0c7424 */ /* 0x000fe400078e00ff */
[----:B------:R-:W-:-:S07]  /*12e20*/  IMAD.MOV.U32 R2, RZ, RZ, R14 ;  /* 0x000000ffff027224 */ /* 0x000fce00078e000e */
[----:B------:R-:W-:Y:S05]  /*12e30*/  WARPSYNC.COLLECTIVE R15, `(.L_x_571) ;  /* 0x000000000f087348 */ /* 0x000fea0003c00000 */
[----:B------:R0:W1:Y:S02]  /*12e40*/  SHFL.IDX P6, R14, R13, R12, R11 ;  /* 0x0000000c0d0e7389 */ /* 0x00006400000c000b */
[----:B01----:R-:W-:Y:S01]  /*12e50*/  ENDCOLLECTIVE ;  /* 0x000000000000791b */ /* 0x003fe20003800000 */
.L_x_571:
[----:B------:R-:W-:-:S05]  /*12e60*/  IADD3 R2, P0, R2, R0, RZ ;  /* 0x0000000002027210 */ /* 0x000fca0007f1e0ff */
        /* <DEDUP_REMOVED lines=10> */
.L_x_572:
[----:B------:R-:W-:Y:S02]  /*12f10*/  IMAD.MOV.U32 R13, RZ, RZ, R8 ;  /* 0x000000ffff0d7224 */ /* 0x000fe400078e0008 */
[----:B------:R-:W-:Y:S02]  /*12f20*/  IMAD.MOV.U32 R12, RZ, RZ, 0x2 ;  /* 0x00000002ff0c7424 */ /* 0x000fe400078e00ff */
[----:B------:R-:W-:-:S07]  /*12f30*/  IMAD.MOV.U32 R2, RZ, RZ, R14 ;  /* 0x000000ffff027224 */ /* 0x000fce00078e000e */
[----:B------:R-:W-:Y:S05]  /*12f40*/  WARPSYNC.COLLECTIVE R15, `(.L_x_573) ;  /* 0x000000000f087348 */ /* 0x000fea0003c00000 */
[----:B------:R0:W1:Y:S02]  /*12f50*/  SHFL.IDX P6, R14, R13, R12, R11 ;  /* 0x0000000c0d0e7389 */ /* 0x00006400000c000b */
[----:B01----:R-:W-:Y:S01]  /*12f60*/  ENDCOLLECTIVE ;  /* 0x000000000000791b */ /* 0x003fe20003800000 */
.L_x_573:
        /* <DEDUP_REMOVED lines=11> */
.L_x_574:
[----:B------:R-:W-:Y:S02]  /*13020*/  IMAD.MOV.U32 R13, RZ, RZ, R8 ;  /* 0x000000ffff0d7224 */ /* 0x000fe400078e0008 */
[----:B------:R-:W-:Y:S02]  /*13030*/  IMAD.MOV.U32 R12, RZ, RZ, 0x3 ;  /* 0x00000003ff0c7424 */ /* 0x000fe400078e00ff */
[----:B------:R-:W-:-:S07]  /*13040*/  IMAD.MOV.U32 R2, RZ, RZ, R14 ;  /* 0x000000ffff027224 */ /* 0x000fce00078e000e */
[----:B------:R-:W-:Y:S05]  /*13050*/  WARPSYNC.COLLECTIVE R15, `(.L_x_575) ;  /* 0x000000000f087348 */ /* 0x000fea0003c00000 */
[----:B------:R0:W1:Y:S02]  /*13060*/  SHFL.IDX P6, R14, R13, R12, R11 ;  /* 0x0000000c0d0e7389 */ /* 0x00006400000c000b */
[----:B01----:R-:W-:Y:S01]  /*13070*/  ENDCOLLECTIVE ;  /* 0x000000000000791b */ /* 0x003fe20003800000 */
.L_x_575:
        /* <DEDUP_REMOVED lines=11> */
.L_x_576:
[----:B------:R-:W-:Y:S02]  /*13130*/  IMAD.MOV.U32 R13, RZ, RZ, R8 ;  /* 0x000000ffff0d7224 */ /* 0x000fe400078e0008 */
[----:B------:R-:W-:Y:S02]  /*13140*/  IMAD.MOV.U32 R12, RZ, RZ, 0x4 ;  /* 0x00000004ff0c7424 */ /* 0x000fe400078e00ff */
[----:B------:R-:W-:-:S07]  /*13150*/  IMAD.MOV.U32 R2, RZ, RZ, R14 ;  /* 0x000000ffff027224 */ /* 0x000fce00078e000e */
[----:B------:R-:W-:Y:S05]  /*13160*/  WARPSYNC.COLLECTIVE R15, `(.L_x_577) ;  /* 0x000000000f087348 */ /* 0x000fea0003c00000 */
[----:B------:R0:W1:Y:S02]  /*13170*/  SHFL.IDX P6, R14, R13, R12, R11 ;  /* 0x0000000c0d0e7389 */ /* 0x00006400000c000b */
[----:B01----:R-:W-:Y:S01]  /*13180*/  ENDCOLLECTIVE ;  /* 0x000000000000791b */ /* 0x003fe20003800000 */
.L_x_577:
        /* <DEDUP_REMOVED lines=11> */
.L_x_578:
[----:B------:R-:W-:Y:S02]  /*13240*/  IMAD.MOV.U32 R13, RZ, RZ, R8 ;  /* 0x000000ffff0d7224 */ /* 0x000fe400078e0008 */
[----:B------:R-:W-:Y:S02]  /*13250*/  IMAD.MOV.U32 R12, RZ, RZ, 0x5 ;  /* 0x00000005ff0c7424 */ /* 0x000fe400078e00ff */
[----:B------:R-:W-:-:S07]  /*13260*/  IMAD.MOV.U32 R2, RZ, RZ, R14 ;  /* 0x000000ffff027224 */ /* 0x000fce00078e000e */
[----:B------:R-:W-:Y:S05]  /*13270*/  WARPSYNC.COLLECTIVE R15, `(.L_x_579) ;  /* 0x000000000f087348 */ /* 0x000fea0003c00000 */
[----:B------:R0:W1:Y:S02]  /*13280*/  SHFL.IDX P6, R14, R13, R12, R11 ;  /* 0x0000000c0d0e7389 */ /* 0x00006400000c000b */
[----:B01----:R-:W-:Y:S01]  /*13290*/  ENDCOLLECTIVE ;  /* 0x000000000000791b */ /* 0x003fe20003800000 */
.L_x_579:
[----:B------:R-:W-:-:S05]  /*132a0*/  IADD3 R2, P0, R2, R0, RZ ;  /* 0x0000000002027210 */ /* 0x000fca0007f1e0ff */
        /* <DEDUP_REMOVED lines=10> */
.L_x_580:
[----:B------:R-:W-:Y:S05]  /*13350*/  BRA `(.L_x_581) ;  /* 0xffffffc000587947 */ /* 0x000fea000383ffff */
.L_x_483:
[----:B--2---:R2:W3:Y:S02]  /*13360*/  SYNCS.PHASECHK.TRANS64.TRYWAIT P0, [R10+URZ+0x22860], R20 ;  /* 0x022860140a0075a7 */ /* 0x0044e4000800017f */
[----:B---3--:R-:W-:Y:S05]  /*13370*/  @!P0 NANOSLEEP.SYNCS 0x989680 ;  /* 0x009896800000895d */ /* 0x008fea0003900000 */
[----:B------:R-:W3:Y:S02]  /*13380*/  @!P0 SYNCS.PHASECHK.TRANS64 P0, [R10+URZ+0x22860], R20 ;  /* 0x022860140a0085a7 */ /* 0x000ee4000800007f */
[----:B---3--:R-:W-:Y:S05]  /*13390*/  @!P0 BRA `(.L_x_483) ;  /* 0xfffffffc00f08947 */ /* 0x008fea000383ffff */
[----:B------:R-:W-:Y:S05]  /*133a0*/  BRA `(.L_x_582) ;  /* 0xffffffc000a87947 */ /* 0x000fea000383ffff */
.L_x_484:
[----:B------:R-:W-:Y:S01]  /*133b0*/  BSSY B1, `(.L_x_583) ;  /* 0x0000008000017945 */ /* 0x000fe20003800000 */
[----:B------:R-:W-:Y:S02]  /*133c0*/  IMAD.MOV.U32 R13, RZ, RZ, R25 ;  /* 0x000000ffff0d7224 */ /* 0x000fe400078e0019 */
[----:B------:R-:W-:Y:S02]  /*133d0*/  IMAD.MOV.U32 R12, RZ, RZ, RZ ;  /* 0x000000ffff0c7224 */ /* 0x000fe400078e00ff */
[----:B------:R-:W-:Y:S02]  /*133e0*/  IMAD.MOV.U32 R11, RZ, RZ, 0x181f ;  /* 0x0000181fff0b7424 */ /* 0x000fe400078e00ff */
[----:B------:R-:W-:-:S07]  /*133f0*/  IMAD.MOV.U32 R15, RZ, RZ, -0x1 ;  /* 0xffffffffff0f7424 */ /* 0x000fce00078e00ff */
[----:B-1----:R-:W-:Y:S05]  /*13400*/  WARPSYNC.COLLECTIVE R15, `(.L_x_584) ;  /* 0x000000000f087348 */ /* 0x002fea0003c00000 */
[----:B------:R0:W2:Y:S02]  /*13410*/  SHFL.IDX P6, R14, R13, R12, R11 ;  /* 0x0000000c0d0e7389 */ /* 0x0000a400000c000b */
[----:B012---:R-:W-:Y:S01]  /*13420*/  ENDCOLLECTIVE ;  /* 0x000000000000791b */ /* 0x007fe20003800000 */
.L_x_584:
[----:B------:R-:W-:Y:S05]  /*13430*/  BSYNC B1 ;  /* 0x0000000000017941 */ /* 0x000fea0003800000 */
.L_x_583:
        /* <DEDUP_REMOVED lines=9> */
.L_x_585:
[----:B------:R-:W-:Y:S02]  /*134d0*/  IMAD.MOV.U32 R13, RZ, RZ, R25 ;  /* 0x000000ffff0d7224 */ /* 0x000fe400078e0019 */
[----:B------:R-:W-:Y:S01]  /*134e0*/  IMAD.MOV.U32 R12, RZ, RZ, 0x1 ;  /* 0x00000001ff0c7424 */ /* 0x000fe200078e00ff */
[----:B------:R-:W-:-:S13]  /*134f0*/  IADD3 R2, P0, R14, R0, RZ ;  /* 0x000000000e027210 */ /* 0x000fda0007f1e0ff */
[----:B------:R-:W-:Y:S05]  /*13500*/  WARPSYNC.COLLECTIVE R15, `(.L_x_586) ;  /* 0x000000000f087348 */ /* 0x000fea0003c00000 */
[----:B------:R0:W1:Y:S02]  /*13510*/  SHFL.IDX P6, R14, R13, R12, R11 ;  /* 0x0000000c0d0e7389 */ /* 0x00006400000c000b */
[----:B01----:R-:W-:Y:S01]  /*13520*/  ENDCOLLECTIVE ;  /* 0x000000000000791b */ /* 0x003fe20003800000 */
.L_x_586:
        /* <DEDUP_REMOVED lines=13> */
.L_x_587:
[----:B------:R-:W-:Y:S02]  /*13600*/  IMAD.MOV.U32 R13, RZ, RZ, R25 ;  /* 0x000000ffff0d7224 */ /* 0x000fe400078e0019 */
[----:B------:R-:W-:Y:S01]  /*13610*/  IMAD.MOV.U32 R12, RZ, RZ, 0x2 ;  /* 0x00000002ff0c7424 */ /* 0x000fe200078e00ff */
[----:B------:R-:W-:-:S13]  /*13620*/  IADD3 R2, P0, R14, R0, RZ ;  /* 0x000000000e027210 */ /* 0x000fda0007f1e0ff */
[----:B------:R-:W-:Y:S05]  /*13630*/  WARPSYNC.COLLECTIVE R15, `(.L_x_588) ;  /* 0x000000000f087348 */ /* 0x000fea0003c00000 */
[----:B------:R0:W1:Y:S02]  /*13640*/  SHFL.IDX P6, R14, R13, R12, R11 ;  /* 0x0000000c0d0e7389 */ /* 0x00006400000c000b */
[----:B01----:R-:W-:Y:S01]  /*13650*/  ENDCOLLECTIVE ;  /* 0x000000000000791b */ /* 0x003fe20003800000 */
.L_x_588:
        /* <DEDUP_REMOVED lines=13> */
.L_x_589:
[----:B------:R-:W-:Y:S02]  /*13730*/  IMAD.MOV.U32 R13, RZ, RZ, R25 ;  /* 0x000000ffff0d7224 */ /* 0x000fe400078e0019 */
[----:B------:R-:W-:Y:S02]  /*13740*/  IMAD.MOV.U32 R12, RZ, RZ, 0x3 ;  /* 0x00000003ff0c7424 */ /* 0x000fe400078e00ff */
[----:B------:R-:W-:-:S07]  /*13750*/  IMAD.MOV.U32 R8, RZ, RZ, R14 ;  /* 0x000000ffff087224 */ /* 0x000fce00078e000e */
[----:B------:R-:W-:Y:S05]  /*13760*/  WARPSYNC.COLLECTIVE R15, `(.L_x_590) ;  /* 0x000000000f087348 */ /* 0x000fea0003c00000 */
[----:B------:R0:W1:Y:S02]  /*13770*/  SHFL.IDX P6, R14, R13, R12, R11 ;  /* 0x0000000c0d0e7389 */ /* 0x00006400000c000b */
[----:B01----:R-:W-:Y:S01]  /*13780*/  ENDCOLLECTIVE ;  /* 0x000000000000791b */ /* 0x003fe20003800000 */
.L_x_590:
[----:B------:R-:W-:-:S05]  /*13790*/  IADD3 R2, P0, R8, R0, RZ ;  /* 0x0000000008027210 */ /* 0x000fca0007f1e0ff */
[----:B------:R-:W-:-:S05]  /*137a0*/  IMAD.X R3, RZ, RZ, R4, P0 ;  /* 0x000000ffff037224 */ /* 0x000fca00000e0604 */
[----:B------:R-:W-:Y:S01]  /*137b0*/  @!PT LDS RZ, [RZ] ;  /* 0x00000000fffff984 */ /* 0x000fe20000000800 */
[----:B------:R-:W-:Y:S01]  /*137c0*/  @!PT LDS RZ, [RZ] ;  /* 0x00000000fffff984 */ /* 0x000fe20000000800 */
[----:B------:R-:W-:Y:S01]  /*137d0*/  @!PT LDS RZ, [RZ] ;  /* 0x00000000fffff984 */ /* 0x000fe20000000800 */
[----:B------:R0:W-:Y:S01]  /*137e0*/  LDGSTS.E.BYPASS.LTC128B.128 [R20+0x1400], desc[UR50][R2.64], !P5 ;  /* 0x0140000002147fae */ /* 0x0001e2000e901d72 */
[----:B------:R-:W-:-:S03]  /*137f0*/  IMAD.MOV.U32 R13, RZ, RZ, R17 ;  /* 0x000000ffff0d7224 */ /* 0x000fc600078e0011 */
[----:B------:R0:W-:Y:S04]  /*13800*/  LDGSTS.E.BYPASS.LTC128B.128 [R20+0x4400], desc[UR50][R2.64+0x80], !P4 ;  /* 0x0440008002147fae */ /* 0x0001e8000e101d72 */
[----:B------:R0:W-:Y:S01]  /*13810*/  LDGSTS.E.BYPASS.LTC128B.128 [R20+0x7400], desc[UR50][R2.64+0x100], !P3 ;  /* 0x0740010002147fae */ /* 0x0001e2000d901d72 */
[----:B------:R-:W-:-:S03]  /*13820*/  IMAD.MOV.U32 R5, RZ, RZ, R14 ;  /* 0x000000ffff057224 */ /* 0x000fc600078e000e */
[----:B------:R0:W-:Y:S04]  /*13830*/  LDGSTS.E.BYPASS.LTC128B.128 [R20+0xa400], desc[UR50][R2.64+0x180], !P1 ;  /* 0x0a40018002147fae */ /* 0x0001e8000c901d72 */
[----:B0-----:R-:W-:Y:S05]  /*13840*/  WARPSYNC.COLLECTIVE R15, `(.L_x_591) ;  /* 0x000000000f087348 */ /* 0x001fea0003c00000 */
[----:B------:R1:W2:Y:S02]  /*13850*/  SHFL.IDX P6, R14, R13, R12, R11 ;  /* 0x0000000c0d0e7389 */ /* 0x0002a400000c000b */
[----:B012---:R-:W-:Y:S01]  /*13860*/  ENDCOLLECTIVE ;  /* 0x000000000000791b */ /* 0x007fe20003800000 */
.L_x_591:
[----:B------:R-:W-:Y:S02]  /*13870*/  IMAD.MOV.U32 R13, RZ, RZ, R25 ;  /* 0x000000ffff0d7224 */ /* 0x000fe400078e0019 */
[----:B------:R-:W-:Y:S01]  /*13880*/  IMAD.MOV.U32 R12, RZ, RZ, 0x4 ;  /* 0x00000004ff0c7424 */ /* 0x000fe200078e00ff */
[----:B------:R-:W-:-:S13]  /*13890*/  IADD3 R2, P0, R14, R0, RZ ;  /* 0x000000000e027210 */ /* 0x000fda0007f1e0ff */
[----:B------:R-:W-:Y:S05]  /*138a0*/  WARPSYNC.COLLECTIVE R15, `(.L_x_592) ;  /* 0x000000000f087348 */ /* 0x000fea0003c00000 */
[----:B------:R0:W1:Y:S02]  /*138b0*/  SHFL.IDX P6, R14, R13, R12, R11 ;  /* 0x0000000c0d0e7389 */ /* 0x00006400000c000b */
[----:B01----:R-:W-:Y:S01]  /*138c0*/  ENDCOLLECTIVE ;  /* 0x000000000000791b */ /* 0x003fe20003800000 */
.L_x_592:
[----:B------:R-:W-:-:S05]  /*138d0*/  IMAD.X R3, RZ, RZ, R5, P0 ;  /* 0x000000ffff037224 */ /* 0x000fca00000e0605 */
[----:B------:R-:W-:Y:S01]  /*138e0*/  @!PT LDS RZ, [RZ] ;  /* 0x00000000fffff984 */ /* 0x000fe20000000800 */
[----:B------:R-:W-:Y:S01]  /*138f0*/  @!PT LDS RZ, [RZ] ;  /* 0x00000000fffff984 */ /* 0x000fe20000000800 */
[----:B------:R-:W-:Y:S01]  /*13900*/  @!PT LDS RZ, [RZ] ;  /* 0x00000000fffff984 */ /* 0x000fe20000000800 */
[----:B------:R-:W-:Y:S04]  /*13910*/  LDGSTS.E.BYPASS.LTC128B.128 [R20+0x1c00], desc[UR50][R2.64], !P5 ;  /* 0x01c0000002147fae */ /* 0x000fe8000e901d72 */
[----:B------:R-:W-:Y:S01]  /*13920*/  LDGSTS.E.BYPASS.LTC128B.128 [R20+0x4c00], desc[UR50][R2.64+0x80], !P4 ;  /* 0x04c0008002147fae */ /* 0x000fe2000e101d72 */
[----:B------:R-:W-:-:S03]  /*13930*/  IMAD.MOV.U32 R13, RZ, RZ, R17 ;  /* 0x000000ffff0d7224 */ /* 0x000fc600078e0011 */
[----:B------:R-:W-:Y:S04]  /*13940*/  LDGSTS.E.BYPASS.LTC128B.128 [R20+0x7c00], desc[UR50][R2.64+0x100], !P3 ;  /* 0x07c0010002147fae */ /* 0x000fe8000d901d72 */
[----:B------:R0:W-:Y:S02]  /*13950*/  LDGSTS.E.BYPASS.LTC128B.128 [R20+0xac00], desc[UR50][R2.64+0x180], !P1 ;  /* 0x0ac0018002147fae */ /* 0x0001e4000c901d72 */
[----:B0-----:R-:W-:-:S07]  /*13960*/  IMAD.MOV.U32 R3, RZ, RZ, R14 ;  /* 0x000000ffff037224 */ /* 0x001fce00078e000e */
[----:B------:R-:W-:Y:S05]  /*13970*/  WARPSYNC.COLLECTIVE R15, `(.L_x_593) ;  /* 0x000000000f087348 */ /* 0x000fea0003c00000 */
[----:B------:R0:W1:Y:S02]  /*13980*/  SHFL.IDX P6, R14, R13, R12, R11 ;  /* 0x0000000c0d0e7389 */ /* 0x00006400000c000b */
[----:B01----:R-:W-:Y:S01]  /*13990*/  ENDCOLLECTIVE ;  /* 0x000000000000791b */ /* 0x003fe20003800000 */
.L_x_593:
[----:B------:R-:W-:Y:S02]  /*139a0*/  IMAD.MOV.U32 R13, RZ, RZ, R25 ;  /* 0x000000ffff0d7224 */ /* 0x000fe400078e0019 */
[----:B------:R-:W-:Y:S01]  /*139b0*/  IMAD.MOV.U32 R12, RZ, RZ, 0x5 ;  /* 0x00000005ff0c7424 */ /* 0x000fe200078e00ff */
[----:B------:R-:W-:-:S13]  /*139c0*/  IADD3 R2, P0, R14, R0, RZ ;  /* 0x000000000e027210 */ /* 0x000fda0007f1e0ff */
[----:B------:R-:W-:Y:S05]  /*139d0*/  WARPSYNC.COLLECTIVE R15, `(.L_x_594) ;  /* 0x000000000f087348 */ /* 0x000fea0003c00000 */
[----:B------:R0:W1:Y:S02]  /*139e0*/  SHFL.IDX P6, R14, R13, R12, R11 ;  /* 0x0000000c0d0e7389 */ /* 0x00006400000c000b */
[----:B01----:R-:W-:Y:S01]  /*139f0*/  ENDCOLLECTIVE ;  /* 0x000000000000791b */ /* 0x003fe20003800000 */
.L_x_594:
        /* <DEDUP_REMOVED lines=13> */
.L_x_595:
[----:B------:R-:W-:Y:S05]  /*13ad0*/  BRA `(.L_x_596) ;  /* 0xffffffbc00e87947 */ /* 0x000fea000383ffff */
.L_x_492:
[----:B------:R-:W-:Y:S01]  /*13ae0*/  BSSY B0, `(.L_x_597) ;  /* 0x0000008000007945 */ /* 0x000fe20003800000 */
[----:B------:R-:W-:Y:S02]  /*13af0*/  IMAD.MOV.U32 R13, RZ, RZ, R16 ;  /* 0x000000ffff0d7224 */ /* 0x000fe400078e0010 */
[----:B------:R-:W-:Y:S02]  /*13b00*/  IMAD.MOV.U32 R12, RZ, RZ, RZ ;  /* 0x000000ffff0c7224 */ /* 0x000fe400078e00ff */
[----:B------:R-:W-:Y:S02]  /*13b10*/  IMAD.MOV.U32 R11, RZ, RZ, 0x1f ;  /* 0x0000001fff0b7424 */ /* 0x000fe400078e00ff */
[----:B------:R-:W-:-:S07]  /*13b20*/  IMAD.MOV.U32 R15, RZ, RZ, -0x1 ;  /* 0xffffffffff0f7424 */ /* 0x000fce00078e00ff */
[----:B01----:R-:W-:Y:S05]  /*13b30*/  WARPSYNC.COLLECTIVE R15, `(.L_x_598) ;  /* 0x000000000f087348 */ /* 0x003fea0003c00000 */
[----:B------:R2:W3:Y:S02]  /*13b40*/  SHFL.IDX P6, R14, R13, R12, R11 ;  /* 0x0000000c0d0e7389 */ /* 0x0004e400000c000b */
[----:B0123--:R-:W-:Y:S01]  /*13b50*/  ENDCOLLECTIVE ;  /* 0x000000000000791b */ /* 0x00ffe20003800000 */
.L_x_598:
[----:B------:R-:W-:Y:S05]  /*13b60*/  BSYNC B0 ;  /* 0x0000000000007941 */ /* 0x000fea0003800000 */
.L_x_597:
[----:B------:R-:W-:Y:S02]  /*13b70*/  IMAD.MOV.U32 R13, RZ, RZ, R16 ;  /* 0x000000ffff0d7224 */ /* 0x000fe400078e0010 */
[----:B------:R-:W-:Y:S02]  /*13b80*/  IMAD.MOV.U32 R12, RZ, RZ, 0x1 ;  /* 0x00000001ff0c7424 */ /* 0x000fe400078e00ff */
[----:B------:R-:W-:Y:S02]  /*13b90*/  IMAD.MOV.U32 R11, RZ, RZ, 0x1f ;  /* 0x0000001fff0b7424 */ /* 0x000fe400078e00ff */
[----:B------:R-:W-:Y:S02]  /*13ba0*/  IMAD.MOV.U32 R15, RZ, RZ, -0x1 ;  /* 0xffffffffff0f7424 */ /* 0x000fe400078e00ff */
[----:B------:R-:W-:Y:S02]  /*13bb0*/  IMAD.IADD R7, R19, 0x1, R9 ;  /* 0x0000000113077824 */ /* 0x000fe400078e0209 */
[----:B------:R-:W-:-:S07]  /*13bc0*/  IMAD.MOV.U32 R0, RZ, RZ, R14 ;  /* 0x000000ffff007224 */ /* 0x000fce00078e000e */
[----:B------:R-:W-:Y:S05]  /*13bd0*/  WARPSYNC.COLLECTIVE R15, `(.L_x_599) ;  /* 0x000000000f087348 */ /* 0x000fea0003c00000 */
[----:B------:R0:W1:Y:S02]  /*13be0*/  SHFL.IDX P6, R14, R13, R12, R11 ;  /* 0x0000000c0d0e7389 */ /* 0x00006400000c000b */
[----:B01----:R-:W-:Y:S01]  /*13bf0*/  ENDCOLLECTIVE ;  /* 0x000000000000791b */ /* 0x003fe20003800000 */
.L_x_599:
[----:B------:R-:W-:Y:S02]  /*13c00*/  ULDC UR4, c[0x0][0xc3c] ;  /* 0x00030f0000047ab9 */ /* 0x000fe40000000800 */
[----:B------:R-:W-:-:S13]  /*13c10*/  ISETP.GE.OR P1, PT, R7, UR4, !P0 ;  /* 0x0000000407007c0c */ /* 0x000fda000c726670 */
[----:B------:R-:W0:Y:S08]  /*13c20*/  @!P1 LDC.64 R2, c[0x0][0xc80] ;  /* 0x00032000ff029b82 */ /* 0x000e300000000a00 */
[----:B------:R-:W1:Y:S01]  /*13c30*/  @!P1 LDC.64 R4, c[0x0][0xc78] ;  /* 0x00031e00ff049b82 */ /* 0x000e620000000a00 */
[----:B------:R-:W-:Y:S02]  /*13c40*/  IMAD.MOV.U32 R11, RZ, RZ, RZ ;  /* 0x000000ffff0b7224 */ /* 0x000fe400078e00ff */
[----:B------:R-:W-:-:S02]  /*13c50*/  IMAD.MOV.U32 R8, RZ, RZ, R14 ;  /* 0x000000ffff087224 */ /* 0x000fc400078e000e */
[----:B0-----:R-:W-:-:S05]  /*13c60*/  @!P1 IMAD.WIDE R2, R7, 0x4, R2 ;  /* 0x0000000407029825 */ /* 0x001fca00078e0202 */
[----:B------:R1:W2:Y:S02]  /*13c70*/  @!P1 LDG.E R6, desc[UR50][R2.64] ;  /* 0x0000003202069981 */ /* 0x0002a4000c1e1900 */
[----:B-1----:R-:W-:-:S05]  /*13c80*/  @!P1 IMAD.WIDE R2, R7, 0x4, R4 ;  /* 0x0000000407029825 */ /* 0x002fca00078e0204 */
[----:B------:R-:W3:Y:S01]  /*13c90*/  @!P1 LDG.E R5, desc[UR50][R2.64] ;  /* 0x0000003202059981 */ /* 0x000ee2000c1e1900 */
[----:B------:R-:W-:Y:S01]  /*13ca0*/  IMAD.MOV.U32 R7, RZ, RZ, RZ ;  /* 0x000000ffff077224 */ /* 0x000fe200078e00ff */
[C---:B------:R-:W-:Y:S01]  /*13cb0*/  ISETP.GE.U32.AND P2, PT, R9.reuse, 0x2, PT ;  /* 0x000000020900780c */ /* 0x040fe20003f46070 */
[----:B------:R-:W-:Y:S01]  /*13cc0*/  IMAD.MOV.U32 R4, RZ, RZ, RZ ;  /* 0x000000ffff047224 */ /* 0x000fe200078e00ff */
[C---:B------:R-:W-:Y:S02]  /*13cd0*/  ISETP.GE.U32.AND P3, PT, R9.reuse, 0x4, PT ;  /* 0x000000040900780c */ /* 0x040fe40003f66070 */
[C---:B------:R-:W-:Y:S02]  /*13ce0*/  ISETP.GE.U32.AND P4, PT, R9.reuse, 0x8, PT ;  /* 0x000000080900780c */ /* 0x040fe40003f86070 */
[----:B------:R-:W-:Y:S01]  /*13cf0*/  ISETP.GE.U32.AND P5, PT, R9, 0x10, PT ;  /* 0x000000100900780c */ /* 0x000fe20003fa6070 */
[----:B--2---:R-:W-:Y:S02]  /*13d00*/  @!P1 IMAD.MOV.U32 R7, RZ, RZ, R6 ;  /* 0x000000ffff079224 */ /* 0x004fe400078e0006 */
[----:B------:R-:W-:-:S02]  /*13d10*/  IMAD.MOV.U32 R6, RZ, RZ, RZ ;  /* 0x000000ffff067224 */ /* 0x000fc400078e00ff */
[----:B---3--:R-:W-:Y:S01]  /*13d20*/  @!P1 IMAD.MOV.U32 R4, RZ, RZ, R5 ;  /* 0x000000ffff049224 */ /* 0x008fe200078e0005 */
[----:B------:R-:W-:-:S03]  /*13d30*/  ISETP.NE.AND P1, PT, R9, RZ, PT ;  /* 0x000000ff0900720c */ /* 0x000fc60003f25270 */
[----:B------:R-:W-:-:S10]  /*13d40*/  IMAD R13, R4, R7, RZ ;  /* 0x00000007040d7224 */ /* 0x000fd400078e02ff */
[----:B------:R-:W-:Y:S05]  /*13d50*/  WARPSYNC.COLLECTIVE R15, `(.L_x_600) ;  /* 0x000000000f087348 */ /* 0x000fea0003c00000 */
[----:B------:R0:W1:Y:S02]  /*13d60*/  SHFL.UP P6, R14, R13, R12, R11 ;  /* 0x0400000c0d0e7389 */ /* 0x00006400000c000b */
[----:B01----:R-:W-:Y:S01]  /*13d70*/  ENDCOLLECTIVE ;  /* 0x000000000000791b */ /* 0x003fe20003800000 */
.L_x_600:
[----:B------:R-:W-:Y:S01]  /*13d80*/  IMAD.MOV.U32 R12, RZ, RZ, 0x2 ;  /* 0x00000002ff0c7424 */ /* 0x000fe200078e00ff */
[----:B------:R-:W-:-:S05]  /*13d90*/  SEL R14, R14, RZ, P1 ;  /* 0x000000ff0e0e7207 */ /* 0x000fca0000800000 */
[----:B------:R-:W-:-:S04]  /*13da0*/  IMAD.IADD R5, R13, 0x1, R14 ;  /* 0x000000010d057824 */ /* 0x000fc800078e020e */
[----:B------:R-:W-:-:S07]  /*13db0*/  IMAD.MOV.U32 R13, RZ, RZ, R5 ;  /* 0x000000ffff0d7224 */ /* 0x000fce00078e0005 */
[----:B------:R-:W-:Y:S05]  /*13dc0*/  WARPSYNC.COLLECTIVE R15, `(.L_x_601) ;  /* 0x000000000f087348 */ /* 0x000fea0003c00000 */
[----:B------:R0:W1:Y:S02]  /*13dd0*/  SHFL.UP P6, R14, R13, R12, R11 ;  /* 0x0400000c0d0e7389 */ /* 0x00006400000c000b */
[----:B01----:R-:W-:Y:S01]  /*13de0*/  ENDCOLLECTIVE ;  /* 0x000000000000791b */ /* 0x003fe20003800000 */
.L_x_601:
[----:B------:R-:W-:Y:S01]  /*13df0*/  IMAD.MOV.U32 R12, RZ, RZ, 0x4 ;  /* 0x00000004ff0c7424 */ /* 0x000fe200078e00ff */
[----:B------:R-:W-:-:S05]  /*13e00*/  SEL R2, R14, RZ, P2 ;  /* 0x000000ff0e027207 */ /* 0x000fca0001000000 */
[----:B------:R-:W-:-:S04]  /*13e10*/  IMAD.IADD R2, R5, 0x1, R2 ;  /* 0x0000000105027824 */ /* 0x000fc800078e0202 */
[----:B------:R-:W-:-:S07]  /*13e20*/  IMAD.MOV.U32 R13, RZ, RZ, R2 ;  /* 0x000000ffff0d7224 */ /* 0x000fce00078e0002 */
[----:B------:R-:W-:Y:S05]  /*13e30*/  WARPSYNC.COLLECTIVE R15, `(.L_x_602) ;  /* 0x000000000f087348 */ /* 0x000fea0003c00000 */
[----:B------:R0:W1:Y:S02]  /*13e40*/  SHFL.UP P6, R14, R13, R12, R11 ;  /* 0x0400000c0d0e7389 */ /* 0x00006400000c000b */
[----:B01----:R-:W-:Y:S01]  /*13e50*/  ENDCOLLECTIVE ;  /* 0x000000000000791b */ /* 0x003fe20003800000 */
.L_x_602:
[----:B------:R-:W-:Y:S01]  /*13e60*/  IMAD.MOV.U32 R12, RZ, RZ, 0x8 ;  /* 0x00000008ff0c7424 */ /* 0x000fe200078e00ff */
[----:B------:R-:W-:-:S05]  /*13e70*/  SEL R3, R14, RZ, P3 ;  /* 0x000000ff0e037207 */ /* 0x000fca0001800000 */
[----:B------:R-:W-:-:S04]  /*13e80*/  IMAD.IADD R3, R2, 0x1, R3 ;  /* 0x0000000102037824 */ /* 0x000fc800078e0203 */
[----:B------:R-:W-:-:S07]  /*13e90*/  IMAD.MOV.U32 R13, RZ, RZ, R3 ;  /* 0x000000ffff0d7224 */ /* 0x000fce00078e0003 */
[----:B------:R-:W-:Y:S05]  /*13ea0*/  WARPSYNC.COLLECTIVE R15, `(.L_x_603) ;  /* 0x000000000f087348 */ /* 0x000fea0003c00000 */
[----:B------:R0:W1:Y:S02]  /*13eb0*/  SHFL.UP P6, R14, R13, R12, R11 ;  /* 0x0400000c0d0e7389 */ /* 0x00006400000c000b */
[----:B01----:R-:W-:Y:S01]  /*13ec0*/  ENDCOLLECTIVE ;  /* 0x000000000000791b */ /* 0x003fe20003800000 */
.L_x_603:
[----:B------:R-:W-:Y:S01]  /*13ed0*/  IMAD.MOV.U32 R12, RZ, RZ, 0x10 ;  /* 0x00000010ff0c7424 */ /* 0x000fe200078e00ff */
[----:B------:R-:W-:-:S05]  /*13ee0*/  SEL R14, R14, RZ, P4 ;  /* 0x000000ff0e0e7207 */ /* 0x000fca0002000000 */
[----:B------:R-:W-:-:S04]  /*13ef0*/  IMAD.IADD R5, R3, 0x1, R14 ;  /* 0x0000000103057824 */ /* 0x000fc800078e020e */
[----:B------:R-:W-:-:S07]  /*13f00*/  IMAD.MOV.U32 R13, RZ, RZ, R5 ;  /* 0x000000ffff0d7224 */ /* 0x000fce00078e0005 */
[----:B------:R-:W-:Y:S05]  /*13f10*/  WARPSYNC.COLLECTIVE R15, `(.L_x_604) ;  /* 0x000000000f087348 */ /* 0x000fea0003c00000 */
[----:B------:R0:W1:Y:S02]  /*13f20*/  SHFL.UP P6, R14, R13, R12, R11 ;  /* 0x0400000c0d0e7389 */ /* 0x00006400000c000b */
[----:B01----:R-:W-:Y:S01]  /*13f30*/  ENDCOLLECTIVE ;  /* 0x000000000000791b */ /* 0x003fe20003800000 */
.L_x_604:
[----:B------:R-:W-:Y:S02]  /*13f40*/  IMAD.MOV.U32 R12, RZ, RZ, 0x1f ;  /* 0x0000001fff0c7424 */ /* 0x000fe400078e00ff */
[----:B------:R-:W-:Y:S01]  /*13f50*/  IMAD.MOV.U32 R11, RZ, RZ, 0x1f ;  /* 0x0000001fff0b7424 */ /* 0x000fe200078e00ff */
[----:B------:R-:W-:-:S05]  /*13f60*/  SEL R2, R14, RZ, P5 ;  /* 0x000000ff0e027207 */ /* 0x000fca0002800000 */
[----:B------:R-:W-:-:S04]  /*13f70*/  IMAD.IADD R2, R5, 0x1, R2 ;  /* 0x0000000105027824 */ /* 0x000fc800078e0202 */
[----:B------:R-:W-:-:S07]  /*13f80*/  IMAD.MOV.U32 R13, RZ, RZ, R2 ;  /* 0x000000ffff0d7224 */ /* 0x000fce00078e0002 */
[----:B------:R-:W-:Y:S05]  /*13f90*/  WARPSYNC.COLLECTIVE R15, `(.L_x_605) ;  /* 0x000000000f087348 */ /* 0x000fea0003c00000 */
[----:B------:R0:W1:Y:S02]  /*13fa0*/  SHFL.IDX P6, R14, R13, R12, R11 ;  /* 0x0000000c0d0e7389 */ /* 0x00006400000c000b */
[----:B01----:R-:W-:Y:S01]  /*13fb0*/  ENDCOLLECTIVE ;  /* 0x000000000000791b */ /* 0x003fe20003800000 */
.L_x_605:
[----:B------:R-:W-:Y:S05]  /*13fc0*/  BRA `(.L_x_606) ;  /* 0xffffffc000487947 */ /* 0x000fea000383ffff */
.L_x_495:
[----:B------:R-:W-:Y:S01]  /*13fd0*/  BSSY B0, `(.L_x_607) ;  /* 0x0000007000007945 */ /* 0x000fe20003800000 */
[----:B------:R-:W-:Y:S02]  /*13fe0*/  IMAD.MOV.U32 R12, RZ, RZ, 0x1 ;  /* 0x00000001ff0c7424 */ /* 0x000fe400078e00ff */
[----:B------:R-:W-:Y:S02]  /*13ff0*/  IMAD.MOV.U32 R11, RZ, RZ, RZ ;  /* 0x000000ffff0b7224 */ /* 0x000fe400078e00ff */
[----:B------:R-:W-:-:S07]  /*14000*/  IMAD.MOV.U32 R15, RZ, RZ, -0x1 ;  /* 0xffffffffff0f7424 */ /* 0x000fce00078e00ff */
[----:B01----:R-:W-:Y:S05]  /*14010*/  WARPSYNC.COLLECTIVE R15, `(.L_x_608) ;  /* 0x000000000f087348 */ /* 0x003fea0003c00000 */
[----:B------:R2:W3:Y:S02]  /*14020*/  SHFL.UP P6, R14, R13, R12, R11 ;  /* 0x0400000c0d0e7389 */ /* 0x0004e400000c000b */
[----:B0123--:R-:W-:Y:S01]  /*14030*/  ENDCOLLECTIVE ;  /* 0x000000000000791b */ /* 0x00ffe20003800000 */
.L_x_608:
[----:B------:R-:W-:Y:S05]  /*14040*/  BSYNC B0 ;  /* 0x0000000000007941 */ /* 0x000fea0003800000 */
.L_x_607:
[----:B------:R-:W-:Y:S01]  /*14050*/  SEL R14, R14, RZ, P1 ;  /* 0x000000ff0e0e7207 */ /* 0x000fe20000800000 */
[----:B------:R-:W-:Y:S02]  /*14060*/  IMAD.MOV.U32 R12, RZ, RZ, 0x2 ;  /* 0x00000002ff0c7424 */ /* 0x000fe400078e00ff */
[----:B------:R-:W-:Y:S02]  /*14070*/  IMAD.MOV.U32 R11, RZ, RZ, RZ ;  /* 0x000000ffff0b7224 */ /* 0x000fe400078e00ff */
[----:B------:R-:W-:Y:S02]  /*14080*/  IMAD.IADD R13, R13, 0x1, R14 ;  /* 0x000000010d0d7824 */ /* 0x000fe400078e020e */
[----:B------:R-:W-:-:S07]  /*14090*/  IMAD.MOV.U32 R15, RZ, RZ, -0x1 ;  /* 0xffffffffff0f7424 */ /* 0x000fce00078e00ff */
[----:B------:R-:W-:Y:S05]  /*140a0*/  WARPSYNC.COLLECTIVE R15, `(.L_x_609) ;  /* 0x000000000f087348 */ /* 0x000fea0003c00000 */
[----:B------:R0:W1:Y:S02]  /*140b0*/  SHFL.UP P6, R14, R13, R12, R11 ;  /* 0x0400000c0d0e7389 */ /* 0x00006400000c000b */
[----:B01----:R-:W-:Y:S01]  /*140c0*/  ENDCOLLECTIVE ;  /* 0x000000000000791b */ /* 0x003fe20003800000 */
.L_x_609:
[----:B------:R-:W-:Y:S01]  /*140d0*/  IMAD.MOV.U32 R12, RZ, RZ, 0x4 ;  /* 0x00000004ff0c7424 */ /* 0x000fe200078e00ff */
[----:B------:R-:W-:-:S05]  /*140e0*/  SEL R2, R14, RZ, P2 ;  /* 0x000000ff0e027207 */ /* 0x000fca0001000000 */
[----:B------:R-:W-:-:S04]  /*140f0*/  IMAD.IADD R2, R13, 0x1, R2 ;  /* 0x000000010d027824 */ /* 0x000fc800078e0202 */
[----:B------:R-:W-:-:S07]  /*14100*/  IMAD.MOV.U32 R13, RZ, RZ, R2 ;  /* 0x000000ffff0d7224 */ /* 0x000fce00078e0002 */
[----:B------:R-:W-:Y:S05]  /*14110*/  WARPSYNC.COLLECTIVE R15, `(.L_x_610) ;  /* 0x000000000f087348 */ /* 0x000fea0003c00000 */
[----:B------:R0:W1:Y:S02]  /*14120*/  SHFL.UP P6, R14, R13, R12, R11 ;  /* 0x0400000c0d0e7389 */ /* 0x00006400000c000b */
[----:B01----:R-:W-:Y:S01]  /*14130*/  ENDCOLLECTIVE ;  /* 0x000000000000791b */ /* 0x003fe20003800000 */
.L_x_610:
[----:B------:R-:W-:Y:S01]  /*14140*/  IMAD.MOV.U32 R12, RZ, RZ, 0x8 ;  /* 0x00000008ff0c7424 */ /* 0x000fe200078e00ff */
[----:B------:R-:W-:-:S05]  /*14150*/  SEL R3, R14, RZ, P3 ;  /* 0x000000ff0e037207 */ /* 0x000fca0001800000 */
[----:B------:R-:W-:-:S04]  /*14160*/  IMAD.IADD R3, R2, 0x1, R3 ;  /* 0x0000000102037824 */ /* 0x000fc800078e0203 */
[----:B------:R-:W-:-:S07]  /*14170*/  IMAD.MOV.U32 R13, RZ, RZ, R3 ;  /* 0x000000ffff0d7224 */ /* 0x000fce00078e0003 */
[----:B------:R-:W-:Y:S05]  /*14180*/  WARPSYNC.COLLECTIVE R15, `(.L_x_611) ;  /* 0x000000000f087348 */ /* 0x000fea0003c00000 */
[----:B------:R0:W1:Y:S02]  /*14190*/  SHFL.UP P6, R14, R13, R12, R11 ;  /* 0x0400000c0d0e7389 */ /* 0x00006400000c000b */
[----:B01----:R-:W-:Y:S01]  /*141a0*/  ENDCOLLECTIVE ;  /* 0x000000000000791b */ /* 0x003fe20003800000 */
.L_x_611:
[----:B------:R-:W-:Y:S01]  /*141b0*/  IMAD.MOV.U32 R12, RZ, RZ, 0x10 ;  /* 0x00000010ff0c7424 */ /* 0x000fe200078e00ff */
[----:B------:R-:W-:-:S05]  /*141c0*/  SEL R14, R14, RZ, P4 ;  /* 0x000000ff0e0e7207 */ /* 0x000fca0002000000 */
[----:B------:R-:W-:-:S04]  /*141d0*/  IMAD.IADD R5, R3, 0x1, R14 ;  /* 0x0000000103057824 */ /* 0x000fc800078e020e */
[----:B------:R-:W-:-:S07]  /*141e0*/  IMAD.MOV.U32 R13, RZ, RZ, R5 ;  /* 0x000000ffff0d7224 */ /* 0x000fce00078e0005 */
[----:B------:R-:W-:Y:S05]  /*141f0*/  WARPSYNC.COLLECTIVE R15, `(.L_x_612) ;  /* 0x000000000f087348 */ /* 0x000fea0003c00000 */
[----:B------:R0:W1:Y:S02]  /*14200*/  SHFL.UP P6, R14, R13, R12, R11 ;  /* 0x0400000c0d0e7389 */ /* 0x00006400000c000b */
[----:B01----:R-:W-:Y:S01]  /*14210*/  ENDCOLLECTIVE ;  /* 0x000000000000791b */ /* 0x003fe20003800000 */
.L_x_612:
        /* <DEDUP_REMOVED lines=8> */
.L_x_613:
[----:B------:R-:W-:Y:S05]  /*142a0*/  BRA `(.L_x_614) ;  /* 0xffffffc000347947 */ /* 0x000fea000383ffff */
.L_x_497:
[----:B------:R-:W-:Y:S01]  /*142b0*/  BSSY B0, `(.L_x_615) ;  /* 0x0000006000007945 */ /* 0x000fe20003800000 */
[----:B------:R-:W-:Y:S01]  /*142c0*/  PLOP3.LUT P6, PT, P6, PT, PT, 0x8, 0x0 ;  /* 0x000000000000781c */ /* 0x000fe200037ce170 */
[----:B------:R-:W-:-:S12]  /*142d0*/  IMAD.MOV.U32 R15, RZ, RZ, -0x1 ;  /* 0xffffffffff0f7424 */ /* 0x000fd800078e00ff */
[----:B012---:R-:W-:Y:S05]  /*142e0*/  WARPSYNC.COLLECTIVE R15, `(.L_x_616) ;  /* 0x000000000f087348 */ /* 0x007fea0003c00000 */
[----:B------:R-:W-:Y:S01]  /*142f0*/  VOTE.ANY R14, PT, P6 ;  /* 0x00000000000e7806 */ /* 0x000fe200030e0100 */
[----:B012---:R-:W-:Y:S06]  /*14300*/  ENDCOLLECTIVE ;  /* 0x000000000000791b */ /* 0x007fec0003800000 */
.L_x_616:
[----:B------:R-:W-:Y:S05]  /*14310*/  BSYNC B0 ;  /* 0x0000000000007941 */ /* 0x000fea0003800000 */
.L_x_615:
[----:B------:R-:W-:Y:S02]  /*14320*/  IMAD.MOV.U32 R3, RZ, RZ, R14 ;  /* 0x000000ffff037224 */ /* 0x000fe400078e000e */
[----:B------:R-:W-:Y:S02]  /*14330*/  IMAD.MOV.U32 R13, RZ, RZ, R7 ;  /* 0x000000ffff0d7224 */ /* 0x000fe400078e0007 */
[----:B------:R-:W0:Y:S01]  /*14340*/  POPC R8, R3 ;  /* 0x0000000300087309 */ /* 0x000e220000000000 */
[----:B------:R-:W-:Y:S02]  /*14350*/  IMAD.MOV.U32 R11, RZ, RZ, 0x1f ;  /* 0x0000001fff0b7424 */ /* 0x000fe400078e00ff */
[----:B------:R-:W-:Y:S02]  /*14360*/  IMAD.MOV.U32 R15, RZ, RZ, -0x1 ;  /* 0xffffffffff0f7424 */ /* 0x000fe400078e00ff */
[----:B0-----:R-:W-:-:S07]  /*14370*/  IMAD.MOV.U32 R12, RZ, RZ, R8 ;  /* 0x000000ffff0c7224 */ /* 0x001fce00078e0008 */
[----:B------:R-:W-:Y:S05]  /*14380*/  WARPSYNC.COLLECTIVE R15, `(.L_x_617) ;  /* 0x000000000f087348 */ /* 0x000fea0003c00000 */
[----:B------:R0:W1:Y:S02]  /*14390*/  SHFL.IDX P6, R14, R13, R12, R11 ;  /* 0x0000000c0d0e7389 */ /* 0x00006400000c000b */
[----:B01----:R-:W-:Y:S01]  /*143a0*/  ENDCOLLECTIVE ;  /* 0x000000000000791b */ /* 0x003fe20003800000 */
.L_x_617:
[----:B------:R-:W-:Y:S02]  /*143b0*/  IMAD.MOV.U32 R13, RZ, RZ, R4 ;  /* 0x000000ffff0d7224 */ /* 0x000fe400078e0004 */
[----:B------:R-:W-:-:S07]  /*143c0*/  IMAD.MOV.U32 R7, RZ, RZ, R14 ;  /* 0x000000ffff077224 */ /* 0x000fce00078e000e */
[----:B------:R-:W-:Y:S05]  /*143d0*/  WARPSYNC.COLLECTIVE R15, `(.L_x_618) ;  /* 0x000000000f087348 */ /* 0x000fea0003c00000 */
[----:B------:R0:W1:Y:S02]  /*143e0*/  SHFL.IDX P6, R14, R13, R12, R11 ;  /* 0x0000000c0d0e7389 */ /* 0x00006400000c000b */
[----:B01----:R-:W-:Y:S01]  /*143f0*/  ENDCOLLECTIVE ;  /* 0x000000000000791b */ /* 0x003fe20003800000 */
.L_x_618:
[----:B------:R-:W-:Y:S01]  /*14400*/  IMAD.MOV.U32 R4, RZ, RZ, R14 ;  /* 0x000000ffff047224 */ /* 0x000fe200078e000e */
[----:B------:R-:W-:Y:S06]  /*14410*/  BRA `(.L_x_619) ;  /* 0xffffffc000147947 */ /* 0x000fec000383ffff */
.L_x_499:
[----:B------:R-:W-:Y:S01]  /*14420*/  BSSY B0, `(.L_x_620) ;  /* 0x0000007000007945 */ /* 0x000fe20003800000 */
[----:B------:R-:W-:Y:S02]  /*14430*/  IMAD.MOV.U32 R13, RZ, RZ, R2 ;  /* 0x000000ffff0d7224 */ /* 0x000fe400078e0002 */
[----:B------:R-:W-:Y:S02]  /*14440*/  IMAD.MOV.U32 R11, RZ, RZ, 0x1f ;  /* 0x0000001fff0b7424 */ /* 0x000fe400078e00ff */
[----:B------:R-:W-:-:S07]  /*14450*/  IMAD.MOV.U32 R15, RZ, RZ, -0x1 ;  /* 0xffffffffff0f7424 */ /* 0x000fce00078e00ff */
[----:B01234-:R-:W-:Y:S05]  /*14460*/  WARPSYNC.COLLECTIVE R15, `(.L_x_621) ;  /* 0x000000000f087348 */ /* 0x01ffea0003c00000 */
[----:B------:R0:W0:Y:S02]  /*14470*/  SHFL.IDX P6, R14, R13, R12, R11 ;  /* 0x0000000c0d0e7389 */ /* 0x00002400000c000b */
[----:B01234-:R-:W-:Y:S01]  /*14480*/  ENDCOLLECTIVE ;  /* 0x000000000000791b */ /* 0x01ffe20003800000 */
.L_x_621:
[----:B------:R-:W-:Y:S05]  /*14490*/  BSYNC B0 ;  /* 0x0000000000007941 */ /* 0x000fea0003800000 */
.L_x_620:
[----:B------:R-:W-:Y:S01]  /*144a0*/  IMAD.MOV.U32 R6, RZ, RZ, R14 ;  /* 0x000000ffff067224 */ /* 0x000fe200078e000e */
[----:B------:R-:W-:Y:S06]  /*144b0*/  BRA `(.L_x_498) ;  /* 0xffffffc000047947 */ /* 0x000fec000383ffff */
.L_x_503:
[----:B-1----:R1:W2:Y:S02]  /*144c0*/  SYNCS.PHASECHK.TRANS64.TRYWAIT P0, [R7+URZ+0x22820], R0 ;  /* 0x02282000070075a7 */ /* 0x0022a4000800017f */
[----:B--2---:R-:W-:Y:S05]  /*144d0*/  @!P0 NANOSLEEP.SYNCS 0x989680 ;  /* 0x009896800000895d */ /* 0x004fea0003900000 */
[----:B------:R-:W2:Y:S02]  /*144e0*/  @!P0 SYNCS.PHASECHK.TRANS64 P0, [R7+URZ+0x22820], R0 ;  /* 0x02282000070085a7 */ /* 0x000ea4000800007f */
[----:B--2---:R-:W-:Y:S05]  /*144f0*/  @!P0 BRA `(.L_x_503) ;  /* 0xfffffffc00f08947 */ /* 0x004fea000383ffff */
[----:B------:R-:W-:Y:S05]  /*14500*/  BRA `(.L_x_622) ;  /* 0xffffffc4005c7947 */ /* 0x000fea000383ffff */
.L_x_504:
[----:B------:R-:W2:Y:S01]  /*14510*/  S2R R2, SR_TID.X ;  /* 0x0000000000027919 */ /* 0x000ea20000002100 */
[----:B------:R-:W-:Y:S01]  /*14520*/  BSSY B0, `(.L_x_623) ;  /* 0x000000a000007945 */ /* 0x000fe20003800000 */
[----:B------:R-:W-:Y:S02]  /*14530*/  IMAD.MOV.U32 R12, RZ, RZ, RZ ;  /* 0x000000ffff0c7224 */ /* 0x000fe400078e00ff */
[----:B------:R-:W-:Y:S02]  /*14540*/  IMAD.MOV.U32 R11, RZ, RZ, 0x1f ;  /* 0x0000001fff0b7424 */ /* 0x000fe400078e00ff */
[----:B------:R-:W-:Y:S01]  /*14550*/  IMAD.MOV.U32 R15, RZ, RZ, -0x1 ;  /* 0xffffffffff0f7424 */ /* 0x000fe200078e00ff */
[----:B--2---:R-:W-:-:S04]  /*14560*/  SHF.R.U32.HI R2, RZ, 0x5, R2 ;  /* 0x00000005ff027819 */ /* 0x004fc80000011602 */
[----:B------:R-:W-:-:S05]  /*14570*/  LOP3.LUT R2, R2, 0x3, RZ, 0xc0, !PT ;  /* 0x0000000302027812 */ /* 0x000fca00078ec0ff */
[----:B------:R-:W-:-:S07]  /*14580*/  IMAD.MOV.U32 R13, RZ, RZ, R2 ;  /* 0x000000ffff0d7224 */ /* 0x000fce00078e0002 */
[----:B01-34-:R-:W-:Y:S05]  /*14590*/  WARPSYNC.COLLECTIVE R15, `(.L_x_624) ;  /* 0x000000000f087348 */ /* 0x01bfea0003c00000 */
[----:B------:R2:W0:Y:S02]  /*145a0*/  SHFL.IDX P6, R14, R13, R12, R11 ;  /* 0x0000000c0d0e7389 */ /* 0x00042400000c000b */
[----:B01234-:R-:W-:Y:S01]  /*145b0*/  ENDCOLLECTIVE ;  /* 0x000000000000791b */ /* 0x01ffe20003800000 */
.L_x_624:
[----:B------:R-:W-:Y:S05]  /*145c0*/  BSYNC B0 ;  /* 0x0000000000007941 */ /* 0x000fea0003800000 */
.L_x_623:
[----:B------:R-:W-:Y:S05]  /*145d0*/  BRA `(.L_x_625) ;  /* 0xffffffc400447947 */ /* 0x000fea000383ffff */
.L_x_507:
[----:B------:R-:W-:Y:S01]  /*145e0*/  BSSY B1, `(.L_x_626) ;  /* 0x0000006000017945 */ /* 0x000fe20003800000 */
[----:B------:R-:W-:-:S07]  /*145f0*/  IMAD.MOV.U32 R15, RZ, RZ, -0x1 ;  /* 0xffffffffff0f7424 */ /* 0x000fce00078e00ff */
[----:B01-34-:R-:W-:Y:S05]  /*14600*/  WARPSYNC.COLLECTIVE R15, `(.L_x_627) ;  /* 0x000000000f0c7348 */ /* 0x01bfea0003c00000 */
[----:B------:R-:W-:Y:S02]  /*14610*/  ELECT P6, UR62, PT ;  /* 0x00000000003e782f */ /* 0x000fe400038c0000 */
[----:B------:R-:W-:Y:S01]  /*14620*/  MOV R14, UR62 ;  /* 0x0000003e000e7c02 */ /* 0x000fe20008000f00 */
[----:B01-34-:R-:W-:Y:S10]  /*14630*/  ENDCOLLECTIVE ;  /* 0x000000000000791b */ /* 0x01bff40003800000 */
.L_x_627:
[----:B------:R-:W-:Y:S05]  /*14640*/  BSYNC B1 ;  /* 0x0000000000017941 */ /* 0x000fea0003800000 */
.L_x_626:
[----:B------:R-:W-:Y:S05]  /*14650*/  BRA `(.L_x_628) ;  /* 0xffffffc4003c7947 */ /* 0x000fea000383ffff */
.L_x_509:
[----:B-1----:R1:W2:Y:S02]  /*14660*/  SYNCS.PHASECHK.TRANS64.TRYWAIT P1, [R5+URZ+0x22840], R0 ;  /* 0x02284000050075a7 */ /* 0x0022a4000802017f */
[----:B--2---:R-:W-:Y:S05]  /*14670*/  @!P1 NANOSLEEP.SYNCS 0x989680 ;  /* 0x009896800000995d */ /* 0x004fea0003900000 */
[----:B------:R-:W2:Y:S02]  /*14680*/  @!P1 SYNCS.PHASECHK.TRANS64 P1, [R5+URZ+0x22840], R0 ;  /* 0x02284000050095a7 */ /* 0x000ea4000802007f */
[----:B--2---:R-:W-:Y:S05]  /*14690*/  @!P1 BRA `(.L_x_509) ;  /* 0xfffffffc00f09947 */ /* 0x004fea000383ffff */
[----:B------:R-:W-:Y:S05]  /*146a0*/  BRA `(.L_x_629) ;  /* 0xffffffc4005c7947 */ /* 0x000fea000383ffff */
.L_x_511:
[----:B--2---:R2:W0:Y:S02]  /*146b0*/  SYNCS.PHASECHK.TRANS64.TRYWAIT P1, [R3+URZ+0x22840], R2 ;  /* 0x02284002030075a7 */ /* 0x004424000802017f */
[----:B0-----:R-:W-:Y:S05]  /*146c0*/  @!P1 NANOSLEEP.SYNCS 0x989680 ;  /* 0x009896800000995d */ /* 0x001fea0003900000 */
[----:B------:R-:W0:Y:S02]  /*146d0*/  @!P1 SYNCS.PHASECHK.TRANS64 P1, [R3+URZ+0x22840], R2 ;  /* 0x02284002030095a7 */ /* 0x000e24000802007f */
[----:B0-----:R-:W-:Y:S05]  /*146e0*/  @!P1 BRA `(.L_x_511) ;  /* 0xfffffffc00f09947 */ /* 0x001fea000383ffff */
[----:B------:R-:W-:Y:S05]  /*146f0*/  BRA `(.L_x_630) ;  /* 0xffffffc400687947 */ /* 0x000fea000383ffff */
.L_x_513:
[----:B------:R0:W0:Y:S02]  /*14700*/  SYNCS.PHASECHK.TRANS64.TRYWAIT P1, [R5+URZ+0x22860], R0 ;  /* 0x02286000050075a7 */ /* 0x000024000802017f */
[----:B0-----:R-:W-:Y:S05]  /*14710*/  @!P1 NANOSLEEP.SYNCS 0x989680 ;  /* 0x009896800000995d */ /* 0x001fea0003900000 */
[----:B------:R-:W0:Y:S02]  /*14720*/  @!P1 SYNCS.PHASECHK.TRANS64 P1, [R5+URZ+0x22860], R0 ;  /* 0x02286000050095a7 */ /* 0x000e24000802007f */
[----:B0-----:R-:W-:Y:S05]  /*14730*/  @!P1 BRA `(.L_x_513) ;  /* 0xfffffffc00f09947 */ /* 0x001fea000383ffff */
[----:B------:R-:W-:Y:S05]  /*14740*/  BRA `(.L_x_631) ;  /* 0xffffffc400647947 */ /* 0x000fea000383ffff */
.L_x_632:
        /* <DEDUP_REMOVED lines=11> */
.L_x_6558:


//--------------------- .text._ZN7cutlass13device_kernelIN5flash11enable_sm90INS1_16FlashAttnFwdSm90INS1_25CollectiveMainloopFwdSm90ILi2EN4cute5tupleIJNS5_1CILi1EEES8_S8_EEENS6_IJNS7_ILi128EEENS7_ILi96EEENS7_ILi64EEEEEELi256ENS_6half_tEfNS_4arch4Sm90ELb0ELb0ELb1ELb1ELb1ELb1ELb0ELb1ELb0ELb1ELb1ELb0EEENS1_21CollectiveEpilogueFwdINS6_IJSA_NS7_ILi256EEESB_EEES9_SE_SG_Li256ELb1ELb1ELb1ELb0EEENS1_36VarlenDynamicPersistentTileSchedulerILi128ELi96ELi256ELi128ELb1ELb1ELb1ELb0ELb1ELb1EEEEEEEEEvNT_6ParamsE --------------------------
	.section	.text._ZN7cutlass13device_kernelIN5flash11enable_sm90INS1_16FlashAttnFwdSm90INS1_25CollectiveMainloopFwdSm90ILi2EN4cute5tupleIJNS5_1CILi1EEES8_S8_EEENS6_IJNS7_ILi128EEENS7_ILi96EEENS7_ILi64EEEEEELi256ENS_6half_tEfNS_4arch4Sm90ELb0ELb0ELb1ELb1ELb1ELb1ELb0ELb1ELb0ELb1ELb1ELb0EEENS1_21CollectiveEpilogueFwdINS6_IJSA_NS7_ILi256EEESB_EEES9_SE_SG_Li256ELb1ELb1ELb1ELb0EEENS1_36VarlenDynamicPersistentTileSchedulerILi128ELi96ELi256ELi128ELb1ELb1ELb1ELb0ELb1ELb1EEEEEEEEEvNT_6ParamsE,"ax",@progbits
	.align	128
.text._ZN7cutlass13device_kernelIN5flash11enable_sm90INS1_16FlashAttnFwdSm90INS1_25CollectiveMainloopFwdSm90ILi2EN4cute5tupleIJNS5_1CILi1EEES8_S8_EEENS6_IJNS7_ILi128EEENS7_ILi96EEENS7_ILi64EEEEEELi256ENS_6half_tEfNS_4arch4Sm90ELb0ELb0ELb1ELb1ELb1ELb1ELb0ELb1ELb0ELb1ELb1ELb0EEENS1_21CollectiveEpilogueFwdINS6_IJSA_NS7_ILi256EEESB_EEES9_SE_SG_Li256ELb1ELb1ELb1ELb0EEENS1_36VarlenDynamicPersistentTileSchedulerILi128ELi96ELi256ELi128ELb1ELb1ELb1ELb0ELb1ELb1EEEEEEEEEvNT_6ParamsE:
        .type           _ZN7cutlass13device_kernelIN5flash11enable_sm90INS1_16FlashAttnFwdSm90INS1_25CollectiveMainloopFwdSm90ILi2EN4cute5tupleIJNS5_1CILi1EEES8_S8_EEENS6_IJNS7_ILi128EEENS7_ILi96EEENS7_ILi64EEEEEELi256ENS_6half_tEfNS_4arch4Sm90ELb0ELb0ELb1ELb1ELb1ELb1ELb0ELb1ELb0ELb1ELb1ELb0EEENS1_21CollectiveEpilogueFwdINS6_IJSA_NS7_ILi256EEESB_EEES9_SE_SG_Li256ELb1ELb1ELb1ELb0EEENS1_36VarlenDynamicPersistentTileSchedulerILi128ELi96ELi256ELi128ELb1ELb1ELb1ELb0ELb1ELb1EEEEEEEEEvNT_6ParamsE,@function
        .size           _ZN7cutlass13device_kernelIN5flash11enable_sm90INS1_16FlashAttnFwdSm90INS1_25CollectiveMainloopFwdSm90ILi2EN4cute5tupleIJNS5_1CILi1EEES8_S8_EEENS6_IJNS7_ILi128EEENS7_ILi96EEENS7_ILi64EEEEEELi256ENS_6half_tEfNS_4arch4Sm90ELb0ELb0ELb1ELb1ELb1ELb1ELb0ELb1ELb0ELb1ELb1ELb0EEENS1_21CollectiveEpilogueFwdINS6_IJSA_NS7_ILi256EEESB_EEES9_SE_SG_Li256ELb1ELb1ELb1ELb0EEENS1_36VarlenDynamicPersistentTileSchedulerILi128ELi96ELi256ELi128ELb1ELb1ELb1ELb0ELb1ELb1EEEEEEEEEvNT_6ParamsE,(.L_x_6559 - _ZN7cutlass13device_kernelIN5flash11enable_sm90INS1_16FlashAttnFwdSm90INS1_25CollectiveMainloopFwdSm90ILi2EN4cute5tupleIJNS5_1CILi1EEES8_S8_EEENS6_IJNS7_ILi128EEENS7_ILi96EEENS7_ILi64EEEEEELi256ENS_6half_tEfNS_4arch4Sm90ELb0ELb0ELb1ELb1ELb1ELb1ELb0ELb1ELb0ELb1ELb1ELb0EEENS1_21CollectiveEpilogueFwdINS6_IJSA_NS7_ILi256EEESB_EEES9_SE_SG_Li256ELb1ELb1ELb1ELb0EEENS1_36VarlenDynamicPersistentTileSchedulerILi128ELi96ELi256ELi128ELb1ELb1ELb1ELb0ELb1ELb1EEEEEEEEEvNT_6ParamsE)
        .other          _ZN7cutlass13device_kernelIN5flash11enable_sm90INS1_16FlashAttnFwdSm90INS1_25CollectiveMainloopFwdSm90ILi2EN4cute5tupleIJNS5_1CILi1EEES8_S8_EEENS6_IJNS7_ILi128EEENS7_ILi96EEENS7_ILi64EEEEEELi256ENS_6half_tEfNS_4arch4Sm90ELb0ELb0ELb1ELb1ELb1ELb1ELb0ELb1ELb0ELb1ELb1ELb0EEENS1_21CollectiveEpilogueFwdINS6_IJSA_NS7_ILi256EEESB_EEES9_SE_SG_Li256ELb1ELb1ELb1ELb0EEENS1_36VarlenDynamicPersistentTileSchedulerILi128ELi96ELi256ELi128ELb1ELb1ELb1ELb0ELb1ELb1EEEEEEEEEvNT_6ParamsE,@"STO_CUDA_ENTRY STV_DEFAULT"
_ZN7cutlass13device_kernelIN5flash11enable_sm90INS1_16FlashAttnFwdSm90INS1_25CollectiveMainloopFwdSm90ILi2EN4cute5tupleIJNS5_1CILi1EEES8_S8_EEENS6_IJNS7_ILi128EEENS7_ILi96EEENS7_ILi64EEEEEELi256ENS_6half_tEfNS_4arch4Sm90ELb0ELb0ELb1ELb1ELb1ELb1ELb0ELb1ELb0ELb1ELb1ELb0EEENS1_21CollectiveEpilogueFwdINS6_IJSA_NS7_ILi256EEESB_EEES9_SE_SG_Li256ELb1ELb1ELb1ELb0EEENS1_36VarlenDynamicPersistentTileSchedulerILi128ELi96ELi256ELi128ELb1ELb1ELb1ELb0ELb1ELb1EEEEEEEEEvNT_6ParamsE:
[----:B------:R-:W0:Y:S02]  /*0000*/  LDC R1, c[0x0][0x28] ;  /* 0x00000a00ff017b82 */ /* 0x000e240000000800 */
[----:B0-----:R-:W-:Y:S01]  /*0010*/  VIADD R1, R1, 0xfffffea0 ;  /* 0xfffffea001017836 */ /* 0x001fe20000000000 */
[----:B------:R-:W0:Y:S01]  /*0020*/  S2R R0, SR_TID.X ;  /* 0x0000000000007919 */ /* 0x000e220000002100 */
[----:B------:R-:W-:Y:S01]  /*0030*/  ELECT P0, URZ, PT ;  /* 0x00000000003f782f */ /* 0x000fe20003800000 */
[----:B------:R-:W-:Y:S01]  /*0040*/  BSSY B0, `(.L_x_633) ;  /* 0x000000d000007945 */ /* 0x000fe20003800000 */
[----:B0-----:R-:W-:-:S05]  /*0050*/  SHF.R.U32.HI R2, RZ, 0x5, R0 ;  /* 0x00000005ff027819 */ /* 0x001fca0000011600 */
[----:B------:R-:W0:Y:S02]  /*0060*/  SHFL.IDX PT, R3, R2, RZ, 0x1f ;  /* 0x00001fff02037589 */ /* 0x000e2400000e0000 */
[----:B0-----:R-:W-:-:S13]  /*0070*/  ISETP.EQ.AND P0, PT, R3, RZ, P0 ;  /* 0x000000ff0300720c */ /* 0x001fda0000702270 */
[----:B------:R-:W-:Y:S05]  /*0080*/  @!P0 BRA `(.L_x_634) ;  /* 0x0000000000208947 */ /* 0x000fea0003800000 */
[----:B------:R-:W-:Y:S02]  /*0090*/  ULDC.64 UR4, c[0x0][0x198] ;  /* 0x0000660000047ab9 */ /* 0x000fe40000000a00 */
[----:B------:R-:W-:Y:S02]  /*00a0*/  UIADD3 UR6, UP0, UR4, 0x570, URZ ;  /* 0x0000057004067890 */ /* 0x000fe4000ff1e03f */
[----:B------:R-:W-:Y:S02]  /*00b0*/  UIADD3 UR4, UP1, UR4, 0x670, URZ ;  /* 0x0000067004047890 */ /* 0x000fe4000ff3e03f */
[----:B------:R-:W-:Y:S02]  /*00c0*/  UIADD3.X UR7, URZ, UR5, URZ, UP0, !UPT ;  /* 0x000000053f077290 */ /* 0x000fe400087fe43f */
[----:B------:R-:W-:-:S07]  /*00d0*/  UIADD3.X UR5, URZ, UR5, URZ, UP1, !UPT ;  /* 0x000000053f057290 */ /* 0x000fce0008ffe43f */
[----:B------:R0:W-:Y:S02]  /*00e0*/  UTMACCTL.PF [UR6] ;  /* 0x00000000060079b9 */ /* 0x0001e40008040000 */
[----:B------:R0:W-:Y:S02]  /*00f0*/  UTMACCTL.PF [UR4] ;  /* 0x00000000040079b9 */ /* 0x0001e40008040000 */
[----:B0-----:R-:W-:Y:S01]  /*0100*/  NOP ;  /* 0x0000000000007918 */ /* 0x001fe20000000000 */
.L_x_634:
[----:B------:R-:W-:Y:S05]  /*0110*/  BSYNC B0 ;  /* 0x0000000000007941 */ /* 0x000fea0003800000 */
.L_x_633:
[----:B------:R-:W-:Y:S01]  /*0120*/  VOTEU.ANY UP0, P0 ;  /* 0x00000000003f7886 */ /* 0x000fe20000000100 */
[----:B------:R-:W0:Y:S01]  /*0130*/  SHFL.IDX PT, R3, R2, RZ, 0x1f ;  /* 0x00001fff02037589 */ /* 0x000e2200000e0000 */
[----:B------:R-:W-:Y:S01]  /*0140*/  UMOV UR4, 0x80 ;  /* 0x0000008000047882 */ /* 0x000fe20000000000 */
[----:B------:R-:W-:Y:S01]  /*0150*/  UMOV UR7, 0x100 ;  /* 0x0000010000077882 */ /* 0x000fe20000000000 */
[----:B------:R-:W-:Y:S01]  /*0160*/  SHF.R.U32.HI R4, RZ, 0x7, R0 ;  /* 0x00000007ff047819 */ /* 0x000fe20000011600 */
[----:B------:R-:W1:Y:S01]  /*0170*/  @UP0 S2UR UR8, SR_CgaCtaId ;  /* 0x00000000000809c3 */ /* 0x000e620000008800 */
[----:B------:R-:W-:Y:S01]  /*0180*/  @UP0 UMOV UR6, 0x400 ;  /* 0x0000040000060882 */ /* 0x000fe20000000000 */
[----:B------:R-:W-:-:S04]  /*0190*/  @UP0 UIADD3 UR4, -UR4, 0x100000, URZ ;  /* 0x0010000004040890 */ /* 0x000fc8000fffe13f */
[----:B------:R-:W-:Y:S02]  /*01a0*/  @UP0 USHF.L.U32 UR5, UR4, 0xb, URZ ;  /* 0x0000000b04050899 */ /* 0x000fe4000800063f */
[----:B------:R-:W-:Y:S01]  /*01b0*/  @UP0 USHF.L.U32 UR4, UR4, 0x1, URZ ;  /* 0x0000000104040899 */ /* 0x000fe2000800063f */
[----:B------:R-:W-:Y:S01]  /*01c0*/  VOTEU.ANY UP1, P0 ;  /* 0x00000000003f7886 */ /* 0x000fe20000020100 */
[----:B0-----:R-:W-:Y:S02]  /*01d0*/  ISETP.NE.AND P1, PT, R3, RZ, PT ;  /* 0x000000ff0300720c */ /* 0x001fe40003f25270 */
[----:B------:R0:W2:Y:S01]  /*01e0*/  SHFL.IDX PT, R3, R4, RZ, 0x1f ;  /* 0x00001fff04037589 */ /* 0x0000a200000e0000 */
[----:B-1----:R-:W-:Y:S02]  /*01f0*/  @UP0 ULEA UR8, UR8, UR6, 0x18 ;  /* 0x0000000608080291 */ /* 0x002fe4000f8ec03f */
[----:B------:R-:W-:-:S04]  /*0200*/  @UP0 UIADD3 UR6, -UR7, 0x100000, URZ ;  /* 0x0010000007060890 */ /* 0x000fc8000fffe13f */
[----:B------:R-:W-:Y:S02]  /*0210*/  @UP0 USHF.L.U32 UR7, UR6, 0xb, URZ ;  /* 0x0000000b06070899 */ /* 0x000fe4000800063f */
[----:B------:R-:W-:Y:S01]  /*0220*/  @UP0 USHF.L.U32 UR6, UR6, 0x1, URZ ;  /* 0x0000000106060899 */ /* 0x000fe2000800063f */
[----:B------:R-:W-:Y:S01]  /*0230*/  VOTEU.ANY UP0, P0 ;  /* 0x00000000003f7886 */ /* 0x000fe20000000100 */
[----:B------:R-:W1:Y:S04]  /*0240*/  FENCE.VIEW.ASYNC.S ;  /* 0x00000000000073c6 */ /* 0x000e680000000000 */
[----:B-1----:R0:W1:Y:S06]  /*0250*/  @UP0 SYNCS.EXCH.64 URZ, [UR8+0x22800], UR4 ;  /* 0x02280004083f05b2 */ /* 0x00206c0008000100 */
[----:B------:R0:W3:Y:S02]  /*0260*/  @UP1 SYNCS.EXCH.64 URZ, [UR8+0x22820], UR6 ;  /* 0x02282006083f15b2 */ /* 0x0000e40008000100 */
[----:B0-----:R-:W-:Y:S05]  /*0270*/  @P1 BRA `(.L_x_635) ;  /* 0x0000000000481947 */ /* 0x001fea0003800000 */
        /* <DEDUP_REMOVED lines=13> */
[----:B0-----:R0:W4:Y:S08]  /*0350*/  SYNCS.EXCH.64 URZ, [UR8+0x22830], UR4 ;  /* 0x02283004083f75b2 */ /* 0x0011300008000100 */
[----:B------:R0:W0:Y:S01]  /*0360*/  SYNCS.EXCH.64 URZ, [UR8+0x22840], UR6 ;  /* 0x02284006083f75b2 */ /* 0x0000220008000100 */
[----:B------:R0:W0:Y:S01]  /*0370*/  SYNCS.EXCH.64 URZ, [UR8+0x22838], UR4 ;  /* 0x02283804083f75b2 */ /* 0x0000220008000100 */
[----:B------:R0:W0:Y:S01]  /*0380*/  SYNCS.EXCH.64 URZ, [UR8+0x22848], UR6 ;  /* 0x02284806083f75b2 */ /* 0x0000220008000100 */
[----:B------:R-:W-:Y:S01]  /*0390*/  NOP ;  /* 0x0000000000007918 */ /* 0x000fe20000000000 */
.L_x_635:
        /* <DEDUP_REMOVED lines=22> */
.L_x_636:
        /* <DEDUP_REMOVED lines=18> */
.L_x_637:
        /* <DEDUP_REMOVED lines=22> */
.L_x_638:
        /* <DEDUP_REMOVED lines=22> */
.L_x_639:
[----:B--2---:R-:W-:Y:S01]  /*08e0*/  ISETP.NE.AND P0, PT, R3, RZ, PT ;  /* 0x000000ff0300720c */ /* 0x004fe20003f05270 */
[----:B------:R-:W-:Y:S01]  /*08f0*/  IMAD.MOV.U32 R37, RZ, RZ, 0x1 ;  /* 0x00000001ff257424 */ /* 0x000fe200078e00ff */
[----:B------:R-:W-:Y:S01]  /*0900*/  NOP ;  /* 0x0000000000007918 */ /* 0x000fe20000000000 */
[----:B------:R-:W-:Y:S01]  /*0910*/  ULDC.64 UR40, c[0x0][0x208] ;  /* 0x0000820000287ab9 */ /* 0x000fe20000000a00 */
[----:B------:R-:W-:Y:S02]  /*0920*/  BSSY B9, `(.L_x_640) ;  /* 0x0001a18000097945 */ /* 0x000fe40003800000 */
[----:B------:R-:W-:Y:S01]  /*0930*/  SEL R37, R37, 0x2, !P0 ;  /* 0x0000000225257807 */ /* 0x000fe20004000000 */
[----:B01-34-:R-:W-:Y:S06]  /*0940*/  BAR.SYNC.DEFER_BLOCKING 0x0 ;  /* 0x0000000000007b1d */ /* 0x01bfec0000010000 */
[----:B------:R-:W-:Y:S05]  /*0950*/  @!P0 BRA `(.L_x_641) ;  /* 0x0000013000508947 */ /* 0x000fea0003800000 */
.L_x_642:
[----:B------:R-:W-:-:S08]  /*0960*/  NOP ;  /* 0x0000000000007918 */ /* 0x000fd00000000000 */
[----:B------:R-:W0:Y:S02]  /*0970*/  USETMAXREG.TRY_ALLOC.CTAPOOL UP0, 0xe8 ;  /* 0x000000e8000079c8 */ /* 0x000e240008000600 */
[----:B0-----:R-:W-:-:S13]  /*0980*/  PLOP3.LUT P0, PT, PT, PT, UP0, 0x80, 0x0 ;  /* 0x000000000000781c */ /* 0x001fda0003f0f008 */
[----:B------:R-:W-:Y:S05]  /*0990*/  @!P0 BRA `(.L_x_642) ;  /* 0xfffffffc00f08947 */ /* 0x000fea000383ffff */
[----:B------:R-:W2:Y:S01]  /*09a0*/  LDL.LU R2, [R1] ;  /* 0x0000000001027983 */ /* 0x000ea20000300800 */
[----:B------:R-:W-:Y:S01]  /*09b0*/  SHF.R.U32.HI R4, RZ, 0x7, R0 ;  /* 0x00000007ff047819 */ /* 0x000fe20000011600 */
[----:B------:R-:W-:Y:S01]  /*09c0*/  ULDC UR4, c[0x0][0xc3c] ;  /* 0x00030f0000047ab9 */ /* 0x000fe20000000800 */
[----:B------:R-:W0:Y:S01]  /*09d0*/  S2R R3, SR_CgaCtaId ;  /* 0x0000000000037919 */ /* 0x000e220000008800 */
[----:B------:R-:W-:Y:S06]  /*09e0*/  BAR.ARV 0x8, 0x180 ;  /* 0x0206000000007b1d */ /* 0x000fec0000002000 */
[----:B------:R-:W-:-:S13]  /*09f0*/  ISETP.NE.AND P0, PT, R4, 0x1, PT ;  /* 0x000000010400780c */ /* 0x000fda0003f05270 */
[----:B------:R-:W-:Y:S08]  /*0a00*/  @!P0 BAR.ARV 0x9, 0x100 ;  /* 0x0244000000008b1d */ /* 0x000ff00000002000 */
[----:B------:R-:W-:Y:S01]  /*0a10*/  BAR.SYNC.DEFER_BLOCKING 0x5, 0x180 ;  /* 0x0146000000007b1d */ /* 0x000fe20000010000 */
[----:B------:R-:W-:-:S04]  /*0a20*/  MOV R19, 0x400 ;  /* 0x0000040000137802 */ /* 0x000fc80000000f00 */
[----:B0-----:R-:W-:-:S05]  /*0a30*/  LEA R19, R3, R19, 0x18 ;  /* 0x0000001303137211 */ /* 0x001fca00078ec0ff */
[----:B------:R-:W0:Y:S01]  /*0a40*/  LDS.128 R48, [R19+0x228d0] ;  /* 0x0228d00013307984 */ /* 0x000e220000000c00 */
[----:B------:R-:W-:Y:S06]  /*0a50*/  BAR.ARV 0x4, 0x180 ;  /* 0x0106000000007b1d */ /* 0x000fec0000002000 */
[----:B--2---:R-:W-:-:S04]  /*0a60*/  LOP3.LUT R2, R2, 0xfffffffb, RZ, 0xc0, !PT ;  /* 0xfffffffb02027812 */ /* 0x004fc800078ec0ff */
[----:B------:R-:W-:-:S05]  /*0a70*/  @P0 LOP3.LUT R2, R2, 0x4, RZ, 0xfc, !PT ;  /* 0x0000000402020812 */ /* 0x000fca00078efcff */
[----:B------:R1:W-:Y:S01]  /*0a80*/  STL [R1], R2 ;  /* 0x0000000201007387 */ /* 0x0003e20000100800 */
[----:B0-----:R-:W-:-:S13]  /*0a90*/  ISETP.GE.AND P0, PT, R51, UR4, PT ;  /* 0x0000000433007c0c */ /* 0x001fda000bf06270 */
[----:B-1----:R-:W-:Y:S05]  /*0aa0*/  @P0 BRA `(.L_x_643) ;  /* 0x0000019c00fc0947 */ /* 0x002fea0003800000 */
[----:B------:R-:W-:Y:S01]  /*0ab0*/  VIADD R0, R0, 0xffffff80 ;  /* 0xffffff8000007836 */ /* 0x000fe20000000000 */
[----:B------:R-:W-:Y:S01]  /*0ac0*/  LOP3.LUT R206, R37, 0x1, RZ, 0xfc, !PT ;  /* 0x0000000125ce7812 */ /* 0x000fe200078efcff */
[----:B------:R-:W-:Y:S01]  /*0ad0*/  IMAD.MOV.U32 R18, RZ, RZ, RZ ;  /* 0x000000ffff127224 */ /* 0x000fe200078e00ff */
[----:B------:R-:W-:Y:S01]  /*0ae0*/  MOV R203, RZ ;  /* 0x000000ff00cb7202 */ /* 0x000fe20000000f00 */
[----:B------:R-:W-:Y:S01]  /*0af0*/  IMAD.MOV.U32 R204, RZ, RZ, RZ ;  /* 0x000000ffffcc7224 */ /* 0x000fe200078e00ff */
[----:B------:R-:W-:Y:S01]  /*0b00*/  SHF.R.S32.HI R3, RZ, 0x1f, R0 ;  /* 0x0000001fff037819 */ /* 0x000fe20000011400 */
[----:B------:R-:W-:-:S03]  /*0b10*/  IMAD.MOV.U32 R214, RZ, RZ, RZ ;  /* 0x000000ffffd67224 */ /* 0x000fc600078e00ff */
[CC--:B------:R-:W-:Y:S02]  /*0b20*/  LEA.HI R2, R3.reuse, R0.reuse, RZ, 0x7 ;  /* 0x0000000003027211 */ /* 0x0c0fe400078f38ff */
[CC--:B------:R-:W-:Y:S02]  /*0b30*/  LEA.HI R4, R3.reuse, R0.reuse, RZ, 0x4 ;  /* 0x0000000003047211 */ /* 0x0c0fe400078f20ff */
[----:B------:R-:W-:Y:S02]  /*0b40*/  LOP3.LUT R5, R2, 0xffffff80, RZ, 0xc0, !PT ;  /* 0xffffff8002057812 */ /* 0x000fe400078ec0ff */
[----:B------:R-:W-:Y:S02]  /*0b50*/  SHF.R.S32.HI R7, RZ, 0x4, R4 ;  /* 0x00000004ff077819 */ /* 0x000fe40000011404 */
[----:B------:R-:W-:Y:S01]  /*0b60*/  LEA.HI R200, R3, R0, RZ, 0x2 ;  /* 0x0000000003c87211 */ /* 0x000fe200078f10ff */
[----:B------:R-:W-:Y:S01]  /*0b70*/  IMAD.IADD R13, R0, 0x1, -R5 ;  /* 0x00000001000d7824 */ /* 0x000fe200078e0a05 */
[----:B------:R-:W-:-:S02]  /*0b80*/  SHF.R.S32.HI R5, RZ, 0x7, R2 ;  /* 0x00000007ff057819 */ /* 0x000fc40000011402 */
[----:B------:R-:W-:Y:S02]  /*0b90*/  LEA.HI R6, R4, R7, RZ, 0x1 ;  /* 0x0000000704067211 */ /* 0x000fe400078f08ff */
[----:B------:R-:W-:Y:S01]  /*0ba0*/  SHF.R.S32.HI R9, RZ, 0x1f, R13 ;  /* 0x0000001fff097819 */ /* 0x000fe2000001140d */
[----:B------:R-:W-:Y:S01]  /*0bb0*/  STL [R1+0xd0], R13 ;  /* 0x0000d00d01007387 */ /* 0x000fe20000100800 */
[----:B------:R-:W-:Y:S02]  /*0bc0*/  LEA.HI R2, R2, R5, RZ, 0x1 ;  /* 0x0000000502027211 */ /* 0x000fe400078f08ff */
[----:B------:R-:W-:Y:S02]  /*0bd0*/  LEA.HI R10, R9, R13, RZ, 0x2 ;  /* 0x0000000d090a7211 */ /* 0x000fe400078f10ff */
[----:B------:R-:W-:Y:S02]  /*0be0*/  LOP3.LUT R2, R2, 0x3fffffe, RZ, 0xc0, !PT ;  /* 0x03fffffe02027812 */ /* 0x000fe400078ec0ff */
[----:B------:R-:W-:-:S02]  /*0bf0*/  SHF.R.S32.HI R11, RZ, 0x2, R10 ;  /* 0x00000002ff0b7819 */ /* 0x000fc4000001140a */
[----:B------:R-:W-:Y:S02]  /*0c00*/  SHF.R.S32.HI R8, RZ, 0x1f, R10 ;  /* 0x0000001fff087819 */ /* 0x000fe4000001140a */
[----:B------:R-:W-:Y:S02]  /*0c10*/  LOP3.LUT R6, R6, 0x1ffffffe, RZ, 0xc0, !PT ;  /* 0x1ffffffe06067812 */ /* 0x000fe400078ec0ff */
[----:B------:R-:W-:Y:S02]  /*0c20*/  LEA.HI R8, R8, R11, RZ, 0x3 ;  /* 0x0000000b08087211 */ /* 0x000fe400078f18ff */
[----:B------:R-:W-:Y:S01]  /*0c30*/  LEA.HI R9, R9, R13, RZ, 0x5 ;  /* 0x0000000d09097211 */ /* 0x000fe200078f28ff */
[----:B------:R-:W-:Y:S01]  /*0c40*/  IMAD.IADD R6, R7, 0x1, -R6 ;  /* 0x0000000107067824 */ /* 0x000fe200078e0a06 */
[----:B------:R-:W-:Y:S01]  /*0c50*/  LOP3.LUT R12, R8, 0xfffffff8, RZ, 0xc0, !PT ;  /* 0xfffffff8080c7812 */ /* 0x000fe200078ec0ff */
[----:B------:R-:W-:Y:S01]  /*0c60*/  IMAD.IADD R8, R5, 0x1, -R2 ;  /* 0x0000000105087824 */ /* 0x000fe200078e0a02 */
[----:B------:R-:W-:-:S02]  /*0c70*/  LOP3.LUT R5, R4, 0x3fffff0, RZ, 0xc0, !PT ;  /* 0x03fffff004057812 */ /* 0x000fc400078ec0ff */
[-C--:B------:R-:W-:Y:S01]  /*0c80*/  LEA.HI R2, R3, R0.reuse, RZ, 0x5 ;  /* 0x0000000003027211 */ /* 0x080fe200078f28ff */
[----:B------:R-:W-:Y:S01]  /*0c90*/  IMAD.IADD R12, R11, 0x1, -R12 ;  /* 0x000000010b0c7824 */ /* 0x000fe200078e0a0c */
[----:B------:R-:W-:Y:S01]  /*0ca0*/  LEA.HI R3, R3, R0, RZ, 0x3 ;  /* 0x0000000003037211 */ /* 0x000fe200078f18ff */
[----:B------:R-:W-:Y:S01]  /*0cb0*/  IMAD.IADD R5, R0, 0x1, -R5 ;  /* 0x0000000100057824 */ /* 0x000fe200078e0a05 */
[----:B------:R-:W-:Y:S02]  /*0cc0*/  SHF.R.S32.HI R14, RZ, 0x5, R2 ;  /* 0x00000005ff0e7819 */ /* 0x000fe40000011402 */
[----:B------:R-:W-:Y:S02]  /*0cd0*/  LOP3.LUT R7, R3, 0xfffffff8, RZ, 0xc0, !PT ;  /* 0xfffffff803077812 */ /* 0x000fe400078ec0ff */
[----:B------:R-:W-:Y:S01]  /*0ce0*/  LOP3.LUT R3, R200, 0xfffffffc, RZ, 0xc0, !PT ;  /* 0xfffffffcc8037812 */ /* 0x000fe200078ec0ff */
[----:B------:R-:W-:Y:S01]  /*0cf0*/  STL [R1+0x1c], R14 ;  /* 0x00001c0e01007387 */ /* 0x000fe20000100800 */
[----:B------:R-:W-:Y:S01]  /*0d00*/  LEA R5, R14, R5, 0x4 ;  /* 0x000000050e057211 */ /* 0x000fe200078e20ff */
[C---:B------:R-:W-:Y:S01]  /*0d10*/  IMAD.IADD R7, R0.reuse, 0x1, -R7 ;  /* 0x0000000100077824 */ /* 0x040fe200078e0a07 */
[----:B------:R-:W-:Y:S01]  /*0d20*/  SHF.R.S32.HI R200, RZ, 0x2, R200 ;  /* 0x00000002ffc87819 */ /* 0x000fe200000114c8 */
[----:B------:R-:W-:Y:S01]  /*0d30*/  IMAD.IADD R3, R0, 0x1, -R3 ;  /* 0x0000000100037824 */ /* 0x000fe200078e0a03 */
[----:B------:R-:W-:Y:S01]  /*0d40*/  SHF.R.S32.HI R9, RZ, 0x5, R9 ;  /* 0x00000005ff097819 */ /* 0x000fe20000011409 */
[----:B------:R-:W-:Y:S01]  /*0d50*/  IMAD R5, R5, 0x8, R6 ;  /* 0x0000000805057824 */ /* 0x000fe200078e0206 */
[----:B------:R-:W-:Y:S01]  /*0d60*/  LOP3.LUT R10, R10, 0x7ffffffc, RZ, 0xc0, !PT ;  /* 0x7ffffffc0a0a7812 */ /* 0x000fe200078ec0ff */
[----:B------:R-:W-:Y:S01]  /*0d70*/  VIADD R6, R200, 0x40 ;  /* 0x00000040c8067836 */ /* 0x000fe20000000000 */
[----:B------:R-:W-:Y:S01]  /*0d80*/  LEA.HI R0, R3, R3, RZ, 0x1 ;  /* 0x0000000303007211 */ /* 0x000fe200078f08ff */
[----:B------:R-:W-:-:S02]  /*0d90*/  IMAD R9, R9, 0x10, R12 ;  /* 0x0000001009097824 */ /* 0x000fc400078e020c */
[----:B------:R-:W-:Y:S01]  /*0da0*/  IMAD.SHL.U32 R2, R6, 0x40, RZ ;  /* 0x0000004006027824 */ /* 0x000fe200078e00ff */
[----:B------:R-:W-:Y:S01]  /*0db0*/  SHF.R.S32.HI R4, RZ, 0x1f, R6 ;  /* 0x0000001fff047819 */ /* 0x000fe20000011406 */
[C---:B------:R-:W-:Y:S01]  /*0dc0*/  IMAD.SHL.U32 R16, R3.reuse, 0x8, RZ ;  /* 0x0000000803107824 */ /* 0x040fe200078e00ff */
[----:B------:R-:W-:Y:S01]  /*0dd0*/  LOP3.LUT R0, R0, 0x1ffffffe, RZ, 0xc0, !PT ;  /* 0x1ffffffe00007812 */ /* 0x000fe200078ec0ff */
[C---:B------:R-:W-:Y:S01]  /*0de0*/  IMAD.SHL.U32 R22, R3.reuse, 0x4, RZ ;  /* 0x0000000403167824 */ /* 0x040fe200078e00ff */
[----:B------:R-:W-:Y:S01]  /*0df0*/  LEA.HI R4, R4, R6, RZ, 0x3 ;  /* 0x0000000604047211 */ /* 0x000fe200078f18ff */
[----:B------:R-:W-:Y:S01]  /*0e00*/  IMAD R8, R8, 0x40, R9 ;  /* 0x0000004008087824 */ /* 0x000fe200078e0209 */
[----:B------:R-:W-:Y:S01]  /*0e10*/  IADD3 R210, R16, 0x60, RZ ;  /* 0x0000006010d27810 */ /* 0x000fe20007ffe0ff */
[----:B------:R-:W-:Y:S01]  /*0e20*/  IMAD.IADD R0, R3, 0x1, -R0 ;  /* 0x0000000103007824 */ /* 0x000fe200078e0a00 */
[----:B------:R-:W-:Y:S01]  /*0e30*/  SHF.L.U32 R4, R4, 0x6, RZ ;  /* 0x0000000604047819 */ /* 0x000fe200000006ff */
[----:B------:R-:W-:Y:S01]  /*0e40*/  IMAD.SHL.U32 R207, R7, 0x8, RZ ;  /* 0x0000000807cf7824 */ /* 0x000fe200078e00ff */
[----:B------:R-:W-:Y:S01]  /*0e50*/  LOP3.LUT R3, R2, 0x1c0, RZ, 0xc0, !PT ;  /* 0x000001c002037812 */ /* 0x000fe200078ec0ff */
[----:B------:R-:W-:Y:S01]  /*0e60*/  STL [R1+0x154], R8 ;  /* 0x0001540801007387 */ /* 0x000fe20000100800 */
[----:B------:R-:W-:Y:S01]  /*0e70*/  LOP3.LUT R4, R4, 0xfffffe00, RZ, 0xc0, !PT ;  /* 0xfffffe0004047812 */ /* 0x000fe200078ec0ff */
[----:B------:R-:W-:Y:S01]  /*0e80*/  IMAD.IADD R10, R13, 0x1, -R10 ;  /* 0x000000010d0a7824 */ /* 0x000fe200078e0a0a */
[----:B------:R-:W-:Y:S01]  /*0e90*/  SHF.R.U32.HI R7, RZ, 0x3, R3 ;  /* 0x00000003ff077819 */ /* 0x000fe20000011603 */
[----:B------:R-:W-:Y:S01]  /*0ea0*/  STL [R1+0x40], RZ ;  /* 0x000040ff01007387 */ /* 0x000fe20000100800 */
[--C-:B------:R-:W-:Y:S01]  /*0eb0*/  LOP3.LUT R3, R3, 0x38, R16.reuse, 0xf8, !PT ;  /* 0x0000003803037812 */ /* 0x100fe200078ef810 */
[----:B------:R-:W-:Y:S01]  /*0ec0*/  IMAD.SHL.U32 R42, R10, 0x2, RZ ;  /* 0x000000020a2a7824 */ /* 0x000fe200078e00ff */
[----:B------:R-:W-:Y:S01]  /*0ed0*/  SHF.R.S32.HI R6, RZ, 0x1f, R207 ;  /* 0x0000001fff067819 */ /* 0x000fe200000114cf */
[----:B------:R0:W-:Y:S01]  /*0ee0*/  STL [R1+0x20], R4 ;  /* 0x0000200401007387 */ /* 0x0001e20000100800 */
[----:B------:R-:W-:Y:S01]  /*0ef0*/  IMAD.SHL.U32 R5, R5, 0x8, RZ ;  /* 0x0000000805057824 */ /* 0x000fe200078e00ff */
[----:B------:R-:W-:Y:S01]  /*0f00*/  LEA R0, R0, R8, 0x3 ;  /* 0x0000000800007211 */ /* 0x000fe200078e18ff */
[C---:B------:R-:W-:Y:S01]  /*0f10*/  VIADD R41, R42.reuse, 0x8 ;  /* 0x000000082a297836 */ /* 0x040fe20000000000 */
[----:B------:R-:W-:Y:S01]  /*0f20*/  STL [R1+0x4c], R42 ;  /* 0x00004c2a01007387 */ /* 0x000fe20000100800 */
[C---:B------:R-:W-:Y:S01]  /*0f30*/  VIADD R40, R42.reuse, 0x10 ;  /* 0x000000102a287836 */ /* 0x040fe20000000000 */
[C---:B------:R-:W-:Y:S01]  /*0f40*/  IADD3 R37, R42.reuse, 0x28, RZ ;  /* 0x000000282a257810 */ /* 0x040fe20007ffe0ff */
[C---:B------:R-:W-:Y:S01]  /*0f50*/  VIADD R39, R42.reuse, 0x18 ;  /* 0x000000182a277836 */ /* 0x040fe20000000000 */
[----:B------:R-:W-:Y:S01]  /*0f60*/  STL [R1+0x15c], R5 ;  /* 0x00015c0501007387 */ /* 0x000fe20000100800 */
[----:B------:R-:W-:Y:S01]  /*0f70*/  VIADD R38, R42, 0x20 ;  /* 0x000000202a267836 */ /* 0x000fe20000000000 */
[----:B0-----:R-:W-:Y:S01]  /*0f80*/  LOP3.LUT R4, R4, R3, R7, 0xf6, !PT ;  /* 0x0000000304047212 */ /* 0x001fe200078ef607 */
[C---:B------:R-:W-:Y:S01]  /*0f90*/  VIADD R36, R42.reuse, 0x30 ;  /* 0x000000302a247836 */ /* 0x040fe20000000000 */
[C---:B------:R-:W-:Y:S01]  /*0fa0*/  IADD3 R28, R42.reuse, 0x70, RZ ;  /* 0x000000702a1c7810 */ /* 0x040fe20007ffe0ff */
[C---:B------:R-:W-:Y:S01]  /*0fb0*/  VIADD R35, R42.reuse, 0x38 ;  /* 0x000000382a237836 */ /* 0x040fe20000000000 */
[----:B------:R-:W-:Y:S01]  /*0fc0*/  IADD3 R13, R42, 0xb8, RZ ;  /* 0x000000b82a0d7810 */ /* 0x000fe20007ffe0ff */
[----:B------:R-:W-:Y:S01]  /*0fd0*/  IMAD R3, R4, 0x2, R19 ;  /* 0x0000000204037824 */ /* 0x000fe200078e0213 */
[----:B------:R-:W-:Y:S01]  /*0fe0*/  SHF.R.S32.HI R4, RZ, 0x1f, R41 ;  /* 0x0000001fff047819 */ /* 0x000fe20000011429 */
[C---:B------:R-:W-:Y:S01]  /*0ff0*/  VIADD R34, R42.reuse, 0x40 ;  /* 0x000000402a227836 */ /* 0x040fe20000000000 */
[----:B------:R-:W-:Y:S01]  /*1000*/  SHF.R.S32.HI R17, RZ, 0x1f, R16 ;  /* 0x0000001fff117819 */ /* 0x000fe20000011410 */
[C---:B------:R-:W-:Y:S01]  /*1010*/  VIADD R33, R42.reuse, 0x48 ;  /* 0x000000482a217836 */ /* 0x040fe20000000000 */
[----:B------:R-:W-:Y:S01]  /*1020*/  STL [R1+0x150], R3 ;  /* 0x0001500301007387 */ /* 0x000fe20000100800 */
[C---:B------:R-:W-:Y:S01]  /*1030*/  VIADD R32, R42.reuse, 0x50 ;  /* 0x000000502a207836 */ /* 0x040fe20000000000 */
[----:B------:R-:W-:Y:S01]  /*1040*/  SHF.R.S32.HI R219, RZ, 0x1f, R210 ;  /* 0x0000001fffdb7819 */ /* 0x000fe200000114d2 */
[C---:B------:R-:W-:Y:S01]  /*1050*/  VIADD R31, R42.reuse, 0x58 ;  /* 0x000000582a1f7836 */ /* 0x040fe20000000000 */
[----:B------:R-:W-:Y:S01]  /*1060*/  STL [R1+0xc8], R41 ;  /* 0x0000c82901007387 */ /* 0x000fe20000100800 */
[----:B------:R-:W-:-:S02]  /*1070*/  VIADD R30, R42, 0x60 ;  /* 0x000000602a1e7836 */ /* 0x000fc40000000000 */
[C---:B------:R-:W-:Y:S01]  /*1080*/  VIADD R29, R42.reuse, 0x68 ;  /* 0x000000682a1d7836 */ /* 0x040fe20000000000 */
[----:B------:R0:W-:Y:S01]  /*1090*/  STL [R1+0xc4], R40 ;  /* 0x0000c42801007387 */ /* 0x0001e20000100800 */
[C---:B------:R-:W-:Y:S02]  /*10a0*/  VIADD R27, R42.reuse, 0x78 ;  /* 0x000000782a1b7836 */ /* 0x040fe40000000000 */
[C---:B------:R-:W-:Y:S01]  /*10b0*/  VIADD R26, R42.reuse, 0x80 ;  /* 0x000000802a1a7836 */ /* 0x040fe20000000000 */
[----:B------:R-:W-:Y:S01]  /*10c0*/  STL [R1+0xc0], R39 ;  /* 0x0000c02701007387 */ /* 0x000fe20000100800 */
[C---:B------:R-:W-:Y:S02]  /*10d0*/  VIADD R25, R42.reuse, 0x88 ;  /* 0x000000882a197836 */ /* 0x040fe40000000000 */
[C---:B------:R-:W-:Y:S01]  /*10e0*/  VIADD R24, R42.reuse, 0x90 ;  /* 0x000000902a187836 */ /* 0x040fe20000000000 */
[----:B------:R1:W-:Y:S01]  /*10f0*/  STL [R1+0xbc], R38 ;  /* 0x0000bc2601007387 */ /* 0x0003e20000100800 */
[C---:B------:R-:W-:Y:S01]  /*1100*/  VIADD R11, R207.reuse, 0x40 ;  /* 0x00000040cf0b7836 */ /* 0x040fe20000000000 */
[----:B0-----:R-:W-:Y:S01]  /*1110*/  SHF.R.S32.HI R40, RZ, 0x1f, R40 ;  /* 0x0000001fff287819 */ /* 0x001fe20000011428 */
[C---:B------:R-:W-:Y:S01]  /*1120*/  VIADD R21, R42.reuse, 0x98 ;  /* 0x000000982a157836 */ /* 0x040fe20000000000 */
[----:B------:R0:W-:Y:S01]  /*1130*/  STL [R1+0xb8], R37 ;  /* 0x0000b82501007387 */ /* 0x0001e20000100800 */
[C---:B------:R-:W-:Y:S01]  /*1140*/  VIADD R20, R42.reuse, 0xa0 ;  /* 0x000000a02a147836 */ /* 0x040fe20000000000 */
[----:B------:R-:W-:Y:S01]  /*1150*/  SHF.R.S32.HI R11, RZ, 0x1f, R11 ;  /* 0x0000001fff0b7819 */ /* 0x000fe2000001140b */
[C---:B------:R-:W-:Y:S01]  /*1160*/  VIADD R9, R207.reuse, 0x80 ;  /* 0x00000080cf097836 */ /* 0x040fe20000000000 */
[----:B------:R-:W-:Y:S01]  /*1170*/  STL [R1+0xb4], R36 ;  /* 0x0000b42401007387 */ /* 0x000fe20000100800 */
[C---:B------:R-:W-:Y:S01]  /*1180*/  VIADD R15, R42.reuse, 0xa8 ;  /* 0x000000a82a0f7836 */ /* 0x040fe20000000000 */
[----:B-1----:R-:W-:Y:S01]  /*1190*/  SHF.R.S32.HI R38, RZ, 0x1f, R38 ;  /* 0x0000001fff267819 */ /* 0x002fe20000011426 */
[C---:B------:R-:W-:Y:S01]  /*11a0*/  VIADD R14, R42.reuse, 0xb0 ;  /* 0x000000b02a0e7836 */ /* 0x040fe20000000000 */
[----:B------:R1:W-:Y:S01]  /*11b0*/  STL [R1+0xb0], R35 ;  /* 0x0000b02301007387 */ /* 0x0003e20000100800 */
[----:B------:R-:W-:Y:S01]  /*11c0*/  VIADD R6, R207, 0xc0 ;  /* 0x000000c0cf067836 */ /* 0x000fe20000000000 */
[----:B------:R-:W-:Y:S01]  /*11d0*/  SHF.R.S32.HI R9, RZ, 0x1f, R9 ;  /* 0x0000001fff097819 */ /* 0x000fe20000011409 */
[C---:B------:R-:W-:Y:S01]  /*11e0*/  VIADD R12, R42.reuse, 0xc0 ;  /* 0x000000c02a0c7836 */ /* 0x040fe20000000000 */
[----:B------:R2:W-:Y:S01]  /*11f0*/  STL [R1+0xac], R34 ;  /* 0x0000ac2201007387 */ /* 0x0005e20000100800 */
[C---:B------:R-:W-:Y:S01]  /*1200*/  VIADD R11, R42.reuse, 0xc8 ;  /* 0x000000c82a0b7836 */ /* 0x040fe20000000000 */
[----:B------:R-:W-:Y:S01]  /*1210*/  SHF.R.S32.HI R6, RZ, 0x1f, R6 ;  /* 0x0000001fff067819 */ /* 0x000fe20000011406 */
[C---:B------:R-:W-:Y:S01]  /*1220*/  VIADD R10, R42.reuse, 0xd0 ;  /* 0x000000d02a0a7836 */ /* 0x040fe20000000000 */
[----:B------:R-:W-:Y:S01]  /*1230*/  STL [R1+0xa8], R33 ;  /* 0x0000a82101007387 */ /* 0x000fe20000100800 */
[C---:B------:R-:W-:Y:S01]  /*1240*/  VIADD R9, R42.reuse, 0xd8 ;  /* 0x000000d82a097836 */ /* 0x040fe20000000000 */
[----:B0-----:R-:W-:Y:S01]  /*1250*/  SHF.R.S32.HI R37, RZ, 0x1f, R37 ;  /* 0x0000001fff257819 */ /* 0x001fe20000011425 */
[C---:B------:R-:W-:Y:S01]  /*1260*/  VIADD R7, R42.reuse, 0xe0 ;  /* 0x000000e02a077836 */ /* 0x040fe20000000000 */
[----:B------:R0:W-:Y:S01]  /*1270*/  STL [R1+0xa4], R32 ;  /* 0x0000a42001007387 */ /* 0x0001e20000100800 */
[C---:B------:R-:W-:Y:S01]  /*1280*/  VIADD R6, R42.reuse, 0xe8 ;  /* 0x000000e82a067836 */ /* 0x040fe20000000000 */
[----:B-1----:R-:W-:Y:S01]  /*1290*/  SHF.R.S32.HI R35, RZ, 0x1f, R35 ;  /* 0x0000001fff237819 */ /* 0x002fe20000011423 */
[C---:B------:R-:W-:Y:S01]  /*12a0*/  VIADD R5, R42.reuse, 0xf0 ;  /* 0x000000f02a057836 */ /* 0x040fe20000000000 */
[----:B------:R1:W-:Y:S01]  /*12b0*/  STL [R1+0xa0], R31 ;  /* 0x0000a01f01007387 */ /* 0x0003e20000100800 */
[----:B------:R-:W-:Y:S01]  /*12c0*/  VIADD R3, R42, 0xf8 ;  /* 0x000000f82a037836 */ /* 0x000fe20000000000 */
[----:B--2---:R-:W-:Y:S01]  /*12d0*/  SHF.R.S32.HI R34, RZ, 0x1f, R34 ;  /* 0x0000001fff227819 */ /* 0x004fe20000011422 */
        /* <DEDUP_REMOVED lines=11> */
[----:B------:R-:W-:Y:S01]  /*1390*/  SHF.R.S32.HI R202, RZ, 0x1f, R2 ;  /* 0x0000001fffca7819 */ /* 0x000fe20000011402 */
[----:B------:R-:W-:Y:S01]  /*13a0*/  VIADD R205, R22, 0x10 ;  /* 0x0000001016cd7836 */ /* 0x000fe20000000000 */
[----:B------:R-:W-:Y:S01]  /*13b0*/  STL [R1+0x90], R27 ;  /* 0x0000901b01007387 */ /* 0x000fe20000100800 */
[----:B------:R-:W-:-:S02]  /*13c0*/  SHF.R.S32.HI R220, RZ, 0x1f, R211 ;  /* 0x0000001fffdc7819 */ /* 0x000fc400000114d3 */
[----:B0-----:R-:W-:Y:S01]  /*13d0*/  SHF.R.S32.HI R29, RZ, 0x1f, R29 ;  /* 0x0000001fff1d7819 */ /* 0x001fe2000001141d */
[----:B------:R0:W-:Y:S01]  /*13e0*/  STL [R1+0x8c], R26 ;  /* 0x00008c1a01007387 */ /* 0x0001e20000100800 */
[----:B------:R-:W-:Y:S02]  /*13f0*/  SHF.R.S32.HI R218, RZ, 0x1f, R209 ;  /* 0x0000001fffda7819 */ /* 0x000fe400000114d1 */
[----:B-1----:R-:W-:Y:S01]  /*1400*/  SHF.R.S32.HI R28, RZ, 0x1f, R28 ;  /* 0x0000001fff1c7819 */ /* 0x002fe2000001141c */
[----:B------:R1:W-:Y:S01]  /*1410*/  STL [R1+0x88], R25 ;  /* 0x0000881901007387 */ /* 0x0003e20000100800 */
[----:B------:R-:W-:Y:S02]  /*1420*/  SHF.R.S32.HI R217, RZ, 0x1f, R208 ;  /* 0x0000001fffd97819 */ /* 0x000fe400000114d0 */
[----:B------:R-:W-:Y:S01]  /*1430*/  SHF.R.S32.HI R216, RZ, 0x1f, R213 ;  /* 0x0000001fffd87819 */ /* 0x000fe200000114d5 */
[----:B------:R-:W-:Y:S01]  /*1440*/  STL [R1+0x84], R24 ;  /* 0x0000841801007387 */ /* 0x000fe20000100800 */
[----:B------:R-:W-:-:S02]  /*1450*/  SHF.R.S32.HI R215, RZ, 0x1f, R212 ;  /* 0x0000001fffd77819 */ /* 0x000fc400000114d4 */
[----:B0-----:R-:W-:Y:S01]  /*1460*/  SHF.R.S32.HI R26, RZ, 0x1f, R26 ;  /* 0x0000001fff1a7819 */ /* 0x001fe2000001141a */
[----:B------:R0:W-:Y:S01]  /*1470*/  STL [R1+0x80], R21 ;  /* 0x0000801501007387 */ /* 0x0001e20000100800 */
[----:B-1----:R-:W-:-:S03]  /*1480*/  SHF.R.S32.HI R25, RZ, 0x1f, R25 ;  /* 0x0000001fff197819 */ /* 0x002fc60000011419 */
[----:B------:R1:W-:Y:S04]  /*1490*/  STL [R1+0x7c], R20 ;  /* 0x00007c1401007387 */ /* 0x0003e80000100800 */
[----:B------:R-:W-:Y:S01]  /*14a0*/  STL [R1+0x78], R15 ;  /* 0x0000780f01007387 */ /* 0x000fe20000100800 */
[----:B0-----:R-:W-:-:S03]  /*14b0*/  SHF.R.S32.HI R21, RZ, 0x1f, R21 ;  /* 0x0000001fff157819 */ /* 0x001fc60000011415 */
        /* <DEDUP_REMOVED lines=13> */
[----:B------:R2:W-:Y:S01]  /*1590*/  STL [R1+0x14c], R4 ;  /* 0x00014c0401007387 */ /* 0x0005e20000100800 */
[----:B0-----:R-:W-:-:S03]  /*15a0*/  SHF.R.S32.HI R7, RZ, 0x1f, R7 ;  /* 0x0000001fff077819 */ /* 0x001fc60000011407 */
[----:B------:R-:W-:Y:S01]  /*15b0*/  STL [R1+0x54], R5 ;  /* 0x0000540501007387 */ /* 0x000fe20000100800 */
[----:B-1----:R-:W-:-:S03]  /*15c0*/  SHF.R.S32.HI R6, RZ, 0x1f, R6 ;  /* 0x0000001fff067819 */ /* 0x002fc60000011406 */
[----:B------:R-:W-:Y:S01]  /*15d0*/  STL [R1+0x148], R40 ;  /* 0x0001482801007387 */ /* 0x000fe20000100800 */
[----:B--2---:R-:W-:-:S03]  /*15e0*/  SHF.R.S32.HI R4, RZ, 0x1f, R39 ;  /* 0x0000001fff047819 */ /* 0x004fc60000011427 */
[----:B------:R0:W-:Y:S04]  /*15f0*/  STL [R1+0x50], R3 ;  /* 0x0000500301007387 */ /* 0x0001e80000100800 */
[----:B------:R1:W-:Y:S04]  /*1600*/  STL [R1+0x144], R4 ;  /* 0x0001440401007387 */ /* 0x0003e80000100800 */
[----:B------:R-:W-:Y:S01]  /*1610*/  STL [R1+0x140], R38 ;  /* 0x0001402601007387 */ /* 0x000fe20000100800 */
[----:B0-----:R-:W-:-:S03]  /*1620*/  SHF.R.S32.HI R3, RZ, 0x1f, R3 ;  /* 0x0000001fff037819 */ /* 0x001fc60000011403 */
[----:B------:R-:W-:Y:S01]  /*1630*/  STL [R1+0x13c], R37 ;  /* 0x00013c2501007387 */ /* 0x000fe20000100800 */
[----:B-1----:R-:W-:-:S05]  /*1640*/  SHF.R.S32.HI R4, RZ, 0x1f, R36 ;  /* 0x0000001fff047819 */ /* 0x002fca0000011424 */
[----:B------:R0:W-:Y:S04]  /*1650*/  STL [R1+0x138], R4 ;  /* 0x0001380401007387 */ /* 0x0001e80000100800 */
[----:B------:R-:W-:Y:S04]  /*1660*/  STL [R1+0x134], R35 ;  /* 0x0001342301007387 */ /* 0x000fe80000100800 */
[----:B------:R-:W-:Y:S01]  /*1670*/  STL [R1+0x130], R34 ;  /* 0x0001302201007387 */ /* 0x000fe20000100800 */
[----:B0-----:R-:W-:-:S05]  /*1680*/  SHF.R.S32.HI R4, RZ, 0x1f, R33 ;  /* 0x0000001fff047819 */ /* 0x001fca0000011421 */
        /* <DEDUP_REMOVED lines=25> */
[----:B------:R1:W-:Y:S04]  /*1820*/  STL [R1+0xe0], R7 ;  /* 0x0000e00701007387 */ /* 0x0003e80000100800 */
[----:B------:R1:W-:Y:S01]  /*1830*/  STL [R1+0xdc], R6 ;  /* 0x0000dc0601007387 */ /* 0x0003e20000100800 */
[----:B0-----:R-:W-:-:S05]  /*1840*/  SHF.R.S32.HI R4, RZ, 0x1f, R5 ;  /* 0x0000001fff047819 */ /* 0x001fca0000011405 */
[----:B------:R1:W-:Y:S04]  /*1850*/  STL [R1+0xd8], R4 ;  /* 0x0000d80401007387 */ /* 0x0003e80000100800 */
[----:B------:R1:W-:Y:S04]  /*1860*/  STL [R1+0x158], R0 ;  /* 0x0001580001007387 */ /* 0x0003e80000100800 */
[----:B------:R1:W-:Y:S02]  /*1870*/  STL [R1+0xd4], R3 ;  /* 0x0000d40301007387 */ /* 0x0003e40000100800 */
.L_x_799:
[----:B01--4-:R-:W0:Y:S02]  /*1880*/  LDC.64 R4, c[0x0][0xc88] ;  /* 0x00032200ff047b82 */ /* 0x013e240000000a00 */
[----:B0-----:R-:W-:-:S05]  /*1890*/  IMAD.WIDE R4, R51, 0x4, R4 ;  /* 0x0000000433047825 */ /* 0x001fca00078e0204 */
[----:B--2---:R-:W2:Y:S01]  /*18a0*/  LDG.E R31, desc[UR40][R4.64] ;  /* 0x00000028041f7981 */ /* 0x004ea2000c1e1900 */
[----:B------:R-:W-:Y:S05]  /*18b0*/  YIELD ;  /* 0x0000000000007946 */ /* 0x000fea0003800000 */
[----:B------:R-:W-:Y:S01]  /*18c0*/  ULDC.64 UR4, c[0x0][0xa28] ;  /* 0x00028a0000047ab9 */ /* 0x000fe20000000a00 */
[----:B------:R-:W-:Y:S01]  /*18d0*/  ULDC.64 UR8, c[0x0][0xa18] ;  /* 0x0002860000087ab9 */ /* 0x000fe20000000a00 */
[----:B------:R-:W-:Y:S01]  /*18e0*/  ISETP.NE.U32.AND P1, PT, RZ, UR4, PT ;  /* 0x00000004ff007c0c */ /* 0x000fe2000bf25070 */
[----:B------:R-:W-:Y:S01]  /*18f0*/  ULDC.64 UR6, c[0x0][0xa08] ;  /* 0x0002820000067ab9 */ /* 0x000fe20000000a00 */
[----:B---3--:R-:W-:Y:S01]  /*1900*/  IMAD.MOV.U32 R8, RZ, RZ, RZ ;  /* 0x000000ffff087224 */ /* 0x008fe200078e00ff */
[----:B------:R-:W-:Y:S01]  /*1910*/  ISETP.NE.U32.AND P0, PT, RZ, UR6, PT ;  /* 0x00000006ff007c0c */ /* 0x000fe2000bf05070 */
[----:B------:R-:W-:Y:S01]  /*1920*/  IMAD.MOV.U32 R32, RZ, RZ, RZ ;  /* 0x000000ffff207224 */ /* 0x000fe200078e00ff */
[----:B------:R-:W-:-:S02]  /*1930*/  ISETP.NE.AND.EX P1, PT, RZ, UR5, PT, P1 ;  /* 0x00000005ff007c0c */ /* 0x000fc4000bf25310 */
[----:B------:R-:W-:Y:S02]  /*1940*/  ISETP.NE.AND.EX P0, PT, RZ, UR7, PT, P0 ;  /* 0x00000007ff007c0c */ /* 0x000fe4000bf05300 */
[----:B--2---:R-:W-:Y:S01]  /*1950*/  SHF.R.S32.HI R0, RZ, 0x1f, R31 ;  /* 0x0000001fff007819 */ /* 0x004fe2000001141f */
[----:B------:R-:W-:-:S08]  /*1960*/  IMAD.SHL.U32 R35, R31, 0x4, RZ ;  /* 0x000000041f237824 */ /* 0x000fd000078e00ff */
[C---:B------:R-:W-:Y:S01]  /*1970*/  @P1 LEA R6, P2, R31.reuse, UR4, 0x2 ;  /* 0x000000041f061c11 */ /* 0x040fe2000f8410ff */
[----:B------:R0:W-:Y:S01]  /*1980*/  STL [R1+0x34], R31 ;  /* 0x0000341f01007387 */ /* 0x0001e20000100800 */
[C-C-:B------:R-:W-:Y:S02]  /*1990*/  SHF.L.U64.HI R34, R31.reuse, 0x2, R0.reuse ;  /* 0x000000021f227819 */ /* 0x140fe40000010200 */
[----:B------:R-:W-:Y:S01]  /*19a0*/  @P1 LEA.HI.X R7, R31, UR5, R0, 0x2, P2 ;  /* 0x000000051f071c11 */ /* 0x000fe200090f1400 */
[----:B------:R-:W-:Y:S01]  /*19b0*/  ULDC UR4, c[0x0][0x288] ;  /* 0x0000a20000047ab9 */ /* 0x000fe20000000800 */
[----:B------:R-:W-:Y:S01]  /*19c0*/  ISETP.NE.U32.AND P2, PT, RZ, UR8, PT ;  /* 0x00000008ff007c0c */ /* 0x000fe2000bf45070 */
[----:B------:R0:W-:Y:S01]  /*19d0*/  STL [R1+0xcc], R0 ;  /* 0x0000cc0001007387 */ /* 0x0001e20000100800 */
[C---:B------:R-:W-:Y:S02]  /*19e0*/  IADD3 R4, P3, R35.reuse, UR6, RZ ;  /* 0x0000000623047c10 */ /* 0x040fe4000ff7e0ff */
[----:B------:R-:W-:Y:S01]  /*19f0*/  ISETP.NE.AND.EX P2, PT, RZ, UR9, PT, P2 ;  /* 0x00000009ff007c0c */ /* 0x000fe2000bf45320 */
[----:B------:R1:W5:Y:S01]  /*1a00*/  @P1 LDG.E R8, desc[UR40][R6.64] ;  /* 0x0000002806081981 */ /* 0x000362000c1e1900 */
[----:B------:R-:W-:Y:S01]  /*1a10*/  IMAD.U32 R48, RZ, RZ, UR4 ;  /* 0x00000004ff307e24 */ /* 0x000fe2000f8e00ff */
[C---:B------:R-:W-:Y:S01]  /*1a20*/  IADD3.X R5, R34.reuse, UR7, RZ, P3, !PT ;  /* 0x0000000722057c10 */ /* 0x040fe20009ffe4ff */
[----:B------:R-:W-:Y:S01]  /*1a30*/  ULDC.64 UR4, c[0x0][0x418] ;  /* 0x0001060000047ab9 */ /* 0x000fe20000000a00 */
[----:B------:R0:W-:Y:S04]  /*1a40*/  STL [R1+0x38], R35 ;  /* 0x0000382301007387 */ /* 0x0001e80000100800 */
[----:B------:R0:W5:Y:S04]  /*1a50*/  @P0 LDG.E R32, desc[UR40][R4.64] ;  /* 0x0000002804200981 */ /* 0x000168000c1e1900 */
[----:B-1----:R-:W-:Y:S01]  /*1a60*/  @P2 IADD3 R6, P1, R35, UR8, RZ ;  /* 0x0000000823062c10 */ /* 0x002fe2000ff3e0ff */
[----:B------:R-:W-:Y:S01]  /*1a70*/  UISETP.NE.U32.AND UP0, UPT, UR4, URZ, UPT ;  /* 0x0000003f0400728c */ /* 0x000fe2000bf05070 */
[----:B------:R0:W-:Y:S02]  /*1a80*/  STL [R1+0x3c], R34 ;  /* 0x00003c2201007387 */ /* 0x0001e40000100800 */
[----:B------:R-:W-:Y:S01]  /*1a90*/  @P2 IADD3.X R7, R34, UR9, RZ, P1, !PT ;  /* 0x0000000922072c10 */ /* 0x000fe20008ffe4ff */
[----:B------:R-:W-:-:S04]  /*1aa0*/  ULDC UR4, c[0x0][0x424] ;  /* 0x0001090000047ab9 */ /* 0x000fc80000000800 */
[----:B------:R0:W5:Y:S01]  /*1ab0*/  @P2 LDG.E R48, desc[UR40][R6.64] ;  /* 0x0000002806302981 */ /* 0x000162000c1e1900 */
[----:B------:R-:W-:-:S03]  /*1ac0*/  UISETP.NE.AND.EX UP0, UPT, UR5, URZ, UPT, UP0 ;  /* 0x0000003f0500728c */ /* 0x000fc6000bf05300 */
[----:B------:R-:W-:Y:S01]  /*1ad0*/  ULDC UR5, c[0x0][0x2f0] ;  /* 0x0000bc0000057ab9 */ /* 0x000fe20000000800 */
[----:B------:R-:W-:-:S04]  /*1ae0*/  USEL UR4, UR4, 0x1, UP0 ;  /* 0x0000000104047887 */ /* 0x000fc80008000000 */
[----:B------:R-:W-:-:S03]  /*1af0*/  UIMAD UR4, UR4, UR5, URZ ;  /* 0x00000005040472a4 */ /* 0x000fc6000f8e023f */
[----:B------:R-:W-:Y:S02]  /*1b00*/  ULDC UR5, c[0x0][0x348] ;  /* 0x0000d20000057ab9 */ /* 0x000fe40000000800 */
[----:B------:R-:W-:Y:S02]  /*1b10*/  IMAD.U32 R24, RZ, RZ, UR5 ;  /* 0x00000005ff187e24 */ /* 0x000fe4000f8e00ff */
[----:B------:R-:W-:Y:S01]  /*1b20*/  IMAD.U32 R33, RZ, RZ, UR4 ;  /* 0x00000004ff217e24 */ /* 0x000fe2000f8e00ff */
[----:B0-----:R-:W-:Y:S06]  /*1b30*/  @P2 BRA `(.L_x_644) ;  /* 0x0000000000242947 */ /* 0x001fec0003800000 */
[----:B------:R-:W-:Y:S02]  /*1b40*/  ULDC.64 UR4, c[0x0][0xa00] ;  /* 0x0002800000047ab9 */ /* 0x000fe40000000a00 */
[----:B------:R-:W-:-:S04]  /*1b50*/  ISETP.NE.U32.AND P1, PT, RZ, UR4, PT ;  /* 0x00000004ff007c0c */ /* 0x000fc8000bf25070 */
[----:B------:R-:W-:-:S13]  /*1b60*/  ISETP.NE.AND.EX P1, PT, RZ, UR5, PT, P1 ;  /* 0x00000005ff007c0c */ /* 0x000fda000bf25310 */
[----:B------:R-:W-:Y:S05]  /*1b70*/  @!P1 BRA `(.L_x_644) ;  /* 0x0000000000149947 */ /* 0x000fea0003800000 */
[----:B------:R-:W0:Y:S02]  /*1b80*/  LDC.64 R6, c[0x0][0xa00] ;  /* 0x00028000ff067b82 */ /* 0x000e240000000a00 */
[----:B0-----:R-:W-:-:S05]  /*1b90*/  IMAD.WIDE R6, R31, 0x4, R6 ;  /* 0x000000041f067825 */ /* 0x001fca00078e0206 */
[----:B-----5:R-:W2:Y:S04]  /*1ba0*/  LDG.E R48, desc[UR40][R6.64] ;  /* 0x0000002806307981 */ /* 0x020ea8000c1e1900 */
[----:B------:R-:W2:Y:S02]  /*1bb0*/  LDG.E R3, desc[UR40][R6.64+0x4] ;  /* 0x0000042806037981 */ /* 0x000ea4000c1e1900 */
[----:B--2---:R-:W-:-:S07]  /*1bc0*/  IMAD.IADD R48, R3, 0x1, -R48 ;  /* 0x0000000103307824 */ /* 0x004fce00078e0a30 */
.L_x_644:
[----:B------:R-:W-:Y:S01]  /*1bd0*/  ULDC.64 UR4, c[0x0][0xa20] ;  /* 0x0002880000047ab9 */ /* 0x000fe20000000a00 */
[----:B------:R0:W-:Y:S01]  /*1be0*/  STL [R1+0x44], R49 ;  /* 0x0000443101007387 */ /* 0x0001e20000100800 */
[----:B------:R-:W-:Y:S02]  /*1bf0*/  ISETP.NE.U32.AND P1, PT, RZ, UR4, PT ;  /* 0x00000004ff007c0c */ /* 0x000fe4000bf25070 */
[C---:B------:R-:W-:Y:S02]  /*1c00*/  LOP3.LUT R3, R50.reuse, 0xff000000, RZ, 0xc0, !PT ;  /* 0xff00000032037812 */ /* 0x040fe400078ec0ff */
[----:B------:R-:W-:Y:S02]  /*1c10*/  ISETP.NE.AND.EX P1, PT, RZ, UR5, PT, P1 ;  /* 0x00000005ff007c0c */ /* 0x000fe4000bf25310 */
[----:B------:R-:W-:Y:S02]  /*1c20*/  LOP3.LUT R0, R50, 0xff0000, RZ, 0xc0, !PT ;  /* 0x00ff000032007812 */ /* 0x000fe400078ec0ff */
[----:B------:R-:W-:-:S02]  /*1c30*/  SHF.R.U32.HI R3, RZ, 0x8, R3 ;  /* 0x00000008ff037819 */ /* 0x000fc40000011603 */
[----:B------:R-:W-:Y:S02]  /*1c40*/  LOP3.LUT R201, R50, 0xffff, RZ, 0xc0, !PT ;  /* 0x0000ffff32c97812 */ /* 0x000fe400078ec0ff */
[----:B------:R-:W-:-:S05]  /*1c50*/  LEA.HI R6, R0, R3, RZ, 0x10 ;  /* 0x0000000300067211 */ /* 0x000fca00078f80ff */
[----:B0-----:R-:W-:Y:S05]  /*1c60*/  @!P1 BRA `(.L_x_645) ;  /* 0x0000000000109947 */ /* 0x001fea0003800000 */
[----:B------:R-:W-:-:S04]  /*1c70*/  IADD3 R4, P0, R35, UR4, RZ ;  /* 0x0000000423047c10 */ /* 0x000fc8000ff1e0ff */
[----:B------:R-:W-:-:S05]  /*1c80*/  IADD3.X R5, R34, UR5, RZ, P0, !PT ;  /* 0x0000000522057c10 */ /* 0x000fca00087fe4ff */
[----:B------:R0:W5:Y:S01]  /*1c90*/  LDG.E R33, desc[UR40][R4.64] ;  /* 0x0000002804217981 */ /* 0x000162000c1e1900 */
[----:B------:R-:W-:Y:S05]  /*1ca0*/  BRA `(.L_x_646) ;  /* 0x0000000000107947 */ /* 0x000fea0003800000 */
.L_x_645:
[----:B------:R-:W-:Y:S05]  /*1cb0*/  @!P0 BRA `(.L_x_646) ;  /* 0x00000000000c8947 */ /* 0x000fea0003800000 */
[----:B------:R-:W2:Y:S04]  /*1cc0*/  LDG.E R0, desc[UR40][R4.64] ;  /* 0x0000002804007981 */ /* 0x000ea8000c1e1900 */
[----:B------:R-:W2:Y:S02]  /*1cd0*/  LDG.E R33, desc[UR40][R4.64+0x4] ;  /* 0x0000042804217981 */ /* 0x000ea4000c1e1900 */
[----:B--2---:R-:W-:-:S07]  /*1ce0*/  IMAD.IADD R33, R33, 0x1, -R0 ;  /* 0x0000000121217824 */ /* 0x004fce00078e0a00 */
.L_x_646:
[----:B------:R-:W-:Y:S01]  /*1cf0*/  ULDC.64 UR4, c[0x0][0xa10] ;  /* 0x0002840000047ab9 */ /* 0x000fe20000000a00 */
[----:B------:R-:W2:Y:S01]  /*1d00*/  LDL.LU R30, [R1] ;  /* 0x00000000011e7983 */ /* 0x000ea20000300800 */
[----:B------:R-:W-:-:S04]  /*1d10*/  ISETP.NE.U32.AND P0, PT, RZ, UR4, PT ;  /* 0x00000004ff007c0c */ /* 0x000fc8000bf05070 */
[----:B------:R-:W-:Y:S01]  /*1d20*/  ISETP.NE.AND.EX P0, PT, RZ, UR5, PT, P0 ;  /* 0x00000005ff007c0c */ /* 0x000fe2000bf05300 */
[----:B------:R-:W-:-:S12]  /*1d30*/  ULDC.64 UR4, c[0x0][0xa30] ;  /* 0x00028c0000047ab9 */ /* 0x000fd80000000a00 */
[----:B0-----:R-:W0:Y:S02]  /*1d40*/  @P0 LDC.64 R4, c[0x0][0xa10] ;  /* 0x00028400ff040b82 */ /* 0x001e240000000a00 */
[----:B0-----:R-:W-:-:S05]  /*1d50*/  @P0 IMAD.WIDE R4, R31, 0x4, R4 ;  /* 0x000000041f040825 */ /* 0x001fca00078e0204 */
[----:B------:R-:W3:Y:S04]  /*1d60*/  @P0 LDG.E R0, desc[UR40][R4.64] ;  /* 0x0000002804000981 */ /* 0x000ee8000c1e1900 */
[----:B------:R0:W3:Y:S01]  /*1d70*/  @P0 LDG.E R3, desc[UR40][R4.64+0x4] ;  /* 0x0000042804030981 */ /* 0x0000e2000c1e1900 */
[----:B------:R-:W-:Y:S02]  /*1d80*/  ISETP.NE.U32.AND P1, PT, RZ, UR4, PT ;  /* 0x00000004ff007c0c */ /* 0x000fe4000bf25070 */
[----:B-----5:R-:W-:Y:S02]  /*1d90*/  MOV R50, R33 ;  /* 0x0000002100327202 */ /* 0x020fe40000000f00 */
[----:B------:R-:W-:-:S13]  /*1da0*/  ISETP.NE.AND.EX P1, PT, RZ, UR5, PT, P1 ;  /* 0x00000005ff007c0c */ /* 0x000fda000bf25310 */
[----:B0-----:R-:W-:-:S04]  /*1db0*/  @P1 IADD3 R4, P2, R35, UR4, RZ ;  /* 0x0000000423041c10 */ /* 0x001fc8000ff5e0ff */
[----:B------:R-:W-:-:S05]  /*1dc0*/  @P1 IADD3.X R5, R34, UR5, RZ, P2, !PT ;  /* 0x0000000522051c10 */ /* 0x000fca00097fe4ff */
[----:B------:R0:W5:Y:S01]  /*1dd0*/  @P1 LDG.E R50, desc[UR40][R4.64] ;  /* 0x0000002804321981 */ /* 0x000162000c1e1900 */
[----:B------:R-:W-:Y:S01]  /*1de0*/  IMAD.IADD R9, R33, 0x1, -R8 ;  /* 0x0000000121097824 */ /* 0x000fe200078e0a08 */
[----:B------:R-:W-:Y:S01]  /*1df0*/  LOP3.LUT R12, R6, 0xff, RZ, 0xc0, !PT ;  /* 0x000000ff060c7812 */ /* 0x000fe200078ec0ff */
[----:B------:R-:W-:Y:S01]  /*1e00*/  BSSY B0, `(.L_x_647) ;  /* 0x000002d000007945 */ /* 0x000fe20003800000 */
[----:B------:R-:W-:-:S03]  /*1e10*/  SHF.R.U32.HI R7, RZ, 0x10, R6 ;  /* 0x00000010ff077819 */ /* 0x000fc60000011606 */
[----:B------:R0:W-:Y:S01]  /*1e20*/  STL [R1+0x48], R12 ;  /* 0x0000480c01007387 */ /* 0x0001e20000100800 */
[----:B--2---:R-:W-:Y:S01]  /*1e30*/  LOP3.LUT R30, R30, 0xfffffff7, RZ, 0xc0, !PT ;  /* 0xfffffff71e1e7812 */ /* 0x004fe200078ec0ff */
[----:B---3--:R-:W-:-:S04]  /*1e40*/  @P0 IMAD.IADD R24, R3, 0x1, -R0 ;  /* 0x0000000103180824 */ /* 0x008fc800078e0a00 */
[----:B------:R-:W-:-:S04]  /*1e50*/  IMAD.IADD R154, R9, 0x1, R24 ;  /* 0x00000001099a7824 */ /* 0x000fc800078e0218 */
[C---:B------:R-:W-:Y:S01]  /*1e60*/  VIADD R0, R154.reuse, 0x5f ;  /* 0x0000005f9a007836 */ /* 0x040fe20000000000 */
[----:B------:R-:W-:-:S03]  /*1e70*/  ISETP.GE.AND P3, PT, R154, 0x1, PT ;  /* 0x000000019a00780c */ /* 0x000fc60003f66270 */
[----:B------:R-:W-:-:S05]  /*1e80*/  IMAD.HI R0, R0, 0x2aaaaaab, RZ ;  /* 0x2aaaaaab00007827 */ /* 0x000fca00078e02ff */
[----:B------:R-:W-:-:S04]  /*1e90*/  SHF.R.U32.HI R177, RZ, 0x1f, R0 ;  /* 0x0000001fffb17819 */ /* 0x000fc80000011600 */
[----:B------:R-:W-:Y:S01]  /*1ea0*/  LEA.HI.SX32 R177, R0, R177, 0x1c ;  /* 0x000000b100b17211 */ /* 0x000fe200078fe2ff */
[----:B------:R-:W-:Y:S01]  /*1eb0*/  IMAD.MOV.U32 R0, RZ, RZ, RZ ;  /* 0x000000ffff007224 */ /* 0x000fe200078e00ff */
[----:B------:R-:W-:-:S05]  /*1ec0*/  @P3 LOP3.LUT R30, R30, 0x8, RZ, 0xfc, !PT ;  /* 0x000000081e1e3812 */ /* 0x000fca00078efcff */
[----:B------:R0:W-:Y:S04]  /*1ed0*/  STL [R1], R30 ;  /* 0x0000001e01007387 */ /* 0x0001e80000100800 */
[----:B------:R0:W-:Y:S01]  /*1ee0*/  STL [R1+0x30], R7 ;  /* 0x0000300701007387 */ /* 0x0001e20000100800 */
[----:B------:R-:W-:Y:S05]  /*1ef0*/  @!P3 BRA `(.L_x_648) ;  /* 0x000000000074b947 */ /* 0x000fea0003800000 */
[----:B------:R-:W-:Y:S01]  /*1f00*/  ISETP.NE.AND P0, PT, R7, RZ, PT ;  /* 0x000000ff0700720c */ /* 0x000fe20003f05270 */
[----:B------:R-:W-:-:S03]  /*1f10*/  ULDC UR4, c[0x0][0x9f0] ;  /* 0x00027c0000047ab9 */ /* 0x000fc60000000800 */
[----:B------:R-:W-:-:S04]  /*1f20*/  SEL R10, R7, UR4, P0 ;  /* 0x00000004070a7c07 */ /* 0x000fc80008000000 */
[-C--:B------:R-:W-:Y:S02]  /*1f30*/  IABS R6, R10.reuse ;  /* 0x0000000a00067213 */ /* 0x080fe40000000000 */
[----:B------:R-:W-:Y:S02]  /*1f40*/  IADD3 R0, R177, -0x1, R10 ;  /* 0xffffffffb1007810 */ /* 0x000fe40007ffe00a */
[----:B------:R-:W1:Y:S01]  /*1f50*/  I2F.RP R3, R6 ;  /* 0x0000000600037306 */ /* 0x000e620000209400 */
[----:B------:R-:W-:Y:S02]  /*1f60*/  IABS R11, R10 ;  /* 0x0000000a000b7213 */ /* 0x000fe40000000000 */
[----:B------:R-:W-:Y:S02]  /*1f70*/  IABS R8, R0 ;  /* 0x0000000000087213 */ /* 0x000fe40000000000 */
[----:B------:R-:W-:-:S04]  /*1f80*/  LOP3.LUT R0, R0, R10, RZ, 0x3c, !PT ;  /* 0x0000000a00007212 */ /* 0x000fc800078e3cff */
[----:B------:R-:W-:Y:S01]  /*1f90*/  ISETP.GE.AND P2, PT, R0, RZ, PT ;  /* 0x000000ff0000720c */ /* 0x000fe20003f46270 */
[----:B-1----:R-:W0:Y:S02]  /*1fa0*/  MUFU.RCP R3, R3 ;  /* 0x0000000300037308 */ /* 0x002e240000001000 */
[----:B0-----:R-:W-:Y:S02]  /*1fb0*/  VIADD R4, R3, 0xffffffe ;  /* 0x0ffffffe03047836 */ /* 0x001fe40000000000 */
[----:B------:R-:W-:-:S04]  /*1fc0*/  IMAD.MOV R3, RZ, RZ, -R11 ;  /* 0x000000ffff037224 */ /* 0x000fc800078e0a0b */
[----:B------:R0:W1:Y:S02]  /*1fd0*/  F2I.FTZ.U32.TRUNC.NTZ R5, R4 ;  /* 0x0000000400057305 */ /* 0x000064000021f000 */
[----:B0-----:R-:W-:Y:S01]  /*1fe0*/  MOV R4, RZ ;  /* 0x000000ff00047202 */ /* 0x001fe20000000f00 */
[----:B-1----:R-:W-:-:S04]  /*1ff0*/  IMAD.MOV R7, RZ, RZ, -R5 ;  /* 0x000000ffff077224 */ /* 0x002fc800078e0a05 */
[----:B------:R-:W-:-:S04]  /*2000*/  IMAD R7, R7, R6, RZ ;  /* 0x0000000607077224 */ /* 0x000fc800078e02ff */
[----:B------:R-:W-:-:S06]  /*2010*/  IMAD.HI.U32 R5, R5, R7, R4 ;  /* 0x0000000705057227 */ /* 0x000fcc00078e0004 */
[----:B------:R-:W-:-:S04]  /*2020*/  IMAD.HI.U32 R5, R5, R8, RZ ;  /* 0x0000000805057227 */ /* 0x000fc800078e00ff */
[----:B------:R-:W-:-:S05]  /*2030*/  IMAD R3, R5, R3, R8 ;  /* 0x0000000305037224 */ /* 0x000fca00078e0208 */
[----:B------:R-:W-:-:S13]  /*2040*/  ISETP.GT.U32.AND P1, PT, R6, R3, PT ;  /* 0x000000030600720c */ /* 0x000fda0003f24070 */
[----:B------:R-:W-:Y:S02]  /*2050*/  @!P1 IMAD.IADD R3, R3, 0x1, -R6 ;  /* 0x0000000103039824 */ /* 0x000fe400078e0a06 */
[----:B------:R-:W-:Y:S01]  /*2060*/  @!P1 VIADD R5, R5, 0x1 ;  /* 0x0000000105059836 */ /* 0x000fe20000000000 */
[----:B------:R-:W-:Y:S02]  /*2070*/  ISETP.NE.AND P1, PT, R10, RZ, PT ;  /* 0x000000ff0a00720c */ /* 0x000fe40003f25270 */
[----:B------:R-:W-:-:S13]  /*2080*/  ISETP.GE.U32.AND P0, PT, R3, R6, PT ;  /* 0x000000060300720c */ /* 0x000fda0003f06070 */
[----:B------:R-:W-:-:S04]  /*2090*/  @P0 VIADD R5, R5, 0x1 ;  /* 0x0000000105050836 */ /* 0x000fc80000000000 */
[----:B------:R-:W-:-:S04]  /*20a0*/  IMAD.MOV.U32 R0, RZ, RZ, R5 ;  /* 0x000000ffff007224 */ /* 0x000fc800078e0005 */
[----:B------:R-:W-:Y:S01]  /*20b0*/  @!P2 IMAD.MOV R0, RZ, RZ, -R0 ;  /* 0x000000ffff00a224 */ /* 0x000fe200078e0a00 */
[----:B------:R-:W-:-:S07]  /*20c0*/  @!P1 LOP3.LUT R0, RZ, R10, RZ, 0x33, !PT ;  /* 0x0000000aff009212 */ /* 0x000fce00078e33ff */
.L_x_648:
[----:B------:R-:W-:Y:S05]  /*20d0*/  BSYNC B0 ;  /* 0x0000000000007941 */ /* 0x000fea0003800000 */
.L_x_647:
[----:B------:R-:W-:-:S05]  /*20e0*/  IMAD R3, R12, R0, RZ ;  /* 0x000000000c037224 */ /* 0x000fca00078e02ff */
[C---:B------:R-:W-:Y:S01]  /*20f0*/  VIADDMNMX R0, R3.reuse, R0, R177, PT ;  /* 0x0000000003007246 */ /* 0x040fe200038001b1 */
[----:B------:R-:W-:-:S04]  /*2100*/  IMAD R3, R3, 0x60, -R9 ;  /* 0x0000006003037824 */ /* 0x000fc800078e0a09 */
[----:B0-----:R-:W-:Y:S01]  /*2110*/  IMAD R5, R0, 0x60, -R9 ;  /* 0x0000006000057824 */ /* 0x001fe200078e0a09 */
[----:B------:R-:W-:-:S04]  /*2120*/  VIMNMX R3, RZ, R3, !PT ;  /* 0x00000003ff037248 */ /* 0x000fc80007fe0100 */
[----:B------:R-:W-:Y:S01]  /*2130*/  VIMNMX R0, R5, R24, PT ;  /* 0x0000001805007248 */ /* 0x000fe20003fe0100 */
[----:B------:R-:W-:-:S03]  /*2140*/  IMAD.WIDE.U32 R28, R3, -0x55555555, RZ ;  /* 0xaaaaaaab031c7825 */ /* 0x000fc600078e00ff */
[----:B------:R-:W-:Y:S02]  /*2150*/  ISETP.GT.AND P0, PT, R0, R3, PT ;  /* 0x000000030000720c */ /* 0x000fe40003f04270 */
[----:B------:R-:W-:-:S05]  /*2160*/  SHF.R.U32.HI R28, RZ, 0x6, R29 ;  /* 0x00000006ff1c7819 */ /* 0x000fca000001161d */
[----:B------:R-:W-:-:S06]  /*2170*/  IMAD.MOV.U32 R27, RZ, RZ, R28 ;  /* 0x000000ffff1b7224 */ /* 0x000fcc00078e001c */
[----:B------:R-:W-:-:S04]  /*2180*/  @P0 VIADD R0, R0, 0x5f ;  /* 0x0000005f00000836 */ /* 0x000fc80000000000 */
[----:B------:R-:W-:-:S05]  /*2190*/  @P0 IMAD.HI R0, R0, 0x2aaaaaab, RZ ;  /* 0x2aaaaaab00000827 */ /* 0x000fca00078e02ff */
[----:B------:R-:W-:-:S04]  /*21a0*/  @P0 SHF.R.U32.HI R3, RZ, 0x1f, R0 ;  /* 0x0000001fff030819 */ /* 0x000fc80000011600 */
[----:B------:R-:W-:Y:S02]  /*21b0*/  @P0 LEA.HI.SX32 R27, R0, R3, 0x1c ;  /* 0x00000003001b0211 */ /* 0x000fe400078fe2ff */
[----:B------:R-:W-:Y:S02]  /*21c0*/  PLOP3.LUT P0, PT, PT, PT, PT, 0x80, 0x0 ;  /* 0x000000000000781c */ /* 0x000fe40003f0f070 */
[----:B------:R-:W-:-:S13]  /*21d0*/  ISETP.GT.AND P1, PT, R27, R28, PT ;  /* 0x0000001c1b00720c */ /* 0x000fda0003f24270 */
[----:B------:R-:W-:Y:S05]  /*21e0*/  @!P1 BRA `(.L_x_649) ;  /* 0x0000004400749947 */ /* 0x000fea0003800000 */
[----:B------:R-:W-:Y:S01]  /*21f0*/  VIADD R26, R19, 0x1c400 ;  /* 0x0001c400131a7836 */ /* 0x000fe20000000000 */
[----:B------:R-:W-:Y:S04]  /*2200*/  BSSY B6, `(.L_x_650) ;  /* 0x0000013000067945 */ /* 0x000fe80003800000 */
[----:B------:R-:W-:-:S13]  /*2210*/  LOP3.LUT P0, RZ, R26, 0x3ff, RZ, 0xc0, !PT ;  /* 0x000003ff1aff7812 */ /* 0x000fda000780c0ff */
        /* <DEDUP_REMOVED lines=8> */
[----:B------:R-:W-:Y:S02]  /*22a0*/  IMAD.U32 R6, RZ, RZ, UR4 ;  /* 0x00000004ff067e24 */ /* 0x000fe4000f8e00ff */
[----:B------:R-:W-:Y:S02]  /*22b0*/  IMAD.U32 R7, RZ, RZ, UR5 ;  /* 0x00000005ff077e24 */ /* 0x000fe4000f8e00ff */
[----:B------:R-:W-:-:S02]  /*22c0*/  IMAD.U32 R10, RZ, RZ, UR6 ;  /* 0x00000006ff0a7e24 */ /* 0x000fc4000f8e00ff */
[----:B------:R-:W-:Y:S02]  /*22d0*/  IMAD.U32 R11, RZ, RZ, UR7 ;  /* 0x00000007ff0b7e24 */ /* 0x000fe4000f8e00ff */
[----:B------:R-:W-:Y:S02]  /*22e0*/  IMAD.MOV.U32 R8, RZ, RZ, 0x70 ;  /* 0x00000070ff087424 */ /* 0x000fe400078e00ff */
[----:B------:R-:W-:Y:S02]  /*22f0*/  IMAD.MOV.U32 R12, RZ, RZ, 0x1 ;  /* 0x00000001ff0c7424 */ /* 0x000fe400078e00ff */
[----:B------:R-:W-:-:S07]  /*2300*/  IMAD.MOV.U32 R13, RZ, RZ, RZ ;  /* 0x000000ffff0d7224 */ /* 0x000fce00078e00ff */
[----:B------:R-:W-:-:S07]  /*2310*/  LEPC R20, `(.L_x_651) ;  /* 0x000000001014794e */ /* 0x000fce0000000000 */
[----:B0----5:R-:W-:Y:S05]  /*2320*/  CALL.ABS.NOINC R14 ;  /* 0x000000000e007343 */ /* 0x021fea0003c00000 */
.L_x_651:
[----:B------:R-:W-:Y:S05]  /*2330*/  BSYNC B6 ;  /* 0x0000000000067941 */ /* 0x000fea0003800000 */
.L_x_650:
[----:B------:R-:W-:Y:S01]  /*2340*/  IADD3 R25, R19, 0x400, RZ ;  /* 0x0000040013197810 */ /* 0x000fe20007ffe0ff */
[----:B------:R-:W-:Y:S03]  /*2350*/  BSSY B6, `(.L_x_652) ;  /* 0x0000013000067945 */ /* 0x000fe60003800000 */
[----:B------:R-:W-:-:S13]  /*2360*/  LOP3.LUT P0, RZ, R25, 0x3ff, RZ, 0xc0, !PT ;  /* 0x000003ff19ff7812 */ /* 0x000fda000780c0ff */
[----:B------:R-:W-:Y:S05]  /*2370*/  @!P0 BRA `(.L_x_653) ;  /* 0x0000000000408947 */ /* 0x000fea0003800000 */
[----:B------:R-:W-:Y:S01]  /*2380*/  MOV R14, 0x0 ;  /* 0x00000000000e7802 */ /* 0x000fe20000000f00 */
[----:B------:R-:W-:Y:S01]  /*2390*/  ULDC.64 UR4, c[0x4][0x98] ;  /* 0x0100260000047ab9 */ /* 0x000fe20000000a00 */
[----:B------:R-:W-:Y:S01]  /*23a0*/  ULDC.64 UR6, c[0x4][0xa0] ;  /* 0x0100280000067ab9 */ /* 0x000fe20000000a00 */
[----:B------:R-:W-:Y:S01]  /*23b0*/  IMAD.U32 R4, RZ, RZ, UR4 ;  /* 0x00000004ff047e24 */ /* 0x000fe2000f8e00ff */
[----:B------:R-:W-:Y:S01]  /*23c0*/  MOV R13, RZ ;  /* 0x000000ff000d7202 */ /* 0x000fe20000000f00 */
[----:B------:R-:W-:Y:S01]  /*23d0*/  IMAD.U32 R5, RZ, RZ, UR5 ;  /* 0x00000005ff057e24 */ /* 0x000fe2000f8e00ff */
[----:B------:R-:W0:Y:S01]  /*23e0*/  LDC.64 R14, c[0x4][R14] ;  /* 0x010000000e0e7b82 */ /* 0x000e220000000a00 */
[----:B------:R-:W-:Y:S01]  /*23f0*/  ULDC.64 UR4, c[0x4][0x18] ;  /* 0x0100060000047ab9 */ /* 0x000fe20000000a00 */
[----:B------:R-:W-:Y:S02]  /*2400*/  IMAD.U32 R6, RZ, RZ, UR6 ;  /* 0x00000006ff067e24 */ /* 0x000fe4000f8e00ff */
[----:B------:R-:W-:-:S02]  /*2410*/  IMAD.U32 R7, RZ, RZ, UR7 ;  /* 0x00000007ff077e24 */ /* 0x000fc4000f8e00ff */
[----:B------:R-:W-:Y:S02]  /*2420*/  IMAD.U32 R10, RZ, RZ, UR4 ;  /* 0x00000004ff0a7e24 */ /* 0x000fe4000f8e00ff */
[----:B------:R-:W-:Y:S02]  /*2430*/  IMAD.U32 R11, RZ, RZ, UR5 ;  /* 0x00000005ff0b7e24 */ /* 0x000fe4000f8e00ff */
[----:B------:R-:W-:Y:S02]  /*2440*/  IMAD.MOV.U32 R8, RZ, RZ, 0x70 ;  /* 0x00000070ff087424 */ /* 0x000fe400078e00ff */
[----:B------:R-:W-:-:S07]  /*2450*/  IMAD.MOV.U32 R12, RZ, RZ, 0x1 ;  /* 0x00000001ff0c7424 */ /* 0x000fce00078e00ff */
[----:B------:R-:W-:-:S07]  /*2460*/  LEPC R20, `(.L_x_653) ;  /* 0x000000001014794e */ /* 0x000fce0000000000 */
[----:B0----5:R-:W-:Y:S05]  /*2470*/  CALL.ABS.NOINC R14 ;  /* 0x000000000e007343 */ /* 0x021fea0003c00000 */
.L_x_653:
[----:B------:R-:W-:Y:S05]  /*2480*/  BSYNC B6 ;  /* 0x0000000000067941 */ /* 0x000fea0003800000 */
.L_x_652:
[----:B------:R-:W-:Y:S01]  /*2490*/  ULDC.64 UR4, c[0x0][0x9f8] ;  /* 0x00027e0000047ab9 */ /* 0x000fe20000000a00 */
[----:B------:R-:W0:Y:S01]  /*24a0*/  S2R R7, SR_TID.X ;  /* 0x0000000000077919 */ /* 0x000e220000002100 */
[----:B------:R-:W-:Y:S01]  /*24b0*/  ISETP.NE.U32.AND P0, PT, RZ, UR4, PT ;  /* 0x00000004ff007c0c */ /* 0x000fe2000bf05070 */
[----:B------:R-:W-:Y:S01]  /*24c0*/  IMAD.MOV.U32 R0, RZ, RZ, R31 ;  /* 0x000000ffff007224 */ /* 0x000fe200078e001f */
[----:B------:R-:W1:Y:S02]  /*24d0*/  LDC.64 R56, c[0x0][0x408] ;  /* 0x00010200ff387b82 */ /* 0x000e640000000a00 */
[----:B------:R-:W-:-:S06]  /*24e0*/  ISETP.NE.AND.EX P0, PT, RZ, UR5, PT, P0 ;  /* 0x00000005ff007c0c */ /* 0x000fcc000bf05300 */
[----:B------:R-:W2:Y:S07]  /*24f0*/  LDC R61, c[0x0][0x3f4] ;  /* 0x0000fd00ff3d7b82 */ /* 0x000eae0000000800 */
[----:B------:R-:W-:Y:S01]  /*2500*/  @P0 IADD3 R4, P1, R35, UR4, RZ ;  /* 0x0000000423040c10 */ /* 0x000fe2000ff3e0ff */
[----:B------:R-:W-:Y:S01]  /*2510*/  ULDC UR4, c[0x0][0x320] ;  /* 0x0000c80000047ab9 */ /* 0x000fe20000000800 */
[----:B------:R-:W-:Y:S02]  /*2520*/  IMAD.MOV.U32 R35, RZ, RZ, R30 ;  /* 0x000000ffff237224 */ /* 0x000fe400078e001e */
[----:B------:R-:W-:Y:S01]  /*2530*/  @P0 IADD3.X R5, R34, UR5, RZ, P1, !PT ;  /* 0x0000000522050c10 */ /* 0x000fe20008ffe4ff */
[----:B------:R-:W3:Y:S01]  /*2540*/  LDC.64 R30, c[0x0][0x3f8] ;  /* 0x0000fe00ff1e7b82 */ /* 0x000ee20000000a00 */
[----:B------:R-:W-:Y:S01]  /*2550*/  ISETP.GE.AND P1, PT, R2, UR4, PT ;  /* 0x0000000402007c0c */ /* 0x000fe2000bf26270 */
[----:B------:R-:W4:Y:S03]  /*2560*/  LDL R34, [R1+0x20] ;  /* 0x0000200001227983 */ /* 0x000f260000100800 */
[----:B------:R-:W-:Y:S01]  /*2570*/  SEL R6, RZ, 0xffffffff, P1 ;  /* 0xffffffffff067807 */ /* 0x000fe20000800000 */
[----:B------:R0:W4:Y:S01]  /*2580*/  @P0 LDG.E R0, desc[UR40][R4.64] ;  /* 0x0000002804000981 */ /* 0x000122000c1e1900 */
[----:B------:R-:W-:Y:S01]  /*2590*/  ISETP.GE.AND P0, PT, R16, UR4, PT ;  /* 0x0000000410007c0c */ /* 0x000fe2000bf06270 */
[----:B-1----:R-:W-:Y:S01]  /*25a0*/  IMAD.WIDE.U32 R54, R200, R56, R16 ;  /* 0x00000038c8367225 */ /* 0x002fe200078e0010 */
[----:B------:R-:W-:Y:S01]  /*25b0*/  ISETP.GE.AND P1, PT, R210, UR4, PT ;  /* 0x00000004d2007c0c */ /* 0x000fe2000bf26270 */
[----:B------:R-:W1:Y:S01]  /*25c0*/  S2R R36, SR_TID.X ;  /* 0x0000000000247919 */ /* 0x000e620000002100 */
[----:B------:R-:W-:Y:S01]  /*25d0*/  SEL R3, RZ, 0x1, P0 ;  /* 0x00000001ff037807 */ /* 0x000fe20000000000 */
[----:B------:R-:W-:Y:S01]  /*25e0*/  IMAD.SHL.U32 R6, R6, 0x2, RZ ;  /* 0x0000000206067824 */ /* 0x000fe200078e00ff */
[----:B------:R-:W-:Y:S01]  /*25f0*/  ISETP.GE.AND P0, PT, R211, UR4, PT ;  /* 0x00000004d3007c0c */ /* 0x000fe2000bf06270 */
[----:B0-----:R-:W-:Y:S01]  /*2600*/  VIADD R12, R7, 0xffffff80 ;  /* 0xffffff80070c7836 */ /* 0x001fe20000000000 */
[----:B------:R-:W-:Y:S01]  /*2610*/  SHF.R.S32.HI R7, RZ, 0x1f, R200 ;  /* 0x0000001fff077819 */ /* 0x000fe200000114c8 */
[----:B------:R-:W-:Y:S01]  /*2620*/  IMAD.MOV.U32 R75, RZ, RZ, 0x20 ;  /* 0x00000020ff4b7424 */ /* 0x000fe200078e00ff */
[----:B------:R-:W-:Y:S01]  /*2630*/  LOP3.LUT R3, R6, 0x2, R3, 0xe2, !PT ;  /* 0x0000000206037812 */ /* 0x000fe200078ee203 */
[----:B------:R-:W-:Y:S01]  /*2640*/  IMAD R63, R57, 0x60, RZ ;  /* 0x00000060393f7824 */ /* 0x000fe200078e02ff */
[----:B------:R-:W-:Y:S01]  /*2650*/  SEL R4, RZ, 0x4, P0 ;  /* 0x00000004ff047807 */ /* 0x000fe20000000000 */
[----:B------:R-:W-:Y:S01]  /*2660*/  IMAD.SHL.U32 R59, R56, 0x40, RZ ;  /* 0x00000040383b7824 */ /* 0x000fe200078e00ff */
[----:B------:R-:W-:-:S02]  /*2670*/  SEL R5, RZ, 0x8, P1 ;  /* 0x00000008ff057807 */ /* 0x000fc40000800000 */
[----:B------:R-:W-:Y:S01]  /*2680*/  ISETP.GE.AND P0, PT, R209, UR4, PT ;  /* 0x00000004d1007c0c */ /* 0x000fe2000bf06270 */
[----:B---3--:R-:W-:Y:S01]  /*2690*/  IMAD.WIDE.U32 R20, R200, R30, R16 ;  /* 0x0000001ec8147225 */ /* 0x008fe200078e0010 */
[----:B------:R-:W-:Y:S02]  /*26a0*/  ISETP.GE.AND P1, PT, R208, UR4, PT ;  /* 0x00000004d0007c0c */ /* 0x000fe4000bf26270 */
[----:B------:R-:W-:Y:S01]  /*26b0*/  LOP3.LUT R4, R5, R3, R4, 0xfe, !PT ;  /* 0x0000000305047212 */ /* 0x000fe200078efe04 */
[----:B------:R-:W-:Y:S01]  /*26c0*/  IMAD.SHL.U32 R51, R30, 0x40, RZ ;  /* 0x000000401e337824 */ /* 0x000fe200078e00ff */
[----:B------:R-:W-:Y:S01]  /*26d0*/  SEL R5, RZ, 0x10, P0 ;  /* 0x00000010ff057807 */ /* 0x000fe20000000000 */
[----:B------:R-:W-:Y:S01]  /*26e0*/  IMAD.IADD R3, R32, 0x1, R33 ;  /* 0x0000000120037824 */ /* 0x000fe200078e0221 */
[----:B------:R-:W-:Y:S02]  /*26f0*/  SEL R6, RZ, 0x20, P1 ;  /* 0x00000020ff067807 */ /* 0x000fe40000800000 */
[----:B------:R-:W-:-:S02]  /*2700*/  SHF.R.S32.HI R23, RZ, 0x1f, R22 ;  /* 0x0000001fff177819 */ /* 0x000fc40000011416 */
[----:B------:R-:W-:Y:S01]  /*2710*/  LOP3.LUT R4, R6, R4, R5, 0xfe, !PT ;  /* 0x0000000406047212 */ /* 0x000fe200078efe05 */
[C---:B------:R-:W-:Y:S01]  /*2720*/  IMAD R6, R7.reuse, R30, RZ ;  /* 0x0000001e07067224 */ /* 0x040fe200078e02ff */
[----:B------:R-:W-:Y:S01]  /*2730*/  SHF.R.S32.HI R5, RZ, 0x1f, R12 ;  /* 0x0000001fff057819 */ /* 0x000fe2000001140c */
[----:B------:R-:W-:Y:S01]  /*2740*/  IMAD R7, R7, R56, RZ ;  /* 0x0000003807077224 */ /* 0x000fe200078e02ff */
[----:B------:R-:W-:Y:S01]  /*2750*/  ISETP.GE.AND P0, PT, R213, UR4, PT ;  /* 0x00000004d5007c0c */ /* 0x000fe2000bf06270 */
[C---:B------:R-:W-:Y:S01]  /*2760*/  IMAD R11, R200.reuse, R31, R6 ;  /* 0x0000001fc80b7224 */ /* 0x040fe200078e0206 */
[----:B------:R-:W-:Y:S01]  /*2770*/  LEA.HI R14, R5, R12, RZ, 0x2 ;  /* 0x0000000c050e7211 */ /* 0x000fe200078f10ff */
[----:B------:R-:W-:Y:S01]  /*2780*/  IMAD.WIDE.U32 R8, R200, R30, R22 ;  /* 0x0000001ec8087225 */ /* 0x000fe200078e0016 */
[----:B-1----:R-:W-:Y:S02]  /*2790*/  SHF.R.U32.HI R36, RZ, 0x7, R36 ;  /* 0x00000007ff247819 */ /* 0x002fe40000011624 */
[----:B------:R-:W-:Y:S01]  /*27a0*/  LOP3.LUT R13, R14, 0xfffffffc, RZ, 0xc0, !PT ;  /* 0xfffffffc0e0d7812 */ /* 0x000fe200078ec0ff */
[----:B------:R-:W-:Y:S01]  /*27b0*/  IMAD.IADD R9, R9, 0x1, R11 ;  /* 0x0000000109097824 */ /* 0x000fe200078e020b */
[----:B------:R-:W-:Y:S01]  /*27c0*/  ISETP.NE.AND P6, PT, R36, 0x1, PT ;  /* 0x000000012400780c */ /* 0x000fe20003fc5270 */
[----:B------:R-:W-:Y:S01]  /*27d0*/  IMAD.IADD R21, R11, 0x1, R21 ;  /* 0x000000010b157824 */ /* 0x000fe200078e0215 */
[----:B------:R-:W-:Y:S01]  /*27e0*/  ISETP.GE.AND P1, PT, R212, UR4, PT ;  /* 0x00000004d4007c0c */ /* 0x000fe2000bf26270 */
[----:B------:R-:W-:Y:S01]  /*27f0*/  IMAD.IADD R15, R12, 0x1, -R13 ;  /* 0x000000010c0f7824 */ /* 0x000fe200078e0a0d */
[----:B------:R-:W-:Y:S01]  /*2800*/  SEL R5, RZ, 0x40, P0 ;  /* 0x00000040ff057807 */ /* 0x000fe20000000000 */
[C---:B------:R-:W-:Y:S01]  /*2810*/  IMAD R13, R200.reuse, R57, R7 ;  /* 0x00000039c80d7224 */ /* 0x040fe200078e0207 */
[----:B-----5:R-:W-:Y:S01]  /*2820*/  SHF.R.S32.HI R7, RZ, 0x1f, R50 ;  /* 0x0000001fff077819 */ /* 0x020fe20000011432 */
[----:B------:R-:W-:Y:S01]  /*2830*/  IMAD.WIDE.U32 R52, R200, R56, R22 ;  /* 0x00000038c8347225 */ /* 0x000fe200078e0016 */
[----:B------:R-:W-:-:S02]  /*2840*/  SEL R10, RZ, 0x7fff80, P1 ;  /* 0x007fff80ff0a7807 */ /* 0x000fc40000800000 */
[----:B--2---:R-:W-:Y:S01]  /*2850*/  ISETP.GE.AND P0, PT, R16, R61, PT ;  /* 0x0000003d1000720c */ /* 0x004fe20003f06270 */
[----:B------:R-:W-:Y:S01]  /*2860*/  IMAD R6, R7, R30, RZ ;  /* 0x0000001e07067224 */ /* 0x000fe200078e02ff */
[----:B------:R-:W-:Y:S01]  /*2870*/  LOP3.LUT R35, R35, 0xfffffffe, RZ, 0xc0, !PT ;  /* 0xfffffffe23237812 */ /* 0x000fe200078ec0ff */
[----:B------:R-:W-:Y:S05]  /*2880*/  @!P6 WARPSYNC.ALL ;  /* 0x000000000000e948 */ /* 0x000fea0003800000 */
[----:B------:R-:W-:Y:S01]  /*2890*/  IMAD R11, R50, R31, R6 ;  /* 0x0000001f320b7224 */ /* 0x000fe200078e0206 */
[----:B------:R-:W-:Y:S01]  /*28a0*/  ULDC UR4, c[0x0][0x2f4] ;  /* 0x0000bd0000047ab9 */ /* 0x000fe20000000800 */
[----:B------:R-:W2:Y:S01]  /*28b0*/  LDL R6, [R1+0x1c] ;  /* 0x00001c0001067983 */ /* 0x000ea20000100800 */
[----:B------:R-:W-:Y:S01]  /*28c0*/  ISETP.GE.AND P2, PT, R2, UR4, PT ;  /* 0x0000000402007c0c */ /* 0x000fe2000bf46270 */
[----:B------:R-:W-:Y:S01]  /*28d0*/  IMAD.IADD R55, R13, 0x1, R55 ;  /* 0x000000010d377824 */ /* 0x000fe200078e0237 */
[----:B------:R-:W-:Y:S01]  /*28e0*/  LOP3.LUT R10, R10, R4, R5, 0xfe, !PT ;  /* 0x000000040a0a7212 */ /* 0x000fe200078efe05 */
[----:B------:R-:W-:Y:S01]  /*28f0*/  VIADD R60, R36, 0x8 ;  /* 0x00000008243c7836 */ /* 0x000fe20000000000 */
[----:B------:R-:W-:Y:S01]  /*2900*/  SEL R5, R61, RZ, P0 ;  /* 0x000000ff3d057207 */ /* 0x000fe20000000000 */
[----:B------:R-:W-:Y:S01]  /*2910*/  IMAD.WIDE.U32 R8, R50, R30, R8 ;  /* 0x0000001e32087225 */ /* 0x000fe200078e0008 */
[----:B------:R-:W-:-:S02]  /*2920*/  IADD3 R53, R53, R13, RZ ;  /* 0x0000000d35357210 */ /* 0x000fc40007ffe0ff */
[----:B------:R-:W-:Y:S01]  /*2930*/  SHF.R.S32.HI R13, RZ, 0x1f, R14 ;  /* 0x0000001fff0d7819 */ /* 0x000fe2000001140e */
[----:B------:R-:W-:Y:S01]  /*2940*/  IMAD.IADD R5, R16, 0x1, R5 ;  /* 0x0000000110057824 */ /* 0x000fe200078e0205 */
[----:B------:R-:W-:Y:S01]  /*2950*/  SHF.L.U64.HI R29, R30, 0x6, R31 ;  /* 0x000000061e1d7819 */ /* 0x000fe2000001021f */
[----:B------:R-:W-:Y:S01]  /*2960*/  IMAD.WIDE.U32 R20, R50, R30, R20 ;  /* 0x0000001e32147225 */ /* 0x000fe200078e0014 */
[----:B------:R-:W-:Y:S02]  /*2970*/  SHF.L.U64.HI R58, R56, 0x6, R57 ;  /* 0x00000006383a7819 */ /* 0x000fe40000010239 */
[----:B------:R-:W-:Y:S01]  /*2980*/  @P2 LOP3.LUT R35, R35, 0x1, RZ, 0xfc, !PT ;  /* 0x0000000123232812 */ /* 0x000fe200078efcff */
[----:B------:R-:W-:Y:S01]  /*2990*/  VIADD R36, R200, 0x40 ;  /* 0x00000040c8247836 */ /* 0x000fe20000000000 */
[----:B------:R-:W-:Y:S01]  /*29a0*/  LEA.HI R13, R13, R200, RZ, 0x3 ;  /* 0x000000c80d0d7211 */ /* 0x000fe200078f18ff */
[----:B------:R-:W-:Y:S01]  /*29b0*/  IMAD R7, R7, R56, RZ ;  /* 0x0000003807077224 */ /* 0x000fe200078e02ff */
[----:B------:R-:W-:Y:S01]  /*29c0*/  SHF.R.S32.HI R4, RZ, 0x1f, R5 ;  /* 0x0000001fff047819 */ /* 0x000fe20000011405 */
[----:B------:R0:W-:Y:S01]  /*29d0*/  STL [R1], R35 ;  /* 0x0000002301007387 */ /* 0x0001e20000100800 */
[----:B------:R-:W-:Y:S01]  /*29e0*/  LOP3.LUT R13, R13, 0xfffffff8, RZ, 0xc0, !PT ;  /* 0xfffffff80d0d7812 */ /* 0x000fe200078ec0ff */
[----:B------:R-:W-:Y:S01]  /*29f0*/  IMAD.SHL.U32 R36, R36, 0x40, RZ ;  /* 0x0000004024247824 */ /* 0x000fe200078e00ff */
[----:B------:R-:W-:Y:S01]  /*2a00*/  LEA.HI R4, R4, R5, RZ, 0x3 ;  /* 0x0000000504047211 */ /* 0x000fe200078f18ff */
[----:B------:R-:W-:-:S02]  /*2a10*/  IMAD R5, R31, 0x60, RZ ;  /* 0x000000601f057824 */ /* 0x000fc400078e02ff */
[C---:B------:R-:W-:Y:S02]  /*2a20*/  IMAD R7, R50.reuse, R57, R7 ;  /* 0x0000003932077224 */ /* 0x040fe400078e0207 */
[----:B------:R-:W-:Y:S01]  /*2a30*/  IMAD.WIDE.U32 R52, R50, R56, R52 ;  /* 0x0000003832347225 */ /* 0x000fe200078e0034 */
[----:B0-----:R-:W-:-:S03]  /*2a40*/  IADD3 R35, R200, 0x40, RZ ;  /* 0x00000040c8237810 */ /* 0x001fc60007ffe0ff */
[----:B------:R-:W-:Y:S01]  /*2a50*/  IMAD.IADD R13, R200, 0x1, -R13 ;  /* 0x00000001c80d7824 */ /* 0x000fe200078e0a0d */
[----:B------:R-:W-:Y:S01]  /*2a60*/  LOP3.LUT R36, R36, 0x1c0, RZ, 0xc0, !PT ;  /* 0x000001c024247812 */ /* 0x000fe200078ec0ff */
[----:B------:R-:W-:-:S04]  /*2a70*/  IMAD.WIDE.U32 R30, R30, 0x60, RZ ;  /* 0x000000601e1e7825 */ /* 0x000fc800078e00ff */
[----:B------:R-:W-:Y:S02]  /*2a80*/  IMAD.SHL.U32 R35, R35, 0x40, RZ ;  /* 0x0000004023237824 */ /* 0x000fe400078e00ff */
[----:B------:R-:W-:Y:S02]  /*2a90*/  IMAD.SHL.U32 R73, R13, 0x40, RZ ;  /* 0x000000400d497824 */ /* 0x000fe400078e00ff */
[----:B------:R-:W-:Y:S01]  /*2aa0*/  IMAD.WIDE.U32 R54, R50, R56, R54 ;  /* 0x0000003832367225 */ /* 0x000fe200078e0036 */
[----:B------:R-:W-:-:S03]  /*2ab0*/  LOP3.LUT R35, R35, 0x1c0, RZ, 0xc0, !PT ;  /* 0x000001c023237812 */ /* 0x000fc600078ec0ff */
[----:B------:R-:W-:Y:S01]  /*2ac0*/  IMAD.IADD R62, R31, 0x1, R5 ;  /* 0x000000011f3e7824 */ /* 0x000fe200078e0205 */
[----:B------:R-:W-:Y:S01]  /*2ad0*/  LOP3.LUT R5, R36, 0x38, R4, 0xf8, !PT ;  /* 0x0000003824057812 */ /* 0x000fe200078ef804 */
[----:B------:R-:W-:Y:S01]  /*2ae0*/  IMAD.IADD R67, R53, 0x1, R7 ;  /* 0x0000000135437824 */ /* 0x000fe200078e0207 */
[----:B------:R-:W-:Y:S01]  /*2af0*/  SHF.R.U32.HI R35, RZ, 0x3, R35 ;  /* 0x00000003ff237819 */ /* 0x000fe20000011623 */
[----:B------:R-:W-:Y:S01]  /*2b00*/  IMAD.SHL.U32 R61, R61, 0x2, RZ ;  /* 0x000000023d3d7824 */ /* 0x000fe200078e00ff */
[----:B------:R-:W-:Y:S01]  /*2b10*/  LOP3.LUT R73, R73, 0x1c0, RZ, 0xc0, !PT ;  /* 0x000001c049497812 */ /* 0x000fe200078ec0ff */
[----:B------:R-:W-:Y:S01]  /*2b20*/  IMAD.IADD R68, R7, 0x1, R55 ;  /* 0x0000000107447824 */ /* 0x000fe200078e0237 */
[----:B------:R-:W-:Y:S01]  /*2b30*/  LOP3.LUT R5, R5, R35, RZ, 0x3c, !PT ;  /* 0x0000002305057212 */ /* 0x000fe200078e3cff */
[----:B------:R-:W-:Y:S01]  /*2b40*/  IMAD.WIDE.U32 R56, R56, 0x60, RZ ;  /* 0x0000006038387825 */ /* 0x000fe200078e00ff */
[----:B------:R-:W-:Y:S02]  /*2b50*/  SHF.R.U32.HI R76, RZ, 0x3, R73 ;  /* 0x00000003ff4c7819 */ /* 0x000fe40000011649 */
[----:B------:R-:W-:-:S02]  /*2b60*/  LOP3.LUT R7, R73, 0x18, R16, 0xf8, !PT ;  /* 0x0000001849077812 */ /* 0x000fc400078ef810 */
[----:B------:R-:W-:Y:S02]  /*2b70*/  LOP3.LUT P2, RZ, R13, 0x4, RZ, 0xc0, !PT ;  /* 0x000000040dff7812 */ /* 0x000fe4000784c0ff */
[----:B------:R-:W-:Y:S02]  /*2b80*/  PRMT R84, R10, 0x8880, RZ ;  /* 0x000088800a547816 */ /* 0x000fe400000000ff */
[----:B------:R-:W-:Y:S02]  /*2b90*/  LOP3.LUT R7, R7, R76, RZ, 0x3c, !PT ;  /* 0x0000004c07077212 */ /* 0x000fe400078e3cff */
[----:B------:R-:W-:Y:S02]  /*2ba0*/  PRMT R84, R84, 0x7710, RZ ;  /* 0x0000771054547816 */ /* 0x000fe400000000ff */
[----:B------:R-:W-:Y:S02]  /*2bb0*/  SEL R75, R75, 0xffffffe0, !P2 ;  /* 0xffffffe04b4b7807 */ /* 0x000fe40005000000 */
[----:B------:R-:W-:Y:S01]  /*2bc0*/  LOP3.LUT R70, R4, 0xfffffff8, RZ, 0xc0, !PT ;  /* 0xfffffff804467812 */ /* 0x000fe200078ec0ff */
[----:B------:R-:W-:Y:S01]  /*2bd0*/  IMAD R64, R15, 0x40, R200 ;  /* 0x000000400f407824 */ /* 0x000fe200078e02c8 */
[C---:B------:R-:W-:Y:S01]  /*2be0*/  LOP3.LUT R77, R84.reuse, 0x1, RZ, 0xc0, !PT ;  /* 0x00000001544d7812 */ /* 0x040fe200078ec0ff */
[----:B------:R-:W-:Y:S01]  /*2bf0*/  IMAD.IADD R65, R9, 0x1, R11 ;  /* 0x0000000109417824 */ /* 0x000fe200078e020b */
[C---:B------:R-:W-:Y:S01]  /*2c00*/  LOP3.LUT R78, R84.reuse, 0x2, RZ, 0xc0, !PT ;  /* 0x00000002544e7812 */ /* 0x040fe200078ec0ff */
[----:B------:R-:W-:Y:S01]  /*2c10*/  IMAD.IADD R66, R11, 0x1, R21 ;  /* 0x000000010b427824 */ /* 0x000fe200078e0215 */
[----:B------:R-:W-:-:S02]  /*2c20*/  LOP3.LUT R79, R84, 0x4, RZ, 0xc0, !PT ;  /* 0x00000004544f7812 */ /* 0x000fc400078ec0ff */
[C---:B------:R-:W-:Y:S02]  /*2c30*/  LOP3.LUT R80, R84.reuse, 0x8, RZ, 0xc0, !PT ;  /* 0x0000000854507812 */ /* 0x040fe400078ec0ff */
[C---:B------:R-:W-:Y:S02]  /*2c40*/  LOP3.LUT R81, R84.reuse, 0x10, RZ, 0xc0, !PT ;  /* 0x0000001054517812 */ /* 0x040fe400078ec0ff */
[----:B------:R-:W-:Y:S02]  /*2c50*/  LOP3.LUT R83, R84, 0x20, RZ, 0xc0, !PT ;  /* 0x0000002054537812 */ /* 0x000fe400078ec0ff */
[----:B------:R-:W-:Y:S02]  /*2c60*/  IADD3 R63, R57, R63, RZ ;  /* 0x0000003f393f7210 */ /* 0x000fe40007ffe0ff */
[----:B------:R-:W-:Y:S01]  /*2c70*/  SHF.R.S32.HI R69, RZ, 0x3, R4 ;  /* 0x00000003ff457819 */ /* 0x000fe20000011404 */
[----:B------:R-:W-:Y:S01]  /*2c80*/  @!P6 BAR.SYNC.DEFER_BLOCKING 0x9, 0x100 ;  /* 0x024400000000eb1d */ /* 0x000fe20000010000 */
[----:B------:R-:W-:-:S02]  /*2c90*/  ISETP.GE.AND P1, PT, R16, UR4, PT ;  /* 0x0000000410007c0c */ /* 0x000fc4000bf26270 */
[----:B------:R-:W-:Y:S02]  /*2ca0*/  SHF.R.S32.HI R72, RZ, 0x1f, R70 ;  /* 0x0000001fff487819 */ /* 0x000fe40000011446 */
[----:B------:R-:W-:Y:S01]  /*2cb0*/  LOP3.LUT R84, R84, 0x40, RZ, 0xc0, !PT ;  /* 0x0000004054547812 */ /* 0x000fe200078ec0ff */
[----:B----4-:R-:W-:Y:S01]  /*2cc0*/  IMAD.IADD R74, R34, 0x1, R5 ;  /* 0x00000001224a7824 */ /* 0x010fe200078e0205 */
[----:B------:R-:W-:-:S04]  /*2cd0*/  LOP3.LUT R5, R73, 0x38, R4, 0xf8, !PT ;  /* 0x0000003849057812 */ /* 0x000fc800078ef804 */
[----:B------:R-:W-:Y:S02]  /*2ce0*/  LOP3.LUT R5, R5, R76, RZ, 0x3c, !PT ;  /* 0x0000004c05057212 */ /* 0x000fe400078e3cff */
[----:B------:R-:W-:Y:S01]  /*2cf0*/  SHF.R.S32.HI R71, RZ, 0x1f, R0 ;  /* 0x0000001fff477819 */ /* 0x000fe20000011400 */
[C---:B--2---:R-:W-:Y:S02]  /*2d00*/  IMAD R82, R6.reuse, 0x200, R7 ;  /* 0x0000020006527824 */ /* 0x044fe400078e0207 */
[----:B------:R-:W-:Y:S02]  /*2d10*/  IMAD R85, R6, 0x200, R5 ;  /* 0x0000020006557824 */ /* 0x000fe400078e0205 */
[----:B------:R-:W-:-:S07]  /*2d20*/  IMAD.IADD R86, R75, 0x1, R82 ;  /* 0x000000014b567824 */ /* 0x000fce00078e0252 */
.L_x_707:
[----:B--2---:R-:W2:Y:S01]  /*2d30*/  LDL.LU R15, [R1] ;  /* 0x00000000010f7983 */ /* 0x004ea20000300800 */
[----:B------:R-:W0:Y:S01]  /*2d40*/  LDC R89, c[0x0][0x430] ;  /* 0x00010c00ff597b82 */ /* 0x000e220000000800 */
[----:B------:R-:W-:Y:S02]  /*2d50*/  VIADD R27, R27, 0xffffffff ;  /* 0xffffffff1b1b7836 */ /* 0x000fe40000000000 */
[----:B------:R-:W-:Y:S02]  /*2d60*/  IMAD.MOV.U32 R88, RZ, RZ, RZ ;  /* 0x000000ffff587224 */ /* 0x000fe400078e00ff */
[----:B------:R-:W-:-:S03]  /*2d70*/  IMAD R4, R27, 0x60, R64 ;  /* 0x000000601b047824 */ /* 0x000fc600078e0240 */
[----:B------:R-:W1:Y:S01]  /*2d80*/  LDC R94, c[0x0][0x3f4] ;  /* 0x0000fd00ff5e7b82 */ /* 0x000e620000000800 */
[----:B------:R-:W-:Y:S01]  /*2d90*/  IMAD.IADD R32, R3, 0x1, R4 ;  /* 0x0000000103207824 */ /* 0x000fe200078e0204 */
[----:B------:R-:W-:-:S04]  /*2da0*/  ISETP.GE.AND P2, PT, R4, R24, PT ;  /* 0x000000180400720c */ /* 0x000fc80003f46270 */
[----:B------:R-:W-:Y:S02]  /*2db0*/  ISETP.GT.OR P2, PT, R64, 0x5f, P2 ;  /* 0x0000005f4000780c */ /* 0x000fe40001744670 */
[----:B------:R-:W-:Y:S02]  /*2dc0*/  MOV R12, R32 ;  /* 0x00000020000c7202 */ /* 0x000fe40000000f00 */
[----:B0-----:R-:W-:-:S09]  /*2dd0*/  ISETP.NE.AND P3, PT, R89, 0x1, PT ;  /* 0x000000015900780c */ /* 0x001fd20003f65270 */
[----:B------:R-:W0:Y:S08]  /*2de0*/  @!P2 LDC.64 R6, c[0x0][0x428] ;  /* 0x00010a00ff06ab82 */ /* 0x000e300000000a00 */
[----:B------:R-:W3:Y:S08]  /*2df0*/  @!P2 LDC.64 R4, c[0x0][0x418] ;  /* 0x00010600ff04ab82 */ /* 0x000ef00000000a00 */
[----:B----4-:R-:W4:Y:S08]  /*2e00*/  @P3 LDC R11, c[0x0][0x434] ;  /* 0x00010d00ff0b3b82 */ /* 0x010f300000000800 */
[----:B------:R-:W1:Y:S01]  /*2e10*/  @P3 LDC R14, c[0x0][0x438] ;  /* 0x00010e00ff0e3b82 */ /* 0x000e620000000800 */
[----:B----4-:R-:W-:-:S05]  /*2e20*/  @P3 IMAD.HI.U32 R11, R32, R11, RZ ;  /* 0x0000000b200b3227 */ /* 0x010fca00078e00ff */
[----:B-1----:R-:W-:Y:S01]  /*2e30*/  @P3 SHF.R.U32.HI R12, RZ, R14, R11 ;  /* 0x0000000eff0c3219 */ /* 0x002fe2000001160b */
[----:B0-----:R-:W-:-:S03]  /*2e40*/  @!P2 IMAD R11, R71, R6, RZ ;  /* 0x00000006470ba224 */ /* 0x001fc600078e02ff */
[--C-:B------:R-:W-:Y:S01]  /*2e50*/  @!P2 SHF.R.S32.HI R13, RZ, 0x1f, R12.reuse ;  /* 0x0000001fff0da819 */ /* 0x100fe2000001140c */
[C---:B------:R-:W-:Y:S02]  /*2e60*/  @!P2 IMAD R11, R0.reuse, R7, R11 ;  /* 0x00000007000ba224 */ /* 0x040fe400078e020b */
[----:B------:R-:W-:-:S04]  /*2e70*/  @!P2 IMAD.WIDE.U32 R6, R0, R6, R12 ;  /* 0x000000060006a225 */ /* 0x000fc800078e000c */
[----:B------:R-:W-:Y:S01]  /*2e80*/  @!P2 IMAD.IADD R7, R7, 0x1, R11 ;  /* 0x000000010707a824 */ /* 0x000fe200078e020b */
[----:B---3--:R-:W-:-:S04]  /*2e90*/  @!P2 LEA R4, P3, R6, R4, 0x2 ;  /* 0x000000040604a211 */ /* 0x008fc800078610ff */
[----:B------:R-:W-:Y:S02]  /*2ea0*/  @!P2 LEA.HI.X R5, R6, R5, R7, 0x2, P3 ;  /* 0x000000050605a211 */ /* 0x000fe400018f1407 */
[----:B------:R-:W-:-:S03]  /*2eb0*/  ISETP.GT.AND P3, PT, R27, R28, PT ;  /* 0x0000001c1b00720c */ /* 0x000fc60003f64270 */
[----:B------:R0:W5:Y:S01]  /*2ec0*/  @!P2 LDG.E R88, desc[UR40][R4.64] ;  /* 0x000000280458a981 */ /* 0x000162000c1e1900 */
[----:B------:R-:W-:Y:S01]  /*2ed0*/  ISETP.GE.AND P2, PT, R94, 0x1, PT ;  /* 0x000000015e00780c */ /* 0x000fe20003f46270 */
[----:B------:R-:W-:Y:S01]  /*2ee0*/  IMAD.MOV R6, RZ, RZ, -R12 ;  /* 0x000000ffff067224 */ /* 0x000fe200078e0a0c */
[----:B------:R-:W-:Y:S05]  /*2ef0*/  YIELD ;  /* 0x0000000000007946 */ /* 0x000fea0003800000 */
[C---:B------:R-:W-:Y:S01]  /*2f00*/  IMAD R7, R18.reuse, 0x1800, R82 ;  /* 0x0000180012077824 */ /* 0x040fe200078e0252 */
[----:B------:R-:W-:Y:S01]  /*2f10*/  BSSY B0, `(.L_x_654) ;  /* 0x00002e9000007945 */ /* 0x000fe20003800000 */
[----:B------:R-:W-:-:S02]  /*2f20*/  IMAD R11, R18, 0x1800, R86 ;  /* 0x00001800120b7824 */ /* 0x000fc400078e0256 */
[----:B------:R-:W-:Y:S02]  /*2f30*/  IMAD R89, R89, R6, R32 ;  /* 0x0000000659597224 */ /* 0x000fe400078e0220 */
[--C-:B------:R-:W-:Y:S02]  /*2f40*/  IMAD R98, R7, 0x2, R26.reuse ;  /* 0x0000000207627824 */ /* 0x100fe400078e021a */
[----:B------:R-:W-:Y:S01]  /*2f50*/  IMAD R96, R11, 0x2, R26 ;  /* 0x000000020b607824 */ /* 0x000fe200078e021a */
[----:B--2---:R-:W-:-:S04]  /*2f60*/  LOP3.LUT R15, R15, 0xfffffffd, RZ, 0xc0, !PT ;  /* 0xfffffffd0f0f7812 */ /* 0x004fc800078ec0ff */
[----:B------:R-:W-:-:S05]  /*2f70*/  @P3 LOP3.LUT R15, R15, 0x2, RZ, 0xfc, !PT ;  /* 0x000000020f0f3812 */ /* 0x000fca00078efcff */
[----:B------:R0:W-:Y:S01]  /*2f80*/  STL [R1], R15 ;  /* 0x0000000f01007387 */ /* 0x0001e20000100800 */
[----:B------:R-:W-:Y:S05]  /*2f90*/  @!P2 BRA `(.L_x_655) ;  /* 0x000000280078a947 */ /* 0x000fea0003800000 */
[----:B------:R-:W-:Y:S01]  /*2fa0*/  SHF.R.S32.HI R90, RZ, 0x1f, R89 ;  /* 0x0000001fff5a7819 */ /* 0x000fe20000011459 */
[----:B------:R-:W-:Y:S01]  /*2fb0*/  ULDC.64 UR4, c[0x0][0x300] ;  /* 0x0000c00000047ab9 */ /* 0x000fe20000000a00 */
[----:B-----5:R-:W-:Y:S01]  /*2fc0*/  SHF.R.S32.HI R91, RZ, 0x1f, R88 ;  /* 0x0000001fff5b7819 */ /* 0x020fe20000011458 */
[----:B0-----:R-:W-:-:S04]  /*2fd0*/  IMAD.WIDE.U32 R4, R89, UR4, RZ ;  /* 0x0000000459047c25 */ /* 0x001fc8000f8e00ff */
[----:B------:R-:W-:Y:S02]  /*2fe0*/  IMAD R6, R90, UR4, RZ ;  /* 0x000000045a067c24 */ /* 0x000fe4000f8e02ff */
[----:B------:R-:W-:Y:S02]  /*2ff0*/  IMAD R92, R27, -0x60, R24 ;  /* 0xffffffa01b5c7824 */ /* 0x000fe400078e0218 */
[----:B------:R-:W-:Y:S01]  /*3000*/  IMAD R7, R89, UR5, R6 ;  /* 0x0000000559077c24 */ /* 0x000fe2000f8e0206 */
[----:B------:R-:W-:Y:S01]  /*3010*/  ULDC.64 UR4, c[0x0][0x310] ;  /* 0x0000c40000047ab9 */ /* 0x000fe20000000a00 */
[----:B------:R-:W-:Y:S01]  /*3020*/  IMAD R6, R62, R27, RZ ;  /* 0x0000001b3e067224 */ /* 0x000fe200078e02ff */
[----:B------:R-:W-:Y:S01]  /*3030*/  VIMNMX R92, R92, 0x60, PT ;  /* 0x000000605c5c7848 */ /* 0x000fe20003fe0100 */
[----:B------:R-:W-:Y:S02]  /*3040*/  IMAD R11, R91, UR4, RZ ;  /* 0x000000045b0b7c24 */ /* 0x000fe4000f8e02ff */
[----:B------:R-:W-:Y:S01]  /*3050*/  IMAD.IADD R5, R5, 0x1, R7 ;  /* 0x0000000105057824 */ /* 0x000fe200078e0207 */
[----:B------:R-:W-:Y:S01]  /*3060*/  SHF.R.S32.HI R7, RZ, 0x1f, R27 ;  /* 0x0000001fff077819 */ /* 0x000fe2000001141b */
[----:B------:R-:W-:-:S02]  /*3070*/  IMAD R11, R88, UR5, R11 ;  /* 0x00000005580b7c24 */ /* 0x000fc4000f8e020b */
[----:B------:R-:W-:Y:S01]  /*3080*/  IMAD.WIDE.U32 R4, R88, UR4, R4 ;  /* 0x0000000458047c25 */ /* 0x000fe2000f8e0004 */
[----:B------:R-:W-:-:S03]  /*3090*/  ULDC.64 UR4, c[0x0][0x308] ;  /* 0x0000c20000047ab9 */ /* 0x000fc60000000a00 */
[----:B------:R-:W-:Y:S02]  /*30a0*/  IMAD.IADD R5, R5, 0x1, R11 ;  /* 0x0000000105057824 */ /* 0x000fe400078e020b */
[----:B------:R-:W-:Y:S02]  /*30b0*/  IMAD R11, R7, R30, R6 ;  /* 0x0000001e070b7224 */ /* 0x000fe400078e0206 */
[----:B------:R-:W-:-:S04]  /*30c0*/  IMAD.WIDE.U32 R4, R201, UR4, R4 ;  /* 0x00000004c9047c25 */ /* 0x000fc8000f8e0004 */
[----:B------:R-:W-:Y:S01]  /*30d0*/  IMAD R97, R201, UR5, R5 ;  /* 0x00000005c9617c24 */ /* 0x000fe2000f8e0205 */
[----:B------:R-:W-:Y:S01]  /*30e0*/  ULDC.64 UR4, c[0x0][0x2e8] ;  /* 0x0000ba0000047ab9 */ /* 0x000fe20000000a00 */
[-C--:B------:R-:W-:Y:S01]  /*30f0*/  IMAD R5, R63, R27.reuse, RZ ;  /* 0x0000001b3f057224 */ /* 0x080fe200078e02ff */
[C---:B------:R-:W-:Y:S01]  /*3100*/  LEA R95, P2, R4.reuse, UR4, 0x1 ;  /* 0x00000004045f7c11 */ /* 0x040fe2000f8408ff */
[----:B------:R-:W-:Y:S02]  /*3110*/  ULDC.U8 UR4, c[0x0][0x410] ;  /* 0x0001040000047ab9 */ /* 0x000fe40000000000 */
[----:B------:R-:W-:Y:S01]  /*3120*/  IMAD R13, R7, R56, R5 ;  /* 0x00000038070d7224 */ /* 0x000fe200078e0205 */
[----:B------:R-:W-:Y:S01]  /*3130*/  LEA.HI.X R97, R4, UR5, R97, 0x1, P2 ;  /* 0x0000000504617c11 */ /* 0x000fe200090f0c61 */
[----:B------:R-:W-:Y:S01]  /*3140*/  IMAD.WIDE.U32 R4, R30, R27, RZ ;  /* 0x0000001b1e047225 */ /* 0x000fe200078e00ff */
[----:B------:R-:W-:-:S03]  /*3150*/  ISETP.NE.AND P2, PT, RZ, UR4, PT ;  /* 0x00000004ff007c0c */ /* 0x000fc6000bf45270 */
[----:B------:R-:W-:-:S04]  /*3160*/  IMAD.WIDE.U32 R6, R56, R27, RZ ;  /* 0x0000001b38067225 */ /* 0x000fc800078e00ff */
[----:B------:R-:W-:Y:S01]  /*3170*/  IMAD.IADD R100, R5, 0x1, R11 ;  /* 0x0000000105647824 */ /* 0x000fe200078e020b */
[----:B------:R-:W-:-:S05]  /*3180*/  IADD3 R11, R7, R13, RZ ;  /* 0x0000000d070b7210 */ /* 0x000fca0007ffe0ff */
[----:B------:R-:W-:Y:S05]  /*3190*/  @!P2 BRA `(.L_x_656) ;  /* 0x0000001000f4a947 */ /* 0x000fea0003800000 */
[----:B------:R-:W-:Y:S01]  /*31a0*/  ISETP.GE.AND P2, PT, R200, R92, PT ;  /* 0x0000005cc800720c */ /* 0x000fe20003f46270 */
[----:B------:R-:W-:Y:S01]  /*31b0*/  BSSY B1, `(.L_x_657) ;  /* 0x000001e000017945 */ /* 0x000fe20003800000 */
        /* <DEDUP_REMOVED lines=8> */
[----:B------:R-:W-:Y:S06]  /*3240*/  @P2 BRA `(.L_x_658) ;  /* 0x0000000000502947 */ /* 0x000fec0003800000 */
[----:B------:R-:W-:Y:S01]  /*3250*/  IADD3 R13, P3, R8, R4, RZ ;  /* 0x00000004080d7210 */ /* 0x000fe20007f7e0ff */
[----:B------:R-:W-:Y:S01]  /*3260*/  ULDC.64 UR4, c[0x0][0x3e8] ;  /* 0x0000fa0000047ab9 */ /* 0x000fe20000000a00 */
[----:B------:R-:W-:Y:S02]  /*3270*/  CS2R R44, SRZ ;  /* 0x00000000002c7805 */ /* 0x000fe4000001ff00 */
[----:B------:R-:W-:Y:S01]  /*3280*/  CS2R R46, SRZ ;  /* 0x00000000002e7805 */ /* 0x000fe2000001ff00 */
[----:B------:R-:W-:Y:S01]  /*3290*/  IMAD.X R14, R100, 0x1, R65, P3 ;  /* 0x00000001640e7824 */ /* 0x000fe200018e0641 */
[----:B------:R-:W-:-:S05]  /*32a0*/  IADD3 R15, P3, R52, R6, RZ ;  /* 0x00000006340f7210 */ /* 0x000fca0007f7e0ff */
[----:B------:R-:W-:Y:S01]  /*32b0*/  IMAD.X R40, R11, 0x1, R67, P3 ;  /* 0x000000010b287824 */ /* 0x000fe200018e0643 */
[----:B------:R-:W-:-:S04]  /*32c0*/  LEA R12, P3, R13, UR4, 0x1 ;  /* 0x000000040d0c7c11 */ /* 0x000fc8000f8608ff */
[----:B------:R-:W-:Y:S01]  /*32d0*/  LEA.HI.X R13, R13, UR5, R14, 0x1, P3 ;  /* 0x000000050d0d7c11 */ /* 0x000fe200098f0c0e */
[----:B------:R-:W-:Y:S02]  /*32e0*/  ULDC.64 UR4, c[0x0][0x400] ;  /* 0x0001000000047ab9 */ /* 0x000fe40000000a00 */
[----:B------:R-:W-:-:S04]  /*32f0*/  LEA R14, P3, R15, UR4, 0x1 ;  /* 0x000000040f0e7c11 */ /* 0x000fc8000f8608ff */
[----:B------:R-:W-:Y:S02]  /*3300*/  LEA.HI.X R15, R15, UR5, R40, 0x1, P3 ;  /* 0x000000050f0f7c11 */ /* 0x000fe400098f0c28 */
[----:B------:R-:W-:Y:S02]  /*3310*/  ISETP.GE.AND P3, PT, R22, R94, PT ;  /* 0x0000005e1600720c */ /* 0x000fe40003f66270 */
[----:B------:R-:W-:Y:S02]  /*3320*/  CS2R R40, SRZ ;  /* 0x0000000000287805 */ /* 0x000fe4000001ff00 */
[----:B------:R-:W-:-:S09]  /*3330*/  CS2R R42, SRZ ;  /* 0x00000000002a7805 */ /* 0x000fd2000001ff00 */
[----:B------:R0:W5:Y:S04]  /*3340*/  @!P3 LDG.E.64 R44, desc[UR40][R12.64] ;  /* 0x000000280c2cb981 */ /* 0x000168000c1e1b00 */
[----:B------:R0:W5:Y:S01]  /*3350*/  @!P3 LDG.E.64 R46, desc[UR40][R14.64] ;  /* 0x000000280e2eb981 */ /* 0x000162000c1e1b00 */
[----:B------:R-:W-:-:S13]  /*3360*/  ISETP.GE.AND P3, PT, R205, R94, PT ;  /* 0x0000005ecd00720c */ /* 0x000fda0003f66270 */
[----:B------:R0:W5:Y:S04]  /*3370*/  @!P3 LDG.E.64 R40, desc[UR40][R12.64+0x20] ;  /* 0x000020280c28b981 */ /* 0x000168000c1e1b00 */
[----:B------:R0:W5:Y:S02]  /*3380*/  @!P3 LDG.E.64 R42, desc[UR40][R14.64+0x20] ;  /* 0x000020280e2ab981 */ /* 0x000164000c1e1b00 */
.L_x_658:
[----:B------:R-:W-:Y:S05]  /*3390*/  BSYNC B1 ;  /* 0x0000000000017941 */ /* 0x000fea0003800000 */
.L_x_657:
[----:B0-----:R-:W-:Y:S01]  /*33a0*/  VIADD R12, R200, 0x40 ;  /* 0x00000040c80c7836 */ /* 0x001fe20000000000 */
[----:B------:R-:W-:Y:S01]  /*33b0*/  BSSY B1, `(.L_x_659) ;  /* 0x0000019000017945 */ /* 0x000fe20003800000 */
[----:B-----5:R-:W-:Y:S02]  /*33c0*/  IMAD.MOV.U32 R13, RZ, RZ, R40 ;  /* 0x000000ffff0d7224 */ /* 0x020fe400078e0028 */
[----:B------:R-:W-:Y:S01]  /*33d0*/  IMAD.MOV.U32 R15, RZ, RZ, R41 ;  /* 0x000000ffff0f7224 */ /* 0x000fe200078e0029 */
[----:B------:R-:W-:-:S13]  /*33e0*/  ISETP.GE.AND P4, PT, R12, R92, PT ;  /* 0x0000005c0c00720c */ /* 0x000fda0003f86270 */
[----:B------:R-:W-:Y:S05]  /*33f0*/  @P4 BRA `(.L_x_660) ;  /* 0x0000000000504947 */ /* 0x000fea0003800000 */
[----:B------:R-:W-:Y:S01]  /*3400*/  IADD3 R5, P3, P5, R8, R4, R51 ;  /* 0x0000000408057210 */ /* 0x000fe20007d7e033 */
[----:B------:R-:W-:Y:S01]  /*3410*/  ULDC.64 UR4, c[0x0][0x3e8] ;  /* 0x0000fa0000047ab9 */ /* 0x000fe20000000a00 */
[----:B------:R-:W-:Y:S02]  /*3420*/  CS2R R36, SRZ ;  /* 0x0000000000247805 */ /* 0x000fe4000001ff00 */
[----:B------:R-:W-:Y:S02]  /*3430*/  CS2R R38, SRZ ;  /* 0x0000000000267805 */ /* 0x000fe4000001ff00 */
[----:B------:R-:W-:Y:S02]  /*3440*/  IADD3.X R14, R65, R100, R29, P3, P5 ;  /* 0x00000064410e7210 */ /* 0x000fe40001fea41d */
[----:B------:R-:W-:-:S04]  /*3450*/  IADD3 R7, P3, P5, R52, R6, R59 ;  /* 0x0000000634077210 */ /* 0x000fc80007d7e03b */
[----:B------:R-:W-:Y:S02]  /*3460*/  IADD3.X R12, R67, R11, R58, P3, P5 ;  /* 0x0000000b430c7210 */ /* 0x000fe40001fea43a */
        /* <DEDUP_REMOVED lines=13> */
.L_x_660:
[----:B------:R-:W-:Y:S05]  /*3540*/  BSYNC B1 ;  /* 0x0000000000017941 */ /* 0x000fea0003800000 */
.L_x_659:
[----:B0-----:R-:W-:Y:S01]  /*3550*/  IMAD.MOV.U32 R4, RZ, RZ, R44 ;  /* 0x000000ffff047224 */ /* 0x001fe200078e002c */
[----:B------:R-:W-:Y:S01]  /*3560*/  ISETP.NE.AND P3, PT, R206, 0x3, PT ;  /* 0x00000003ce00780c */ /* 0x000fe20003f65270 */
[----:B------:R-:W-:Y:S01]  /*3570*/  IMAD.MOV.U32 R5, RZ, RZ, R45 ;  /* 0x000000ffff057224 */ /* 0x000fe200078e002d */
[----:B------:R-:W-:Y:S01]  /*3580*/  PRMT R107, R15, 0x5410, R13 ;  /* 0x000054100f6b7816 */ /* 0x000fe2000000000d */
[----:B------:R-:W-:Y:S01]  /*3590*/  IMAD.MOV.U32 R6, RZ, RZ, R46 ;  /* 0x000000ffff067224 */ /* 0x000fe200078e002e */
[----:B------:R-:W-:Y:S01]  /*35a0*/  PRMT R108, R108, 0x5410, R4 ;  /* 0x000054106c6c7816 */ /* 0x000fe20000000004 */
[----:B------:R-:W-:Y:S01]  /*35b0*/  IMAD.MOV.U32 R4, RZ, RZ, R42 ;  /* 0x000000ffff047224 */ /* 0x000fe200078e002a */
[----:B------:R-:W-:Y:S01]  /*35c0*/  PRMT R109, R5, 0x7610, R109 ;  /* 0x00007610056d7816 */ /* 0x000fe2000000006d */
[----:B------:R-:W-:Y:S01]  /*35d0*/  IMAD.MOV.U32 R7, RZ, RZ, R47 ;  /* 0x000000ffff077224 */ /* 0x000fe200078e002f */
[----:B------:R-:W-:Y:S02]  /*35e0*/  MOV R5, R43 ;  /* 0x0000002b00057202 */ /* 0x000fe40000000f00 */
[----:B------:R-:W-:Y:S01]  /*35f0*/  PRMT R109, R109, 0x5410, R4 ;  /* 0x000054106d6d7816 */ /* 0x000fe20000000004 */
[----:B-----5:R-:W-:Y:S01]  /*3600*/  IMAD.MOV.U32 R4, RZ, RZ, R32 ;  /* 0x000000ffff047224 */ /* 0x020fe200078e0020 */
[----:B------:R-:W-:Y:S01]  /*3610*/  PRMT R108, R5, 0x7610, R108 ;  /* 0x00007610056c7816 */ /* 0x000fe2000000006c */
[----:B------:R-:W-:Y:S01]  /*3620*/  IMAD.MOV.U32 R5, RZ, RZ, R33 ;  /* 0x000000ffff057224 */ /* 0x000fe200078e0021 */
[----:B------:R-:W-:Y:S01]  /*3630*/  PRMT R110, R6, 0x5410, R7 ;  /* 0x00005410066e7816 */ /* 0x000fe20000000007 */
[----:B------:R-:W-:-:S02]  /*3640*/  IMAD.MOV.U32 R6, RZ, RZ, R36 ;  /* 0x000000ffff067224 */ /* 0x000fc400078e0024 */
[----:B------:R-:W-:Y:S01]  /*3650*/  IMAD.MOV.U32 R7, RZ, RZ, R37 ;  /* 0x000000ffff077224 */ /* 0x000fe200078e0025 */
[----:B------:R-:W-:Y:S01]  /*3660*/  PRMT R100, R4, 0x5410, R5 ;  /* 0x0000541004647816 */ /* 0x000fe20000000005 */
[----:B------:R-:W-:Y:S02]  /*3670*/  IMAD.MOV.U32 R4, RZ, RZ, R34 ;  /* 0x000000ffff047224 */ /* 0x000fe400078e0022 */
[----:B------:R-:W-:Y:S01]  /*3680*/  IMAD.MOV.U32 R5, RZ, RZ, R35 ;  /* 0x000000ffff057224 */ /* 0x000fe200078e0023 */
[----:B------:R-:W-:Y:S01]  /*3690*/  PRMT R102, R6, 0x5410, R7 ;  /* 0x0000541006667816 */ /* 0x000fe20000000007 */
[----:B------:R-:W-:Y:S01]  /*36a0*/  IMAD.MOV.U32 R7, RZ, RZ, R39 ;  /* 0x000000ffff077224 */ /* 0x000fe200078e0027 */
[----:B------:R-:W-:Y:S02]  /*36b0*/  MOV R6, R38 ;  /* 0x0000002600067202 */ /* 0x000fe40000000f00 */
[----:B------:R-:W-:Y:S02]  /*36c0*/  PRMT R101, R4, 0x5410, R5 ;  /* 0x0000541004657816 */ /* 0x000fe40000000005 */
[----:B------:R-:W-:Y:S01]  /*36d0*/  PRMT R103, R6, 0x5410, R7 ;  /* 0x0000541006677816 */ /* 0x000fe20000000007 */
[----:B------:R-:W-:Y:S06]  /*36e0*/  @!P3 BRA `(.L_x_661) ;  /* 0x000000000004b947 */ /* 0x000fec0003800000 */
[----:B------:R-:W-:Y:S01]  /*36f0*/  BPT.TRAP 0x1 ;  /* 0x000000040000795c */ /* 0x000fe20000300000 */
.L_x_661:
[----:B------:R-:W-:Y:S01]  /*3700*/  IMAD R87, R18, 0x8, R19 ;  /* 0x0000000812577824 */ /* 0x000fe200078e0213 */
[----:B------:R-:W-:Y:S01]  /*3710*/  SHF.L.U32 R93, R204, 0x1f, RZ ;  /* 0x0000001fcc5d7819 */ /* 0x000fe200000006ff */
[----:B------:R-:W-:Y:S03]  /*3720*/  BSSY B1, `(.L_x_662) ;  /* 0x0000003000017945 */ /* 0x000fe60003800000 */
[----:B------:R-:W0:Y:S02]  /*3730*/  SYNCS.PHASECHK.TRANS64.TRYWAIT P5, [R87+URZ+0x22890], R93 ;  /* 0x0228905d570075a7 */ /* 0x000e2400080a017f */
[----:B0-----:R-:W-:Y:S05]  /*3740*/  @!P5 BRA `(.L_x_663) ;  /* 0x0000017000dcd947 */ /* 0x001fea0003800000 */
.L_x_920:
[----:B------:R-:W-:Y:S05]  /*3750*/  BSYNC B1 ;  /* 0x0000000000017941 */ /* 0x000fea0003800000 */
.L_x_662:
[----:B------:R-:W-:-:S03]  /*3760*/  UMOV UR4, 0xffffffff ;  /* 0xffffffff00047882 */ /* 0x000fc60000000000 */
[----:B------:R-:W-:Y:S05]  /*3770*/  BRA.DIV UR4, `(.L_x_664) ;  /* 0x0000017204e47947 */ /* 0x000fea000b800000 */
[----:B------:R1:W2:Y:S04]  /*3780*/  SHFL.IDX PT, R99, R97, RZ, 0x1c1f ;  /* 0x001c1fff61637589 */ /* 0x0002a800000e0000 */
[----:B------:R1:W3:Y:S02]  /*3790*/  SHFL.IDX PT, R14, R95, RZ, 0x1c1f ;  /* 0x001c1fff5f0e7589 */ /* 0x0002e400000e0000 */
.L_x_924:
[----:B------:R-:W-:Y:S04]  /*37a0*/  BSSY B1, `(.L_x_665) ;  /* 0x000006c000017945 */ /* 0x000fe80003800000 */
[----:B------:R-:W-:Y:S05]  /*37b0*/  @P2 BRA `(.L_x_666) ;  /* 0x0000000400a82947 */ /* 0x000fea0003800000 */
[----:B------:R-:W-:Y:S04]  /*37c0*/  BSSY B2, `(.L_x_667) ;  /* 0x0000035000027945 */ /* 0x000fe80003800000 */
[----:B------:R-:W-:Y:S05]  /*37d0*/  @P1 BRA `(.L_x_668) ;  /* 0x0000000000cc1947 */ /* 0x000fea0003800000 */
[----:B------:R4:W0:Y:S01]  /*37e0*/  LDS.128 R4, [R98] ;  /* 0x0000000062047984 */ /* 0x0008220000000c00 */
[C---:B---3--:R-:W-:Y:S01]  /*37f0*/  LEA R12, P2, R16.reuse, R14, 0x1 ;  /* 0x0000000e100c7211 */ /* 0x048fe200078408ff */
[----:B------:R-:W-:Y:S03]  /*3800*/  BSSY B3, `(.L_x_669) ;  /* 0x000002f000037945 */ /* 0x000fe60003800000 */
[----:B--2---:R-:W-:Y:S02]  /*3810*/  LEA.HI.X R13, R16, R99, R17, 0x1, P2 ;  /* 0x00000063100d7211 */ /* 0x004fe400010f0c11 */
[----:B------:R-:W-:-:S13]  /*3820*/  ISETP.GE.AND P2, PT, R22, R94, PT ;  /* 0x0000005e1600720c */ /* 0x000fda0003f46270 */
[----:B----4-:R-:W-:Y:S05]  /*3830*/  @P2 BRA `(.L_x_670) ;  /* 0x0000000000ac2947 */ /* 0x010fea0003800000 */
[----:B------:R-:W-:Y:S01]  /*3840*/  SHF.R.U64 R15, R46, 0x10, R47 ;  /* 0x000000102e0f7819 */ /* 0x000fe2000000122f */
[----:B0-----:R-:W-:-:S04]  /*3850*/  IMAD.MOV.U32 R11, RZ, RZ, R5 ;  /* 0x000000ffff0b7224 */ /* 0x001fc800078e0005 */
[----:B------:R-:W-:Y:S01]  /*3860*/  HADD2.F32 R5, -RZ, R15.H0_H0 ;  /* 0x2000000fff057230 */ /* 0x000fe20000004100 */
[--C-:B------:R-:W-:Y:S01]  /*3870*/  SHF.R.U64 R15, R44, 0x10, R45.reuse ;  /* 0x000000102c0f7819 */ /* 0x100fe2000000122d */
[--C-:B------:R-:W-:Y:S01]  /*3880*/  HADD2.F32 R44, -RZ, R11.reuse.H1_H1 ;  /* 0x3000000bff2c7230 */ /* 0x100fe20000004100 */
[----:B------:R-:W-:Y:S01]  /*3890*/  SHF.R.U32.HI R45, RZ, 0x10, R45 ;  /* 0x00000010ff2d7819 */ /* 0x000fe2000001162d */
[----:B------:R-:W-:Y:S02]  /*38a0*/  HADD2.F32 R46, -RZ, R11.H0_H0 ;  /* 0x2000000bff2e7230 */ /* 0x000fe40000004100 */
[----:B------:R-:W-:Y:S02]  /*38b0*/  HADD2.F32 R11, -RZ, R15.H0_H0 ;  /* 0x2000000fff0b7230 */ /* 0x000fe40000004100 */
[-C--:B------:R-:W-:Y:S01]  /*38c0*/  FMUL.FTZ R15, R44, R5.reuse ;  /* 0x000000052c0f7220 */ /* 0x080fe20000410000 */
[----:B------:R-:W-:-:S03]  /*38d0*/  FMUL.FTZ R105, R46, R5 ;  /* 0x000000052e697220 */ /* 0x000fc60000410000 */
[-C--:B------:R-:W-:Y:S01]  /*38e0*/  FFMA.FTZ R5, R46, R11.reuse, -R15 ;  /* 0x0000000b2e057223 */ /* 0x080fe2000001080f */
[----:B------:R-:W-:Y:S01]  /*38f0*/  IMAD.MOV.U32 R15, RZ, RZ, R7 ;  /* 0x000000ffff0f7224 */ /* 0x000fe200078e0007 */
[----:B------:R-:W-:Y:S01]  /*3900*/  SHF.R.U32.HI R46, RZ, 0x10, R47 ;  /* 0x00000010ff2e7819 */ /* 0x000fe2000001162f */
[----:B------:R-:W-:Y:S01]  /*3910*/  FFMA.FTZ R44, R44, R11, R105 ;  /* 0x0000000b2c2c7223 */ /* 0x000fe20000010069 */
[----:B------:R-:W-:Y:S02]  /*3920*/  IMAD.MOV.U32 R11, RZ, RZ, R4 ;  /* 0x000000ffff0b7224 */ /* 0x000fe400078e0004 */
[--C-:B------:R-:W-:Y:S02]  /*3930*/  HADD2.F32 R7, -RZ, R15.reuse.H1_H1 ;  /* 0x3000000fff077230 */ /* 0x100fe40000004100 */
[----:B------:R-:W-:Y:S01]  /*3940*/  HADD2.F32 R4, -RZ, R46.H0_H0 ;  /* 0x2000002eff047230 */ /* 0x000fe20000004100 */
[----:B------:R-:W-:Y:S01]  /*3950*/  F2FP.F16.F32.PACK_AB R5, R44, R5 ;  /* 0x000000052c05723e */ /* 0x000fe200000000ff */
[----:B------:R-:W-:-:S02]  /*3960*/  HADD2.F32 R15, -RZ, R15.H0_H0 ;  /* 0x2000000fff0f7230 */ /* 0x000fc40000004100 */
[----:B------:R-:W-:Y:S02]  /*3970*/  HADD2.F32 R46, -RZ, R45.H0_H0 ;  /* 0x2000002dff2e7230 */ /* 0x000fe40000004100 */
[-C--:B------:R-:W-:Y:S01]  /*3980*/  FMUL.FTZ R104, R7, R4.reuse ;  /* 0x0000000407687220 */ /* 0x080fe20000410000 */
[----:B------:R-:W-:Y:S02]  /*3990*/  HADD2.F32 R45, -RZ, R108.H1_H1 ;  /* 0x3000006cff2d7230 */ /* 0x000fe40000004100 */
[C---:B------:R-:W-:Y:S01]  /*39a0*/  FMUL.FTZ R106, R15.reuse, R4 ;  /* 0x000000040f6a7220 */ /* 0x040fe20000410000 */
[-C--:B------:R-:W-:Y:S01]  /*39b0*/  FFMA.FTZ R4, R15, R46.reuse, -R104 ;  /* 0x0000002e0f047223 */ /* 0x080fe20000010868 */
[--C-:B------:R-:W-:Y:S02]  /*39c0*/  HADD2.F32 R15, -RZ, R11.reuse.H0_H0 ;  /* 0x2000000bff0f7230 */ /* 0x100fe40000004100 */
[----:B------:R-:W-:Y:S01]  /*39d0*/  FFMA.FTZ R7, R7, R46, R106 ;  /* 0x0000002e07077223 */ /* 0x000fe2000001006a */
[----:B------:R-:W-:-:S02]  /*39e0*/  HADD2.F32 R46, -RZ, R11.H1_H1 ;  /* 0x3000000bff2e7230 */ /* 0x000fc40000004100 */
[----:B------:R-:W-:Y:S02]  /*39f0*/  HADD2.F32 R11, -RZ, R110.H0_H0 ;  /* 0x2000006eff0b7230 */ /* 0x000fe40000004100 */
[----:B------:R-:W-:-:S03]  /*3a00*/  F2FP.F16.F32.PACK_AB R7, R7, R4 ;  /* 0x000000040707723e */ /* 0x000fc600000000ff */
[-C--:B------:R-:W-:Y:S01]  /*3a10*/  FMUL.FTZ R104, R46, R11.reuse ;  /* 0x0000000b2e687220 */ /* 0x080fe20000410000 */
[----:B------:R-:W-:-:S03]  /*3a20*/  FMUL.FTZ R47, R15, R11 ;  /* 0x0000000b0f2f7220 */ /* 0x000fc60000410000 */
[-C--:B------:R-:W-:Y:S01]  /*3a30*/  FFMA.FTZ R11, R15, R45.reuse, -R104 ;  /* 0x0000002d0f0b7223 */ /* 0x080fe20000010868 */
[----:B------:R-:W-:Y:S01]  /*3a40*/  FFMA.FTZ R46, R46, R45, R47 ;  /* 0x0000002d2e2e7223 */ /* 0x000fe2000001002f */
[--C-:B------:R-:W-:Y:S02]  /*3a50*/  HADD2.F32 R15, -RZ, R6.reuse.H0_H0 ;  /* 0x20000006ff0f7230 */ /* 0x100fe40000004100 */
[----:B------:R-:W-:Y:S02]  /*3a60*/  HADD2.F32 R6, -RZ, R6.H1_H1 ;  /* 0x30000006ff067230 */ /* 0x000fe40000004100 */
[----:B------:R-:W-:Y:S01]  /*3a70*/  HADD2.F32 R47, -RZ, R110.H1_H1 ;  /* 0x3000006eff2f7230 */ /* 0x000fe20000004100 */
[----:B------:R-:W-:Y:S01]  /*3a80*/  F2FP.F16.F32.PACK_AB R4, R46, R11 ;  /* 0x0000000b2e04723e */ /* 0x000fe200000000ff */
[----:B------:R-:W-:-:S03]  /*3a90*/  HADD2.F32 R45, -RZ, R109.H0_H0 ;  /* 0x2000006dff2d7230 */ /* 0x000fc60000004100 */
[-C--:B------:R-:W-:Y:S01]  /*3aa0*/  FMUL.FTZ R104, R6, R47.reuse ;  /* 0x0000002f06687220 */ /* 0x080fe20000410000 */
[----:B------:R-:W-:-:S03]  /*3ab0*/  FMUL.FTZ R47, R15, R47 ;  /* 0x0000002f0f2f7220 */ /* 0x000fc60000410000 */
[-C--:B------:R-:W-:Y:S01]  /*3ac0*/  FFMA.FTZ R15, R15, R45.reuse, -R104 ;  /* 0x0000002d0f0f7223 */ /* 0x080fe20000010868 */
[----:B------:R-:W-:-:S05]  /*3ad0*/  FFMA.FTZ R6, R6, R45, R47 ;  /* 0x0000002d06067223 */ /* 0x000fca000001002f */
[----:B------:R-:W-:-:S07]  /*3ae0*/  F2FP.F16.F32.PACK_AB R6, R6, R15 ;  /* 0x0000000f0606723e */ /* 0x000fce00000000ff */
.L_x_670:
[----:B------:R-:W-:Y:S05]  /*3af0*/  BSYNC B3 ;  /* 0x0000000000037941 */ /* 0x000fea0003800000 */
.L_x_669:
[----:B0-----:R4:W-:Y:S02]  /*3b00*/  ST.E.128 desc[UR40][R12.64], R4 ;  /* 0x000000040c007985 */ /* 0x0019e4000c101d28 */
.L_x_668:
[----:B------:R-:W-:Y:S05]  /*3b10*/  BSYNC B2 ;  /* 0x0000000000027941 */ /* 0x000fea0003800000 */
.L_x_667:
[----:B----4-:R-:W4:Y:S02]  /*3b20*/  LDL R4, [R1] ;  /* 0x0000000001047983 */ /* 0x010f240000100800 */
[----:B----4-:R-:W-:-:S13]  /*3b30*/  LOP3.LUT P2, RZ, R4, 0x1, RZ, 0xc0, !PT ;  /* 0x0000000104ff7812 */ /* 0x010fda000784c0ff */
        /* <DEDUP_REMOVED lines=8> */
[--C-:B0-----:R-:W-:Y:S01]  /*3bc0*/  HADD2.F32 R14, -RZ, R5.reuse.H1_H1 ;  /* 0x30000005ff0e7230 */ /* 0x101fe20000004100 */
[----:B------:R-:W-:Y:S01]  /*3bd0*/  SHF.R.U64 R11, R40, 0x10, R41 ;  /* 0x00000010280b7819 */ /* 0x000fe20000001229 */
[----:B------:R-:W-:Y:S01]  /*3be0*/  HADD2.F32 R5, -RZ, R5.H0_H0 ;  /* 0x20000005ff057230 */ /* 0x000fe20000004100 */
[----:B------:R-:W-:Y:S01]  /*3bf0*/  SHF.R.U32.HI R42, RZ, 0x10, R43 ;  /* 0x00000010ff2a7819 */ /* 0x000fe2000001162b */
[----:B------:R-:W-:Y:S02]  /*3c00*/  HADD2.F32 R15, -RZ, R15.H0_H0 ;  /* 0x2000000fff0f7230 */ /* 0x000fe40000004100 */
[----:B------:R-:W-:Y:S02]  /*3c10*/  HADD2.F32 R11, -RZ, R11.H0_H0 ;  /* 0x2000000bff0b7230 */ /* 0x000fe40000004100 */
[----:B------:R-:W-:Y:S02]  /*3c20*/  HADD2.F32 R42, -RZ, R42.H0_H0 ;  /* 0x2000002aff2a7230 */ /* 0x000fe40000004100 */
[-C--:B------:R-:W-:Y:S01]  /*3c30*/  FMUL.FTZ R40, R14, R15.reuse ;  /* 0x0000000f0e287220 */ /* 0x080fe20000410000 */
[----:B------:R-:W-:Y:S01]  /*3c40*/  FMUL.FTZ R15, R5, R15 ;  /* 0x0000000f050f7220 */ /* 0x000fe20000410000 */
[----:B------:R-:W-:-:S02]  /*3c50*/  HADD2.F32 R108, -RZ, R108.H0_H0 ;  /* 0x2000006cff6c7230 */ /* 0x000fc40000004100 */
[-C--:B------:R-:W-:Y:S01]  /*3c60*/  FFMA.FTZ R5, R5, R11.reuse, -R40 ;  /* 0x0000000b05057223 */ /* 0x080fe20000010828 */
[----:B------:R-:W-:Y:S01]  /*3c70*/  FFMA.FTZ R14, R14, R11, R15 ;  /* 0x0000000b0e0e7223 */ /* 0x000fe2000001000f */
[----:B------:R-:W-:Y:S01]  /*3c80*/  SHF.R.U32.HI R40, RZ, 0x10, R41 ;  /* 0x00000010ff287819 */ /* 0x000fe20000011629 */
[--C-:B------:R-:W-:Y:S02]  /*3c90*/  HADD2.F32 R15, -RZ, R7.reuse.H1_H1 ;  /* 0x30000007ff0f7230 */ /* 0x100fe40000004100 */
[----:B------:R-:W-:Y:S01]  /*3ca0*/  HADD2.F32 R7, -RZ, R7.H0_H0 ;  /* 0x20000007ff077230 */ /* 0x000fe20000004100 */
[----:B------:R-:W-:Y:S01]  /*3cb0*/  F2FP.F16.F32.PACK_AB R5, R14, R5 ;  /* 0x000000050e05723e */ /* 0x000fe200000000ff */
[----:B------:R-:W-:Y:S02]  /*3cc0*/  IMAD.MOV.U32 R11, RZ, RZ, R4 ;  /* 0x000000ffff0b7224 */ /* 0x000fe400078e0004 */
[----:B------:R-:W-:Y:S01]  /*3cd0*/  FMUL.FTZ R4, R15, R42 ;  /* 0x0000002a0f047220 */ /* 0x000fe20000410000 */
[----:B------:R-:W-:-:S02]  /*3ce0*/  HADD2.F32 R40, -RZ, R40.H0_H0 ;  /* 0x20000028ff287230 */ /* 0x000fc40000004100 */
[----:B------:R-:W-:-:S03]  /*3cf0*/  FMUL.FTZ R42, R7, R42 ;  /* 0x0000002a072a7220 */ /* 0x000fc60000410000 */
[-C--:B------:R-:W-:Y:S01]  /*3d00*/  FFMA.FTZ R4, R7, R40.reuse, -R4 ;  /* 0x0000002807047223 */ /* 0x080fe20000010804 */
[----:B------:R-:W-:Y:S01]  /*3d10*/  FFMA.FTZ R7, R15, R40, R42 ;  /* 0x000000280f077223 */ /* 0x000fe2000001002a */
[----:B------:R-:W-:Y:S02]  /*3d20*/  HADD2.F32 R42, -RZ, R109.H1_H1 ;  /* 0x3000006dff2a7230 */ /* 0x000fe40000004100 */
[--C-:B------:R-:W-:Y:S02]  /*3d30*/  HADD2.F32 R15, -RZ, R11.reuse.H1_H1 ;  /* 0x3000000bff0f7230 */ /* 0x100fe40000004100 */
[----:B------:R-:W-:Y:S01]  /*3d40*/  HADD2.F32 R11, -RZ, R11.H0_H0 ;  /* 0x2000000bff0b7230 */ /* 0x000fe20000004100 */
[----:B------:R-:W-:Y:S01]  /*3d50*/  F2FP.F16.F32.PACK_AB R7, R7, R4 ;  /* 0x000000040707723e */ /* 0x000fe200000000ff */
[--C-:B------:R-:W-:Y:S02]  /*3d60*/  HADD2.F32 R40, -RZ, R107.reuse.H1_H1 ;  /* 0x3000006bff287230 */ /* 0x100fe40000004100 */
[----:B------:R-:W-:Y:S01]  /*3d70*/  FMUL.FTZ R44, R15, R42 ;  /* 0x0000002a0f2c7220 */ /* 0x000fe20000410000 */
[----:B------:R-:W-:-:S02]  /*3d80*/  HADD2.F32 R107, -RZ, R107.H0_H0 ;  /* 0x2000006bff6b7230 */ /* 0x000fc40000004100 */
[C---:B------:R-:W-:Y:S01]  /*3d90*/  FMUL.FTZ R42, R11.reuse, R42 ;  /* 0x0000002a0b2a7220 */ /* 0x040fe20000410000 */
[-C--:B------:R-:W-:Y:S01]  /*3da0*/  FFMA.FTZ R44, R11, R40.reuse, -R44 ;  /* 0x000000280b2c7223 */ /* 0x080fe2000001082c */
[--C-:B------:R-:W-:Y:S02]  /*3db0*/  HADD2.F32 R11, -RZ, R6.reuse.H1_H1 ;  /* 0x30000006ff0b7230 */ /* 0x100fe40000004100 */
[----:B------:R-:W-:Y:S01]  /*3dc0*/  FFMA.FTZ R15, R15, R40, R42 ;  /* 0x000000280f0f7223 */ /* 0x000fe2000001002a */
[----:B------:R-:W-:Y:S02]  /*3dd0*/  HADD2.F32 R6, -RZ, R6.H0_H0 ;  /* 0x20000006ff067230 */ /* 0x000fe40000004100 */
[----:B------:R-:W-:Y:S02]  /*3de0*/  FMUL.FTZ R41, R11, R108 ;  /* 0x0000006c0b297220 */ /* 0x000fe40000410000 */
[----:B------:R-:W-:Y:S01]  /*3df0*/  F2FP.F16.F32.PACK_AB R4, R15, R44 ;  /* 0x0000002c0f04723e */ /* 0x000fe200000000ff */
[C---:B------:R-:W-:Y:S01]  /*3e00*/  FMUL.FTZ R108, R6.reuse, R108 ;  /* 0x0000006c066c7220 */ /* 0x040fe20000410000 */
[----:B------:R-:W-:-:S03]  /*3e10*/  FFMA.FTZ R41, R6, R107, -R41 ;  /* 0x0000006b06297223 */ /* 0x000fc60000010829 */
[----:B------:R-:W-:-:S05]  /*3e20*/  FFMA.FTZ R108, R11, R107, R108 ;  /* 0x0000006b0b6c7223 */ /* 0x000fca000001006c */
[----:B------:R-:W-:-:S07]  /*3e30*/  F2FP.F16.F32.PACK_AB R6, R108, R41 ;  /* 0x000000296c06723e */ /* 0x000fce00000000ff */
.L_x_672:
[----:B------:R-:W-:Y:S05]  /*3e40*/  BSYNC B2 ;  /* 0x0000000000027941 */ /* 0x000fea0003800000 */
.L_x_671:
[----:B0-----:R4:W-:Y:S02]  /*3e50*/  ST.E.128 desc[UR40][R12.64], R4 ;  /* 0x000000040c007985 */ /* 0x0019e4000c101d28 */
.L_x_666:
[----:B------:R-:W-:Y:S05]  /*3e60*/  BSYNC B1 ;  /* 0x0000000000017941 */ /* 0x000fea0003800000 */
.L_x_665:
[----:B------:R-:W-:-:S03]  /*3e70*/  UMOV UR4, 0xffffffff ;  /* 0xffffffff00047882 */ /* 0x000fc60000000000 */
[----:B------:R-:W-:Y:S05]  /*3e80*/  BRA.DIV UR4, `(.L_x_673) ;  /* 0x0000016e04687947 */ /* 0x000fea000b800000 */
[----:B-1----:R-:W1:Y:S04]  /*3e90*/  SHFL.IDX PT, R97, R97, 0x1, 0x1c1f ;  /* 0x003c1f0061617f89 */ /* 0x002e6800000e0000 */
[----:B---3--:R3:W0:Y:S02]  /*3ea0*/  SHFL.IDX PT, R14, R95, 0x1, 0x1c1f ;  /* 0x003c1f005f0e7f89 */ /* 0x00862400000e0000 */
.L_x_928:
[----:B------:R-:W-:Y:S05]  /*3eb0*/  @P4 BRA `(.L_x_674) ;  /* 0x0000001c00b84947 */ /* 0x000fea0003800000 */
[----:B------:R-:W-:Y:S04]  /*3ec0*/  BSSY B1, `(.L_x_675) ;  /* 0x0000035000017945 */ /* 0x000fe80003800000 */
[----:B------:R-:W-:Y:S05]  /*3ed0*/  @P1 BRA `(.L_x_676) ;  /* 0x0000000000cc1947 */ /* 0x000fea0003800000 */
[----:B----4-:R4:W2:Y:S01]  /*3ee0*/  LDS.128 R4, [R98+0x2000] ;  /* 0x0020000062047984 */ /* 0x0108a20000000c00 */
[C---:B0-----:R-:W-:Y:S01]  /*3ef0*/  LEA R12, P2, R16.reuse, R14, 0x1 ;  /* 0x0000000e100c7211 */ /* 0x041fe200078408ff */
[----:B------:R-:W-:Y:S03]  /*3f00*/  BSSY B2, `(.L_x_677) ;  /* 0x000002f000027945 */ /* 0x000fe60003800000 */
[----:B-1----:R-:W-:Y:S02]  /*3f10*/  LEA.HI.X R13, R16, R97, R17, 0x1, P2 ;  /* 0x00000061100d7211 */ /* 0x002fe400010f0c11 */
[----:B------:R-:W-:-:S13]  /*3f20*/  ISETP.GE.AND P2, PT, R22, R94, PT ;  /* 0x0000005e1600720c */ /* 0x000fda0003f46270 */
[----:B----4-:R-:W-:Y:S05]  /*3f30*/  @P2 BRA `(.L_x_678) ;  /* 0x0000000000ac2947 */ /* 0x010fea0003800000 */
[----:B------:R-:W-:Y:S01]  /*3f40*/  SHF.R.U64 R36, R36, 0x10, R37 ;  /* 0x0000001024247819 */ /* 0x000fe20000001225 */
[----:B--2---:R-:W-:Y:S01]  /*3f50*/  IMAD.MOV.U32 R15, RZ, RZ, R7 ;  /* 0x000000ffff0f7224 */ /* 0x004fe200078e0007 */
[----:B------:R-:W-:Y:S01]  /*3f60*/  SHF.R.U32.HI R41, RZ, 0x10, R37 ;  /* 0x00000010ff297819 */ /* 0x000fe20000011625 */
[----:B------:R-:W-:Y:S01]  /*3f70*/  IMAD.MOV.U32 R11, RZ, RZ, R4 ;  /* 0x000000ffff0b7224 */ /* 0x000fe200078e0004 */
[--C-:B------:R-:W-:Y:S01]  /*3f80*/  SHF.R.U64 R37, R38, 0x10, R39.reuse ;  /* 0x0000001026257819 */ /* 0x100fe20000001227 */
[--C-:B------:R-:W-:Y:S01]  /*3f90*/  HADD2.F32 R7, -RZ, R5.reuse.H1_H1 ;  /* 0x30000005ff077230 */ /* 0x100fe20000004100 */
[----:B------:R-:W-:Y:S01]  /*3fa0*/  SHF.R.U32.HI R40, RZ, 0x10, R39 ;  /* 0x00000010ff287819 */ /* 0x000fe20000011627 */
[----:B------:R-:W-:Y:S02]  /*3fb0*/  HADD2.F32 R4, -RZ, R5.H0_H0 ;  /* 0x20000005ff047230 */ /* 0x000fe40000004100 */
[----:B------:R-:W-:Y:S02]  /*3fc0*/  HADD2.F32 R37, -RZ, R37.H0_H0 ;  /* 0x20000025ff257230 */ /* 0x000fe40000004100 */
[----:B------:R-:W-:-:S02]  /*3fd0*/  HADD2.F32 R40, -RZ, R40.H0_H0 ;  /* 0x20000028ff287230 */ /* 0x000fc40000004100 */
[--C-:B------:R-:W-:Y:S02]  /*3fe0*/  HADD2.F32 R5, -RZ, R15.reuse.H1_H1 ;  /* 0x3000000fff057230 */ /* 0x100fe40000004100 */
[-C--:B------:R-:W-:Y:S01]  /*3ff0*/  FMUL.FTZ R39, R7, R37.reuse ;  /* 0x0000002507277220 */ /* 0x080fe20000410000 */
[----:B------:R-:W-:Y:S02]  /*4000*/  HADD2.F32 R15, -RZ, R15.H0_H0 ;  /* 0x2000000fff0f7230 */ /* 0x000fe40000004100 */
[C---:B------:R-:W-:Y:S01]  /*4010*/  FMUL.FTZ R42, R4.reuse, R37 ;  /* 0x00000025042a7220 */ /* 0x040fe20000410000 */
[----:B------:R-:W-:Y:S02]  /*4020*/  HADD2.F32 R36, -RZ, R36.H0_H0 ;  /* 0x20000024ff247230 */ /* 0x000fe40000004100 */
[-C--:B------:R-:W-:Y:S01]  /*4030*/  FMUL.FTZ R44, R5, R40.reuse ;  /* 0x00000028052c7220 */ /* 0x080fe20000410000 */
[----:B------:R-:W-:Y:S02]  /*4040*/  HADD2.F32 R38, -RZ, R41.H0_H0 ;  /* 0x20000029ff267230 */ /* 0x000fe40000004100 */
[----:B------:R-:W-:Y:S01]  /*4050*/  FMUL.FTZ R40, R15, R40 ;  /* 0x000000280f287220 */ /* 0x000fe20000410000 */
[-C--:B------:R-:W-:Y:S01]  /*4060*/  FFMA.FTZ R4, R4, R36.reuse, -R39 ;  /* 0x0000002404047223 */ /* 0x080fe20000010827 */
[----:B------:R-:W-:Y:S01]  /*4070*/  FFMA.FTZ R37, R7, R36, R42 ;  /* 0x0000002407257223 */ /* 0x000fe2000001002a */
[-C--:B------:R-:W-:Y:S01]  /*4080*/  FFMA.FTZ R44, R15, R38.reuse, -R44 ;  /* 0x000000260f2c7223 */ /* 0x080fe2000001082c */
[----:B------:R-:W-:Y:S01]  /*4090*/  FFMA.FTZ R39, R5, R38, R40 ;  /* 0x0000002605277223 */ /* 0x000fe20000010028 */
[----:B------:R-:W-:-:S02]  /*40a0*/  HADD2.F32 R38, -RZ, R103.H0_H0 ;  /* 0x20000067ff267230 */ /* 0x000fc40000004100 */
[--C-:B------:R-:W-:Y:S01]  /*40b0*/  HADD2.F32 R5, -RZ, R11.reuse.H1_H1 ;  /* 0x3000000bff057230 */ /* 0x100fe20000004100 */
[----:B------:R-:W-:Y:S01]  /*40c0*/  F2FP.F16.F32.PACK_AB R37, R37, R4 ;  /* 0x000000042525723e */ /* 0x000fe200000000ff */
[----:B------:R-:W-:Y:S02]  /*40d0*/  HADD2.F32 R11, -RZ, R11.H0_H0 ;  /* 0x2000000bff0b7230 */ /* 0x000fe40000004100 */
[--C-:B------:R-:W-:Y:S02]  /*40e0*/  HADD2.F32 R7, -RZ, R6.reuse.H1_H1 ;  /* 0x30000006ff077230 */ /* 0x100fe40000004100 */
[-C--:B------:R-:W-:Y:S01]  /*40f0*/  FMUL.FTZ R40, R5, R38.reuse ;  /* 0x0000002605287220 */ /* 0x080fe20000410000 */
[----:B------:R-:W-:Y:S02]  /*4100*/  HADD2.F32 R103, -RZ, R103.H1_H1 ;  /* 0x30000067ff677230 */ /* 0x000fe40000004100 */
[----:B------:R-:W-:Y:S01]  /*4110*/  FMUL.FTZ R38, R11, R38 ;  /* 0x000000260b267220 */ /* 0x000fe20000410000 */
[----:B------:R-:W-:-:S02]  /*4120*/  HADD2.F32 R6, -RZ, R6.H0_H0 ;  /* 0x20000006ff067230 */ /* 0x000fc40000004100 */
[--C-:B------:R-:W-:Y:S02]  /*4130*/  HADD2.F32 R36, -RZ, R102.reuse.H0_H0 ;  /* 0x20000066ff247230 */ /* 0x100fe40000004100 */
[-C--:B------:R-:W-:Y:S01]  /*4140*/  FMUL.FTZ R15, R7, R103.reuse ;  /* 0x00000067070f7220 */ /* 0x080fe20000410000 */
[----:B------:R-:W-:Y:S02]  /*4150*/  HADD2.F32 R102, -RZ, R102.H1_H1 ;  /* 0x30000066ff667230 */ /* 0x000fe40000004100 */
[C---:B------:R-:W-:Y:S01]  /*4160*/  FMUL.FTZ R42, R6.reuse, R103 ;  /* 0x00000067062a7220 */ /* 0x040fe20000410000 */
[-C--:B------:R-:W-:Y:S01]  /*4170*/  FFMA.FTZ R40, R11, R36.reuse, -R40 ;  /* 0x000000240b287223 */ /* 0x080fe20000010828 */
[----:B------:R-:W-:Y:S01]  /*4180*/  FFMA.FTZ R5, R5, R36, R38 ;  /* 0x0000002405057223 */ /* 0x000fe20000010026 */
[-C--:B------:R-:W-:Y:S01]  /*4190*/  FFMA.FTZ R15, R6, R102.reuse, -R15 ;  /* 0x00000066060f7223 */ /* 0x080fe2000001080f */
[----:B------:R-:W-:Y:S01]  /*41a0*/  FFMA.FTZ R42, R7, R102, R42 ;  /* 0x00000066072a7223 */ /* 0x000fe2000001002a */
[----:B------:R-:W-:-:S02]  /*41b0*/  F2FP.F16.F32.PACK_AB R7, R39, R44 ;  /* 0x0000002c2707723e */ /* 0x000fc400000000ff */
[----:B------:R-:W-:Y:S02]  /*41c0*/  F2FP.F16.F32.PACK_AB R4, R5, R40 ;  /* 0x000000280504723e */ /* 0x000fe400000000ff */
[----:B------:R-:W-:Y:S02]  /*41d0*/  F2FP.F16.F32.PACK_AB R6, R42, R15 ;  /* 0x0000000f2a06723e */ /* 0x000fe400000000ff */
[----:B------:R-:W-:-:S07]  /*41e0*/  MOV R5, R37 ;  /* 0x0000002500057202 */ /* 0x000fce0000000f00 */
.L_x_678:
[----:B------:R-:W-:Y:S05]  /*41f0*/  BSYNC B2 ;  /* 0x0000000000027941 */ /* 0x000fea0003800000 */
.L_x_677:
[----:B--2---:R0:W-:Y:S02]  /*4200*/  ST.E.128 desc[UR40][R12.64], R4 ;  /* 0x000000040c007985 */ /* 0x0041e4000c101d28 */
.L_x_676:
[----:B------:R-:W-:Y:S05]  /*4210*/  BSYNC B1 ;  /* 0x0000000000017941 */ /* 0x000fea0003800000 */
.L_x_675:
[----:B0---4-:R-:W4:Y:S02]  /*4220*/  LDL R4, [R1] ;  /* 0x0000000001047983 */ /* 0x011f240000100800 */
[----:B----4-:R-:W-:-:S13]  /*4230*/  LOP3.LUT P2, RZ, R4, 0x1, RZ, 0xc0, !PT ;  /* 0x0000000104ff7812 */ /* 0x010fda000784c0ff */
[----:B------:R-:W-:Y:S05]  /*4240*/  @P2 BRA `(.L_x_674) ;  /* 0x0000001800d42947 */ /* 0x000fea0003800000 */
[----:B------:R0:W4:Y:S01]  /*4250*/  LDS.128 R4, [R96+0x2000] ;  /* 0x0020000060047984 */ /* 0x0001220000000c00 */
[C---:B------:R-:W-:Y:S01]  /*4260*/  LEA R12, P2, R2.reuse, R14, 0x1 ;  /* 0x0000000e020c7211 */ /* 0x040fe200078408ff */
[----:B------:R-:W-:Y:S03]  /*4270*/  BSSY B1, `(.L_x_679) ;  /* 0x000002d000017945 */ /* 0x000fe60003800000 */
[----:B-1----:R-:W-:Y:S02]  /*4280*/  LEA.HI.X R13, R2, R97, R202, 0x1, P2 ;  /* 0x00000061020d7211 */ /* 0x002fe400010f0cca */
[----:B------:R-:W-:-:S13]  /*4290*/  ISETP.GE.AND P2, PT, R205, R94, PT ;  /* 0x0000005ecd00720c */ /* 0x000fda0003f46270 */
[----:B0-----:R-:W-:Y:S05]  /*42a0*/  @P2 BRA `(.L_x_680) ;  /* 0x0000000000a42947 */ /* 0x001fea0003800000 */
[--C-:B------:R-:W-:Y:S01]  /*42b0*/  SHF.R.U64 R15, R32, 0x10, R33.reuse ;  /* 0x00000010200f7819 */ /* 0x100fe20000001221 */
[----:B----4-:R-:W-:Y:S01]  /*42c0*/  IMAD.MOV.U32 R11, RZ, RZ, R6 ;  /* 0x000000ffff0b7224 */ /* 0x010fe200078e0006 */
[----:B------:R-:W-:Y:S01]  /*42d0*/  SHF.R.U32.HI R32, RZ, 0x10, R33 ;  /* 0x00000010ff207819 */ /* 0x000fe20000011621 */
[----:B------:R-:W-:Y:S01]  /*42e0*/  HADD2.F32 R14, -RZ, R7.H1_H1 ;  /* 0x30000007ff0e7230 */ /* 0x000fe20000004100 */
[--C-:B------:R-:W-:Y:S01]  /*42f0*/  SHF.R.U64 R33, R34, 0x10, R35.reuse ;  /* 0x0000001022217819 */ /* 0x100fe20000001223 */
[----:B------:R-:W-:Y:S01]  /*4300*/  HADD2.F32 R6, -RZ, R5.H1_H1 ;  /* 0x30000005ff067230 */ /* 0x000fe20000004100 */
[----:B------:R-:W-:Y:S01]  /*4310*/  SHF.R.U32.HI R34, RZ, 0x10, R35 ;  /* 0x00000010ff227819 */ /* 0x000fe20000011623 */
[----:B------:R-:W-:Y:S02]  /*4320*/  HADD2.F32 R7, -RZ, R7.H0_H0 ;  /* 0x20000007ff077230 */ /* 0x000fe40000004100 */
[----:B------:R-:W-:Y:S02]  /*4330*/  HADD2.F32 R33, -RZ, R33.H0_H0 ;  /* 0x20000021ff217230 */ /* 0x000fe40000004100 */
[----:B------:R-:W-:-:S02]  /*4340*/  HADD2.F32 R34, -RZ, R34.H0_H0 ;  /* 0x20000022ff227230 */ /* 0x000fc40000004100 */
[----:B------:R-:W-:Y:S02]  /*4350*/  HADD2.F32 R5, -RZ, R5.H0_H0 ;  /* 0x20000005ff057230 */ /* 0x000fe40000004100 */
[-C--:B------:R-:W-:Y:S01]  /*4360*/  FMUL.FTZ R36, R6, R33.reuse ;  /* 0x0000002106247220 */ /* 0x080fe20000410000 */
[----:B------:R-:W-:Y:S02]  /*4370*/  HADD2.F32 R32, -RZ, R32.H0_H0 ;  /* 0x20000020ff207230 */ /* 0x000fe40000004100 */
[-C--:B------:R-:W-:Y:S01]  /*4380*/  FMUL.FTZ R35, R7, R34.reuse ;  /* 0x0000002207237220 */ /* 0x080fe20000410000 */
[----:B------:R-:W-:Y:S02]  /*4390*/  HADD2.F32 R15, -RZ, R15.H0_H0 ;  /* 0x2000000fff0f7230 */ /* 0x000fe40000004100 */
[----:B------:R-:W-:Y:S01]  /*43a0*/  FMUL.FTZ R33, R5, R33 ;  /* 0x0000002105217220 */ /* 0x000fe20000410000 */
[C---:B------:R-:W-:Y:S01]  /*43b0*/  FMUL.FTZ R38, R14.reuse, R34 ;  /* 0x000000220e267220 */ /* 0x040fe20000410000 */
[----:B------:R-:W-:Y:S01]  /*43c0*/  FFMA.FTZ R35, R14, R32, R35 ;  /* 0x000000200e237223 */ /* 0x000fe20000010023 */
[----:B------:R-:W-:-:S02]  /*43d0*/  HADD2.F32 R14, -RZ, R101.H0_H0 ;  /* 0x20000065ff0e7230 */ /* 0x000fc40000004100 */
[-C--:B------:R-:W-:Y:S01]  /*43e0*/  FFMA.FTZ R36, R5, R15.reuse, -R36 ;  /* 0x0000000f05247223 */ /* 0x080fe20000010824 */
[----:B------:R-:W-:Y:S01]  /*43f0*/  FFMA.FTZ R33, R6, R15, R33 ;  /* 0x0000000f06217223 */ /* 0x000fe20000010021 */
[----:B------:R-:W-:Y:S02]  /*4400*/  HADD2.F32 R101, -RZ, R101.H1_H1 ;  /* 0x30000065ff657230 */ /* 0x000fe40000004100 */
[----:B------:R-:W-:Y:S01]  /*4410*/  FFMA.FTZ R38, R7, R32, -R38 ;  /* 0x0000002007267223 */ /* 0x000fe20000010826 */
[--C-:B------:R-:W-:Y:S02]  /*4420*/  HADD2.F32 R5, -RZ, R4.reuse.H1_H1 ;  /* 0x30000004ff057230 */ /* 0x100fe40000004100 */
[--C-:B------:R-:W-:Y:S02]  /*4430*/  HADD2.F32 R6, -RZ, R11.reuse.H1_H1 ;  /* 0x3000000bff067230 */ /* 0x100fe40000004100 */
[----:B------:R-:W-:Y:S02]  /*4440*/  HADD2.F32 R4, -RZ, R4.H0_H0 ;  /* 0x20000004ff047230 */ /* 0x000fe40000004100 */
[----:B------:R-:W-:Y:S01]  /*4450*/  FMUL.FTZ R15, R5, R14 ;  /* 0x0000000e050f7220 */ /* 0x000fe20000410000 */
[----:B------:R-:W-:-:S02]  /*4460*/  HADD2.F32 R11, -RZ, R11.H0_H0 ;  /* 0x2000000bff0b7230 */ /* 0x000fc40000004100 */
[-C--:B------:R-:W-:Y:S01]  /*4470*/  FMUL.FTZ R32, R6, R101.reuse ;  /* 0x0000006506207220 */ /* 0x080fe20000410000 */
[--C-:B------:R-:W-:Y:S02]  /*4480*/  HADD2.F32 R7, -RZ, R100.reuse.H0_H0 ;  /* 0x20000064ff077230 */ /* 0x100fe40000004100 */
[C---:B------:R-:W-:Y:S01]  /*4490*/  FMUL.FTZ R14, R4.reuse, R14 ;  /* 0x0000000e040e7220 */ /* 0x040fe20000410000 */
[----:B------:R-:W-:Y:S02]  /*44a0*/  HADD2.F32 R100, -RZ, R100.H1_H1 ;  /* 0x30000064ff647230 */ /* 0x000fe40000004100 */
[----:B------:R-:W-:Y:S01]  /*44b0*/  FMUL.FTZ R101, R11, R101 ;  /* 0x000000650b657220 */ /* 0x000fe20000410000 */
[-C--:B------:R-:W-:Y:S01]  /*44c0*/  FFMA.FTZ R15, R4, R7.reuse, -R15 ;  /* 0x00000007040f7223 */ /* 0x080fe2000001080f */
[----:B------:R-:W-:Y:S01]  /*44d0*/  FFMA.FTZ R14, R5, R7, R14 ;  /* 0x00000007050e7223 */ /* 0x000fe2000001000e */
[-C--:B------:R-:W-:Y:S01]  /*44e0*/  FFMA.FTZ R32, R11, R100.reuse, -R32 ;  /* 0x000000640b207223 */ /* 0x080fe20000010820 */
[----:B------:R-:W-:Y:S01]  /*44f0*/  FFMA.FTZ R101, R6, R100, R101 ;  /* 0x0000006406657223 */ /* 0x000fe20000010065 */
[----:B------:R-:W-:-:S02]  /*4500*/  F2FP.F16.F32.PACK_AB R5, R33, R36 ;  /* 0x000000242105723e */ /* 0x000fc400000000ff */
[----:B------:R-:W-:Y:S02]  /*4510*/  F2FP.F16.F32.PACK_AB R7, R35, R38 ;  /* 0x000000262307723e */ /* 0x000fe400000000ff */
[----:B------:R-:W-:Y:S02]  /*4520*/  F2FP.F16.F32.PACK_AB R4, R14, R15 ;  /* 0x0000000f0e04723e */ /* 0x000fe400000000ff */
[----:B------:R-:W-:-:S07]  /*4530*/  F2FP.F16.F32.PACK_AB R6, R101, R32 ;  /* 0x000000206506723e */ /* 0x000fce00000000ff */
.L_x_680:
[----:B------:R-:W-:Y:S05]  /*4540*/  BSYNC B1 ;  /* 0x0000000000017941 */ /* 0x000fea0003800000 */
.L_x_679:
[----:B----4-:R0:W-:Y:S01]  /*4550*/  ST.E.128 desc[UR40][R12.64], R4 ;  /* 0x000000040c007985 */ /* 0x0101e2000c101d28 */
[----:B------:R-:W-:Y:S05]  /*4560*/  BRA `(.L_x_674) ;  /* 0x00000018000c7947 */ /* 0x000fea0003800000 */
.L_x_656:
[----:B------:R-:W-:Y:S01]  /*4570*/  VIADD R12, R200, 0x40 ;  /* 0x00000040c80c7836 */ /* 0x000fe20000000000 */
[----:B------:R-:W-:-:S04]  /*4580*/  CS2R R34, SRZ ;  /* 0x0000000000227805 */ /* 0x000fc8000001ff00 */
[----:B------:R-:W-:-:S04]  /*4590*/  ISETP.GE.AND P2, PT, R12, R92, PT ;  /* 0x0000005c0c00720c */ /* 0x000fc80003f46270 */
[----:B------:R-:W-:-:S13]  /*45a0*/  ISETP.GE.OR P2, PT, R16, R94, P2 ;  /* 0x0000005e1000720c */ /* 0x000fda0001746670 */
[----:B------:R-:W-:Y:S01]  /*45b0*/  @!P2 IADD3 R5, P3, P4, R20, R4, R51 ;  /* 0x000000041405a210 */ /* 0x000fe20007c7e033 */
[----:B------:R-:W0:Y:S03]  /*45c0*/  @!P2 LDC.64 R14, c[0x0][0x3e8] ;  /* 0x0000fa00ff0eab82 */ /* 0x000e260000000a00 */
[----:B------:R-:W-:Y:S02]  /*45d0*/  @!P2 IADD3.X R32, R66, R100, R29, P3, P4 ;  /* 0x000000644220a210 */ /* 0x000fe40001fe841d */
[----:B------:R-:W-:-:S04]  /*45e0*/  @!P2 IADD3 R38, P3, P4, R54, R6, R59 ;  /* 0x000000063626a210 */ /* 0x000fc80007c7e03b */
[----:B------:R-:W-:Y:S02]  /*45f0*/  @!P2 IADD3.X R39, R68, R11, R58, P3, P4 ;  /* 0x0000000b4427a210 */ /* 0x000fe40001fe843a */
[----:B------:R-:W-:-:S04]  /*4600*/  ISETP.GE.AND P3, PT, R200, R92, PT ;  /* 0x0000005cc800720c */ /* 0x000fc80003f66270 */
[----:B------:R-:W-:-:S13]  /*4610*/  ISETP.GE.OR P3, PT, R16, R94, P3 ;  /* 0x0000005e1000720c */ /* 0x000fda0001f66670 */
[----:B------:R-:W1:Y:S01]  /*4620*/  @!P3 LDC.64 R12, c[0x0][0x3e8] ;  /* 0x0000fa00ff0cbb82 */ /* 0x000e620000000a00 */
[----:B------:R-:W-:-:S05]  /*4630*/  @!P3 IADD3 R4, P4, R20, R4, RZ ;  /* 0x000000041404b210 */ /* 0x000fca0007f9e0ff */
[----:B------:R-:W-:Y:S02]  /*4640*/  @!P3 IMAD.X R7, R100, 0x1, R66, P4 ;  /* 0x000000016407b824 */ /* 0x000fe400020e0642 */
[----:B------:R-:W2:Y:S01]  /*4650*/  @!P3 LDC.64 R36, c[0x0][0x400] ;  /* 0x00010000ff24bb82 */ /* 0x000ea20000000a00 */
[----:B-1----:R-:W-:-:S04]  /*4660*/  @!P3 LEA R12, P4, R4, R12, 0x1 ;  /* 0x0000000c040cb211 */ /* 0x002fc800078808ff */
[----:B------:R-:W-:Y:S02]  /*4670*/  @!P3 LEA.HI.X R13, R4, R13, R7, 0x1, P4 ;  /* 0x0000000d040db211 */ /* 0x000fe400020f0c07 */
[----:B------:R-:W-:-:S05]  /*4680*/  @!P3 IADD3 R6, P4, R54, R6, RZ ;  /* 0x000000063606b210 */ /* 0x000fca0007f9e0ff */
[----:B------:R-:W-:Y:S01]  /*4690*/  @!P3 IMAD.X R11, R11, 0x1, R68, P4 ;  /* 0x000000010b0bb824 */ /* 0x000fe200020e0644 */
[----:B--2---:R-:W-:-:S04]  /*46a0*/  @!P3 LEA R36, P4, R6, R36, 0x1 ;  /* 0x000000240624b211 */ /* 0x004fc800078808ff */
[----:B------:R-:W-:Y:S02]  /*46b0*/  @!P3 LEA.HI.X R37, R6, R37, R11, 0x1, P4 ;  /* 0x000000250625b211 */ /* 0x000fe400020f0c0b */
[----:B------:R-:W-:Y:S02]  /*46c0*/  CS2R R6, SRZ ;  /* 0x0000000000067805 */ /* 0x000fe4000001ff00 */
[----:B0-----:R-:W-:-:S04]  /*46d0*/  @!P2 LEA R14, P4, R5, R14, 0x1 ;  /* 0x0000000e050ea211 */ /* 0x001fc800078808ff */
[----:B------:R-:W-:Y:S02]  /*46e0*/  @!P2 LEA.HI.X R15, R5, R15, R32, 0x1, P4 ;  /* 0x0000000f050fa211 */ /* 0x000fe400020f0c20 */
[----:B------:R-:W-:Y:S02]  /*46f0*/  CS2R R4, SRZ ;  /* 0x0000000000047805 */ /* 0x000fe4000001ff00 */
[----:B------:R-:W-:-:S04]  /*4700*/  CS2R R32, SRZ ;  /* 0x0000000000207805 */ /* 0x000fc8000001ff00 */
[----:B------:R0:W2:Y:S04]  /*4710*/  @!P3 LDG.E.128 R4, desc[UR40][R12.64] ;  /* 0x000000280c04b981 */ /* 0x0000a8000c1e1d00 */
[----:B------:R1:W3:Y:S01]  /*4720*/  @!P3 LDG.E.128 R32, desc[UR40][R36.64] ;  /* 0x000000282420b981 */ /* 0x0002e2000c1e1d00 */
[----:B0-----:R-:W0:Y:S01]  /*4730*/  @!P2 LDC.64 R12, c[0x0][0x400] ;  /* 0x00010000ff0cab82 */ /* 0x001e220000000a00 */
[----:B-1----:R-:W-:Y:S02]  /*4740*/  CS2R R36, SRZ ;  /* 0x0000000000247805 */ /* 0x002fe4000001ff00 */
[----:B------:R-:W-:Y:S02]  /*4750*/  CS2R R42, SRZ ;  /* 0x00000000002a7805 */ /* 0x000fe4000001ff00 */
[----:B------:R-:W-:-:S02]  /*4760*/  CS2R R40, SRZ ;  /* 0x0000000000287805 */ /* 0x000fc4000001ff00 */
[----:B0-----:R-:W-:-:S04]  /*4770*/  @!P2 LEA R12, P3, R38, R12, 0x1 ;  /* 0x0000000c260ca211 */ /* 0x001fc800078608ff */
[----:B------:R-:W-:Y:S02]  /*4780*/  @!P2 LEA.HI.X R13, R38, R13, R39, 0x1, P3 ;  /* 0x0000000d260da211 */ /* 0x000fe400018f0c27 */
[----:B------:R-:W-:-:S03]  /*4790*/  CS2R R38, SRZ ;  /* 0x0000000000267805 */ /* 0x000fc6000001ff00 */
[----:B------:R3:W4:Y:S04]  /*47a0*/  @!P2 LDG.E.128 R40, desc[UR40][R12.64] ;  /* 0x000000280c28a981 */ /* 0x000728000c1e1d00 */
[----:B------:R0:W5:Y:S01]  /*47b0*/  @!P2 LDG.E.128 R36, desc[UR40][R14.64] ;  /* 0x000000280e24a981 */ /* 0x000162000c1e1d00 */
[----:B------:R-:W-:Y:S02]  /*47c0*/  ISETP.NE.AND P3, PT, R206, 0x3, PT ;  /* 0x00000003ce00780c */ /* 0x000fe40003f65270 */
[----:B------:R-:W-:Y:S01]  /*47d0*/  ISETP.GE.AND P2, PT, R16, R94, PT ;  /* 0x0000005e1000720c */ /* 0x000fe20003f46270 */
[----:B--2---:R-:W-:Y:S02]  /*47e0*/  IMAD.MOV.U32 R11, RZ, RZ, R6 ;  /* 0x000000ffff0b7224 */ /* 0x004fe400078e0006 */
[----:B---3--:R-:W-:-:S03]  /*47f0*/  IMAD.MOV.U32 R12, RZ, RZ, R35 ;  /* 0x000000ffff0c7224 */ /* 0x008fc600078e0023 */
[----:B------:R-:W-:Y:S01]  /*4800*/  PRMT R114, R11, 0x7610, R114 ;  /* 0x000076100b727816 */ /* 0x000fe20000000072 */
[----:B------:R-:W-:Y:S01]  /*4810*/  IMAD.MOV.U32 R13, RZ, RZ, R32 ;  /* 0x000000ffff0d7224 */ /* 0x000fe200078e0020 */
[----:B------:R-:W-:Y:S01]  /*4820*/  MOV R11, R34 ;  /* 0x00000022000b7202 */ /* 0x000fe20000000f00 */
[----:B0-----:R-:W-:-:S03]  /*4830*/  IMAD.MOV.U32 R14, RZ, RZ, R33 ;  /* 0x000000ffff0e7224 */ /* 0x001fc600078e0021 */
[----:B------:R-:W-:Y:S02]  /*4840*/  PRMT R114, R114, 0x5410, R11 ;  /* 0x0000541072727816 */ /* 0x000fe4000000000b */
[----:B------:R-:W-:Y:S02]  /*4850*/  PRMT R112, R12, 0x5410, R13 ;  /* 0x000054100c707816 */ /* 0x000fe4000000000d */
[----:B------:R-:W-:Y:S01]  /*4860*/  PRMT R103, R14, 0x7610, R103 ;  /* 0x000076100e677816 */ /* 0x000fe20000000067 */
[----:B------:R-:W-:Y:S02]  /*4870*/  IMAD.MOV.U32 R44, RZ, RZ, R7 ;  /* 0x000000ffff2c7224 */ /* 0x000fe400078e0007 */
[----:B------:R-:W-:Y:S02]  /*4880*/  IMAD.MOV.U32 R45, RZ, RZ, R4 ;  /* 0x000000ffff2d7224 */ /* 0x000fe400078e0004 */
[----:B------:R-:W-:-:S03]  /*4890*/  IMAD.MOV.U32 R46, RZ, RZ, R5 ;  /* 0x000000ffff2e7224 */ /* 0x000fc600078e0005 */
[----:B------:R-:W-:Y:S02]  /*48a0*/  PRMT R110, R44, 0x5410, R45 ;  /* 0x000054102c6e7816 */ /* 0x000fe4000000002d */
[----:B------:R-:W-:Y:S01]  /*48b0*/  PRMT R101, R46, 0x7610, R101 ;  /* 0x000076102e657816 */ /* 0x000fe20000000065 */
[----:B-----5:R-:W-:Y:S02]  /*48c0*/  IMAD.MOV.U32 R11, RZ, RZ, R38 ;  /* 0x000000ffff0b7224 */ /* 0x020fe400078e0026 */
[----:B------:R-:W-:Y:S02]  /*48d0*/  IMAD.MOV.U32 R12, RZ, RZ, R39 ;  /* 0x000000ffff0c7224 */ /* 0x000fe400078e0027 */
[----:B------:R-:W-:Y:S02]  /*48e0*/  IMAD.MOV.U32 R13, RZ, RZ, R36 ;  /* 0x000000ffff0d7224 */ /* 0x000fe400078e0024 */
[----:B------:R-:W-:-:S03]  /*48f0*/  IMAD.MOV.U32 R14, RZ, RZ, R37 ;  /* 0x000000ffff0e7224 */ /* 0x000fc600078e0025 */
[----:B------:R-:W-:Y:S01]  /*4900*/  PRMT R107, R13, 0x5410, R12 ;  /* 0x000054100d6b7816 */ /* 0x000fe2000000000c */
[----:B----4-:R-:W-:Y:S01]  /*4910*/  IMAD.MOV.U32 R13, RZ, RZ, R40 ;  /* 0x000000ffff0d7224 */ /* 0x010fe200078e0028 */
[----:B------:R-:W-:Y:S01]  /*4920*/  PRMT R109, R11, 0x5410, R14 ;  /* 0x000054100b6d7816 */ /* 0x000fe2000000000e */
[----:B------:R-:W-:Y:S01]  /*4930*/  IMAD.MOV.U32 R11, RZ, RZ, R42 ;  /* 0x000000ffff0b7224 */ /* 0x000fe200078e002a */
[----:B------:R-:W-:Y:S01]  /*4940*/  MOV R12, R43 ;  /* 0x0000002b000c7202 */ /* 0x000fe20000000f00 */
[----:B------:R-:W-:-:S03]  /*4950*/  IMAD.MOV.U32 R14, RZ, RZ, R41 ;  /* 0x000000ffff0e7224 */ /* 0x000fc600078e0029 */
[----:B------:R-:W-:Y:S02]  /*4960*/  PRMT R113, R13, 0x5410, R12 ;  /* 0x000054100d717816 */ /* 0x000fe4000000000c */
[----:B------:R-:W-:Y:S01]  /*4970*/  PRMT R111, R14, 0x5410, R11 ;  /* 0x000054100e6f7816 */ /* 0x000fe2000000000b */
[----:B------:R-:W-:Y:S06]  /*4980*/  @!P3 BRA `(.L_x_681) ;  /* 0x000000000004b947 */ /* 0x000fec0003800000 */
[----:B------:R-:W-:Y:S01]  /*4990*/  BPT.TRAP 0x1 ;  /* 0x000000040000795c */ /* 0x000fe20000300000 */
.L_x_681:
[----:B------:R-:W-:Y:S01]  /*49a0*/  IMAD R87, R18, 0x8, R19 ;  /* 0x0000000812577824 */ /* 0x000fe200078e0213 */
[----:B------:R-:W-:Y:S01]  /*49b0*/  SHF.L.U32 R93, R204, 0x1f, RZ ;  /* 0x0000001fcc5d7819 */ /* 0x000fe200000006ff */
[----:B------:R-:W0:Y:S01]  /*49c0*/  LDC R94, c[0x0][0x2f4] ;  /* 0x0000bd00ff5e7b82 */ /* 0x000e220000000800 */
[----:B------:R-:W-:Y:S02]  /*49d0*/  BSSY B1, `(.L_x_682) ;  /* 0x0000003000017945 */ /* 0x000fe40003800000 */
[----:B------:R-:W1:Y:S02]  /*49e0*/  SYNCS.PHASECHK.TRANS64.TRYWAIT P4, [R87+URZ+0x22890], R93 ;  /* 0x0228905d570075a7 */ /* 0x000e64000808017f */
[----:B-1----:R-:W-:Y:S05]  /*49f0*/  @!P4 BRA `(.L_x_683) ;  /* 0x0000016000d4c947 */ /* 0x002fea0003800000 */
.L_x_929:
[----:B------:R-:W-:Y:S05]  /*4a00*/  BSYNC B1 ;  /* 0x0000000000017941 */ /* 0x000fea0003800000 */
.L_x_682:
[----:B------:R-:W-:Y:S01]  /*4a10*/  UMOV UR4, 0xffffffff ;  /* 0xffffffff00047882 */ /* 0x000fe20000000000 */
[----:B0-----:R-:W-:Y:S02]  /*4a20*/  IMAD.IADD R100, R94, 0x1, -R61 ;  /* 0x000000015e647824 */ /* 0x001fe400078e0a3d */
[----:B------:R-:W-:Y:S05]  /*4a30*/  BRA.DIV UR4, `(.L_x_684) ;  /* 0x0000016204d87947 */ /* 0x000fea000b800000 */
[----:B------:R0:W2:Y:S04]  /*4a40*/  SHFL.IDX PT, R99, R97, RZ, 0x1c1f ;  /* 0x001c1fff61637589 */ /* 0x0000a800000e0000 */
[----:B------:R0:W3:Y:S02]  /*4a50*/  SHFL.IDX PT, R98, R95, RZ, 0x1c1f ;  /* 0x001c1fff5f627589 */ /* 0x0000e400000e0000 */
.L_x_933:
[----:B------:R-:W-:Y:S01]  /*4a60*/  ISETP.GE.OR P4, PT, R200, R92, P1 ;  /* 0x0000005cc800720c */ /* 0x000fe20000f86670 */
[----:B------:R-:W-:-:S12]  /*4a70*/  BSSY B1, `(.L_x_685) ;  /* 0x0000073000017945 */ /* 0x000fd80003800000 */
[----:B------:R-:W-:Y:S05]  /*4a80*/  @P4 BRA `(.L_x_686) ;  /* 0x0000000400c44947 */ /* 0x000fea0003800000 */
[----:B------:R-:W4:Y:S01]  /*4a90*/  LDL R14, [R1+0x1c] ;  /* 0x00001c00010e7983 */ /* 0x000f220000100800 */
[----:B------:R-:W-:Y:S01]  /*4aa0*/  SEL R11, R61, R100, !P0 ;  /* 0x000000643d0b7207 */ /* 0x000fe20004000000 */
[----:B------:R-:W-:Y:S03]  /*4ab0*/  BSSY B2, `(.L_x_687) ;  /* 0x0000066000027945 */ /* 0x000fe60003800000 */
[----:B------:R-:W-:-:S04]  /*4ac0*/  SHF.R.S32.HI R12, RZ, 0x1f, R11 ;  /* 0x0000001fff0c7819 */ /* 0x000fc8000001140b */
[----:B------:R-:W-:-:S04]  /*4ad0*/  LEA.HI R12, R12, R11, RZ, 0x4 ;  /* 0x0000000b0c0c7211 */ /* 0x000fc800078f20ff */
[----:B------:R-:W-:Y:S01]  /*4ae0*/  LEA.HI.SX32 R11, R12, R69, 0x1c ;  /* 0x000000450c0b7211 */ /* 0x000fe200078fe2ff */
[----:B------:R-:W-:-:S04]  /*4af0*/  IMAD R12, R18, 0x1800, R85 ;  /* 0x00001800120c7824 */ /* 0x000fc800078e0255 */
[----:B------:R-:W-:Y:S02]  /*4b00*/  IMAD.SHL.U32 R11, R11, 0x8, RZ ;  /* 0x000000080b0b7824 */ /* 0x000fe400078e00ff */
[----:B------:R-:W-:-:S03]  /*4b10*/  IMAD R12, R12, 0x2, R19 ;  /* 0x000000020c0c7824 */ /* 0x000fc600078e0213 */
[----:B------:R-:W-:-:S04]  /*4b20*/  LOP3.LUT R13, R73, 0x38, R11, 0xf8, !PT ;  /* 0x00000038490d7812 */ /* 0x000fc800078ef80b */
[----:B------:R-:W-:-:S05]  /*4b30*/  LOP3.LUT R13, R13, R76, RZ, 0x3c, !PT ;  /* 0x0000004c0d0d7212 */ /* 0x000fca00078e3cff */
[----:B----4-:R-:W-:-:S04]  /*4b40*/  IMAD R13, R14, 0x200, R13 ;  /* 0x000002000e0d7824 */ /* 0x010fc800078e020d */
[----:B------:R-:W-:-:S04]  /*4b50*/  IMAD R14, R18, 0x1800, R13 ;  /* 0x00001800120e7824 */ /* 0x000fc800078e020d */
[----:B------:R-:W-:Y:S02]  /*4b60*/  IMAD R44, R14, 0x2, R19 ;  /* 0x000000020e2c7824 */ /* 0x000fe400078e0213 */
[----:B------:R-:W4:Y:S04]  /*4b70*/  LDS.128 R12, [R12+0x1c400] ;  /* 0x01c400000c0c7984 */ /* 0x000f280000000c00 */
[----:B------:R-:W0:Y:S01]  /*4b80*/  LDS.128 R44, [R44+0x1c400] ;  /* 0x01c400002c2c7984 */ /* 0x000e220000000c00 */
[----:B------:R-:W-:Y:S05]  /*4b90*/  @P2 BRA `(.L_x_688) ;  /* 0x00000004005c2947 */ /* 0x000fea0003800000 */
[----:B------:R-:W-:Y:S01]  /*4ba0*/  HADD2.F32 R103, -RZ, R103.H0_H0 ;  /* 0x20000067ff677230 */ /* 0x000fe20000004100 */
[----:B------:R-:W-:Y:S01]  /*4bb0*/  SHF.R.U32.HI R106, RZ, 0x10, R33 ;  /* 0x00000010ff6a7819 */ /* 0x000fe20000011621 */
[----:B0-----:R-:W-:Y:S01]  /*4bc0*/  HADD2.F32 R96, -RZ, R45.H0_H0 ;  /* 0x2000002dff607230 */ /* 0x001fe20000004100 */
[----:B------:R-:W-:Y:S01]  /*4bd0*/  SHF.R.U32.HI R104, RZ, 0x10, R5 ;  /* 0x00000010ff687819 */ /* 0x000fe20000011605 */
[----:B----4-:R-:W-:Y:S01]  /*4be0*/  HADD2.F32 R102, -RZ, R13.H0_H0 ;  /* 0x2000000dff667230 */ /* 0x010fe20000004100 */
[----:B------:R-:W-:Y:S01]  /*4bf0*/  SHF.R.U64 R32, R32, 0x10, R33 ;  /* 0x0000001020207819 */ /* 0x000fe20000001221 */
[----:B------:R-:W-:Y:S02]  /*4c00*/  HADD2.F32 R101, -RZ, R101.H0_H0 ;  /* 0x20000065ff657230 */ /* 0x000fe40000004100 */
[-C--:B------:R-:W-:Y:S01]  /*4c10*/  FMUL.FTZ R105, R96, R103.reuse ;  /* 0x0000006760697220 */ /* 0x080fe20000410000 */
[----:B------:R-:W-:Y:S02]  /*4c20*/  HADD2.F32 R106, -RZ, R106.H0_H0 ;  /* 0x2000006aff6a7230 */ /* 0x000fe40000004100 */
[----:B------:R-:W-:Y:S01]  /*4c30*/  FMUL.FTZ R103, R102, R103 ;  /* 0x0000006766677220 */ /* 0x000fe20000410000 */
[----:B------:R-:W-:-:S02]  /*4c40*/  HADD2.F32 R104, -RZ, R104.H0_H0 ;  /* 0x20000068ff687230 */ /* 0x000fc40000004100 */
[----:B------:R-:W-:Y:S01]  /*4c50*/  FFMA.FTZ R102, R102, R101, -R105 ;  /* 0x0000006566667223 */ /* 0x000fe20000010869 */
[----:B------:R-:W-:Y:S01]  /*4c60*/  MOV R33, R15 ;  /* 0x0000000f00217202 */ /* 0x000fe20000000f00 */
[----:B------:R-:W-:Y:S01]  /*4c70*/  FFMA.FTZ R96, R96, R101, R103 ;  /* 0x0000006560607223 */ /* 0x000fe20000010067 */
[----:B------:R-:W-:Y:S01]  /*4c80*/  HADD2.F32 R101, -RZ, R45.H1_H1 ;  /* 0x3000002dff657230 */ /* 0x000fe20000004100 */
[----:B------:R-:W-:Y:S01]  /*4c90*/  SHF.R.U64 R4, R4, 0x10, R5 ;  /* 0x0000001004047819 */ /* 0x000fe20000001205 */
[----:B------:R-:W-:Y:S01]  /*4ca0*/  HADD2.F32 R45, -RZ, R13.H1_H1 ;  /* 0x3000000dff2d7230 */ /* 0x000fe20000004100 */
[----:B------:R-:W-:Y:S01]  /*4cb0*/  SHF.R.U64 R34, R34, 0x10, R35 ;  /* 0x0000001022227819 */ /* 0x000fe20000001223 */
[----:B------:R-:W-:Y:S02]  /*4cc0*/  HADD2.F32 R15, -RZ, R47.H0_H0 ;  /* 0x2000002fff0f7230 */ /* 0x000fe40000004100 */
[----:B------:R-:W-:Y:S01]  /*4cd0*/  FMUL.FTZ R108, R101, R106 ;  /* 0x0000006a656c7220 */ /* 0x000fe20000410000 */
[----:B------:R-:W-:-:S02]  /*4ce0*/  HADD2.F32 R32, -RZ, R32.H0_H0 ;  /* 0x20000020ff207230 */ /* 0x000fc40000004100 */
[C---:B------:R-:W-:Y:S01]  /*4cf0*/  FMUL.FTZ R106, R45.reuse, R106 ;  /* 0x0000006a2d6a7220 */ /* 0x040fe20000410000 */
[----:B------:R-:W-:Y:S01]  /*4d00*/  SHF.R.U64 R6, R6, 0x10, R7 ;  /* 0x0000001006067819 */ /* 0x000fe20000001207 */
[-C--:B------:R-:W-:Y:S01]  /*4d10*/  FFMA.FTZ R45, R45, R104.reuse, -R108 ;  /* 0x000000682d2d7223 */ /* 0x080fe2000001086c */
[----:B------:R-:W-:Y:S02]  /*4d20*/  HADD2.F32 R34, -RZ, R34.H0_H0 ;  /* 0x20000022ff227230 */ /* 0x000fe40000004100 */
[----:B------:R-:W-:Y:S01]  /*4d30*/  FFMA.FTZ R13, R101, R104, R106 ;  /* 0x00000068650d7223 */ /* 0x000fe2000001006a */
[----:B------:R-:W-:Y:S02]  /*4d40*/  HADD2.F32 R106, -RZ, R112.H0_H0 ;  /* 0x20000070ff6a7230 */ /* 0x000fe40000004100 */
[----:B------:R-:W-:Y:S01]  /*4d50*/  HADD2.F32 R104, -RZ, R110.H0_H0 ;  /* 0x2000006eff687230 */ /* 0x000fe20000004100 */
[----:B------:R-:W-:Y:S01]  /*4d60*/  F2FP.F16.F32.PACK_AB R45, R45, R102 ;  /* 0x000000662d2d723e */ /* 0x000fe200000000ff */
[----:B------:R-:W-:-:S02]  /*4d70*/  HADD2.F32 R101, -RZ, R33.H0_H0 ;  /* 0x20000021ff657230 */ /* 0x000fc40000004100 */
[----:B------:R-:W-:Y:S01]  /*4d80*/  FMUL.FTZ R108, R15, R106 ;  /* 0x0000006a0f6c7220 */ /* 0x000fe20000410000 */
[----:B------:R-:W-:Y:S01]  /*4d90*/  HADD2.F32 R112, -RZ, R112.H1_H1 ;  /* 0x30000070ff707230 */ /* 0x000fe20000004100 */
[----:B------:R-:W-:Y:S01]  /*4da0*/  F2FP.F16.F32.PACK_AB R96, R13, R96 ;  /* 0x000000600d60723e */ /* 0x000fe200000000ff */
[----:B------:R-:W-:Y:S02]  /*4db0*/  HADD2.F32 R6, -RZ, R6.H0_H0 ;  /* 0x20000006ff067230 */ /* 0x000fe40000004100 */
[C---:B------:R-:W-:Y:S01]  /*4dc0*/  FFMA.FTZ R5, R101.reuse, R104, -R108 ;  /* 0x0000006865057223 */ /* 0x040fe2000001086c */
[----:B------:R-:W-:Y:S01]  /*4dd0*/  FMUL.FTZ R106, R101, R106 ;  /* 0x0000006a656a7220 */ /* 0x000fe20000410000 */
[----:B------:R-:W-:Y:S01]  /*4de0*/  SHF.R.U32.HI R101, RZ, 0x10, R35 ;  /* 0x00000010ff657819 */ /* 0x000fe20000011623 */
[----:B------:R-:W-:Y:S01]  /*4df0*/  HADD2.F32 R108, -RZ, R110.H1_H1 ;  /* 0x3000006eff6c7230 */ /* 0x000fe20000004100 */
[----:B------:R-:W-:Y:S01]  /*4e00*/  SHF.R.U32.HI R35, RZ, 0x10, R7 ;  /* 0x00000010ff237819 */ /* 0x000fe20000011607 */
[----:B------:R-:W-:Y:S01]  /*4e10*/  FFMA.FTZ R15, R15, R104, R106 ;  /* 0x000000680f0f7223 */ /* 0x000fe2000001006a */
[----:B------:R-:W-:-:S02]  /*4e20*/  HADD2.F32 R106, -RZ, R47.H1_H1 ;  /* 0x3000002fff6a7230 */ /* 0x000fc40000004100 */
[----:B------:R-:W-:Y:S02]  /*4e30*/  HADD2.F32 R101, -RZ, R101.H0_H0 ;  /* 0x20000065ff657230 */ /* 0x000fe40000004100 */
[----:B------:R-:W-:Y:S02]  /*4e40*/  HADD2.F32 R104, -RZ, R33.H1_H1 ;  /* 0x30000021ff687230 */ /* 0x000fe40000004100 */
[----:B------:R-:W-:Y:S02]  /*4e50*/  HADD2.F32 R33, -RZ, R35.H0_H0 ;  /* 0x20000023ff217230 */ /* 0x000fe40000004100 */
[-C--:B------:R-:W-:Y:S01]  /*4e60*/  FMUL.FTZ R35, R106, R101.reuse ;  /* 0x000000656a237220 */ /* 0x080fe20000410000 */
[----:B------:R-:W-:Y:S02]  /*4e70*/  HADD2.F32 R47, -RZ, R12.H1_H1 ;  /* 0x3000000cff2f7230 */ /* 0x000fe40000004100 */
[----:B------:R-:W-:Y:S01]  /*4e80*/  FMUL.FTZ R101, R104, R101 ;  /* 0x0000006568657220 */ /* 0x000fe20000410000 */
[----:B------:R-:W-:-:S02]  /*4e90*/  HADD2.F32 R7, -RZ, R14.H1_H1 ;  /* 0x3000000eff077230 */ /* 0x000fc40000004100 */
[-C--:B------:R-:W-:Y:S01]  /*4ea0*/  FFMA.FTZ R104, R104, R33.reuse, -R35 ;  /* 0x0000002168687223 */ /* 0x080fe20000010823 */
[----:B------:R-:W-:Y:S02]  /*4eb0*/  HADD2.F32 R35, -RZ, R44.H0_H0 ;  /* 0x2000002cff237230 */ /* 0x000fe40000004100 */
[----:B------:R-:W-:Y:S01]  /*4ec0*/  FFMA.FTZ R106, R106, R33, R101 ;  /* 0x000000216a6a7223 */ /* 0x000fe20000010065 */
[----:B------:R-:W-:Y:S02]  /*4ed0*/  HADD2.F32 R33, -RZ, R12.H0_H0 ;  /* 0x2000000cff217230 */ /* 0x000fe40000004100 */
[----:B------:R-:W-:Y:S02]  /*4ee0*/  HADD2.F32 R12, -RZ, R4.H0_H0 ;  /* 0x20000004ff0c7230 */ /* 0x000fe40000004100 */
[-C--:B------:R-:W-:Y:S01]  /*4ef0*/  FMUL.FTZ R110, R35, R112.reuse ;  /* 0x00000070236e7220 */ /* 0x080fe20000410000 */
[----:B------:R-:W-:Y:S02]  /*4f00*/  HADD2.F32 R101, -RZ, R114.H1_H1 ;  /* 0x30000072ff657230 */ /* 0x000fe40000004100 */
[C---:B------:R-:W-:Y:S01]  /*4f10*/  FMUL.FTZ R112, R33.reuse, R112 ;  /* 0x0000007021707220 */ /* 0x040fe20000410000 */
[----:B------:R-:W-:Y:S01]  /*4f20*/  F2FP.F16.F32.PACK_AB R5, R104, R5 ;  /* 0x000000056805723e */ /* 0x000fe200000000ff */
[-C--:B------:R-:W-:Y:S01]  /*4f30*/  FFMA.FTZ R33, R33, R108.reuse, -R110 ;  /* 0x0000006c21217223 */ /* 0x080fe2000001086e */
[----:B------:R-:W-:Y:S01]  /*4f40*/  F2FP.F16.F32.PACK_AB R106, R106, R15 ;  /* 0x0000000f6a6a723e */ /* 0x000fe200000000ff */
[----:B------:R-:W-:Y:S01]  /*4f50*/  FFMA.FTZ R112, R35, R108, R112 ;  /* 0x0000006c23707223 */ /* 0x000fe20000010070 */
[----:B------:R-:W-:-:S02]  /*4f60*/  HADD2.F32 R35, -RZ, R44.H1_H1 ;  /* 0x3000002cff237230 */ /* 0x000fc40000004100 */
[----:B------:R-:W-:Y:S02]  /*4f70*/  IMAD.MOV.U32 R13, RZ, RZ, R45 ;  /* 0x000000ffff0d7224 */ /* 0x000fe400078e002d */
[----:B------:R-:W-:Y:S02]  /*4f80*/  IMAD.MOV.U32 R45, RZ, RZ, R96 ;  /* 0x000000ffff2d7224 */ /* 0x000fe400078e0060 */
[-C--:B------:R-:W-:Y:S01]  /*4f90*/  FMUL.FTZ R4, R35, R32.reuse ;  /* 0x0000002023047220 */ /* 0x080fe20000410000 */
[C---:B------:R-:W-:Y:S01]  /*4fa0*/  FMUL.FTZ R32, R47.reuse, R32 ;  /* 0x000000202f207220 */ /* 0x040fe20000410000 */
[----:B------:R-:W-:Y:S02]  /*4fb0*/  IMAD.MOV.U32 R15, RZ, RZ, R5 ;  /* 0x000000ffff0f7224 */ /* 0x000fe400078e0005 */
[-C--:B------:R-:W-:Y:S01]  /*4fc0*/  FFMA.FTZ R4, R47, R12.reuse, -R4 ;  /* 0x0000000c2f047223 */ /* 0x080fe20000010804 */
[----:B------:R-:W-:Y:S01]  /*4fd0*/  FFMA.FTZ R35, R35, R12, R32 ;  /* 0x0000000c23237223 */ /* 0x000fe20000010020 */
[----:B------:R-:W-:-:S02]  /*4fe0*/  HADD2.F32 R32, -RZ, R46.H0_H0 ;  /* 0x2000002eff207230 */ /* 0x000fc40000004100 */
[----:B------:R-:W-:Y:S01]  /*4ff0*/  HADD2.F32 R12, -RZ, R14.H0_H0 ;  /* 0x2000000eff0c7230 */ /* 0x000fe20000004100 */
[----:B------:R-:W-:Y:S01]  /*5000*/  F2FP.F16.F32.PACK_AB R44, R4, R33 ;  /* 0x00000021042c723e */ /* 0x000fe200000000ff */
[----:B------:R-:W-:Y:S02]  /*5010*/  HADD2.F32 R47, -RZ, R114.H0_H0 ;  /* 0x20000072ff2f7230 */ /* 0x000fe40000004100 */
[-C--:B------:R-:W-:Y:S01]  /*5020*/  FMUL.FTZ R103, R32, R101.reuse ;  /* 0x0000006520677220 */ /* 0x080fe20000410000 */
[----:B------:R-:W-:Y:S02]  /*5030*/  HADD2.F32 R46, -RZ, R46.H1_H1 ;  /* 0x3000002eff2e7230 */ /* 0x000fe40000004100 */
[C---:B------:R-:W-:Y:S01]  /*5040*/  FMUL.FTZ R101, R12.reuse, R101 ;  /* 0x000000650c657220 */ /* 0x040fe20000410000 */
[----:B------:R-:W-:Y:S01]  /*5050*/  F2FP.F16.F32.PACK_AB R35, R35, R112 ;  /* 0x000000702323723e */ /* 0x000fe200000000ff */
[-C--:B------:R-:W-:Y:S02]  /*5060*/  FFMA.FTZ R12, R12, R47.reuse, -R103 ;  /* 0x0000002f0c0c7223 */ /* 0x080fe40000010867 */
[----:B------:R-:W-:Y:S01]  /*5070*/  FFMA.FTZ R32, R32, R47, R101 ;  /* 0x0000002f20207223 */ /* 0x000fe20000010065 */
[-C--:B------:R-:W-:Y:S01]  /*5080*/  FMUL.FTZ R14, R46, R34.reuse ;  /* 0x000000222e0e7220 */ /* 0x080fe20000410000 */
[----:B------:R-:W-:-:S03]  /*5090*/  FMUL.FTZ R47, R7, R34 ;  /* 0x00000022072f7220 */ /* 0x000fc60000410000 */
[-C--:B------:R-:W-:Y:S01]  /*50a0*/  FFMA.FTZ R7, R7, R6.reuse, -R14 ;  /* 0x0000000607077223 */ /* 0x080fe2000001080e */
[----:B------:R-:W-:-:S04]  /*50b0*/  FFMA.FTZ R47, R46, R6, R47 ;  /* 0x000000062e2f7223 */ /* 0x000fc8000001002f */
[----:B------:R-:W-:Y:S01]  /*50c0*/  F2FP.F16.F32.PACK_AB R14, R7, R12 ;  /* 0x0000000c070e723e */ /* 0x000fe200000000ff */
[----:B------:R-:W-:Y:S01]  /*50d0*/  IMAD.MOV.U32 R12, RZ, RZ, R44 ;  /* 0x000000ffff0c7224 */ /* 0x000fe200078e002c */
[----:B------:R-:W-:Y:S01]  /*50e0*/  F2FP.F16.F32.PACK_AB R46, R47, R32 ;  /* 0x000000202f2e723e */ /* 0x000fe200000000ff */
[----:B------:R-:W-:Y:S02]  /*50f0*/  IMAD.MOV.U32 R44, RZ, RZ, R35 ;  /* 0x000000ffff2c7224 */ /* 0x000fe400078e0023 */
[----:B------:R-:W-:-:S07]  /*5100*/  IMAD.MOV.U32 R47, RZ, RZ, R106 ;  /* 0x000000ffff2f7224 */ /* 0x000fce00078e006a */
.L_x_688:
[----:B------:R-:W-:Y:S05]  /*5110*/  BSYNC B2 ;  /* 0x0000000000027941 */ /* 0x000fea0003800000 */
.L_x_687:
[C---:B---3--:R-:W-:Y:S01]  /*5120*/  LEA R4, P4, R70.reuse, R98, 0x1 ;  /* 0x0000006246047211 */ /* 0x048fe200078808ff */
[----:B------:R-:W-:Y:S02]  /*5130*/  IMAD.MOV.U32 R6, RZ, RZ, R98 ;  /* 0x000000ffff067224 */ /* 0x000fe400078e0062 */
[----:B--2---:R-:W-:Y:S01]  /*5140*/  IMAD.MOV.U32 R7, RZ, RZ, R99 ;  /* 0x000000ffff077224 */ /* 0x004fe200078e0063 */
[----:B------:R-:W-:Y:S02]  /*5150*/  LEA.HI.X R5, R70, R99, R72, 0x1, P4 ;  /* 0x0000006346057211 */ /* 0x000fe400020f0c48 */
[----:B------:R-:W-:-:S03]  /*5160*/  ISETP.GE.AND P4, PT, R11, R94, PT ;  /* 0x0000005e0b00720c */ /* 0x000fc60003f86270 */
[----:B----4-:R4:W-:Y:S10]  /*5170*/  ST.E.128 desc[UR40][R4.64], R12 ;  /* 0x0000000c04007985 */ /* 0x0109f4000c101d28 */
[----:B------:R-:W-:-:S05]  /*5180*/  @!P4 IMAD.WIDE R6, R11, 0x2, R6 ;  /* 0x000000020b06c825 */ /* 0x000fca00078e0206 */
[----:B0-----:R4:W-:Y:S02]  /*5190*/  @!P4 ST.E.128 desc[UR40][R6.64], R44 ;  /* 0x0000002c0600c985 */ /* 0x0019e4000c101d28 */
.L_x_686:
[----:B------:R-:W-:Y:S05]  /*51a0*/  BSYNC B1 ;  /* 0x0000000000017941 */ /* 0x000fea0003800000 */
.L_x_685:
[----:B------:R-:W-:-:S03]  /*51b0*/  UMOV UR4, 0xffffffff ;  /* 0xffffffff00047882 */ /* 0x000fc60000000000 */
[----:B------:R-:W-:Y:S05]  /*51c0*/  BRA.DIV UR4, `(.L_x_689) ;  /* 0x0000015e04407947 */ /* 0x000fea000b800000 */
[----:B0-----:R-:W0:Y:S04]  /*51d0*/  SHFL.IDX PT, R97, R97, 0x1, 0x1c1f ;  /* 0x003c1f0061617f89 */ /* 0x001e2800000e0000 */
[----:B------:R0:W0:Y:S02]  /*51e0*/  SHFL.IDX PT, R96, R95, 0x1, 0x1c1f ;  /* 0x003c1f005f607f89 */ /* 0x00002400000e0000 */
.L_x_937:
[----:B----4-:R-:W-:-:S04]  /*51f0*/  IADD3 R4, R200, 0x40, RZ ;  /* 0x00000040c8047810 */ /* 0x010fc80007ffe0ff */
[----:B------:R-:W-:-:S13]  /*5200*/  ISETP.GE.OR P4, PT, R4, R92, P1 ;  /* 0x0000005c0400720c */ /* 0x000fda0000f86670 */
[----:B------:R-:W-:Y:S05]  /*5210*/  @P4 BRA `(.L_x_674) ;  /* 0x0000000800e04947 */ /* 0x000fea0003800000 */
[----:B------:R-:W4:Y:S01]  /*5220*/  LDL R6, [R1+0x20] ;  /* 0x0000200001067983 */ /* 0x000f220000100800 */
[----:B------:R-:W-:Y:S01]  /*5230*/  SEL R100, R61, R100, !P0 ;  /* 0x000000643d647207 */ /* 0x000fe20004000000 */
[----:B------:R-:W-:Y:S01]  /*5240*/  VIADD R7, R200, 0x40 ;  /* 0x00000040c8077836 */ /* 0x000fe20000000000 */
[----:B0-----:R-:W-:Y:S01]  /*5250*/  LEA R32, P4, R70, R96, 0x1 ;  /* 0x0000006046207211 */ /* 0x001fe200078808ff */
[----:B------:R-:W-:Y:S01]  /*5260*/  VIADD R4, R200, 0x40 ;  /* 0x00000040c8047836 */ /* 0x000fe20000000000 */
[----:B------:R-:W-:Y:S01]  /*5270*/  SHF.R.S32.HI R5, RZ, 0x1f, R100 ;  /* 0x0000001fff057819 */ /* 0x000fe20000011464 */
[----:B------:R-:W-:Y:S01]  /*5280*/  IMAD.SHL.U32 R7, R7, 0x40, RZ ;  /* 0x0000004007077824 */ /* 0x000fe200078e00ff */
[----:B------:R-:W-:Y:S01]  /*5290*/  BSSY B1, `(.L_x_690) ;  /* 0x0000066000017945 */ /* 0x000fe20003800000 */
[----:B------:R-:W-:Y:S01]  /*52a0*/  IMAD.SHL.U32 R4, R4, 0x40, RZ ;  /* 0x0000004004047824 */ /* 0x000fe200078e00ff */
[----:B------:R-:W-:Y:S02]  /*52b0*/  LEA.HI R100, R5, R100, RZ, 0x4 ;  /* 0x0000006405647211 */ /* 0x000fe400078f20ff */
[----:B------:R-:W-:-:S02]  /*52c0*/  LOP3.LUT R7, R7, 0x1c0, RZ, 0xc0, !PT ;  /* 0x000001c007077812 */ /* 0x000fc400078ec0ff */
[----:B------:R-:W-:Y:S02]  /*52d0*/  LEA.HI.SX32 R11, R100, R69, 0x1c ;  /* 0x00000045640b7211 */ /* 0x000fe400078fe2ff */
[----:B------:R-:W-:Y:S02]  /*52e0*/  LOP3.LUT R4, R4, 0x1c0, RZ, 0xc0, !PT ;  /* 0x000001c004047812 */ /* 0x000fe400078ec0ff */
[----:B------:R-:W-:Y:S01]  /*52f0*/  SHF.R.U32.HI R7, RZ, 0x3, R7 ;  /* 0x00000003ff077819 */ /* 0x000fe20000011607 */
[----:B------:R-:W-:Y:S01]  /*5300*/  IMAD.SHL.U32 R11, R11, 0x8, RZ ;  /* 0x000000080b0b7824 */ /* 0x000fe200078e00ff */
[----:B------:R-:W-:-:S04]  /*5310*/  LEA.HI.X R33, R70, R97, R72, 0x1, P4 ;  /* 0x0000006146217211 */ /* 0x000fc800020f0c48 */
[----:B------:R-:W-:-:S04]  /*5320*/  LOP3.LUT R4, R4, 0x38, R11, 0xf8, !PT ;  /* 0x0000003804047812 */ /* 0x000fc800078ef80b */
[----:B------:R-:W-:-:S05]  /*5330*/  LOP3.LUT R4, R4, R7, RZ, 0x3c, !PT ;  /* 0x0000000704047212 */ /* 0x000fca00078e3cff */
[----:B----4-:R-:W-:Y:S02]  /*5340*/  IMAD.IADD R5, R6, 0x1, R4 ;  /* 0x0000000106057824 */ /* 0x010fe400078e0204 */
[C---:B------:R-:W-:Y:S02]  /*5350*/  IMAD R4, R18.reuse, 0x1800, R74 ;  /* 0x0000180012047824 */ /* 0x040fe400078e024a */
[----:B------:R-:W-:Y:S02]  /*5360*/  IMAD R6, R18, 0x1800, R5 ;  /* 0x0000180012067824 */ /* 0x000fe400078e0205 */
[--C-:B------:R-:W-:Y:S02]  /*5370*/  IMAD R4, R4, 0x2, R19.reuse ;  /* 0x0000000204047824 */ /* 0x100fe400078e0213 */
[----:B------:R-:W-:-:S04]  /*5380*/  IMAD R12, R6, 0x2, R19 ;  /* 0x00000002060c7824 */ /* 0x000fc800078e0213 */
[----:B------:R-:W0:Y:S04]  /*5390*/  LDS.128 R4, [R4+0x1c400] ;  /* 0x01c4000004047984 */ /* 0x000e280000000c00 */
[----:B------:R-:W4:Y:S01]  /*53a0*/  LDS.128 R12, [R12+0x1c400] ;  /* 0x01c400000c0c7984 */ /* 0x000f220000000c00 */
[----:B------:R-:W-:Y:S05]  /*53b0*/  @P2 BRA `(.L_x_691) ;  /* 0x00000004004c2947 */ /* 0x000fea0003800000 */
[----:B------:R-:W-:Y:S01]  /*53c0*/  SHF.R.U64 R34, R36, 0x10, R37 ;  /* 0x0000001024227819 */ /* 0x000fe20000001225 */
[----:B---3--:R-:W-:Y:S01]  /*53d0*/  HADD2.F32 R98, -RZ, R111.H0_H0 ;  /* 0x2000006fff627230 */ /* 0x008fe20000004100 */
[--C-:B------:R-:W-:Y:S01]  /*53e0*/  SHF.R.U64 R36, R38, 0x10, R39.reuse ;  /* 0x0000001026247819 */ /* 0x100fe20000001227 */
[----:B------:R-:W-:Y:S01]  /*53f0*/  HADD2.F32 R46, -RZ, R109.H1_H1 ;  /* 0x3000006dff2e7230 */ /* 0x000fe20000004100 */
[----:B------:R-:W-:Y:S01]  /*5400*/  SHF.R.U32.HI R38, RZ, 0x10, R39 ;  /* 0x00000010ff267819 */ /* 0x000fe20000011627 */
[----:B------:R-:W-:Y:S01]  /*5410*/  HADD2.F32 R34, -RZ, R34.H0_H0 ;  /* 0x20000022ff227230 */ /* 0x000fe20000004100 */
[----:B----4-:R-:W-:Y:S01]  /*5420*/  MOV R39, R13 ;  /* 0x0000000d00277202 */ /* 0x010fe20000000f00 */
[----:B0-----:R-:W-:Y:S01]  /*5430*/  IMAD.MOV.U32 R13, RZ, RZ, R7 ;  /* 0x000000ffff0d7224 */ /* 0x001fe200078e0007 */
[--C-:B------:R-:W-:Y:S01]  /*5440*/  SHF.R.U64 R35, R40, 0x10, R41.reuse ;  /* 0x0000001028237819 */ /* 0x100fe20000001229 */
[----:B------:R-:W-:Y:S01]  /*5450*/  HADD2.F32 R7, -RZ, R5.H0_H0 ;  /* 0x20000005ff077230 */ /* 0x000fe20000004100 */
[----:B------:R-:W-:Y:S01]  /*5460*/  SHF.R.U32.HI R40, RZ, 0x10, R41 ;  /* 0x00000010ff287819 */ /* 0x000fe20000011629 */
[--C-:B------:R-:W-:Y:S01]  /*5470*/  HADD2.F32 R41, -RZ, R39.reuse.H0_H0 ;  /* 0x20000027ff297230 */ /* 0x100fe20000004100 */
[----:B------:R-:W-:Y:S01]  /*5480*/  SHF.R.U32.HI R44, RZ, 0x10, R37 ;  /* 0x00000010ff2c7819 */ /* 0x000fe20000011625 */
[----:B------:R-:W-:Y:S01]  /*5490*/  HADD2.F32 R39, -RZ, R39.H1_H1 ;  /* 0x30000027ff277230 */ /* 0x000fe20000004100 */
[--C-:B------:R-:W-:Y:S01]  /*54a0*/  SHF.R.U64 R37, R42, 0x10, R43.reuse ;  /* 0x000000102a257819 */ /* 0x100fe2000000122b */
[----:B------:R-:W-:Y:S01]  /*54b0*/  HADD2.F32 R111, -RZ, R111.H1_H1 ;  /* 0x3000006fff6f7230 */ /* 0x000fe20000004100 */
[----:B------:R-:W-:Y:S01]  /*54c0*/  SHF.R.U32.HI R42, RZ, 0x10, R43 ;  /* 0x00000010ff2a7819 */ /* 0x000fe2000001162b */
[----:B------:R-:W-:-:S02]  /*54d0*/  HADD2.F32 R43, -RZ, R40.H0_H0 ;  /* 0x20000028ff2b7230 */ /* 0x000fc40000004100 */
[-C--:B------:R-:W-:Y:S01]  /*54e0*/  FMUL.FTZ R100, R41, R98.reuse ;  /* 0x0000006229647220 */ /* 0x080fe20000410000 */
[----:B------:R-:W-:Y:S02]  /*54f0*/  HADD2.F32 R40, -RZ, R5.H1_H1 ;  /* 0x30000005ff287230 */ /* 0x000fe40000004100 */
[C---:B------:R-:W-:Y:S01]  /*5500*/  FMUL.FTZ R98, R7.reuse, R98 ;  /* 0x0000006207627220 */ /* 0x040fe20000410000 */
[----:B------:R-:W-:Y:S02]  /*5510*/  HADD2.F32 R44, -RZ, R44.H0_H0 ;  /* 0x2000002cff2c7230 */ /* 0x000fe40000004100 */
[-C--:B------:R-:W-:Y:S01]  /*5520*/  FFMA.FTZ R5, R7, R46.reuse, -R100 ;  /* 0x0000002e07057223 */ /* 0x080fe20000010864 */
[-C--:B------:R-:W-:Y:S01]  /*5530*/  FMUL.FTZ R45, R39, R43.reuse ;  /* 0x0000002b272d7220 */ /* 0x080fe20000410000 */
[----:B------:R-:W-:Y:S01]  /*5540*/  FMUL.FTZ R100, R40, R43 ;  /* 0x0000002b28647220 */ /* 0x000fe20000410000 */
[----:B------:R-:W-:Y:S01]  /*5550*/  FFMA.FTZ R7, R41, R46, R98 ;  /* 0x0000002e29077223 */ /* 0x000fe20000010062 */
[----:B------:R-:W-:-:S02]  /*5560*/  HADD2.F32 R98, -RZ, R113.H1_H1 ;  /* 0x30000071ff627230 */ /* 0x000fc40000004100 */
[-C--:B------:R-:W-:Y:S01]  /*5570*/  FFMA.FTZ R40, R40, R44.reuse, -R45 ;  /* 0x0000002c28287223 */ /* 0x080fe2000001082d */
[----:B------:R-:W-:Y:S01]  /*5580*/  FFMA.FTZ R44, R39, R44, R100 ;  /* 0x0000002c272c7223 */ /* 0x000fe20000010064 */
[--C-:B------:R-:W-:Y:S02]  /*5590*/  HADD2.F32 R41, -RZ, R15.reuse.H0_H0 ;  /* 0x2000000fff297230 */ /* 0x100fe40000004100 */
[----:B------:R-:W-:Y:S01]  /*55a0*/  HADD2.F32 R43, -RZ, R15.H1_H1 ;  /* 0x3000000fff2b7230 */ /* 0x000fe20000004100 */
[----:B------:R-:W-:Y:S01]  /*55b0*/  F2FP.F16.F32.PACK_AB R5, R40, R5 ;  /* 0x000000052805723e */ /* 0x000fe200000000ff */
[----:B------:R-:W-:Y:S02]  /*55c0*/  HADD2.F32 R100, -RZ, R42.H0_H0 ;  /* 0x2000002aff647230 */ /* 0x000fe40000004100 */
[--C-:B------:R-:W-:Y:S02]  /*55d0*/  HADD2.F32 R39, -RZ, R13.reuse.H1_H1 ;  /* 0x3000000dff277230 */ /* 0x100fe40000004100 */
[----:B------:R-:W-:-:S02]  /*55e0*/  HADD2.F32 R15, -RZ, R13.H0_H0 ;  /* 0x2000000dff0f7230 */ /* 0x000fc40000004100 */
[-C--:B------:R-:W-:Y:S01]  /*55f0*/  FMUL.FTZ R102, R43, R100.reuse ;  /* 0x000000642b667220 */ /* 0x080fe20000410000 */
[----:B------:R-:W-:Y:S02]  /*5600*/  HADD2.F32 R46, -RZ, R107.H1_H1 ;  /* 0x3000006bff2e7230 */ /* 0x000fe40000004100 */
[----:B------:R-:W-:Y:S01]  /*5610*/  FMUL.FTZ R100, R39, R100 ;  /* 0x0000006427647220 */ /* 0x000fe20000410000 */
[----:B------:R-:W-:Y:S02]  /*5620*/  HADD2.F32 R42, -RZ, R38.H0_H0 ;  /* 0x20000026ff2a7230 */ /* 0x000fe40000004100 */
[-C--:B------:R-:W-:Y:S01]  /*5630*/  FMUL.FTZ R38, R41, R98.reuse ;  /* 0x0000006229267220 */ /* 0x080fe20000410000 */
[C---:B------:R-:W-:Y:S01]  /*5640*/  FMUL.FTZ R98, R15.reuse, R98 ;  /* 0x000000620f627220 */ /* 0x040fe20000410000 */
[----:B------:R-:W-:Y:S02]  /*5650*/  HADD2.F32 R109, -RZ, R109.H0_H0 ;  /* 0x2000006dff6d7230 */ /* 0x000fe40000004100 */
[----:B------:R-:W-:Y:S01]  /*5660*/  FFMA.FTZ R13, R15, R46, -R38 ;  /* 0x0000002e0f0d7223 */ /* 0x000fe20000010826 */
[-C--:B------:R-:W-:Y:S01]  /*5670*/  FFMA.FTZ R38, R39, R42.reuse, -R102 ;  /* 0x0000002a27267223 */ /* 0x080fe20000010866 */
[----:B------:R-:W-:Y:S01]  /*5680*/  FFMA.FTZ R42, R43, R42, R100 ;  /* 0x0000002a2b2a7223 */ /* 0x000fe20000010064 */
[----:B------:R-:W-:Y:S01]  /*5690*/  FFMA.FTZ R15, R41, R46, R98 ;  /* 0x0000002e290f7223 */ /* 0x000fe20000010062 */
[----:B------:R-:W-:-:S02]  /*56a0*/  HADD2.F32 R100, -RZ, R35.H0_H0 ;  /* 0x20000023ff647230 */ /* 0x000fc40000004100 */
[----:B------:R-:W-:Y:S01]  /*56b0*/  HADD2.F32 R98, -RZ, R113.H0_H0 ;  /* 0x20000071ff627230 */ /* 0x000fe20000004100 */
[----:B------:R-:W-:Y:S01]  /*56c0*/  F2FP.F16.F32.PACK_AB R38, R38, R13 ;  /* 0x0000000d2626723e */ /* 0x000fe200000000ff */
[----:B------:R-:W-:Y:S01]  /*56d0*/  HADD2.F32 R41, -RZ, R12.H0_H0 ;  /* 0x2000000cff297230 */ /* 0x000fe20000004100 */
[----:B------:R-:W-:Y:S01]  /*56e0*/  F2FP.F16.F32.PACK_AB R13, R44, R7 ;  /* 0x000000072c0d723e */ /* 0x000fe200000000ff */
[----:B------:R-:W-:Y:S01]  /*56f0*/  HADD2.F32 R35, -RZ, R4.H0_H0 ;  /* 0x20000004ff237230 */ /* 0x000fe20000004100 */
[----:B------:R-:W-:Y:S01]  /*5700*/  F2FP.F16.F32.PACK_AB R15, R42, R15 ;  /* 0x0000000f2a0f723e */ /* 0x000fe200000000ff */
[----:B------:R-:W-:Y:S02]  /*5710*/  HADD2.F32 R43, -RZ, R12.H1_H1 ;  /* 0x3000000cff2b7230 */ /* 0x000fe40000004100 */
[----:B------:R-:W-:Y:S02]  /*5720*/  HADD2.F32 R39, -RZ, R4.H1_H1 ;  /* 0x30000004ff277230 */ /* 0x000fe40000004100 */
[----:B------:R-:W-:Y:S01]  /*5730*/  FMUL.FTZ R4, R41, R98 ;  /* 0x0000006229047220 */ /* 0x000fe20000410000 */
[----:B------:R-:W-:-:S02]  /*5740*/  HADD2.F32 R46, -RZ, R107.H0_H0 ;  /* 0x2000006bff2e7230 */ /* 0x000fc40000004100 */
[----:B------:R-:W-:Y:S01]  /*5750*/  FMUL.FTZ R12, R35, R98 ;  /* 0x00000062230c7220 */ /* 0x000fe20000410000 */
[-C--:B------:R-:W-:Y:S01]  /*5760*/  FMUL.FTZ R98, R43, R100.reuse ;  /* 0x000000642b627220 */ /* 0x080fe20000410000 */
[----:B------:R-:W-:Y:S01]  /*5770*/  FMUL.FTZ R100, R39, R100 ;  /* 0x0000006427647220 */ /* 0x000fe20000410000 */
[----:B------:R-:W-:Y:S02]  /*5780*/  IMAD.MOV.U32 R7, RZ, RZ, R38 ;  /* 0x000000ffff077224 */ /* 0x000fe400078e0026 */
[-C--:B------:R-:W-:Y:S01]  /*5790*/  FFMA.FTZ R12, R41, R46.reuse, R12 ;  /* 0x0000002e290c7223 */ /* 0x080fe2000001000c */
[----:B------:R-:W-:Y:S01]  /*57a0*/  FFMA.FTZ R4, R35, R46, -R4 ;  /* 0x0000002e23047223 */ /* 0x000fe20000010804 */
[----:B------:R-:W-:Y:S02]  /*57b0*/  HADD2.F32 R41, -RZ, R37.H0_H0 ;  /* 0x20000025ff297230 */ /* 0x000fe40000004100 */
[-C--:B------:R-:W-:Y:S01]  /*57c0*/  FFMA.FTZ R35, R39, R34.reuse, -R98 ;  /* 0x0000002227237223 */ /* 0x080fe20000010862 */
[----:B------:R-:W-:Y:S01]  /*57d0*/  FFMA.FTZ R43, R43, R34, R100 ;  /* 0x000000222b2b7223 */ /* 0x000fe20000010064 */
[----:B------:R-:W-:-:S02]  /*57e0*/  HADD2.F32 R37, -RZ, R14.H0_H0 ;  /* 0x2000000eff257230 */ /* 0x000fc40000004100 */
[----:B------:R-:W-:Y:S01]  /*57f0*/  HADD2.F32 R34, -RZ, R6.H0_H0 ;  /* 0x20000006ff227230 */ /* 0x000fe20000004100 */
[----:B------:R-:W-:Y:S01]  /*5800*/  F2FP.F16.F32.PACK_AB R4, R35, R4 ;  /* 0x000000042304723e */ /* 0x000fe200000000ff */
[----:B------:R-:W-:Y:S02]  /*5810*/  HADD2.F32 R14, -RZ, R14.H1_H1 ;  /* 0x3000000eff0e7230 */ /* 0x000fe40000004100 */
[----:B------:R-:W-:Y:S01]  /*5820*/  FMUL.FTZ R45, R37, R111 ;  /* 0x0000006f252d7220 */ /* 0x000fe20000410000 */
[----:B------:R-:W-:Y:S01]  /*5830*/  HADD2.F32 R6, -RZ, R6.H1_H1 ;  /* 0x30000006ff067230 */ /* 0x000fe20000004100 */
[----:B------:R-:W-:Y:S01]  /*5840*/  F2FP.F16.F32.PACK_AB R12, R43, R12 ;  /* 0x0000000c2b0c723e */ /* 0x000fe200000000ff */
[----:B------:R-:W-:Y:S02]  /*5850*/  HADD2.F32 R39, -RZ, R36.H0_H0 ;  /* 0x20000024ff277230 */ /* 0x000fe40000004100 */
[----:B------:R-:W-:Y:S01]  /*5860*/  FMUL.FTZ R47, R14, R41 ;  /* 0x000000290e2f7220 */ /* 0x000fe20000410000 */
[----:B------:R-:W-:Y:S01]  /*5870*/  FMUL.FTZ R36, R34, R111 ;  /* 0x0000006f22247220 */ /* 0x000fe20000410000 */
[----:B------:R-:W-:Y:S01]  /*5880*/  FMUL.FTZ R41, R6, R41 ;  /* 0x0000002906297220 */ /* 0x000fe20000410000 */
[----:B------:R-:W-:Y:S01]  /*5890*/  FFMA.FTZ R45, R34, R109, -R45 ;  /* 0x0000006d222d7223 */ /* 0x000fe2000001082d */
[----:B------:R-:W-:Y:S01]  /*58a0*/  FFMA.FTZ R6, R6, R39, -R47 ;  /* 0x0000002706067223 */ /* 0x000fe2000001082f */
[----:B------:R-:W-:Y:S01]  /*58b0*/  FFMA.FTZ R36, R37, R109, R36 ;  /* 0x0000006d25247223 */ /* 0x000fe20000010024 */
[----:B------:R-:W-:-:S03]  /*58c0*/  FFMA.FTZ R41, R14, R39, R41 ;  /* 0x000000270e297223 */ /* 0x000fc60000010029 */
[----:B------:R-:W-:Y:S02]  /*58d0*/  F2FP.F16.F32.PACK_AB R6, R6, R45 ;  /* 0x0000002d0606723e */ /* 0x000fe400000000ff */
[----:B------:R-:W-:-:S07]  /*58e0*/  F2FP.F16.F32.PACK_AB R14, R41, R36 ;  /* 0x00000024290e723e */ /* 0x000fce00000000ff */
.L_x_691:
[----:B------:R-:W-:Y:S05]  /*58f0*/  BSYNC B1 ;  /* 0x0000000000017941 */ /* 0x000fea0003800000 */
.L_x_690:
[----:B------:R-:W-:Y:S01]  /*5900*/  ISETP.GE.AND P2, PT, R11, R94, PT ;  /* 0x0000005e0b00720c */ /* 0x000fe20003f46270 */
[----:B0-----:R0:W-:Y:S02]  /*5910*/  ST.E.128 desc[UR40][R32.64], R4 ;  /* 0x0000000420007985 */ /* 0x0011e4000c101d28 */
[----:B0-----:R-:W-:Y:S02]  /*5920*/  IMAD.MOV.U32 R4, RZ, RZ, R96 ;  /* 0x000000ffff047224 */ /* 0x001fe400078e0060 */
[----:B------:R-:W-:-:S08]  /*5930*/  IMAD.MOV.U32 R5, RZ, RZ, R97 ;  /* 0x000000ffff057224 */ /* 0x000fd000078e0061 */
[----:B------:R-:W-:Y:S05]  /*5940*/  @P2 BRA `(.L_x_674) ;  /* 0x0000000400142947 */ /* 0x000fea0003800000 */
[----:B------:R-:W-:-:S05]  /*5950*/  IMAD.WIDE R4, R11, 0x2, R4 ;  /* 0x000000020b047825 */ /* 0x000fca00078e0204 */
[----:B----4-:R0:W-:Y:S01]  /*5960*/  ST.E.128 desc[UR40][R4.64], R12 ;  /* 0x0000000c04007985 */ /* 0x0101e2000c101d28 */
[----:B------:R-:W-:Y:S05]  /*5970*/  BRA `(.L_x_674) ;  /* 0x0000000400087947 */ /* 0x000fea0003800000 */
.L_x_655:
[----:B------:R-:W-:-:S13]  /*5980*/  ISETP.NE.AND P3, PT, R206, 0x3, PT ;  /* 0x00000003ce00780c */ /* 0x000fda0003f65270 */
[----:B------:R-:W-:Y:S05]  /*5990*/  @!P3 BRA `(.L_x_692) ;  /* 0x000000000004b947 */ /* 0x000fea0003800000 */
[----:B------:R-:W-:Y:S01]  /*59a0*/  BPT.TRAP 0x1 ;  /* 0x000000040000795c */ /* 0x000fe20000300000 */
.L_x_692:
[----:B------:R-:W-:Y:S01]  /*59b0*/  IMAD R87, R18, 0x8, R19 ;  /* 0x0000000812577824 */ /* 0x000fe200078e0213 */
[----:B------:R-:W-:Y:S01]  /*59c0*/  SHF.L.U32 R93, R204, 0x1f, RZ ;  /* 0x0000001fcc5d7819 */ /* 0x000fe200000006ff */
[----:B------:R-:W-:Y:S01]  /*59d0*/  BSSY B1, `(.L_x_693) ;  /* 0x0000004000017945 */ /* 0x000fe20003800000 */
[----:B------:R-:W-:Y:S02]  /*59e0*/  SHF.R.S32.HI R90, RZ, 0x1f, R89 ;  /* 0x0000001fff5a7819 */ /* 0x000fe40000011459 */
[----:B------:R-:W1:Y:S02]  /*59f0*/  SYNCS.PHASECHK.TRANS64.TRYWAIT P2, [R87+URZ+0x22890], R93 ;  /* 0x0228905d570075a7 */ /* 0x000e64000804017f */
[----:B-1----:R-:W-:Y:S05]  /*5a00*/  @!P2 BRA `(.L_x_694) ;  /* 0x00000154007ca947 */ /* 0x002fea0003800000 */
.L_x_938:
[----:B------:R-:W-:Y:S05]  /*5a10*/  BSYNC B1 ;  /* 0x0000000000017941 */ /* 0x000fea0003800000 */
.L_x_693:
[----:B------:R-:W-:Y:S01]  /*5a20*/  ULDC.64 UR4, c[0x0][0x300] ;  /* 0x0000c00000047ab9 */ /* 0x000fe20000000a00 */
[----:B-----5:R-:W-:Y:S01]  /*5a30*/  SHF.R.S32.HI R91, RZ, 0x1f, R88 ;  /* 0x0000001fff5b7819 */ /* 0x020fe20000011458 */
[----:B------:R-:W-:Y:S01]  /*5a40*/  IMAD R6, R90, UR4, RZ ;  /* 0x000000045a067c24 */ /* 0x000fe2000f8e02ff */
[----:B------:R-:W-:Y:S01]  /*5a50*/  ULDC.64 UR6, c[0x0][0x2e8] ;  /* 0x0000ba0000067ab9 */ /* 0x000fe20000000a00 */
[----:B0-----:R-:W-:-:S04]  /*5a60*/  IMAD.WIDE.U32 R4, R89, UR4, RZ ;  /* 0x0000000459047c25 */ /* 0x001fc8000f8e00ff */
[----:B------:R-:W-:Y:S01]  /*5a70*/  IMAD R7, R89, UR5, R6 ;  /* 0x0000000559077c24 */ /* 0x000fe2000f8e0206 */
[----:B------:R-:W-:Y:S01]  /*5a80*/  ULDC.64 UR4, c[0x0][0x310] ;  /* 0x0000c40000047ab9 */ /* 0x000fe20000000a00 */
[----:B------:R-:W-:Y:S02]  /*5a90*/  IMAD R92, R27, -0x60, R24 ;  /* 0xffffffa01b5c7824 */ /* 0x000fe400078e0218 */
[----:B------:R-:W-:Y:S02]  /*5aa0*/  IMAD R11, R91, UR4, RZ ;  /* 0x000000045b0b7c24 */ /* 0x000fe4000f8e02ff */
[----:B------:R-:W-:Y:S01]  /*5ab0*/  IMAD.IADD R5, R5, 0x1, R7 ;  /* 0x0000000105057824 */ /* 0x000fe200078e0207 */
[----:B------:R-:W-:Y:S01]  /*5ac0*/  VIMNMX R92, R92, 0x60, PT ;  /* 0x000000605c5c7848 */ /* 0x000fe20003fe0100 */
[C---:B------:R-:W-:Y:S02]  /*5ad0*/  IMAD R11, R88.reuse, UR5, R11 ;  /* 0x00000005580b7c24 */ /* 0x040fe4000f8e020b */
[----:B------:R-:W-:Y:S01]  /*5ae0*/  IMAD.WIDE.U32 R4, R88, UR4, R4 ;  /* 0x0000000458047c25 */ /* 0x000fe2000f8e0004 */
[----:B------:R-:W-:-:S03]  /*5af0*/  ULDC.64 UR4, c[0x0][0x308] ;  /* 0x0000c20000047ab9 */ /* 0x000fc60000000a00 */
[----:B------:R-:W-:Y:S02]  /*5b00*/  IMAD.IADD R5, R5, 0x1, R11 ;  /* 0x0000000105057824 */ /* 0x000fe400078e020b */
[----:B------:R-:W-:Y:S02]  /*5b10*/  IMAD.IADD R34, R92, 0x1, -R200 ;  /* 0x000000015c227824 */ /* 0x000fe400078e0ac8 */
[----:B------:R-:W-:Y:S01]  /*5b20*/  IMAD.WIDE.U32 R4, R201, UR4, R4 ;  /* 0x00000004c9047c25 */ /* 0x000fe2000f8e0004 */
[----:B------:R-:W-:-:S03]  /*5b30*/  UMOV UR4, 0xffffffff ;  /* 0xffffffff00047882 */ /* 0x000fc60000000000 */
[----:B------:R-:W-:Y:S01]  /*5b40*/  IMAD R33, R201, UR5, R5 ;  /* 0x00000005c9217c24 */ /* 0x000fe2000f8e0205 */
[----:B------:R-:W-:-:S04]  /*5b50*/  LEA R32, P2, R4, UR6, 0x1 ;  /* 0x0000000604207c11 */ /* 0x000fc8000f8408ff */
[----:B------:R-:W-:Y:S02]  /*5b60*/  LEA.HI.X R33, R4, UR7, R33, 0x1, P2 ;  /* 0x0000000704217c11 */ /* 0x000fe400090f0c21 */
[----:B------:R-:W-:Y:S01]  /*5b70*/  ISETP.GE.AND P2, PT, R34, 0x1, PT ;  /* 0x000000012200780c */ /* 0x000fe20003f46270 */
[----:B------:R-:W-:-:S12]  /*5b80*/  BRA.DIV UR4, `(.L_x_695) ;  /* 0x0000015604307947 */ /* 0x000fd8000b800000 */
[----:B------:R0:W2:Y:S04]  /*5b90*/  SHFL.IDX PT, R5, R33, RZ, 0x1c1f ;  /* 0x001c1fff21057589 */ /* 0x0000a800000e0000 */
[----:B------:R0:W3:Y:S02]  /*5ba0*/  SHFL.IDX PT, R7, R32, RZ, 0x1c1f ;  /* 0x001c1fff20077589 */ /* 0x0000e400000e0000 */
.L_x_942:
[----:B------:R-:W-:Y:S04]  /*5bb0*/  BSSY B1, `(.L_x_696) ;  /* 0x000000d000017945 */ /* 0x000fe80003800000 */
[----:B------:R-:W-:Y:S05]  /*5bc0*/  @!P2 BRA `(.L_x_697) ;  /* 0x00000000002ca947 */ /* 0x000fea0003800000 */
[----:B------:R-:W-:Y:S02]  /*5bd0*/  ULDC UR4, c[0x0][0x2f4] ;  /* 0x0000bd0000047ab9 */ /* 0x000fe40000000800 */
[----:B------:R-:W-:-:S13]  /*5be0*/  ISETP.GE.AND P2, PT, R16, UR4, PT ;  /* 0x0000000410007c0c */ /* 0x000fda000bf46270 */
[----:B---3--:R-:W-:-:S04]  /*5bf0*/  @!P2 LEA R14, P4, R16, R7, 0x1 ;  /* 0x00000007100ea211 */ /* 0x008fc800078808ff */
[----:B--2---:R-:W-:Y:S02]  /*5c00*/  @!P2 LEA.HI.X R15, R16, R5, R17, 0x1, P4 ;  /* 0x00000005100fa211 */ /* 0x004fe400020f0c11 */
[----:B------:R-:W-:-:S13]  /*5c10*/  ISETP.GE.AND P4, PT, R2, UR4, PT ;  /* 0x0000000402007c0c */ /* 0x000fda000bf86270 */
[----:B------:R-:W-:-:S04]  /*5c20*/  @!P4 LEA R12, P5, R2, R7, 0x1 ;  /* 0x00000007020cc211 */ /* 0x000fc800078a08ff */
[----:B------:R-:W-:Y:S02]  /*5c30*/  @!P4 LEA.HI.X R13, R2, R5, R202, 0x1, P5 ;  /* 0x00000005020dc211 */ /* 0x000fe400028f0cca */
[----:B------:R-:W2:Y:S04]  /*5c40*/  @!P2 LDS.128 R4, [R98] ;  /* 0x000000006204a984 */ /* 0x000ea80000000c00 */
[----:B--2---:R-:W-:Y:S04]  /*5c50*/  @!P2 ST.E.128 desc[UR40][R14.64], R4 ;  /* 0x000000040e00a985 */ /* 0x004fe8000c101d28 */
[----:B------:R-:W2:Y:S04]  /*5c60*/  @!P4 LDS.128 R4, [R96] ;  /* 0x000000006004c984 */ /* 0x000ea80000000c00 */
[----:B--2---:R4:W-:Y:S02]  /*5c70*/  @!P4 ST.E.128 desc[UR40][R12.64], R4 ;  /* 0x000000040c00c985 */ /* 0x0049e4000c101d28 */
.L_x_697:
[----:B------:R-:W-:Y:S05]  /*5c80*/  BSYNC B1 ;  /* 0x0000000000017941 */ /* 0x000fea0003800000 */
.L_x_696:
[----:B------:R-:W-:-:S03]  /*5c90*/  UMOV UR4, 0xffffffff ;  /* 0xffffffff00047882 */ /* 0x000fc60000000000 */
[----:B------:R-:W-:Y:S05]  /*5ca0*/  BRA.DIV UR4, `(.L_x_698) ;  /* 0x0000015604347947 */ /* 0x000fea000b800000 */
[----:B--2-4-:R2:W4:Y:S04]  /*5cb0*/  SHFL.IDX PT, R5, R33, 0x1, 0x1c1f ;  /* 0x003c1f0021057f89 */ /* 0x01452800000e0000 */
[----:B---3--:R2:W3:Y:S02]  /*5cc0*/  SHFL.IDX PT, R7, R32, 0x1, 0x1c1f ;  /* 0x003c1f0020077f89 */ /* 0x0084e400000e0000 */
.L_x_946:
[----:B------:R-:W-:-:S13]  /*5cd0*/  ISETP.GE.AND P2, PT, R34, 0x41, PT ;  /* 0x000000412200780c */ /* 0x000fda0003f46270 */
[----:B------:R-:W-:Y:S05]  /*5ce0*/  @!P2 BRA `(.L_x_674) ;  /* 0x00000000002ca947 */ /* 0x000fea0003800000 */
[----:B------:R-:W-:Y:S02]  /*5cf0*/  ULDC UR4, c[0x0][0x2f4] ;  /* 0x0000bd0000047ab9 */ /* 0x000fe40000000800 */
[----:B------:R-:W-:-:S13]  /*5d00*/  ISETP.GE.AND P2, PT, R16, UR4, PT ;  /* 0x0000000410007c0c */ /* 0x000fda000bf46270 */
[----:B---3--:R-:W-:-:S04]  /*5d10*/  @!P2 LEA R14, P4, R16, R7, 0x1 ;  /* 0x00000007100ea211 */ /* 0x008fc800078808ff */
[----:B----4-:R-:W-:Y:S02]  /*5d20*/  @!P2 LEA.HI.X R15, R16, R5, R17, 0x1, P4 ;  /* 0x00000005100fa211 */ /* 0x010fe400020f0c11 */
[----:B------:R-:W-:-:S13]  /*5d30*/  ISETP.GE.AND P4, PT, R2, UR4, PT ;  /* 0x0000000402007c0c */ /* 0x000fda000bf86270 */
[----:B------:R-:W-:-:S04]  /*5d40*/  @!P4 LEA R12, P5, R2, R7, 0x1 ;  /* 0x00000007020cc211 */ /* 0x000fc800078a08ff */
[----:B------:R-:W-:Y:S02]  /*5d50*/  @!P4 LEA.HI.X R13, R2, R5, R202, 0x1, P5 ;  /* 0x00000005020dc211 */ /* 0x000fe400028f0cca */
[----:B------:R-:W3:Y:S04]  /*5d60*/  @!P2 LDS.128 R4, [R98+0x2000] ;  /* 0x002000006204a984 */ /* 0x000ee80000000c00 */
[----:B---3--:R-:W-:Y:S04]  /*5d70*/  @!P2 ST.E.128 desc[UR40][R14.64], R4 ;  /* 0x000000040e00a985 */ /* 0x008fe8000c101d28 */
[----:B------:R-:W3:Y:S04]  /*5d80*/  @!P4 LDS.128 R4, [R96+0x2000] ;  /* 0x002000006004c984 */ /* 0x000ee80000000c00 */
[----:B---3--:R3:W-:Y:S02]  /*5d90*/  @!P4 ST.E.128 desc[UR40][R12.64], R4 ;  /* 0x000000040c00c985 */ /* 0x0087e4000c101d28 */
.L_x_674:
[----:B------:R-:W-:Y:S05]  /*5da0*/  BSYNC B0 ;  /* 0x0000000000007941 */ /* 0x000fea0003800000 */
.L_x_654:
[----:B0--34-:R-:W0:Y:S01]  /*5db0*/  S2R R4, SR_TID.X ;  /* 0x0000000000047919 */ /* 0x019e220000002100 */
[----:B------:R-:W-:Y:S01]  /*5dc0*/  @!PT LDS RZ, [RZ] ;  /* 0x00000000fffff984 */ /* 0x000fe20000000800 */
[----:B------:R-:W-:Y:S01]  /*5dd0*/  @!PT LDS RZ, [RZ] ;  /* 0x00000000fffff984 */ /* 0x000fe20000000800 */
[----:B------:R-:W-:Y:S01]  /*5de0*/  @!PT LDS RZ, [RZ] ;  /* 0x00000000fffff984 */ /* 0x000fe20000000800 */
[----:B------:R-:W-:Y:S01]  /*5df0*/  @!PT LDS RZ, [RZ] ;  /* 0x00000000fffff984 */ /* 0x000fe20000000800 */
[----:B------:R3:W-:Y:S06]  /*5e00*/  MEMBAR.ALL.CTA ;  /* 0x0000000000007992 */ /* 0x0007ec0000008000 */
[----:B---3--:R-:W3:Y:S01]  /*5e10*/  FENCE.VIEW.ASYNC.S ;  /* 0x00000000000073c6 */ /* 0x008ee20000000000 */
[----:B------:R-:W-:Y:S05]  /*5e20*/  WARPSYNC.ALL ;  /* 0x0000000000007948 */ /* 0x000fea0003800000 */
[----:B------:R-:W-:Y:S01]  /*5e30*/  BSSY B0, `(.L_x_699) ;  /* 0x0000009000007945 */ /* 0x000fe20003800000 */
[----:B0-----:R-:W-:Y:S01]  /*5e40*/  LOP3.LUT R4, R4, 0x7f, RZ, 0xc0, !PT ;  /* 0x0000007f04047812 */ /* 0x001fe200078ec0ff */
[----:B---3--:R0:W-:Y:S03]  /*5e50*/  BAR.SYNC.DEFER_BLOCKING R60, 0x80 ;  /* 0x0002003c0000751d */ /* 0x0081e60000010000 */
[----:B------:R-:W-:-:S13]  /*5e60*/  ISETP.NE.AND P2, PT, R4, RZ, PT ;  /* 0x000000ff0400720c */ /* 0x000fda0003f45270 */
[----:B------:R-:W-:-:S04]  /*5e70*/  @!P2 IADD3 R4, R87, 0x228a0, RZ ;  /* 0x000228a05704a810 */ /* 0x000fc80007ffe0ff */
[----:B------:R-:W-:-:S04]  /*5e80*/  @!P2 PRMT R4, RZ, 0x654, R4 ;  /* 0x00000654ff04a816 */ /* 0x000fc80000000004 */
[----:B------:R0:W-:Y:S01]  /*5e90*/  @!P2 SYNCS.ARRIVE.TRANS64.RED.A1T0 RZ, [R4+URZ], RZ ;  /* 0x000000ff04ffa9a7 */ /* 0x0001e2000810043f */
[----:B------:R-:W-:Y:S05]  /*5ea0*/  @!P3 BRA `(.L_x_700) ;  /* 0x000000000004b947 */ /* 0x000fea0003800000 */
[----:B------:R-:W-:Y:S01]  /*5eb0*/  BPT.TRAP 0x1 ;  /* 0x000000040000795c */ /* 0x000fe20000300000 */
.L_x_700:
[----:B------:R-:W-:Y:S05]  /*5ec0*/  BSYNC B0 ;  /* 0x0000000000007941 */ /* 0x000fea0003800000 */
.L_x_699:
[----:B------:R-:W3:Y:S01]  /*5ed0*/  SYNCS.PHASECHK.TRANS64.TRYWAIT P3, [R87+URZ+0x228b0], R93 ;  /* 0x0228b05d570075a7 */ /* 0x000ee2000806017f */
[----:B------:R-:W-:Y:S04]  /*5ee0*/  BSSY B0, `(.L_x_701) ;  /* 0x0000002000007945 */ /* 0x000fe80003800000 */
[----:B---3--:R-:W-:Y:S05]  /*5ef0*/  @!P3 BRA `(.L_x_702) ;  /* 0x0000015000ecb947 */ /* 0x008fea0003800000 */
.L_x_947:
[----:B------:R-:W-:Y:S05]  /*5f00*/  BSYNC B0 ;  /* 0x0000000000007941 */ /* 0x000fea0003800000 */
.L_x_701:
[----:B------:R-:W-:Y:S01]  /*5f10*/  ULDC.64 UR4, c[0x0][0x328] ;  /* 0x0000ca0000047ab9 */ /* 0x000fe20000000a00 */
[----:B------:R-:W-:Y:S01]  /*5f20*/  ULDC.64 UR6, c[0x0][0x318] ;  /* 0x0000c60000067ab9 */ /* 0x000fe20000000a00 */
[----:B------:R-:W-:Y:S01]  /*5f30*/  IMAD R90, R90, UR4, RZ ;  /* 0x000000045a5a7c24 */ /* 0x000fe2000f8e02ff */
[----:B------:R-:W-:Y:S01]  /*5f40*/  BSSY B0, `(.L_x_703) ;  /* 0x0000040000007945 */ /* 0x000fe20003800000 */
[----:B0-----:R-:W-:-:S04]  /*5f50*/  IMAD.WIDE.U32 R4, R89, UR4, RZ ;  /* 0x0000000459047c25 */ /* 0x001fc8000f8e00ff */
[----:B------:R-:W-:Y:S01]  /*5f60*/  IMAD R89, R89, UR5, R90 ;  /* 0x0000000559597c24 */ /* 0x000fe2000f8e025a */
[----:B------:R-:W-:Y:S01]  /*5f70*/  ULDC.64 UR4, c[0x0][0x338] ;  /* 0x0000ce0000047ab9 */ /* 0x000fe20000000a00 */
[----:B------:R-:W-:Y:S02]  /*5f80*/  IMAD.IADD R92, R92, 0x1, -R200 ;  /* 0x000000015c5c7824 */ /* 0x000fe400078e0ac8 */
[----:B------:R-:W-:Y:S02]  /*5f90*/  IMAD R91, R91, UR4, RZ ;  /* 0x000000045b5b7c24 */ /* 0x000fe4000f8e02ff */
[----:B------:R-:W-:Y:S02]  /*5fa0*/  IMAD.IADD R5, R5, 0x1, R89 ;  /* 0x0000000105057824 */ /* 0x000fe400078e0259 */
[C---:B------:R-:W-:Y:S02]  /*5fb0*/  IMAD R91, R88.reuse, UR5, R91 ;  /* 0x00000005585b7c24 */ /* 0x040fe4000f8e025b */
[----:B------:R-:W-:Y:S01]  /*5fc0*/  IMAD.WIDE.U32 R4, R88, UR4, R4 ;  /* 0x0000000458047c25 */ /* 0x000fe2000f8e0004 */
[----:B------:R-:W-:-:S03]  /*5fd0*/  ULDC.64 UR4, c[0x0][0x330] ;  /* 0x0000cc0000047ab9 */ /* 0x000fc60000000a00 */
[----:B------:R-:W-:Y:S02]  /*5fe0*/  IMAD.IADD R5, R5, 0x1, R91 ;  /* 0x0000000105057824 */ /* 0x000fe400078e025b */
[----:B------:R-:W-:Y:S02]  /*5ff0*/  IMAD R34, R18, 0x6000, R82 ;  /* 0x0000600012227824 */ /* 0x000fe400078e0252 */
[----:B------:R-:W-:-:S04]  /*6000*/  IMAD.WIDE.U32 R4, R201, UR4, R4 ;  /* 0x00000004c9047c25 */ /* 0x000fc8000f8e0004 */
[----:B------:R-:W-:Y:S01]  /*6010*/  IMAD R5, R201, UR5, R5 ;  /* 0x00000005c9057c24 */ /* 0x000fe2000f8e0205 */
[----:B------:R-:W-:-:S04]  /*6020*/  LEA R35, P3, R4, UR6, 0x1 ;  /* 0x0000000604237c11 */ /* 0x000fc8000f8608ff */
[----:B------:R-:W-:Y:S01]  /*6030*/  LEA.HI.X R36, R4, UR7, R5, 0x1, P3 ;  /* 0x0000000704247c11 */ /* 0x000fe200098f0c05 */
[----:B------:R-:W-:Y:S01]  /*6040*/  IMAD.IADD R4, R75, 0x1, R34 ;  /* 0x000000014b047824 */ /* 0x000fe200078e0222 */
[----:B------:R-:W-:Y:S01]  /*6050*/  ISETP.GE.AND P3, PT, R92, 0x1, PT ;  /* 0x000000015c00780c */ /* 0x000fe20003f66270 */
[----:B------:R0:W4:Y:S01]  /*6060*/  SHFL.IDX PT, R41, R35, RZ, 0x1c1f ;  /* 0x001c1fff23297589 */ /* 0x00012200000e0000 */
[--C-:B------:R-:W-:Y:S02]  /*6070*/  IMAD R34, R34, 0x2, R25.reuse ;  /* 0x0000000222227824 */ /* 0x100fe400078e0219 */
[----:B------:R-:W-:Y:S01]  /*6080*/  IMAD R11, R4, 0x2, R25 ;  /* 0x00000002040b7824 */ /* 0x000fe200078e0219 */
[----:B------:R0:W0:Y:S08]  /*6090*/  SHFL.IDX PT, R39, R36, RZ, 0x1c1f ;  /* 0x001c1fff24277589 */ /* 0x00003000000e0000 */
[----:B------:R-:W-:Y:S05]  /*60a0*/  @!P3 BRA `(.L_x_704) ;  /* 0x0000000000a4b947 */ /* 0x000fea0003800000 */
[----:B------:R-:W-:Y:S02]  /*60b0*/  ISETP.NE.AND P5, PT, R77, RZ, PT ;  /* 0x000000ff4d00720c */ /* 0x000fe40003fa5270 */
[----:B------:R-:W-:Y:S02]  /*60c0*/  ISETP.NE.AND P4, PT, R78, RZ, PT ;  /* 0x000000ff4e00720c */ /* 0x000fe40003f85270 */
[----:B------:R-:W-:-:S09]  /*60d0*/  PRMT R37, R10, 0x8880, RZ ;  /* 0x000088800a257816 */ /* 0x000fd200000000ff */
[----:B------:R-:W5:Y:S01]  /*60e0*/  @P5 LDS.128 R4, [R34] ;  /* 0x0000000022045984 */ /* 0x000f620000000c00 */
[----:B--2-4-:R-:W-:-:S04]  /*60f0*/  @P5 LEA R32, P3, R16, R41, 0x1 ;  /* 0x0000002910205211 */ /* 0x014fc800078608ff */
[----:B0-----:R-:W-:Y:S02]  /*6100*/  @P5 LEA.HI.X R33, R16, R39, R17, 0x1, P3 ;  /* 0x0000002710215211 */ /* 0x001fe400018f0c11 */
[----:B------:R-:W-:-:S04]  /*6110*/  @P4 LEA R14, P3, R2, R41, 0x1 ;  /* 0x00000029020e4211 */ /* 0x000fc800078608ff */
[----:B------:R-:W-:Y:S02]  /*6120*/  @P4 LEA.HI.X R15, R2, R39, R202, 0x1, P3 ;  /* 0x00000027020f4211 */ /* 0x000fe400018f0cca */
[----:B------:R-:W-:-:S13]  /*6130*/  ISETP.NE.AND P3, PT, R79, RZ, PT ;  /* 0x000000ff4f00720c */ /* 0x000fda0003f65270 */
[----:B------:R-:W-:-:S04]  /*6140*/  @P3 LEA R12, P6, R211, R41, 0x1 ;  /* 0x00000029d30c3211 */ /* 0x000fc800078c08ff */
[----:B------:R-:W-:Y:S01]  /*6150*/  @P3 LEA.HI.X R13, R211, R39, R220, 0x1, P6 ;  /* 0x00000027d30d3211 */ /* 0x000fe200030f0cdc */
[----:B-----5:R0:W-:Y:S01]  /*6160*/  @P5 ST.E.128 desc[UR40][R32.64], R4 ;  /* 0x0000000420005985 */ /* 0x0201e2000c101d28 */
[----:B------:R-:W-:-:S03]  /*6170*/  ISETP.NE.AND P5, PT, R80, RZ, PT ;  /* 0x000000ff5000720c */ /* 0x000fc60003fa5270 */
[----:B------:R-:W2:Y:S10]  /*6180*/  @P4 LDS.128 R4, [R11] ;  /* 0x000000000b044984 */ /* 0x000eb40000000c00 */
[----:B0-----:R-:W-:-:S04]  /*6190*/  @P5 LEA R32, P6, R210, R41, 0x1 ;  /* 0x00000029d2205211 */ /* 0x001fc800078c08ff */
[----:B------:R-:W-:Y:S01]  /*61a0*/  @P5 LEA.HI.X R33, R210, R39, R219, 0x1, P6 ;  /* 0x00000027d2215211 */ /* 0x000fe200030f0cdb */
[----:B--2---:R0:W-:Y:S01]  /*61b0*/  @P4 ST.E.128 desc[UR40][R14.64], R4 ;  /* 0x000000040e004985 */ /* 0x0041e2000c101d28 */
[----:B------:R-:W-:-:S03]  /*61c0*/  ISETP.NE.AND P4, PT, R81, RZ, PT ;  /* 0x000000ff5100720c */ /* 0x000fc60003f85270 */
[----:B------:R-:W2:Y:S10]  /*61d0*/  @P3 LDS.128 R4, [R34+0x3000] ;  /* 0x0030000022043984 */ /* 0x000eb40000000c00 */
        /* <DEDUP_REMOVED lines=13> */
[----:B------:R-:W-:-:S03]  /*62b0*/  ISETP.GT.AND P4, PT, R37, -0x1, PT ;  /* 0xffffffff2500780c */ /* 0x000fc60003f84270 */
[----:B------:R-:W2:Y:S10]  /*62c0*/  @P3 LDS.128 R4, [R11+0x6000] ;  /* 0x006000000b043984 */ /* 0x000eb40000000c00 */
[----:B0-----:R-:W-:-:S04]  /*62d0*/  @!P4 LEA R14, P6, R212, R41, 0x1 ;  /* 0x00000029d40ec211 */ /* 0x001fc800078c08ff */
[----:B------:R-:W-:Y:S01]  /*62e0*/  @!P4 LEA.HI.X R15, R212, R39, R215, 0x1, P6 ;  /* 0x00000027d40fc211 */ /* 0x000fe200030f0cd7 */
[----:B--2---:R-:W-:Y:S04]  /*62f0*/  @P3 ST.E.128 desc[UR40][R12.64], R4 ;  /* 0x000000040c003985 */ /* 0x004fe8000c101d28 */
[----:B------:R-:W0:Y:S04]  /*6300*/  @P5 LDS.128 R4, [R34+0x9000] ;  /* 0x0090000022045984 */ /* 0x000e280000000c00 */
[----:B0-----:R-:W-:Y:S04]  /*6310*/  @P5 ST.E.128 desc[UR40][R32.64], R4 ;  /* 0x0000000420005985 */ /* 0x001fe8000c101d28 */
[----:B------:R-:W0:Y:S04]  /*6320*/  @!P4 LDS.128 R4, [R11+0x9000] ;  /* 0x009000000b04c984 */ /* 0x000e280000000c00 */
[----:B0-----:R0:W-:Y:S02]  /*6330*/  @!P4 ST.E.128 desc[UR40][R14.64], R4 ;  /* 0x000000040e00c985 */ /* 0x0011e4000c101d28 */
.L_x_704:
[----:B------:R-:W-:Y:S05]  /*6340*/  BSYNC B0 ;  /* 0x0000000000007941 */ /* 0x000fea0003800000 */
.L_x_703:
[----:B------:R-:W-:Y:S01]  /*6350*/  ISETP.GE.AND P3, PT, R92, 0x41, PT ;  /* 0x000000415c00780c */ /* 0x000fe20003f66270 */
[----:B------:R1:W1:Y:S01]  /*6360*/  SHFL.IDX PT, R37, R36, 0x1, 0x1c1f ;  /* 0x003c1f0024257f89 */ /* 0x00026200000e0000 */
[----:B------:R-:W-:Y:S03]  /*6370*/  BSSY B0, `(.L_x_705) ;  /* 0x000002c000007945 */ /* 0x000fe60003800000 */
[----:B0-----:R-:W0:Y:S08]  /*6380*/  SHFL.IDX PT, R35, R35, 0x1, 0x1c1f ;  /* 0x003c1f0023237f89 */ /* 0x001e3000000e0000 */
[----:B------:R-:W-:Y:S05]  /*6390*/  @!P3 BRA `(.L_x_706) ;  /* 0x0000000000a4b947 */ /* 0x000fea0003800000 */
[----:B------:R-:W-:Y:S02]  /*63a0*/  ISETP.NE.AND P5, PT, R77, RZ, PT ;  /* 0x000000ff4d00720c */ /* 0x000fe40003fa5270 */
[----:B------:R-:W-:Y:S02]  /*63b0*/  ISETP.NE.AND P4, PT, R78, RZ, PT ;  /* 0x000000ff4e00720c */ /* 0x000fe40003f85270 */
[----:B-1----:R-:W-:-:S09]  /*63c0*/  PRMT R36, R10, 0x8880, RZ ;  /* 0x000088800a247816 */ /* 0x002fd200000000ff */
[----:B------:R-:W1:Y:S01]  /*63d0*/  @P5 LDS.128 R4, [R34+0x2000] ;  /* 0x0020000022045984 */ /* 0x000e620000000c00 */
[----:B0-2---:R-:W-:-:S04]  /*63e0*/  @P5 LEA R32, P3, R16, R35, 0x1 ;  /* 0x0000002310205211 */ /* 0x005fc800078608ff */
[----:B------:R-:W-:Y:S02]  /*63f0*/  @P5 LEA.HI.X R33, R16, R37, R17, 0x1, P3 ;  /* 0x0000002510215211 */ /* 0x000fe400018f0c11 */
[----:B------:R-:W-:-:S04]  /*6400*/  @P4 LEA R14, P3, R2, R35, 0x1 ;  /* 0x00000023020e4211 */ /* 0x000fc800078608ff */
[----:B------:R-:W-:Y:S02]  /*6410*/  @P4 LEA.HI.X R15, R2, R37, R202, 0x1, P3 ;  /* 0x00000025020f4211 */ /* 0x000fe400018f0cca */
[----:B------:R-:W-:-:S13]  /*6420*/  ISETP.NE.AND P3, PT, R79, RZ, PT ;  /* 0x000000ff4f00720c */ /* 0x000fda0003f65270 */
[----:B------:R-:W-:-:S04]  /*6430*/  @P3 LEA R12, P6, R211, R35, 0x1 ;  /* 0x00000023d30c3211 */ /* 0x000fc800078c08ff */
[----:B------:R-:W-:Y:S01]  /*6440*/  @P3 LEA.HI.X R13, R211, R37, R220, 0x1, P6 ;  /* 0x00000025d30d3211 */ /* 0x000fe200030f0cdc */
[----:B-1----:R0:W-:Y:S01]  /*6450*/  @P5 ST.E.128 desc[UR40][R32.64], R4 ;  /* 0x0000000420005985 */ /* 0x0021e2000c101d28 */
[----:B------:R-:W-:-:S03]  /*6460*/  ISETP.NE.AND P5, PT, R80, RZ, PT ;  /* 0x000000ff5000720c */ /* 0x000fc60003fa5270 */
[----:B------:R-:W1:Y:S10]  /*6470*/  @P4 LDS.128 R4, [R11+0x2000] ;  /* 0x002000000b044984 */ /* 0x000e740000000c00 */
[----:B0-----:R-:W-:-:S04]  /*6480*/  @P5 LEA R32, P6, R210, R35, 0x1 ;  /* 0x00000023d2205211 */ /* 0x001fc800078c08ff */
        /* <DEDUP_REMOVED lines=17> */
[----:B------:R-:W-:-:S03]  /*65a0*/  ISETP.GT.AND P4, PT, R36, -0x1, PT ;  /* 0xffffffff2400780c */ /* 0x000fc60003f84270 */
[----:B------:R-:W1:Y:S10]  /*65b0*/  @P3 LDS.128 R4, [R11+0x8000] ;  /* 0x008000000b043984 */ /* 0x000e740000000c00 */
[----:B0-----:R-:W-:-:S04]  /*65c0*/  @!P4 LEA R14, P6, R212, R35, 0x1 ;  /* 0x00000023d40ec211 */ /* 0x001fc800078c08ff */
[----:B------:R-:W-:Y:S01]  /*65d0*/  @!P4 LEA.HI.X R15, R212, R37, R215, 0x1, P6 ;  /* 0x00000025d40fc211 */ /* 0x000fe200030f0cd7 */
[----:B-1----:R-:W-:Y:S04]  /*65e0*/  @P3 ST.E.128 desc[UR40][R12.64], R4 ;  /* 0x000000040c003985 */ /* 0x002fe8000c101d28 */
[----:B------:R-:W0:Y:S04]  /*65f0*/  @P5 LDS.128 R4, [R34+0xb000] ;  /* 0x00b0000022045984 */ /* 0x000e280000000c00 */
[----:B0-----:R-:W-:Y:S04]  /*6600*/  @P5 ST.E.128 desc[UR40][R32.64], R4 ;  /* 0x0000000420005985 */ /* 0x001fe8000c101d28 */
[----:B------:R-:W0:Y:S04]  /*6610*/  @!P4 LDS.128 R4, [R11+0xb000] ;  /* 0x00b000000b04c984 */ /* 0x000e280000000c00 */
[----:B0-----:R0:W-:Y:S02]  /*6620*/  @!P4 ST.E.128 desc[UR40][R14.64], R4 ;  /* 0x000000040e00c985 */ /* 0x0011e4000c101d28 */
.L_x_706:
[----:B------:R-:W-:Y:S05]  /*6630*/  BSYNC B0 ;  /* 0x0000000000007941 */ /* 0x000fea0003800000 */
.L_x_705:
[----:B0-----:R-:W5:Y:S01]  /*6640*/  LDL R4, [R1] ;  /* 0x0000000001047983 */ /* 0x001f620000100800 */
[----:B-1-3--:R-:W-:Y:S02]  /*6650*/  @!P2 VIADD R87, R87, 0x228c0 ;  /* 0x000228c05757a836 */ /* 0x00afe40000000000 */
[----:B------:R-:W-:Y:S01]  /*6660*/  VIADD R18, R18, 0x1 ;  /* 0x0000000112127836 */ /* 0x000fe20000000000 */
[----:B------:R-:W-:Y:S01]  /*6670*/  @!PT LDS RZ, [RZ] ;  /* 0x00000000fffff984 */ /* 0x000fe20000000800 */
[----:B------:R-:W-:Y:S01]  /*6680*/  @!PT LDS RZ, [RZ] ;  /* 0x00000000fffff984 */ /* 0x000fe20000000800 */
[----:B------:R-:W-:Y:S01]  /*6690*/  @!PT LDS RZ, [RZ] ;  /* 0x00000000fffff984 */ /* 0x000fe20000000800 */
[----:B------:R-:W-:Y:S01]  /*66a0*/  @!PT LDS RZ, [RZ] ;  /* 0x00000000fffff984 */ /* 0x000fe20000000800 */
[----:B------:R0:W-:Y:S06]  /*66b0*/  MEMBAR.ALL.CTA ;  /* 0x0000000000007992 */ /* 0x0001ec0000008000 */
[----:B0-----:R-:W0:Y:S01]  /*66c0*/  FENCE.VIEW.ASYNC.S ;  /* 0x00000000000073c6 */ /* 0x001e220000000000 */
[----:B------:R-:W-:Y:S01]  /*66d0*/  @!P2 PRMT R87, RZ, 0x654, R87 ;  /* 0x00000654ff57a816 */ /* 0x000fe20000000057 */
[----:B0-----:R0:W-:Y:S06]  /*66e0*/  BAR.SYNC.DEFER_BLOCKING R60, 0x80 ;  /* 0x0002003c0000751d */ /* 0x0011ec0000010000 */
[----:B------:R0:W-:Y:S01]  /*66f0*/  @!P2 SYNCS.ARRIVE.TRANS64.RED.A1T0 RZ, [R87+URZ], RZ ;  /* 0x000000ff57ffa9a7 */ /* 0x0001e2000810043f */
[----:B------:R-:W-:-:S04]  /*6700*/  ISETP.NE.AND P2, PT, R18, 0x2, PT ;  /* 0x000000021200780c */ /* 0x000fc80003f45270 */
[----:B------:R-:W-:Y:S02]  /*6710*/  SEL R5, RZ, 0x1, P2 ;  /* 0x00000001ff057807 */ /* 0x000fe40001000000 */
[----:B------:R-:W-:Y:S02]  /*6720*/  SEL R18, R18, RZ, P2 ;  /* 0x000000ff12127207 */ /* 0x000fe40001000000 */
[----:B------:R-:W-:Y:S02]  /*6730*/  LOP3.LUT R204, R204, R5, RZ, 0x3c, !PT ;  /* 0x00000005cccc7212 */ /* 0x000fe400078e3cff */
[----:B-----5:R-:W-:-:S13]  /*6740*/  LOP3.LUT P3, RZ, R4, 0x2, RZ, 0xc0, !PT ;  /* 0x0000000204ff7812 */ /* 0x020fda000786c0ff */
[----:B0-----:R-:W-:Y:S05]  /*6750*/  @P3 BRA `(.L_x_707) ;  /* 0xffffffc400743947 */ /* 0x001fea000383ffff */
[----:B------:R-:W0:Y:S01]  /*6760*/  S2R R4, SR_TID.X ;  /* 0x0000000000047919 */ /* 0x000e220000002100 */
[----:B------:R-:W-:Y:S02]  /*6770*/  PLOP3.LUT P0, PT, PT, PT, PT, 0x8, 0x0 ;  /* 0x000000000000781c */ /* 0x000fe40003f0e170 */
[----:B0-----:R-:W-:-:S04]  /*6780*/  SHF.R.U32.HI R4, RZ, 0x7, R4 ;  /* 0x00000007ff047819 */ /* 0x001fc80000011604 */
[----:B------:R-:W-:-:S13]  /*6790*/  ISETP.NE.AND P3, PT, R4, 0x1, PT ;  /* 0x000000010400780c */ /* 0x000fda0003f65270 */
[----:B------:R-:W-:Y:S05]  /*67a0*/  @!P3 WARPSYNC.ALL ;  /* 0x000000000000b948 */ /* 0x000fea0003800000 */
[----:B------:R-:W-:Y:S06]  /*67b0*/  @!P3 BAR.ARV 0x9, 0x100 ;  /* 0x024400000000bb1d */ /* 0x000fec0000002000 */
.L_x_649:
[----:B------:R-:W-:Y:S01]  /*67c0*/  MOV R0, RZ ;  /* 0x000000ff00007202 */ /* 0x000fe20000000f00 */
[----:B------:R-:W-:Y:S06]  /*67d0*/  @P0 BRA `(.L_x_708) ;  /* 0x00000000000c0947 */ /* 0x000fec0003800000 */
[----:B------:R-:W0:Y:S01]  /*67e0*/  FENCE.VIEW.ASYNC.G ;  /* 0x00000000000073c6 */ /* 0x000e220000000100 */
[----:B------:R-:W-:Y:S05]  /*67f0*/  WARPSYNC.ALL ;  /* 0x0000000000007948 */ /* 0x000fea0003800000 */
[----:B0-----:R-:W-:Y:S06]  /*6800*/  BAR.ARV 0xc, 0x180 ;  /* 0x0306000000007b1d */ /* 0x001fec0000002000 */
.L_x_708:
[----:B------:R-:W3:Y:S01]  /*6810*/  LDL R3, [R1] ;  /* 0x0000000001037983 */ /* 0x000ee20000100800 */
[----:B------:R-:W-:Y:S01]  /*6820*/  BSSY B0, `(.L_x_709) ;  /* 0x0000021000007945 */ /* 0x000fe20003800000 */
[----:B---3--:R-:W-:-:S13]  /*6830*/  LOP3.LUT P0, RZ, R3, 0x8, RZ, 0xc0, !PT ;  /* 0x0000000803ff7812 */ /* 0x008fda000780c0ff */
[----:B------:R-:W-:Y:S05]  /*6840*/  @!P0 BRA `(.L_x_710) ;  /* 0x0000000000788947 */ /* 0x000fea0003800000 */
[----:B------:R-:W3:Y:S01]  /*6850*/  LDL R3, [R1+0x30] ;  /* 0x0000300001037983 */ /* 0x000ee20000100800 */
[----:B------:R-:W-:Y:S01]  /*6860*/  ULDC UR4, c[0x0][0x9f0] ;  /* 0x00027c0000047ab9 */ /* 0x000fe20000000800 */
[----:B---3--:R-:W-:-:S04]  /*6870*/  ISETP.NE.AND P0, PT, R3, RZ, PT ;  /* 0x000000ff0300720c */ /* 0x008fc80003f05270 */
[----:B------:R-:W-:-:S04]  /*6880*/  SEL R9, R3, UR4, P0 ;  /* 0x0000000403097c07 */ /* 0x000fc80008000000 */
[-C--:B------:R-:W-:Y:S02]  /*6890*/  IABS R6, R9.reuse ;  /* 0x0000000900067213 */ /* 0x080fe40000000000 */
[----:B------:R-:W-:Y:S02]  /*68a0*/  IADD3 R0, R177, -0x1, R9 ;  /* 0xffffffffb1007810 */ /* 0x000fe40007ffe009 */
[----:B------:R-:W0:Y:S01]  /*68b0*/  I2F.RP R3, R6 ;  /* 0x0000000600037306 */ /* 0x000e220000209400 */
[-C--:B------:R-:W-:Y:S02]  /*68c0*/  IABS R10, R9.reuse ;  /* 0x00000009000a7213 */ /* 0x080fe40000000000 */
[----:B------:R-:W-:Y:S02]  /*68d0*/  IABS R8, R0 ;  /* 0x0000000000087213 */ /* 0x000fe40000000000 */
[----:B------:R-:W-:-:S04]  /*68e0*/  LOP3.LUT R0, R0, R9, RZ, 0x3c, !PT ;  /* 0x0000000900007212 */ /* 0x000fc800078e3cff */
[----:B------:R-:W-:Y:S01]  /*68f0*/  ISETP.GE.AND P2, PT, R0, RZ, PT ;  /* 0x000000ff0000720c */ /* 0x000fe20003f46270 */
[----:B0-----:R-:W0:Y:S02]  /*6900*/  MUFU.RCP R3, R3 ;  /* 0x0000000300037308 */ /* 0x001e240000001000 */
[----:B0-----:R-:W-:Y:S02]  /*6910*/  VIADD R4, R3, 0xffffffe ;  /* 0x0ffffffe03047836 */ /* 0x001fe40000000000 */
[----:B------:R-:W-:-:S04]  /*6920*/  IMAD.MOV R3, RZ, RZ, -R10 ;  /* 0x000000ffff037224 */ /* 0x000fc800078e0a0a */
[----:B------:R0:W1:Y:S02]  /*6930*/  F2I.FTZ.U32.TRUNC.NTZ R5, R4 ;  /* 0x0000000400057305 */ /* 0x000064000021f000 */
[----:B0-----:R-:W-:Y:S02]  /*6940*/  IMAD.MOV.U32 R4, RZ, RZ, RZ ;  /* 0x000000ffff047224 */ /* 0x001fe400078e00ff */
        /* <DEDUP_REMOVED lines=11> */
[----:B------:R-:W-:-:S05]  /*6a00*/  IMAD.MOV.U32 R0, RZ, RZ, R5 ;  /* 0x000000ffff007224 */ /* 0x000fca00078e0005 */
[----:B------:R-:W-:Y:S02]  /*6a10*/  @!P2 IADD3 R0, -R0, RZ, RZ ;  /* 0x000000ff0000a210 */ /* 0x000fe40007ffe1ff */
[----:B------:R-:W-:-:S07]  /*6a20*/  @!P1 LOP3.LUT R0, RZ, R9, RZ, 0x33, !PT ;  /* 0x00000009ff009212 */ /* 0x000fce00078e33ff */
.L_x_710:
[----:B------:R-:W-:Y:S05]  /*6a30*/  BSYNC B0 ;  /* 0x0000000000007941 */ /* 0x000fea0003800000 */
.L_x_709:
[----:B------:R-:W3:Y:S01]  /*6a40*/  LDL R3, [R1+0x48] ;  /* 0x0000480001037983 */ /* 0x000ee20000100800 */
[----:B------:R-:W-:Y:S01]  /*6a50*/  PLOP3.LUT P0, PT, PT, PT, PT, 0x80, 0x0 ;  /* 0x000000000000781c */ /* 0x000fe20003f0f070 */
[----:B------:R-:W-:Y:S01]  /*6a60*/  IMAD.MOV.U32 R155, RZ, RZ, RZ ;  /* 0x000000ffff9b7224 */ /* 0x000fe200078e00ff */
[----:B------:R-:W-:Y:S01]  /*6a70*/  CS2R R150, SRZ ;  /* 0x0000000000967805 */ /* 0x000fe2000001ff00 */
[----:B------:R-:W-:Y:S01]  /*6a80*/  IMAD.MOV.U32 R156, RZ, RZ, RZ ;  /* 0x000000ffff9c7224 */ /* 0x000fe200078e00ff */
        /* <DEDUP_REMOVED lines=25> */
[----:B--2---:R-:W-:Y:S02]  /*6c20*/  CS2R R98, SRZ ;  /* 0x0000000000627805 */ /* 0x004fe4000001ff00 */
        /* <DEDUP_REMOVED lines=28> */
[----:B----4-:R-:W-:Y:S02]  /*6df0*/  CS2R R40, SRZ ;  /* 0x0000000000287805 */ /* 0x010fe4000001ff00 */
[----:B------:R-:W-:Y:S02]  /*6e00*/  CS2R R38, SRZ ;  /* 0x0000000000267805 */ /* 0x000fe4000001ff00 */
[----:B------:R-:W-:Y:S02]  /*6e10*/  CS2R R36, SRZ ;  /* 0x0000000000247805 */ /* 0x000fe4000001ff00 */
[----:B------:R-:W-:-:S02]  /*6e20*/  CS2R R34, SRZ ;  /* 0x0000000000227805 */ /* 0x000fc4000001ff00 */
[----:B------:R-:W-:Y:S02]  /*6e30*/  CS2R R32, SRZ ;  /* 0x0000000000207805 */ /* 0x000fe4000001ff00 */
[----:B------:R-:W-:Y:S02]  /*6e40*/  CS2R R30, SRZ ;  /* 0x00000000001e7805 */ /* 0x000fe4000001ff00 */
[----:B------:R-:W-:Y:S02]  /*6e50*/  CS2R R28, SRZ ;  /* 0x00000000001c7805 */ /* 0x000fe4000001ff00 */
[----:B------:R-:W-:Y:S02]  /*6e60*/  CS2R R26, SRZ ;  /* 0x00000000001a7805 */ /* 0x000fe4000001ff00 */
[----:B------:R-:W-:Y:S01]  /*6e70*/  CS2R R152, SRZ ;  /* 0x0000000000987805 */ /* 0x000fe2000001ff00 */
[----:B---3--:R-:W-:-:S05]  /*6e80*/  IMAD R3, R3, R0, RZ ;  /* 0x0000000003037224 */ /* 0x008fca00078e02ff */
[----:B------:R0:W-:Y:S01]  /*6e90*/  STL [R1+0x18], R3 ;  /* 0x0000180301007387 */ /* 0x0001e20000100800 */
[----:B------:R-:W-:-:S04]  /*6ea0*/  VIADDMNMX R177, R3, R0, R177, PT ;  /* 0x0000000003b17246 */ /* 0x000fc800038001b1 */
[----:B------:R-:W-:-:S13]  /*6eb0*/  ISETP.GT.AND P1, PT, R177, R3, PT ;  /* 0x00000003b100720c */ /* 0x000fda0003f24270 */
[----:B0-----:R-:W-:Y:S05]  /*6ec0*/  @!P1 BRA `(.L_x_711) ;  /* 0x0000007800509947 */ /* 0x001fea0003800000 */
[----:B------:R-:W0:Y:S01]  /*6ed0*/  S2R R30, SR_TID.X ;  /* 0x00000000001e7919 */ /* 0x000e220000002100 */
[----:B------:R-:W-:Y:S01]  /*6ee0*/  UMOV UR4, 0xffffffff ;  /* 0xffffffff00047882 */ /* 0x000fe20000000000 */
[----:B0-----:R-:W-:-:S05]  /*6ef0*/  VIADD R30, R30, 0xffffff80 ;  /* 0xffffff801e1e7836 */ /* 0x001fca0000000000 */
[----:B------:R-:W-:-:S04]  /*6f00*/  SHF.R.S32.HI R29, RZ, 0x1f, R30 ;  /* 0x0000001fff1d7819 */ /* 0x000fc8000001141e */
[----:B------:R-:W-:-:S04]  /*6f10*/  LEA.HI R13, R29, R30, RZ, 0x7 ;  /* 0x0000001e1d0d7211 */ /* 0x000fc800078f38ff */
[----:B------:R-:W-:Y:S01]  /*6f20*/  SHF.R.S32.HI R13, RZ, 0x7, R13 ;  /* 0x00000007ff0d7819 */ /* 0x000fe2000001140d */
[----:B------:R-:W-:Y:S06]  /*6f30*/  BRA.DIV UR4, `(.L_x_712) ;  /* 0x0000014204f07947 */ /* 0x000fec000b800000 */
[----:B------:R0:W1:Y:S02]  /*6f40*/  SHFL.IDX PT, R14, R13, RZ, 0x1f ;  /* 0x00001fff0d0e7589 */ /* 0x00006400000e0000 */
.L_x_950:
[----:B-1----:R-:W-:Y:S01]  /*6f50*/  LEA.HI R0, R14, R14, RZ, 0x1 ;  /* 0x0000000e0e007211 */ /* 0x002fe200078f08ff */
[----:B------:R-:W-:Y:S01]  /*6f60*/  VIADD R26, R19, 0x18400 ;  /* 0x00018400131a7836 */ /* 0x000fe20000000000 */
[----:B------:R-:W-:Y:S02]  /*6f70*/  BSSY B6, `(.L_x_713) ;  /* 0x0000018000067945 */ /* 0x000fe40003800000 */
[----:B------:R-:W-:Y:S02]  /*6f80*/  LOP3.LUT R3, R0, 0x1e, RZ, 0xc0, !PT ;  /* 0x0000001e00037812 */ /* 0x000fe400078ec0ff */
[----:B------:R-:W-:-:S03]  /*6f90*/  LOP3.LUT P0, RZ, R26, 0x1bf, RZ, 0xc0, !PT ;  /* 0x000001bf1aff7812 */ /* 0x000fc6000780c0ff */
[----:B------:R-:W-:-:S04]  /*6fa0*/  IMAD.IADD R3, R14, 0x1, -R3 ;  /* 0x000000010e037824 */ /* 0x000fc800078e0a03 */
[----:B------:R-:W-:-:S05]  /*6fb0*/  IMAD R3, R3, 0x2000, R26 ;  /* 0x0000200003037824 */ /* 0x000fca00078e021a */
[----:B------:R-:W-:-:S04]  /*6fc0*/  SHF.R.U32.HI R3, RZ, 0x4, R3 ;  /* 0x00000004ff037819 */ /* 0x000fc80000011603 */
[----:B------:R-:W-:Y:S01]  /*6fd0*/  LOP3.LUT R24, R3, 0x3fff, RZ, 0xc0, !PT ;  /* 0x00003fff03187812 */ /* 0x000fe200078ec0ff */
[----:B------:R-:W-:Y:S06]  /*6fe0*/  @!P0 BRA `(.L_x_714) ;  /* 0x0000000000408947 */ /* 0x000fec0003800000 */
[----:B------:R-:W-:Y:S01]  /*6ff0*/  MOV R14, 0x0 ;  /* 0x00000000000e7802 */ /* 0x000fe20000000f00 */
[----:B------:R-:W-:Y:S01]  /*7000*/  ULDC.64 UR4, c[0x4][0x98] ;  /* 0x0100260000047ab9 */ /* 0x000fe20000000a00 */
[----:B------:R-:W-:Y:S01]  /*7010*/  ULDC.64 UR6, c[0x4][0xa0] ;  /* 0x0100280000067ab9 */ /* 0x000fe20000000a00 */
[----:B------:R-:W-:Y:S01]  /*7020*/  IMAD.U32 R4, RZ, RZ, UR4 ;  /* 0x00000004ff047e24 */ /* 0x000fe2000f8e00ff */
[----:B------:R-:W-:Y:S01]  /*7030*/  MOV R6, UR6 ;  /* 0x0000000600067c02 */ /* 0x000fe20008000f00 */
[----:B------:R-:W-:Y:S01]  /*7040*/  IMAD.U32 R5, RZ, RZ, UR5 ;  /* 0x00000005ff057e24 */ /* 0x000fe2000f8e00ff */
[----:B------:R-:W1:Y:S01]  /*7050*/  LDC.64 R14, c[0x4][R14] ;  /* 0x010000000e0e7b82 */ /* 0x000e620000000a00 */
[----:B------:R-:W-:Y:S01]  /*7060*/  ULDC.64 UR4, c[0x4][0x38] ;  /* 0x01000e0000047ab9 */ /* 0x000fe20000000a00 */
[----:B------:R-:W-:Y:S02]  /*7070*/  IMAD.U32 R7, RZ, RZ, UR7 ;  /* 0x00000007ff077e24 */ /* 0x000fe4000f8e00ff */
[----:B------:R-:W-:-:S02]  /*7080*/  IMAD.U32 R10, RZ, RZ, UR4 ;  /* 0x00000004ff0a7e24 */ /* 0x000fc4000f8e00ff */
[----:B------:R-:W-:Y:S02]  /*7090*/  IMAD.U32 R11, RZ, RZ, UR5 ;  /* 0x00000005ff0b7e24 */ /* 0x000fe4000f8e00ff */
[----:B------:R-:W-:Y:S02]  /*70a0*/  IMAD.MOV.U32 R8, RZ, RZ, 0x70 ;  /* 0x00000070ff087424 */ /* 0x000fe400078e00ff */
[----:B------:R-:W-:Y:S02]  /*70b0*/  IMAD.MOV.U32 R12, RZ, RZ, 0x1 ;  /* 0x00000001ff0c7424 */ /* 0x000fe400078e00ff */
[----:B0-----:R-:W-:-:S07]  /*70c0*/  IMAD.MOV.U32 R13, RZ, RZ, RZ ;  /* 0x000000ffff0d7224 */ /* 0x001fce00078e00ff */
[----:B------:R-:W-:-:S07]  /*70d0*/  LEPC R20, `(.L_x_714) ;  /* 0x000000001014794e */ /* 0x000fce0000000000 */
[----:B-1---5:R-:W-:Y:S05]  /*70e0*/  CALL.ABS.NOINC R14 ;  /* 0x000000000e007343 */ /* 0x022fea0003c00000 */
.L_x_714:
[----:B------:R-:W-:Y:S05]  /*70f0*/  BSYNC B6 ;  /* 0x0000000000067941 */ /* 0x000fea0003800000 */
.L_x_713:
[----:B------:R-:W-:Y:S02]  /*7100*/  ULDC UR4, c[0x0][0x3f4] ;  /* 0x0000fd0000047ab9 */ /* 0x000fe40000000800 */
[----:B------:R-:W-:-:S13]  /*7110*/  ISETP.LT.AND P0, PT, RZ, UR4, PT ;  /* 0x00000004ff007c0c */ /* 0x000fda000bf01270 */
[----:B------:R-:W-:Y:S05]  /*7120*/  @P0 BRA `(.L_x_715) ;  /* 0x0000000000400947 */ /* 0x000fea0003800000 */
[----:B------:R-:W2:Y:S02]  /*7130*/  LDL R20, [R1+0x40] ;  /* 0x0000400001147983 */ /* 0x000ea40000100800 */
[----:B--2---:R-:W-:-:S04]  /*7140*/  LEA.HI R0, R20, R20, RZ, 0x1 ;  /* 0x0000001414007211 */ /* 0x004fc800078f08ff */
[----:B------:R-:W-:-:S05]  /*7150*/  LOP3.LUT R0, R0, 0xfffffffe, RZ, 0xc0, !PT ;  /* 0xfffffffe00007812 */ /* 0x000fca00078ec0ff */
[----:B------:R-:W-:-:S05]  /*7160*/  IMAD.IADD R0, R20, 0x1, -R0 ;  /* 0x0000000114007824 */ /* 0x000fca00078e0a00 */
[----:B------:R-:W-:-:S04]  /*7170*/  SHF.L.U32 R0, R0, 0x1f, RZ ;  /* 0x0000001f00007819 */ /* 0x000fc800000006ff */
[----:B------:R1:W2:Y:S03]  /*7180*/  SYNCS.PHASECHK.TRANS64.TRYWAIT P0, [R19+URZ+0x22800], R0 ;  /* 0x02280000130075a7 */ /* 0x0002a6000800017f */
[----:B--2---:R-:W-:Y:S05]  /*7190*/  @!P0 NANOSLEEP.SYNCS 0x989680 ;  /* 0x009896800000895d */ /* 0x004fea0003900000 */
[----:B------:R-:W2:Y:S01]  /*71a0*/  @!P0 SYNCS.PHASECHK.TRANS64 P0, [R19+URZ+0x22800], R0 ;  /* 0x02280000130085a7 */ /* 0x000ea2000800007f */
[----:B------:R-:W-:Y:S04]  /*71b0*/  BSSY B0, `(.L_x_716) ;  /* 0x0000006000007945 */ /* 0x000fe80003800000 */
[----:B--2---:R-:W-:Y:S05]  /*71c0*/  @P0 BRA `(.L_x_717) ;  /* 0x0000000000100947 */ /* 0x004fea0003800000 */
.L_x_718:
[----:B--2---:R2:W3:Y:S02]  /*71d0*/  SYNCS.PHASECHK.TRANS64.TRYWAIT P0, [R19+URZ+0x22800], R0 ;  /* 0x02280000130075a7 */ /* 0x0044e4000800017f */
[----:B---3--:R-:W-:Y:S05]  /*71e0*/  @!P0 NANOSLEEP.SYNCS 0x989680 ;  /* 0x009896800000895d */ /* 0x008fea0003900000 */
[----:B------:R-:W3:Y:S02]  /*71f0*/  @!P0 SYNCS.PHASECHK.TRANS64 P0, [R19+URZ+0x22800], R0 ;  /* 0x02280000130085a7 */ /* 0x000ee4000800007f */
[----:B---3--:R-:W-:Y:S05]  /*7200*/  @!P0 BRA `(.L_x_718) ;  /* 0xfffffffc00f08947 */ /* 0x008fea000383ffff */
.L_x_717:
[----:B------:R-:W-:Y:S05]  /*7210*/  BSYNC B0 ;  /* 0x0000000000007941 */ /* 0x000fea0003800000 */
.L_x_716:
[----:B------:R-:W-:Y:S05]  /*7220*/  BRA `(.L_x_719) ;  /* 0x0000002000ec7947 */ /* 0x000fea0003800000 */
.L_x_715:
[----:B-----5:R-:W-:Y:S01]  /*7230*/  SHF.R.S32.HI R0, RZ, 0x1f, R50 ;  /* 0x0000001fff007819 */ /* 0x020fe20000011432 */
[----:B------:R-:W-:Y:S01]  /*7240*/  ULDC.64 UR4, c[0x0][0x3f8] ;  /* 0x0000fe0000047ab9 */ /* 0x000fe20000000a00 */
[----:B------:R-:W-:Y:S01]  /*7250*/  ULDC.64 UR6, c[0x0][0x408] ;  /* 0x0001020000067ab9 */ /* 0x000fe20000000a00 */
[----:B------:R-:W-:Y:S01]  /*7260*/  LOP3.LUT P0, RZ, R26, 0x3ff, RZ, 0xc0, !PT ;  /* 0x000003ff1aff7812 */ /* 0x000fe2000780c0ff */
[----:B------:R-:W-:Y:S01]  /*7270*/  IMAD.WIDE.U32 R4, R50, UR4, RZ ;  /* 0x0000000432047c25 */ /* 0x000fe2000f8e00ff */
[----:B------:R-:W-:Y:S03]  /*7280*/  BSSY B6, `(.L_x_720) ;  /* 0x000001f000067945 */ /* 0x000fe60003800000 */
[C---:B------:R-:W-:Y:S02]  /*7290*/  IMAD R3, R0.reuse, UR4, RZ ;  /* 0x0000000400037c24 */ /* 0x040fe4000f8e02ff */
[----:B------:R-:W-:-:S02]  /*72a0*/  IMAD R9, R0, UR6, RZ ;  /* 0x0000000600097c24 */ /* 0x000fc4000f8e02ff */
[C---:B------:R-:W-:Y:S01]  /*72b0*/  IMAD R3, R50.reuse, UR5, R3 ;  /* 0x0000000532037c24 */ /* 0x040fe2000f8e0203 */
[----:B------:R-:W-:Y:S01]  /*72c0*/  ULDC.64 UR4, c[0x0][0x3e8] ;  /* 0x0000fa0000047ab9 */ /* 0x000fe20000000a00 */
[----:B------:R-:W-:Y:S01]  /*72d0*/  IMAD.WIDE.U32 R6, R50, UR6, RZ ;  /* 0x0000000632067c25 */ /* 0x000fe2000f8e00ff */
[----:B------:R-:W-:-:S03]  /*72e0*/  LEA R26, P1, R4, UR4, 0x1 ;  /* 0x00000004041a7c11 */ /* 0x000fc6000f8208ff */
[----:B------:R-:W-:Y:S01]  /*72f0*/  IMAD R9, R50, UR7, R9 ;  /* 0x0000000732097c24 */ /* 0x000fe2000f8e0209 */
[----:B------:R-:W-:Y:S01]  /*7300*/  ULDC.64 UR6, c[0x0][0x400] ;  /* 0x0001000000067ab9 */ /* 0x000fe20000000a00 */
[----:B------:R-:W-:Y:S01]  /*7310*/  IMAD.IADD R27, R3, 0x1, R5 ;  /* 0x00000001031b7824 */ /* 0x000fe200078e0205 */
[----:B------:R-:W-:Y:S02]  /*7320*/  LEA R28, P2, R6, UR6, 0x1 ;  /* 0x00000006061c7c11 */ /* 0x000fe4000f8408ff */
[----:B------:R-:W-:Y:S02]  /*7330*/  IADD3 R25, R9, R7, RZ ;  /* 0x0000000709197210 */ /* 0x000fe40007ffe0ff */
[----:B------:R-:W-:Y:S02]  /*7340*/  LEA.HI.X R27, R4, UR5, R27, 0x1, P1 ;  /* 0x00000005041b7c11 */ /* 0x000fe400088f0c1b */
[----:B------:R-:W-:Y:S01]  /*7350*/  LEA.HI.X R25, R6, UR7, R25, 0x1, P2 ;  /* 0x0000000706197c11 */ /* 0x000fe200090f0c19 */
[----:B------:R-:W-:Y:S06]  /*7360*/  @!P0 BRA `(.L_x_721) ;  /* 0x0000000000408947 */ /* 0x000fec0003800000 */
[----:B------:R-:W-:Y:S01]  /*7370*/  MOV R14, 0x0 ;  /* 0x00000000000e7802 */ /* 0x000fe20000000f00 */
[----:B------:R-:W-:Y:S01]  /*7380*/  ULDC.64 UR4, c[0x4][0x98] ;  /* 0x0100260000047ab9 */ /* 0x000fe20000000a00 */
[----:B------:R-:W-:Y:S01]  /*7390*/  ULDC.64 UR6, c[0x4][0xa0] ;  /* 0x0100280000067ab9 */ /* 0x000fe20000000a00 */
[----:B------:R-:W-:Y:S01]  /*73a0*/  IMAD.U32 R4, RZ, RZ, UR4 ;  /* 0x00000004ff047e24 */ /* 0x000fe2000f8e00ff */
[----:B0-----:R-:W-:Y:S01]  /*73b0*/  MOV R13, RZ ;  /* 0x000000ff000d7202 */ /* 0x001fe20000000f00 */
        /* <DEDUP_REMOVED lines=10> */
[----:B0-----:R-:W-:Y:S05]  /*7460*/  CALL.ABS.NOINC R14 ;  /* 0x000000000e007343 */ /* 0x001fea0003c00000 */
.L_x_721:
[----:B------:R-:W-:Y:S05]  /*7470*/  BSYNC B6 ;  /* 0x0000000000067941 */ /* 0x000fea0003800000 */
.L_x_720:
[----:B------:R-:W-:Y:S01]  /*7480*/  ULDC.U8 UR4, c[0x0][0x410] ;  /* 0x0001040000047ab9 */ /* 0x000fe20000000000 */
[----:B------:R-:W-:Y:S01]  /*7490*/  BSSY B0, `(.L_x_722) ;  /* 0x000020c000007945 */ /* 0x000fe20003800000 */
[----:B------:R-:W-:Y:S01]  /*74a0*/  ISETP.NE.AND P0, PT, RZ, UR4, PT ;  /* 0x00000004ff007c0c */ /* 0x000fe2000bf05270 */
[----:B------:R-:W-:-:S12]  /*74b0*/  IMAD R4, R49, 0x80, R200 ;  /* 0x0000008031047824 */ /* 0x000fd800078e02c8 */
[----:B------:R-:W-:Y:S05]  /*74c0*/  @!P0 BRA `(.L_x_723) ;  /* 0x0000001000288947 */ /* 0x000fea0003800000 */
[----:B------:R-:W-:-:S03]  /*74d0*/  UMOV UR4, 0xffffffff ;  /* 0xffffffff00047882 */ /* 0x000fc60000000000 */
[----:B------:R-:W-:Y:S05]  /*74e0*/  BRA.DIV UR4, `(.L_x_724) ;  /* 0x0000013e04a87947 */ /* 0x000fea000b800000 */
[----:B------:R1:W2:Y:S04]  /*74f0*/  SHFL.IDX PT, R0, R27, RZ, 0x1c1f ;  /* 0x001c1fff1b007589 */ /* 0x0002a800000e0000 */
[----:B------:R1:W3:Y:S04]  /*7500*/  SHFL.IDX PT, R3, R26, RZ, 0x1c1f ;  /* 0x001c1fff1a037589 */ /* 0x0002e800000e0000 */
[----:B------:R-:W4:Y:S04]  /*7510*/  SHFL.IDX PT, R25, R25, RZ, 0x1c1f ;  /* 0x001c1fff19197589 */ /* 0x000f2800000e0000 */
[----:B------:R1:W0:Y:S02]  /*7520*/  SHFL.IDX PT, R20, R28, RZ, 0x1c1f ;  /* 0x001c1fff1c147589 */ /* 0x00022400000e0000 */
.L_x_956:
[----:B-1----:R-:W5:Y:S01]  /*7530*/  LDL R28, [R1+0x40] ;  /* 0x00004000011c7983 */ /* 0x002f620000100800 */
[----:B------:R-:W-:Y:S01]  /*7540*/  ULDC UR4, c[0x0][0x448] ;  /* 0x0001120000047ab9 */ /* 0x000fe20000000800 */
[----:B------:R-:W-:Y:S01]  /*7550*/  LEA.HI R29, R29, R30, RZ, 0x2 ;  /* 0x0000001e1d1d7211 */ /* 0x000fe200078f10ff */
[----:B------:R-:W-:Y:S01]  /*7560*/  IMAD R26, R48, UR4, RZ ;  /* 0x00000004301a7c24 */ /* 0x000fe2000f8e02ff */
[----:B------:R-:W-:Y:S01]  /*7570*/  BSSY B1, `(.L_x_725) ;  /* 0x0000023000017945 */ /* 0x000fe20003800000 */
[----:B------:R-:W-:Y:S02]  /*7580*/  CS2R R6, SRZ ;  /* 0x0000000000067805 */ /* 0x000fe4000001ff00 */
[----:B------:R-:W-:Y:S02]  /*7590*/  CS2R R8, SRZ ;  /* 0x0000000000087805 */ /* 0x000fe4000001ff00 */
[----:B------:R-:W-:Y:S02]  /*75a0*/  SHF.R.S32.HI R29, RZ, 0x1f, R29 ;  /* 0x0000001fff1d7819 */ /* 0x000fe4000001141d */
[----:B------:R-:W-:Y:S01]  /*75b0*/  ISETP.GE.AND P0, PT, R4, R26, PT ;  /* 0x0000001a0400720c */ /* 0x000fe20003f06270 */
[----:B------:R-:W-:Y:S01]  /*75c0*/  IMAD R26, R49, -0x80, R26 ;  /* 0xffffff80311a7824 */ /* 0x000fe200078e021a */
[----:B------:R-:W-:-:S02]  /*75d0*/  CS2R R4, SRZ ;  /* 0x0000000000047805 */ /* 0x000fc4000001ff00 */
[----:B-----5:R-:W-:-:S04]  /*75e0*/  LEA.HI R10, R28, R28, RZ, 0x1 ;  /* 0x0000001c1c0a7211 */ /* 0x020fc800078f08ff */
[----:B------:R-:W-:Y:S02]  /*75f0*/  LOP3.LUT R27, R10, 0xfffffffe, RZ, 0xc0, !PT ;  /* 0xfffffffe0a1b7812 */ /* 0x000fe400078ec0ff */
[----:B------:R-:W-:-:S03]  /*7600*/  CS2R R10, SRZ ;  /* 0x00000000000a7805 */ /* 0x000fc6000001ff00 */
[----:B------:R-:W-:Y:S05]  /*7610*/  @P0 BRA `(.L_x_726) ;  /* 0x0000000000600947 */ /* 0x000fea0003800000 */
[----:B------:R-:W-:Y:S01]  /*7620*/  ULDC UR4, c[0x0][0x3f4] ;  /* 0x0000fd0000047ab9 */ /* 0x000fe20000000800 */
[C---:B------:R-:W-:Y:S01]  /*7630*/  IMAD.SHL.U32 R14, R205.reuse, 0x2, RZ ;  /* 0x00000002cd0e7824 */ /* 0x040fe200078e00ff */
[----:B------:R-:W-:Y:S01]  /*7640*/  ISETP.GE.AND P2, PT, R22, UR4, PT ;  /* 0x0000000416007c0c */ /* 0x000fe2000bf46270 */
[----:B---3--:R-:W-:Y:S01]  /*7650*/  IMAD.MOV.U32 R4, RZ, RZ, R3 ;  /* 0x000000ffff047224 */ /* 0x008fe200078e0003 */
[C---:B------:R-:W-:Y:S01]  /*7660*/  ISETP.GE.AND P3, PT, R205.reuse, UR4, PT ;  /* 0x00000004cd007c0c */ /* 0x040fe2000bf66270 */
[----:B--2---:R-:W-:Y:S01]  /*7670*/  IMAD.MOV.U32 R5, RZ, RZ, R0 ;  /* 0x000000ffff057224 */ /* 0x004fe200078e0000 */
[----:B------:R-:W-:Y:S02]  /*7680*/  SHF.R.S32.HI R6, RZ, 0x1f, R205 ;  /* 0x0000001fff067819 */ /* 0x000fe400000114cd */
[----:B------:R-:W-:Y:S01]  /*7690*/  CS2R R8, SRZ ;  /* 0x0000000000087805 */ /* 0x000fe2000001ff00 */
[----:B----4-:R-:W-:Y:S01]  /*76a0*/  IMAD.MOV.U32 R7, RZ, RZ, R25 ;  /* 0x000000ffff077224 */ /* 0x010fe200078e0019 */
[----:B------:R-:W-:Y:S01]  /*76b0*/  SHF.L.U64.HI R15, R205, 0x1, R6 ;  /* 0x00000001cd0f7819 */ /* 0x000fe20000010206 */
[----:B0-----:R-:W-:-:S04]  /*76c0*/  IMAD.MOV.U32 R6, RZ, RZ, R20 ;  /* 0x000000ffff067224 */ /* 0x001fc800078e0014 */
[----:B------:R-:W-:Y:S02]  /*76d0*/  @!P2 IMAD.WIDE R4, R22, 0x2, R4 ;  /* 0x000000021604a825 */ /* 0x000fe400078e0204 */
[-C--:B------:R-:W-:Y:S02]  /*76e0*/  @!P3 IADD3 R12, P0, R3, R14.reuse, RZ ;  /* 0x0000000e030cb210 */ /* 0x080fe40007f1e0ff */
[----:B------:R-:W-:Y:S01]  /*76f0*/  @!P3 IADD3 R14, P1, R20, R14, RZ ;  /* 0x0000000e140eb210 */ /* 0x000fe20007f3e0ff */
[----:B------:R0:W5:Y:S01]  /*7700*/  @!P2 LD.E.64 R8, desc[UR40][R4.64] ;  /* 0x000000280408a980 */ /* 0x000162000c101b00 */
[----:B------:R-:W-:Y:S01]  /*7710*/  @!P2 IMAD.WIDE R20, R22, 0x2, R6 ;  /* 0x000000021614a825 */ /* 0x000fe200078e0206 */
[----:B------:R-:W-:Y:S02]  /*7720*/  CS2R R10, SRZ ;  /* 0x00000000000a7805 */ /* 0x000fe4000001ff00 */
[----:B------:R-:W-:Y:S01]  /*7730*/  CS2R R6, SRZ ;  /* 0x0000000000067805 */ /* 0x000fe2000001ff00 */
[----:B------:R-:W-:-:S02]  /*7740*/  @!P3 IMAD.X R13, R0, 0x1, R15, P0 ;  /* 0x00000001000db824 */ /* 0x000fc400000e060f */
[----:B------:R-:W-:Y:S01]  /*7750*/  @!P3 IMAD.X R15, R25, 0x1, R15, P1 ;  /* 0x00000001190fb824 */ /* 0x000fe200008e060f */
[----:B0-----:R-:W-:Y:S02]  /*7760*/  CS2R R4, SRZ ;  /* 0x0000000000047805 */ /* 0x001fe4000001ff00 */
[----:B------:R1:W5:Y:S04]  /*7770*/  @!P3 LD.E.64 R10, desc[UR40][R12.64] ;  /* 0x000000280c0ab980 */ /* 0x000368000c101b00 */
[----:B------:R1:W5:Y:S04]  /*7780*/  @!P3 LD.E.64 R6, desc[UR40][R14.64] ;  /* 0x000000280e06b980 */ /* 0x000368000c101b00 */
[----:B------:R1:W5:Y:S02]  /*7790*/  @!P2 LD.E.64 R4, desc[UR40][R20.64] ;  /* 0x000000281404a980 */ /* 0x000364000c101b00 */
.L_x_726:
[----:B------:R-:W-:Y:S05]  /*77a0*/  BSYNC B1 ;  /* 0x0000000000017941 */ /* 0x000fea0003800000 */
.L_x_725:
[----:B-1----:R-:W4:Y:S01]  /*77b0*/  LDL R14, [R1+0x1c] ;  /* 0x00001c00010e7983 */ /* 0x002f220000100800 */
[----:B------:R-:W-:Y:S01]  /*77c0*/  IADD3 R27, R28, -R27, RZ ;  /* 0x8000001b1c1b7210 */ /* 0x000fe20007ffe0ff */
[----:B-----5:R-:W-:Y:S01]  /*77d0*/  IMAD.MOV.U32 R30, RZ, RZ, R8 ;  /* 0x000000ffff1e7224 */ /* 0x020fe200078e0008 */
[--C-:B------:R-:W-:Y:S02]  /*77e0*/  SHF.R.U64 R32, R8, 0x10, R9.reuse ;  /* 0x0000001008207819 */ /* 0x100fe40000001209 */
[----:B------:R-:W-:Y:S02]  /*77f0*/  SHF.L.U32 R8, R27, 0x1f, RZ ;  /* 0x0000001f1b087819 */ /* 0x000fe400000006ff */
[----:B------:R-:W-:Y:S02]  /*7800*/  LEA.HI R29, R29, R200, RZ, 0x3 ;  /* 0x000000c81d1d7211 */ /* 0x000fe400078f18ff */
[----:B------:R-:W1:Y:S02]  /*7810*/  SYNCS.PHASECHK.TRANS64.TRYWAIT P0, [R19+URZ+0x22800], R8 ;  /* 0x02280008130075a7 */ /* 0x000e64000800017f */
[----:B------:R-:W-:Y:S01]  /*7820*/  LOP3.LUT R29, R29, 0xfffffff8, RZ, 0xc0, !PT ;  /* 0xfffffff81d1d7812 */ /* 0x000fe200078ec0ff */
[----:B---3--:R-:W-:-:S04]  /*7830*/  IMAD.MOV.U32 R3, RZ, RZ, R9 ;  /* 0x000000ffff037224 */ /* 0x008fc800078e0009 */
[----:B------:R-:W-:-:S04]  /*7840*/  IMAD.IADD R29, R200, 0x1, -R29 ;  /* 0x00000001c81d7824 */ /* 0x000fc800078e0a1d */
[----:B--2---:R-:W-:Y:S01]  /*7850*/  IMAD.SHL.U32 R0, R29, 0x40, RZ ;  /* 0x000000401d007824 */ /* 0x004fe200078e00ff */
[----:B------:R-:W-:-:S04]  /*7860*/  PRMT R30, R30, 0x5410, R3 ;  /* 0x000054101e1e7816 */ /* 0x000fc80000000003 */
[----:B------:R-:W-:-:S04]  /*7870*/  LOP3.LUT R3, R0, 0x1c0, RZ, 0xc0, !PT ;  /* 0x000001c000037812 */ /* 0x000fc800078ec0ff */
[----:B------:R-:W-:Y:S02]  /*7880*/  LOP3.LUT R0, R3, 0x18, R16, 0xf8, !PT ;  /* 0x0000001803007812 */ /* 0x000fe400078ef810 */
[----:B------:R-:W-:Y:S01]  /*7890*/  SHF.R.U32.HI R3, RZ, 0x3, R3 ;  /* 0x00000003ff037819 */ /* 0x000fe20000011603 */
[----:B------:R-:W-:Y:S01]  /*78a0*/  IMAD.MOV.U32 R28, RZ, RZ, R4 ;  /* 0x000000ffff1c7224 */ /* 0x000fe200078e0004 */
[----:B0-----:R-:W-:Y:S02]  /*78b0*/  SHF.R.U32.HI R13, RZ, 0x10, R9 ;  /* 0x00000010ff0d7819 */ /* 0x001fe40000011609 */
[----:B------:R-:W-:Y:S01]  /*78c0*/  LOP3.LUT R0, R0, R3, RZ, 0x3c, !PT ;  /* 0x0000000300007212 */ /* 0x000fe200078e3cff */
[--C-:B------:R-:W-:Y:S01]  /*78d0*/  IMAD.MOV.U32 R9, RZ, RZ, R5.reuse ;  /* 0x000000ffff097224 */ /* 0x100fe200078e0005 */
[----:B------:R-:W-:Y:S01]  /*78e0*/  SHF.R.U64 R34, R4, 0x10, R5 ;  /* 0x0000001004227819 */ /* 0x000fe20000001205 */
[----:B------:R-:W-:Y:S01]  /*78f0*/  IMAD.MOV.U32 R4, RZ, RZ, R7 ;  /* 0x000000ffff047224 */ /* 0x000fe200078e0007 */
[----:B------:R-:W-:Y:S01]  /*7900*/  LOP3.LUT P2, RZ, R29, 0x4, RZ, 0xc0, !PT ;  /* 0x000000041dff7812 */ /* 0x000fe2000784c0ff */
[----:B------:R-:W-:Y:S01]  /*7910*/  IMAD.MOV.U32 R31, RZ, RZ, R10 ;  /* 0x000000ffff1f7224 */ /* 0x000fe200078e000a */
[--C-:B------:R-:W-:Y:S01]  /*7920*/  SHF.R.U64 R33, R10, 0x10, R11.reuse ;  /* 0x000000100a217819 */ /* 0x100fe2000000120b */
[----:B------:R-:W-:Y:S01]  /*7930*/  IMAD.MOV.U32 R12, RZ, RZ, R11 ;  /* 0x000000ffff0c7224 */ /* 0x000fe200078e000b */
[----:B------:R-:W-:-:S02]  /*7940*/  MOV R29, R6 ;  /* 0x00000006001d7202 */ /* 0x000fc40000000f00 */
[----:B------:R-:W-:Y:S01]  /*7950*/  PRMT R28, R28, 0x5410, R9 ;  /* 0x000054101c1c7816 */ /* 0x000fe20000000009 */
[----:B------:R-:W-:Y:S01]  /*7960*/  BSSY B1, `(.L_x_727) ;  /* 0x0000011000017945 */ /* 0x000fe20003800000 */
[----:B------:R-:W-:Y:S02]  /*7970*/  SHF.R.U32.HI R10, RZ, 0x10, R11 ;  /* 0x00000010ff0a7819 */ /* 0x000fe4000001160b */
[----:B------:R-:W-:Y:S02]  /*7980*/  SHF.R.U32.HI R5, RZ, 0x10, R5 ;  /* 0x00000010ff057819 */ /* 0x000fe40000011605 */
[----:B------:R-:W-:Y:S02]  /*7990*/  VIMNMX R9, R26, 0x80, PT ;  /* 0x000000801a097848 */ /* 0x000fe40003fe0100 */
[----:B------:R-:W-:Y:S02]  /*79a0*/  SHF.R.U64 R35, R6, 0x10, R7 ;  /* 0x0000001006237819 */ /* 0x000fe40000001207 */
[----:B------:R-:W-:-:S02]  /*79b0*/  PRMT R29, R29, 0x5410, R4 ;  /* 0x000054101d1d7816 */ /* 0x000fc40000000004 */
[----:B------:R-:W-:Y:S02]  /*79c0*/  SHF.R.U32.HI R6, RZ, 0x10, R7 ;  /* 0x00000010ff067819 */ /* 0x000fe40000011607 */
[----:B------:R-:W-:Y:S02]  /*79d0*/  PRMT R32, R32, 0x5410, R13 ;  /* 0x0000541020207816 */ /* 0x000fe4000000000d */
[----:B------:R-:W-:Y:S02]  /*79e0*/  PRMT R31, R31, 0x5410, R12 ;  /* 0x000054101f1f7816 */ /* 0x000fe4000000000c */
[----:B------:R-:W-:Y:S02]  /*79f0*/  PRMT R33, R33, 0x5410, R10 ;  /* 0x0000541021217816 */ /* 0x000fe4000000000a */
[----:B------:R-:W-:Y:S02]  /*7a00*/  PRMT R34, R34, 0x5410, R5 ;  /* 0x0000541022227816 */ /* 0x000fe40000000005 */
[----:B------:R-:W-:Y:S01]  /*7a10*/  ISETP.GE.AND P1, PT, R200, R9, PT ;  /* 0x00000009c800720c */ /* 0x000fe20003f26270 */
[----:B----4-:R-:W-:-:S04]  /*7a20*/  IMAD R0, R14, 0x200, R0 ;  /* 0x000002000e007824 */ /* 0x010fc800078e0200 */
[----:B------:R-:W-:-:S04]  /*7a30*/  IMAD R3, R0, 0x2, R19 ;  /* 0x0000000200037824 */ /* 0x000fc800078e0213 */
[C---:B------:R-:W-:Y:S02]  /*7a40*/  VIADD R4, R3.reuse, 0x18400 ;  /* 0x0001840003047836 */ /* 0x040fe40000000000 */
[----:B------:R-:W-:Y:S01]  /*7a50*/  VIADD R0, R3, 0x18440 ;  /* 0x0001844003007836 */ /* 0x000fe20000000000 */
[----:B-1----:R-:W-:Y:S06]  /*7a60*/  @!P0 BRA `(.L_x_728) ;  /* 0x0000013800bc8947 */ /* 0x002fec0003800000 */
.L_x_957:
[----:B------:R-:W-:Y:S05]  /*7a70*/  BSYNC B1 ;  /* 0x0000000000017941 */ /* 0x000fea0003800000 */
.L_x_727:
[----:B------:R-:W-:Y:S01]  /*7a80*/  BSSY B1, `(.L_x_729) ;  /* 0x0000057000017945 */ /* 0x000fe20003800000 */
[----:B------:R-:W-:Y:S01]  /*7a90*/  PRMT R35, R35, 0x5410, R6 ;  /* 0x0000541023237816 */ /* 0x000fe20000000006 */
[----:B------:R-:W-:Y:S02]  /*7aa0*/  @P2 VIADD R0, R4, 0xffffffc0 ;  /* 0xffffffc004002836 */ /* 0x000fe40000000000 */
[----:B------:R-:W-:Y:S05]  /*7ab0*/  @P1 BRA `(.L_x_730) ;  /* 0x00000004004c1947 */ /* 0x000fea0003800000 */
[----:B------:R-:W1:Y:S01]  /*7ac0*/  LDC R4, c[0x0][0x3f4] ;  /* 0x0000fd00ff047b82 */ /* 0x000e620000000800 */
[----:B------:R-:W-:Y:S01]  /*7ad0*/  BSSY B2, `(.L_x_731) ;  /* 0x000002a000027945 */ /* 0x000fe20003800000 */
[-C--:B-1----:R-:W-:Y:S02]  /*7ae0*/  ISETP.GE.AND P0, PT, R22, R4.reuse, PT ;  /* 0x000000041600720c */ /* 0x082fe40003f06270 */
[----:B------:R-:W-:-:S11]  /*7af0*/  ISETP.GE.AND P1, PT, R205, R4, PT ;  /* 0x00000004cd00720c */ /* 0x000fd60003f26270 */
[----:B------:R-:W-:Y:S05]  /*7b00*/  @P0 BRA `(.L_x_732) ;  /* 0x0000000000980947 */ /* 0x000fea0003800000 */
[----:B------:R-:W0:Y:S01]  /*7b10*/  LDS.128 R4, [R3+0x18400] ;  /* 0x0184000003047984 */ /* 0x000e220000000c00 */
[----:B------:R-:W-:Y:S02]  /*7b20*/  HADD2.F32 R15, -RZ, R28.H0_H0 ;  /* 0x2000001cff0f7230 */ /* 0x000fe40000004100 */
[----:B------:R-:W-:Y:S02]  /*7b30*/  HADD2.F32 R13, -RZ, R30.H0_H0 ;  /* 0x2000001eff0d7230 */ /* 0x000fe40000004100 */
[----:B------:R-:W-:Y:S02]  /*7b40*/  HADD2.F32 R14, -RZ, R32.H0_H0 ;  /* 0x20000020ff0e7230 */ /* 0x000fe40000004100 */
[----:B------:R-:W-:Y:S02]  /*7b50*/  HADD2.F32 R20, -RZ, R34.H0_H0 ;  /* 0x20000022ff147230 */ /* 0x000fe40000004100 */
[--C-:B0-----:R-:W-:Y:S02]  /*7b60*/  HADD2.F32 R8, -RZ, R4.reuse.H0_H0 ;  /* 0x20000004ff087230 */ /* 0x101fe40000004100 */
[----:B------:R-:W-:-:S02]  /*7b70*/  HADD2.F32 R4, -RZ, R4.H1_H1 ;  /* 0x30000004ff047230 */ /* 0x000fc40000004100 */
[--C-:B------:R-:W-:Y:S02]  /*7b80*/  HADD2.F32 R10, -RZ, R5.reuse.H0_H0 ;  /* 0x20000005ff0a7230 */ /* 0x100fe40000004100 */
[----:B------:R-:W-:Y:S02]  /*7b90*/  HADD2.F32 R5, -RZ, R5.H1_H1 ;  /* 0x30000005ff057230 */ /* 0x000fe40000004100 */
[C---:B------:R-:W-:Y:S01]  /*7ba0*/  FMUL.FTZ R21, R4.reuse, R15 ;  /* 0x0000000f04157220 */ /* 0x040fe20000410000 */
[----:B------:R-:W-:Y:S01]  /*7bb0*/  FMUL.FTZ R4, R4, R13 ;  /* 0x0000000d04047220 */ /* 0x000fe20000410000 */
[--C-:B------:R-:W-:Y:S02]  /*7bc0*/  HADD2.F32 R11, -RZ, R6.reuse.H0_H0 ;  /* 0x20000006ff0b7230 */ /* 0x100fe40000004100 */
[----:B------:R-:W-:Y:S02]  /*7bd0*/  HADD2.F32 R12, -RZ, R7.H0_H0 ;  /* 0x20000007ff0c7230 */ /* 0x000fe40000004100 */
[C---:B------:R-:W-:Y:S01]  /*7be0*/  FFMA.FTZ R26, R8.reuse, R15, R4 ;  /* 0x0000000f081a7223 */ /* 0x040fe20000010004 */
[C---:B------:R-:W-:Y:S01]  /*7bf0*/  FMUL.FTZ R25, R5.reuse, R20 ;  /* 0x0000001405197220 */ /* 0x040fe20000410000 */
[----:B------:R-:W-:Y:S01]  /*7c00*/  FFMA.FTZ R21, R8, R13, -R21 ;  /* 0x0000000d08157223 */ /* 0x000fe20000010815 */
[----:B------:R-:W-:Y:S01]  /*7c10*/  FMUL.FTZ R15, R5, R14 ;  /* 0x0000000e050f7220 */ /* 0x000fe20000410000 */
[----:B------:R-:W-:-:S02]  /*7c20*/  HADD2.F32 R6, -RZ, R6.H1_H1 ;  /* 0x30000006ff067230 */ /* 0x000fc40000004100 */
[C---:B------:R-:W-:Y:S01]  /*7c30*/  FFMA.FTZ R25, R10.reuse, R14, -R25 ;  /* 0x0000000e0a197223 */ /* 0x040fe20000010819 */
[----:B------:R-:W-:Y:S02]  /*7c40*/  HADD2.F32 R7, -RZ, R7.H1_H1 ;  /* 0x30000007ff077230 */ /* 0x000fe40000004100 */
[----:B------:R-:W-:Y:S01]  /*7c50*/  FFMA.FTZ R10, R10, R20, R15 ;  /* 0x000000140a0a7223 */ /* 0x000fe2000001000f */
[----:B------:R-:W-:Y:S02]  /*7c60*/  HADD2.F32 R8, -RZ, R28.H1_H1 ;  /* 0x3000001cff087230 */ /* 0x000fe40000004100 */
[----:B------:R-:W-:Y:S02]  /*7c70*/  HADD2.F32 R4, -RZ, R30.H1_H1 ;  /* 0x3000001eff047230 */ /* 0x000fe40000004100 */
[----:B------:R-:W-:Y:S02]  /*7c80*/  HADD2.F32 R13, -RZ, R34.H1_H1 ;  /* 0x30000022ff0d7230 */ /* 0x000fe40000004100 */
[----:B------:R-:W-:Y:S01]  /*7c90*/  FMUL.FTZ R14, R6, R8 ;  /* 0x00000008060e7220 */ /* 0x000fe20000410000 */
[----:B------:R-:W-:-:S02]  /*7ca0*/  HADD2.F32 R5, -RZ, R32.H1_H1 ;  /* 0x30000020ff057230 */ /* 0x000fc40000004100 */
[-C--:B------:R-:W-:Y:S01]  /*7cb0*/  FMUL.FTZ R15, R6, R4.reuse ;  /* 0x00000004060f7220 */ /* 0x080fe20000410000 */
[----:B------:R-:W-:Y:S01]  /*7cc0*/  FMUL.FTZ R27, R7, R13 ;  /* 0x0000000d071b7220 */ /* 0x000fe20000410000 */
[----:B------:R-:W-:Y:S01]  /*7cd0*/  FFMA.FTZ R6, R11, R4, -R14 ;  /* 0x000000040b067223 */ /* 0x000fe2000001080e */
[-C--:B------:R-:W-:Y:S01]  /*7ce0*/  FMUL.FTZ R20, R7, R5.reuse ;  /* 0x0000000507147220 */ /* 0x080fe20000410000 */
[----:B------:R-:W-:Y:S01]  /*7cf0*/  FFMA.FTZ R15, R11, R8, R15 ;  /* 0x000000080b0f7223 */ /* 0x000fe2000001000f */
[----:B------:R-:W-:Y:S01]  /*7d00*/  FFMA.FTZ R7, R12, R5, -R27 ;  /* 0x000000050c077223 */ /* 0x000fe2000001081b */
[----:B------:R-:W-:Y:S01]  /*7d10*/  F2FP.F16.F32.PACK_AB R4, R26, R21 ;  /* 0x000000151a04723e */ /* 0x000fe200000000ff */
[----:B------:R-:W-:Y:S01]  /*7d20*/  FFMA.FTZ R20, R12, R13, R20 ;  /* 0x0000000d0c147223 */ /* 0x000fe20000010014 */
[----:B------:R-:W-:Y:S02]  /*7d30*/  F2FP.F16.F32.PACK_AB R5, R10, R25 ;  /* 0x000000190a05723e */ /* 0x000fe400000000ff */
[----:B------:R-:W-:-:S02]  /*7d40*/  F2FP.F16.F32.PACK_AB R6, R15, R6 ;  /* 0x000000060f06723e */ /* 0x000fc400000000ff */
[----:B------:R-:W-:-:S05]  /*7d50*/  F2FP.F16.F32.PACK_AB R7, R20, R7 ;  /* 0x000000071407723e */ /* 0x000fca00000000ff */
[----:B------:R1:W-:Y:S02]  /*7d60*/  STS.128 [R3+0x18400], R4 ;  /* 0x0184000403007388 */ /* 0x0003e40000000c00 */
.L_x_732:
[----:B------:R-:W-:Y:S05]  /*7d70*/  BSYNC B2 ;  /* 0x0000000000027941 */ /* 0x000fea0003800000 */
.L_x_731:
[----:B------:R-:W-:Y:S05]  /*7d80*/  @P1 BRA `(.L_x_730) ;  /* 0x0000000000981947 */ /* 0x000fea0003800000 */
[----:B-1----:R-:W0:Y:S01]  /*7d90*/  LDS.128 R4, [R0] ;  /* 0x0000000000047984 */ /* 0x002e220000000c00 */
        /* <DEDUP_REMOVED lines=36> */
[----:B------:R2:W-:Y:S02]  /*7fe0*/  STS.128 [R0], R4 ;  /* 0x0000000400007388 */ /* 0x0005e40000000c00 */
.L_x_730:
[----:B------:R-:W-:Y:S05]  /*7ff0*/  BSYNC B1 ;  /* 0x0000000000017941 */ /* 0x000fea0003800000 */
.L_x_729:
[----:B-12---:R-:W-:-:S05]  /*8000*/  VIADD R4, R200, 0x40 ;  /* 0x00000040c8047836 */ /* 0x006fca0000000000 */
[----:B------:R-:W-:-:S13]  /*8010*/  ISETP.GE.AND P0, PT, R4, R9, PT ;  /* 0x000000090400720c */ /* 0x000fda0003f06270 */
        /* <DEDUP_REMOVED lines=11> */
[----:B------:R-:W-:Y:S02]  /*80d0*/  HADD2.F32 R26, -RZ, R28.H1_H1 ;  /* 0x3000001cff1a7230 */ /* 0x000fe40000004100 */
[----:B------:R-:W-:-:S02]  /*80e0*/  HADD2.F32 R27, -RZ, R34.H1_H1 ;  /* 0x30000022ff1b7230 */ /* 0x000fc40000004100 */
[--C-:B0-----:R-:W-:Y:S02]  /*80f0*/  HADD2.F32 R8, -RZ, R4.reuse.H0_H0 ;  /* 0x20000004ff087230 */ /* 0x101fe40000004100 */
[----:B------:R-:W-:Y:S02]  /*8100*/  HADD2.F32 R4, -RZ, R4.H1_H1 ;  /* 0x30000004ff047230 */ /* 0x000fe40000004100 */
[--C-:B------:R-:W-:Y:S02]  /*8110*/  HADD2.F32 R9, -RZ, R5.reuse.H0_H0 ;  /* 0x20000005ff097230 */ /* 0x100fe40000004100 */
[----:B------:R-:W-:Y:S02]  /*8120*/  HADD2.F32 R5, -RZ, R5.H1_H1 ;  /* 0x30000005ff057230 */ /* 0x000fe40000004100 */
[-C--:B------:R-:W-:Y:S01]  /*8130*/  FMUL.FTZ R13, R20, R4.reuse ;  /* 0x00000004140d7220 */ /* 0x080fe20000410000 */
[----:B------:R-:W-:Y:S01]  /*8140*/  FMUL.FTZ R15, R14, R4 ;  /* 0x000000040e0f7220 */ /* 0x000fe20000410000 */
[----:B------:R-:W-:-:S02]  /*8150*/  HADD2.F32 R10, -RZ, R6.H0_H0 ;  /* 0x20000006ff0a7230 */ /* 0x000fc40000004100 */
[-C--:B------:R-:W-:Y:S01]  /*8160*/  FMUL.FTZ R12, R25, R5.reuse ;  /* 0x00000005190c7220 */ /* 0x080fe20000410000 */
[-C--:B------:R-:W-:Y:S01]  /*8170*/  FFMA.FTZ R4, R14, R8.reuse, -R13 ;  /* 0x000000080e047223 */ /* 0x080fe2000001080d */
[----:B------:R-:W-:Y:S01]  /*8180*/  FFMA.FTZ R15, R20, R8, R15 ;  /* 0x00000008140f7223 */ /* 0x000fe2000001000f */
[C---:B------:R-:W-:Y:S01]  /*8190*/  FMUL.FTZ R8, R21.reuse, R5 ;  /* 0x0000000515087220 */ /* 0x040fe20000410000 */
[--C-:B------:R-:W-:Y:S02]  /*81a0*/  HADD2.F32 R11, -RZ, R7.reuse.H0_H0 ;  /* 0x20000007ff0b7230 */ /* 0x100fe40000004100 */
[-C--:B------:R-:W-:Y:S01]  /*81b0*/  FFMA.FTZ R5, R21, R9.reuse, -R12 ;  /* 0x0000000915057223 */ /* 0x080fe2000001080c */
[----:B------:R-:W-:Y:S02]  /*81c0*/  HADD2.F32 R6, -RZ, R6.H1_H1 ;  /* 0x30000006ff067230 */ /* 0x000fe40000004100 */
[----:B------:R-:W-:Y:S01]  /*81d0*/  FFMA.FTZ R8, R25, R9, R8 ;  /* 0x0000000919087223 */ /* 0x000fe20000010008 */
[----:B------:R-:W-:Y:S01]  /*81e0*/  HADD2.F32 R7, -RZ, R7.H1_H1 ;  /* 0x30000007ff077230 */ /* 0x000fe20000004100 */
[----:B------:R-:W-:Y:S01]  /*81f0*/  F2FP.F16.F32.PACK_AB R4, R15, R4 ;  /* 0x000000040f04723e */ /* 0x000fe200000000ff */
[----:B------:R-:W-:-:S02]  /*8200*/  HADD2.F32 R20, -RZ, R30.H1_H1 ;  /* 0x3000001eff147230 */ /* 0x000fc40000004100 */
[-C--:B------:R-:W-:Y:S01]  /*8210*/  FMUL.FTZ R9, R26, R6.reuse ;  /* 0x000000061a097220 */ /* 0x080fe20000410000 */
[----:B------:R-:W-:Y:S02]  /*8220*/  HADD2.F32 R21, -RZ, R32.H1_H1 ;  /* 0x30000020ff157230 */ /* 0x000fe40000004100 */
[----:B------:R-:W-:Y:S01]  /*8230*/  FMUL.FTZ R12, R27, R7 ;  /* 0x000000071b0c7220 */ /* 0x000fe20000410000 */
[----:B------:R-:W-:Y:S01]  /*8240*/  F2FP.F16.F32.PACK_AB R5, R8, R5 ;  /* 0x000000050805723e */ /* 0x000fe200000000ff */
[C---:B------:R-:W-:Y:S01]  /*8250*/  FMUL.FTZ R13, R20.reuse, R6 ;  /* 0x00000006140d7220 */ /* 0x040fe20000410000 */
[-C--:B------:R-:W-:Y:S01]  /*8260*/  FFMA.FTZ R6, R20, R10.reuse, -R9 ;  /* 0x0000000a14067223 */ /* 0x080fe20000010809 */
[C---:B------:R-:W-:Y:S01]  /*8270*/  FMUL.FTZ R14, R21.reuse, R7 ;  /* 0x00000007150e7220 */ /* 0x040fe20000410000 */
[-C--:B------:R-:W-:Y:S01]  /*8280*/  FFMA.FTZ R7, R21, R11.reuse, -R12 ;  /* 0x0000000b15077223 */ /* 0x080fe2000001080c */
[----:B------:R-:W-:Y:S02]  /*8290*/  FFMA.FTZ R13, R26, R10, R13 ;  /* 0x0000000a1a0d7223 */ /* 0x000fe4000001000d */
[----:B------:R-:W-:-:S03]  /*82a0*/  FFMA.FTZ R14, R27, R11, R14 ;  /* 0x0000000b1b0e7223 */ /* 0x000fc6000001000e */
[----:B------:R-:W-:Y:S02]  /*82b0*/  F2FP.F16.F32.PACK_AB R6, R13, R6 ;  /* 0x000000060d06723e */ /* 0x000fe400000000ff */
[----:B------:R-:W-:-:S05]  /*82c0*/  F2FP.F16.F32.PACK_AB R7, R14, R7 ;  /* 0x000000070e07723e */ /* 0x000fca00000000ff */
[----:B------:R1:W-:Y:S02]  /*82d0*/  STS.128 [R3+0x1a400], R4 ;  /* 0x01a4000403007388 */ /* 0x0003e40000000c00 */
.L_x_735:
[----:B------:R-:W-:Y:S05]  /*82e0*/  BSYNC B1 ;  /* 0x0000000000017941 */ /* 0x000fea0003800000 */
.L_x_734:
[----:B------:R-:W-:Y:S05]  /*82f0*/  @P1 BRA `(.L_x_733) ;  /* 0x0000001000941947 */ /* 0x000fea0003800000 */
[----:B-1----:R-:W1:Y:S01]  /*8300*/  LDS.128 R4, [R0+0x2000] ;  /* 0x0020000000047984 */ /* 0x002e620000000c00 */
[----:B------:R-:W-:Y:S02]  /*8310*/  HADD2.F32 R15, -RZ, R29.H0_H0 ;  /* 0x2000001dff0f7230 */ /* 0x000fe40000004100 */
[----:B------:R-:W-:Y:S02]  /*8320*/  HADD2.F32 R13, -RZ, R31.H0_H0 ;  /* 0x2000001fff0d7230 */ /* 0x000fe40000004100 */
[----:B------:R-:W-:Y:S02]  /*8330*/  HADD2.F32 R26, -RZ, R35.H0_H0 ;  /* 0x20000023ff1a7230 */ /* 0x000fe40000004100 */
[----:B------:R-:W-:Y:S02]  /*8340*/  HADD2.F32 R20, -RZ, R33.H0_H0 ;  /* 0x20000021ff147230 */ /* 0x000fe40000004100 */
[----:B------:R-:W-:Y:S02]  /*8350*/  HADD2.F32 R21, -RZ, R29.H1_H1 ;  /* 0x3000001dff157230 */ /* 0x000fe40000004100 */
[----:B------:R-:W-:-:S02]  /*8360*/  HADD2.F32 R28, -RZ, R35.H1_H1 ;  /* 0x30000023ff1c7230 */ /* 0x000fc40000004100 */
[--C-:B-1----:R-:W-:Y:S02]  /*8370*/  HADD2.F32 R3, -RZ, R4.reuse.H0_H0 ;  /* 0x20000004ff037230 */ /* 0x102fe40000004100 */
[----:B------:R-:W-:Y:S02]  /*8380*/  HADD2.F32 R4, -RZ, R4.H1_H1 ;  /* 0x30000004ff047230 */ /* 0x000fe40000004100 */
[--C-:B0-----:R-:W-:Y:S02]  /*8390*/  HADD2.F32 R8, -RZ, R5.reuse.H0_H0 ;  /* 0x20000005ff087230 */ /* 0x101fe40000004100 */
[----:B------:R-:W-:Y:S02]  /*83a0*/  HADD2.F32 R5, -RZ, R5.H1_H1 ;  /* 0x30000005ff057230 */ /* 0x000fe40000004100 */
[-C--:B------:R-:W-:Y:S01]  /*83b0*/  FMUL.FTZ R12, R15, R4.reuse ;  /* 0x000000040f0c7220 */ /* 0x080fe20000410000 */
[----:B------:R-:W-:Y:S01]  /*83c0*/  FMUL.FTZ R14, R13, R4 ;  /* 0x000000040d0e7220 */ /* 0x000fe20000410000 */
[----:B------:R-:W-:-:S02]  /*83d0*/  HADD2.F32 R9, -RZ, R6.H0_H0 ;  /* 0x20000006ff097230 */ /* 0x000fc40000004100 */
[----:B------:R-:W-:Y:S01]  /*83e0*/  FMUL.FTZ R11, R26, R5 ;  /* 0x000000051a0b7220 */ /* 0x000fe20000410000 */
[----:B------:R-:W-:Y:S01]  /*83f0*/  FFMA.FTZ R4, R13, R3, -R12 ;  /* 0x000000030d047223 */ /* 0x000fe2000001080c */
[--C-:B------:R-:W-:Y:S02]  /*8400*/  HADD2.F32 R10, -RZ, R7.reuse.H0_H0 ;  /* 0x20000007ff0a7230 */ /* 0x100fe40000004100 */
[C---:B------:R-:W-:Y:S01]  /*8410*/  FMUL.FTZ R13, R20.reuse, R5 ;  /* 0x00000005140d7220 */ /* 0x040fe20000410000 */
[----:B------:R-:W-:Y:S02]  /*8420*/  HADD2.F32 R6, -RZ, R6.H1_H1 ;  /* 0x30000006ff067230 */ /* 0x000fe40000004100 */
[----:B------:R-:W-:Y:S01]  /*8430*/  FFMA.FTZ R3, R15, R3, R14 ;  /* 0x000000030f037223 */ /* 0x000fe2000001000e */
[----:B------:R-:W-:Y:S02]  /*8440*/  HADD2.F32 R7, -RZ, R7.H1_H1 ;  /* 0x30000007ff077230 */ /* 0x000fe40000004100 */
[----:B------:R-:W-:Y:S01]  /*8450*/  FFMA.FTZ R5, R20, R8, -R11 ;  /* 0x0000000814057223 */ /* 0x000fe2000001080b */
[----:B------:R-:W-:-:S02]  /*8460*/  HADD2.F32 R15, -RZ, R31.H1_H1 ;  /* 0x3000001fff0f7230 */ /* 0x000fc40000004100 */
[----:B------:R-:W-:Y:S01]  /*8470*/  FFMA.FTZ R8, R26, R8, R13 ;  /* 0x000000081a087223 */ /* 0x000fe2000001000d */
[----:B------:R-:W-:Y:S02]  /*8480*/  HADD2.F32 R20, -RZ, R33.H1_H1 ;  /* 0x30000021ff147230 */ /* 0x000fe40000004100 */
[-C--:B------:R-:W-:Y:S01]  /*8490*/  FMUL.FTZ R12, R21, R6.reuse ;  /* 0x00000006150c7220 */ /* 0x080fe20000410000 */
[-C--:B------:R-:W-:Y:S01]  /*84a0*/  FMUL.FTZ R11, R28, R7.reuse ;  /* 0x000000071c0b7220 */ /* 0x080fe20000410000 */
[----:B------:R-:W-:Y:S01]  /*84b0*/  FMUL.FTZ R14, R15, R6 ;  /* 0x000000060f0e7220 */ /* 0x000fe20000410000 */
[----:B------:R-:W-:Y:S01]  /*84c0*/  F2FP.F16.F32.PACK_AB R4, R3, R4 ;  /* 0x000000040304723e */ /* 0x000fe200000000ff */
[C---:B------:R-:W-:Y:S01]  /*84d0*/  FMUL.FTZ R13, R20.reuse, R7 ;  /* 0x00000007140d7220 */ /* 0x040fe20000410000 */
[-C--:B------:R-:W-:Y:S01]  /*84e0*/  FFMA.FTZ R6, R15, R9.reuse, -R12 ;  /* 0x000000090f067223 */ /* 0x080fe2000001080c */
[-C--:B------:R-:W-:Y:S01]  /*84f0*/  FFMA.FTZ R7, R20, R10.reuse, -R11 ;  /* 0x0000000a14077223 */ /* 0x080fe2000001080b */
[----:B------:R-:W-:Y:S01]  /*8500*/  FFMA.FTZ R9, R21, R9, R14 ;  /* 0x0000000915097223 */ /* 0x000fe2000001000e */
[----:B------:R-:W-:Y:S01]  /*8510*/  FFMA.FTZ R10, R28, R10, R13 ;  /* 0x0000000a1c0a7223 */ /* 0x000fe2000001000d */
[----:B------:R-:W-:-:S03]  /*8520*/  F2FP.F16.F32.PACK_AB R5, R8, R5 ;  /* 0x000000050805723e */ /* 0x000fc600000000ff */
[----:B------:R-:W-:Y:S02]  /*8530*/  F2FP.F16.F32.PACK_AB R6, R9, R6 ;  /* 0x000000060906723e */ /* 0x000fe400000000ff */
[----:B------:R-:W-:-:S05]  /*8540*/  F2FP.F16.F32.PACK_AB R7, R10, R7 ;  /* 0x000000070a07723e */ /* 0x000fca00000000ff */
[----:B------:R2:W-:Y:S01]  /*8550*/  STS.128 [R0+0x2000], R4 ;  /* 0x0020000400007388 */ /* 0x0005e20000000c00 */
[----:B------:R-:W-:Y:S05]  /*8560*/  BRA `(.L_x_733) ;  /* 0x0000000c00f87947 */ /* 0x000fea0003800000 */
.L_x_723:
[----:B------:R-:W-:-:S03]  /*8570*/  UMOV UR4, 0xffffffff ;  /* 0xffffffff00047882 */ /* 0x000fc60000000000 */
[----:B------:R-:W-:Y:S05]  /*8580*/  BRA.DIV UR4, `(.L_x_736) ;  /* 0x0000013204087947 */ /* 0x000fea000b800000 */
[----:B------:R1:W2:Y:S04]  /*8590*/  SHFL.IDX PT, R0, R27, RZ, 0x1c1f ;  /* 0x001c1fff1b007589 */ /* 0x0002a800000e0000 */
[----:B------:R1:W3:Y:S04]  /*85a0*/  SHFL.IDX PT, R3, R26, RZ, 0x1c1f ;  /* 0x001c1fff1a037589 */ /* 0x0002e800000e0000 */
[----:B------:R1:W4:Y:S04]  /*85b0*/  SHFL.IDX PT, R20, R25, RZ, 0x1c1f ;  /* 0x001c1fff19147589 */ /* 0x00032800000e0000 */
[----:B------:R1:W0:Y:S02]  /*85c0*/  SHFL.IDX PT, R14, R28, RZ, 0x1c1f ;  /* 0x001c1fff1c0e7589 */ /* 0x00022400000e0000 */
.L_x_963:
[----:B------:R-:W5:Y:S01]  /*85d0*/  LDL R6, [R1+0x40] ;  /* 0x0000400001067983 */ /* 0x000f620000100800 */
[----:B------:R-:W-:Y:S01]  /*85e0*/  ULDC UR4, c[0x0][0x448] ;  /* 0x0001120000047ab9 */ /* 0x000fe20000000800 */
[----:B------:R-:W-:Y:S01]  /*85f0*/  BSSY B1, `(.L_x_737) ;  /* 0x0000019000017945 */ /* 0x000fe20003800000 */
[----:B------:R-:W-:Y:S01]  /*8600*/  IMAD R21, R48, UR4, RZ ;  /* 0x0000000430157c24 */ /* 0x000fe2000f8e02ff */
[----:B------:R-:W-:Y:S02]  /*8610*/  CS2R R10, SRZ ;  /* 0x00000000000a7805 */ /* 0x000fe4000001ff00 */
[----:B------:R-:W-:Y:S02]  /*8620*/  CS2R R8, SRZ ;  /* 0x0000000000087805 */ /* 0x000fe4000001ff00 */
[----:B------:R-:W-:Y:S01]  /*8630*/  ISETP.GE.AND P0, PT, R4, R21, PT ;  /* 0x000000150400720c */ /* 0x000fe20003f06270 */
[----:B------:R-:W-:Y:S01]  /*8640*/  IMAD R21, R49, -0x80, R21 ;  /* 0xffffff8031157824 */ /* 0x000fe200078e0215 */
[----:B-----5:R-:W-:-:S04]  /*8650*/  LEA.HI R5, R6, R6, RZ, 0x1 ;  /* 0x0000000606057211 */ /* 0x020fc800078f08ff */
[----:B------:R-:W-:-:S05]  /*8660*/  LOP3.LUT R5, R5, 0xfffffffe, RZ, 0xc0, !PT ;  /* 0xfffffffe05057812 */ /* 0x000fca00078ec0ff */
[----:B-1----:R-:W-:Y:S01]  /*8670*/  IMAD.IADD R26, R6, 0x1, -R5 ;  /* 0x00000001061a7824 */ /* 0x002fe200078e0a05 */
[----:B------:R-:W-:Y:S02]  /*8680*/  CS2R R6, SRZ ;  /* 0x0000000000067805 */ /* 0x000fe4000001ff00 */
[----:B------:R-:W-:Y:S02]  /*8690*/  CS2R R4, SRZ ;  /* 0x0000000000047805 */ /* 0x000fe4000001ff00 */
[----:B------:R-:W-:Y:S01]  /*86a0*/  SHF.L.U32 R26, R26, 0x1f, RZ ;  /* 0x0000001f1a1a7819 */ /* 0x000fe200000006ff */
[----:B------:R-:W-:Y:S06]  /*86b0*/  @P0 BRA `(.L_x_738) ;  /* 0x0000000000300947 */ /* 0x000fec0003800000 */
[----:B------:R-:W-:Y:S01]  /*86c0*/  ULDC UR4, c[0x0][0x3f4] ;  /* 0x0000fd0000047ab9 */ /* 0x000fe20000000800 */
[C---:B------:R-:W-:Y:S02]  /*86d0*/  SHF.L.U32 R15, R16.reuse, 0x1, RZ ;  /* 0x00000001100f7819 */ /* 0x040fe400000006ff */
[C---:B------:R-:W-:Y:S02]  /*86e0*/  ISETP.GE.AND P2, PT, R16.reuse, UR4, PT ;  /* 0x0000000410007c0c */ /* 0x040fe4000bf46270 */
[----:B------:R-:W-:Y:S02]  /*86f0*/  SHF.L.U64.HI R7, R16, 0x1, R17 ;  /* 0x0000000110077819 */ /* 0x000fe40000010211 */
[-C--:B---3--:R-:W-:Y:S02]  /*8700*/  IADD3 R12, P0, R3, R15.reuse, RZ ;  /* 0x0000000f030c7210 */ /* 0x088fe40007f1e0ff */
[----:B0-----:R-:W-:-:S03]  /*8710*/  IADD3 R14, P1, R14, R15, RZ ;  /* 0x0000000f0e0e7210 */ /* 0x001fc60007f3e0ff */
[--C-:B--2---:R-:W-:Y:S02]  /*8720*/  IMAD.X R13, R0, 0x1, R7.reuse, P0 ;  /* 0x00000001000d7824 */ /* 0x104fe400000e0607 */
[----:B----4-:R-:W-:Y:S01]  /*8730*/  IMAD.X R15, R20, 0x1, R7, P1 ;  /* 0x00000001140f7824 */ /* 0x010fe200008e0607 */
[----:B------:R-:W-:Y:S01]  /*8740*/  CS2R R6, SRZ ;  /* 0x0000000000067805 */ /* 0x000fe2000001ff00 */
[----:B------:R-:W-:Y:S06]  /*8750*/  @P2 BRA `(.L_x_738) ;  /* 0x0000000000082947 */ /* 0x000fec0003800000 */
[----:B------:R1:W5:Y:S04]  /*8760*/  LD.E.128 R8, desc[UR40][R12.64] ;  /* 0x000000280c087980 */ /* 0x000368000c101d00 */
[----:B------:R1:W5:Y:S02]  /*8770*/  LD.E.128 R4, desc[UR40][R14.64] ;  /* 0x000000280e047980 */ /* 0x000364000c101d00 */
.L_x_738:
[----:B------:R-:W-:Y:S05]  /*8780*/  BSYNC B1 ;  /* 0x0000000000017941 */ /* 0x000fea0003800000 */
.L_x_737:
[----:B------:R-:W4:Y:S01]  /*8790*/  SYNCS.PHASECHK.TRANS64.TRYWAIT P1, [R19+URZ+0x22800], R26 ;  /* 0x0228001a130075a7 */ /* 0x000f22000802017f */
[----:B-----5:R-:W-:Y:S01]  /*87a0*/  IMAD.MOV.U32 R40, RZ, RZ, R8 ;  /* 0x000000ffff287224 */ /* 0x020fe200078e0008 */
[--C-:B------:R-:W-:Y:S01]  /*87b0*/  SHF.R.U64 R41, R8, 0x10, R9.reuse ;  /* 0x0000001008297819 */ /* 0x100fe20000001209 */
[--C-:B-1----:R-:W-:Y:S01]  /*87c0*/  IMAD.MOV.U32 R12, RZ, RZ, R9.reuse ;  /* 0x000000ffff0c7224 */ /* 0x102fe200078e0009 */
[----:B0-----:R-:W-:Y:S01]  /*87d0*/  SHF.R.U32.HI R13, RZ, 0x10, R9 ;  /* 0x00000010ff0d7819 */ /* 0x001fe20000011609 */
[----:B--2---:R-:W-:Y:S01]  /*87e0*/  IMAD.MOV.U32 R0, RZ, RZ, R4 ;  /* 0x000000ffff007224 */ /* 0x004fe200078e0004 */
[----:B------:R-:W-:Y:S01]  /*87f0*/  SHF.R.U64 R43, R4, 0x10, R5 ;  /* 0x00000010042b7819 */ /* 0x000fe20000001205 */
[----:B------:R-:W-:Y:S01]  /*8800*/  IMAD.MOV.U32 R39, RZ, RZ, R10 ;  /* 0x000000ffff277224 */ /* 0x000fe200078e000a */
[--C-:B------:R-:W-:Y:S01]  /*8810*/  SHF.R.U64 R42, R10, 0x10, R11.reuse ;  /* 0x000000100a2a7819 */ /* 0x100fe2000000120b */
[----:B------:R-:W-:Y:S01]  /*8820*/  IMAD.MOV.U32 R9, RZ, RZ, R11 ;  /* 0x000000ffff097224 */ /* 0x000fe200078e000b */
[--C-:B------:R-:W-:Y:S01]  /*8830*/  SHF.R.U32.HI R4, RZ, 0x10, R5.reuse ;  /* 0x00000010ff047819 */ /* 0x100fe20000011605 */
[----:B------:R-:W-:Y:S01]  /*8840*/  IMAD.MOV.U32 R8, RZ, RZ, R5 ;  /* 0x000000ffff087224 */ /* 0x000fe200078e0005 */
[----:B------:R-:W-:Y:S01]  /*8850*/  MOV R37, R6 ;  /* 0x0000000600257202 */ /* 0x000fe20000000f00 */
[----:B------:R-:W-:Y:S01]  /*8860*/  IMAD.MOV.U32 R38, RZ, RZ, R7 ;  /* 0x000000ffff267224 */ /* 0x000fe200078e0007 */
[----:B------:R-:W-:Y:S01]  /*8870*/  VIMNMX R21, R21, 0x80, PT ;  /* 0x0000008015157848 */ /* 0x000fe20003fe0100 */
[----:B------:R-:W-:Y:S01]  /*8880*/  VIADD R14, R200, 0x40 ;  /* 0x00000040c80e7836 */ /* 0x000fe20000000000 */
[----:B---3--:R-:W0:Y:S01]  /*8890*/  LDC R3, c[0x0][0x3f4] ;  /* 0x0000fd00ff037b82 */ /* 0x008e220000000800 */
[----:B------:R-:W-:Y:S01]  /*88a0*/  SHF.R.U32.HI R10, RZ, 0x10, R11 ;  /* 0x00000010ff0a7819 */ /* 0x000fe2000001160b */
[----:B------:R-:W-:Y:S01]  /*88b0*/  BSSY B1, `(.L_x_739) ;  /* 0x0000010000017945 */ /* 0x000fe20003800000 */
[----:B------:R-:W-:-:S02]  /*88c0*/  SHF.R.U64 R44, R6, 0x10, R7 ;  /* 0x00000010062c7819 */ /* 0x000fc40000001207 */
[----:B------:R-:W-:Y:S02]  /*88d0*/  SHF.R.U32.HI R5, RZ, 0x10, R7 ;  /* 0x00000010ff057819 */ /* 0x000fe40000011607 */
[----:B------:R-:W-:Y:S02]  /*88e0*/  PRMT R37, R37, 0x5410, R0 ;  /* 0x0000541025257816 */ /* 0x000fe40000000000 */
[----:B------:R-:W-:Y:S02]  /*88f0*/  PRMT R40, R40, 0x5410, R12 ;  /* 0x0000541028287816 */ /* 0x000fe4000000000c */
[----:B------:R-:W-:Y:S02]  /*8900*/  PRMT R41, R41, 0x5410, R13 ;  /* 0x0000541029297816 */ /* 0x000fe4000000000d */
[----:B------:R-:W-:Y:S02]  /*8910*/  PRMT R39, R39, 0x5410, R9 ;  /* 0x0000541027277816 */ /* 0x000fe40000000009 */
[----:B------:R-:W-:-:S02]  /*8920*/  PRMT R42, R42, 0x5410, R10 ;  /* 0x000054102a2a7816 */ /* 0x000fc4000000000a */
[----:B------:R-:W-:Y:S02]  /*8930*/  PRMT R38, R38, 0x5410, R8 ;  /* 0x0000541026267816 */ /* 0x000fe40000000008 */
[----:B------:R-:W-:Y:S02]  /*8940*/  PRMT R43, R43, 0x5410, R4 ;  /* 0x000054102b2b7816 */ /* 0x000fe40000000004 */
[----:B------:R-:W-:Y:S02]  /*8950*/  PRMT R44, R44, 0x5410, R5 ;  /* 0x000054102c2c7816 */ /* 0x000fe40000000005 */
[C---:B0-----:R-:W-:Y:S01]  /*8960*/  ISETP.GE.AND P0, PT, R16.reuse, R3, PT ;  /* 0x000000031000720c */ /* 0x041fe20003f06270 */
[----:B------:R-:W-:-:S03]  /*8970*/  IMAD.IADD R0, R16, 0x1, R3 ;  /* 0x0000000110007824 */ /* 0x000fc600078e0203 */
[-C--:B------:R-:W-:Y:S02]  /*8980*/  ISETP.GE.OR P2, PT, R200, R21.reuse, P0 ;  /* 0x00000015c800720c */ /* 0x080fe40000746670 */
[----:B------:R-:W-:Y:S01]  /*8990*/  ISETP.GE.OR P0, PT, R14, R21, P0 ;  /* 0x000000150e00720c */ /* 0x000fe20000706670 */
[----:B----4-:R-:W-:-:S12]  /*89a0*/  @!P1 BRA `(.L_x_740) ;  /* 0x0000012c00709947 */ /* 0x010fd80003800000 */
.L_x_964:
[----:B------:R-:W-:Y:S05]  /*89b0*/  BSYNC B1 ;  /* 0x0000000000017941 */ /* 0x000fea0003800000 */
.L_x_739:
[----:B------:R-:W-:Y:S01]  /*89c0*/  BSSY B1, `(.L_x_741) ;  /* 0x000005f000017945 */ /* 0x000fe20003800000 */
[----:B------:R-:W-:-:S03]  /*89d0*/  LOP3.LUT R0, R0, 0x38, RZ, 0xc0, !PT ;  /* 0x0000003800007812 */ /* 0x000fc600078ec0ff */
[----:B------:R-:W-:Y:S05]  /*89e0*/  @P2 BRA `(.L_x_742) ;  /* 0x0000000400702947 */ /* 0x000fea0003800000 */
[----:B------:R-:W2:Y:S01]  /*89f0*/  LDL R8, [R1+0x1c] ;  /* 0x00001c0001087983 */ /* 0x000ea20000100800 */
[----:B------:R-:W-:Y:S01]  /*8a00*/  LEA.HI R29, R29, R30, RZ, 0x2 ;  /* 0x0000001e1d1d7211 */ /* 0x000fe200078f10ff */
[----:B0-----:R-:W-:Y:S02]  /*8a10*/  HADD2.F32 R26, -RZ, R40.H0_H0 ;  /* 0x20000028ff1a7230 */ /* 0x001fe40000004100 */
[----:B------:R-:W-:Y:S01]  /*8a20*/  HADD2.F32 R28, -RZ, R37.H1_H1 ;  /* 0x30000025ff1c7230 */ /* 0x000fe20000004100 */
[----:B------:R-:W-:Y:S01]  /*8a30*/  SHF.R.S32.HI R29, RZ, 0x1f, R29 ;  /* 0x0000001fff1d7819 */ /* 0x000fe2000001141d */
[----:B------:R-:W-:-:S03]  /*8a40*/  HADD2.F32 R27, -RZ, R43.H0_H0 ;  /* 0x2000002bff1b7230 */ /* 0x000fc60000004100 */
[----:B------:R-:W-:-:S04]  /*8a50*/  LEA.HI R29, R29, R200, RZ, 0x3 ;  /* 0x000000c81d1d7211 */ /* 0x000fc800078f18ff */
[----:B------:R-:W-:-:S05]  /*8a60*/  LOP3.LUT R29, R29, 0xfffffff8, RZ, 0xc0, !PT ;  /* 0xfffffff81d1d7812 */ /* 0x000fca00078ec0ff */
[----:B------:R-:W-:Y:S02]  /*8a70*/  IMAD.IADD R3, R200, 0x1, -R29 ;  /* 0x00000001c8037824 */ /* 0x000fe400078e0a1d */
[----:B------:R-:W-:Y:S02]  /*8a80*/  HADD2.F32 R29, -RZ, R38.H1_H1 ;  /* 0x30000026ff1d7230 */ /* 0x000fe40000004100 */
[----:B------:R-:W-:-:S05]  /*8a90*/  IMAD.SHL.U32 R3, R3, 0x40, RZ ;  /* 0x0000004003037824 */ /* 0x000fca00078e00ff */
[----:B------:R-:W-:-:S04]  /*8aa0*/  LOP3.LUT R5, R3, 0x1c0, RZ, 0xc0, !PT ;  /* 0x000001c003057812 */ /* 0x000fc800078ec0ff */
[----:B------:R-:W-:Y:S02]  /*8ab0*/  LOP3.LUT R3, R5, 0x38, R16, 0xf8, !PT ;  /* 0x0000003805037812 */ /* 0x000fe400078ef810 */
[----:B------:R-:W-:-:S04]  /*8ac0*/  SHF.R.U32.HI R6, RZ, 0x3, R5 ;  /* 0x00000003ff067819 */ /* 0x000fc80000011605 */
[----:B------:R-:W-:-:S05]  /*8ad0*/  LOP3.LUT R3, R3, R6, RZ, 0x3c, !PT ;  /* 0x0000000603037212 */ /* 0x000fca00078e3cff */
[----:B--2---:R-:W-:Y:S01]  /*8ae0*/  IMAD R4, R8, 0x200, R3 ;  /* 0x0000020008047824 */ /* 0x004fe200078e0203 */
[----:B------:R-:W-:-:S03]  /*8af0*/  LOP3.LUT R3, R6, R0, R5, 0x1e, !PT ;  /* 0x0000000006037212 */ /* 0x000fc600078e1e05 */
[----:B------:R-:W-:Y:S02]  /*8b00*/  IMAD R35, R4, 0x2, R19 ;  /* 0x0000000204237824 */ /* 0x000fe400078e0213 */
[----:B------:R-:W-:-:S03]  /*8b10*/  IMAD R8, R8, 0x200, R3 ;  /* 0x0000020008087824 */ /* 0x000fc600078e0203 */
[----:B------:R-:W0:Y:S02]  /*8b20*/  LDS.128 R4, [R35+0x18400] ;  /* 0x0184000023047984 */ /* 0x000e240000000c00 */
[----:B------:R-:W-:-:S05]  /*8b30*/  LEA R36, R8, R19, 0x1 ;  /* 0x0000001308247211 */ /* 0x000fca00078e08ff */
[----:B------:R-:W1:Y:S01]  /*8b40*/  LDS.128 R8, [R36+0x18400] ;  /* 0x0184000024087984 */ /* 0x000e620000000c00 */
[--C-:B0-----:R-:W-:Y:S02]  /*8b50*/  HADD2.F32 R3, -RZ, R4.reuse.H0_H0 ;  /* 0x20000004ff037230 */ /* 0x101fe40000004100 */
[----:B------:R-:W-:Y:S02]  /*8b60*/  HADD2.F32 R4, -RZ, R4.H1_H1 ;  /* 0x30000004ff047230 */ /* 0x000fe40000004100 */
[--C-:B------:R-:W-:Y:S02]  /*8b70*/  HADD2.F32 R12, -RZ, R5.reuse.H0_H0 ;  /* 0x20000005ff0c7230 */ /* 0x100fe40000004100 */
[----:B------:R-:W-:Y:S02]  /*8b80*/  HADD2.F32 R5, -RZ, R5.H1_H1 ;  /* 0x30000005ff057230 */ /* 0x000fe40000004100 */
[--C-:B-1----:R-:W-:Y:S02]  /*8b90*/  HADD2.F32 R15, -RZ, R8.reuse.H0_H0 ;  /* 0x20000008ff0f7230 */ /* 0x102fe40000004100 */
[----:B------:R-:W-:-:S02]  /*8ba0*/  HADD2.F32 R8, -RZ, R8.H1_H1 ;  /* 0x30000008ff087230 */ /* 0x000fc40000004100 */
[----:B------:R-:W-:Y:S02]  /*8bb0*/  HADD2.F32 R20, -RZ, R9.H0_H0 ;  /* 0x20000009ff147230 */ /* 0x000fe40000004100 */
[C---:B------:R-:W-:Y:S01]  /*8bc0*/  FMUL.FTZ R30, R15.reuse, R28 ;  /* 0x0000001c0f1e7220 */ /* 0x040fe20000410000 */
[-C--:B------:R-:W-:Y:S01]  /*8bd0*/  FMUL.FTZ R32, R15, R26.reuse ;  /* 0x0000001a0f207220 */ /* 0x080fe20000410000 */
[----:B------:R-:W-:Y:S02]  /*8be0*/  HADD2.F32 R15, -RZ, R41.H0_H0 ;  /* 0x20000029ff0f7230 */ /* 0x000fe40000004100 */
[C---:B------:R-:W-:Y:S01]  /*8bf0*/  FMUL.FTZ R31, R8.reuse, R27 ;  /* 0x0000001b081f7220 */ /* 0x040fe20000410000 */
[C---:B------:R-:W-:Y:S01]  /*8c00*/  FFMA.FTZ R30, R3.reuse, R26, -R30 ;  /* 0x0000001a031e7223 */ /* 0x040fe2000001081e */
[----:B------:R-:W-:Y:S01]  /*8c10*/  FFMA.FTZ R32, R3, R28, R32 ;  /* 0x0000001c03207223 */ /* 0x000fe20000010020 */
[----:B------:R-:W-:Y:S02]  /*8c20*/  HADD2.F32 R3, -RZ, R40.H1_H1 ;  /* 0x30000028ff037230 */ /* 0x000fe40000004100 */
[-C--:B------:R-:W-:Y:S01]  /*8c30*/  FMUL.FTZ R33, R8, R15.reuse ;  /* 0x0000000f08217220 */ /* 0x080fe20000410000 */
[----:B------:R-:W-:Y:S01]  /*8c40*/  FFMA.FTZ R31, R4, R15, -R31 ;  /* 0x0000000f041f7223 */ /* 0x000fe2000001081f */
[----:B------:R-:W-:Y:S01]  /*8c50*/  FMUL.FTZ R15, R20, R29 ;  /* 0x0000001d140f7220 */ /* 0x000fe20000410000 */
[----:B------:R-:W-:-:S02]  /*8c60*/  HADD2.F32 R9, -RZ, R9.H1_H1 ;  /* 0x30000009ff097230 */ /* 0x000fc40000004100 */
[----:B------:R-:W-:Y:S01]  /*8c70*/  FMUL.FTZ R20, R20, R3 ;  /* 0x0000000314147220 */ /* 0x000fe20000410000 */
[----:B------:R-:W-:Y:S02]  /*8c80*/  HADD2.F32 R26, -RZ, R43.H1_H1 ;  /* 0x3000002bff1a7230 */ /* 0x000fe40000004100 */
[----:B------:R-:W-:Y:S01]  /*8c90*/  FFMA.FTZ R33, R4, R27, R33 ;  /* 0x0000001b04217223 */ /* 0x000fe20000010021 */
[----:B------:R-:W-:Y:S02]  /*8ca0*/  HADD2.F32 R4, -RZ, R41.H1_H1 ;  /* 0x30000029ff047230 */ /* 0x000fe40000004100 */
[C---:B------:R-:W-:Y:S01]  /*8cb0*/  FFMA.FTZ R15, R12.reuse, R3, -R15 ;  /* 0x000000030c0f7223 */ /* 0x040fe2000001080f */
[----:B------:R-:W-:Y:S01]  /*8cc0*/  FFMA.FTZ R20, R12, R29, R20 ;  /* 0x0000001d0c147223 */ /* 0x000fe20000010014 */
[----:B------:R-:W-:Y:S02]  /*8cd0*/  HADD2.F32 R21, -RZ, R10.H0_H0 ;  /* 0x2000000aff157230 */ /* 0x000fe40000004100 */
[----:B------:R-:W-:Y:S01]  /*8ce0*/  FMUL.FTZ R28, R9, R26 ;  /* 0x0000001a091c7220 */ /* 0x000fe20000410000 */
[----:B------:R-:W-:-:S02]  /*8cf0*/  HADD2.F32 R8, -RZ, R39.H0_H0 ;  /* 0x20000027ff087230 */ /* 0x000fc40000004100 */
[-C--:B------:R-:W-:Y:S01]  /*8d00*/  FMUL.FTZ R34, R9, R4.reuse ;  /* 0x0000000409227220 */ /* 0x080fe20000410000 */
[----:B------:R-:W-:Y:S02]  /*8d10*/  HADD2.F32 R12, -RZ, R37.H0_H0 ;  /* 0x20000025ff0c7230 */ /* 0x000fe40000004100 */
[----:B------:R-:W-:Y:S01]  /*8d20*/  FFMA.FTZ R28, R5, R4, -R28 ;  /* 0x00000004051c7223 */ /* 0x000fe2000001081c */
[----:B------:R-:W-:Y:S02]  /*8d30*/  HADD2.F32 R10, -RZ, R10.H1_H1 ;  /* 0x3000000aff0a7230 */ /* 0x000fe40000004100 */
[C---:B------:R-:W-:Y:S01]  /*8d40*/  FMUL.FTZ R27, R21.reuse, R8 ;  /* 0x00000008151b7220 */ /* 0x040fe20000410000 */
[----:B------:R-:W-:Y:S02]  /*8d50*/  HADD2.F32 R9, -RZ, R44.H0_H0 ;  /* 0x2000002cff097230 */ /* 0x000fe40000004100 */
[----:B------:R-:W-:Y:S01]  /*8d60*/  FMUL.FTZ R4, R21, R12 ;  /* 0x0000000c15047220 */ /* 0x000fe20000410000 */
[----:B------:R-:W-:-:S02]  /*8d70*/  HADD2.F32 R13, -RZ, R6.H0_H0 ;  /* 0x20000006ff0d7230 */ /* 0x000fc40000004100 */
[----:B------:R-:W-:Y:S01]  /*8d80*/  FFMA.FTZ R21, R5, R26, R34 ;  /* 0x0000001a05157223 */ /* 0x000fe20000010022 */
[----:B------:R-:W-:Y:S02]  /*8d90*/  HADD2.F32 R6, -RZ, R6.H1_H1 ;  /* 0x30000006ff067230 */ /* 0x000fe40000004100 */
[C---:B------:R-:W-:Y:S01]  /*8da0*/  FMUL.FTZ R5, R10.reuse, R9 ;  /* 0x000000090a057220 */ /* 0x040fe20000410000 */
[----:B------:R-:W-:Y:S02]  /*8db0*/  HADD2.F32 R3, -RZ, R42.H0_H0 ;  /* 0x2000002aff037230 */ /* 0x000fe40000004100 */
[C---:B------:R-:W-:Y:S01]  /*8dc0*/  FFMA.FTZ R26, R13.reuse, R8, -R4 ;  /* 0x000000080d1a7223 */ /* 0x040fe20000010804 */
[----:B------:R-:W-:Y:S01]  /*8dd0*/  FFMA.FTZ R27, R13, R12, R27 ;  /* 0x0000000c0d1b7223 */ /* 0x000fe2000001001b */
[--C-:B------:R-:W-:Y:S02]  /*8de0*/  HADD2.F32 R25, -RZ, R11.reuse.H0_H0 ;  /* 0x2000000bff197230 */ /* 0x100fe40000004100 */
[-C--:B------:R-:W-:Y:S01]  /*8df0*/  FMUL.FTZ R29, R10, R3.reuse ;  /* 0x000000030a1d7220 */ /* 0x080fe20000410000 */
[----:B------:R-:W-:Y:S01]  /*8e00*/  FFMA.FTZ R13, R6, R3, -R5 ;  /* 0x00000003060d7223 */ /* 0x000fe20000010805 */
[----:B------:R-:W-:-:S02]  /*8e10*/  HADD2.F32 R11, -RZ, R11.H1_H1 ;  /* 0x3000000bff0b7230 */ /* 0x000fc40000004100 */
[----:B------:R-:W-:Y:S02]  /*8e20*/  HADD2.F32 R5, -RZ, R38.H0_H0 ;  /* 0x20000026ff057230 */ /* 0x000fe40000004100 */
[----:B------:R-:W-:Y:S01]  /*8e30*/  FFMA.FTZ R10, R6, R9, R29 ;  /* 0x00000009060a7223 */ /* 0x000fe2000001001d */
[----:B------:R-:W-:Y:S02]  /*8e40*/  HADD2.F32 R3, -RZ, R39.H1_H1 ;  /* 0x30000027ff037230 */ /* 0x000fe40000004100 */
[----:B------:R-:W-:Y:S02]  /*8e50*/  HADD2.F32 R8, -RZ, R44.H1_H1 ;  /* 0x3000002cff087230 */ /* 0x000fe40000004100 */
[C---:B------:R-:W-:Y:S01]  /*8e60*/  FMUL.FTZ R9, R25.reuse, R5 ;  /* 0x0000000519097220 */ /* 0x040fe20000410000 */
[----:B------:R-:W-:Y:S02]  /*8e70*/  HADD2.F32 R4, -RZ, R42.H1_H1 ;  /* 0x3000002aff047230 */ /* 0x000fe40000004100 */
[----:B------:R-:W-:Y:S01]  /*8e80*/  FMUL.FTZ R6, R25, R3 ;  /* 0x0000000319067220 */ /* 0x000fe20000410000 */
[----:B------:R-:W-:-:S02]  /*8e90*/  HADD2.F32 R14, -RZ, R7.H0_H0 ;  /* 0x20000007ff0e7230 */ /* 0x000fc40000004100 */
[C---:B------:R-:W-:Y:S01]  /*8ea0*/  FMUL.FTZ R12, R11.reuse, R8 ;  /* 0x000000080b0c7220 */ /* 0x040fe20000410000 */
[----:B------:R-:W-:Y:S02]  /*8eb0*/  HADD2.F32 R7, -RZ, R7.H1_H1 ;  /* 0x30000007ff077230 */ /* 0x000fe40000004100 */
[-C--:B------:R-:W-:Y:S01]  /*8ec0*/  FMUL.FTZ R25, R11, R4.reuse ;  /* 0x000000040b197220 */ /* 0x080fe20000410000 */
[----:B------:R-:W-:Y:S01]  /*8ed0*/  F2FP.F16.F32.PACK_AB R10, R10, R27 ;  /* 0x0000001b0a0a723e */ /* 0x000fe200000000ff */
[C---:B------:R-:W-:Y:S01]  /*8ee0*/  FFMA.FTZ R3, R14.reuse, R3, -R9 ;  /* 0x000000030e037223 */ /* 0x040fe20000010809 */
[----:B------:R-:W-:Y:S01]  /*8ef0*/  FFMA.FTZ R11, R14, R5, R6 ;  /* 0x000000050e0b7223 */ /* 0x000fe20000010006 */
[C---:B------:R-:W-:Y:S01]  /*8f00*/  FFMA.FTZ R12, R7.reuse, R4, -R12 ;  /* 0x00000004070c7223 */ /* 0x040fe2000001080c */
[----:B------:R-:W-:Y:S01]  /*8f10*/  FFMA.FTZ R14, R7, R8, R25 ;  /* 0x00000008070e7223 */ /* 0x000fe20000010019 */
[----:B------:R-:W-:Y:S02]  /*8f20*/  F2FP.F16.F32.PACK_AB R4, R31, R30 ;  /* 0x0000001e1f04723e */ /* 0x000fe400000000ff */
[----:B------:R-:W-:-:S02]  /*8f30*/  F2FP.F16.F32.PACK_AB R5, R28, R15 ;  /* 0x0000000f1c05723e */ /* 0x000fc400000000ff */
[----:B------:R-:W-:Y:S02]  /*8f40*/  F2FP.F16.F32.PACK_AB R6, R13, R26 ;  /* 0x0000001a0d06723e */ /* 0x000fe400000000ff */
[----:B------:R-:W-:Y:S02]  /*8f50*/  F2FP.F16.F32.PACK_AB R7, R12, R3 ;  /* 0x000000030c07723e */ /* 0x000fe400000000ff */
[----:B------:R-:W-:Y:S02]  /*8f60*/  F2FP.F16.F32.PACK_AB R8, R33, R32 ;  /* 0x000000202108723e */ /* 0x000fe400000000ff */
[----:B------:R-:W-:Y:S01]  /*8f70*/  F2FP.F16.F32.PACK_AB R9, R21, R20 ;  /* 0x000000141509723e */ /* 0x000fe200000000ff */
[----:B------:R1:W-:Y:S01]  /*8f80*/  STS.128 [R35+0x18400], R4 ;  /* 0x0184000423007388 */ /* 0x0003e20000000c00 */
[----:B------:R-:W-:-:S05]  /*8f90*/  F2FP.F16.F32.PACK_AB R11, R14, R11 ;  /* 0x0000000b0e0b723e */ /* 0x000fca00000000ff */
[----:B------:R1:W-:Y:S02]  /*8fa0*/  STS.128 [R36+0x18400], R8 ;  /* 0x0184000824007388 */ /* 0x0003e40000000c00 */
.L_x_742:
[----:B------:R-:W-:Y:S05]  /*8fb0*/  BSYNC B1 ;  /* 0x0000000000017941 */ /* 0x000fea0003800000 */
.L_x_741:
[----:B------:R-:W-:Y:S05]  /*8fc0*/  @P0 BRA `(.L_x_733) ;  /* 0x0000000400600947 */ /* 0x000fea0003800000 */
[----:B------:R-:W2:Y:S01]  /*8fd0*/  LDL R3, [R1+0x20] ;  /* 0x0000200001037983 */ /* 0x000ea20000100800 */
[C---:B-1----:R-:W-:Y:S02]  /*8fe0*/  VIADD R4, R200.reuse, 0x40 ;  /* 0x00000040c8047836 */ /* 0x042fe40000000000 */
[----:B------:R-:W-:Y:S01]  /*8ff0*/  VIADD R5, R200, 0x40 ;  /* 0x00000040c8057836 */ /* 0x000fe20000000000 */
[----:B------:R-:W3:Y:S01]  /*9000*/  LDL R45, [R1+0x150] ;  /* 0x00015000012d7983 */ /* 0x000ee20000100800 */
[----:B------:R-:W-:Y:S02]  /*9010*/  IMAD.SHL.U32 R4, R4, 0x40, RZ ;  /* 0x0000004004047824 */ /* 0x000fe400078e00ff */
[----:B------:R-:W-:-:S03]  /*9020*/  IMAD.SHL.U32 R5, R5, 0x40, RZ ;  /* 0x0000004005057824 */ /* 0x000fc600078e00ff */
[----:B------:R-:W-:Y:S02]  /*9030*/  LOP3.LUT R4, R4, 0x1c0, RZ, 0xc0, !PT ;  /* 0x000001c004047812 */ /* 0x000fe400078ec0ff */
[----:B------:R-:W-:Y:S02]  /*9040*/  LOP3.LUT R5, R5, 0x1c0, RZ, 0xc0, !PT ;  /* 0x000001c005057812 */ /* 0x000fe400078ec0ff */
[----:B------:R-:W-:-:S04]  /*9050*/  SHF.R.U32.HI R4, RZ, 0x3, R4 ;  /* 0x00000003ff047819 */ /* 0x000fc80000011604 */
[----:B------:R-:W-:Y:S01]  /*9060*/  LOP3.LUT R0, R4, R0, R5, 0x1e, !PT ;  /* 0x0000000004007212 */ /* 0x000fe200078e1e05 */
[----:B------:R-:W-:Y:S02]  /*9070*/  HADD2.F32 R27, -RZ, R40.H0_H0 ;  /* 0x20000028ff1b7230 */ /* 0x000fe40000004100 */
[----:B------:R-:W-:Y:S02]  /*9080*/  HADD2.F32 R29, -RZ, R37.H1_H1 ;  /* 0x30000025ff1d7230 */ /* 0x000fe40000004100 */
[----:B------:R-:W-:Y:S02]  /*9090*/  HADD2.F32 R34, -RZ, R43.H0_H0 ;  /* 0x2000002bff227230 */ /* 0x000fe40000004100 */
[----:B------:R-:W-:Y:S02]  /*90a0*/  HADD2.F32 R30, -RZ, R41.H0_H0 ;  /* 0x20000029ff1e7230 */ /* 0x000fe40000004100 */
[----:B------:R-:W-:Y:S02]  /*90b0*/  HADD2.F32 R36, -RZ, R38.H1_H1 ;  /* 0x30000026ff247230 */ /* 0x000fe40000004100 */
[----:B------:R-:W-:-:S02]  /*90c0*/  HADD2.F32 R32, -RZ, R40.H1_H1 ;  /* 0x30000028ff207230 */ /* 0x000fc40000004100 */
[----:B------:R-:W-:Y:S02]  /*90d0*/  HADD2.F32 R35, -RZ, R43.H1_H1 ;  /* 0x3000002bff237230 */ /* 0x000fe40000004100 */
[----:B------:R-:W-:Y:S02]  /*90e0*/  HADD2.F32 R31, -RZ, R41.H1_H1 ;  /* 0x30000029ff1f7230 */ /* 0x000fe40000004100 */
[----:B------:R-:W-:Y:S02]  /*90f0*/  HADD2.F32 R37, -RZ, R37.H0_H0 ;  /* 0x20000025ff257230 */ /* 0x000fe40000004100 */
[----:B------:R-:W-:Y:S02]  /*9100*/  HADD2.F32 R33, -RZ, R39.H0_H0 ;  /* 0x20000027ff217230 */ /* 0x000fe40000004100 */
[----:B--2---:R-:W-:-:S04]  /*9110*/  IMAD.IADD R0, R3, 0x1, R0 ;  /* 0x0000000103007824 */ /* 0x004fc800078e0200 */
[----:B------:R-:W-:Y:S01]  /*9120*/  IMAD R0, R0, 0x2, R19 ;  /* 0x0000000200007824 */ /* 0x000fe200078e0213 */
[----:B---3--:R-:W1:Y:S04]  /*9130*/  LDS.128 R4, [R45+0x18400] ;  /* 0x018400002d047984 */ /* 0x008e680000000c00 */
[----:B------:R-:W2:Y:S01]  /*9140*/  LDS.128 R8, [R0+0x18400] ;  /* 0x0184000000087984 */ /* 0x000ea20000000c00 */
[----:B-1----:R-:W-:Y:S02]  /*9150*/  HADD2.F32 R3, -RZ, R4.H0_H0 ;  /* 0x20000004ff037230 */ /* 0x002fe40000004100 */
[--C-:B--2---:R-:W-:Y:S02]  /*9160*/  HADD2.F32 R15, -RZ, R8.reuse.H0_H0 ;  /* 0x20000008ff0f7230 */ /* 0x104fe40000004100 */
[----:B------:R-:W-:-:S03]  /*9170*/  HADD2.F32 R8, -RZ, R8.H1_H1 ;  /* 0x30000008ff087230 */ /* 0x000fc60000004100 */
[-C--:B0-----:R-:W-:Y:S01]  /*9180*/  FMUL.FTZ R26, R29, R15.reuse ;  /* 0x0000000f1d1a7220 */ /* 0x081fe20000410000 */
[C---:B------:R-:W-:Y:S01]  /*9190*/  FMUL.FTZ R28, R27.reuse, R15 ;  /* 0x0000000f1b1c7220 */ /* 0x040fe20000410000 */
[--C-:B------:R-:W-:Y:S02]  /*91a0*/  HADD2.F32 R20, -RZ, R9.reuse.H0_H0 ;  /* 0x20000009ff147230 */ /* 0x100fe40000004100 */
[-C--:B------:R-:W-:Y:S01]  /*91b0*/  FMUL.FTZ R15, R34, R8.reuse ;  /* 0x00000008220f7220 */ /* 0x080fe20000410000 */
[----:B------:R-:W-:Y:S02]  /*91c0*/  HADD2.F32 R4, -RZ, R4.H1_H1 ;  /* 0x30000004ff047230 */ /* 0x000fe40000004100 */
[-C--:B------:R-:W-:Y:S01]  /*91d0*/  FFMA.FTZ R26, R27, R3.reuse, -R26 ;  /* 0x000000031b1a7223 */ /* 0x080fe2000001081a */
[----:B------:R-:W-:Y:S01]  /*91e0*/  FFMA.FTZ R28, R29, R3, R28 ;  /* 0x000000031d1c7223 */ /* 0x000fe2000001001c */
[----:B------:R-:W-:Y:S02]  /*91f0*/  HADD2.F32 R9, -RZ, R9.H1_H1 ;  /* 0x30000009ff097230 */ /* 0x000fe40000004100 */
[----:B------:R-:W-:Y:S01]  /*9200*/  FMUL.FTZ R3, R30, R8 ;  /* 0x000000081e037220 */ /* 0x000fe20000410000 */
[----:B------:R-:W-:-:S02]  /*9210*/  HADD2.F32 R12, -RZ, R5.H0_H0 ;  /* 0x20000005ff0c7230 */ /* 0x000fc40000004100 */
[----:B------:R-:W-:Y:S01]  /*9220*/  FMUL.FTZ R27, R36, R20 ;  /* 0x00000014241b7220 */ /* 0x000fe20000410000 */
[----:B------:R-:W-:Y:S02]  /*9230*/  HADD2.F32 R5, -RZ, R5.H1_H1 ;  /* 0x30000005ff057230 */ /* 0x000fe40000004100 */
[----:B------:R-:W-:Y:S01]  /*9240*/  FFMA.FTZ R15, R30, R4, -R15 ;  /* 0x000000041e0f7223 */ /* 0x000fe2000001080f */
[--C-:B------:R-:W-:Y:S02]  /*9250*/  HADD2.F32 R21, -RZ, R10.reuse.H0_H0 ;  /* 0x2000000aff157230 */ /* 0x100fe40000004100 */
[----:B------:R-:W-:Y:S01]  /*9260*/  FMUL.FTZ R29, R32, R20 ;  /* 0x00000014201d7220 */ /* 0x000fe20000410000 */
[----:B------:R-:W-:Y:S01]  /*9270*/  FFMA.FTZ R3, R34, R4, R3 ;  /* 0x0000000422037223 */ /* 0x000fe20000010003 */
[----:B------:R-:W-:Y:S02]  /*9280*/  HADD2.F32 R10, -RZ, R10.H1_H1 ;  /* 0x3000000aff0a7230 */ /* 0x000fe40000004100 */
[-C--:B------:R-:W-:Y:S01]  /*9290*/  FMUL.FTZ R4, R35, R9.reuse ;  /* 0x0000000923047220 */ /* 0x080fe20000410000 */
[----:B------:R-:W-:Y:S01]  /*92a0*/  FMUL.FTZ R8, R31, R9 ;  /* 0x000000091f087220 */ /* 0x000fe20000410000 */
[----:B------:R-:W-:-:S02]  /*92b0*/  HADD2.F32 R34, -RZ, R44.H0_H0 ;  /* 0x2000002cff227230 */ /* 0x000fc40000004100 */
[-C--:B------:R-:W-:Y:S01]  /*92c0*/  FFMA.FTZ R27, R32, R12.reuse, -R27 ;  /* 0x0000000c201b7223 */ /* 0x080fe2000001081b */
[----:B------:R-:W-:Y:S02]  /*92d0*/  HADD2.F32 R13, -RZ, R6.H0_H0 ;  /* 0x20000006ff0d7230 */ /* 0x000fe40000004100 */
[----:B------:R-:W-:Y:S01]  /*92e0*/  FFMA.FTZ R29, R36, R12, R29 ;  /* 0x0000000c241d7223 */ /* 0x000fe2000001001d */
[----:B------:R-:W-:Y:S02]  /*92f0*/  HADD2.F32 R32, -RZ, R42.H0_H0 ;  /* 0x2000002aff207230 */ /* 0x000fe40000004100 */
[-C--:B------:R-:W-:Y:S01]  /*9300*/  FFMA.FTZ R12, R31, R5.reuse, -R4 ;  /* 0x000000051f0c7223 */ /* 0x080fe20000010804 */
[----:B------:R-:W-:Y:S02]  /*9310*/  HADD2.F32 R6, -RZ, R6.H1_H1 ;  /* 0x30000006ff067230 */ /* 0x000fe40000004100 */
[----:B------:R-:W-:Y:S01]  /*9320*/  FFMA.FTZ R20, R35, R5, R8 ;  /* 0x0000000523147223 */ /* 0x000fe20000010008 */
[-C--:B------:R-:W-:Y:S01]  /*9330*/  FMUL.FTZ R5, R34, R10.reuse ;  /* 0x0000000a22057220 */ /* 0x080fe20000410000 */
[----:B------:R-:W-:Y:S01]  /*9340*/  FMUL.FTZ R4, R37, R21 ;  /* 0x0000001525047220 */ /* 0x000fe20000410000 */
[----:B------:R-:W-:Y:S01]  /*9350*/  FMUL.FTZ R9, R32, R10 ;  /* 0x0000000a20097220 */ /* 0x000fe20000410000 */
[----:B------:R-:W-:-:S02]  /*9360*/  HADD2.F32 R25, -RZ, R11.H0_H0 ;  /* 0x2000000bff197230 */ /* 0x000fc40000004100 */
[----:B------:R-:W-:Y:S01]  /*9370*/  FFMA.FTZ R10, R32, R6, -R5 ;  /* 0x00000006200a7223 */ /* 0x000fe20000010805 */
[C---:B------:R-:W-:Y:S01]  /*9380*/  FMUL.FTZ R30, R33.reuse, R21 ;  /* 0x00000015211e7220 */ /* 0x040fe20000410000 */
[----:B------:R-:W-:Y:S02]  /*9390*/  HADD2.F32 R32, -RZ, R38.H0_H0 ;  /* 0x20000026ff207230 */ /* 0x000fe40000004100 */
[----:B------:R-:W-:Y:S01]  /*93a0*/  FFMA.FTZ R21, R33, R13, -R4 ;  /* 0x0000000d21157223 */ /* 0x000fe20000010804 */
[----:B------:R-:W-:Y:S02]  /*93b0*/  HADD2.F32 R8, -RZ, R39.H1_H1 ;  /* 0x30000027ff087230 */ /* 0x000fe40000004100 */
[----:B------:R-:W-:Y:S02]  /*93c0*/  HADD2.F32 R11, -RZ, R11.H1_H1 ;  /* 0x3000000bff0b7230 */ /* 0x000fe40000004100 */
[----:B------:R-:W-:Y:S02]  /*93d0*/  HADD2.F32 R33, -RZ, R44.H1_H1 ;  /* 0x3000002cff217230 */ /* 0x000fe40000004100 */
[----:B------:R-:W-:-:S02]  /*93e0*/  HADD2.F32 R31, -RZ, R42.H1_H1 ;  /* 0x3000002aff1f7230 */ /* 0x000fc40000004100 */
[----:B------:R-:W-:Y:S01]  /*93f0*/  FMUL.FTZ R5, R32, R25 ;  /* 0x0000001920057220 */ /* 0x000fe20000410000 */
[--C-:B------:R-:W-:Y:S02]  /*9400*/  HADD2.F32 R14, -RZ, R7.reuse.H0_H0 ;  /* 0x20000007ff0e7230 */ /* 0x100fe40000004100 */
[----:B------:R-:W-:Y:S01]  /*9410*/  FFMA.FTZ R30, R37, R13, R30 ;  /* 0x0000000d251e7223 */ /* 0x000fe2000001001e */
[----:B------:R-:W-:Y:S02]  /*9420*/  HADD2.F32 R7, -RZ, R7.H1_H1 ;  /* 0x30000007ff077230 */ /* 0x000fe40000004100 */
[----:B------:R-:W-:Y:S01]  /*9430*/  FMUL.FTZ R25, R8, R25 ;  /* 0x0000001908197220 */ /* 0x000fe20000410000 */
[----:B------:R-:W-:Y:S01]  /*9440*/  FFMA.FTZ R13, R34, R6, R9 ;  /* 0x00000006220d7223 */ /* 0x000fe20000010009 */
[-C--:B------:R-:W-:Y:S01]  /*9450*/  FMUL.FTZ R4, R33, R11.reuse ;  /* 0x0000000b21047220 */ /* 0x080fe20000410000 */
        /* <DEDUP_REMOVED lines=8> */
[----:B------:R-:W-:Y:S02]  /*94e0*/  F2FP.F16.F32.PACK_AB R7, R14, R11 ;  /* 0x0000000b0e07723e */ /* 0x000fe400000000ff */
[----:B------:R-:W-:Y:S02]  /*94f0*/  F2FP.F16.F32.PACK_AB R8, R3, R28 ;  /* 0x0000001c0308723e */ /* 0x000fe400000000ff */
[----:B------:R-:W-:Y:S02]  /*9500*/  F2FP.F16.F32.PACK_AB R9, R20, R29 ;  /* 0x0000001d1409723e */ /* 0x000fe400000000ff */
[----:B------:R-:W-:-:S02]  /*9510*/  F2FP.F16.F32.PACK_AB R10, R13, R30 ;  /* 0x0000001e0d0a723e */ /* 0x000fc400000000ff */
[----:B------:R-:W-:Y:S01]  /*9520*/  F2FP.F16.F32.PACK_AB R11, R32, R25 ;  /* 0x00000019200b723e */ /* 0x000fe200000000ff */
[----:B------:R3:W-:Y:S04]  /*9530*/  STS.128 [R45+0x18400], R4 ;  /* 0x018400042d007388 */ /* 0x0007e80000000c00 */
[----:B------:R3:W-:Y:S02]  /*9540*/  STS.128 [R0+0x18400], R8 ;  /* 0x0184000800007388 */ /* 0x0007e40000000c00 */
.L_x_733:
[----:B------:R-:W-:Y:S05]  /*9550*/  BSYNC B0 ;  /* 0x0000000000007941 */ /* 0x000fea0003800000 */
.L_x_722:
[----:B------:R-:W-:Y:S01]  /*9560*/  @!PT LDS RZ, [RZ] ;  /* 0x00000000fffff984 */ /* 0x000fe20000000800 */
[----:B------:R-:W-:Y:S01]  /*9570*/  @!PT LDS RZ, [RZ] ;  /* 0x00000000fffff984 */ /* 0x000fe20000000800 */
[----:B------:R-:W-:Y:S01]  /*9580*/  @!PT LDS RZ, [RZ] ;  /* 0x00000000fffff984 */ /* 0x000fe20000000800 */
[----:B------:R-:W-:Y:S01]  /*9590*/  @!PT LDS RZ, [RZ] ;  /* 0x00000000fffff984 */ /* 0x000fe20000000800 */
[----:B------:R4:W-:Y:S06]  /*95a0*/  MEMBAR.ALL.CTA ;  /* 0x0000000000007992 */ /* 0x0009ec0000008000 */
[----:B----4-:R-:W4:Y:S01]  /*95b0*/  FENCE.VIEW.ASYNC.S ;  /* 0x00000000000073c6 */ /* 0x010f220000000000 */
[----:B------:R-:W-:Y:S05]  /*95c0*/  WARPSYNC.ALL ;  /* 0x0000000000007948 */ /* 0x000fea0003800000 */
[----:B----4-:R-:W-:Y:S06]  /*95d0*/  BAR.SYNC.DEFER_BLOCKING 0xd, 0x100 ;  /* 0x0344000000007b1d */ /* 0x010fec0000010000 */
.L_x_719:
[----:B-123--:R-:W1:Y:S01]  /*95e0*/  S2R R0, SR_TID.X ;  /* 0x0000000000007919 */ /* 0x00ee620000002100 */
[----:B------:R-:W-:Y:S01]  /*95f0*/  ISETP.NE.AND P0, PT, R206, 0x3, PT ;  /* 0x00000003ce00780c */ /* 0x000fe20003f05270 */
[----:B------:R-:W-:Y:S05]  /*9600*/  WARPSYNC.ALL ;  /* 0x0000000000007948 */ /* 0x000fea0003800000 */
[----:B-1----:R-:W-:-:S05]  /*9610*/  SHF.R.U32.HI R0, RZ, 0x7, R0 ;  /* 0x00000007ff007819 */ /* 0x002fca0000011600 */
[----:B------:R-:W-:-:S05]  /*9620*/  VIADD R12, R0, 0x8 ;  /* 0x00000008000c7836 */ /* 0x000fca0000000000 */
[----:B------:R1:W-:Y:S06]  /*9630*/  BAR.SYNC.DEFER_BLOCKING R12, 0x100 ;  /* 0x0004000c0000751d */ /* 0x0003ec0000010000 */
[----:B------:R-:W-:Y:S05]  /*9640*/  @!P0 BRA `(.L_x_743) ;  /* 0x0000000000048947 */ /* 0x000fea0003800000 */
[----:B------:R-:W-:Y:S01]  /*9650*/  BPT.TRAP 0x1 ;  /* 0x000000040000795c */ /* 0x000fe20000300000 */
.L_x_743:
[----:B------:R-:W-:Y:S01]  /*9660*/  IMAD R3, R203, 0x8, R19 ;  /* 0x00000008cb037824 */ /* 0x000fe200078e0213 */
[----:B------:R-:W-:-:S04]  /*9670*/  SHF.L.U32 R20, R214, 0x1f, RZ ;  /* 0x0000001fd6147819 */ /* 0x000fc800000006ff */
[----:B------:R2:W3:Y:S01]  /*9680*/  SYNCS.PHASECHK.TRANS64.TRYWAIT P1, [R3+URZ+0x22830], R20 ;  /* 0x02283014030075a7 */ /* 0x0004e2000802017f */
[----:B------:R-:W-:Y:S05]  /*9690*/  @!P0 BRA `(.L_x_744) ;  /* 0x0000000000048947 */ /* 0x000fea0003800000 */
[----:B------:R-:W-:Y:S01]  /*96a0*/  BPT.TRAP 0x1 ;  /* 0x000000040000795c */ /* 0x000fe20000300000 */
.L_x_744:
[----:B------:R-:W-:Y:S01]  /*96b0*/  IADD3 R0, R19, 0x1c400, RZ ;  /* 0x0001c40013007810 */ /* 0x000fe20007ffe0ff */
[----:B------:R-:W-:Y:S01]  /*96c0*/  IMAD.MOV.U32 R5, RZ, RZ, 0x40000040 ;  /* 0x40000040ff057424 */ /* 0x000fe200078e00ff */
[----:B------:R-:W-:Y:S02]  /*96d0*/  LOP3.LUT R4, R24, 0x10000, RZ, 0xfc, !PT ;  /* 0x0001000018047812 */ /* 0x000fe400078efcff */
[----:B------:R-:W-:-:S04]  /*96e0*/  SHF.R.U32.HI R0, RZ, 0x4, R0 ;  /* 0x00000004ff007819 */ /* 0x000fc80000011600 */
[----:B------:R-:W-:-:S04]  /*96f0*/  LOP3.LUT R0, R0, 0x3fff, RZ, 0xc0, !PT ;  /* 0x00003fff00007812 */ /* 0x000fc800078ec0ff */
[----:B------:R-:W-:-:S05]  /*9700*/  LOP3.LUT R0, R0, 0x10000, RZ, 0xfc, !PT ;  /* 0x0001000000007812 */ /* 0x000fca00078efcff */
[----:B------:R4:W-:Y:S01]  /*9710*/  STL [R1+0x14], R0 ;  /* 0x0000140001007387 */ /* 0x0009e20000100800 */
[----:B---3--:R-:W-:Y:S05]  /*9720*/  @P1 BRA `(.L_x_745) ;  /* 0x0000000000081947 */ /* 0x008fea0003800000 */
[----:B------:R-:W3:Y:S02]  /*9730*/  SYNCS.PHASECHK.TRANS64.TRYWAIT P1, [R3+URZ+0x22830], R20 ;  /* 0x02283014030075a7 */ /* 0x000ee4000802017f */
[----:B---3--:R-:W-:Y:S05]  /*9740*/  @!P1 BRA `(.L_x_746) ;  /* 0x00000120001c9947 */ /* 0x008fea0003800000 */
.L_x_745:
[----:B----4-:R-:W4:Y:S01]  /*9750*/  LDL R0, [R1+0x14] ;  /* 0x0000140001007983 */ /* 0x010f220000100800 */
[----:B------:R-:W-:Y:S01]  /*9760*/  IMAD.MOV.U32 R7, RZ, RZ, 0x40000040 ;  /* 0x40000040ff077424 */ /* 0x000fe200078e00ff */
[----:B------:R-:W-:Y:S05]  /*9770*/  WARPSYNC.ALL ;  /* 0x0000000000007948 */ /* 0x000fea0003800000 */
[C---:B------:R-:W-:Y:S01]  /*9780*/  R2UR UR4, R4.reuse ;  /* 0x00000000040472ca */ /* 0x040fe200000e0000 */
[----:B0----5:R-:W-:Y:S01]  /*9790*/  WARPGROUP.ARRIVE ;  /* 0x00000000000079c5 */ /* 0x021fe20000000000 */
[----:B------:R-:W-:Y:S01]  /*97a0*/  R2UR UR5, R5 ;  /* 0x00000000050572ca */ /* 0x000fe200000e0000 */
[----:B------:R-:W-:Y:S01]  /*97b0*/  VIADD R224, R4, 0x2 ;  /* 0x0000000204e07836 */ /* 0x000fe20000000000 */
[----:B------:R-:W-:Y:S01]  /*97c0*/  R2UR UR7, R7 ;  /* 0x00000000070772ca */ /* 0x000fe200000e0000 */
[----:B------:R-:W-:Y:S01]  /*97d0*/  IMAD.MOV.U32 R225, RZ, RZ, 0x40000040 ;  /* 0x40000040ffe17424 */ /* 0x000fe200078e00ff */
[----:B------:R-:W-:Y:S01]  /*97e0*/  MOV R223, 0x40000040 ;  /* 0x4000004000df7802 */ /* 0x000fe20000000f00 */
[----:B------:R-:W-:-:S02]  /*97f0*/  IMAD.MOV.U32 R9, RZ, RZ, 0x40000040 ;  /* 0x40000040ff097424 */ /* 0x000fc400078e00ff */
[C---:B------:R-:W-:Y:S02]  /*9800*/  VIADD R222, R4.reuse, 0x4 ;  /* 0x0000000404de7836 */ /* 0x040fe40000000000 */
[----:B------:R-:W-:Y:S02]  /*9810*/  VIADD R10, R4, 0x6 ;  /* 0x00000006040a7836 */ /* 0x000fe40000000000 */
[----:B------:R-:W-:Y:S02]  /*9820*/  IMAD.MOV.U32 R11, RZ, RZ, 0x40000040 ;  /* 0x40000040ff0b7424 */ /* 0x000fe400078e00ff */
[----:B------:R-:W-:Y:S02]  /*9830*/  IMAD.MOV.U32 R7, RZ, RZ, 0x40000040 ;  /* 0x40000040ff077424 */ /* 0x000fe400078e00ff */
[----:B----4-:R-:W-:Y:S02]  /*9840*/  IMAD R6, R203, 0x300, R0 ;  /* 0x00000300cb067824 */ /* 0x010fe400078e0200 */
[----:B------:R-:W0:Y:S02]  /*9850*/  S2R R0, SR_TID.X ;  /* 0x0000000000007919 */ /* 0x000e240000002100 */
[C---:B------:R-:W-:Y:S01]  /*9860*/  VIADD R8, R6.reuse, 0x2 ;  /* 0x0000000206087836 */ /* 0x040fe20000000000 */
[----:B------:R-:W-:-:S13]  /*9870*/  R2UR UR6, R6 ;  /* 0x00000000060672ca */ /* 0x000fda00000e0000 */
[----:B------:R-:W-:Y:S01]  /*9880*/  HGMMA.64x96x16.F32 R24, gdesc[UR4], RZ, !UPT, gsb0 ;  /* 0x01600000041879f0 */ /* 0x000fe2000c0008ff */
[----:B------:R-:W-:Y:S02]  /*9890*/  R2UR UR4, R224 ;  /* 0x00000000e00472ca */ /* 0x000fe400000e0000 */
[----:B------:R-:W-:Y:S02]  /*98a0*/  R2UR UR5, R225 ;  /* 0x00000000e10572ca */ /* 0x000fe400000e0000 */
[----:B------:R-:W-:Y:S01]  /*98b0*/  R2UR UR6, R8 ;  /* 0x00000000080672ca */ /* 0x000fe200000e0000 */
[C---:B------:R-:W-:Y:S01]  /*98c0*/  VIADD R8, R6.reuse, 0x4 ;  /* 0x0000000406087836 */ /* 0x040fe20000000000 */
[----:B------:R-:W-:Y:S01]  /*98d0*/  R2UR UR7, R9 ;  /* 0x00000000090772ca */ /* 0x000fe200000e0000 */
[----:B------:R-:W-:Y:S02]  /*98e0*/  IMAD.MOV.U32 R9, RZ, RZ, 0x40000040 ;  /* 0x40000040ff097424 */ /* 0x000fe400078e00ff */
[----:B------:R-:W-:Y:S01]  /*98f0*/  VIADD R6, R6, 0x6 ;  /* 0x0000000606067836 */ /* 0x000fe20000000000 */
[----:B0-----:R-:W-:Y:S01]  /*9900*/  SHF.R.U32.HI R0, RZ, 0x7, R0 ;  /* 0x00000007ff007819 */ /* 0x001fe20000011600 */
[----:B------:R-:W-:-:S02]  /*9910*/  WARPGROUP.DEPBAR.LE gsb0, 0x0 ;  /* 0x00008000000079c5 */ /* 0x000fc40000010000 */
[----:B------:R-:W-:-:S06]  /*9920*/  WARPGROUP.ARRIVE ;  /* 0x00000000000079c5 */ /* 0x000fcc0000000000 */
[----:B------:R-:W-:Y:S01]  /*9930*/  HGMMA.64x96x16.F32 R24, gdesc[UR4], R24, gsb0 ;  /* 0x01600000041879f0 */ /* 0x000fe20008000818 */
[----:B------:R-:W-:Y:S02]  /*9940*/  R2UR UR4, R222 ;  /* 0x00000000de0472ca */ /* 0x000fe400000e0000 */
[----:B------:R-:W-:Y:S02]  /*9950*/  R2UR UR5, R223 ;  /* 0x00000000df0572ca */ /* 0x000fe400000e0000 */
[----:B------:R-:W-:Y:S02]  /*9960*/  R2UR UR6, R8 ;  /* 0x00000000080672ca */ /* 0x000fe400000e0000 */
[----:B------:R-:W-:Y:S02]  /*9970*/  R2UR UR7, R9 ;  /* 0x00000000090772ca */ /* 0x000fe400000e0000 */
[----:B------:R-:W-:Y:S01]  /*9980*/  IADD3 R9, -R0, 0xb, RZ ;  /* 0x0000000b00097810 */ /* 0x000fe20007ffe1ff */
[----:B------:R-:W-:-:S02]  /*9990*/  WARPGROUP.DEPBAR.LE gsb0, 0x0 ;  /* 0x00008000000079c5 */ /* 0x000fc40000010000 */
[----:B------:R-:W-:-:S08]  /*99a0*/  WARPGROUP.ARRIVE ;  /* 0x00000000000079c5 */ /* 0x000fd00000000000 */
[----:B------:R-:W-:Y:S01]  /*99b0*/  HGMMA.64x96x16.F32 R24, gdesc[UR4], R24, gsb0 ;  /* 0x01600000041879f0 */ /* 0x000fe20008000818 */
[----:B------:R-:W-:Y:S02]  /*99c0*/  R2UR UR4, R10 ;  /* 0x000000000a0472ca */ /* 0x000fe400000e0000 */
[----:B------:R-:W-:Y:S02]  /*99d0*/  R2UR UR5, R11 ;  /* 0x000000000b0572ca */ /* 0x000fe400000e0000 */
[----:B------:R-:W-:Y:S02]  /*99e0*/  R2UR UR6, R6 ;  /* 0x00000000060672ca */ /* 0x000fe400000e0000 */
[----:B------:R-:W-:Y:S01]  /*99f0*/  R2UR UR7, R7 ;  /* 0x00000000070772ca */ /* 0x000fe200000e0000 */
[----:B------:R-:W-:Y:S02]  /*9a00*/  WARPGROUP.DEPBAR.LE gsb0, 0x0 ;  /* 0x00008000000079c5 */ /* 0x000fe40000010000 */
[----:B------:R-:W-:-:S10]  /*9a10*/  WARPGROUP.ARRIVE ;  /* 0x00000000000079c5 */ /* 0x000fd40000000000 */
[----:B------:R-:W-:Y:S03]  /*9a20*/  HGMMA.64x96x16.F32 R24, gdesc[UR4], R24, gsb0 ;  /* 0x01600000041879f0 */ /* 0x000fe60008000818 */
[----:B------:R-:W-:Y:S02]  /*9a30*/  WARPGROUP.DEPBAR.LE gsb0, 0x0 ;  /* 0x00008000000079c5 */ /* 0x000fe40000010000 */
[----:B------:R0:W-:Y:S06]  /*9a40*/  BAR.ARV R9, 0x100 ;  /* 0x000400090000751d */ /* 0x0001ec0000002000 */
[----:B------:R-:W-:Y:S05]  /*9a50*/  @!P0 BRA `(.L_x_747) ;  /* 0x0000000000048947 */ /* 0x000fea0003800000 */
[----:B------:R-:W-:Y:S01]  /*9a60*/  BPT.TRAP 0x1 ;  /* 0x000000040000795c */ /* 0x000fe20000300000 */
.L_x_747:
[----:B------:R-:W4:Y:S01]  /*9a70*/  LDL R73, [R1+0x4c] ;  /* 0x00004c0001497983 */ /* 0x000f220000100800 */
[----:B------:R-:W-:Y:S01]  /*9a80*/  ULDC UR4, c[0x0][0x9d8] ;  /* 0x0002760000047ab9 */ /* 0x000fe20000000800 */
[----:B------:R-:W-:Y:S01]  /*9a90*/  ULDC UR5, c[0x0][0x988] ;  /* 0x0002620000057ab9 */ /* 0x000fe20000000800 */
[----:B------:R-:W-:Y:S01]  /*9aa0*/  FMUL.FTZ R15, R24, UR4 ;  /* 0x00000004180f7c20 */ /* 0x000fe20008410000 */
[----:B------:R-:W-:Y:S01]  /*9ab0*/  FMUL.FTZ R24, R25, UR4 ;  /* 0x0000000419187c20 */ /* 0x000fe20008410000 */
[----:B------:R-:W-:Y:S01]  /*9ac0*/  FMUL.FTZ R72, R28, UR4 ;  /* 0x000000041c487c20 */ /* 0x000fe20008410000 */
[----:B------:R-:W-:Y:S01]  /*9ad0*/  FMUL.FTZ R29, R29, UR4 ;  /* 0x000000041d1d7c20 */ /* 0x000fe20008410000 */
[----:B------:R-:W-:Y:S01]  /*9ae0*/  FMUL.FTZ R25, R55, UR4 ;  /* 0x0000000437197c20 */ /* 0x000fe20008410000 */
[----:B------:R-:W-:Y:S01]  /*9af0*/  IMAD R55, R177, -0x60, R154 ;  /* 0xffffffa0b1377824 */ /* 0x000fe200078e029a */
[----:B------:R-:W5:Y:S01]  /*9b00*/  MUFU.TANH R15, R15 ;  /* 0x0000000f000f7308 */ /* 0x000f620000002400 */
[----:B------:R-:W-:Y:S01]  /*9b10*/  FMUL.FTZ R0, R26, UR4 ;  /* 0x000000041a007c20 */ /* 0x000fe20008410000 */
        /* <DEDUP_REMOVED lines=30> */
[----:B------:R-:W0:Y:S01]  /*9d00*/  MUFU.TANH R0, R0 ;  /* 0x0000000000007308 */ /* 0x000e220000002400 */
        /* <DEDUP_REMOVED lines=15> */
[----:B------:R-:W0:Y:S08]  /*9e00*/  MUFU.TANH R6, R6 ;  /* 0x0000000600067308 */ /* 0x000e300000002400 */
        /* <DEDUP_REMOVED lines=29> */
[----:B------:R-:W0:Y:S01]  /*9fe0*/  MUFU.TANH R56, R56 ;  /* 0x0000003800387308 */ /* 0x000e220000002400 */
[----:B----4-:R-:W-:-:S02]  /*9ff0*/  IADD3 R55, -R73, 0x60, R55 ;  /* 0x0000006049377810 */ /* 0x010fc40007ffe137 */
[----:B------:R-:W4:Y:S02]  /*a000*/  S2R R73, SR_CgaCtaId ;  /* 0x0000000000497919 */ /* 0x000f240000008800 */
[----:B------:R-:W-:-:S03]  /*a010*/  ISETP.GT.AND P2, PT, R55, RZ, PT ;  /* 0x000000ff3700720c */ /* 0x000fc60003f44270 */
[----:B------:R-:W4:Y:S01]  /*a020*/  MUFU.TANH R57, R57 ;  /* 0x0000003900397308 */ /* 0x000f220000002400 */
[C---:B------:R-:W-:Y:S02]  /*a030*/  ISETP.GT.AND P3, PT, R55.reuse, 0x1, PT ;  /* 0x000000013700780c */ /* 0x040fe40003f64270 */
[----:B------:R-:W-:Y:S02]  /*a040*/  ISETP.GT.AND P4, PT, R55, 0x8, PT ;  /* 0x000000083700780c */ /* 0x000fe40003f84270 */
[----:B-----5:R-:W-:Y:S02]  /*a050*/  FSEL R15, R15, -INF , P2 ;  /* 0xff8000000f0f7808 */ /* 0x020fe40001000000 */
[----:B-1----:R-:W-:Y:S01]  /*a060*/  FSEL R24, R24, -INF , P3 ;  /* 0xff80000018187808 */ /* 0x002fe20001800000 */
[----:B------:R-:W1:Y:S01]  /*a070*/  MUFU.TANH R21, R21 ;  /* 0x0000001500157308 */ /* 0x000e620000002400 */
[----:B------:R-:W-:Y:S02]  /*a080*/  ISETP.GT.AND P5, PT, R55, 0x9, PT ;  /* 0x000000093700780c */ /* 0x000fe40003fa4270 */
[----:B--2---:R-:W-:-:S02]  /*a090*/  FSEL R42, R72, -INF , P4 ;  /* 0xff800000482a7808 */ /* 0x004fc40002000000 */
[----:B------:R-:W-:Y:S02]  /*a0a0*/  FMNMX.FTZ R65, R15, R24, !PT ;  /* 0x000000180f417209 */ /* 0x000fe40007810000 */
[----:B------:R-:W-:Y:S01]  /*a0b0*/  ISETP.GT.AND P1, PT, R55, 0x10, PT ;  /* 0x000000103700780c */ /* 0x000fe20003f24270 */
[----:B------:R-:W2:Y:S01]  /*a0c0*/  MUFU.TANH R59, R59 ;  /* 0x0000003b003b7308 */ /* 0x000ea20000002400 */
[----:B---3--:R-:W-:Y:S01]  /*a0d0*/  FSEL R40, R29, -INF , P5 ;  /* 0xff8000001d287808 */ /* 0x008fe20002800000 */
[----:B------:R-:W-:Y:S01]  /*a0e0*/  FMUL.FTZ R29, R71, UR4 ;  /* 0x00000004471d7c20 */ /* 0x000fe20008410000 */
[----:B------:R-:W-:Y:S02]  /*a0f0*/  FMNMX.FTZ R65, R42, R65, !PT ;  /* 0x000000412a417209 */ /* 0x000fe40007810000 */
[----:B0-----:R-:W-:Y:S02]  /*a100*/  FSEL R0, R0, -INF , P2 ;  /* 0xff80000000007808 */ /* 0x001fe40001000000 */
[----:B------:R-:W-:Y:S01]  /*a110*/  ISETP.GT.AND P2, PT, R55, 0x11, PT ;  /* 0x000000113700780c */ /* 0x000fe20003f44270 */
[----:B------:R-:W0:Y:S01]  /*a120*/  MUFU.TANH R60, R60 ;  /* 0x0000003c003c7308 */ /* 0x000e220000002400 */
[----:B------:R-:W-:-:S02]  /*a130*/  FSEL R62, R30, -INF , P1 ;  /* 0xff8000001e3e7808 */ /* 0x000fc40000800000 */
[----:B------:R-:W-:Y:S02]  /*a140*/  FMNMX.FTZ R65, R40, R65, !PT ;  /* 0x0000004128417209 */ /* 0x000fe40007810000 */
[----:B------:R-:W-:Y:S02]  /*a150*/  FSEL R6, R6, -INF , P3 ;  /* 0xff80000006067808 */ /* 0x000fe40001800000 */
[----:B------:R-:W-:Y:S01]  /*a160*/  ISETP.GT.AND P3, PT, R55, 0x18, PT ;  /* 0x000000183700780c */ /* 0x000fe20003f64270 */
[----:B------:R-:W3:Y:S01]  /*a170*/  MUFU.TANH R61, R61 ;  /* 0x0000003d003d7308 */ /* 0x000ee20000002400 */
[----:B------:R-:W-:Y:S02]  /*a180*/  FSEL R72, R31, -INF , P2 ;  /* 0xff8000001f487808 */ /* 0x000fe40001000000 */
[----:B------:R-:W-:Y:S02]  /*a190*/  FMNMX.FTZ R65, R62, R65, !PT ;  /* 0x000000413e417209 */ /* 0x000fe40007810000 */
[----:B------:R-:W-:-:S02]  /*a1a0*/  FSEL R8, R8, -INF , P4 ;  /* 0xff80000008087808 */ /* 0x000fc40002000000 */
[----:B------:R-:W-:Y:S01]  /*a1b0*/  ISETP.GT.AND P4, PT, R55, 0x19, PT ;  /* 0x000000193700780c */ /* 0x000fe20003f84270 */
[----:B------:R-:W5:Y:S01]  /*a1c0*/  MUFU.TANH R104, R104 ;  /* 0x0000006800687308 */ /* 0x000f620000002400 */
[----:B------:R-:W-:Y:S02]  /*a1d0*/  FSEL R78, R33, -INF , P3 ;  /* 0xff800000214e7808 */ /* 0x000fe40001800000 */
[----:B------:R-:W-:Y:S02]  /*a1e0*/  FMNMX.FTZ R65, R72, R65, !PT ;  /* 0x0000004148417209 */ /* 0x000fe40007810000 */
[----:B------:R-:W-:Y:S02]  /*a1f0*/  FSEL R30, R14, -INF , P5 ;  /* 0xff8000000e1e7808 */ /* 0x000fe40002800000 */
[----:B------:R-:W-:Y:S01]  /*a200*/  ISETP.GT.AND P5, PT, R55, 0x20, PT ;  /* 0x000000203700780c */ /* 0x000fe20003fa4270 */
[----:B------:R-:W-:Y:S01]  /*a210*/  MUFU.TANH R63, R63 ;  /* 0x0000003f003f7308 */ /* 0x000fe20000002400 */
[----:B------:R-:W-:-:S02]  /*a220*/  FSEL R80, R34, -INF , P4 ;  /* 0xff80000022507808 */ /* 0x000fc40002000000 */
[----:B------:R-:W-:Y:S02]  /*a230*/  FMNMX.FTZ R65, R78, R65, !PT ;  /* 0x000000414e417209 */ /* 0x000fe40007810000 */
[----:B------:R-:W-:Y:S02]  /*a240*/  FSEL R32, R32, -INF , P1 ;  /* 0xff80000020207808 */ /* 0x000fe40000800000 */
[----:B------:R-:W-:Y:S01]  /*a250*/  ISETP.GT.AND P1, PT, R55, 0x21, PT ;  /* 0x000000213700780c */ /* 0x000fe20003f24270 */
[----:B------:R-:W-:Y:S01]  /*a260*/  MUFU.TANH R66, R66 ;  /* 0x0000004200427308 */ /* 0x000fe20000002400 */
[----:B------:R-:W-:Y:S02]  /*a270*/  FSEL R74, R35, -INF , P5 ;  /* 0xff800000234a7808 */ /* 0x000fe40002800000 */
[----:B------:R-:W-:Y:S02]  /*a280*/  FMNMX.FTZ R65, R80, R65, !PT ;  /* 0x0000004150417209 */ /* 0x000fe40007810000 */
[----:B------:R-:W-:Y:S01]  /*a290*/  FSEL R34, R13, -INF , P2 ;  /* 0xff8000000d227808 */ /* 0x000fe20001000000 */
[----:B------:R-:W-:Y:S01]  /*a2a0*/  IMAD.U32 R13, RZ, RZ, UR5 ;  /* 0x00000005ff0d7e24 */ /* 0x000fe2000f8e00ff */
[----:B------:R-:W-:Y:S01]  /*a2b0*/  ISETP.GT.AND P2, PT, R55, 0x28, PT ;  /* 0x000000283700780c */ /* 0x000fe20003f44270 */
[----:B------:R-:W5:Y:S01]  /*a2c0*/  MUFU.TANH R67, R67 ;  /* 0x0000004300437308 */ /* 0x000f620000002400 */
[----:B------:R-:W-:-:S02]  /*a2d0*/  FSEL R64, R37, -INF , P1 ;  /* 0xff80000025407808 */ /* 0x000fc40000800000 */
[----:B------:R-:W-:Y:S02]  /*a2e0*/  FMNMX.FTZ R65, R74, R65, !PT ;  /* 0x000000414a417209 */ /* 0x000fe40007810000 */
[----:B------:R-:W-:Y:S02]  /*a2f0*/  FSEL R36, R36, -INF , P3 ;  /* 0xff80000024247808 */ /* 0x000fe40001800000 */
[----:B------:R-:W-:Y:S01]  /*a300*/  ISETP.GT.AND P3, PT, R55, 0x29, PT ;  /* 0x000000293700780c */ /* 0x000fe20003f64270 */
[----:B------:R-:W5:Y:S01]  /*a310*/  MUFU.TANH R70, R70 ;  /* 0x0000004600467308 */ /* 0x000f620000002400 */
        /* <DEDUP_REMOVED lines=8> */
[----:B------:R-:W-:Y:S02]  /*a3a0*/  ISETP.GT.AND P5, PT, R55, 0x31, PT ;  /* 0x000000313700780c */ /* 0x000fe40003fa4270 */
[----:B------:R-:W-:-:S02]  /*a3b0*/  FSEL R82, R43, -INF , P4 ;  /* 0xff8000002b527808 */ /* 0x000fc40002000000 */
[----:B------:R-:W-:Y:S02]  /*a3c0*/  FMNMX.FTZ R65, R76, R65, !PT ;  /* 0x000000414c417209 */ /* 0x000fe40007810000 */
[----:B------:R-:W-:Y:S02]  /*a3d0*/  FSEL R44, R27, -INF , P1 ;  /* 0xff8000001b2c7808 */ /* 0x000fe40000800000 */
[----:B------:R-:W-:Y:S02]  /*a3e0*/  ISETP.GT.AND P1, PT, R55, 0x38, PT ;  /* 0x000000383700780c */ /* 0x000fe40003f24270 */
[----:B------:R-:W-:Y:S02]  /*a3f0*/  FSEL R84, R45, -INF , P5 ;  /* 0xff8000002d547808 */ /* 0x000fe40002800000 */
[----:B------:R-:W-:Y:S02]  /*a400*/  FMNMX.FTZ R65, R82, R65, !PT ;  /* 0x0000004152417209 */ /* 0x000fe40007810000 */
[----:B------:R-:W-:-:S02]  /*a410*/  FSEL R46, R46, -INF , P2 ;  /* 0xff8000002e2e7808 */ /* 0x000fc40001000000 */
[----:B------:R-:W-:Y:S02]  /*a420*/  ISETP.GT.AND P2, PT, R55, 0x39, PT ;  /* 0x000000393700780c */ /* 0x000fe40003f44270 */
        /* <DEDUP_REMOVED lines=24> */
[----:B----4-:R-:W-:Y:S02]  /*a5b0*/  FSEL R98, R57, -INF , P2 ;  /* 0xff80000039627808 */ /* 0x010fe40001000000 */
[----:B------:R-:W-:Y:S02]  /*a5c0*/  FMNMX.FTZ R65, R96, R65, !PT ;  /* 0x0000004160417209 */ /* 0x000fe40007810000 */
[----:B-1----:R-:W-:Y:S02]  /*a5d0*/  FSEL R58, R21, -INF , P4 ;  /* 0xff800000153a7808 */ /* 0x002fe40002000000 */
[----:B------:R-:W-:Y:S02]  /*a5e0*/  ISETP.GT.AND P4, PT, R55, 0x58, PT ;  /* 0x000000583700780c */ /* 0x000fe40003f84270 */
[----:B--2---:R-:W-:-:S02]  /*a5f0*/  FSEL R100, R59, -INF , P3 ;  /* 0xff8000003b647808 */ /* 0x004fc40001800000 */
[----:B------:R-:W-:Y:S02]  /*a600*/  FMNMX.FTZ R65, R98, R65, !PT ;  /* 0x0000004162417209 */ /* 0x000fe40007810000 */
[----:B0-----:R-:W-:Y:S02]  /*a610*/  FSEL R60, R60, -INF , P5 ;  /* 0xff8000003c3c7808 */ /* 0x001fe40002800000 */
[----:B------:R-:W-:Y:S02]  /*a620*/  ISETP.GT.AND P5, PT, R55, 0x59, PT ;  /* 0x000000593700780c */ /* 0x000fe40003fa4270 */
[----:B---3--:R-:W-:Y:S02]  /*a630*/  FSEL R102, R61, -INF , P4 ;  /* 0xff8000003d667808 */ /* 0x008fe40002000000 */
[----:B------:R-:W-:Y:S02]  /*a640*/  FMNMX.FTZ R65, R100, R65, !PT ;  /* 0x0000004164417209 */ /* 0x000fe40007810000 */
[----:B-----5:R-:W-:-:S02]  /*a650*/  FSEL R104, R104, -INF , P5 ;  /* 0xff80000068687808 */ /* 0x020fc40002800000 */
[----:B------:R-:W-:-:S04]  /*a660*/  FMNMX.FTZ R65, R102, R65, !PT ;  /* 0x0000004166417209 */ /* 0x000fc80007810000 */
[----:B------:R-:W-:-:S05]  /*a670*/  FMNMX.FTZ R65, R104, R65, !PT ;  /* 0x0000004168417209 */ /* 0x000fca0007810000 */
[----:B------:R-:W0:Y:S02]  /*a680*/  SHFL.BFLY PT, R14, R65, 0x2, 0x1f ;  /* 0x0c401f00410e7f89 */ /* 0x000e2400000e0000 */
[----:B0-----:R-:W-:-:S05]  /*a690*/  FMNMX.FTZ R7, R65, R14, !PT ;  /* 0x0000000e41077209 */ /* 0x001fca0007810000 */
[----:B------:R-:W0:Y:S02]  /*a6a0*/  SHFL.BFLY PT, R14, R7, 0x1, 0x1f ;  /* 0x0c201f00070e7f89 */ /* 0x000e2400000e0000 */
[----:B0-----:R-:W-:Y:S02]  /*a6b0*/  FMNMX.FTZ R14, R7, R14, !PT ;  /* 0x0000000e070e7209 */ /* 0x001fe40007810000 */
[----:B------:R-:W-:Y:S02]  /*a6c0*/  FMNMX.FTZ R7, R0, R6, !PT ;  /* 0x0000000600077209 */ /* 0x000fe40007810000 */
[C---:B------:R-:W-:Y:S01]  /*a6d0*/  FSETP.NEU.FTZ.AND P6, PT, R14.reuse, -INF , PT ;  /* 0xff8000000e00780b */ /* 0x040fe20003fdd000 */
[----:B------:R-:W-:Y:S01]  /*a6e0*/  FMUL.FTZ R27, R14, R13 ;  /* 0x0000000d0e1b7220 */ /* 0x000fe20000410000 */
[----:B------:R-:W-:-:S04]  /*a6f0*/  FMNMX.FTZ R7, R8, R7, !PT ;  /* 0x0000000708077209 */ /* 0x000fc80007810000 */
[----:B------:R-:W-:Y:S02]  /*a700*/  FMNMX.FTZ R7, R30, R7, !PT ;  /* 0x000000071e077209 */ /* 0x000fe40007810000 */
[----:B------:R-:W-:Y:S02]  /*a710*/  FSEL R27, R27, RZ, P6 ;  /* 0x000000ff1b1b7208 */ /* 0x000fe40003000000 */
[----:B------:R-:W-:-:S03]  /*a720*/  FMNMX.FTZ R7, R32, R7, !PT ;  /* 0x0000000720077209 */ /* 0x000fc60007810000 */
[--C-:B------:R-:W-:Y:S01]  /*a730*/  FFMA.FTZ R152, R15, R13, -R27.reuse ;  /* 0x0000000d0f987223 */ /* 0x100fe2000001081b */
[----:B------:R-:W-:Y:S01]  /*a740*/  FMNMX.FTZ R15, R34, R7, !PT ;  /* 0x00000007220f7209 */ /* 0x000fe20007810000 */
[-CC-:B------:R-:W-:Y:S01]  /*a750*/  FFMA.FTZ R24, R24, R13.reuse, -R27.reuse ;  /* 0x0000000d18187223 */ /* 0x180fe2000001081b */
[-CC-:B------:R-:W-:Y:S01]  /*a760*/  FFMA.FTZ R40, R40, R13.reuse, -R27.reuse ;  /* 0x0000000d28287223 */ /* 0x180fe2000001081b */
[--C-:B------:R-:W-:Y:S01]  /*a770*/  FFMA.FTZ R154, R42, R13, -R27.reuse ;  /* 0x0000000d2a9a7223 */ /* 0x100fe2000001081b */
[----:B------:R-:W-:Y:S01]  /*a780*/  FMNMX.FTZ R15, R36, R15, !PT ;  /* 0x0000000f240f7209 */ /* 0x000fe20007810000 */
[----:B------:R0:W-:Y:S01]  /*a790*/  MUFU.EX2 R7, R24 ;  /* 0x0000001800077308 */ /* 0x0001e20000000800 */
[----:B------:R-:W-:Y:S01]  /*a7a0*/  FSEL R42, R67, -INF , P3 ;  /* 0xff800000432a7808 */ /* 0x000fe20001800000 */
[--C-:B------:R-:W-:Y:S01]  /*a7b0*/  FFMA.FTZ R156, R62, R13, -R27.reuse ;  /* 0x0000000d3e9c7223 */ /* 0x100fe2000001081b */
[----:B------:R-:W-:Y:S01]  /*a7c0*/  FMNMX.FTZ R15, R28, R15, !PT ;  /* 0x0000000f1c0f7209 */ /* 0x000fe20007810000 */
[-CC-:B------:R-:W-:Y:S01]  /*a7d0*/  FFMA.FTZ R33, R64, R13.reuse, -R27.reuse ;  /* 0x0000000d40217223 */ /* 0x180fe2000001081b */
[----:B------:R-:W-:Y:S01]  /*a7e0*/  FSEL R62, R70, -INF , P4 ;  /* 0xff800000463e7808 */ /* 0x000fe20002000000 */
[--C-:B------:R-:W-:Y:S01]  /*a7f0*/  FFMA.FTZ R72, R72, R13, -R27.reuse ;  /* 0x0000000d48487223 */ /* 0x100fe2000001081b */
[----:B------:R-:W-:Y:S01]  /*a800*/  FMNMX.FTZ R15, R38, R15, !PT ;  /* 0x0000000f260f7209 */ /* 0x000fe20007810000 */
[----:B------:R-:W1:Y:S01]  /*a810*/  MUFU.EX2 R152, R152 ;  /* 0x0000009800987308 */ /* 0x000e620000000800 */
[----:B0-----:R-:W-:Y:S01]  /*a820*/  FSEL R24, R63, -INF , P1 ;  /* 0xff8000003f187808 */ /* 0x001fe20000800000 */
[--C-:B------:R-:W-:Y:S01]  /*a830*/  FFMA.FTZ R158, R78, R13, -R27.reuse ;  /* 0x0000000d4e9e7223 */ /* 0x100fe2000001081b */
[----:B------:R-:W-:Y:S01]  /*a840*/  FMNMX.FTZ R21, R44, R15, !PT ;  /* 0x0000000f2c157209 */ /* 0x000fe20007810000 */
[-CC-:B------:R-:W-:Y:S01]  /*a850*/  FFMA.FTZ R80, R80, R13.reuse, -R27.reuse ;  /* 0x0000000d50507223 */ /* 0x180fe2000001081b */
[----:B------:R-:W-:Y:S01]  /*a860*/  FSEL R64, R29, -INF , P5 ;  /* 0xff8000001d407808 */ /* 0x000fe20002800000 */
[--C-:B------:R-:W-:Y:S01]  /*a870*/  FFMA.FTZ R160, R74, R13, -R27.reuse ;  /* 0x0000000d4aa07223 */ /* 0x100fe2000001081b */
[----:B------:R-:W-:Y:S01]  /*a880*/  FMNMX.FTZ R21, R46, R21, !PT ;  /* 0x000000152e157209 */ /* 0x000fe20007810000 */
[----:B------:R0:W-:Y:S01]  /*a890*/  MUFU.EX2 R15, R40 ;  /* 0x00000028000f7308 */ /* 0x0001e20000000800 */
[-CC-:B------:R-:W-:Y:S01]  /*a8a0*/  FFMA.FTZ R162, R68, R13.reuse, -R27.reuse ;  /* 0x0000000d44a27223 */ /* 0x180fe2000001081b */
[--C-:B------:R-:W-:Y:S01]  /*a8b0*/  FFMA.FTZ R164, R82, R13, -R27.reuse ;  /* 0x0000000d52a47223 */ /* 0x100fe2000001081b */
[----:B------:R-:W-:Y:S01]  /*a8c0*/  FMNMX.FTZ R21, R26, R21, !PT ;  /* 0x000000151a157209 */ /* 0x000fe20007810000 */
[-CC-:B------:R-:W-:Y:S01]  /*a8d0*/  FFMA.FTZ R84, R84, R13.reuse, -R27.reuse ;  /* 0x0000000d54547223 */ /* 0x180fe2000001081b */
[-CC-:B------:R-:W-:Y:S01]  /*a8e0*/  FFMA.FTZ R166, R86, R13.reuse, -R27.reuse ;  /* 0x0000000d56a67223 */ /* 0x180fe2000001081b */
[----:B------:R-:W-:Y:S01]  /*a8f0*/  FFMA.FTZ R35, R88, R13, -R27 ;  /* 0x0000000d58237223 */ /* 0x000fe2000001081b */
[----:B------:R-:W-:Y:S01]  /*a900*/  FMNMX.FTZ R21, R48, R21, !PT ;  /* 0x0000001530157209 */ /* 0x000fe20007810000 */
[----:B------:R-:W2:Y:S01]  /*a910*/  MUFU.EX2 R154, R154 ;  /* 0x0000009a009a7308 */ /* 0x000ea20000000800 */
[----:B0-----:R-:W-:Y:S01]  /*a920*/  FSEL R40, R66, -INF , P2 ;  /* 0xff80000042287808 */ /* 0x001fe20001000000 */
[----:B-1----:R-:W-:Y:S01]  /*a930*/  FADD.FTZ R45, R152, R7 ;  /* 0x00000007982d7221 */ /* 0x002fe20000010000 */
[----:B------:R-:W-:Y:S01]  /*a940*/  FMNMX.FTZ R25, R50, R21, !PT ;  /* 0x0000001532197209 */ /* 0x000fe20007810000 */
[-CC-:B------:R-:W-:Y:S01]  /*a950*/  FFMA.FTZ R168, R90, R13.reuse, -R27.reuse ;  /* 0x0000000d5aa87223 */ /* 0x180fe2000001081b */
[----:B------:R-:W-:Y:S01]  /*a960*/  F2FP.F16.F32.PACK_AB R152, R7, R152 ;  /* 0x000000980798723e */ /* 0x000fe200000000ff */
[--C-:B------:R-:W-:Y:S01]  /*a970*/  FFMA.FTZ R170, R94, R13, -R27.reuse ;  /* 0x0000000d5eaa7223 */ /* 0x100fe2000001081b */
[----:B------:R-:W-:Y:S01]  /*a980*/  FMNMX.FTZ R25, R52, R25, !PT ;  /* 0x0000001934197209 */ /* 0x000fe20007810000 */
[----:B------:R-:W0:Y:S01]  /*a990*/  MUFU.EX2 R156, R156 ;  /* 0x0000009c009c7308 */ /* 0x000e220000000800 */
[-CC-:B------:R-:W-:Y:S01]  /*a9a0*/  FFMA.FTZ R39, R96, R13.reuse, -R27.reuse ;  /* 0x0000000d60277223 */ /* 0x180fe2000001081b */
[--C-:B------:R-:W-:Y:S01]  /*a9b0*/  FFMA.FTZ R172, R98, R13, -R27.reuse ;  /* 0x0000000d62ac7223 */ /* 0x100fe2000001081b */
[----:B------:R-:W-:Y:S01]  /*a9c0*/  FMNMX.FTZ R25, R54, R25, !PT ;  /* 0x0000001936197209 */ /* 0x000fe20007810000 */
[-CC-:B------:R-:W-:Y:S01]  /*a9d0*/  FFMA.FTZ R100, R100, R13.reuse, -R27.reuse ;  /* 0x0000000d64647223 */ /* 0x180fe2000001081b */
[----:B------:R-:W-:-:S02]  /*a9e0*/  FFMA.FTZ R174, R102, R13, -R27 ;  /* 0x0000000d66ae7223 */ /* 0x000fc4000001081b */
[----:B------:R-:W-:Y:S01]  /*a9f0*/  FMNMX.FTZ R25, R56, R25, !PT ;  /* 0x0000001938197209 */ /* 0x000fe20007810000 */
[----:B------:R-:W1:Y:S03]  /*aa00*/  MUFU.EX2 R21, R72 ;  /* 0x0000004800157308 */ /* 0x000e660000000800 */
[----:B------:R-:W-:-:S04]  /*aa10*/  FMNMX.FTZ R31, R58, R25, !PT ;  /* 0x000000193a1f7209 */ /* 0x000fc80007810000 */
[----:B------:R-:W-:Y:S01]  /*aa20*/  FMNMX.FTZ R31, R60, R31, !PT ;  /* 0x0000001f3c1f7209 */ /* 0x000fe20007810000 */
[----:B------:R-:W3:Y:S03]  /*aa30*/  MUFU.EX2 R158, R158 ;  /* 0x0000009e009e7308 */ /* 0x000ee60000000800 */
[----:B------:R-:W-:-:S04]  /*aa40*/  FMNMX.FTZ R31, R24, R31, !PT ;  /* 0x0000001f181f7209 */ /* 0x000fc80007810000 */
[----:B------:R-:W-:Y:S01]  /*aa50*/  FMNMX.FTZ R31, R40, R31, !PT ;  /* 0x0000001f281f7209 */ /* 0x000fe20007810000 */
[----:B------:R-:W4:Y:S03]  /*aa60*/  MUFU.EX2 R25, R80 ;  /* 0x0000005000197308 */ /* 0x000f260000000800 */
[----:B------:R-:W-:-:S04]  /*aa70*/  FMNMX.FTZ R31, R42, R31, !PT ;  /* 0x0000001f2a1f7209 */ /* 0x000fc80007810000 */
[----:B------:R-:W-:Y:S01]  /*aa80*/  FMNMX.FTZ R31, R62, R31, !PT ;  /* 0x0000001f3e1f7209 */ /* 0x000fe20007810000 */
[----:B------:R-:W-:Y:S03]  /*aa90*/  MUFU.EX2 R160, R160 ;  /* 0x000000a000a07308 */ /* 0x000fe60000000800 */
[----:B------:R-:W-:Y:S01]  /*aaa0*/  FMNMX.FTZ R37, R64, R31, !PT ;  /* 0x0000001f40257209 */ /* 0x000fe20007810000 */
[----:B------:R-:W-:-:S04]  /*aab0*/  FFMA.FTZ R31, R76, R13, -R27 ;  /* 0x0000000d4c1f7223 */ /* 0x000fc8000001081b */
[----:B------:R-:W5:Y:S01]  /*aac0*/  SHFL.BFLY PT, R66, R37, 0x2, 0x1f ;  /* 0x0c401f0025427f89 */ /* 0x000f6200000e0000 */
[----:B------:R-:W-:Y:S08]  /*aad0*/  MUFU.EX2 R29, R33 ;  /* 0x00000021001d7308 */ /* 0x000ff00000000800 */
[----:B------:R-:W-:Y:S08]  /*aae0*/  MUFU.EX2 R162, R162 ;  /* 0x000000a200a27308 */ /* 0x000ff00000000800 */
[----:B------:R-:W-:Y:S01]  /*aaf0*/  MUFU.EX2 R31, R31 ;  /* 0x0000001f001f7308 */ /* 0x000fe20000000800 */
[----:B-----5:R-:W-:-:S07]  /*ab00*/  FMNMX.FTZ R66, R37, R66, !PT ;  /* 0x0000004225427209 */ /* 0x020fce0007810000 */
[----:B------:R-:W-:Y:S01]  /*ab10*/  MUFU.EX2 R164, R164 ;  /* 0x000000a400a47308 */ /* 0x000fe20000000800 */
[-CC-:B------:R-:W-:Y:S01]  /*ab20*/  FFMA.FTZ R37, R92, R13.reuse, -R27.reuse ;  /* 0x0000000d5c257223 */ /* 0x180fe2000001081b */
[----:B------:R-:W-:Y:S01]  /*ab30*/  FFMA.FTZ R27, R104, R13, -R27 ;  /* 0x0000000d681b7223 */ /* 0x000fe2000001081b */
[----:B------:R-:W5:Y:S05]  /*ab40*/  SHFL.BFLY PT, R41, R66, 0x1, 0x1f ;  /* 0x0c201f0042297f89 */ /* 0x000f6a00000e0000 */
[----:B------:R-:W-:Y:S08]  /*ab50*/  MUFU.EX2 R33, R84 ;  /* 0x0000005400217308 */ /* 0x000ff00000000800 */
[----:B------:R-:W-:Y:S08]  /*ab60*/  MUFU.EX2 R166, R166 ;  /* 0x000000a600a67308 */ /* 0x000ff00000000800 */
[----:B------:R-:W-:Y:S01]  /*ab70*/  MUFU.EX2 R35, R35 ;  /* 0x0000002300237308 */ /* 0x000fe20000000800 */
[----:B-----5:R-:W-:-:S04]  /*ab80*/  FMNMX.FTZ R176, R66, R41, !PT ;  /* 0x0000002942b07209 */ /* 0x020fc80007810000 */
[C---:B------:R-:W-:Y:S01]  /*ab90*/  FSETP.NEU.FTZ.AND P1, PT, R176.reuse, -INF , PT ;  /* 0xff800000b000780b */ /* 0x040fe20003f3d000 */
[----:B------:R-:W-:Y:S02]  /*aba0*/  FMUL.FTZ R43, R176, R13 ;  /* 0x0000000db02b7220 */ /* 0x000fe40000410000 */
[----:B------:R-:W-:Y:S03]  /*abb0*/  MUFU.EX2 R168, R168 ;  /* 0x000000a800a87308 */ /* 0x000fe60000000800 */
[----:B------:R-:W-:-:S05]  /*abc0*/  FSEL R43, R43, RZ, P1 ;  /* 0x000000ff2b2b7208 */ /* 0x000fca0000800000 */
[----:B------:R-:W-:Y:S01]  /*abd0*/  MUFU.EX2 R37, R37 ;  /* 0x0000002500257308 */ /* 0x000fe20000000800 */
[-CC-:B------:R-:W-:Y:S01]  /*abe0*/  FFMA.FTZ R153, R0, R13.reuse, -R43.reuse ;  /* 0x0000000d00997223 */ /* 0x180fe2000001082b */
[-CC-:B------:R-:W-:Y:S01]  /*abf0*/  FFMA.FTZ R0, R6, R13.reuse, -R43.reuse ;  /* 0x0000000d06007223 */ /* 0x180fe2000001082b */
[-CC-:B------:R-:W-:Y:S01]  /*ac00*/  FFMA.FTZ R155, R8, R13.reuse, -R43.reuse ;  /* 0x0000000d089b7223 */ /* 0x180fe2000001082b */
[-CC-:B------:R-:W-:Y:S01]  /*ac10*/  FFMA.FTZ R6, R30, R13.reuse, -R43.reuse ;  /* 0x0000000d1e067223 */ /* 0x180fe2000001082b */
[-CC-:B------:R-:W-:Y:S01]  /*ac20*/  FFMA.FTZ R157, R32, R13.reuse, -R43.reuse ;  /* 0x0000000d209d7223 */ /* 0x180fe2000001082b */
[-C--:B------:R-:W-:Y:S01]  /*ac30*/  FFMA.FTZ R30, R34, R13.reuse, -R43 ;  /* 0x0000000d221e7223 */ /* 0x080fe2000001082b */
[----:B--2---:R-:W-:Y:S01]  /*ac40*/  FADD.FTZ R8, R154, R45 ;  /* 0x0000002d9a087221 */ /* 0x004fe20000010000 */
[----:B------:R-:W-:Y:S01]  /*ac50*/  MUFU.EX2 R153, R153 ;  /* 0x0000009900997308 */ /* 0x000fe20000000800 */
[-CC-:B------:R-:W-:Y:S01]  /*ac60*/  FFMA.FTZ R159, R36, R13.reuse, -R43.reuse ;  /* 0x0000000d249f7223 */ /* 0x180fe2000001082b */
[-CC-:B------:R-:W-:Y:S01]  /*ac70*/  FFMA.FTZ R28, R28, R13.reuse, -R43.reuse ;  /* 0x0000000d1c1c7223 */ /* 0x180fe2000001082b */
[----:B------:R-:W-:Y:S01]  /*ac80*/  FADD.FTZ R45, R15, R8 ;  /* 0x000000080f2d7221 */ /* 0x000fe20000010000 */
[-CC-:B------:R-:W-:Y:S01]  /*ac90*/  FFMA.FTZ R161, R38, R13.reuse, -R43.reuse ;  /* 0x0000000d26a17223 */ /* 0x180fe2000001082b */
[-CC-:B------:R-:W-:Y:S01]  /*aca0*/  FFMA.FTZ R32, R44, R13.reuse, -R43.reuse ;  /* 0x0000000d2c207223 */ /* 0x180fe2000001082b */
[-C--:B------:R-:W-:Y:S01]  /*acb0*/  FFMA.FTZ R163, R46, R13.reuse, -R43 ;  /* 0x0000000d2ea37223 */ /* 0x080fe2000001082b */
[----:B0-----:R-:W-:Y:S01]  /*acc0*/  FADD.FTZ R36, R156, R45 ;  /* 0x0000002d9c247221 */ /* 0x001fe20000010000 */
[----:B------:R-:W0:Y:S01]  /*acd0*/  MUFU.EX2 R0, R0 ;  /* 0x0000000000007308 */ /* 0x000e220000000800 */
[-CC-:B------:R-:W-:Y:S01]  /*ace0*/  FFMA.FTZ R26, R26, R13.reuse, -R43.reuse ;  /* 0x0000000d1a1a7223 */ /* 0x180fe2000001082b */
[-CC-:B------:R-:W-:Y:S01]  /*acf0*/  FFMA.FTZ R165, R48, R13.reuse, -R43.reuse ;  /* 0x0000000d30a57223 */ /* 0x180fe2000001082b */
[----:B-1----:R-:W-:Y:S01]  /*ad00*/  FADD.FTZ R47, R21, R36 ;  /* 0x00000024152f7221 */ /* 0x002fe20000010000 */
[-CC-:B------:R-:W-:Y:S01]  /*ad10*/  FFMA.FTZ R34, R50, R13.reuse, -R43.reuse ;  /* 0x0000000d32227223 */ /* 0x180fe2000001082b */
[-CC-:B------:R-:W-:Y:S01]  /*ad20*/  FFMA.FTZ R167, R52, R13.reuse, -R43.reuse ;  /* 0x0000000d34a77223 */ /* 0x180fe2000001082b */
[-C--:B------:R-:W-:Y:S01]  /*ad30*/  FFMA.FTZ R36, R54, R13.reuse, -R43 ;  /* 0x0000000d36247223 */ /* 0x080fe2000001082b */
[----:B---3--:R-:W-:Y:S01]  /*ad40*/  FADD.FTZ R38, R158, R47 ;  /* 0x0000002f9e267221 */ /* 0x008fe20000010000 */
[----:B------:R-:W1:Y:S01]  /*ad50*/  MUFU.EX2 R155, R155 ;  /* 0x0000009b009b7308 */ /* 0x000e620000000800 */
[-CC-:B------:R-:W-:Y:S01]  /*ad60*/  FFMA.FTZ R169, R56, R13.reuse, -R43.reuse ;  /* 0x0000000d38a97223 */ /* 0x180fe2000001082b */
[-CC-:B------:R-:W-:Y:S01]  /*ad70*/  FFMA.FTZ R171, R60, R13.reuse, -R43.reuse ;  /* 0x0000000d3cab7223 */ /* 0x180fe2000001082b */
[----:B----4-:R-:W-:Y:S01]  /*ad80*/  FADD.FTZ R47, R25, R38 ;  /* 0x00000026192f7221 */ /* 0x010fe20000010000 */
[-CC-:B------:R-:W-:Y:S01]  /*ad90*/  FFMA.FTZ R38, R58, R13.reuse, -R43.reuse ;  /* 0x0000000d3a267223 */ /* 0x180fe2000001082b */
[-CC-:B------:R-:W-:Y:S01]  /*ada0*/  FFMA.FTZ R24, R24, R13.reuse, -R43.reuse ;  /* 0x0000000d18187223 */ /* 0x180fe2000001082b */
[-CC-:B------:R-:W-:Y:S01]  /*adb0*/  FFMA.FTZ R40, R40, R13.reuse, -R43.reuse ;  /* 0x0000000d28287223 */ /* 0x180fe2000001082b */
[-CC-:B------:R-:W-:Y:S01]  /*adc0*/  FFMA.FTZ R42, R42, R13.reuse, -R43.reuse ;  /* 0x0000000d2a2a7223 */ /* 0x180fe2000001082b */
[----:B------:R-:W2:Y:S01]  /*add0*/  MUFU.EX2 R6, R6 ;  /* 0x0000000600067308 */ /* 0x000ea20000000800 */
[----:B0-----:R-:W-:Y:S01]  /*ade0*/  FADD.FTZ R8, R153, R0 ;  /* 0x0000000099087221 */ /* 0x001fe20000010000 */
[-CC-:B------:R-:W-:Y:S01]  /*adf0*/  FFMA.FTZ R62, R62, R13.reuse, -R43.reuse ;  /* 0x0000000d3e3e7223 */ /* 0x180fe2000001082b */
[----:B------:R-:W-:Y:S01]  /*ae00*/  F2FP.F16.F32.PACK_AB R154, R15, R154 ;  /* 0x0000009a0f9a723e */ /* 0x000fe200000000ff */
[----:B------:R-:W-:Y:S01]  /*ae10*/  FFMA.FTZ R43, R64, R13, -R43 ;  /* 0x0000000d402b7223 */ /* 0x000fe2000001082b */
[----:B------:R-:W-:-:S02]  /*ae20*/  F2FP.F16.F32.PACK_AB R153, R0, R153 ;  /* 0x000000990099723e */ /* 0x000fc400000000ff */
[----:B------:R-:W-:Y:S01]  /*ae30*/  F2FP.F16.F32.PACK_AB R156, R21, R156 ;  /* 0x0000009c159c723e */ /* 0x000fe200000000ff */
[----:B------:R-:W0:Y:S01]  /*ae40*/  MUFU.EX2 R157, R157 ;  /* 0x0000009d009d7308 */ /* 0x000e220000000800 */
[----:B-1----:R-:W-:Y:S01]  /*ae50*/  FADD.FTZ R45, R155, R8 ;  /* 0x000000089b2d7221 */ /* 0x002fe20000010000 */
[----:B------:R-:W-:-:S06]  /*ae60*/  F2FP.F16.F32.PACK_AB R158, R25, R158 ;  /* 0x0000009e199e723e */ /* 0x000fcc00000000ff */
[----:B------:R-:W1:Y:S01]  /*ae70*/  MUFU.EX2 R30, R30 ;  /* 0x0000001e001e7308 */ /* 0x000e620000000800 */
[C---:B--2---:R-:W-:Y:S01]  /*ae80*/  FADD.FTZ R8, R6.reuse, R45 ;  /* 0x0000002d06087221 */ /* 0x044fe20000010000 */
[----:B------:R-:W-:-:S06]  /*ae90*/  F2FP.F16.F32.PACK_AB R155, R6, R155 ;  /* 0x0000009b069b723e */ /* 0x000fcc00000000ff */
[----:B------:R-:W2:Y:S01]  /*aea0*/  MUFU.EX2 R159, R159 ;  /* 0x0000009f009f7308 */ /* 0x000ea20000000800 */
[----:B0-----:R-:W-:Y:S01]  /*aeb0*/  FADD.FTZ R45, R157, R8 ;  /* 0x000000089d2d7221 */ /* 0x001fe20000010000 */
[----:B------:R-:W-:Y:S01]  /*aec0*/  FADD.FTZ R8, R160, R47 ;  /* 0x0000002fa0087221 */ /* 0x000fe20000010000 */
[----:B------:R-:W-:-:S03]  /*aed0*/  F2FP.F16.F32.PACK_AB R160, R29, R160 ;  /* 0x000000a01da0723e */ /* 0x000fc600000000ff */
[----:B------:R-:W-:Y:S01]  /*aee0*/  FADD.FTZ R47, R29, R8 ;  /* 0x000000081d2f7221 */ /* 0x000fe20000010000 */
[----:B------:R-:W-:Y:S01]  /*aef0*/  VIADD R8, R3, 0x22840 ;  /* 0x0002284003087836 */ /* 0x000fe20000000000 */
[----:B------:R-:W0:Y:S01]  /*af00*/  MUFU.EX2 R28, R28 ;  /* 0x0000001c001c7308 */ /* 0x000e220000000800 */
[----:B-1----:R-:W-:Y:S01]  /*af10*/  FADD.FTZ R44, R30, R45 ;  /* 0x0000002d1e2c7221 */ /* 0x002fe20000010000 */
[----:B------:R-:W-:Y:S01]  /*af20*/  FADD.FTZ R46, R162, R47 ;  /* 0x0000002fa22e7221 */ /* 0x000fe20000010000 */
[----:B------:R-:W-:Y:S02]  /*af30*/  F2FP.F16.F32.PACK_AB R162, R31, R162 ;  /* 0x000000a21fa2723e */ /* 0x000fe400000000ff */
[----:B------:R-:W-:Y:S01]  /*af40*/  PRMT R8, R73, 0x654, R8 ;  /* 0x0000065449087816 */ /* 0x000fe20000000008 */
[----:B------:R-:W-:Y:S01]  /*af50*/  FADD.FTZ R47, R31, R46 ;  /* 0x0000002e1f2f7221 */ /* 0x000fe20000010000 */
[----:B------:R-:W-:Y:S01]  /*af60*/  F2FP.F16.F32.PACK_AB R157, R30, R157 ;  /* 0x0000009d1e9d723e */ /* 0x000fe200000000ff */
[----:B------:R-:W1:Y:S01]  /*af70*/  MUFU.EX2 R161, R161 ;  /* 0x000000a100a17308 */ /* 0x000e620000000800 */
[----:B--2---:R-:W-:Y:S01]  /*af80*/  FADD.FTZ R45, R159, R44 ;  /* 0x0000002c9f2d7221 */ /* 0x004fe20000010000 */
[----:B------:R2:W-:Y:S06]  /*af90*/  SYNCS.ARRIVE.TRANS64.RED.A1T0 RZ, [R8+URZ], RZ ;  /* 0x000000ff08ff79a7 */ /* 0x0005ec000810043f */
[----:B------:R-:W2:Y:S01]  /*afa0*/  MUFU.EX2 R32, R32 ;  /* 0x0000002000207308 */ /* 0x000ea20000000800 */
[C---:B0-----:R-:W-:Y:S01]  /*afb0*/  FADD.FTZ R44, R28.reuse, R45 ;  /* 0x0000002d1c2c7221 */ /* 0x041fe20000010000 */
[----:B------:R-:W-:-:S06]  /*afc0*/  F2FP.F16.F32.PACK_AB R159, R28, R159 ;  /* 0x0000009f1c9f723e */ /* 0x000fcc00000000ff */
[----:B------:R-:W0:Y:S01]  /*afd0*/  MUFU.EX2 R163, R163 ;  /* 0x000000a300a37308 */ /* 0x000e220000000800 */
[----:B-1----:R-:W-:Y:S01]  /*afe0*/  FADD.FTZ R45, R161, R44 ;  /* 0x0000002ca12d7221 */ /* 0x002fe20000010000 */
[----:B------:R-:W-:Y:S01]  /*aff0*/  FADD.FTZ R44, R164, R47 ;  /* 0x0000002fa42c7221 */ /* 0x000fe20000010000 */
[----:B------:R-:W-:-:S03]  /*b000*/  F2FP.F16.F32.PACK_AB R164, R33, R164 ;  /* 0x000000a421a4723e */ /* 0x000fc600000000ff */
[----:B------:R-:W-:Y:S02]  /*b010*/  FADD.FTZ R47, R33, R44 ;  /* 0x0000002c212f7221 */ /* 0x000fe40000010000 */
[----:B------:R-:W1:Y:S01]  /*b020*/  MUFU.EX2 R26, R26 ;  /* 0x0000001a001a7308 */ /* 0x000e620000000800 */
[----:B--2---:R-:W-:Y:S01]  /*b030*/  FADD.FTZ R8, R32, R45 ;  /* 0x0000002d20087221 */ /* 0x004fe20000010000 */
[----:B------:R-:W-:Y:S01]  /*b040*/  FADD.FTZ R44, R166, R47 ;  /* 0x0000002fa62c7221 */ /* 0x000fe20000010000 */
[----:B------:R-:W-:Y:S02]  /*b050*/  F2FP.F16.F32.PACK_AB R166, R35, R166 ;  /* 0x000000a623a6723e */ /* 0x000fe400000000ff */
[----:B------:R-:W-:-:S03]  /*b060*/  F2FP.F16.F32.PACK_AB R161, R32, R161 ;  /* 0x000000a120a1723e */ /* 0x000fc600000000ff */
[----:B------:R-:W2:Y:S01]  /*b070*/  MUFU.EX2 R165, R165 ;  /* 0x000000a500a57308 */ /* 0x000ea20000000800 */
[----:B0-----:R-:W-:-:S07]  /*b080*/  FADD.FTZ R45, R163, R8 ;  /* 0x00000008a32d7221 */ /* 0x001fce0000010000 */
[----:B------:R-:W0:Y:S01]  /*b090*/  MUFU.EX2 R34, R34 ;  /* 0x0000002200227308 */ /* 0x000e220000000800 */
[C---:B-1----:R-:W-:Y:S01]  /*b0a0*/  FADD.FTZ R8, R26.reuse, R45 ;  /* 0x0000002d1a087221 */ /* 0x042fe20000010000 */
[----:B------:R-:W-:Y:S01]  /*b0b0*/  FADD.FTZ R45, R35, R44 ;  /* 0x0000002c232d7221 */ /* 0x000fe20000010000 */
[----:B------:R-:W-:-:S03]  /*b0c0*/  F2FP.F16.F32.PACK_AB R163, R26, R163 ;  /* 0x000000a31aa3723e */ /* 0x000fc600000000ff */
[----:B------:R-:W-:Y:S01]  /*b0d0*/  FADD.FTZ R44, R168, R45 ;  /* 0x0000002da82c7221 */ /* 0x000fe20000010000 */
[----:B------:R-:W-:Y:S01]  /*b0e0*/  F2FP.F16.F32.PACK_AB R168, R37, R168 ;  /* 0x000000a825a8723e */ /* 0x000fe200000000ff */
[----:B------:R-:W1:Y:S01]  /*b0f0*/  MUFU.EX2 R167, R167 ;  /* 0x000000a700a77308 */ /* 0x000e620000000800 */
[----:B--2---:R-:W-:Y:S01]  /*b100*/  FADD.FTZ R7, R165, R8 ;  /* 0x00000008a5077221 */ /* 0x004fe20000010000 */
[----:B------:R-:W-:-:S06]  /*b110*/  FADD.FTZ R15, R37, R44 ;  /* 0x0000002c250f7221 */ /* 0x000fcc0000010000 */
[----:B------:R-:W2:Y:S01]  /*b120*/  MUFU.EX2 R36, R36 ;  /* 0x0000002400247308 */ /* 0x000ea20000000800 */
[C---:B0-----:R-:W-:Y:S01]  /*b130*/  FADD.FTZ R8, R34.reuse, R7 ;  /* 0x0000000722087221 */ /* 0x041fe20000010000 */
[----:B------:R-:W-:-:S06]  /*b140*/  F2FP.F16.F32.PACK_AB R165, R34, R165 ;  /* 0x000000a522a5723e */ /* 0x000fcc00000000ff */
[----:B------:R-:W0:Y:S01]  /*b150*/  MUFU.EX2 R169, R169 ;  /* 0x000000a900a97308 */ /* 0x000e220000000800 */
[----:B-1----:R-:W-:-:S07]  /*b160*/  FADD.FTZ R7, R167, R8 ;  /* 0x00000008a7077221 */ /* 0x002fce0000010000 */
[----:B------:R-:W1:Y:S01]  /*b170*/  MUFU.EX2 R38, R38 ;  /* 0x0000002600267308 */ /* 0x000e620000000800 */
[C---:B--2---:R-:W-:Y:S01]  /*b180*/  FADD.FTZ R8, R36.reuse, R7 ;  /* 0x0000000724087221 */ /* 0x044fe20000010000 */
[----:B------:R-:W-:-:S06]  /*b190*/  F2FP.F16.F32.PACK_AB R167, R36, R167 ;  /* 0x000000a724a7723e */ /* 0x000fcc00000000ff */
[----:B------:R-:W2:Y:S01]  /*b1a0*/  MUFU.EX2 R170, R170 ;  /* 0x000000aa00aa7308 */ /* 0x000ea20000000800 */
[----:B0-----:R-:W-:-:S07]  /*b1b0*/  FADD.FTZ R7, R169, R8 ;  /* 0x00000008a9077221 */ /* 0x001fce0000010000 */
[----:B------:R-:W0:Y:S01]  /*b1c0*/  MUFU.EX2 R171, R171 ;  /* 0x000000ab00ab7308 */ /* 0x000e220000000800 */
[C---:B-1----:R-:W-:Y:S01]  /*b1d0*/  FADD.FTZ R8, R38.reuse, R7 ;  /* 0x0000000726087221 */ /* 0x042fe20000010000 */
[----:B------:R-:W-:-:S06]  /*b1e0*/  F2FP.F16.F32.PACK_AB R169, R38, R169 ;  /* 0x000000a926a9723e */ /* 0x000fcc00000000ff */
[----:B------:R-:W1:Y:S01]  /*b1f0*/  MUFU.EX2 R39, R39 ;  /* 0x0000002700277308 */ /* 0x000e620000000800 */
[----:B--2---:R-:W-:-:S07]  /*b200*/  FADD.FTZ R44, R170, R15 ;  /* 0x0000000faa2c7221 */ /* 0x004fce0000010000 */
[----:B------:R-:W2:Y:S01]  /*b210*/  MUFU.EX2 R24, R24 ;  /* 0x0000001800187308 */ /* 0x000ea20000000800 */
[----:B0-----:R-:W-:-:S07]  /*b220*/  FADD.FTZ R7, R171, R8 ;  /* 0x00000008ab077221 */ /* 0x001fce0000010000 */
[----:B------:R-:W0:Y:S01]  /*b230*/  MUFU.EX2 R172, R172 ;  /* 0x000000ac00ac7308 */ /* 0x000e220000000800 */
[C---:B-1----:R-:W-:Y:S01]  /*b240*/  FADD.FTZ R15, R39.reuse, R44 ;  /* 0x0000002c270f7221 */ /* 0x042fe20000010000 */
[----:B------:R-:W-:-:S06]  /*b250*/  F2FP.F16.F32.PACK_AB R170, R39, R170 ;  /* 0x000000aa27aa723e */ /* 0x000fcc00000000ff */
[----:B------:R-:W1:Y:S01]  /*b260*/  MUFU.EX2 R40, R40 ;  /* 0x0000002800287308 */ /* 0x000e620000000800 */
[C---:B--2---:R-:W-:Y:S01]  /*b270*/  FADD.FTZ R7, R24.reuse, R7 ;  /* 0x0000000718077221 */ /* 0x044fe20000010000 */
[----:B------:R-:W-:-:S06]  /*b280*/  F2FP.F16.F32.PACK_AB R171, R24, R171 ;  /* 0x000000ab18ab723e */ /* 0x000fcc00000000ff */
[----:B------:R-:W2:Y:S01]  /*b290*/  MUFU.EX2 R41, R100 ;  /* 0x0000006400297308 */ /* 0x000ea20000000800 */
[----:B0-----:R-:W-:-:S07]  /*b2a0*/  FADD.FTZ R44, R172, R15 ;  /* 0x0000000fac2c7221 */ /* 0x001fce0000010000 */
[----:B------:R-:W0:Y:S01]  /*b2b0*/  MUFU.EX2 R173, R42 ;  /* 0x0000002a00ad7308 */ /* 0x000e220000000800 */
[----:B-1----:R-:W-:-:S07]  /*b2c0*/  FADD.FTZ R0, R40, R7 ;  /* 0x0000000728007221 */ /* 0x002fce0000010000 */
[----:B------:R-:W1:Y:S01]  /*b2d0*/  MUFU.EX2 R174, R174 ;  /* 0x000000ae00ae7308 */ /* 0x000e620000000800 */
[C---:B--2---:R-:W-:Y:S01]  /*b2e0*/  FADD.FTZ R15, R41.reuse, R44 ;  /* 0x0000002c290f7221 */ /* 0x044fe20000010000 */
[----:B------:R-:W-:-:S06]  /*b2f0*/  F2FP.F16.F32.PACK_AB R172, R41, R172 ;  /* 0x000000ac29ac723e */ /* 0x000fcc00000000ff */
[----:B------:R-:W2:Y:S01]  /*b300*/  MUFU.EX2 R62, R62 ;  /* 0x0000003e003e7308 */ /* 0x000ea20000000800 */
[C---:B0-----:R-:W-:Y:S01]  /*b310*/  FADD.FTZ R7, R173.reuse, R0 ;  /* 0x00000000ad077221 */ /* 0x041fe20000010000 */
[----:B------:R-:W-:-:S06]  /*b320*/  F2FP.F16.F32.PACK_AB R173, R173, R40 ;  /* 0x00000028adad723e */ /* 0x000fcc00000000ff */
[----:B------:R-:W0:Y:S01]  /*b330*/  MUFU.EX2 R27, R27 ;  /* 0x0000001b001b7308 */ /* 0x000e220000000800 */
[----:B-1----:R-:W-:-:S07]  /*b340*/  FADD.FTZ R8, R174, R15 ;  /* 0x0000000fae087221 */ /* 0x002fce0000010000 */
[----:B------:R-:W1:Y:S01]  /*b350*/  MUFU.EX2 R43, R43 ;  /* 0x0000002b002b7308 */ /* 0x000e620000000800 */
[----:B--2---:R-:W-:Y:S01]  /*b360*/  FADD.FTZ R0, R62, R7 ;  /* 0x000000073e007221 */ /* 0x004fe20000010000 */
[C---:B0-----:R-:W-:Y:S01]  /*b370*/  FADD.FTZ R8, R27.reuse, R8 ;  /* 0x000000081b087221 */ /* 0x041fe20000010000 */
[----:B------:R-:W-:Y:S02]  /*b380*/  F2FP.F16.F32.PACK_AB R174, R27, R174 ;  /* 0x000000ae1bae723e */ /* 0x000fe400000000ff */
[C---:B-1----:R-:W-:Y:S01]  /*b390*/  FADD.FTZ R0, R43.reuse, R0 ;  /* 0x000000002b007221 */ /* 0x042fe20000010000 */
[----:B------:R-:W-:Y:S01]  /*b3a0*/  F2FP.F16.F32.PACK_AB R175, R43, R62 ;  /* 0x0000003e2baf723e */ /* 0x000fe200000000ff */
[----:B------:R-:W-:Y:S06]  /*b3b0*/  @!P0 BRA `(.L_x_748) ;  /* 0x0000000000048947 */ /* 0x000fec0003800000 */
[----:B------:R-:W-:Y:S01]  /*b3c0*/  BPT.TRAP 0x1 ;  /* 0x000000040000795c */ /* 0x000fe20000300000 */
.L_x_748:
[----:B------:R0:W1:Y:S01]  /*b3d0*/  SYNCS.PHASECHK.TRANS64.TRYWAIT P1, [R3+URZ+0x22850], R20 ;  /* 0x02285014030075a7 */ /* 0x000062000802017f */
[----:B------:R-:W-:Y:S05]  /*b3e0*/  @!P0 BRA `(.L_x_749) ;  /* 0x0000000000048947 */ /* 0x000fea0003800000 */
[----:B------:R-:W-:Y:S01]  /*b3f0*/  BPT.TRAP 0x1 ;  /* 0x000000040000795c */ /* 0x000fe20000300000 */
.L_x_749:
[----:B------:R-:W-:Y:S04]  /*b400*/  BSSY B0, `(.L_x_750) ;  /* 0x0000004000007945 */ /* 0x000fe80003800000 */
[----:B-1----:R-:W-:Y:S05]  /*b410*/  @P1 BRA `(.L_x_751) ;  /* 0x0000000000081947 */ /* 0x002fea0003800000 */
[----:B------:R-:W1:Y:S02]  /*b420*/  SYNCS.PHASECHK.TRANS64.TRYWAIT P1, [R3+URZ+0x22850], R20 ;  /* 0x02285014030075a7 */ /* 0x000e64000802017f */
[----:B-1----:R-:W-:Y:S05]  /*b430*/  @!P1 BRA `(.L_x_752) ;  /* 0x0000010000f49947 */ /* 0x002fea0003800000 */
.L_x_751:
[----:B------:R-:W-:Y:S05]  /*b440*/  BSYNC B0 ;  /* 0x0000000000007941 */ /* 0x000fea0003800000 */
.L_x_750:
[----:B------:R-:W-:Y:S05]  /*b450*/  WARPSYNC.ALL ;  /* 0x0000000000007948 */ /* 0x000fea0003800000 */
[----:B------:R-:W-:Y:S01]  /*b460*/  VIADD R6, R19, 0x400 ;  /* 0x0000040013067836 */ /* 0x000fe20000000000 */
[----:B------:R2:W-:Y:S01]  /*b470*/  BAR.SYNC.DEFER_BLOCKING R12, 0x100 ;  /* 0x0004000c0000751d */ /* 0x0005e20000010000 */
[----:B------:R-:W-:Y:S02]  /*b480*/  IMAD.MOV.U32 R7, RZ, RZ, 0x40000040 ;  /* 0x40000040ff077424 */ /* 0x000fe400078e00ff */
[----:B------:R-:W-:Y:S01]  /*b490*/  IMAD.MOV.U32 R25, RZ, RZ, 0x40000040 ;  /* 0x40000040ff197424 */ /* 0x000fe200078e00ff */
[----:B------:R-:W-:Y:S01]  /*b4a0*/  SHF.R.U32.HI R6, RZ, 0x4, R6 ;  /* 0x00000004ff067819 */ /* 0x000fe20000011606 */
[----:B------:R-:W-:Y:S01]  /*b4b0*/  IMAD.MOV.U32 R27, RZ, RZ, 0x40000040 ;  /* 0x40000040ff1b7424 */ /* 0x000fe200078e00ff */
[----:B------:R-:W-:Y:S01]  /*b4c0*/  R2UR UR7, R7 ;  /* 0x00000000070772ca */ /* 0x000fe200000e0000 */
[----:B------:R-:W-:Y:S01]  /*b4d0*/  IMAD.MOV.U32 R21, RZ, RZ, 0x40000040 ;  /* 0x40000040ff157424 */ /* 0x000fe200078e00ff */
[----:B------:R-:W-:-:S02]  /*b4e0*/  LOP3.LUT R6, R6, 0x3fff, RZ, 0xc0, !PT ;  /* 0x00003fff06067812 */ /* 0x000fc400078ec0ff */
[C---:B------:R-:W-:Y:S02]  /*b4f0*/  R2UR UR11, R25.reuse ;  /* 0x00000000190b72ca */ /* 0x040fe400000e0000 */
[----:B------:R-:W-:Y:S02]  /*b500*/  LOP3.LUT R15, R6, 0x3000000, RZ, 0xfc, !PT ;  /* 0x03000000060f7812 */ /* 0x000fe400078efcff */
[----:B------:R-:W-:Y:S02]  /*b510*/  R2UR UR19, R25 ;  /* 0x00000000191372ca */ /* 0x000fe400000e0000 */
[----:B------:R-:W-:Y:S01]  /*b520*/  R2UR UR23, R27 ;  /* 0x000000001b1772ca */ /* 0x000fe200000e0000 */
[----:B------:R-:W-:Y:S01]  /*b530*/  IMAD R6, R203, 0xc00, R15 ;  /* 0x00000c00cb067824 */ /* 0x000fe200078e020f */
[----:B------:R-:W-:Y:S01]  /*b540*/  R2UR UR15, R21 ;  /* 0x00000000150f72ca */ /* 0x000fe200000e0000 */
[----:B------:R2:W-:Y:S01]  /*b550*/  STL [R1+0x10], R15 ;  /* 0x0000100f01007387 */ /* 0x0005e20000100800 */
[----:B------:R-:W-:Y:S01]  /*b560*/  R2UR UR27, R7 ;  /* 0x00000000071b72ca */ /* 0x000fe200000e0000 */
[C---:B------:R-:W-:Y:S01]  /*b570*/  VIADD R26, R6.reuse, 0x200 ;  /* 0x00000200061a7836 */ /* 0x040fe20000000000 */
[C---:B------:R-:W-:Y:S01]  /*b580*/  IADD3 R24, R6.reuse, 0x80, RZ ;  /* 0x0000008006187810 */ /* 0x040fe20007ffe0ff */
[C---:B01----:R-:W-:Y:S01]  /*b590*/  VIADD R20, R6.reuse, 0x100 ;  /* 0x0000010006147836 */ /* 0x043fe20000000000 */
[----:B------:R-:W-:-:S02]  /*b5a0*/  R2UR UR6, R6 ;  /* 0x00000000060672ca */ /* 0x000fc400000e0000 */
[----:B------:R-:W-:Y:S01]  /*b5b0*/  R2UR UR10, R24 ;  /* 0x00000000180a72ca */ /* 0x000fe200000e0000 */
[----:B------:R-:W-:Y:S01]  /*b5c0*/  VIADD R24, R6, 0x180 ;  /* 0x0000018006187836 */ /* 0x000fe20000000000 */
[----:B------:R-:W-:Y:S01]  /*b5d0*/  R2UR UR22, R26 ;  /* 0x000000001a1672ca */ /* 0x000fe200000e0000 */
[----:B------:R-:W-:Y:S01]  /*b5e0*/  VIADD R6, R6, 0x280 ;  /* 0x0000028006067836 */ /* 0x000fe20000000000 */
[----:B------:R-:W-:Y:S02]  /*b5f0*/  R2UR UR14, R20 ;  /* 0x00000000140e72ca */ /* 0x000fe400000e0000 */
[----:B------:R-:W-:Y:S02]  /*b600*/  R2UR UR18, R24 ;  /* 0x00000000181272ca */ /* 0x000fe400000e0000 */
[----:B------:R-:W-:Y:S01]  /*b610*/  WARPGROUP.ARRIVE ;  /* 0x00000000000079c5 */ /* 0x000fe20000000000 */
[----:B------:R-:W-:-:S05]  /*b620*/  R2UR UR26, R6 ;  /* 0x00000000061a72ca */ /* 0x000fca00000e0000 */
[----:B------:R-:W-:Y:S03]  /*b630*/  HGMMA.64x256x16.F32 R24, R152, gdesc[UR4].tnspB, RZ, !UPT, gsb0 ;  /* 0x43e0000498187df0 */ /* 0x000fe6000c0008ff */
[----:B------:R-:W-:Y:S02]  /*b640*/  WARPGROUP.DEPBAR.LE gsb0, 0x0 ;  /* 0x00008000000079c5 */ /* 0x000fe40000010000 */
[----:B------:R-:W-:-:S15]  /*b650*/  WARPGROUP.ARRIVE ;  /* 0x00000000000079c5 */ /* 0x000fde0000000000 */
[----:B------:R-:W-:-:S08]  /*b660*/  NOP ;  /* 0x0000000000007918 */ /* 0x000fd00000000000 */
[----:B------:R-:W-:Y:S03]  /*b670*/  HGMMA.64x256x16.F32 R24, R156, gdesc[UR8].tnspB, R24, gsb0 ;  /* 0x43e000089c187df0 */ /* 0x000fe60008000818 */
        /* <DEDUP_REMOVED lines=17> */
[----:B--2---:R-:W-:Y:S05]  /*b790*/  @!P0 BRA `(.L_x_753) ;  /* 0x0000000000048947 */ /* 0x004fea0003800000 */
[----:B------:R-:W-:Y:S01]  /*b7a0*/  BPT.TRAP 0x1 ;  /* 0x000000040000795c */ /* 0x000fe20000300000 */
.L_x_753:
[----:B------:R-:W2:Y:S01]  /*b7b0*/  LDL R6, [R1+0x18] ;  /* 0x0000180001067983 */ /* 0x000ea20000100800 */
[----:B------:R-:W0:Y:S01]  /*b7c0*/  S2R R7, SR_CgaCtaId ;  /* 0x0000000000077919 */ /* 0x000e220000008800 */
[----:B------:R-:W-:Y:S01]  /*b7d0*/  IADD3 R3, R3, 0x22860, RZ ;  /* 0x0002286003037810 */ /* 0x000fe20007ffe0ff */
[----:B------:R-:W-:-:S03]  /*b7e0*/  ULDC UR36, c[0x0][0x9d8] ;  /* 0x0002760000247ab9 */ /* 0x000fc60000000800 */
[----:B0-----:R-:W-:-:S04]  /*b7f0*/  PRMT R3, R7, 0x654, R3 ;  /* 0x0000065407037816 */ /* 0x001fc80000000003 */
[----:B------:R0:W-:Y:S02]  /*b800*/  SYNCS.ARRIVE.TRANS64.RED.A1T0 RZ, [R3+URZ], RZ ;  /* 0x000000ff03ff79a7 */ /* 0x0001e4000810043f */
[----:B0-----:R-:W-:-:S05]  /*b810*/  VIADD R3, R177, 0xfffffffe ;  /* 0xfffffffeb1037836 */ /* 0x001fca0000000000 */
[----:B--2---:R-:W-:-:S13]  /*b820*/  ISETP.GE.AND P1, PT, R3, R6, PT ;  /* 0x000000060300720c */ /* 0x004fda0003f26270 */
[----:B------:R-:W-:Y:S05]  /*b830*/  @!P1 BRA `(.L_x_754) ;  /* 0x0000002400649947 */ /* 0x000fea0003800000 */
[----:B------:R-:W-:Y:S02]  /*b840*/  IMAD.MOV.U32 R12, RZ, RZ, R176 ;  /* 0x000000ffff0c7224 */ /* 0x000fe400078e00b0 */
[----:B------:R-:W-:-:S07]  /*b850*/  IMAD.MOV.U32 R15, RZ, RZ, R14 ;  /* 0x000000ffff0f7224 */ /* 0x000fce00078e000e */
.L_x_766:
[----:B0-----:R-:W2:Y:S01]  /*b860*/  LDL R6, [R1+0x18] ;  /* 0x0000180001067983 */ /* 0x001ea20000100800 */
[----:B------:R-:W-:Y:S01]  /*b870*/  VIADD R203, R203, 0x1 ;  /* 0x00000001cbcb7836 */ /* 0x000fe20000000000 */
[----:B------:R-:W-:Y:S05]  /*b880*/  YIELD ;  /* 0x0000000000007946 */ /* 0x000fea0003800000 */
[----:B------:R-:W-:-:S04]  /*b890*/  ISETP.NE.AND P2, PT, R203, 0x2, PT ;  /* 0x00000002cb00780c */ /* 0x000fc80003f45270 */
[----:B------:R-:W-:Y:S02]  /*b8a0*/  SEL R203, R203, RZ, P2 ;  /* 0x000000ffcbcb7207 */ /* 0x000fe40001000000 */
[C---:B--2---:R-:W-:Y:S01]  /*b8b0*/  ISETP.GT.AND P1, PT, R3.reuse, R6, PT ;  /* 0x000000060300720c */ /* 0x044fe20003f24270 */
[----:B------:R-:W-:Y:S01]  /*b8c0*/  VIADD R3, R3, 0xffffffff ;  /* 0xffffffff03037836 */ /* 0x000fe20000000000 */
[----:B------:R-:W-:-:S04]  /*b8d0*/  SEL R6, RZ, 0x1, P2 ;  /* 0x00000001ff067807 */ /* 0x000fc80001000000 */
[----:B------:R-:W-:Y:S01]  /*b8e0*/  LOP3.LUT R214, R214, R6, RZ, 0x3c, !PT ;  /* 0x00000006d6d67212 */ /* 0x000fe200078e3cff */
[----:B------:R-:W-:Y:S06]  /*b8f0*/  @!P0 BRA `(.L_x_755) ;  /* 0x0000000000048947 */ /* 0x000fec0003800000 */
[----:B------:R-:W-:Y:S01]  /*b900*/  BPT.TRAP 0x1 ;  /* 0x000000040000795c */ /* 0x000fe20000300000 */
.L_x_755:
[----:B------:R-:W-:Y:S01]  /*b910*/  IMAD R6, R203, 0x8, R19 ;  /* 0x00000008cb067824 */ /* 0x000fe200078e0213 */
[----:B------:R-:W-:-:S04]  /*b920*/  SHF.L.U32 R7, R214, 0x1f, RZ ;  /* 0x0000001fd6077819 */ /* 0x000fc800000006ff */
[----:B------:R0:W1:Y:S01]  /*b930*/  SYNCS.PHASECHK.TRANS64.TRYWAIT P2, [R6+URZ+0x22830], R7 ;  /* 0x02283007060075a7 */ /* 0x000062000804017f */
[----:B------:R-:W-:Y:S05]  /*b940*/  @!P0 BRA `(.L_x_756) ;  /* 0x0000000000048947 */ /* 0x000fea0003800000 */
[----:B------:R-:W-:Y:S01]  /*b950*/  BPT.TRAP 0x1 ;  /* 0x000000040000795c */ /* 0x000fe20000300000 */
.L_x_756:
[----:B------:R-:W2:Y:S01]  /*b960*/  LDL R9, [R1+0x14] ;  /* 0x0000140001097983 */ /* 0x000ea20000100800 */
[----:B------:R-:W-:Y:S02]  /*b970*/  IMAD.MOV.U32 R155, RZ, RZ, 0x40000040 ;  /* 0x40000040ff9b7424 */ /* 0x000fe400078e00ff */
[----:B--2---:R-:W-:Y:S01]  /*b980*/  IMAD R154, R203, 0x300, R9 ;  /* 0x00000300cb9a7824 */ /* 0x004fe200078e0209 */
[----:B-1----:R-:W-:Y:S06]  /*b990*/  @P2 BRA `(.L_x_757) ;  /* 0x0000000000082947 */ /* 0x002fec0003800000 */
[----:B------:R-:W1:Y:S02]  /*b9a0*/  SYNCS.PHASECHK.TRANS64.TRYWAIT P2, [R6+URZ+0x22830], R7 ;  /* 0x02283007060075a7 */ /* 0x000e64000804017f */
[----:B-1----:R-:W-:Y:S05]  /*b9b0*/  @!P2 BRA `(.L_x_758) ;  /* 0x000000fc00a8a947 */ /* 0x002fea0003800000 */
.L_x_757:
[----:B------:R-:W-:Y:S05]  /*b9c0*/  WARPSYNC.ALL ;  /* 0x0000000000007948 */ /* 0x000fea0003800000 */
[C---:B------:R-:W-:Y:S01]  /*b9d0*/  R2UR UR6, R154.reuse ;  /* 0x000000009a0672ca */ /* 0x040fe200000e0000 */
[----:B------:R-:W-:Y:S01]  /*b9e0*/  VIADD R152, R154, 0x2 ;  /* 0x000000029a987836 */ /* 0x000fe20000000000 */
[----:B------:R-:W-:Y:S01]  /*b9f0*/  R2UR UR7, R155 ;  /* 0x000000009b0772ca */ /* 0x000fe200000e0000 */
[----:B------:R-:W-:Y:S01]  /*ba00*/  IMAD.MOV.U32 R153, RZ, RZ, 0x40000040 ;  /* 0x40000040ff997424 */ /* 0x000fe200078e00ff */
[----:B------:R-:W-:Y:S01]  /*ba10*/  R2UR UR4, R4 ;  /* 0x00000000040472ca */ /* 0x000fe200000e0000 */
[----:B------:R-:W-:Y:S01]  /*ba20*/  IMAD.MOV.U32 R155, RZ, RZ, 0x40000040 ;  /* 0x40000040ff9b7424 */ /* 0x000fe200078e00ff */
[----:B------:R-:W-:Y:S01]  /*ba30*/  R2UR UR5, R5 ;  /* 0x00000000050572ca */ /* 0x000fe200000e0000 */
[----:B------:R-:W-:Y:S01]  /*ba40*/  IMAD.MOV.U32 R21, RZ, RZ, 0x40000040 ;  /* 0x40000040ff157424 */ /* 0x000fe200078e00ff */
[C---:B------:R-:W-:Y:S01]  /*ba50*/  IADD3 R20, R154.reuse, 0x4, RZ ;  /* 0x000000049a147810 */ /* 0x040fe20007ffe0ff */
[----:B------:R-:W-:Y:S01]  /*ba60*/  VIADD R154, R154, 0x6 ;  /* 0x000000069a9a7836 */ /* 0x000fe20000000000 */
[----:B------:R-:W-:Y:S01]  /*ba70*/  R2UR UR10, R152 ;  /* 0x00000000980a72ca */ /* 0x000fe200000e0000 */
[----:B------:R-:W2:Y:S01]  /*ba80*/  S2R R9, SR_TID.X ;  /* 0x0000000000097919 */ /* 0x000ea20000002100 */
[----:B------:R-:W-:-:S02]  /*ba90*/  R2UR UR11, R153 ;  /* 0x00000000990b72ca */ /* 0x000fc400000e0000 */
[----:B------:R-:W-:Y:S02]  /*baa0*/  R2UR UR18, R154 ;  /* 0x000000009a1272ca */ /* 0x000fe400000e0000 */
[----:B------:R-:W-:Y:S02]  /*bab0*/  R2UR UR19, R155 ;  /* 0x000000009b1372ca */ /* 0x000fe400000e0000 */
[----:B------:R-:W-:Y:S01]  /*bac0*/  WARPGROUP.ARRIVE ;  /* 0x00000000000079c5 */ /* 0x000fe20000000000 */
[----:B------:R-:W-:Y:S02]  /*bad0*/  R2UR UR8, R224 ;  /* 0x00000000e00872ca */ /* 0x000fe400000e0000 */
[----:B------:R-:W-:Y:S02]  /*bae0*/  R2UR UR9, R225 ;  /* 0x00000000e10972ca */ /* 0x000fe400000e0000 */
[----:B------:R-:W-:Y:S01]  /*baf0*/  R2UR UR14, R20 ;  /* 0x00000000140e72ca */ /* 0x000fe200000e0000 */
[----:B------:R-:W-:Y:S01]  /*bb00*/  HGMMA.64x96x16.F32 R152, gdesc[UR4], RZ, !UPT, gsb0 ;  /* 0x01600000049879f0 */ /* 0x000fe2000c0008ff */
[----:B------:R-:W-:-:S02]  /*bb10*/  R2UR UR15, R21 ;  /* 0x00000000150f72ca */ /* 0x000fc400000e0000 */
[----:B------:R-:W-:Y:S02]  /*bb20*/  R2UR UR12, R222 ;  /* 0x00000000de0c72ca */ /* 0x000fe400000e0000 */
[----:B------:R-:W-:Y:S02]  /*bb30*/  R2UR UR13, R223 ;  /* 0x00000000df0d72ca */ /* 0x000fe400000e0000 */
[----:B------:R-:W-:Y:S02]  /*bb40*/  R2UR UR16, R10 ;  /* 0x000000000a1072ca */ /* 0x000fe400000e0000 */
[----:B------:R-:W-:Y:S02]  /*bb50*/  R2UR UR17, R11 ;  /* 0x000000000b1172ca */ /* 0x000fe400000e0000 */
[----:B--2---:R-:W-:-:S04]  /*bb60*/  SHF.R.U32.HI R9, RZ, 0x7, R9 ;  /* 0x00000007ff097819 */ /* 0x004fc80000011609 */
        /* <DEDUP_REMOVED lines=14> */
.L_x_759:
        /* <DEDUP_REMOVED lines=17> */
[----:B------:R-:W-:Y:S01]  /*bd60*/  FMUL.FTZ R177, R181, UR36 ;  /* 0x00000024b5b17c20 */ /* 0x000fe20008410000 */
[----:B------:R-:W-:Y:S01]  /*bd70*/  FMUL.FTZ R180, R184, UR36 ;  /* 0x00000024b8b47c20 */ /* 0x000fe20008410000 */
[----:B------:R-:W-:Y:S01]  /*bd80*/  FMUL.FTZ R181, R185, UR36 ;  /* 0x00000024b9b57c20 */ /* 0x000fe20008410000 */
[----:B------:R-:W-:Y:S01]  /*bd90*/  FMUL.FTZ R184, R188, UR36 ;  /* 0x00000024bcb87c20 */ /* 0x000fe20008410000 */
[----:B------:R-:W-:Y:S01]  /*bda0*/  FMUL.FTZ R185, R189, UR36 ;  /* 0x00000024bdb97c20 */ /* 0x000fe20008410000 */
[----:B------:R-:W5:Y:S01]  /*bdb0*/  MUFU.TANH R152, R152 ;  /* 0x0000009800987308 */ /* 0x000f620000002400 */
        /* <DEDUP_REMOVED lines=16> */
[----:B-----5:R-:W-:Y:S01]  /*bec0*/  FMNMX.FTZ R13, R152, R13, !PT ;  /* 0x0000000d980d7209 */ /* 0x020fe20007810000 */
        /* <DEDUP_REMOVED lines=10> */
[----:B------:R-:W-:-:S04]  /*bf70*/  FMUL.FTZ R198, R198, UR36 ;  /* 0x00000024c6c67c20 */ /* 0x000fc80008410000 */
[----:B------:R-:W3:Y:S01]  /*bf80*/  MUFU.TANH R160, R160 ;  /* 0x000000a000a07308 */ /* 0x000ee20000002400 */
[----:B----4-:R-:W-:-:S07]  /*bf90*/  FMNMX.FTZ R13, R156, R13, !PT ;  /* 0x0000000d9c0d7209 */ /* 0x010fce0007810000 */
[----:B------:R-:W4:Y:S01]  /*bfa0*/  MUFU.TANH R161, R161 ;  /* 0x000000a100a17308 */ /* 0x000f220000002400 */
[----:B-----5:R-:W-:-:S07]  /*bfb0*/  FMNMX.FTZ R13, R157, R13, !PT ;  /* 0x0000000d9d0d7209 */ /* 0x020fce0007810000 */
[----:B------:R-:W5:Y:S01]  /*bfc0*/  MUFU.TANH R164, R164 ;  /* 0x000000a400a47308 */ /* 0x000f620000002400 */
[----:B---3--:R-:W-:-:S07]  /*bfd0*/  FMNMX.FTZ R13, R160, R13, !PT ;  /* 0x0000000da00d7209 */ /* 0x008fce0007810000 */
        /* <DEDUP_REMOVED lines=33> */
[----:B-----5:R-:W-:-:S05]  /*c1f0*/  FMNMX.FTZ R14, R193, R13, !PT ;  /* 0x0000000dc10e7209 */ /* 0x020fca0007810000 */
[----:B------:R-:W5:Y:S02]  /*c200*/  SHFL.BFLY PT, R13, R14, 0x2, 0x1f ;  /* 0x0c401f000e0d7f89 */ /* 0x000f6400000e0000 */
[----:B------:R-:W-:Y:S01]  /*c210*/  MUFU.TANH R226, R226 ;  /* 0x000000e200e27308 */ /* 0x000fe20000002400 */
[----:B---3--:R-:W-:-:S07]  /*c220*/  IMAD.MOV.U32 R170, RZ, RZ, R154 ;  /* 0x000000ffffaa7224 */ /* 0x008fce00078e009a */
[----:B------:R-:W-:Y:S08]  /*c230*/  MUFU.TANH R197, R197 ;  /* 0x000000c500c57308 */ /* 0x000ff00000002400 */
[----:B------:R-:W-:Y:S01]  /*c240*/  MUFU.TANH R196, R196 ;  /* 0x000000c400c47308 */ /* 0x000fe20000002400 */
[----:B-----5:R-:W-:-:S07]  /*c250*/  FMNMX.FTZ R14, R14, R13, !PT ;  /* 0x0000000d0e0e7209 */ /* 0x020fce0007810000 */
[----:B------:R-:W-:Y:S01]  /*c260*/  MUFU.TANH R229, R229 ;  /* 0x000000e500e57308 */ /* 0x000fe20000002400 */
[----:B------:R-:W3:Y:S07]  /*c270*/  SHFL.BFLY PT, R13, R14, 0x1, 0x1f ;  /* 0x0c201f000e0d7f89 */ /* 0x000eee00000e0000 */
[----:B------:R-:W-:Y:S08]  /*c280*/  MUFU.TANH R228, R228 ;  /* 0x000000e400e47308 */ /* 0x000ff00000002400 */
[----:B------:R-:W-:Y:S08]  /*c290*/  MUFU.TANH R227, R227 ;  /* 0x000000e300e37308 */ /* 0x000ff00000002400 */
[----:B------:R-:W-:Y:S01]  /*c2a0*/  MUFU.TANH R221, R221 ;  /* 0x000000dd00dd7308 */ /* 0x000fe20000002400 */
[----:B---3--:R-:W-:-:S02]  /*c2b0*/  FMNMX.FTZ R14, R14, R13, !PT ;  /* 0x0000000d0e0e7209 */ /* 0x008fc40007810000 */
[----:B------:R-:W3:Y:S03]  /*c2c0*/  LDC R13, c[0x0][0x988] ;  /* 0x00026200ff0d7b82 */ /* 0x000ee60000000800 */
[C---:B------:R-:W-:Y:S01]  /*c2d0*/  FADD.FTZ R15, -R14.reuse, R15 ;  /* 0x0000000f0e0f7221 */ /* 0x040fe20000010100 */
[----:B---3--:R-:W-:-:S03]  /*c2e0*/  FMUL.FTZ R154, R14, R13 ;  /* 0x0000000d0e9a7220 */ /* 0x008fc60000410000 */
[-C--:B------:R-:W-:Y:S01]  /*c2f0*/  FMUL.FTZ R15, R15, R13.reuse ;  /* 0x0000000d0f0f7220 */ /* 0x080fe20000410000 */
[-CC-:B------:R-:W-:Y:S01]  /*c300*/  FFMA.FTZ R20, R20, R13.reuse, -R154.reuse ;  /* 0x0000000d14147223 */ /* 0x180fe2000001089a */
[-CC-:B------:R-:W-:Y:S01]  /*c310*/  FFMA.FTZ R155, R21, R13.reuse, -R154.reuse ;  /* 0x0000000d159b7223 */ /* 0x180fe2000001089a */
[----:B------:R-:W-:-:S03]  /*c320*/  FFMA.FTZ R21, R152, R13, -R154 ;  /* 0x0000000d98157223 */ /* 0x000fc6000001089a */
[----:B------:R-:W-:Y:S01]  /*c330*/  MUFU.EX2 R15, R15 ;  /* 0x0000000f000f7308 */ /* 0x000fe20000000800 */
[-CC-:B------:R-:W-:Y:S01]  /*c340*/  FFMA.FTZ R153, R153, R13.reuse, -R154.reuse ;  /* 0x0000000d99997223 */ /* 0x180fe2000001089a */
[-CC-:B------:R-:W-:Y:S01]  /*c350*/  FFMA.FTZ R156, R156, R13.reuse, -R154.reuse ;  /* 0x0000000d9c9c7223 */ /* 0x180fe2000001089a */
[-CC-:B------:R-:W-:Y:S01]  /*c360*/  FFMA.FTZ R157, R157, R13.reuse, -R154.reuse ;  /* 0x0000000d9d9d7223 */ /* 0x180fe2000001089a */
[-CC-:B------:R-:W-:Y:S01]  /*c370*/  FFMA.FTZ R160, R160, R13.reuse, -R154.reuse ;  /* 0x0000000da0a07223 */ /* 0x180fe2000001089a */
[-CC-:B------:R-:W-:Y:S01]  /*c380*/  FFMA.FTZ R161, R161, R13.reuse, -R154.reuse ;  /* 0x0000000da1a17223 */ /* 0x180fe2000001089a */
[-CC-:B------:R-:W-:Y:S01]  /*c390*/  FFMA.FTZ R164, R164, R13.reuse, -R154.reuse ;  /* 0x0000000da4a47223 */ /* 0x180fe2000001089a */
[-CC-:B------:R-:W-:Y:S01]  /*c3a0*/  FFMA.FTZ R165, R165, R13.reuse, -R154.reuse ;  /* 0x0000000da5a57223 */ /* 0x180fe2000001089a */
[----:B------:R3:W5:Y:S01]  /*c3b0*/  MUFU.EX2 R152, R20 ;  /* 0x0000001400987308 */ /* 0x0007620000000800 */
[-CC-:B------:R-:W-:Y:S01]  /*c3c0*/  FFMA.FTZ R168, R168, R13.reuse, -R154.reuse ;  /* 0x0000000da8a87223 */ /* 0x180fe2000001089a */
[-CC-:B------:R-:W-:Y:S01]  /*c3d0*/  FFMA.FTZ R169, R169, R13.reuse, -R154.reuse ;  /* 0x0000000da9a97223 */ /* 0x180fe2000001089a */
[-CC-:B------:R-:W-:Y:S01]  /*c3e0*/  FFMA.FTZ R172, R172, R13.reuse, -R154.reuse ;  /* 0x0000000dacac7223 */ /* 0x180fe2000001089a */
[-CC-:B------:R-:W-:Y:S01]  /*c3f0*/  FFMA.FTZ R173, R173, R13.reuse, -R154.reuse ;  /* 0x0000000dadad7223 */ /* 0x180fe2000001089a */
[-CC-:B------:R-:W-:Y:S01]  /*c400*/  FFMA.FTZ R176, R176, R13.reuse, -R154.reuse ;  /* 0x0000000db0b07223 */ /* 0x180fe2000001089a */
[-CC-:B------:R-:W-:Y:S01]  /*c410*/  FFMA.FTZ R177, R177, R13.reuse, -R154.reuse ;  /* 0x0000000db1b17223 */ /* 0x180fe2000001089a */
[----:B------:R-:W-:Y:S01]  /*c420*/  FFMA.FTZ R180, R180, R13, -R154 ;  /* 0x0000000db4b47223 */ /* 0x000fe2000001089a */
[----:B------:R0:W1:Y:S01]  /*c430*/  MUFU.EX2 R158, R155 ;  /* 0x0000009b009e7308 */ /* 0x0000620000000800 */
[----:B---3--:R-:W-:Y:S01]  /*c440*/  FMUL.FTZ R20, R171, UR36 ;  /* 0x00000024ab147c20 */ /* 0x008fe20008410000 */
[----:B----4-:R-:W-:-:S02]  /*c450*/  IMAD.MOV.U32 R171, RZ, RZ, R159 ;  /* 0x000000ffffab7224 */ /* 0x010fc400078e009f */
[-CC-:B------:R-:W-:Y:S01]  /*c460*/  FFMA.FTZ R181, R181, R13.reuse, -R154.reuse ;  /* 0x0000000db5b57223 */ /* 0x180fe2000001089a */
[-CC-:B------:R-:W-:Y:S01]  /*c470*/  FFMA.FTZ R184, R184, R13.reuse, -R154.reuse ;  /* 0x0000000db8b87223 */ /* 0x180fe2000001089a */
[-CC-:B------:R-:W-:Y:S01]  /*c480*/  FFMA.FTZ R185, R185, R13.reuse, -R154.reuse ;  /* 0x0000000db9b97223 */ /* 0x180fe2000001089a */
[-CC-:B------:R-:W-:Y:S01]  /*c490*/  FFMA.FTZ R188, R188, R13.reuse, -R154.reuse ;  /* 0x0000000dbcbc7223 */ /* 0x180fe2000001089a */
[-CC-:B------:R-:W-:Y:S01]  /*c4a0*/  FFMA.FTZ R189, R189, R13.reuse, -R154.reuse ;  /* 0x0000000dbdbd7223 */ /* 0x180fe2000001089a */
[----:B------:R3:W4:Y:S01]  /*c4b0*/  MUFU.EX2 R159, R21 ;  /* 0x00000015009f7308 */ /* 0x0007220000000800 */
[-CC-:B------:R-:W-:Y:S01]  /*c4c0*/  FFMA.FTZ R192, R192, R13.reuse, -R154.reuse ;  /* 0x0000000dc0c07223 */ /* 0x180fe2000001089a */
[----:B------:R-:W-:Y:S01]  /*c4d0*/  FFMA.FTZ R193, R193, R13, -R154 ;  /* 0x0000000dc1c17223 */ /* 0x000fe2000001089a */
[----:B-----5:R-:W-:Y:S01]  /*c4e0*/  FFMA.FTZ R154, R15, R8, R152 ;  /* 0x000000080f9a7223 */ /* 0x020fe20000010098 */
[----:B0-----:R-:W-:Y:S01]  /*c4f0*/  FMUL.FTZ R155, R174, UR36 ;  /* 0x00000024ae9b7c20 */ /* 0x001fe20008410000 */
[----:B------:R-:W-:Y:S01]  /*c500*/  FMUL.FTZ R8, R175, UR36 ;  /* 0x00000024af087c20 */ /* 0x000fe20008410000 */
[-C--:B------:R-:W-:Y:S01]  /*c510*/  FMUL.FTZ R24, R24, R15.reuse ;  /* 0x0000000f18187220 */ /* 0x080fe20000410000 */
[-C--:B------:R-:W-:Y:S01]  /*c520*/  FMUL.FTZ R25, R25, R15.reuse ;  /* 0x0000000f19197220 */ /* 0x080fe20000410000 */
[----:B------:R4:W0:Y:S01]  /*c530*/  MUFU.EX2 R162, R153 ;  /* 0x0000009900a27308 */ /* 0x0008220000000800 */
[----:B-1----:R-:W-:Y:S01]  /*c540*/  FADD.FTZ R154, R158, R154 ;  /* 0x0000009a9e9a7221 */ /* 0x002fe20000010000 */
[----:B---3--:R-:W-:Y:S01]  /*c550*/  FMUL.FTZ R21, R178, UR36 ;  /* 0x00000024b2157c20 */ /* 0x008fe20008410000 */
[----:B------:R-:W-:Y:S01]  /*c560*/  F2FP.F16.F32.PACK_AB R152, R158, R152 ;  /* 0x000000989e98723e */ /* 0x000fe200000000ff */
[----:B------:R-:W-:Y:S01]  /*c570*/  FMUL.FTZ R158, R179, UR36 ;  /* 0x00000024b39e7c20 */ /* 0x000fe20008410000 */
[----:B------:R-:W-:Y:S01]  /*c580*/  FMUL.FTZ R179, R199, UR36 ;  /* 0x00000024c7b37c20 */ /* 0x000fe20008410000 */
[-C--:B------:R-:W-:Y:S01]  /*c590*/  FMUL.FTZ R28, R28, R15.reuse ;  /* 0x0000000f1c1c7220 */ /* 0x080fe20000410000 */
[-C--:B------:R-:W-:Y:S01]  /*c5a0*/  FMUL.FTZ R29, R29, R15.reuse ;  /* 0x0000000f1d1d7220 */ /* 0x080fe20000410000 */
[----:B------:R-:W1:Y:S01]  /*c5b0*/  MUFU.TANH R20, R20 ;  /* 0x0000001400147308 */ /* 0x000e620000002400 */
[----:B----4-:R-:W-:Y:S01]  /*c5c0*/  FADD.FTZ R153, R159, R154 ;  /* 0x0000009a9f997221 */ /* 0x010fe20000010000 */
[-C--:B------:R-:W-:Y:S01]  /*c5d0*/  FMUL.FTZ R32, R32, R15.reuse ;  /* 0x0000000f20207220 */ /* 0x080fe20000410000 */
[-C--:B------:R-:W-:Y:S01]  /*c5e0*/  FMUL.FTZ R33, R33, R15.reuse ;  /* 0x0000000f21217220 */ /* 0x080fe20000410000 */
[-C--:B------:R-:W-:Y:S01]  /*c5f0*/  FMUL.FTZ R36, R36, R15.reuse ;  /* 0x0000000f24247220 */ /* 0x080fe20000410000 */
[-C--:B------:R-:W-:Y:S01]  /*c600*/  FMUL.FTZ R37, R37, R15.reuse ;  /* 0x0000000f25257220 */ /* 0x080fe20000410000 */
[-C--:B------:R-:W-:Y:S01]  /*c610*/  FMUL.FTZ R40, R40, R15.reuse ;  /* 0x0000000f28287220 */ /* 0x080fe20000410000 */
[----:B------:R-:W-:Y:S01]  /*c620*/  FMUL.FTZ R41, R41, R15 ;  /* 0x0000000f29297220 */ /* 0x000fe20000410000 */
[----:B------:R-:W3:Y:S01]  /*c630*/  MUFU.TANH R155, R155 ;  /* 0x0000009b009b7308 */ /* 0x000ee20000002400 */
[C---:B0-----:R-:W-:Y:S01]  /*c640*/  FADD.FTZ R153, R162.reuse, R153 ;  /* 0x00000099a2997221 */ /* 0x041fe20000010000 */
[----:B------:R-:W-:Y:S01]  /*c650*/  F2FP.F16.F32.PACK_AB R154, R162, R159 ;  /* 0x0000009fa29a723e */ /* 0x000fe200000000ff */
[----:B------:R-:W-:Y:S01]  /*c660*/  FMUL.FTZ R159, R182, UR36 ;  /* 0x00000024b69f7c20 */ /* 0x000fe20008410000 */
        /* <DEDUP_REMOVED lines=11> */
[----:B------:R-:W-:Y:S01]  /*c720*/  FMUL.FTZ R57, R57, R15 ;  /* 0x0000000f39397220 */ /* 0x000fe20000410000 */
[----:B------:R-:W-:Y:S01]  /*c730*/  FMNMX.FTZ R163, R171, R163, !PT ;  /* 0x000000a3aba37209 */ /* 0x000fe20007810000 */
[----:B------:R-:W4:Y:S01]  /*c740*/  MUFU.TANH R21, R21 ;  /* 0x0000001500157308 */ /* 0x000f220000002400 */
[-C--:B------:R-:W-:Y:S01]  /*c750*/  FMUL.FTZ R60, R60, R15.reuse ;  /* 0x0000000f3c3c7220 */ /* 0x080fe20000410000 */
[----:B------:R-:W-:Y:S01]  /*c760*/  FMUL.FTZ R61, R61, R15 ;  /* 0x0000000f3d3d7220 */ /* 0x000fe20000410000 */
        /* <DEDUP_REMOVED lines=11> */
[----:B------:R-:W-:Y:S01]  /*c820*/  FMUL.FTZ R77, R77, R15 ;  /* 0x0000000f4d4d7220 */ /* 0x000fe20000410000 */
[----:B------:R-:W-:Y:S01]  /*c830*/  FMNMX.FTZ R167, R227, R167, !PT ;  /* 0x000000a7e3a77209 */ /* 0x000fe20007810000 */
[----:B------:R2:W-:Y:S01]  /*c840*/  MUFU.TANH R166, R187 ;  /* 0x000000bb00a67308 */ /* 0x0005e20000002400 */
[-C--:B------:R-:W-:Y:S01]  /*c850*/  FMUL.FTZ R80, R80, R15.reuse ;  /* 0x0000000f50507220 */ /* 0x080fe20000410000 */
[-C--:B------:R-:W-:Y:S01]  /*c860*/  FMUL.FTZ R81, R81, R15.reuse ;  /* 0x0000000f51517220 */ /* 0x080fe20000410000 */
[-C--:B------:R-:W-:Y:S01]  /*c870*/  FMUL.FTZ R84, R84, R15.reuse ;  /* 0x0000000f54547220 */ /* 0x080fe20000410000 */
[-C--:B------:R-:W-:Y:S01]  /*c880*/  FMUL.FTZ R85, R85, R15.reuse ;  /* 0x0000000f55557220 */ /* 0x080fe20000410000 */
[-C--:B------:R-:W-:Y:S01]  /*c890*/  FMUL.FTZ R88, R88, R15.reuse ;  /* 0x0000000f58587220 */ /* 0x080fe20000410000 */
[-C--:B------:R-:W-:Y:S01]  /*c8a0*/  FMUL.FTZ R89, R89, R15.reuse ;  /* 0x0000000f59597220 */ /* 0x080fe20000410000 */
[----:B------:R-:W-:Y:S01]  /*c8b0*/  FMUL.FTZ R92, R92, R15 ;  /* 0x0000000f5c5c7220 */ /* 0x000fe20000410000 */
[----:B------:R-:W5:Y:S01]  /*c8c0*/  MUFU.TANH R159, R159 ;  /* 0x0000009f009f7308 */ /* 0x000f620000002400 */
[----:B--2---:R-:W-:Y:S01]  /*c8d0*/  IMAD.MOV.U32 R187, RZ, RZ, R170 ;  /* 0x000000ffffbb7224 */ /* 0x004fe200078e00aa */
[----:B------:R-:W-:Y:S01]  /*c8e0*/  FMNMX.FTZ R170, R221, R167, !PT ;  /* 0x000000a7ddaa7209 */ /* 0x000fe20007810000 */
[-C--:B------:R-:W-:Y:S01]  /*c8f0*/  FMUL.FTZ R93, R93, R15.reuse ;  /* 0x0000000f5d5d7220 */ /* 0x080fe20000410000 */
[-C--:B------:R-:W-:Y:S01]  /*c900*/  FMUL.FTZ R96, R96, R15.reuse ;  /* 0x0000000f60607220 */ /* 0x080fe20000410000 */
[-C--:B------:R-:W-:Y:S01]  /*c910*/  FMUL.FTZ R97, R97, R15.reuse ;  /* 0x0000000f61617220 */ /* 0x080fe20000410000 */
[----:B-1----:R-:W-:Y:S01]  /*c920*/  FMNMX.FTZ R170, R20, R170, !PT ;  /* 0x000000aa14aa7209 */ /* 0x002fe20007810000 */
[-C--:B------:R-:W-:Y:S01]  /*c930*/  FMUL.FTZ R100, R100, R15.reuse ;  /* 0x0000000f64647220 */ /* 0x080fe20000410000 */
[----:B------:R1:W-:Y:S01]  /*c940*/  MUFU.TANH R167, R190 ;  /* 0x000000be00a77308 */ /* 0x0003e20000002400 */
[-C--:B------:R-:W-:Y:S01]  /*c950*/  FMUL.FTZ R101, R101, R15.reuse ;  /* 0x0000000f65657220 */ /* 0x080fe20000410000 */
[-C--:B------:R-:W-:Y:S01]  /*c960*/  FMUL.FTZ R104, R104, R15.reuse ;  /* 0x0000000f68687220 */ /* 0x080fe20000410000 */
[-C--:B------:R-:W-:Y:S01]  /*c970*/  FMUL.FTZ R105, R105, R15.reuse ;  /* 0x0000000f69697220 */ /* 0x080fe20000410000 */
[-C--:B------:R-:W-:Y:S01]  /*c980*/  FMUL.FTZ R108, R108, R15.reuse ;  /* 0x0000000f6c6c7220 */ /* 0x080fe20000410000 */
[-C--:B------:R-:W-:Y:S01]  /*c990*/  FMUL.FTZ R109, R109, R15.reuse ;  /* 0x0000000f6d6d7220 */ /* 0x080fe20000410000 */
[-C--:B------:R-:W-:Y:S01]  /*c9a0*/  FMUL.FTZ R112, R112, R15.reuse ;  /* 0x0000000f70707220 */ /* 0x080fe20000410000 */
[-C--:B------:R-:W-:Y:S01]  /*c9b0*/  FMUL.FTZ R113, R113, R15.reuse ;  /* 0x0000000f71717220 */ /* 0x080fe20000410000 */
[----:B------:R-:W2:Y:S01]  /*c9c0*/  MUFU.TANH R162, R183 ;  /* 0x000000b700a27308 */ /* 0x000ea20000002400 */
[----:B-1----:R-:W-:Y:S01]  /*c9d0*/  IMAD.MOV.U32 R190, RZ, RZ, R171 ;  /* 0x000000ffffbe7224 */ /* 0x002fe200078e00ab */
[----:B---3--:R-:W-:Y:S01]  /*c9e0*/  FMNMX.FTZ R171, R155, R170, !PT ;  /* 0x000000aa9bab7209 */ /* 0x008fe20007810000 */
[-C--:B------:R-:W-:Y:S01]  /*c9f0*/  FMUL.FTZ R116, R116, R15.reuse ;  /* 0x0000000f74747220 */ /* 0x080fe20000410000 */
[-C--:B------:R-:W-:Y:S01]  /*ca00*/  FMUL.FTZ R117, R117, R15.reuse ;  /* 0x0000000f75757220 */ /* 0x080fe20000410000 */
[----:B------:R-:W-:Y:S01]  /*ca10*/  FMUL.FTZ R120, R120, R15 ;  /* 0x0000000f78787220 */ /* 0x000fe20000410000 */
[----:B0-----:R-:W-:Y:S01]  /*ca20*/  FMNMX.FTZ R171, R8, R171, !PT ;  /* 0x000000ab08ab7209 */ /* 0x001fe20007810000 */
[-C--:B------:R-:W-:Y:S01]  /*ca30*/  FMUL.FTZ R121, R121, R15.reuse ;  /* 0x0000000f79797220 */ /* 0x080fe20000410000 */
[----:B------:R-:W0:Y:S01]  /*ca40*/  MUFU.TANH R163, R186 ;  /* 0x000000ba00a37308 */ /* 0x000e220000002400 */
[----:B------:R-:W-:Y:S01]  /*ca50*/  FMUL.FTZ R124, R124, R15 ;  /* 0x0000000f7c7c7220 */ /* 0x000fe20000410000 */
[----:B----4-:R-:W-:Y:S01]  /*ca60*/  FMNMX.FTZ R174, R21, R171, !PT ;  /* 0x000000ab15ae7209 */ /* 0x010fe20007810000 */
[-C--:B------:R-:W-:Y:S01]  /*ca70*/  FMUL.FTZ R125, R125, R15.reuse ;  /* 0x0000000f7d7d7220 */ /* 0x080fe20000410000 */
[-C--:B------:R-:W-:Y:S01]  /*ca80*/  FMUL.FTZ R128, R128, R15.reuse ;  /* 0x0000000f80807220 */ /* 0x080fe20000410000 */
[-C--:B------:R-:W-:Y:S01]  /*ca90*/  FMUL.FTZ R129, R129, R15.reuse ;  /* 0x0000000f81817220 */ /* 0x080fe20000410000 */
[----:B-----5:R-:W-:Y:S01]  /*caa0*/  FMNMX.FTZ R174, R158, R174, !PT ;  /* 0x000000ae9eae7209 */ /* 0x020fe20007810000 */
[-C--:B------:R-:W-:Y:S01]  /*cab0*/  FMUL.FTZ R132, R132, R15.reuse ;  /* 0x0000000f84847220 */ /* 0x080fe20000410000 */
[----:B------:R-:W1:Y:S01]  /*cac0*/  MUFU.TANH R170, R191 ;  /* 0x000000bf00aa7308 */ /* 0x000e620000002400 */
[-C--:B------:R-:W-:Y:S01]  /*cad0*/  FMUL.FTZ R133, R133, R15.reuse ;  /* 0x0000000f85857220 */ /* 0x080fe20000410000 */
[----:B------:R-:W-:Y:S01]  /*cae0*/  FMNMX.FTZ R175, R159, R174, !PT ;  /* 0x000000ae9faf7209 */ /* 0x000fe20007810000 */
[-C--:B------:R-:W-:Y:S01]  /*caf0*/  FMUL.FTZ R136, R136, R15.reuse ;  /* 0x0000000f88887220 */ /* 0x080fe20000410000 */
[-C--:B------:R-:W-:Y:S01]  /*cb00*/  FMUL.FTZ R137, R137, R15.reuse ;  /* 0x0000000f89897220 */ /* 0x080fe20000410000 */
[----:B------:R-:W-:Y:S01]  /*cb10*/  FMUL.FTZ R140, R140, R15 ;  /* 0x0000000f8c8c7220 */ /* 0x000fe20000410000 */
[----:B--2---:R-:W-:Y:S01]  /*cb20*/  FMNMX.FTZ R175, R162, R175, !PT ;  /* 0x000000afa2af7209 */ /* 0x004fe20007810000 */
[-C--:B------:R-:W-:Y:S01]  /*cb30*/  FMUL.FTZ R141, R141, R15.reuse ;  /* 0x0000000f8d8d7220 */ /* 0x080fe20000410000 */
[----:B------:R-:W2:Y:S01]  /*cb40*/  MUFU.TANH R171, R194 ;  /* 0x000000c200ab7308 */ /* 0x000ea20000002400 */
[----:B------:R-:W-:Y:S01]  /*cb50*/  FMUL.FTZ R144, R144, R15 ;  /* 0x0000000f90907220 */ /* 0x000fe20000410000 */
[----:B0-----:R-:W-:Y:S01]  /*cb60*/  FMNMX.FTZ R178, R163, R175, !PT ;  /* 0x000000afa3b27209 */ /* 0x001fe20007810000 */
[-C--:B------:R-:W-:Y:S01]  /*cb70*/  FMUL.FTZ R145, R145, R15.reuse ;  /* 0x0000000f91917220 */ /* 0x080fe20000410000 */
[-C--:B------:R-:W-:Y:S01]  /*cb80*/  FMUL.FTZ R148, R148, R15.reuse ;  /* 0x0000000f94947220 */ /* 0x080fe20000410000 */
[----:B------:R-:W-:Y:S01]  /*cb90*/  FMUL.FTZ R149, R149, R15 ;  /* 0x0000000f95957220 */ /* 0x000fe20000410000 */
[----:B------:R-:W-:-:S02]  /*cba0*/  FMNMX.FTZ R178, R166, R178, !PT ;  /* 0x000000b2a6b27209 */ /* 0x000fc40007810000 */
[----:B------:R-:W0:Y:S02]  /*cbb0*/  MUFU.TANH R174, R195 ;  /* 0x000000c300ae7308 */ /* 0x000e240000002400 */
[----:B------:R-:W-:-:S04]  /*cbc0*/  FMNMX.FTZ R178, R167, R178, !PT ;  /* 0x000000b2a7b27209 */ /* 0x000fc80007810000 */
[----:B-1----:R-:W-:Y:S02]  /*cbd0*/  FMNMX.FTZ R178, R170, R178, !PT ;  /* 0x000000b2aab27209 */ /* 0x002fe40007810000 */
[----:B------:R1:W3:Y:S02]  /*cbe0*/  MUFU.TANH R175, R198 ;  /* 0x000000c600af7308 */ /* 0x0002e40000002400 */
[----:B--2---:R-:W-:-:S06]  /*cbf0*/  FMNMX.FTZ R178, R171, R178, !PT ;  /* 0x000000b2abb27209 */ /* 0x004fcc0007810000 */
[----:B------:R-:W2:Y:S01]  /*cc00*/  MUFU.TANH R179, R179 ;  /* 0x000000b300b37308 */ /* 0x000ea20000002400 */
[----:B0-----:R-:W-:Y:S01]  /*cc10*/  FMNMX.FTZ R178, R174, R178, !PT ;  /* 0x000000b2aeb27209 */ /* 0x001fe20007810000 */
[----:B-1----:R-:W0:Y:S06]  /*cc20*/  S2R R198, SR_CgaCtaId ;  /* 0x0000000000c67919 */ /* 0x002e2c0000008800 */
[----:B------:R-:W1:Y:S01]  /*cc30*/  MUFU.EX2 R156, R156 ;  /* 0x0000009c009c7308 */ /* 0x000e620000000800 */
[----:B---3--:R-:W-:-:S07]  /*cc40*/  FMNMX.FTZ R178, R175, R178, !PT ;  /* 0x000000b2afb27209 */ /* 0x008fce0007810000 */
[----:B------:R-:W3:Y:S01]  /*cc50*/  MUFU.EX2 R157, R157 ;  /* 0x0000009d009d7308 */ /* 0x000ee20000000800 */
[----:B--2---:R-:W-:-:S05]  /*cc60*/  FMNMX.FTZ R182, R179, R178, !PT ;  /* 0x000000b2b3b67209 */ /* 0x004fca0007810000 */
[----:B------:R-:W2:Y:S02]  /*cc70*/  SHFL.BFLY PT, R178, R182, 0x2, 0x1f ;  /* 0x0c401f00b6b27f89 */ /* 0x000ea400000e0000 */
[----:B------:R-:W-:Y:S01]  /*cc80*/  MUFU.EX2 R160, R160 ;  /* 0x000000a000a07308 */ /* 0x000fe20000000800 */
[----:B-1----:R-:W-:-:S07]  /*cc90*/  FADD.FTZ R153, R156, R153 ;  /* 0x000000999c997221 */ /* 0x002fce0000010000 */
[----:B------:R-:W-:Y:S01]  /*cca0*/  MUFU.EX2 R161, R161 ;  /* 0x000000a100a17308 */ /* 0x000fe20000000800 */
[----:B---3--:R-:W-:-:S07]  /*ccb0*/  F2FP.F16.F32.PACK_AB R156, R157, R156 ;  /* 0x0000009c9d9c723e */ /* 0x008fce00000000ff */
[----:B------:R-:W-:Y:S01]  /*ccc0*/  MUFU.EX2 R164, R164 ;  /* 0x000000a400a47308 */ /* 0x000fe20000000800 */
[----:B--2---:R-:W-:-:S07]  /*ccd0*/  FMNMX.FTZ R182, R182, R178, !PT ;  /* 0x000000b2b6b67209 */ /* 0x004fce0007810000 */
[----:B------:R-:W-:Y:S01]  /*cce0*/  MUFU.EX2 R178, R165 ;  /* 0x000000a500b27308 */ /* 0x000fe20000000800 */
[----:B------:R-:W1:Y:S07]  /*ccf0*/  SHFL.BFLY PT, R183, R182, 0x1, 0x1f ;  /* 0x0c201f00b6b77f89 */ /* 0x000e6e00000e0000 */
[----:B------:R-:W-:Y:S08]  /*cd00*/  MUFU.EX2 R165, R169 ;  /* 0x000000a900a57308 */ /* 0x000ff00000000800 */
[----:B------:R1:W-:Y:S08]  /*cd10*/  MUFU.EX2 R169, R176 ;  /* 0x000000b000a97308 */ /* 0x0003f00000000800 */
[----:B------:R-:W-:Y:S01]  /*cd20*/  MUFU.EX2 R168, R168 ;  /* 0x000000a800a87308 */ /* 0x000fe20000000800 */
[----:B-1----:R-:W-:-:S05]  /*cd30*/  FMNMX.FTZ R176, R182, R183, !PT ;  /* 0x000000b7b6b07209 */ /* 0x002fca0007810000 */
[C---:B------:R-:W-:Y:S01]  /*cd40*/  FADD.FTZ R12, -R176.reuse, R12 ;  /* 0x0000000cb00c7221 */ /* 0x040fe20000010100 */
[-C--:B------:R-:W-:Y:S01]  /*cd50*/  FMUL.FTZ R194, R176, R13.reuse ;  /* 0x0000000db0c27220 */ /* 0x080fe20000410000 */
[----:B------:R-:W-:Y:S02]  /*cd60*/  MUFU.EX2 R172, R172 ;  /* 0x000000ac00ac7308 */ /* 0x000fe40000000800 */
[-C--:B------:R-:W-:Y:S01]  /*cd70*/  FMUL.FTZ R12, R12, R13.reuse ;  /* 0x0000000d0c0c7220 */ /* 0x080fe20000410000 */
[-CC-:B------:R-:W-:Y:S01]  /*cd80*/  FFMA.FTZ R183, R226, R13.reuse, -R194.reuse ;  /* 0x0000000de2b77223 */ /* 0x180fe200000108c2 */
[-CC-:B------:R-:W-:Y:S01]  /*cd90*/  FFMA.FTZ R186, R197, R13.reuse, -R194.reuse ;  /* 0x0000000dc5ba7223 */ /* 0x180fe200000108c2 */
[-CC-:B------:R-:W-:Y:S01]  /*cda0*/  FFMA.FTZ R182, R196, R13.reuse, -R194.reuse ;  /* 0x0000000dc4b67223 */ /* 0x180fe200000108c2 */
[-CC-:B------:R-:W-:Y:S01]  /*cdb0*/  FFMA.FTZ R197, R190, R13.reuse, -R194.reuse ;  /* 0x0000000dbec57223 */ /* 0x180fe200000108c2 */
[-CC-:B------:R-:W-:Y:S01]  /*cdc0*/  FFMA.FTZ R20, R20, R13.reuse, -R194.reuse ;  /* 0x0000000d14147223 */ /* 0x180fe200000108c2 */
[----:B------:R-:W1:Y:S01]  /*cdd0*/  MUFU.EX2 R12, R12 ;  /* 0x0000000c000c7308 */ /* 0x000e620000000800 */
[-CC-:B------:R-:W-:Y:S01]  /*cde0*/  FFMA.FTZ R155, R155, R13.reuse, -R194.reuse ;  /* 0x0000000d9b9b7223 */ /* 0x180fe200000108c2 */
[-CC-:B------:R-:W-:Y:S01]  /*cdf0*/  FFMA.FTZ R191, R187, R13.reuse, -R194.reuse ;  /* 0x0000000dbbbf7223 */ /* 0x180fe200000108c2 */
[-CC-:B------:R-:W-:Y:S01]  /*ce00*/  FFMA.FTZ R196, R229, R13.reuse, -R194.reuse ;  /* 0x0000000de5c47223 */ /* 0x180fe200000108c2 */
[-CC-:B------:R-:W-:Y:S01]  /*ce10*/  FFMA.FTZ R187, R228, R13.reuse, -R194.reuse ;  /* 0x0000000de4bb7223 */ /* 0x180fe200000108c2 */
[-CC-:B------:R-:W-:Y:S01]  /*ce20*/  FFMA.FTZ R195, R227, R13.reuse, -R194.reuse ;  /* 0x0000000de3c37223 */ /* 0x180fe200000108c2 */
[-CC-:B------:R-:W-:Y:S01]  /*ce30*/  FFMA.FTZ R190, R221, R13.reuse, -R194.reuse ;  /* 0x0000000dddbe7223 */ /* 0x180fe200000108c2 */
[-CC-:B------:R-:W-:Y:S01]  /*ce40*/  FFMA.FTZ R8, R8, R13.reuse, -R194.reuse ;  /* 0x0000000d08087223 */ /* 0x180fe200000108c2 */
[----:B------:R-:W2:Y:S01]  /*ce50*/  MUFU.EX2 R183, R183 ;  /* 0x000000b700b77308 */ /* 0x000ea20000000800 */
[-CC-:B------:R-:W-:Y:S01]  /*ce60*/  FFMA.FTZ R21, R21, R13.reuse, -R194.reuse ;  /* 0x0000000d15157223 */ /* 0x180fe200000108c2 */
[-CC-:B------:R-:W-:Y:S01]  /*ce70*/  FFMA.FTZ R158, R158, R13.reuse, -R194.reuse ;  /* 0x0000000d9e9e7223 */ /* 0x180fe200000108c2 */
[-CC-:B------:R-:W-:Y:S01]  /*ce80*/  FFMA.FTZ R159, R159, R13.reuse, -R194.reuse ;  /* 0x0000000d9f9f7223 */ /* 0x180fe200000108c2 */
[-CC-:B------:R-:W-:Y:S01]  /*ce90*/  FFMA.FTZ R162, R162, R13.reuse, -R194.reuse ;  /* 0x0000000da2a27223 */ /* 0x180fe200000108c2 */
[-CC-:B------:R-:W-:Y:S01]  /*cea0*/  FFMA.FTZ R163, R163, R13.reuse, -R194.reuse ;  /* 0x0000000da3a37223 */ /* 0x180fe200000108c2 */
[-CC-:B------:R-:W-:Y:S01]  /*ceb0*/  FFMA.FTZ R166, R166, R13.reuse, -R194.reuse ;  /* 0x0000000da6a67223 */ /* 0x180fe200000108c2 */
[-CC-:B------:R-:W-:Y:S01]  /*cec0*/  FFMA.FTZ R167, R167, R13.reuse, -R194.reuse ;  /* 0x0000000da7a77223 */ /* 0x180fe200000108c2 */
[----:B------:R-:W3:Y:S01]  /*ced0*/  MUFU.EX2 R186, R186 ;  /* 0x000000ba00ba7308 */ /* 0x000ee20000000800 */
[-CC-:B------:R-:W-:Y:S01]  /*cee0*/  FFMA.FTZ R170, R170, R13.reuse, -R194.reuse ;  /* 0x0000000daaaa7223 */ /* 0x180fe200000108c2 */
[-CC-:B------:R-:W-:Y:S01]  /*cef0*/  FFMA.FTZ R171, R171, R13.reuse, -R194.reuse ;  /* 0x0000000dabab7223 */ /* 0x180fe200000108c2 */
[-CC-:B------:R-:W-:Y:S01]  /*cf00*/  FFMA.FTZ R174, R174, R13.reuse, -R194.reuse ;  /* 0x0000000daeae7223 */ /* 0x180fe200000108c2 */
[-CC-:B------:R-:W-:Y:S01]  /*cf10*/  FFMA.FTZ R175, R175, R13.reuse, -R194.reuse ;  /* 0x0000000dafaf7223 */ /* 0x180fe200000108c2 */
[----:B------:R-:W-:Y:S01]  /*cf20*/  FFMA.FTZ R179, R179, R13, -R194 ;  /* 0x0000000db3b37223 */ /* 0x000fe200000108c2 */
[-C--:B-1----:R-:W-:Y:S01]  /*cf30*/  FMUL.FTZ R26, R26, R12.reuse ;  /* 0x0000000c1a1a7220 */ /* 0x082fe20000410000 */
[----:B------:R-:W-:Y:S01]  /*cf40*/  FMUL.FTZ R27, R27, R12 ;  /* 0x0000000c1b1b7220 */ /* 0x000fe20000410000 */
[----:B------:R-:W1:Y:S01]  /*cf50*/  MUFU.EX2 R182, R182 ;  /* 0x000000b600b67308 */ /* 0x000e620000000800 */
[----:B--2---:R-:W-:Y:S01]  /*cf60*/  FFMA.FTZ R0, R12, R0, R183 ;  /* 0x000000000c007223 */ /* 0x004fe200000100b7 */
        /* <DEDUP_REMOVED lines=22> */
[----:B------:R4:W-:Y:S01]  /*d0d0*/  MUFU.EX2 R20, R155 ;  /* 0x0000009b00147308 */ /* 0x0009e20000000800 */
        /* <DEDUP_REMOVED lines=8> */
[----:B----4-:R-:W-:Y:S01]  /*d160*/  IADD3 R155, R6, 0x22840, RZ ;  /* 0x00022840069b7810 */ /* 0x010fe20007ffe0ff */
[-C--:B------:R-:W-:Y:S01]  /*d170*/  FMUL.FTZ R83, R83, R12.reuse ;  /* 0x0000000c53537220 */ /* 0x080fe20000410000 */
[-C--:B------:R-:W-:Y:S01]  /*d180*/  FMUL.FTZ R86, R86, R12.reuse ;  /* 0x0000000c56567220 */ /* 0x080fe20000410000 */
[-C--:B------:R-:W-:Y:S01]  /*d190*/  FMUL.FTZ R87, R87, R12.reuse ;  /* 0x0000000c57577220 */ /* 0x080fe20000410000 */
[----:B0-----:R-:W-:Y:S01]  /*d1a0*/  PRMT R155, R198, 0x654, R155 ;  /* 0x00000654c69b7816 */ /* 0x001fe2000000009b */
[-C--:B------:R-:W-:Y:S01]  /*d1b0*/  FMUL.FTZ R90, R90, R12.reuse ;  /* 0x0000000c5a5a7220 */ /* 0x080fe20000410000 */
[-C--:B------:R-:W-:Y:S01]  /*d1c0*/  FMUL.FTZ R91, R91, R12.reuse ;  /* 0x0000000c5b5b7220 */ /* 0x080fe20000410000 */
[----:B------:R0:W-:Y:S01]  /*d1d0*/  MUFU.EX2 R198, R158 ;  /* 0x0000009e00c67308 */ /* 0x0001e20000000800 */
[----:B------:R1:W-:Y:S01]  /*d1e0*/  SYNCS.ARRIVE.TRANS64.RED.A1T0 RZ, [R155+URZ], RZ ;  /* 0x000000ff9bff79a7 */ /* 0x0003e2000810043f */
[-C--:B------:R-:W-:Y:S01]  /*d1f0*/  FMUL.FTZ R94, R94, R12.reuse ;  /* 0x0000000c5e5e7220 */ /* 0x080fe20000410000 */
[-C--:B------:R-:W-:Y:S01]  /*d200*/  FMUL.FTZ R95, R95, R12.reuse ;  /* 0x0000000c5f5f7220 */ /* 0x080fe20000410000 */
[-C--:B------:R-:W-:Y:S01]  /*d210*/  FMUL.FTZ R98, R98, R12.reuse ;  /* 0x0000000c62627220 */ /* 0x080fe20000410000 */
[-C--:B------:R-:W-:Y:S01]  /*d220*/  FMUL.FTZ R99, R99, R12.reuse ;  /* 0x0000000c63637220 */ /* 0x080fe20000410000 */
[-C--:B------:R-:W-:Y:S01]  /*d230*/  FMUL.FTZ R102, R102, R12.reuse ;  /* 0x0000000c66667220 */ /* 0x080fe20000410000 */
[-C--:B------:R-:W-:Y:S01]  /*d240*/  FMUL.FTZ R103, R103, R12.reuse ;  /* 0x0000000c67677220 */ /* 0x080fe20000410000 */
[----:B------:R-:W4:Y:S01]  /*d250*/  MUFU.EX2 R196, R196 ;  /* 0x000000c400c47308 */ /* 0x000f220000000800 */
[----:B0-----:R-:W-:Y:S01]  /*d260*/  FADD.FTZ R158, R157, R153 ;  /* 0x000000999d9e7221 */ /* 0x001fe20000010000 */
[----:B---3--:R-:W-:Y:S01]  /*d270*/  FADD.FTZ R153, R186, R0 ;  /* 0x00000000ba997221 */ /* 0x008fe20000010000 */
[-C--:B------:R-:W-:Y:S01]  /*d280*/  FMUL.FTZ R106, R106, R12.reuse ;  /* 0x0000000c6a6a7220 */ /* 0x080fe20000410000 */
[-C--:B------:R-:W-:Y:S01]  /*d290*/  FMUL.FTZ R107, R107, R12.reuse ;  /* 0x0000000c6b6b7220 */ /* 0x080fe20000410000 */
[----:B------:R-:W-:Y:S01]  /*d2a0*/  FADD.FTZ R158, R160, R158 ;  /* 0x0000009ea09e7221 */ /* 0x000fe20000010000 */
[----:B-1----:R-:W-:Y:S01]  /*d2b0*/  FADD.FTZ R155, R182, R153 ;  /* 0x00000099b69b7221 */ /* 0x002fe20000010000 */
[----:B------:R-:W-:Y:S01]  /*d2c0*/  F2FP.F16.F32.PACK_AB R153, R186, R183 ;  /* 0x000000b7ba99723e */ /* 0x000fe200000000ff */
[----:B------:R-:W0:Y:S01]  /*d2d0*/  MUFU.EX2 R187, R187 ;  /* 0x000000bb00bb7308 */ /* 0x000e220000000800 */
[-C--:B------:R-:W-:Y:S01]  /*d2e0*/  FMUL.FTZ R110, R110, R12.reuse ;  /* 0x0000000c6e6e7220 */ /* 0x080fe20000410000 */
[----:B--2---:R-:W-:Y:S01]  /*d2f0*/  FADD.FTZ R155, R197, R155 ;  /* 0x0000009bc59b7221 */ /* 0x004fe20000010000 */
[-C--:B------:R-:W-:Y:S01]  /*d300*/  FMUL.FTZ R111, R111, R12.reuse ;  /* 0x0000000c6f6f7220 */ /* 0x080fe20000410000 */
[-C--:B------:R-:W-:Y:S01]  /*d310*/  FMUL.FTZ R114, R114, R12.reuse ;  /* 0x0000000c72727220 */ /* 0x080fe20000410000 */
[----:B------:R-:W-:Y:S01]  /*d320*/  FMUL.FTZ R115, R115, R12 ;  /* 0x0000000c73737220 */ /* 0x000fe20000410000 */
[----:B-----5:R-:W-:Y:S01]  /*d330*/  FADD.FTZ R157, R191, R155 ;  /* 0x0000009bbf9d7221 */ /* 0x020fe20000010000 */
[----:B------:R-:W-:Y:S01]  /*d340*/  F2FP.F16.F32.PACK_AB R155, R197, R182 ;  /* 0x000000b6c59b723e */ /* 0x000fe200000000ff */
        /* <DEDUP_REMOVED lines=20> */
[----:B------:R-:W-:-:S04]  /*d490*/  FMUL.FTZ R151, R151, R12 ;  /* 0x0000000c97977220 */ /* 0x000fc80000410000 */
[----:B------:R3:W-:Y:S01]  /*d4a0*/  MUFU.EX2 R183, R162 ;  /* 0x000000a200b77308 */ /* 0x0007e20000000800 */
[C---:B----4-:R-:W-:Y:S01]  /*d4b0*/  FADD.FTZ R159, R196.reuse, R157 ;  /* 0x0000009dc49f7221 */ /* 0x050fe20000010000 */
[----:B------:R-:W-:-:S03]  /*d4c0*/  F2FP.F16.F32.PACK_AB R157, R196, R191 ;  /* 0x000000bfc49d723e */ /* 0x000fc600000000ff */
[----:B0-----:R-:W-:-:S03]  /*d4d0*/  FADD.FTZ R159, R187, R159 ;  /* 0x0000009fbb9f7221 */ /* 0x001fc60000010000 */
[----:B------:R-:W0:Y:S01]  /*d4e0*/  MUFU.EX2 R8, R8 ;  /* 0x0000000800087308 */ /* 0x000e220000000800 */
[C---:B---3--:R-:W-:Y:S01]  /*d4f0*/  FADD.FTZ R162, R161.reuse, R158 ;  /* 0x0000009ea1a27221 */ /* 0x048fe20000010000 */
[----:B------:R-:W-:Y:S01]  /*d500*/  F2FP.F16.F32.PACK_AB R158, R161, R160 ;  /* 0x000000a0a19e723e */ /* 0x000fe200000000ff */
[C---:B-1----:R-:W-:Y:S01]  /*d510*/  FADD.FTZ R160, R195.reuse, R159 ;  /* 0x0000009fc3a07221 */ /* 0x042fe20000010000 */
[----:B------:R-:W-:Y:S01]  /*d520*/  F2FP.F16.F32.PACK_AB R159, R195, R187 ;  /* 0x000000bbc39f723e */ /* 0x000fe200000000ff */
[----:B------:R-:W-:Y:S02]  /*d530*/  FADD.FTZ R162, R164, R162 ;  /* 0x000000a2a4a27221 */ /* 0x000fe40000010000 */
[----:B--2---:R-:W-:Y:S01]  /*d540*/  FADD.FTZ R161, R190, R160 ;  /* 0x000000a0bea17221 */ /* 0x004fe20000010000 */
[----:B------:R-:W-:Y:S01]  /*d550*/  MUFU.EX2 R21, R21 ;  /* 0x0000001500157308 */ /* 0x000fe20000000800 */
[C---:B------:R-:W-:Y:S01]  /*d560*/  FADD.FTZ R162, R178.reuse, R162 ;  /* 0x000000a2b2a27221 */ /* 0x040fe20000010000 */
[----:B------:R-:W-:-:S03]  /*d570*/  F2FP.F16.F32.PACK_AB R160, R178, R164 ;  /* 0x000000a4b2a0723e */ /* 0x000fc600000000ff */
[----:B------:R-:W-:-:S03]  /*d580*/  FADD.FTZ R162, R168, R162 ;  /* 0x000000a2a8a27221 */ /* 0x000fc60000010000 */
[----:B------:R-:W1:Y:S01]  /*d590*/  MUFU.EX2 R173, R173 ;  /* 0x000000ad00ad7308 */ /* 0x000e620000000800 */
[C---:B------:R-:W-:Y:S01]  /*d5a0*/  FADD.FTZ R164, R165.reuse, R162 ;  /* 0x000000a2a5a47221 */ /* 0x040fe20000010000 */
[----:B------:R-:W-:-:S06]  /*d5b0*/  F2FP.F16.F32.PACK_AB R162, R165, R168 ;  /* 0x000000a8a5a2723e */ /* 0x000fcc00000000ff */
[----:B------:R2:W-:Y:S08]  /*d5c0*/  MUFU.EX2 R182, R163 ;  /* 0x000000a300b67308 */ /* 0x0005f00000000800 */
[----:B------:R-:W3:Y:S01]  /*d5d0*/  MUFU.EX2 R177, R177 ;  /* 0x000000b100b17308 */ /* 0x000ee20000000800 */
[C---:B--2---:R-:W-:Y:S01]  /*d5e0*/  FADD.FTZ R163, R194.reuse, R161 ;  /* 0x000000a1c2a37221 */ /* 0x044fe20000010000 */
[----:B------:R-:W-:-:S03]  /*d5f0*/  F2FP.F16.F32.PACK_AB R161, R194, R190 ;  /* 0x000000bec2a1723e */ /* 0x000fc600000000ff */
[----:B------:R-:W-:-:S03]  /*d600*/  FADD.FTZ R163, R20, R163 ;  /* 0x000000a314a37221 */ /* 0x000fc60000010000 */
[----:B------:R-:W-:Y:S01]  /*d610*/  MUFU.EX2 R180, R180 ;  /* 0x000000b400b47308 */ /* 0x000fe20000000800 */
[C---:B0-----:R-:W-:Y:S01]  /*d620*/  FADD.FTZ R165, R8.reuse, R163 ;  /* 0x000000a308a57221 */ /* 0x041fe20000010000 */
[----:B------:R-:W-:Y:S01]  /*d630*/  F2FP.F16.F32.PACK_AB R163, R8, R20 ;  /* 0x0000001408a3723e */ /* 0x000fe200000000ff */
[----:B------:R-:W-:Y:S01]  /*d640*/  FADD.FTZ R20, R172, R164 ;  /* 0x000000a4ac147221 */ /* 0x000fe20000010000 */
[----:B-1----:R-:W-:Y:S01]  /*d650*/  F2FP.F16.F32.PACK_AB R164, R173, R172 ;  /* 0x000000acada4723e */ /* 0x002fe200000000ff */
[----:B------:R-:W-:Y:S02]  /*d660*/  FADD.FTZ R165, R21, R165 ;  /* 0x000000a515a57221 */ /* 0x000fe40000010000 */
[----:B------:R-:W-:Y:S01]  /*d670*/  FADD.FTZ R20, R173, R20 ;  /* 0x00000014ad147221 */ /* 0x000fe20000010000 */
[----:B------:R-:W0:Y:S03]  /*d680*/  MUFU.EX2 R181, R181 ;  /* 0x000000b500b57308 */ /* 0x000e260000000800 */
[----:B------:R-:W-:-:S04]  /*d690*/  FADD.FTZ R20, R169, R20 ;  /* 0x00000014a9147221 */ /* 0x000fc80000010000 */
[----:B---3--:R-:W-:Y:S01]  /*d6a0*/  FADD.FTZ R20, R177, R20 ;  /* 0x00000014b1147221 */ /* 0x008fe20000010000 */
[----:B------:R1:W2:Y:S08]  /*d6b0*/  MUFU.EX2 R186, R166 ;  /* 0x000000a600ba7308 */ /* 0x0002b00000000800 */
[----:B------:R-:W-:Y:S01]  /*d6c0*/  MUFU.EX2 R184, R184 ;  /* 0x000000b800b87308 */ /* 0x000fe20000000800 */
[C---:B-1----:R-:W-:Y:S01]  /*d6d0*/  FADD.FTZ R166, R198.reuse, R165 ;  /* 0x000000a5c6a67221 */ /* 0x042fe20000010000 */
[----:B------:R-:W-:-:S02]  /*d6e0*/  F2FP.F16.F32.PACK_AB R165, R198, R21 ;  /* 0x00000015c6a5723e */ /* 0x000fc400000000ff */
[----:B0-----:R-:W-:Y:S01]  /*d6f0*/  F2FP.F16.F32.PACK_AB R168, R181, R180 ;  /* 0x000000b4b5a8723e */ /* 0x001fe200000000ff */
[----:B------:R-:W-:Y:S01]  /*d700*/  FADD.FTZ R21, R0, R166 ;  /* 0x000000a600157221 */ /* 0x000fe20000010000 */
[----:B------:R-:W-:Y:S02]  /*d710*/  F2FP.F16.F32.PACK_AB R166, R177, R169 ;  /* 0x000000a9b1a6723e */ /* 0x000fe400000000ff */
[----:B------:R0:W1:Y:S01]  /*d720*/  MUFU.EX2 R178, R167 ;  /* 0x000000a700b27308 */ /* 0x0000620000000800 */
[----:B------:R-:W-:Y:S01]  /*d730*/  FADD.FTZ R21, R183, R21 ;  /* 0x00000015b7157221 */ /* 0x000fe20000010000 */
[----:B--2---:R-:W-:-:S03]  /*d740*/  F2FP.F16.F32.PACK_AB R169, R186, R182 ;  /* 0x000000b6baa9723e */ /* 0x004fc600000000ff */
[----:B------:R-:W-:-:S03]  /*d750*/  FADD.FTZ R21, R182, R21 ;  /* 0x00000015b6157221 */ /* 0x000fc60000010000 */
[----:B------:R-:W2:Y:S01]  /*d760*/  MUFU.EX2 R185, R185 ;  /* 0x000000b900b97308 */ /* 0x000ea20000000800 */
[----:B0-----:R-:W-:Y:S01]  /*d770*/  F2FP.F16.F32.PACK_AB R167, R183, R0 ;  /* 0x00000000b7a7723e */ /* 0x001fe200000000ff */
[----:B------:R-:W-:Y:S01]  /*d780*/  FADD.FTZ R0, R180, R20 ;  /* 0x00000014b4007221 */ /* 0x000fe20000010000 */
[----:B------:R-:W-:-:S03]  /*d790*/  FADD.FTZ R21, R186, R21 ;  /* 0x00000015ba157221 */ /* 0x000fc60000010000 */
[----:B------:R-:W-:Y:S02]  /*d7a0*/  FADD.FTZ R0, R181, R0 ;  /* 0x00000000b5007221 */ /* 0x000fe40000010000 */
[----:B------:R0:W3:Y:S01]  /*d7b0*/  MUFU.EX2 R8, R170 ;  /* 0x000000aa00087308 */ /* 0x0000e20000000800 */
[----:B-1----:R-:W-:Y:S01]  /*d7c0*/  FADD.FTZ R21, R178, R21 ;  /* 0x00000015b2157221 */ /* 0x002fe20000010000 */
[----:B------:R-:W-:-:S06]  /*d7d0*/  FADD.FTZ R0, R184, R0 ;  /* 0x00000000b8007221 */ /* 0x000fcc0000010000 */
[----:B------:R-:W1:Y:S01]  /*d7e0*/  MUFU.EX2 R188, R188 ;  /* 0x000000bc00bc7308 */ /* 0x000e620000000800 */
[C---:B--2---:R-:W-:Y:S01]  /*d7f0*/  FADD.FTZ R0, R185.reuse, R0 ;  /* 0x00000000b9007221 */ /* 0x044fe20000010000 */
[----:B0-----:R-:W-:-:S06]  /*d800*/  F2FP.F16.F32.PACK_AB R170, R185, R184 ;  /* 0x000000b8b9aa723e */ /* 0x001fcc00000000ff */
[----:B------:R0:W2:Y:S01]  /*d810*/  MUFU.EX2 R173, R171 ;  /* 0x000000ab00ad7308 */ /* 0x0000a20000000800 */
[----:B---3--:R-:W-:-:S07]  /*d820*/  FADD.FTZ R21, R8, R21 ;  /* 0x0000001508157221 */ /* 0x008fce0000010000 */
[----:B------:R-:W3:Y:S01]  /*d830*/  MUFU.EX2 R189, R189 ;  /* 0x000000bd00bd7308 */ /* 0x000ee20000000800 */
[----:B-1----:R-:W-:Y:S01]  /*d840*/  FADD.FTZ R0, R188, R0 ;  /* 0x00000000bc007221 */ /* 0x002fe20000010000 */
[----:B0-----:R-:W-:-:S06]  /*d850*/  F2FP.F16.F32.PACK_AB R171, R8, R178 ;  /* 0x000000b208ab723e */ /* 0x001fcc00000000ff */
[----:B------:R-:W0:Y:S01]  /*d860*/  MUFU.EX2 R174, R174 ;  /* 0x000000ae00ae7308 */ /* 0x000e220000000800 */
[----:B--2---:R-:W-:-:S07]  /*d870*/  FADD.FTZ R21, R173, R21 ;  /* 0x00000015ad157221 */ /* 0x004fce0000010000 */
[----:B------:R-:W1:Y:S01]  /*d880*/  MUFU.EX2 R192, R192 ;  /* 0x000000c000c07308 */ /* 0x000e620000000800 */
[C---:B---3--:R-:W-:Y:S01]  /*d890*/  FADD.FTZ R0, R189.reuse, R0 ;  /* 0x00000000bd007221 */ /* 0x048fe20000010000 */
        /* <DEDUP_REMOVED lines=14> */
.L_x_760:
[----:B------:R0:W1:Y:S01]  /*d980*/  SYNCS.PHASECHK.TRANS64.TRYWAIT P2, [R6+URZ+0x22850], R7 ;  /* 0x02285007060075a7 */ /* 0x000062000804017f */
[----:B------:R-:W-:Y:S05]  /*d990*/  @!P0 BRA `(.L_x_761) ;  /* 0x0000000000048947 */ /* 0x000fea0003800000 */
[----:B------:R-:W-:Y:S01]  /*d9a0*/  BPT.TRAP 0x1 ;  /* 0x000000040000795c */ /* 0x000fe20000300000 */
.L_x_761:
[----:B------:R-:W-:Y:S04]  /*d9b0*/  BSSY B0, `(.L_x_762) ;  /* 0x0000004000007945 */ /* 0x000fe80003800000 */
[----:B-1----:R-:W-:Y:S05]  /*d9c0*/  @P2 BRA `(.L_x_763) ;  /* 0x0000000000082947 */ /* 0x002fea0003800000 */
[----:B------:R-:W1:Y:S02]  /*d9d0*/  SYNCS.PHASECHK.TRANS64.TRYWAIT P2, [R6+URZ+0x22850], R7 ;  /* 0x02285007060075a7 */ /* 0x000e64000804017f */
[----:B-1----:R-:W-:Y:S05]  /*d9e0*/  @!P2 BRA `(.L_x_764) ;  /* 0x000000dc00b0a947 */ /* 0x002fea0003800000 */
.L_x_763:
[----:B------:R-:W-:Y:S05]  /*d9f0*/  BSYNC B0 ;  /* 0x0000000000007941 */ /* 0x000fea0003800000 */
.L_x_762:
[----:B------:R-:W2:Y:S01]  /*da00*/  LDL R12, [R1+0x10] ;  /* 0x00001000010c7983 */ /* 0x000ea20000100800 */
[----:B------:R-:W-:Y:S05]  /*da10*/  WARPSYNC.ALL ;  /* 0x0000000000007948 */ /* 0x000fea0003800000 */
[----:B------:R-:W-:-:S05]  /*da20*/  IMAD.MOV.U32 R21, RZ, RZ, 0x40000040 ;  /* 0x40000040ff157424 */ /* 0x000fca00078e00ff */
[----:B------:R-:W-:Y:S01]  /*da30*/  R2UR UR7, R21 ;  /* 0x00000000150772ca */ /* 0x000fe200000e0000 */
[----:B------:R-:W-:Y:S02]  /*da40*/  IMAD.MOV.U32 R21, RZ, RZ, 0x40000040 ;  /* 0x40000040ff157424 */ /* 0x000fe400078e00ff */
[----:B--2---:R-:W-:Y:S02]  /*da50*/  IMAD R20, R203, 0xc00, R12 ;  /* 0x00000c00cb147824 */ /* 0x004fe400078e020c */
[----:B------:R-:W2:Y:S03]  /*da60*/  S2R R12, SR_TID.X ;  /* 0x00000000000c7919 */ /* 0x000ea60000002100 */
[----:B------:R-:W-:Y:S02]  /*da70*/  R2UR UR6, R20 ;  /* 0x00000000140672ca */ /* 0x000fe400000e0000 */
[----:B--2---:R-:W-:-:S05]  /*da80*/  SHF.R.U32.HI R12, RZ, 0x7, R12 ;  /* 0x00000007ff0c7819 */ /* 0x004fca000001160c */
[----:B01----:R-:W-:-:S05]  /*da90*/  VIADD R7, R12, 0x8 ;  /* 0x000000080c077836 */ /* 0x003fca0000000000 */
[----:B------:R0:W-:Y:S06]  /*daa0*/  BAR.SYNC.DEFER_BLOCKING R7, 0x100 ;  /* 0x000400070000751d */ /* 0x0001ec0000010000 */
[----:B------:R-:W-:-:S06]  /*dab0*/  WARPGROUP.ARRIVE ;  /* 0x00000000000079c5 */ /* 0x000fcc0000000000 */
[----:B------:R-:W-:Y:S03]  /*dac0*/  HGMMA.64x256x16.F32 R24, R152, gdesc[UR4].tnspB, R24, gsb0 ;  /* 0x43e0000498187df0 */ /* 0x000fe60008000818 */
[----:B------:R-:W-:Y:S02]  /*dad0*/  WARPGROUP.DEPBAR.LE gsb0, 0x0 ;  /* 0x00008000000079c5 */ /* 0x000fe40000010000 */
[----:B------:R-:W-:Y:S01]  /*dae0*/  VIADD R152, R20, 0x80 ;  /* 0x0000008014987836 */ /* 0x000fe20000000000 */
[----:B------:R-:W-:Y:S01]  /*daf0*/  WARPGROUP.ARRIVE ;  /* 0x00000000000079c5 */ /* 0x000fe20000000000 */
[----:B------:R-:W-:-:S03]  /*db00*/  IMAD.MOV.U32 R153, RZ, RZ, 0x40000040 ;  /* 0x40000040ff997424 */ /* 0x000fc600078e00ff */
[----:B------:R-:W-:Y:S01]  /*db10*/  R2UR UR6, R152 ;  /* 0x00000000980672ca */ /* 0x000fe200000e0000 */
[----:B------:R-:W-:Y:S01]  /*db20*/  VIADD R152, R20, 0x100 ;  /* 0x0000010014987836 */ /* 0x000fe20000000000 */
[----:B------:R-:W-:Y:S01]  /*db30*/  R2UR UR7, R153 ;  /* 0x00000000990772ca */ /* 0x000fe200000e0000 */
[----:B------:R-:W-:-:S15]  /*db40*/  IMAD.MOV.U32 R153, RZ, RZ, 0x40000040 ;  /* 0x40000040ff997424 */ /* 0x000fde00078e00ff */
[----:B------:R-:W-:Y:S01]  /*db50*/  HGMMA.64x256x16.F32 R24, R156, gdesc[UR4].tnspB, R24, gsb0 ;  /* 0x43e000049c187df0 */ /* 0x000fe20008000818 */
[----:B------:R-:W-:Y:S01]  /*db60*/  R2UR UR6, R152 ;  /* 0x00000000980672ca */ /* 0x000fe200000e0000 */
[----:B------:R-:W-:Y:S01]  /*db70*/  VIADD R152, R20, 0x180 ;  /* 0x0000018014987836 */ /* 0x000fe20000000000 */
[----:B------:R-:W-:Y:S01]  /*db80*/  R2UR UR7, R153 ;  /* 0x00000000990772ca */ /* 0x000fe200000e0000 */
[----:B------:R-:W-:Y:S01]  /*db90*/  IMAD.MOV.U32 R153, RZ, RZ, 0x40000040 ;  /* 0x40000040ff997424 */ /* 0x000fe200078e00ff */
[----:B------:R-:W-:Y:S02]  /*dba0*/  WARPGROUP.DEPBAR.LE gsb0, 0x0 ;  /* 0x00008000000079c5 */ /* 0x000fe40000010000 */
[----:B------:R-:W-:-:S15]  /*dbb0*/  WARPGROUP.ARRIVE ;  /* 0x00000000000079c5 */ /* 0x000fde0000000000 */
[----:B------:R-:W-:-:S06]  /*dbc0*/  NOP ;  /* 0x0000000000007918 */ /* 0x000fcc0000000000 */
[----:B------:R-:W-:Y:S01]  /*dbd0*/  HGMMA.64x256x16.F32 R24, R160, gdesc[UR4].tnspB, R24, gsb0 ;  /* 0x43e00004a0187df0 */ /* 0x000fe20008000818 */
[----:B------:R-:W-:Y:S02]  /*dbe0*/  R2UR UR6, R152 ;  /* 0x00000000980672ca */ /* 0x000fe400000e0000 */
[----:B------:R-:W-:Y:S01]  /*dbf0*/  R2UR UR7, R153 ;  /* 0x00000000990772ca */ /* 0x000fe200000e0000 */
[----:B------:R-:W-:Y:S01]  /*dc00*/  IMAD.MOV.U32 R153, RZ, RZ, 0x40000040 ;  /* 0x40000040ff997424 */ /* 0x000fe200078e00ff */
[C---:B------:R-:W-:Y:S01]  /*dc10*/  IADD3 R152, R20.reuse, 0x200, RZ ;  /* 0x0000020014987810 */ /* 0x040fe20007ffe0ff */
[----:B------:R-:W-:Y:S01]  /*dc20*/  VIADD R20, R20, 0x280 ;  /* 0x0000028014147836 */ /* 0x000fe20000000000 */
[----:B------:R-:W-:Y:S02]  /*dc30*/  WARPGROUP.DEPBAR.LE gsb0, 0x0 ;  /* 0x00008000000079c5 */ /* 0x000fe40000010000 */
[----:B------:R-:W-:-:S15]  /*dc40*/  WARPGROUP.ARRIVE ;  /* 0x00000000000079c5 */ /* 0x000fde0000000000 */
[----:B------:R-:W-:-:S04]  /*dc50*/  NOP ;  /* 0x0000000000007918 */ /* 0x000fc80000000000 */
[----:B------:R-:W-:Y:S01]  /*dc60*/  HGMMA.64x256x16.F32 R24, R164, gdesc[UR4].tnspB, R24, gsb0 ;  /* 0x43e00004a4187df0 */ /* 0x000fe20008000818 */
[----:B------:R-:W-:Y:S02]  /*dc70*/  R2UR UR6, R152 ;  /* 0x00000000980672ca */ /* 0x000fe400000e0000 */
[----:B------:R-:W-:Y:S01]  /*dc80*/  R2UR UR7, R153 ;  /* 0x00000000990772ca */ /* 0x000fe200000e0000 */
[----:B------:R-:W-:Y:S02]  /*dc90*/  WARPGROUP.DEPBAR.LE gsb0, 0x0 ;  /* 0x00008000000079c5 */ /* 0x000fe40000010000 */
[----:B------:R-:W-:-:S15]  /*dca0*/  WARPGROUP.ARRIVE ;  /* 0x00000000000079c5 */ /* 0x000fde0000000000 */
[----:B------:R-:W-:-:S07]  /*dcb0*/  NOP ;  /* 0x0000000000007918 */ /* 0x000fce0000000000 */
[----:B------:R-:W-:Y:S01]  /*dcc0*/  HGMMA.64x256x16.F32 R24, R168, gdesc[UR4].tnspB, R24, gsb0 ;  /* 0x43e00004a8187df0 */ /* 0x000fe20008000818 */
[----:B------:R-:W-:Y:S02]  /*dcd0*/  R2UR UR6, R20 ;  /* 0x00000000140672ca */ /* 0x000fe400000e0000 */
[----:B------:R-:W-:Y:S01]  /*dce0*/  R2UR UR7, R21 ;  /* 0x00000000150772ca */ /* 0x000fe200000e0000 */
[----:B------:R-:W-:Y:S02]  /*dcf0*/  WARPGROUP.DEPBAR.LE gsb0, 0x0 ;  /* 0x00008000000079c5 */ /* 0x000fe40000010000 */
[----:B------:R-:W-:-:S15]  /*dd00*/  WARPGROUP.ARRIVE ;  /* 0x00000000000079c5 */ /* 0x000fde0000000000 */
[----:B------:R-:W-:-:S07]  /*dd10*/  NOP ;  /* 0x0000000000007918 */ /* 0x000fce0000000000 */
[----:B------:R-:W-:Y:S03]  /*dd20*/  HGMMA.64x256x16.F32 R24, R172, gdesc[UR4].tnspB, R24, gsb0 ;  /* 0x43e00004ac187df0 */ /* 0x000fe60008000818 */
[----:B------:R-:W-:Y:S02]  /*dd30*/  WARPGROUP.DEPBAR.LE gsb0, 0x0 ;  /* 0x00008000000079c5 */ /* 0x000fe40000010000 */
[----:B0-----:R-:W-:Y:S05]  /*dd40*/  @!P0 BRA `(.L_x_765) ;  /* 0x0000000000048947 */ /* 0x001fea0003800000 */
[----:B------:R-:W-:Y:S01]  /*dd50*/  BPT.TRAP 0x1 ;  /* 0x000000040000795c */ /* 0x000fe20000300000 */
.L_x_765:
[----:B------:R-:W0:Y:S01]  /*dd60*/  S2R R7, SR_CgaCtaId ;  /* 0x0000000000077919 */ /* 0x000e220000008800 */
[----:B------:R-:W-:Y:S02]  /*dd70*/  VIADD R6, R6, 0x22860 ;  /* 0x0002286006067836 */ /* 0x000fe40000000000 */
[----:B------:R-:W-:Y:S02]  /*dd80*/  IMAD.MOV.U32 R12, RZ, RZ, R176 ;  /* 0x000000ffff0c7224 */ /* 0x000fe400078e00b0 */
[----:B------:R-:W-:Y:S01]  /*dd90*/  IMAD.MOV.U32 R15, RZ, RZ, R14 ;  /* 0x000000ffff0f7224 */ /* 0x000fe200078e000e */
[----:B0-----:R-:W-:-:S04]  /*dda0*/  PRMT R6, R7, 0x654, R6 ;  /* 0x0000065407067816 */ /* 0x001fc80000000006 */
[----:B------:R0:W-:Y:S01]  /*ddb0*/  SYNCS.ARRIVE.TRANS64.RED.A1T0 RZ, [R6+URZ], RZ ;  /* 0x000000ff06ff79a7 */ /* 0x0001e2000810043f */
[----:B------:R-:W-:Y:S05]  /*ddc0*/  @P1 BRA `(.L_x_766) ;  /* 0xffffffd800a41947 */ /* 0x000fea000383ffff */
.L_x_754:
[----:B0-----:R-:W2:Y:S01]  /*ddd0*/  LDL.LU R6, [R1+0x40] ;  /* 0x0000400001067983 */ /* 0x001ea20000300800 */
[----:B------:R-:W-:Y:S05]  /*dde0*/  WARPSYNC.ALL ;  /* 0x0000000000007948 */ /* 0x000fea0003800000 */
[----:B------:R-:W0:Y:S01]  /*ddf0*/  SHFL.BFLY PT, R3, R8, 0x2, 0x1f ;  /* 0x0c401f0008037f89 */ /* 0x000e2200000e0000 */
[----:B------:R-:W-:Y:S02]  /*de00*/  IMAD.MOV.U32 R156, RZ, RZ, -0x800000 ;  /* 0xff800000ff9c7424 */ /* 0x000fe400078e00ff */
[----:B------:R-:W-:Y:S02]  /*de10*/  VIADD R203, R203, 0x1 ;  /* 0x00000001cbcb7836 */ /* 0x000fe40000000000 */
[----:B------:R-:W-:Y:S01]  /*de20*/  IMAD.MOV.U32 R155, RZ, RZ, -0x800000 ;  /* 0xff800000ff9b7424 */ /* 0x000fe200078e00ff */
[----:B------:R1:W-:Y:S08]  /*de30*/  BAR.ARV R9, 0x100 ;  /* 0x000400090000751d */ /* 0x0003f00000002000 */
[----:B------:R-:W-:Y:S06]  /*de40*/  BAR.ARV 0x8, 0x180 ;  /* 0x0206000000007b1d */ /* 0x000fec0000002000 */
[----:B------:R-:W-:Y:S01]  /*de50*/  ISETP.NE.AND P1, PT, R203, 0x2, PT ;  /* 0x00000002cb00780c */ /* 0x000fe20003f25270 */
[----:B0-----:R-:W-:-:S03]  /*de60*/  FADD.FTZ R3, R3, R8 ;  /* 0x0000000803037221 */ /* 0x001fc60000010000 */
[----:B------:R-:W-:Y:S02]  /*de70*/  SEL R203, R203, RZ, P1 ;  /* 0x000000ffcbcb7207 */ /* 0x000fe40000800000 */
[----:B------:R-:W0:Y:S02]  /*de80*/  SHFL.BFLY PT, R4, R3, 0x1, 0x1f ;  /* 0x0c201f0003047f89 */ /* 0x000e2400000e0000 */
[----:B0-----:R-:W-:Y:S01]  /*de90*/  FADD.FTZ R4, R3, R4 ;  /* 0x0000000403047221 */ /* 0x001fe20000010000 */
[----:B------:R-:W-:-:S04]  /*dea0*/  IMAD.MOV.U32 R3, RZ, RZ, RZ ;  /* 0x000000ffff037224 */ /* 0x000fc800078e00ff */
[----:B------:R-:W-:-:S13]  /*deb0*/  FSETP.NE.FTZ.AND P0, PT, R4, RZ, PT ;  /* 0x000000ff0400720b */ /* 0x000fda0003f15000 */
[----:B------:R-:W0:Y:S01]  /*dec0*/  @P0 MUFU.RCP R3, R4 ;  /* 0x0000000400030308 */ /* 0x000e220000001000 */
[----:B------:R-:W-:-:S07]  /*ded0*/  @P0 FMUL.FTZ R5, R13, 0.69314718246459960938 ;  /* 0x3f3172180d050820 */ /* 0x000fce0000410000 */
[----:B------:R-:W3:Y:S01]  /*dee0*/  @P0 MUFU.LG2 R4, R4 ;  /* 0x0000000400040308 */ /* 0x000ee20000000c00 */
[-C--:B0-----:R-:W-:Y:S01]  /*def0*/  FMUL.FTZ R152, R24, R3.reuse ;  /* 0x0000000318987220 */ /* 0x081fe20000410000 */
[-C--:B------:R-:W-:Y:S01]  /*df00*/  FMUL.FTZ R153, R25, R3.reuse ;  /* 0x0000000319997220 */ /* 0x080fe20000410000 */
[-C--:B------:R-:W-:Y:S01]  /*df10*/  FMUL.FTZ R28, R28, R3.reuse ;  /* 0x000000031c1c7220 */ /* 0x080fe20000410000 */
[-C--:B------:R-:W-:Y:S01]  /*df20*/  FMUL.FTZ R29, R29, R3.reuse ;  /* 0x000000031d1d7220 */ /* 0x080fe20000410000 */
[-C--:B------:R-:W-:Y:S01]  /*df30*/  FMUL.FTZ R32, R32, R3.reuse ;  /* 0x0000000320207220 */ /* 0x080fe20000410000 */
[-C--:B------:R-:W-:Y:S01]  /*df40*/  FMUL.FTZ R33, R33, R3.reuse ;  /* 0x0000000321217220 */ /* 0x080fe20000410000 */
[-C--:B------:R-:W-:Y:S01]  /*df50*/  FMUL.FTZ R36, R36, R3.reuse ;  /* 0x0000000324247220 */ /* 0x080fe20000410000 */
[-C--:B------:R-:W-:Y:S01]  /*df60*/  FMUL.FTZ R37, R37, R3.reuse ;  /* 0x0000000325257220 */ /* 0x080fe20000410000 */
[----:B---3--:R-:W-:Y:S01]  /*df70*/  @P0 FMUL.FTZ R4, R4, 0.69314718246459960938 ;  /* 0x3f31721804040820 */ /* 0x008fe20000410000 */
[-C--:B------:R-:W-:Y:S01]  /*df80*/  FMUL.FTZ R40, R40, R3.reuse ;  /* 0x0000000328287220 */ /* 0x080fe20000410000 */
[-C--:B------:R-:W-:Y:S01]  /*df90*/  FMUL.FTZ R41, R41, R3.reuse ;  /* 0x0000000329297220 */ /* 0x080fe20000410000 */
[-C--:B------:R-:W-:Y:S01]  /*dfa0*/  FMUL.FTZ R44, R44, R3.reuse ;  /* 0x000000032c2c7220 */ /* 0x080fe20000410000 */
[----:B------:R-:W-:Y:S01]  /*dfb0*/  @P0 FFMA.FTZ R156, R5, R14, R4 ;  /* 0x0000000e059c0223 */ /* 0x000fe20000010004 */
[-C--:B------:R-:W-:Y:S01]  /*dfc0*/  FMUL.FTZ R45, R45, R3.reuse ;  /* 0x000000032d2d7220 */ /* 0x080fe20000410000 */
[----:B------:R-:W0:Y:S01]  /*dfd0*/  SHFL.BFLY PT, R4, R0, 0x2, 0x1f ;  /* 0x0c401f0000047f89 */ /* 0x000e2200000e0000 */
        /* <DEDUP_REMOVED lines=23> */
[----:B0-----:R-:W-:Y:S01]  /*e150*/  FADD.FTZ R4, R4, R0 ;  /* 0x0000000004047221 */ /* 0x001fe20000010000 */
[-C--:B------:R-:W-:Y:S01]  /*e160*/  FMUL.FTZ R93, R93, R3.reuse ;  /* 0x000000035d5d7220 */ /* 0x080fe20000410000 */
[-C--:B------:R-:W-:Y:S01]  /*e170*/  FMUL.FTZ R96, R96, R3.reuse ;  /* 0x0000000360607220 */ /* 0x080fe20000410000 */
[-C--:B------:R-:W-:Y:S01]  /*e180*/  FMUL.FTZ R97, R97, R3.reuse ;  /* 0x0000000361617220 */ /* 0x080fe20000410000 */
        /* <DEDUP_REMOVED lines=26> */
[----:B------:R-:W-:Y:S01]  /*e330*/  MOV R0, RZ ;  /* 0x000000ff00007202 */ /* 0x000fe20000000f00 */
[-C--:B------:R-:W-:Y:S01]  /*e340*/  FMUL.FTZ R148, R148, R3.reuse ;  /* 0x0000000394947220 */ /* 0x080fe20000410000 */
[----:B------:R-:W-:-:S02]  /*e350*/  FMUL.FTZ R149, R149, R3 ;  /* 0x0000000395957220 */ /* 0x000fc40000410000 */
        /* <DEDUP_REMOVED lines=15> */
[----:B------:R-:W-:Y:S01]  /*e450*/  FMUL.FTZ R46, R46, R0 ;  /* 0x000000002e2e7220 */ /* 0x000fe20000410000 */
[----:B------:R-:W-:Y:S01]  /*e460*/  @P0 FFMA.FTZ R155, R13, R176, R4 ;  /* 0x000000b00d9b0223 */ /* 0x000fe20000010004 */
        /* <DEDUP_REMOVED lines=53> */
[----:B------:R-:W-:-:S02]  /*e7c0*/  SEL R0, RZ, 0x1, P1 ;  /* 0x00000001ff007807 */ /* 0x000fc40000800000 */
[----:B------:R-:W-:Y:S02]  /*e7d0*/  PLOP3.LUT P0, PT, PT, PT, PT, 0x8, 0x0 ;  /* 0x000000000000781c */ /* 0x000fe40003f0e170 */
[----:B------:R-:W-:Y:S01]  /*e7e0*/  LOP3.LUT R214, R214, R0, RZ, 0x3c, !PT ;  /* 0x00000000d6d67212 */ /* 0x000fe200078e3cff */
[----:B--2---:R-:W-:-:S05]  /*e7f0*/  VIADD R6, R6, 0x1 ;  /* 0x0000000106067836 */ /* 0x004fca0000000000 */
[----:B------:R1:W-:Y:S05]  /*e800*/  STL [R1+0x40], R6 ;  /* 0x0000400601007387 */ /* 0x0003ea0000100800 */
.L_x_711:
[----:B------:R-:W-:Y:S05]  /*e810*/  WARPSYNC.ALL ;  /* 0x0000000000007948 */ /* 0x000fea0003800000 */
[----:B------:R-:W0:Y:S01]  /*e820*/  S2R R0, SR_CgaCtaId ;  /* 0x0000000000007919 */ /* 0x000e220000008800 */
[----:B------:R-:W-:Y:S01]  /*e830*/  MOV R19, 0x400 ;  /* 0x0000040000137802 */ /* 0x000fe20000000f00 */
[----:B------:R-:W-:Y:S01]  /*e840*/  BSSY B0, `(.L_x_767) ;  /* 0x0000521000007945 */ /* 0x000fe20003800000 */
[----:B------:R-:W-:Y:S02]  /*e850*/  BAR.SYNC.DEFER_BLOCKING 0x5, 0x180 ;  /* 0x0146000000007b1d */ /* 0x000fe40000010000 */
[----:B0-----:R-:W-:-:S05]  /*e860*/  LEA R19, R0, R19, 0x18 ;  /* 0x0000001300137211 */ /* 0x001fca00078ec0ff */
[----:B-----5:R0:W2:Y:S01]  /*e870*/  LDS.128 R48, [R19+0x228d0] ;  /* 0x0228d00013307984 */ /* 0x0200a20000000c00 */
[----:B------:R-:W-:Y:S06]  /*e880*/  BAR.ARV 0x4, 0x180 ;  /* 0x0106000000007b1d */ /* 0x000fec0000002000 */
[----:B------:R-:W-:Y:S05]  /*e890*/  @P0 BRA `(.L_x_768) ;  /* 0x0000004000100947 */ /* 0x000fea0003800000 */
[----:B------:R-:W3:Y:S01]  /*e8a0*/  LDL R3, [R1+0x15c] ;  /* 0x00015c0001037983 */ /* 0x000ee20000100800 */
[----:B------:R-:W-:-:S03]  /*e8b0*/  ULDC UR4, c[0x0][0xad4] ;  /* 0x0002b50000047ab9 */ /* 0x000fc60000000800 */
[----:B------:R-:W4:Y:S01]  /*e8c0*/  LDL.LU R10, [R1+0x30] ;  /* 0x00003000010a7983 */ /* 0x000f220000300800 */
[----:B------:R-:W0:Y:S01]  /*e8d0*/  S2R R0, SR_SWINHI ;  /* 0x0000000000007919 */ /* 0x000e220000002f00 */
[----:B------:R-:W-:Y:S02]  /*e8e0*/  F2FP.F16.F32.PACK_AB R11, R31, R30 ;  /* 0x0000001e1f0b723e */ /* 0x000fe400000000ff */
[----:B------:R-:W-:Y:S01]  /*e8f0*/  F2FP.F16.F32.PACK_AB R12, R33, R32 ;  /* 0x00000020210c723e */ /* 0x000fe200000000ff */
[----:B------:R-:W4:Y:S01]  /*e900*/  LDL.LU R154, [R1+0x38] ;  /* 0x00003800019a7983 */ /* 0x000f220000300800 */
[----:B------:R-:W-:Y:S02]  /*e910*/  F2FP.F16.F32.PACK_AB R13, R35, R34 ;  /* 0x00000022230d723e */ /* 0x000fe400000000ff */
[----:B------:R-:W-:Y:S01]  /*e920*/  F2FP.F16.F32.PACK_AB R14, R37, R36 ;  /* 0x00000024250e723e */ /* 0x000fe200000000ff */
[----:B--2---:R-:W2:Y:S01]  /*e930*/  LDL.LU R48, [R1+0x3c] ;  /* 0x00003c0001307983 */ /* 0x004ea20000300800 */
[----:B-1----:R-:W-:-:S02]  /*e940*/  MOV R6, R19 ;  /* 0x0000001300067202 */ /* 0x002fc40000000f00 */
[----:B0-----:R-:W-:Y:S02]  /*e950*/  MOV R7, R0 ;  /* 0x0000000000077202 */ /* 0x001fe40000000f00 */
[----:B------:R-:W-:Y:S01]  /*e960*/  F2FP.F16.F32.PACK_AB R15, R39, R38 ;  /* 0x00000026270f723e */ /* 0x000fe200000000ff */
[----:B---3--:R-:W-:Y:S01]  /*e970*/  IMAD.WIDE R20, R3, 0x2, R6 ;  /* 0x0000000203147825 */ /* 0x008fe200078e0206 */
[----:B----4-:R-:W-:-:S03]  /*e980*/  ISETP.NE.AND P0, PT, R10, RZ, PT ;  /* 0x000000ff0a00720c */ /* 0x010fc60003f05270 */
[----:B------:R-:W-:Y:S01]  /*e990*/  IMAD.MOV.U32 R9, RZ, RZ, R21 ;  /* 0x000000ffff097224 */ /* 0x000fe200078e0015 */
[----:B------:R-:W-:-:S04]  /*e9a0*/  LOP3.LUT R0, R20, 0x380, RZ, 0xc0, !PT ;  /* 0x0000038014007812 */ /* 0x000fc800078ec0ff */
[----:B------:R-:W-:-:S04]  /*e9b0*/  SHF.R.U64 R0, R0, 0x3, RZ ;  /* 0x0000000300007819 */ /* 0x000fc800000012ff */
[----:B------:R-:W-:Y:S02]  /*e9c0*/  LOP3.LUT R8, R0, R20, RZ, 0x3c, !PT ;  /* 0x0000001400087212 */ /* 0x000fe400078e3cff */
[----:B------:R-:W-:Y:S01]  /*e9d0*/  SEL R0, R10, UR4, P0 ;  /* 0x000000040a007c07 */ /* 0x000fe20008000000 */
[----:B------:R-:W-:Y:S05]  /*e9e0*/  WARPSYNC.ALL ;  /* 0x0000000000007948 */ /* 0x000fea0003800000 */
[----:B------:R-:W-:Y:S01]  /*e9f0*/  MOV R3, R8 ;  /* 0x0000000800037202 */ /* 0x000fe20000000f00 */
[----:B------:R-:W-:Y:S01]  /*ea00*/  ULDC.64 UR4, c[0x0][0xc00] ;  /* 0x0003000000047ab9 */ /* 0x000fe20000000a00 */
[----:B------:R-:W-:Y:S01]  /*ea10*/  F2FP.F16.F32.PACK_AB R8, R153, R152 ;  /* 0x000000989908723e */ /* 0x000fe200000000ff */
[----:B------:R-:W-:Y:S01]  /*ea20*/  ULDC.64 UR6, c[0x0][0xc08] ;  /* 0x0003020000067ab9 */ /* 0x000fe20000000a00 */
[----:B------:R-:W-:-:S02]  /*ea30*/  F2FP.F16.F32.PACK_AB R9, R27, R26 ;  /* 0x0000001a1b09723e */ /* 0x000fc400000000ff */
[----:B------:R-:W-:Y:S01]  /*ea40*/  F2FP.F16.F32.PACK_AB R10, R29, R28 ;  /* 0x0000001c1d0a723e */ /* 0x000fe200000000ff */
[----:B------:R-:W-:Y:S06]  /*ea50*/  BAR.SYNC.DEFER_BLOCKING 0x1, 0x100 ;  /* 0x0044000000007b1d */ /* 0x000fec0000010000 */
[----:B------:R0:W-:Y:S02]  /*ea60*/  STSM.16.M88.4 [R3], R8 ;  /* 0x0000000803007844 */ /* 0x0001e40000000200 */
[----:B0-----:R-:W-:-:S04]  /*ea70*/  IADD3 R8, P0, R20, 0x20, RZ ;  /* 0x0000002014087810 */ /* 0x001fc80007f1e0ff */
[----:B------:R-:W-:Y:S01]  /*ea80*/  LOP3.LUT R3, R8, 0x380, RZ, 0xc0, !PT ;  /* 0x0000038008037812 */ /* 0x000fe200078ec0ff */
[----:B------:R-:W-:-:S03]  /*ea90*/  IMAD.X R9, RZ, RZ, R21, P0 ;  /* 0x000000ffff097224 */ /* 0x000fc600000e0615 */
[----:B------:R-:W-:-:S04]  /*eaa0*/  SHF.R.U64 R3, R3, 0x3, RZ ;  /* 0x0000000303037819 */ /* 0x000fc800000012ff */
[----:B------:R-:W-:-:S04]  /*eab0*/  LOP3.LUT R8, R3, R8, RZ, 0x3c, !PT ;  /* 0x0000000803087212 */ /* 0x000fc800078e3cff */
[----:B------:R-:W-:-:S05]  /*eac0*/  MOV R8, R8 ;  /* 0x0000000800087202 */ /* 0x000fca0000000f00 */
[----:B------:R0:W-:Y:S02]  /*ead0*/  STSM.16.M88.4 [R8], R12 ;  /* 0x0000000c08007844 */ /* 0x0001e40000000200 */
[----:B0-----:R-:W-:-:S04]  /*eae0*/  IADD3 R8, P0, R20, 0x40, RZ ;  /* 0x0000004014087810 */ /* 0x001fc80007f1e0ff */
[----:B------:R-:W-:Y:S01]  /*eaf0*/  LOP3.LUT R3, R8, 0x380, RZ, 0xc0, !PT ;  /* 0x0000038008037812 */ /* 0x000fe200078ec0ff */
[----:B------:R-:W-:-:S03]  /*eb00*/  IMAD.X R9, RZ, RZ, R21, P0 ;  /* 0x000000ffff097224 */ /* 0x000fc600000e0615 */
[----:B------:R-:W-:-:S04]  /*eb10*/  SHF.R.U64 R3, R3, 0x3, RZ ;  /* 0x0000000303037819 */ /* 0x000fc800000012ff */
[----:B------:R-:W-:Y:S02]  /*eb20*/  LOP3.LUT R8, R3, R8, RZ, 0x3c, !PT ;  /* 0x0000000803087212 */ /* 0x000fe400078e3cff */
[----:B------:R-:W-:Y:S02]  /*eb30*/  F2FP.F16.F32.PACK_AB R10, R45, R44 ;  /* 0x0000002c2d0a723e */ /* 0x000fe400000000ff */
[----:B------:R-:W-:Y:S02]  /*eb40*/  MOV R3, R8 ;  /* 0x0000000800037202 */ /* 0x000fe40000000f00 */
[----:B------:R-:W-:Y:S02]  /*eb50*/  F2FP.F16.F32.PACK_AB R8, R41, R40 ;  /* 0x000000282908723e */ /* 0x000fe400000000ff */
[----:B------:R-:W-:Y:S02]  /*eb60*/  F2FP.F16.F32.PACK_AB R9, R43, R42 ;  /* 0x0000002a2b09723e */ /* 0x000fe400000000ff */
[----:B------:R-:W-:-:S05]  /*eb70*/  F2FP.F16.F32.PACK_AB R11, R47, R46 ;  /* 0x0000002e2f0b723e */ /* 0x000fca00000000ff */
        /* <DEDUP_REMOVED lines=24> */
[----:B------:R-:W-:-:S04]  /*ed00*/  LOP3.LUT R3, R8, 0x380, RZ, 0xc0, !PT ;  /* 0x0000038008037812 */ /* 0x000fc800078ec0ff */
[----:B------:R-:W-:Y:S02]  /*ed10*/  SHF.R.U64 R3, R3, 0x3, RZ ;  /* 0x0000000303037819 */ /* 0x000fe400000012ff */
[----:B------:R-:W-:Y:S02]  /*ed20*/  IADD3.X R9, RZ, R21, RZ, P0, !PT ;  /* 0x00000015ff097210 */ /* 0x000fe400007fe4ff */
[----:B------:R-:W-:Y:S02]  /*ed30*/  LOP3.LUT R8, R3, R8, RZ, 0x3c, !PT ;  /* 0x0000000803087212 */ /* 0x000fe400078e3cff */
[----:B------:R-:W-:Y:S02]  /*ed40*/  F2FP.F16.F32.PACK_AB R12, R65, R64 ;  /* 0x00000040410c723e */ /* 0x000fe400000000ff */
[----:B------:R-:W-:Y:S02]  /*ed50*/  MOV R8, R8 ;  /* 0x0000000800087202 */ /* 0x000fe40000000f00 */
[----:B------:R-:W-:-:S02]  /*ed60*/  F2FP.F16.F32.PACK_AB R13, R67, R66 ;  /* 0x00000042430d723e */ /* 0x000fc400000000ff */
        /* <DEDUP_REMOVED lines=112> */
[----:B------:R0:W-:Y:S01]  /*f470*/  STSM.16.M88.4 [R20], R12 ;  /* 0x0000000c14007844 */ /* 0x0001e20000000200 */
[----:B------:R-:W-:Y:S01]  /*f480*/  BAR.SYNC.DEFER_BLOCKING 0x1, 0x100 ;  /* 0x0044000000007b1d */ /* 0x000fe20000010000 */
[----:B------:R-:W-:-:S04]  /*f490*/  ISETP.NE.U32.AND P1, PT, RZ, UR4, PT ;  /* 0x00000004ff007c0c */ /* 0x000fc8000bf25070 */
[----:B------:R-:W-:Y:S02]  /*f4a0*/  ISETP.NE.AND.EX P1, PT, RZ, UR5, PT, P1 ;  /* 0x00000005ff007c0c */ /* 0x000fe4000bf25310 */
[----:B------:R-:W-:Y:S01]  /*f4b0*/  IADD3 R10, P0, R154, UR4, RZ ;  /* 0x000000049a0a7c10 */ /* 0x000fe2000ff1e0ff */
[----:B------:R-:W-:-:S03]  /*f4c0*/  IMAD.MOV.U32 R9, RZ, RZ, RZ ;  /* 0x000000ffff097224 */ /* 0x000fc600078e00ff */
[----:B--2---:R-:W-:-:S07]  /*f4d0*/  IADD3.X R11, R48, UR5, RZ, P0, !PT ;  /* 0x00000005300b7c10 */ /* 0x004fce00087fe4ff */
[----:B------:R-:W5:Y:S01]  /*f4e0*/  @P1 LDG.E R9, desc[UR40][R10.64] ;  /* 0x000000280a091981 */ /* 0x000f62000c1e1900 */
[----:B------:R-:W-:-:S04]  /*f4f0*/  ISETP.NE.U32.AND P0, PT, RZ, UR6, PT ;  /* 0x00000006ff007c0c */ /* 0x000fc8000bf05070 */
[----:B------:R-:W-:-:S13]  /*f500*/  ISETP.NE.AND.EX P0, PT, RZ, UR7, PT, P0 ;  /* 0x00000007ff007c0c */ /* 0x000fda000bf05300 */
[----:B0-----:R-:W-:Y:S01]  /*f510*/  @P0 IADD3 R12, P2, R154, UR6, RZ ;  /* 0x000000069a0c0c10 */ /* 0x001fe2000ff5e0ff */
[----:B------:R-:W-:-:S03]  /*f520*/  ULDC UR6, c[0x0][0xa88] ;  /* 0x0002a20000067ab9 */ /* 0x000fc60000000800 */
[----:B------:R-:W-:Y:S02]  /*f530*/  @P0 IADD3.X R13, R48, UR7, RZ, P2, !PT ;  /* 0x00000007300d0c10 */ /* 0x000fe400097fe4ff */
[----:B------:R-:W-:Y:S01]  /*f540*/  ISETP.GT.AND P2, PT, R0, 0x1, PT ;  /* 0x000000010000780c */ /* 0x000fe20003f44270 */
[----:B------:R-:W-:Y:S02]  /*f550*/  IMAD.MOV.U32 R0, RZ, RZ, 0x9b8 ;  /* 0x000009b8ff007424 */ /* 0x000fe400078e00ff */
[----:B------:R-:W-:-:S03]  /*f560*/  IMAD.U32 R20, RZ, RZ, UR6 ;  /* 0x00000006ff147e24 */ /* 0x000fc6000f8e00ff */
[----:B------:R-:W-:-:S03]  /*f570*/  SEL R0, R0, 0x978, P2 ;  /* 0x0000097800007807 */ /* 0x000fc60001000000 */
[----:B------:R0:W5:Y:S01]  /*f580*/  @P0 LDG.E R20, desc[UR40][R12.64] ;  /* 0x000000280c140981 */ /* 0x000162000c1e1900 */
[----:B------:R1:W2:Y:S08]  /*f590*/  LDC.64 R14, c[0x0][R0+0x220] ;  /* 0x00008800000e7b82 */ /* 0x0002b00000000a00 */
[----:B0-----:R1:W0:Y:S01]  /*f5a0*/  LDC.64 R12, c[0x0][R0+0x218] ;  /* 0x00008600000c7b82 */ /* 0x0012220000000a00 */
[----:B------:R-:W-:Y:S05]  /*f5b0*/  @P0 BRA `(.L_x_769) ;  /* 0x0000000000100947 */ /* 0x000fea0003800000 */
[----:B------:R-:W-:Y:S05]  /*f5c0*/  @!P1 BRA `(.L_x_769) ;  /* 0x00000000000c9947 */ /* 0x000fea0003800000 */
[----:B-----5:R-:W3:Y:S04]  /*f5d0*/  LDG.E R20, desc[UR40][R10.64] ;  /* 0x000000280a147981 */ /* 0x020ee8000c1e1900 */
[----:B------:R-:W3:Y:S02]  /*f5e0*/  LDG.E R10, desc[UR40][R10.64+0x4] ;  /* 0x000004280a0a7981 */ /* 0x000ee4000c1e1900 */
[----:B---3--:R-:W-:-:S07]  /*f5f0*/  IMAD.IADD R20, R10, 0x1, -R20 ;  /* 0x000000010a147824 */ /* 0x008fce00078e0a14 */
.L_x_769:
[----:B------:R-:W3:Y:S01]  /*f600*/  LDL.LU R8, [R1+0x34] ;  /* 0x0000340001087983 */ /* 0x000ee20000300800 */
[----:B------:R-:W4:Y:S03]  /*f610*/  LDC R158, c[0x0][0xbe8] ;  /* 0x0002fa00ff9e7b82 */ /* 0x000f260000000800 */
[----:B------:R-:W2:Y:S04]  /*f620*/  LDL.LU R3, [R1+0xcc] ;  /* 0x0000cc0001037983 */ /* 0x000ea80000300800 */
[----:B------:R-:W2:Y:S04]  /*f630*/  LDL R159, [R1+0x48] ;  /* 0x00004800019f7983 */ /* 0x000ea80000100800 */
[----:B------:R-:W2:Y:S04]  /*f640*/  LDL R163, [R1+0x158] ;  /* 0x0001580001a37983 */ /* 0x000ea80000100800 */
[----:B------:R-:W2:Y:S04]  /*f650*/  LDL R160, [R1+0x44] ;  /* 0x0000440001a07983 */ /* 0x000ea80000100800 */
[----:B------:R-:W2:Y:S04]  /*f660*/  LDL R162, [R1+0x154] ;  /* 0x0001540001a27983 */ /* 0x000ea80000100800 */
[----:B------:R-:W2:Y:S01]  /*f670*/  LDL R161, [R1+0xd0] ;  /* 0x0000d00001a17983 */ /* 0x000ea20000100800 */
[----:B------:R-:W1:Y:S01]  /*f680*/  LDC.64 R10, c[0x0][R0+0x228] ;  /* 0x00008a00000a7b82 */ /* 0x000e620000000a00 */
[----:B----4-:R-:W-:-:S02]  /*f690*/  ISETP.NE.AND P1, PT, R158, 0x1, PT ;  /* 0x000000019e00780c */ /* 0x010fc40003f25270 */
[----:B------:R-:W-:-:S04]  /*f6a0*/  ISETP.NE.U32.AND P0, PT, RZ, UR4, PT ;  /* 0x00000004ff007c0c */ /* 0x000fc8000bf05070 */
[----:B------:R-:W-:-:S07]  /*f6b0*/  ISETP.NE.AND.EX P0, PT, RZ, UR5, PT, P0 ;  /* 0x00000005ff007c0c */ /* 0x000fce000bf05300 */
[----:B------:R-:W4:Y:S01]  /*f6c0*/  @P1 LDC R154, c[0x0][0xbec] ;  /* 0x0002fb00ff9a1b82 */ /* 0x000f220000000800 */
[-C--:B0-----:R-:W-:Y:S02]  /*f6d0*/  IMAD R21, R13, R201.reuse, RZ ;  /* 0x000000c90d157224 */ /* 0x081fe400078e02ff */
[----:B------:R-:W-:-:S05]  /*f6e0*/  IMAD.WIDE.U32 R12, R12, R201, RZ ;  /* 0x000000c90c0c7225 */ /* 0x000fca00078e00ff */
[----:B------:R-:W0:Y:S01]  /*f6f0*/  @P1 LDC R157, c[0x0][0xbf0] ;  /* 0x0002fc00ff9d1b82 */ /* 0x000e220000000800 */
[----:B------:R-:W-:Y:S01]  /*f700*/  IMAD.IADD R48, R13, 0x1, R21 ;  /* 0x000000010d307824 */ /* 0x000fe200078e0215 */
[----:B---3--:R-:W-:Y:S02]  /*f710*/  SEL R8, R8, RZ, !P0 ;  /* 0x000000ff08087207 */ /* 0x008fe40004000000 */
[----:B--2---:R-:W-:-:S03]  /*f720*/  SEL R3, R3, RZ, !P0 ;  /* 0x000000ff03037207 */ /* 0x004fc60004000000 */
[----:B------:R-:W-:-:S04]  /*f730*/  IMAD R15, R15, R8, RZ ;  /* 0x000000080f0f7224 */ /* 0x000fc800078e02ff */
[C---:B------:R-:W-:Y:S02]  /*f740*/  IMAD R3, R14.reuse, R3, R15 ;  /* 0x000000030e037224 */ /* 0x040fe400078e020f */
[----:B------:R-:W-:-:S04]  /*f750*/  IMAD.WIDE.U32 R14, R14, R8, RZ ;  /* 0x000000080e0e7225 */ /* 0x000fc800078e00ff */
[----:B------:R-:W-:Y:S01]  /*f760*/  IMAD.IADD R15, R15, 0x1, R3 ;  /* 0x000000010f0f7824 */ /* 0x000fe200078e0203 */
[--C-:B-----5:R-:W-:Y:S02]  /*f770*/  IADD3 R14, P0, P3, R14, R12, R9.reuse ;  /* 0x0000000c0e0e7210 */ /* 0x120fe40007b1e009 */
[----:B------:R-:W-:Y:S02]  /*f780*/  SHF.R.S32.HI R3, RZ, 0x1f, R9 ;  /* 0x0000001fff037819 */ /* 0x000fe40000011409 */
[----:B------:R-:W-:Y:S02]  /*f790*/  SEL R12, R159, RZ, P2 ;  /* 0x000000ff9f0c7207 */ /* 0x000fe40001000000 */
[----:B------:R-:W-:Y:S01]  /*f7a0*/  IADD3.X R15, R15, R48, R3, P0, P3 ;  /* 0x000000300f0f7210 */ /* 0x000fe200007e6403 */
[----:B------:R-:W-:Y:S02]  /*f7b0*/  IMAD R48, R160, 0x80, R163 ;  /* 0x00000080a0307824 */ /* 0x000fe400078e02a3 */
[----:B-1----:R-:W-:-:S02]  /*f7c0*/  IMAD R21, R11, R12, RZ ;  /* 0x0000000c0b157224 */ /* 0x002fc400078e02ff */
[----:B------:R-:W-:-:S04]  /*f7d0*/  IMAD.WIDE.U32 R12, R10, R12, RZ ;  /* 0x0000000c0a0c7225 */ /* 0x000fc800078e00ff */
[----:B----4-:R-:W-:Y:S01]  /*f7e0*/  @P1 IMAD.HI.U32 R10, R48, R154, RZ ;  /* 0x0000009a300a1227 */ /* 0x010fe200078e00ff */
[----:B------:R-:W-:-:S04]  /*f7f0*/  MOV R154, R48 ;  /* 0x00000030009a7202 */ /* 0x000fc80000000f00 */
[----:B0-----:R-:W-:Y:S02]  /*f800*/  @P1 SHF.R.U32.HI R154, RZ, R157, R10 ;  /* 0x0000009dff9a1219 */ /* 0x001fe4000001160a */
[----:B------:R0:W1:Y:S01]  /*f810*/  LDC.64 R10, c[0x0][R0+0x210] ;  /* 0x00008400000a7b82 */ /* 0x0000620000000a00 */
[----:B------:R-:W-:Y:S01]  /*f820*/  IMAD.IADD R21, R13, 0x1, R21 ;  /* 0x000000010d157824 */ /* 0x000fe200078e0215 */
[----:B------:R-:W-:Y:S02]  /*f830*/  IADD3 R12, P0, P3, R154, R14, R12 ;  /* 0x0000000e9a0c7210 */ /* 0x000fe40007b1e00c */
[----:B0-----:R-:W-:-:S04]  /*f840*/  SHF.R.S32.HI R0, RZ, 0x1f, R154 ;  /* 0x0000001fff007819 */ /* 0x001fc8000001149a */
[----:B------:R-:W-:Y:S02]  /*f850*/  IADD3.X R13, R0, R15, R21, P0, P3 ;  /* 0x0000000f000d7210 */ /* 0x000fe400007e6415 */
[----:B------:R-:W0:Y:S01]  /*f860*/  LDC.64 R14, c[0x0][0xba8] ;  /* 0x0002ea00ff0e7b82 */ /* 0x000e220000000a00 */
[----:B------:R-:W-:-:S04]  /*f870*/  IMAD.MOV R21, RZ, RZ, -R154 ;  /* 0x000000ffff157224 */ /* 0x000fc800078e0a9a */
[----:B------:R-:W-:-:S05]  /*f880*/  IMAD R21, R158, R21, R48 ;  /* 0x000000159e157224 */ /* 0x000fca00078e0230 */
[----:B------:R-:W-:Y:S01]  /*f890*/  SHF.R.S32.HI R0, RZ, 0x1f, R21 ;  /* 0x0000001fff007819 */ /* 0x000fe20000011415 */
[----:B0-----:R-:W0:Y:S08]  /*f8a0*/  @!P2 LDC R14, c[0x0][0xb50] ;  /* 0x0002d400ff0eab82 */ /* 0x001e300000000800 */
[----:B------:R-:W2:Y:S01]  /*f8b0*/  @!P2 LDC R15, c[0x0][0xb54] ;  /* 0x0002d500ff0fab82 */ /* 0x000ea20000000800 */
[----:B-1----:R-:W-:-:S02]  /*f8c0*/  IMAD R11, R11, R21, RZ ;  /* 0x000000150b0b7224 */ /* 0x002fc400078e02ff */
[----:B------:R-:W-:-:S04]  /*f8d0*/  IMAD.WIDE.U32 R12, R10, R21, R12 ;  /* 0x000000150a0c7225 */ /* 0x000fc800078e000c */
[----:B------:R-:W-:-:S04]  /*f8e0*/  IMAD R0, R10, R0, R11 ;  /* 0x000000000a007224 */ /* 0x000fc800078e020b */
[----:B------:R-:W-:Y:S01]  /*f8f0*/  IMAD.IADD R0, R13, 0x1, R0 ;  /* 0x000000010d007824 */ /* 0x000fe200078e0200 */
[----:B0-----:R-:W-:-:S04]  /*f900*/  LEA R14, P0, R12, R14, 0x2 ;  /* 0x0000000e0c0e7211 */ /* 0x001fc800078010ff */
[----:B--2---:R-:W-:Y:S01]  /*f910*/  LEA.HI.X R0, R12, R15, R0, 0x2, P0 ;  /* 0x0000000f0c007211 */ /* 0x004fe200000f1400 */
[----:B------:R-:W-:Y:S01]  /*f920*/  SHFL.IDX PT, R10, R14, RZ, 0x1c1f ;  /* 0x001c1fff0e0a7589 */ /* 0x000fe200000e0000 */
[----:B------:R-:W-:-:S03]  /*f930*/  IMAD R21, R160, 0x80, R162 ;  /* 0x00000080a0157824 */ /* 0x000fc600078e02a2 */
[----:B------:R-:W0:Y:S04]  /*f940*/  SHFL.IDX PT, R11, R0, RZ, 0x1c1f ;  /* 0x001c1fff000b7589 */ /* 0x000e2800000e0000 */
[----:B------:R-:W-:Y:S04]  /*f950*/  SHFL.IDX PT, R12, R14, 0x1, 0x1c1f ;  /* 0x003c1f000e0c7f89 */ /* 0x000fe800000e0000 */
[----:B------:R1:W2:Y:S01]  /*f960*/  SHFL.IDX PT, R13, R0, 0x1, 0x1c1f ;  /* 0x003c1f00000d7f89 */ /* 0x0002a200000e0000 */
[----:B------:R-:W-:Y:S01]  /*f970*/  LOP3.LUT P0, RZ, R161, 0x3, RZ, 0xc0, !PT ;  /* 0x00000003a1ff7812 */ /* 0x000fe2000780c0ff */
[----:B-1----:R-:W-:-:S02]  /*f980*/  IMAD R0, R20, R158, RZ ;  /* 0x0000009e14007224 */ /* 0x002fc400078e02ff */
[----:B------:R-:W-:-:S03]  /*f990*/  VIADD R20, R21, 0x8 ;  /* 0x0000000815147836 */ /* 0x000fc60000000000 */
[-C--:B------:R-:W-:Y:S02]  /*f9a0*/  ISETP.GE.OR P3, PT, R21, R0.reuse, P0 ;  /* 0x000000001500720c */ /* 0x080fe40000766670 */
[----:B------:R-:W-:-:S11]  /*f9b0*/  ISETP.GE.OR P0, PT, R20, R0, P0 ;  /* 0x000000001400720c */ /* 0x000fd60000706670 */
[----:B0-----:R0:W-:Y:S04]  /*f9c0*/  @!P3 ST.E desc[UR40][R10.64], R156 ;  /* 0x0000009c0a00b985 */ /* 0x0011e8000c101928 */
[----:B--2---:R0:W-:Y:S01]  /*f9d0*/  @!P0 ST.E desc[UR40][R12.64], R155 ;  /* 0x0000009b0c008985 */ /* 0x0041e2000c101928 */
[----:B------:R-:W-:Y:S05]  /*f9e0*/  @P2 BRA `(.L_x_770) ;  /* 0x00000010009c2947 */ /* 0x000fea0003800000 */
[----:B0-----:R-:W0:Y:S01]  /*f9f0*/  S2R R12, SR_TID.X ;  /* 0x00000000000c7919 */ /* 0x001e220000002100 */
[----:B------:R-:W-:Y:S01]  /*fa00*/  ULDC.64 UR4, c[0x0][0xaa0] ;  /* 0x0002a80000047ab9 */ /* 0x000fe20000000a00 */
[----:B------:R-:W1:Y:S01]  /*fa10*/  @P1 LDC R14, c[0x0][0xbf0] ;  /* 0x0002fc00ff0e1b82 */ /* 0x000e620000000800 */
[----:B0-----:R-:W-:-:S05]  /*fa20*/  VIADD R12, R12, 0xffffff80 ;  /* 0xffffff800c0c7836 */ /* 0x001fca0000000000 */
[----:B------:R-:W-:-:S04]  /*fa30*/  SHF.R.S32.HI R13, RZ, 0x1f, R12 ;  /* 0x0000001fff0d7819 */ /* 0x000fc8000001140c */
[----:B------:R-:W-:-:S04]  /*fa40*/  LEA.HI R13, R13, R12, RZ, 0x3 ;  /* 0x0000000c0d0d7211 */ /* 0x000fc800078f18ff */
[----:B------:R-:W-:-:S05]  /*fa50*/  SHF.R.S32.HI R20, RZ, 0x3, R13 ;  /* 0x00000003ff147819 */ /* 0x000fca000001140d */
[----:B------:R-:W-:-:S04]  /*fa60*/  IMAD R5, R20, 0x40, R207 ;  /* 0x0000004014057824 */ /* 0x000fc800078e02cf */
[----:B------:R-:W-:-:S03]  /*fa70*/  IMAD.WIDE R6, R5, 0x2, R6 ;  /* 0x0000000205067825 */ /* 0x000fc600078e0206 */
[C---:B------:R-:W-:Y:S02]  /*fa80*/  IADD3 R41, P5, R6.reuse, 0x5000, RZ ;  /* 0x0000500006297810 */ /* 0x040fe40007fbe0ff */
[C---:B------:R-:W-:Y:S02]  /*fa90*/  IADD3 R25, P0, R6.reuse, 0x1000, RZ ;  /* 0x0000100006197810 */ /* 0x040fe40007f1e0ff */
[----:B------:R-:W-:Y:S02]  /*faa0*/  LOP3.LUT R40, R41, 0x380, RZ, 0xc0, !PT ;  /* 0x0000038029287812 */ /* 0x000fe400078ec0ff */
[C---:B------:R-:W-:Y:S02]  /*fab0*/  IADD3 R29, P2, R6.reuse, 0x2000, RZ ;  /* 0x00002000061d7810 */ /* 0x040fe40007f5e0ff */
[C---:B------:R-:W-:Y:S02]  /*fac0*/  IADD3 R33, P3, R6.reuse, 0x3000, RZ ;  /* 0x0000300006217810 */ /* 0x040fe40007f7e0ff */
[----:B------:R-:W-:-:S02]  /*fad0*/  IADD3 R37, P4, R6, 0x4000, RZ ;  /* 0x0000400006257810 */ /* 0x000fc40007f9e0ff */
[----:B------:R-:W-:Y:S02]  /*fae0*/  SHF.R.U64 R40, R40, 0x3, RZ ;  /* 0x0000000328287819 */ /* 0x000fe400000012ff */
[----:B------:R-:W-:Y:S02]  /*faf0*/  LOP3.LUT R24, R25, 0x380, RZ, 0xc0, !PT ;  /* 0x0000038019187812 */ /* 0x000fe400078ec0ff */
[----:B------:R-:W-:Y:S02]  /*fb00*/  LOP3.LUT R28, R29, 0x380, RZ, 0xc0, !PT ;  /* 0x000003801d1c7812 */ /* 0x000fe400078ec0ff */
[----:B------:R-:W-:Y:S02]  /*fb10*/  LOP3.LUT R32, R33, 0x380, RZ, 0xc0, !PT ;  /* 0x0000038021207812 */ /* 0x000fe400078ec0ff */
[----:B------:R-:W-:Y:S02]  /*fb20*/  LOP3.LUT R36, R37, 0x380, RZ, 0xc0, !PT ;  /* 0x0000038025247812 */ /* 0x000fe400078ec0ff */
[----:B------:R-:W-:Y:S01]  /*fb30*/  LOP3.LUT R40, R40, R41, RZ, 0x3c, !PT ;  /* 0x0000002928287212 */ /* 0x000fe200078e3cff */
[----:B------:R-:W-:Y:S01]  /*fb40*/  IMAD.X R41, RZ, RZ, R7, P5 ;  /* 0x000000ffff297224 */ /* 0x000fe200028e0607 */
[----:B------:R-:W-:-:S02]  /*fb50*/  IADD3 R65, P5, R6, 0xa000, RZ ;  /* 0x0000a00006417810 */ /* 0x000fc40007fbe0ff */
[----:B------:R-:W-:Y:S02]  /*fb60*/  SHF.R.U64 R24, R24, 0x3, RZ ;  /* 0x0000000318187819 */ /* 0x000fe400000012ff */
[----:B------:R-:W-:Y:S01]  /*fb70*/  SHF.R.U64 R28, R28, 0x3, RZ ;  /* 0x000000031c1c7819 */ /* 0x000fe200000012ff */
[----:B------:R-:W-:Y:S01]  /*fb80*/  IMAD R10, R3, UR4, RZ ;  /* 0x00000004030a7c24 */ /* 0x000fe2000f8e02ff */
[----:B------:R-:W-:Y:S01]  /*fb90*/  SHF.R.U64 R32, R32, 0x3, RZ ;  /* 0x0000000320207819 */ /* 0x000fe200000012ff */
[----:B------:R-:W5:Y:S01]  /*fba0*/  LD.E.128 R40, desc[UR40][R40.64] ;  /* 0x0000002828287980 */ /* 0x000f62000c101d00 */
[----:B------:R-:W-:Y:S02]  /*fbb0*/  SHF.R.U64 R36, R36, 0x3, RZ ;  /* 0x0000000324247819 */ /* 0x000fe400000012ff */
[----:B------:R-:W-:Y:S02]  /*fbc0*/  LOP3.LUT R64, R65, 0x380, RZ, 0xc0, !PT ;  /* 0x0000038041407812 */ /* 0x000fe400078ec0ff */
[----:B------:R-:W-:Y:S01]  /*fbd0*/  LOP3.LUT R24, R24, R25, RZ, 0x3c, !PT ;  /* 0x0000001918187212 */ /* 0x000fe200078e3cff */
[----:B------:R-:W-:Y:S01]  /*fbe0*/  IMAD.X R25, RZ, RZ, R7, P0 ;  /* 0x000000ffff197224 */ /* 0x000fe200000e0607 */
[----:B------:R-:W-:-:S02]  /*fbf0*/  LOP3.LUT R28, R28, R29, RZ, 0x3c, !PT ;  /* 0x0000001d1c1c7212 */ /* 0x000fc400078e3cff */
[----:B------:R-:W-:Y:S01]  /*fc00*/  LOP3.LUT R32, R32, R33, RZ, 0x3c, !PT ;  /* 0x0000002120207212 */ /* 0x000fe200078e3cff */
[--C-:B------:R-:W-:Y:S01]  /*fc10*/  IMAD.X R33, RZ, RZ, R7.reuse, P3 ;  /* 0x000000ffff217224 */ /* 0x100fe200018e0607 */
[----:B------:R-:W-:Y:S01]  /*fc20*/  LOP3.LUT R36, R36, R37, RZ, 0x3c, !PT ;  /* 0x0000002524247212 */ /* 0x000fe200078e3cff */
[----:B------:R-:W-:Y:S01]  /*fc30*/  IMAD.X R37, RZ, RZ, R7, P4 ;  /* 0x000000ffff257224 */ /* 0x000fe200020e0607 */
[----:B------:R-:W-:Y:S02]  /*fc40*/  IADD3.X R29, RZ, R7, RZ, P2, !PT ;  /* 0x00000007ff1d7210 */ /* 0x000fe400017fe4ff */
[C---:B------:R-:W-:Y:S01]  /*fc50*/  LOP3.LUT R15, R6.reuse, 0x380, RZ, 0xc0, !PT ;  /* 0x00000380060f7812 */ /* 0x040fe200078ec0ff */
[----:B------:R-:W-:Y:S01]  /*fc60*/  IMAD R3, R9, UR5, R10 ;  /* 0x0000000509037c24 */ /* 0x000fe2000f8e020a */
[C---:B------:R-:W-:Y:S01]  /*fc70*/  IADD3 R45, P0, R6.reuse, 0x6000, RZ ;  /* 0x00006000062d7810 */ /* 0x040fe20007f1e0ff */
[----:B------:R-:W5:Y:S01]  /*fc80*/  LD.E.128 R24, desc[UR40][R24.64] ;  /* 0x0000002818187980 */ /* 0x000f62000c101d00 */
[----:B------:R-:W-:-:S02]  /*fc90*/  IADD3 R53, P2, R6, 0x7000, RZ ;  /* 0x0000700006357810 */ /* 0x000fc40007f5e0ff */
[C---:B------:R-:W-:Y:S01]  /*fca0*/  IADD3 R57, P3, R6.reuse, 0x8000, RZ ;  /* 0x0000800006397810 */ /* 0x040fe20007f7e0ff */
[----:B------:R-:W5:Y:S01]  /*fcb0*/  LD.E.128 R28, desc[UR40][R28.64] ;  /* 0x000000281c1c7980 */ /* 0x000f62000c101d00 */
[----:B------:R-:W-:Y:S02]  /*fcc0*/  IADD3 R61, P4, R6, 0x9000, RZ ;  /* 0x00009000063d7810 */ /* 0x000fe40007f9e0ff */
[----:B------:R-:W-:Y:S01]  /*fcd0*/  SHF.R.U64 R64, R64, 0x3, RZ ;  /* 0x0000000340407819 */ /* 0x000fe200000012ff */
[----:B------:R-:W5:Y:S01]  /*fce0*/  LD.E.128 R32, desc[UR40][R32.64] ;  /* 0x0000002820207980 */ /* 0x000f62000c101d00 */
[----:B------:R-:W-:Y:S02]  /*fcf0*/  LOP3.LUT R44, R45, 0x380, RZ, 0xc0, !PT ;  /* 0x000003802d2c7812 */ /* 0x000fe400078ec0ff */
[----:B------:R-:W-:Y:S01]  /*fd00*/  LOP3.LUT R52, R53, 0x380, RZ, 0xc0, !PT ;  /* 0x0000038035347812 */ /* 0x000fe200078ec0ff */
[----:B------:R-:W5:Y:S01]  /*fd10*/  LD.E.128 R36, desc[UR40][R36.64] ;  /* 0x0000002824247980 */ /* 0x000f62000c101d00 */
[----:B------:R-:W-:-:S02]  /*fd20*/  LOP3.LUT R56, R57, 0x380, RZ, 0xc0, !PT ;  /* 0x0000038039387812 */ /* 0x000fc400078ec0ff */
[----:B------:R-:W-:Y:S02]  /*fd30*/  LOP3.LUT R60, R61, 0x380, RZ, 0xc0, !PT ;  /* 0x000003803d3c7812 */ /* 0x000fe400078ec0ff */
[----:B------:R-:W-:Y:S01]  /*fd40*/  LOP3.LUT R64, R64, R65, RZ, 0x3c, !PT ;  /* 0x0000004140407212 */ /* 0x000fe200078e3cff */
[--C-:B------:R-:W-:Y:S01]  /*fd50*/  IMAD.X R65, RZ, RZ, R7.reuse, P5 ;  /* 0x000000ffff417224 */ /* 0x100fe200028e0607 */
[----:B------:R-:W-:Y:S02]  /*fd60*/  IADD3 R11, P5, R6, 0xf000, RZ ;  /* 0x0000f000060b7810 */ /* 0x000fe40007fbe0ff */
[----:B------:R-:W-:Y:S02]  /*fd70*/  SHF.R.U64 R44, R44, 0x3, RZ ;  /* 0x000000032c2c7819 */ /* 0x000fe400000012ff */
[----:B------:R-:W-:Y:S01]  /*fd80*/  SHF.R.U64 R52, R52, 0x3, RZ ;  /* 0x0000000334347819 */ /* 0x000fe200000012ff */
[----:B------:R-:W-:Y:S01]  /*fd90*/  IMAD.X R85, RZ, RZ, R7, P5 ;  /* 0x000000ffff557224 */ /* 0x000fe200028e0607 */
[----:B------:R-:W-:Y:S01]  /*fda0*/  SHF.R.U64 R56, R56, 0x3, RZ ;  /* 0x0000000338387819 */ /* 0x000fe200000012ff */
[----:B------:R-:W5:Y:S01]  /*fdb0*/  LD.E.128 R64, desc[UR40][R64.64] ;  /* 0x0000002840407980 */ /* 0x000f62000c101d00 */
[----:B------:R-:W-:-:S02]  /*fdc0*/  SHF.R.U64 R60, R60, 0x3, RZ ;  /* 0x000000033c3c7819 */ /* 0x000fc400000012ff */
[----:B------:R-:W-:Y:S02]  /*fdd0*/  SHF.R.U64 R15, R15, 0x3, RZ ;  /* 0x000000030f0f7819 */ /* 0x000fe400000012ff */
[----:B------:R-:W-:Y:S02]  /*fde0*/  LOP3.LUT R5, R11, 0x380, RZ, 0xc0, !PT ;  /* 0x000003800b057812 */ /* 0x000fe400078ec0ff */
        /* <DEDUP_REMOVED lines=8> */
[C---:B------:R-:W-:Y:S01]  /*fe70*/  IADD3 R69, P0, R6.reuse, 0xb000, RZ ;  /* 0x0000b00006457810 */ /* 0x040fe20007f1e0ff */
[----:B------:R-:W5:Y:S01]  /*fe80*/  LD.E.128 R44, desc[UR40][R44.64] ;  /* 0x000000282c2c7980 */ /* 0x000f62000c101d00 */
[----:B------:R-:W-:-:S02]  /*fe90*/  IADD3 R73, P2, R6, 0xc000, RZ ;  /* 0x0000c00006497810 */ /* 0x000fc40007f5e0ff */
[C---:B------:R-:W-:Y:S01]  /*fea0*/  IADD3 R77, P3, R6.reuse, 0xd000, RZ ;  /* 0x0000d000064d7810 */ /* 0x040fe20007f7e0ff */
[----:B------:R-:W5:Y:S01]  /*feb0*/  LD.E.128 R52, desc[UR40][R52.64] ;  /* 0x0000002834347980 */ /* 0x000f62000c101d00 */
[----:B------:R-:W-:Y:S02]  /*fec0*/  IADD3 R81, P4, R6, 0xe000, RZ ;  /* 0x0000e00006517810 */ /* 0x000fe40007f9e0ff */
[----:B------:R-:W-:Y:S01]  /*fed0*/  LOP3.LUT R4, R15, R6, RZ, 0x3c, !PT ;  /* 0x000000060f047212 */ /* 0x000fe200078e3cff */
[----:B------:R-:W5:Y:S01]  /*fee0*/  LD.E.128 R56, desc[UR40][R56.64] ;  /* 0x0000002838387980 */ /* 0x000f62000c101d00 */
[----:B------:R-:W-:Y:S01]  /*fef0*/  SHF.R.U64 R6, R5, 0x3, RZ ;  /* 0x0000000305067819 */ /* 0x000fe200000012ff */
[----:B------:R-:W0:Y:S01]  /*ff00*/  @P1 LDC R15, c[0x0][0xbec] ;  /* 0x0002fb00ff0f1b82 */ /* 0x000e220000000800 */
[----:B------:R-:W-:Y:S01]  /*ff10*/  LOP3.LUT R13, R13, 0xfffffff8, RZ, 0xc0, !PT ;  /* 0xfffffff80d0d7812 */ /* 0x000fe200078ec0ff */
[----:B------:R-:W-:Y:S01]  /*ff20*/  IMAD.MOV.U32 R5, RZ, RZ, R7 ;  /* 0x000000ffff057224 */ /* 0x000fe200078e0007 */
[----:B------:R-:W-:Y:S01]  /*ff30*/  LOP3.LUT R84, R6, R11, RZ, 0x3c, !PT ;  /* 0x0000000b06547212 */ /* 0x000fe200078e3cff */
[----:B------:R-:W-:Y:S01]  /*ff40*/  IMAD.WIDE.U32 R10, R9, UR4, RZ ;  /* 0x00000004090a7c25 */ /* 0x000fe2000f8e00ff */
[----:B------:R-:W-:Y:S01]  /*ff50*/  LOP3.LUT R68, R69, 0x380, RZ, 0xc0, !PT ;  /* 0x0000038045447812 */ /* 0x000fe200078ec0ff */
[----:B------:R-:W-:Y:S01]  /*ff60*/  ULDC.64 UR4, c[0x0][0xae8] ;  /* 0x0002ba0000047ab9 */ /* 0x000fe20000000a00 */
[----:B------:R-:W-:Y:S01]  /*ff70*/  LOP3.LUT R72, R73, 0x380, RZ, 0xc0, !PT ;  /* 0x0000038049487812 */ /* 0x000fe200078ec0ff */
[----:B------:R-:W-:Y:S01]  /*ff80*/  IMAD.IADD R11, R11, 0x1, R3 ;  /* 0x000000010b0b7824 */ /* 0x000fe200078e0203 */
[----:B------:R-:W-:Y:S01]  /*ff90*/  LOP3.LUT R76, R77, 0x380, RZ, 0xc0, !PT ;  /* 0x000003804d4c7812 */ /* 0x000fe200078ec0ff */
[----:B------:R-:W-:Y:S01]  /*ffa0*/  IMAD.IADD R3, R12, 0x1, -R13 ;  /* 0x000000010c037824 */ /* 0x000fe200078e0a0d */
[----:B------:R-:W-:Y:S01]  /*ffb0*/  LOP3.LUT R80, R81, 0x380, RZ, 0xc0, !PT ;  /* 0x0000038051507812 */ /* 0x000fe200078ec0ff */
[----:B------:R-:W-:Y:S01]  /*ffc0*/  IMAD.WIDE.U32 R10, R201, UR4, R10 ;  /* 0x00000004c90a7c25 */ /* 0x000fe2000f8e000a */
[----:B------:R-:W-:Y:S01]  /*ffd0*/  SHF.R.U64 R68, R68, 0x3, RZ ;  /* 0x0000000344447819 */ /* 0x000fe200000012ff */
[----:B------:R-:W5:Y:S01]  /*ffe0*/  LD.E.128 R60, desc[UR40][R60.64] ;  /* 0x000000283c3c7980 */ /* 0x000f62000c101d00 */
[----:B------:R-:W-:Y:S01]  /*fff0*/  SHF.R.U64 R72, R72, 0x3, RZ ;  /* 0x0000000348487819 */ /* 0x000fe200000012ff */
[----:B------:R-:W-:Y:S01]  /*10000*/  IMAD R3, R3, 0x20, R20 ;  /* 0x0000002003037824 */ /* 0x000fe200078e0214 */
[----:B------:R-:W-:Y:S01]  /*10010*/  SHF.R.U64 R76, R76, 0x3, RZ ;  /* 0x000000034c4c7819 */ /* 0x000fe200000012ff */
[----:B------:R-:W5:Y:S01]  /*10020*/  LD.E.128 R84, desc[UR40][R84.64] ;  /* 0x0000002854547980 */ /* 0x000f62000c101d00 */
[----:B------:R-:W-:-:S02]  /*10030*/  SHF.R.U64 R80, R80, 0x3, RZ ;  /* 0x0000000350507819 */ /* 0x000fc400000012ff */
[----:B------:R-:W-:Y:S02]  /*10040*/  LEA R12, R160, R3, 0x7 ;  /* 0x00000003a00c7211 */ /* 0x000fe400078e38ff */
[----:B------:R-:W-:Y:S01]  /*10050*/  SHF.R.S32.HI R9, RZ, 0x1f, R8 ;  /* 0x0000001fff097819 */ /* 0x000fe20000011408 */
[----:B------:R-:W-:Y:S01]  /*10060*/  IMAD R11, R201, UR5, R11 ;  /* 0x00000005c90b7c24 */ /* 0x000fe2000f8e020b */
[----:B------:R-:W-:Y:S01]  /*10070*/  LOP3.LUT R68, R68, R69, RZ, 0x3c, !PT ;  /* 0x0000004544447212 */ /* 0x000fe200078e3cff */
[----:B0-----:R-:W-:Y:S01]  /*10080*/  @P1 IMAD.HI.U32 R3, R12, R15, RZ ;  /* 0x0000000f0c031227 */ /* 0x001fe200078e00ff */
[----:B------:R-:W-:Y:S01]  /*10090*/  LOP3.LUT R72, R72, R73, RZ, 0x3c, !PT ;  /* 0x0000004948487212 */ /* 0x000fe200078e3cff */
[----:B------:R-:W-:Y:S01]  /*100a0*/  ULDC.64 UR4, c[0x0][0xaf0] ;  /* 0x0002bc0000047ab9 */ /* 0x000fe20000000a00 */
[----:B------:R-:W-:Y:S01]  /*100b0*/  LOP3.LUT R76, R76, R77, RZ, 0x3c, !PT ;  /* 0x0000004d4c4c7212 */ /* 0x000fe200078e3cff */
[--C-:B------:R-:W-:Y:S01]  /*100c0*/  IMAD.X R73, RZ, RZ, R7.reuse, P2 ;  /* 0x000000ffff497224 */ /* 0x100fe200010e0607 */
[----:B------:R-:W-:Y:S01]  /*100d0*/  LOP3.LUT R80, R80, R81, RZ, 0x3c, !PT ;  /* 0x0000005150507212 */ /* 0x000fe200078e3cff */
[--C-:B------:R-:W-:Y:S01]  /*100e0*/  IMAD.X R77, RZ, RZ, R7.reuse, P3 ;  /* 0x000000ffff4d7224 */ /* 0x100fe200018e0607 */
[----:B------:R-:W-:Y:S01]  /*100f0*/  IADD3.X R69, RZ, R7, RZ, P0, !PT ;  /* 0x00000007ff457210 */ /* 0x000fe200007fe4ff */
[----:B------:R-:W-:-:S02]  /*10100*/  IMAD.X R81, RZ, RZ, R7, P4 ;  /* 0x000000ffff517224 */ /* 0x000fc400020e0607 */
[----:B------:R-:W-:Y:S01]  /*10110*/  IMAD R9, R9, UR4, RZ ;  /* 0x0000000409097c24 */ /* 0x000fe2000f8e02ff */
[----:B------:R-:W5:Y:S01]  /*10120*/  LD.E.128 R4, desc[UR40][R4.64] ;  /* 0x0000002804047980 */ /* 0x000f62000c101d00 */
[----:B------:R-:W-:Y:S01]  /*10130*/  IMAD.MOV.U32 R13, RZ, RZ, R12 ;  /* 0x000000ffff0d7224 */ /* 0x000fe200078e000c */
[----:B-1----:R-:W-:Y:S01]  /*10140*/  @P1 SHF.R.U32.HI R13, RZ, R14, R3 ;  /* 0x0000000eff0d1219 */ /* 0x002fe20000011603 */
[C---:B------:R-:W-:Y:S01]  /*10150*/  IMAD R15, R8.reuse, UR5, R9 ;  /* 0x00000005080f7c24 */ /* 0x040fe2000f8e0209 */
[----:B------:R-:W5:Y:S01]  /*10160*/  LD.E.128 R68, desc[UR40][R68.64] ;  /* 0x0000002844447980 */ /* 0x000f62000c101d00 */
[----:B------:R-:W-:Y:S01]  /*10170*/  IMAD.WIDE.U32 R8, R8, UR4, R10 ;  /* 0x0000000408087c25 */ /* 0x000fe2000f8e000a */
[--C-:B------:R-:W-:Y:S01]  /*10180*/  SHF.R.S32.HI R3, RZ, 0x1f, R13.reuse ;  /* 0x0000001fff037819 */ /* 0x100fe2000001140d */
[----:B------:R-:W-:Y:S01]  /*10190*/  ULDC.64 UR4, c[0x0][0xae0] ;  /* 0x0002b80000047ab9 */ /* 0x000fe20000000a00 */
[----:B------:R-:W5:Y:S01]  /*101a0*/  LD.E.128 R72, desc[UR40][R72.64] ;  /* 0x0000002848487980 */ /* 0x000f62000c101d00 */
[----:B------:R-:W-:-:S03]  /*101b0*/  IMAD.MOV R11, RZ, RZ, -R13 ;  /* 0x000000ffff0b7224 */ /* 0x000fc600078e0a0d */
        /* <DEDUP_REMOVED lines=8> */
[----:B------:R-:W-:-:S02]  /*10240*/  IMAD.IADD R9, R9, 0x1, R15 ;  /* 0x0000000109097824 */ /* 0x000fc400078e020f */
[----:B------:R-:W-:Y:S02]  /*10250*/  IMAD R10, R3, UR4, RZ ;  /* 0x00000004030a7c24 */ /* 0x000fe4000f8e02ff */
[----:B------:R-:W-:Y:S02]  /*10260*/  IMAD R11, R158, R11, R12 ;  /* 0x0000000b9e0b7224 */ /* 0x000fe400078e020c */
[----:B------:R-:W-:-:S04]  /*10270*/  IMAD.WIDE.U32 R8, R13, UR4, R8 ;  /* 0x000000040d087c25 */ /* 0x000fc8000f8e0008 */
[----:B------:R-:W-:Y:S01]  /*10280*/  IMAD R13, R13, UR5, R10 ;  /* 0x000000050d0d7c24 */ /* 0x000fe2000f8e020a */
[----:B------:R-:W-:Y:S01]  /*10290*/  SHF.R.S32.HI R10, RZ, 0x1f, R11 ;  /* 0x0000001fff0a7819 */ /* 0x000fe2000001140b */
[----:B------:R-:W-:Y:S01]  /*102a0*/  ULDC.64 UR4, c[0x0][0xad8] ;  /* 0x0002b60000047ab9 */ /* 0x000fe20000000a00 */
[----:B------:R-:W-:Y:S02]  /*102b0*/  VIADD R3, R19, 0x22820 ;  /* 0x0002282013037836 */ /* 0x000fe40000000000 */
[----:B------:R-:W-:Y:S02]  /*102c0*/  IMAD.IADD R9, R9, 0x1, R13 ;  /* 0x0000000109097824 */ /* 0x000fe400078e020d */
[----:B------:R-:W-:Y:S01]  /*102d0*/  IMAD R10, R10, UR4, RZ ;  /* 0x000000040a0a7c24 */ /* 0x000fe2000f8e02ff */
[----:B------:R-:W-:Y:S01]  /*102e0*/  PRMT R3, RZ, 0x654, R3 ;  /* 0x00000654ff037816 */ /* 0x000fe20000000003 */
[----:B------:R-:W-:-:S04]  /*102f0*/  IMAD.WIDE.U32 R8, R11, UR4, R8 ;  /* 0x000000040b087c25 */ /* 0x000fc8000f8e0008 */
[----:B------:R-:W-:Y:S01]  /*10300*/  IMAD R21, R11, UR5, R10 ;  /* 0x000000050b157c24 */ /* 0x000fe2000f8e020a */
[----:B------:R-:W-:Y:S01]  /*10310*/  ULDC.64 UR4, c[0x0][0xa80] ;  /* 0x0002a00000047ab9 */ /* 0x000fe20000000a00 */
[----:B0-----:R0:W-:Y:S02]  /*10320*/  SYNCS.ARRIVE.TRANS64.RED.A1T0 RZ, [R3+URZ], RZ ;  /* 0x000000ff03ff79a7 */ /* 0x0011e4000810043f */
[----:B------:R-:W-:Y:S01]  /*10330*/  IMAD.IADD R21, R9, 0x1, R21 ;  /* 0x0000000109157824 */ /* 0x000fe200078e0215 */
[----:B0-----:R-:W-:Y:S01]  /*10340*/  LEA R3, P0, R8, UR4, 0x1 ;  /* 0x0000000408037c11 */ /* 0x001fe2000f8008ff */
[----:B------:R-:W-:-:S03]  /*10350*/  UMOV UR4, 0xffffffff ;  /* 0xffffffff00047882 */ /* 0x000fc60000000000 */
[----:B------:R-:W-:Y:S01]  /*10360*/  LEA.HI.X R21, R8, UR5, R21, 0x1, P0 ;  /* 0x0000000508157c11 */ /* 0x000fe200080f0c15 */
[----:B------:R-:W-:Y:S08]  /*10370*/  BRA.DIV UR4, `(.L_x_771) ;  /* 0x000000b604607947 */ /* 0x000ff0000b800000 */
[----:B------:R0:W1:Y:S04]  /*10380*/  SHFL.IDX PT, R48, R21, RZ, 0x181f ;  /* 0x00181fff15307589 */ /* 0x00006800000e0000 */
[----:B------:R0:W2:Y:S02]  /*10390*/  SHFL.IDX PT, R14, R3, RZ, 0x181f ;  /* 0x00181fff030e7589 */ /* 0x0000a400000e0000 */
.L_x_967:
[----:B------:R-:W-:Y:S01]  /*103a0*/  IMAD R89, R160, 0x80, R20 ;  /* 0x00000080a0597824 */ /* 0x000fe200078e0214 */
[----:B------:R-:W-:Y:S04]  /*103b0*/  BSSY B1, `(.L_x_772) ;  /* 0x000001e000017945 */ /* 0x000fe80003800000 */
[----:B------:R-:W-:-:S13]  /*103c0*/  ISETP.GE.AND P0, PT, R89, R0, PT ;  /* 0x000000005900720c */ /* 0x000fda0003f06270 */
[----:B------:R-:W-:Y:S05]  /*103d0*/  @P0 BRA `(.L_x_773) ;  /* 0x00000000006c0947 */ /* 0x000fea0003800000 */
[C---:B------:R-:W-:Y:S01]  /*103e0*/  VIADD R15, R207.reuse, 0x40 ;  /* 0x00000040cf0f7836 */ /* 0x040fe20000000000 */
[----:B------:R-:W-:Y:S01]  /*103f0*/  ULDC UR4, c[0x0][0xac8] ;  /* 0x0002b20000047ab9 */ /* 0x000fe20000000800 */
[C---:B------:R-:W-:Y:S01]  /*10400*/  IADD3 R91, R207.reuse, 0x80, RZ ;  /* 0x00000080cf5b7810 */ /* 0x040fe20007ffe0ff */
[C---:B------:R-:W-:Y:S01]  /*10410*/  VIADD R88, R207.reuse, 0xc0 ;  /* 0x000000c0cf587836 */ /* 0x040fe20000000000 */
[C---:B------:R-:W-:Y:S01]  /*10420*/  ISETP.GE.AND P3, PT, R207.reuse, UR4, PT ;  /* 0x00000004cf007c0c */ /* 0x040fe2000bf66270 */
[----:B------:R-:W-:Y:S01]  /*10430*/  VIADD R93, R207, 0x40 ;  /* 0x00000040cf5d7836 */ /* 0x000fe20000000000 */
[----:B------:R-:W-:Y:S01]  /*10440*/  ISETP.GE.AND P2, PT, R15, UR4, PT ;  /* 0x000000040f007c0c */ /* 0x000fe2000bf46270 */
[----:B------:R-:W-:Y:S01]  /*10450*/  VIADD R92, R207, 0x80 ;  /* 0x00000080cf5c7836 */ /* 0x000fe20000000000 */
[----:B------:R-:W-:Y:S01]  /*10460*/  ISETP.GE.AND P1, PT, R91, UR4, PT ;  /* 0x000000045b007c0c */ /* 0x000fe2000bf26270 */
[----:B------:R-:W-:Y:S01]  /*10470*/  VIADD R90, R207, 0xc0 ;  /* 0x000000c0cf5a7836 */ /* 0x000fe20000000000 */
[----:B------:R-:W-:-:S02]  /*10480*/  ISETP.GE.AND P0, PT, R88, UR4, PT ;  /* 0x0000000458007c0c */ /* 0x000fc4000bf06270 */
[----:B------:R-:W-:Y:S02]  /*10490*/  SHF.R.S32.HI R12, RZ, 0x1f, R207 ;  /* 0x0000001fff0c7819 */ /* 0x000fe400000114cf */
[----:B------:R-:W-:Y:S02]  /*104a0*/  SHF.R.S32.HI R93, RZ, 0x1f, R93 ;  /* 0x0000001fff5d7819 */ /* 0x000fe4000001145d */
[----:B------:R-:W-:Y:S02]  /*104b0*/  SHF.R.S32.HI R92, RZ, 0x1f, R92 ;  /* 0x0000001fff5c7819 */ /* 0x000fe4000001145c */
[-C--:B--2---:R-:W-:Y:S02]  /*104c0*/  @!P3 LEA R8, P5, R207, R14.reuse, 0x1 ;  /* 0x0000000ecf08b211 */ /* 0x084fe400078a08ff */
[----:B------:R-:W-:Y:S02]  /*104d0*/  @!P2 LEA R10, P4, R15, R14, 0x1 ;  /* 0x0000000e0f0aa211 */ /* 0x000fe400078808ff */
[----:B-1----:R-:W-:-:S02]  /*104e0*/  @!P3 LEA.HI.X R9, R207, R48, R12, 0x1, P5 ;  /* 0x00000030cf09b211 */ /* 0x002fc400028f0c0c */
[----:B------:R-:W-:Y:S02]  /*104f0*/  @!P1 LEA R12, P5, R91, R14, 0x1 ;  /* 0x0000000e5b0c9211 */ /* 0x000fe400078a08ff */
[----:B------:R-:W-:Y:S01]  /*10500*/  @!P2 LEA.HI.X R11, R15, R48, R93, 0x1, P4 ;  /* 0x000000300f0ba211 */ /* 0x000fe200020f0c5d */
[----:B-----5:R3:W-:Y:S01]  /*10510*/  @!P3 ST.E.128 desc[UR40][R8.64], R4 ;  /* 0x000000040800b985 */ /* 0x0207e2000c101d28 */
[----:B------:R-:W-:Y:S02]  /*10520*/  SHF.R.S32.HI R90, RZ, 0x1f, R90 ;  /* 0x0000001fff5a7819 */ /* 0x000fe4000001145a */
[C---:B------:R-:W-:Y:S01]  /*10530*/  @!P0 LEA R14, P4, R88.reuse, R14, 0x1 ;  /* 0x0000000e580e8211 */ /* 0x040fe200078808ff */
[----:B------:R3:W-:Y:S01]  /*10540*/  @!P2 ST.E.128 desc[UR40][R10.64], R36 ;  /* 0x000000240a00a985 */ /* 0x0007e2000c101d28 */
[-C--:B------:R-:W-:Y:S02]  /*10550*/  @!P1 LEA.HI.X R13, R91, R48.reuse, R92, 0x1, P5 ;  /* 0x000000305b0d9211 */ /* 0x080fe400028f0c5c */
[----:B------:R-:W-:-:S03]  /*10560*/  @!P0 LEA.HI.X R15, R88, R48, R90, 0x1, P4 ;  /* 0x00000030580f8211 */ /* 0x000fc600020f0c5a */
[----:B------:R3:W-:Y:S04]  /*10570*/  @!P1 ST.E.128 desc[UR40][R12.64], R56 ;  /* 0x000000380c009985 */ /* 0x0007e8000c101d28 */
[----:B------:R3:W-:Y:S02]  /*10580*/  @!P0 ST.E.128 desc[UR40][R14.64], R72 ;  /* 0x000000480e008985 */ /* 0x0007e4000c101d28 */
.L_x_773:
[----:B------:R-:W-:Y:S05]  /*10590*/  BSYNC B1 ;  /* 0x0000000000017941 */ /* 0x000fea0003800000 */
.L_x_772:
[----:B------:R-:W-:-:S03]  /*105a0*/  UMOV UR4, 0xffffffff ;  /* 0xffffffff00047882 */ /* 0x000fc60000000000 */
[----:B------:R-:W-:Y:S05]  /*105b0*/  BRA.DIV UR4, `(.L_x_774) ;  /* 0x000000b604047947 */ /* 0x000fea000b800000 */
[----:B------:R4:W0:Y:S04]  /*105c0*/  SHFL.IDX PT, R20, R21, 0x1, 0x181f ;  /* 0x00381f0015147f89 */ /* 0x00082800000e0000 */
[----:B--23--:R4:W2:Y:S02]  /*105d0*/  SHFL.IDX PT, R14, R3, 0x1, 0x181f ;  /* 0x00381f00030e7f89 */ /* 0x00c8a400000e0000 */
.L_x_971:
[----:B-----5:R-:W-:Y:S01]  /*105e0*/  VIADD R5, R89, 0x20 ;  /* 0x0000002059057836 */ /* 0x020fe20000000000 */
[----:B------:R-:W-:Y:S04]  /*105f0*/  BSSY B1, `(.L_x_775) ;  /* 0x000001e000017945 */ /* 0x000fe80003800000 */
[----:B------:R-:W-:-:S13]  /*10600*/  ISETP.GE.AND P0, PT, R5, R0, PT ;  /* 0x000000000500720c */ /* 0x000fda0003f06270 */
[----:B------:R-:W-:Y:S05]  /*10610*/  @P0 BRA `(.L_x_776) ;  /* 0x00000000006c0947 */ /* 0x000fea0003800000 */
[C---:B------:R-:W-:Y:S01]  /*10620*/  VIADD R10, R207.reuse, 0x40 ;  /* 0x00000040cf0a7836 */ /* 0x040fe20000000000 */
        /* <DEDUP_REMOVED lines=8> */
[----:B------:R-:W-:Y:S02]  /*106b0*/  ISETP.GE.AND P0, PT, R12, UR4, PT ;  /* 0x000000040c007c0c */ /* 0x000fe4000bf06270 */
[----:B------:R-:W-:-:S02]  /*106c0*/  SHF.R.S32.HI R8, RZ, 0x1f, R207 ;  /* 0x0000001fff087819 */ /* 0x000fc400000114cf */
[----:B------:R-:W-:Y:S02]  /*106d0*/  SHF.R.S32.HI R11, RZ, 0x1f, R11 ;  /* 0x0000001fff0b7819 */ /* 0x000fe4000001140b */
[C---:B------:R-:W-:Y:S02]  /*106e0*/  IADD3 R13, R207.reuse, 0xc0, RZ ;  /* 0x000000c0cf0d7810 */ /* 0x040fe40007ffe0ff */
[CC--:B--2---:R-:W-:Y:S02]  /*106f0*/  @!P3 LEA R4, P5, R207.reuse, R14.reuse, 0x1 ;  /* 0x0000000ecf04b211 */ /* 0x0c4fe400078a08ff */
[----:B------:R-:W-:Y:S02]  /*10700*/  @!P2 LEA R6, P4, R10, R14, 0x1 ;  /* 0x0000000e0a06a211 */ /* 0x000fe400078808ff */
[----:B0-----:R-:W-:Y:S02]  /*10710*/  @!P3 LEA.HI.X R5, R207, R20, R8, 0x1, P5 ;  /* 0x00000014cf05b211 */ /* 0x001fe400028f0c08 */
[----:B------:R-:W-:-:S02]  /*10720*/  @!P1 LEA R8, P5, R15, R14, 0x1 ;  /* 0x0000000e0f089211 */ /* 0x000fc400078a08ff */
[----:B------:R-:W-:Y:S01]  /*10730*/  SHF.R.S32.HI R36, RZ, 0x1f, R36 ;  /* 0x0000001fff247819 */ /* 0x000fe20000011424 */
[----:B------:R3:W-:Y:S01]  /*10740*/  @!P3 ST.E.128 desc[UR40][R4.64], R24 ;  /* 0x000000180400b985 */ /* 0x0007e2000c101d28 */
[----:B------:R-:W-:Y:S02]  /*10750*/  @!P2 LEA.HI.X R7, R10, R20, R11, 0x1, P4 ;  /* 0x000000140a07a211 */ /* 0x000fe400020f0c0b */
[----:B------:R-:W-:Y:S02]  /*10760*/  SHF.R.S32.HI R13, RZ, 0x1f, R13 ;  /* 0x0000001fff0d7819 */ /* 0x000fe4000001140d */
[C---:B------:R-:W-:Y:S01]  /*10770*/  @!P0 LEA R10, P4, R12.reuse, R14, 0x1 ;  /* 0x0000000e0c0a8211 */ /* 0x040fe200078808ff */
[----:B------:R3:W-:Y:S01]  /*10780*/  @!P2 ST.E.128 desc[UR40][R6.64], R40 ;  /* 0x000000280600a985 */ /* 0x0007e2000c101d28 */
[-C--:B------:R-:W-:Y:S02]  /*10790*/  @!P1 LEA.HI.X R9, R15, R20.reuse, R36, 0x1, P5 ;  /* 0x000000140f099211 */ /* 0x080fe400028f0c24 */
[----:B------:R-:W-:-:S03]  /*107a0*/  @!P0 LEA.HI.X R11, R12, R20, R13, 0x1, P4 ;  /* 0x000000140c0b8211 */ /* 0x000fc600020f0c0d */
[----:B------:R3:W-:Y:S04]  /*107b0*/  @!P1 ST.E.128 desc[UR40][R8.64], R60 ;  /* 0x0000003c08009985 */ /* 0x0007e8000c101d28 */
[----:B------:R3:W-:Y:S02]  /*107c0*/  @!P0 ST.E.128 desc[UR40][R10.64], R76 ;  /* 0x0000004c0a008985 */ /* 0x0007e4000c101d28 */
.L_x_776:
[----:B------:R-:W-:Y:S05]  /*107d0*/  BSYNC B1 ;  /* 0x0000000000017941 */ /* 0x000fea0003800000 */
.L_x_775:
[----:B------:R-:W-:-:S03]  /*107e0*/  UMOV UR4, 0xffffffff ;  /* 0xffffffff00047882 */ /* 0x000fc60000000000 */
[----:B------:R-:W-:Y:S05]  /*107f0*/  BRA.DIV UR4, `(.L_x_777) ;  /* 0x000000b204bc7947 */ /* 0x000fea000b800000 */
[----:B0-----:R0:W0:Y:S04]  /*10800*/  SHFL.IDX PT, R20, R21, 0x2, 0x181f ;  /* 0x00581f0015147f89 */ /* 0x00102800000e0000 */
[----:B--2---:R2:W0:Y:S02]  /*10810*/  SHFL.IDX PT, R14, R3, 0x2, 0x181f ;  /* 0x00581f00030e7f89 */ /* 0x00442400000e0000 */
.L_x_975:
[----:B---3--:R-:W-:Y:S01]  /*10820*/  VIADD R5, R89, 0x40 ;  /* 0x0000004059057836 */ /* 0x008fe20000000000 */
        /* <DEDUP_REMOVED lines=16> */
[CC--:B0-----:R-:W-:Y:S02]  /*10930*/  @!P3 LEA R4, P5, R207.reuse, R14.reuse, 0x1 ;  /* 0x0000000ecf04b211 */ /* 0x0c1fe400078a08ff */
[----:B------:R-:W-:Y:S02]  /*10940*/  @!P2 LEA R6, P4, R10, R14, 0x1 ;  /* 0x0000000e0a06a211 */ /* 0x000fe400078808ff */
[----:B------:R-:W-:Y:S02]  /*10950*/  @!P3 LEA.HI.X R5, R207, R20, R8, 0x1, P5 ;  /* 0x00000014cf05b211 */ /* 0x000fe400028f0c08 */
        /* <DEDUP_REMOVED lines=11> */
.L_x_779:
[----:B------:R-:W-:Y:S05]  /*10a10*/  BSYNC B1 ;  /* 0x0000000000017941 */ /* 0x000fea0003800000 */
.L_x_778:
[----:B------:R-:W-:-:S03]  /*10a20*/  UMOV UR4, 0xffffffff ;  /* 0xffffffff00047882 */ /* 0x000fc60000000000 */
[----:B------:R-:W-:Y:S05]  /*10a30*/  BRA.DIV UR4, `(.L_x_780) ;  /* 0x000000b204747947 */ /* 0x000fea000b800000 */
[----:B---3--:R3:W1:Y:S04]  /*10a40*/  SHFL.IDX PT, R10, R21, 0x3, 0x181f ;  /* 0x00781f00150a7f89 */ /* 0x00866800000e0000 */
[----:B0-----:R3:W0:Y:S02]  /*10a50*/  SHFL.IDX PT, R14, R3, 0x3, 0x181f ;  /* 0x00781f00030e7f89 */ /* 0x00162400000e0000 */
.L_x_979:
[----:B--234-:R-:W-:-:S05]  /*10a60*/  VIADD R3, R89, 0x60 ;  /* 0x0000006059037836 */ /* 0x01cfca0000000000 */
[----:B------:R-:W-:-:S13]  /*10a70*/  ISETP.GE.AND P0, PT, R3, R0, PT ;  /* 0x000000000300720c */ /* 0x000fda0003f06270 */
[----:B------:R-:W-:Y:S05]  /*10a80*/  @P0 BRA `(.L_x_781) ;  /* 0x0000002c00f00947 */ /* 0x000fea0003800000 */
[C---:B------:R-:W-:Y:S01]  /*10a90*/  VIADD R13, R207.reuse, 0x40 ;  /* 0x00000040cf0d7836 */ /* 0x040fe20000000000 */
[----:B------:R-:W-:Y:S01]  /*10aa0*/  ULDC UR4, c[0x0][0xac8] ;  /* 0x0002b20000047ab9 */ /* 0x000fe20000000800 */
[C---:B------:R-:W-:Y:S01]  /*10ab0*/  VIADD R11, R207.reuse, 0x80 ;  /* 0x00000080cf0b7836 */ /* 0x040fe20000000000 */
[C---:B------:R-:W-:Y:S01]  /*10ac0*/  ISETP.GE.AND P3, PT, R207.reuse, UR4, PT ;  /* 0x00000004cf007c0c */ /* 0x040fe2000bf66270 */
[----:B------:R-:W-:Y:S01]  /*10ad0*/  VIADD R15, R207, 0x40 ;  /* 0x00000040cf0f7836 */ /* 0x000fe20000000000 */
[----:B------:R-:W-:Y:S01]  /*10ae0*/  ISETP.GE.AND P4, PT, R13, UR4, PT ;  /* 0x000000040d007c0c */ /* 0x000fe2000bf86270 */
[----:B------:R-:W-:Y:S01]  /*10af0*/  VIADD R12, R207, 0x80 ;  /* 0x00000080cf0c7836 */ /* 0x000fe20000000000 */
[----:B------:R-:W-:Y:S02]  /*10b00*/  ISETP.GE.AND P5, PT, R11, UR4, PT ;  /* 0x000000040b007c0c */ /* 0x000fe4000bfa6270 */
[----:B------:R-:W-:Y:S02]  /*10b10*/  SHF.R.S32.HI R20, RZ, 0x1f, R207 ;  /* 0x0000001fff147819 */ /* 0x000fe400000114cf */
[----:B------:R-:W-:-:S02]  /*10b20*/  SHF.R.S32.HI R15, RZ, 0x1f, R15 ;  /* 0x0000001fff0f7819 */ /* 0x000fc4000001140f */
[----:B------:R-:W-:-:S03]  /*10b30*/  SHF.R.S32.HI R12, RZ, 0x1f, R12 ;  /* 0x0000001fff0c7819 */ /* 0x000fc6000001140c */
[-C--:B0-----:R-:W-:Y:S02]  /*10b40*/  @!P3 LEA R4, P0, R207, R14.reuse, 0x1 ;  /* 0x0000000ecf04b211 */ /* 0x081fe400078008ff */
[-C--:B------:R-:W-:Y:S02]  /*10b50*/  @!P4 LEA R6, P1, R13, R14.reuse, 0x1 ;  /* 0x0000000e0d06c211 */ /* 0x080fe400078208ff */
[----:B------:R-:W-:Y:S02]  /*10b60*/  @!P5 LEA R8, P2, R11, R14, 0x1 ;  /* 0x0000000e0b08d211 */ /* 0x000fe400078408ff */
[-C--:B-1----:R-:W-:Y:S02]  /*10b70*/  @!P3 LEA.HI.X R5, R207, R10.reuse, R20, 0x1, P0 ;  /* 0x0000000acf05b211 */ /* 0x082fe400000f0c14 */
[-C--:B------:R-:W-:Y:S02]  /*10b80*/  @!P4 LEA.HI.X R7, R13, R10.reuse, R15, 0x1, P1 ;  /* 0x0000000a0d07c211 */ /* 0x080fe400008f0c0f */
[----:B------:R-:W-:Y:S01]  /*10b90*/  @!P5 LEA.HI.X R9, R11, R10, R12, 0x1, P2 ;  /* 0x0000000a0b09d211 */ /* 0x000fe200010f0c0c */
[----:B------:R0:W-:Y:S01]  /*10ba0*/  @!P3 ST.E.128 desc[UR40][R4.64], R32 ;  /* 0x000000200400b985 */ /* 0x0001e2000c101d28 */
[----:B------:R-:W-:-:S03]  /*10bb0*/  VIADD R11, R207, 0xc0 ;  /* 0x000000c0cf0b7836 */ /* 0x000fc60000000000 */
[----:B------:R0:W-:Y:S02]  /*10bc0*/  @!P4 ST.E.128 desc[UR40][R6.64], R52 ;  /* 0x000000340600c985 */ /* 0x0001e4000c101d28 */
[----:B------:R-:W-:Y:S02]  /*10bd0*/  ISETP.GE.AND P0, PT, R11, UR4, PT ;  /* 0x000000040b007c0c */ /* 0x000fe4000bf06270 */
[----:B------:R0:W-:Y:S11]  /*10be0*/  @!P5 ST.E.128 desc[UR40][R8.64], R68 ;  /* 0x000000440800d985 */ /* 0x0001f6000c101d28 */
[----:B------:R-:W-:Y:S05]  /*10bf0*/  @P0 BRA `(.L_x_781) ;  /* 0x0000002c00940947 */ /* 0x000fea0003800000 */
[----:B------:R-:W-:Y:S01]  /*10c00*/  VIADD R12, R207, 0xc0 ;  /* 0x000000c0cf0c7836 */ /* 0x000fe20000000000 */
[----:B0-----:R-:W-:-:S04]  /*10c10*/  LEA R4, P0, R11, R14, 0x1 ;  /* 0x0000000e0b047211 */ /* 0x001fc800078008ff */
[----:B------:R-:W-:-:S04]  /*10c20*/  SHF.R.S32.HI R12, RZ, 0x1f, R12 ;  /* 0x0000001fff0c7819 */ /* 0x000fc8000001140c */
[----:B------:R-:W-:-:S05]  /*10c30*/  LEA.HI.X R5, R11, R10, R12, 0x1, P0 ;  /* 0x0000000a0b057211 */ /* 0x000fca00000f0c0c */
[----:B------:R0:W-:Y:S01]  /*10c40*/  ST.E.128 desc[UR40][R4.64], R84 ;  /* 0x0000005404007985 */ /* 0x0001e2000c101d28 */
[----:B------:R-:W-:Y:S05]  /*10c50*/  BRA `(.L_x_781) ;  /* 0x0000002c007c7947 */ /* 0x000fea0003800000 */
.L_x_770:
[----:B------:R-:W1:Y:S01]  /*10c60*/  @P1 LDC R7, c[0x0][0xbec] ;  /* 0x0002fb00ff071b82 */ /* 0x000e620000000800 */
[----:B------:R-:W-:Y:S01]  /*10c70*/  ULDC.64 UR4, c[0x0][0xb08] ;  /* 0x0002c20000047ab9 */ /* 0x000fe20000000a00 */
[----:B0-----:R-:W-:Y:S02]  /*10c80*/  IMAD.MOV.U32 R10, RZ, RZ, R48 ;  /* 0x000000ffff0a7224 */ /* 0x001fe400078e0030 */
[----:B------:R-:W-:-:S04]  /*10c90*/  IMAD R3, R3, UR4, RZ ;  /* 0x0000000403037c24 */ /* 0x000fc8000f8e02ff */
[----:B------:R-:W0:Y:S01]  /*10ca0*/  @P1 LDC R6, c[0x0][0xbf0] ;  /* 0x0002fc00ff061b82 */ /* 0x000e220000000800 */
[----:B------:R-:W-:Y:S02]  /*10cb0*/  IMAD R3, R9, UR5, R3 ;  /* 0x0000000509037c24 */ /* 0x000fe4000f8e0203 */
[----:B-1----:R-:W-:-:S05]  /*10cc0*/  @P1 IMAD.HI.U32 R7, R48, R7, RZ ;  /* 0x0000000730071227 */ /* 0x002fca00078e00ff */
[----:B0-----:R-:W-:Y:S01]  /*10cd0*/  @P1 SHF.R.U32.HI R10, RZ, R6, R7 ;  /* 0x00000006ff0a1219 */ /* 0x001fe20000011607 */
[----:B------:R-:W-:Y:S01]  /*10ce0*/  IMAD.WIDE.U32 R6, R9, UR4, RZ ;  /* 0x0000000409067c25 */ /* 0x000fe2000f8e00ff */
[----:B------:R-:W-:-:S03]  /*10cf0*/  ULDC.64 UR4, c[0x0][0xb38] ;  /* 0x0002ce0000047ab9 */ /* 0x000fc60000000a00 */
[----:B------:R-:W-:Y:S01]  /*10d00*/  VIADD R9, R19, 0x22820 ;  /* 0x0002282013097836 */ /* 0x000fe20000000000 */
[----:B------:R-:W-:Y:S02]  /*10d10*/  IADD3 R7, R7, R3, RZ ;  /* 0x0000000307077210 */ /* 0x000fe40007ffe0ff */
[----:B------:R-:W-:Y:S02]  /*10d20*/  SHF.R.S32.HI R3, RZ, 0x1f, R8 ;  /* 0x0000001fff037819 */ /* 0x000fe40000011408 */
[----:B------:R-:W-:Y:S01]  /*10d30*/  PRMT R9, RZ, 0x654, R9 ;  /* 0x00000654ff097816 */ /* 0x000fe20000000009 */
[----:B------:R-:W-:-:S03]  /*10d40*/  IMAD.WIDE.U32 R6, R201, UR4, R6 ;  /* 0x00000004c9067c25 */ /* 0x000fc6000f8e0006 */
[----:B------:R0:W-:Y:S01]  /*10d50*/  SYNCS.ARRIVE.TRANS64.RED.A1T0 RZ, [R9+URZ], RZ ;  /* 0x000000ff09ff79a7 */ /* 0x0001e2000810043f */
[----:B------:R-:W-:Y:S01]  /*10d60*/  IMAD R7, R201, UR5, R7 ;  /* 0x00000005c9077c24 */ /* 0x000fe2000f8e0207 */
[----:B------:R-:W-:Y:S02]  /*10d70*/  ULDC.64 UR4, c[0x0][0xb40] ;  /* 0x0002d00000047ab9 */ /* 0x000fe40000000a00 */
[----:B------:R-:W-:Y:S02]  /*10d80*/  IMAD R3, R3, UR4, RZ ;  /* 0x0000000403037c24 */ /* 0x000fe4000f8e02ff */
[----:B------:R-:W-:-:S04]  /*10d90*/  IMAD.WIDE.U32 R6, R8, UR4, R6 ;  /* 0x0000000408067c25 */ /* 0x000fc8000f8e0006 */
[----:B------:R-:W-:Y:S01]  /*10da0*/  IMAD R3, R8, UR5, R3 ;  /* 0x0000000508037c24 */ /* 0x000fe2000f8e0203 */
[----:B------:R-:W-:Y:S01]  /*10db0*/  ULDC.64 UR4, c[0x0][0xb48] ;  /* 0x0002d20000047ab9 */ /* 0x000fe20000000a00 */
[--C-:B------:R-:W-:Y:S02]  /*10dc0*/  SHF.R.S32.HI R8, RZ, 0x1f, R10.reuse ;  /* 0x0000001fff087819 */ /* 0x100fe4000001140a */
[----:B------:R-:W-:Y:S02]  /*10dd0*/  IMAD.IADD R7, R7, 0x1, R3 ;  /* 0x0000000107077824 */ /* 0x000fe400078e0203 */
[----:B------:R-:W-:Y:S02]  /*10de0*/  IMAD.MOV R3, RZ, RZ, -R10 ;  /* 0x000000ffff037224 */ /* 0x000fe400078e0a0a */
[----:B------:R-:W-:-:S04]  /*10df0*/  IMAD.WIDE.U32 R6, R159, UR4, R6 ;  /* 0x000000049f067c25 */ /* 0x000fc8000f8e0006 */
[----:B------:R-:W-:Y:S01]  /*10e00*/  IMAD R7, R159, UR5, R7 ;  /* 0x000000059f077c24 */ /* 0x000fe2000f8e0207 */
[----:B------:R-:W-:Y:S01]  /*10e10*/  ULDC.64 UR4, c[0x0][0xb30] ;  /* 0x0002cc0000047ab9 */ /* 0x000fe20000000a00 */
[----:B------:R-:W-:Y:S02]  /*10e20*/  IMAD R3, R158, R3, R48 ;  /* 0x000000039e037224 */ /* 0x000fe400078e0230 */
[----:B------:R-:W-:Y:S02]  /*10e30*/  IMAD R8, R8, UR4, RZ ;  /* 0x0000000408087c24 */ /* 0x000fe4000f8e02ff */
[----:B------:R-:W-:-:S04]  /*10e40*/  IMAD.WIDE.U32 R6, R10, UR4, R6 ;  /* 0x000000040a067c25 */ /* 0x000fc8000f8e0006 */
[----:B------:R-:W-:Y:S01]  /*10e50*/  IMAD R8, R10, UR5, R8 ;  /* 0x000000050a087c24 */ /* 0x000fe2000f8e0208 */
[----:B------:R-:W-:-:S03]  /*10e60*/  ULDC.64 UR4, c[0x0][0xb28] ;  /* 0x0002ca0000047ab9 */ /* 0x000fc60000000a00 */
[----:B------:R-:W-:Y:S01]  /*10e70*/  IMAD.IADD R7, R7, 0x1, R8 ;  /* 0x0000000107077824 */ /* 0x000fe200078e0208 */
[----:B------:R-:W-:Y:S01]  /*10e80*/  SHF.R.S32.HI R8, RZ, 0x1f, R3 ;  /* 0x0000001fff087819 */ /* 0x000fe20000011403 */
[----:B------:R-:W-:-:S04]  /*10e90*/  IMAD.WIDE.U32 R6, R3, UR4, R6 ;  /* 0x0000000403067c25 */ /* 0x000fc8000f8e0006 */
[----:B------:R-:W-:-:S04]  /*10ea0*/  IMAD R8, R8, UR4, RZ ;  /* 0x0000000408087c24 */ /* 0x000fc8000f8e02ff */
[----:B------:R-:W-:Y:S01]  /*10eb0*/  IMAD R8, R3, UR5, R8 ;  /* 0x0000000503087c24 */ /* 0x000fe2000f8e0208 */
[----:B------:R-:W-:Y:S02]  /*10ec0*/  ULDC.64 UR4, c[0x0][0xb00] ;  /* 0x0002c00000047ab9 */ /* 0x000fe40000000a00 */
[----:B------:R-:W-:Y:S01]  /*10ed0*/  LEA R3, P0, R6, UR4, 0x2 ;  /* 0x0000000406037c11 */ /* 0x000fe2000f8010ff */
[----:B------:R-:W-:Y:S01]  /*10ee0*/  IMAD.IADD R8, R7, 0x1, R8 ;  /* 0x0000000107087824 */ /* 0x000fe200078e0208 */
[----:B------:R-:W-:-:S04]  /*10ef0*/  UMOV UR4, 0xffffffff ;  /* 0xffffffff00047882 */ /* 0x000fc80000000000 */
[----:B------:R-:W-:Y:S01]  /*10f00*/  LEA.HI.X R10, R6, UR5, R8, 0x2, P0 ;  /* 0x00000005060a7c11 */ /* 0x000fe200080f1408 */
[----:B0-----:R-:W-:Y:S06]  /*10f10*/  BRA.DIV UR4, `(.L_x_782) ;  /* 0x000000ae04847947 */ /* 0x001fec000b800000 */
[----:B------:R0:W1:Y:S04]  /*10f20*/  SHFL.IDX PT, R48, R10, RZ, 0x1c1f ;  /* 0x001c1fff0a307589 */ /* 0x00006800000e0000 */
[----:B------:R0:W2:Y:S02]  /*10f30*/  SHFL.IDX PT, R11, R3, RZ, 0x1c1f ;  /* 0x001c1fff030b7589 */ /* 0x0000a400000e0000 */
.L_x_982:
[----:B------:R-:W-:Y:S01]  /*10f40*/  ISETP.GE.AND P0, PT, R21, R0, PT ;  /* 0x000000001500720c */ /* 0x000fe20003f06270 */
[----:B------:R-:W-:-:S12]  /*10f50*/  BSSY B1, `(.L_x_783) ;  /* 0x00000c3000017945 */ /* 0x000fd80003800000 */
[----:B------:R-:W-:Y:S05]  /*10f60*/  @P0 BRA `(.L_x_784) ;  /* 0x0000000c00040947 */ /* 0x000fea0003800000 */
[----:B------:R-:W3:Y:S01]  /*10f70*/  LDL R157, [R1+0x4c] ;  /* 0x00004c00019d7983 */ /* 0x000ee20000100800 */
[----:B------:R-:W-:-:S03]  /*10f80*/  ULDC UR4, c[0x0][0xac8] ;  /* 0x0002b20000047ab9 */ /* 0x000fc60000000800 */
[----:B------:R-:W4:Y:S04]  /*10f90*/  LDL R12, [R1+0xc8] ;  /* 0x0000c800010c7983 */ /* 0x000f280000100800 */
[----:B------:R-:W5:Y:S04]  /*10fa0*/  LDL R155, [R1+0x14c] ;  /* 0x00014c00019b7983 */ /* 0x000f680000100800 */
        /* <DEDUP_REMOVED lines=8> */
[----:B------:R-:W5:Y:S01]  /*11030*/  LDL R21, [R1+0xb0] ;  /* 0x0000b00001157983 */ /* 0x000f620000100800 */
[----:B---3--:R-:W-:-:S13]  /*11040*/  ISETP.GE.AND P0, PT, R157, UR4, PT ;  /* 0x000000049d007c0c */ /* 0x008fda000bf06270 */
[----:B--2---:R-:W-:Y:S02]  /*11050*/  @!P0 IMAD.MOV.U32 R6, RZ, RZ, R11 ;  /* 0x000000ffff068224 */ /* 0x004fe400078e000b */
[----:B-1----:R-:W-:Y:S02]  /*11060*/  @!P0 IMAD.MOV.U32 R7, RZ, RZ, R48 ;  /* 0x000000ffff078224 */ /* 0x002fe400078e0030 */
[----:B------:R-:W-:Y:S02]  /*11070*/  @!P0 IMAD.WIDE R6, R157, 0x4, R6 ;  /* 0x000000049d068825 */ /* 0x000fe400078e0206 */
[----:B------:R-:W2:Y:S04]  /*11080*/  LDL R157, [R1+0x13c] ;  /* 0x00013c00019d7983 */ /* 0x000ea80000100800 */
[----:B------:R1:W-:Y:S01]  /*11090*/  @!P0 ST.E.64 desc[UR40][R6.64], R152 ;  /* 0x0000009806008985 */ /* 0x0003e2000c101b28 */
[----:B----4-:R-:W-:-:S13]  /*110a0*/  ISETP.GE.AND P0, PT, R12, UR4, PT ;  /* 0x000000040c007c0c */ /* 0x010fda000bf06270 */
[C---:B-1----:R-:W-:Y:S01]  /*110b0*/  @!P0 LEA R6, P1, R12.reuse, R11, 0x2 ;  /* 0x0000000b0c068211 */ /* 0x042fe200078210ff */
[----:B------:R-:W3:Y:S03]  /*110c0*/  LDL R153, [R1+0x134] ;  /* 0x0001340001997983 */ /* 0x000ee60000100800 */
[----:B-----5:R-:W-:Y:S01]  /*110d0*/  @!P0 LEA.HI.X R7, R12, R48, R155, 0x2, P1 ;  /* 0x000000300c078211 */ /* 0x020fe200008f149b */
[----:B------:R-:W4:Y:S04]  /*110e0*/  LDL R152, [R1+0x9c] ;  /* 0x00009c0001987983 */ /* 0x000f280000100800 */
[----:B------:R-:W5:Y:S04]  /*110f0*/  LDL R155, [R1+0x138] ;  /* 0x00013800019b7983 */ /* 0x000f680000100800 */
[----:B------:R1:W-:Y:S01]  /*11100*/  @!P0 ST.E.64 desc[UR40][R6.64], R28 ;  /* 0x0000001c06008985 */ /* 0x0003e2000c101b28 */
[----:B------:R-:W-:-:S02]  /*11110*/  ISETP.GE.AND P0, PT, R8, UR4, PT ;  /* 0x0000000408007c0c */ /* 0x000fc4000bf06270 */
[----:B------:R-:W-:Y:S01]  /*11120*/  ISETP.GE.AND P1, PT, R13, UR4, PT ;  /* 0x000000040d007c0c */ /* 0x000fe2000bf26270 */
[----:B------:R-:W3:Y:S10]  /*11130*/  LDL R12, [R1+0xac] ;  /* 0x0000ac00010c7983 */ /* 0x000ef40000100800 */
[C---:B-1----:R-:W-:Y:S01]  /*11140*/  @!P0 LEA R6, P2, R8.reuse, R11, 0x2 ;  /* 0x0000000b08068211 */ /* 0x042fe200078410ff */
[----:B------:R-:W4:Y:S03]  /*11150*/  LDL R29, [R1+0xa4] ;  /* 0x0000a400011d7983 */ /* 0x000f260000100800 */
[----:B------:R-:W-:Y:S01]  /*11160*/  @!P0 LEA.HI.X R7, R8, R48, R158, 0x2, P2 ;  /* 0x0000003008078211 */ /* 0x000fe200010f149e */
[----:B------:R-:W4:Y:S04]  /*11170*/  LDL R28, [R1+0x124] ;  /* 0x00012400011c7983 */ /* 0x000f280000100800 */
[----:B------:R1:W-:Y:S01]  /*11180*/  @!P0 ST.E.64 desc[UR40][R6.64], R32 ;  /* 0x0000002006008985 */ /* 0x0003e2000c101b28 */
[----:B------:R-:W-:-:S03]  /*11190*/  ISETP.GE.AND P0, PT, R9, UR4, PT ;  /* 0x0000000409007c0c */ /* 0x000fc6000bf06270 */
[----:B------:R-:W4:Y:S01]  /*111a0*/  LDL R8, [R1+0xa8] ;  /* 0x0000a80001087983 */ /* 0x000f220000100800 */
[----:B-1----:R-:W-:-:S03]  /*111b0*/  @!P1 LEA R6, P2, R13, R11, 0x2 ;  /* 0x0000000b0d069211 */ /* 0x002fc600078410ff */
[----:B------:R-:W4:Y:S01]  /*111c0*/  LDL R32, [R1+0x90] ;  /* 0x0000900001207983 */ /* 0x000f220000100800 */
[----:B------:R-:W-:-:S03]  /*111d0*/  @!P1 LEA.HI.X R7, R13, R48, R15, 0x2, P2 ;  /* 0x000000300d079211 */ /* 0x000fc600010f140f */
[----:B------:R-:W4:Y:S04]  /*111e0*/  LDL R33, [R1+0x8c] ;  /* 0x00008c0001217983 */ /* 0x000f280000100800 */
        /* <DEDUP_REMOVED lines=13> */
[----:B------:R-:W4:Y:S04]  /*112c0*/  LDL R41, [R1+0x120] ;  /* 0x0001200001297983 */ /* 0x000f280000100800 */
[----:B------:R-:W4:Y:S01]  /*112d0*/  LDL R40, [R1+0x118] ;  /* 0x0001180001287983 */ /* 0x000f220000100800 */
[----:B--2---:R-:W-:-:S05]  /*112e0*/  @!P1 LEA.HI.X R7, R156, R48, R157, 0x2, P2 ;  /* 0x000000309c079211 */ /* 0x004fca00010f149d */
[----:B------:R1:W-:Y:S02]  /*112f0*/  @!P1 ST.E.64 desc[UR40][R6.64], R44 ;  /* 0x0000002c06009985 */ /* 0x0003e4000c101b28 */
[C---:B-1----:R-:W-:Y:S02]  /*11300*/  @!P0 LEA R6, P2, R154.reuse, R11, 0x2 ;  /* 0x0000000b9a068211 */ /* 0x042fe400078410ff */
[----:B------:R-:W2:Y:S04]  /*11310*/  LDL R45, [R1+0x70] ;  /* 0x00007000012d7983 */ /* 0x000ea80000100800 */
[----:B------:R-:W2:Y:S01]  /*11320*/  LDL R44, [R1+0xec] ;  /* 0x0000ec00012c7983 */ /* 0x000ea20000100800 */
[----:B-----5:R-:W-:-:S05]  /*11330*/  @!P0 LEA.HI.X R7, R154, R48, R155, 0x2, P2 ;  /* 0x000000309a078211 */ /* 0x020fca00010f149b */
[----:B------:R1:W-:Y:S04]  /*11340*/  @!P0 ST.E.64 desc[UR40][R6.64], R24 ;  /* 0x0000001806008985 */ /* 0x0003e8000c101b28 */
[----:B-1----:R-:W5:Y:S04]  /*11350*/  LDL R25, [R1+0x11c] ;  /* 0x00011c0001197983 */ /* 0x002f680000100800 */
[----:B------:R-:W2:Y:S01]  /*11360*/  LDL R24, [R1+0x114] ;  /* 0x0001140001187983 */ /* 0x000ea20000100800 */
[----:B------:R-:W-:Y:S02]  /*11370*/  ISETP.GE.AND P1, PT, R21, UR4, PT ;  /* 0x0000000415007c0c */ /* 0x000fe4000bf26270 */
[----:B---3--:R-:W-:-:S11]  /*11380*/  ISETP.GE.AND P0, PT, R12, UR4, PT ;  /* 0x000000040c007c0c */ /* 0x008fd6000bf06270 */
[----:B------:R-:W-:-:S04]  /*11390*/  @!P1 LEA R6, P2, R21, R11, 0x2 ;  /* 0x0000000b15069211 */ /* 0x000fc800078410ff */
[-C--:B------:R-:W-:Y:S02]  /*113a0*/  @!P1 LEA.HI.X R7, R21, R48.reuse, R153, 0x2, P2 ;  /* 0x0000003015079211 */ /* 0x080fe400010f1499 */
[----:B----4-:R-:W-:Y:S01]  /*113b0*/  ISETP.GE.AND P3, PT, R29, UR4, PT ;  /* 0x000000041d007c0c */ /* 0x010fe2000bf66270 */
[----:B------:R-:W3:Y:S04]  /*113c0*/  LDL R21, [R1+0x84] ;  /* 0x0000840001157983 */ /* 0x000ee80000100800 */
[----:B------:R1:W-:Y:S01]  /*113d0*/  @!P1 ST.E.64 desc[UR40][R6.64], R52 ;  /* 0x0000003406009985 */ /* 0x0003e2000c101b28 */
[----:B------:R-:W-:Y:S02]  /*113e0*/  ISETP.GE.AND P1, PT, R8, UR4, PT ;  /* 0x0000000408007c0c */ /* 0x000fe4000bf26270 */
[C---:B-1----:R-:W-:Y:S01]  /*113f0*/  @!P0 LEA R6, P2, R12.reuse, R11, 0x2 ;  /* 0x0000000b0c068211 */ /* 0x042fe200078410ff */
[----:B------:R-:W4:Y:S03]  /*11400*/  LDL R53, [R1+0x74] ;  /* 0x0000740001357983 */ /* 0x000f260000100800 */
[----:B------:R-:W-:Y:S01]  /*11410*/  @!P0 LEA.HI.X R7, R12, R48, R13, 0x2, P2 ;  /* 0x000000300c078211 */ /* 0x000fe200010f140d */
[----:B------:R-:W4:Y:S04]  /*11420*/  LDL R52, [R1+0xf4] ;  /* 0x0000f40001347983 */ /* 0x000f280000100800 */
[----:B------:R-:W3:Y:S04]  /*11430*/  LDL R12, [R1+0x88] ;  /* 0x00008800010c7983 */ /* 0x000ee80000100800 */
[----:B------:R1:W-:Y:S01]  /*11440*/  @!P0 ST.E.64 desc[UR40][R6.64], R56 ;  /* 0x0000003806008985 */ /* 0x0003e2000c101b28 */
[----:B------:R-:W-:-:S03]  /*11450*/  ISETP.GE.AND P2, PT, R15, UR4, PT ;  /* 0x000000040f007c0c */ /* 0x000fc6000bf46270 */
[----:B------:R-:W4:Y:S01]  /*11460*/  LDL R13, [R1+0x80] ;  /* 0x00008000010d7983 */ /* 0x000f220000100800 */
[----:B-1----:R-:W-:-:S03]  /*11470*/  @!P1 LEA R6, P0, R8, R11, 0x2 ;  /* 0x0000000b08069211 */ /* 0x002fc600078010ff */
[----:B------:R-:W4:Y:S01]  /*11480*/  LDL R56, [R1+0xf8] ;  /* 0x0000f80001387983 */ /* 0x000f220000100800 */
[----:B------:R-:W-:-:S05]  /*11490*/  @!P1 LEA.HI.X R7, R8, R48, R9, 0x2, P0 ;  /* 0x0000003008079211 */ /* 0x000fca00000f1409 */
[----:B------:R1:W-:Y:S01]  /*114a0*/  @!P1 ST.E.64 desc[UR40][R6.64], R60 ;  /* 0x0000003c06009985 */ /* 0x0003e2000c101b28 */
[----:B------:R-:W-:Y:S02]  /*114b0*/  ISETP.GE.AND P1, PT, R14, UR4, PT ;  /* 0x000000040e007c0c */ /* 0x000fe4000bf26270 */
[-C--:B------:R-:W-:Y:S02]  /*114c0*/  @!P2 LEA R8, P5, R15, R11.reuse, 0x2 ;  /* 0x0000000b0f08a211 */ /* 0x080fe400078a10ff */
[----:B-1----:R-:W-:-:S04]  /*114d0*/  @!P3 LEA R6, P4, R29, R11, 0x2 ;  /* 0x0000000b1d06b211 */ /* 0x002fc800078810ff */
[-C--:B------:R-:W-:Y:S02]  /*114e0*/  @!P3 LEA.HI.X R7, R29, R48.reuse, R36, 0x2, P4 ;  /* 0x000000301d07b211 */ /* 0x080fe400020f1424 */
[----:B------:R-:W4:Y:S01]  /*114f0*/  LDL R29, [R1+0x10c] ;  /* 0x00010c00011d7983 */ /* 0x000f220000100800 */
[----:B------:R-:W-:-:S03]  /*11500*/  @!P2 LEA.HI.X R9, R15, R48, R28, 0x2, P5 ;  /* 0x000000300f09a211 */ /* 0x000fc600028f141c */
[----:B------:R-:W4:Y:S01]  /*11510*/  LDL R36, [R1+0x110] ;  /* 0x0001100001247983 */ /* 0x000f220000100800 */
[----:B------:R-:W-:-:S03]  /*11520*/  ISETP.GE.AND P0, PT, R152, UR4, PT ;  /* 0x0000000498007c0c */ /* 0x000fc6000bf06270 */
[----:B------:R-:W-:Y:S04]  /*11530*/  @!P3 ST.E.64 desc[UR40][R6.64], R64 ;  /* 0x000000400600b985 */ /* 0x000fe8000c101b28 */
[----:B------:R1:W-:Y:S01]  /*11540*/  @!P2 ST.E.64 desc[UR40][R8.64], R68 ;  /* 0x000000440800a985 */ /* 0x0003e2000c101b28 */
[----:B------:R-:W-:-:S03]  /*11550*/  ISETP.GE.AND P2, PT, R32, UR4, PT ;  /* 0x0000000420007c0c */ /* 0x000fc6000bf46270 */
[----:B------:R-:W4:Y:S04]  /*11560*/  LDL R28, [R1+0x7c] ;  /* 0x00007c00011c7983 */ /* 0x000f280000100800 */
[----:B------:R-:W4:Y:S01]  /*11570*/  LDL R15, [R1+0x78] ;  /* 0x00007800010f7983 */ /* 0x000f220000100800 */
[-C--:B-1----:R-:W-:Y:S02]  /*11580*/  @!P1 LEA R8, P5, R14, R11.reuse, 0x2 ;  /* 0x0000000b0e089211 */ /* 0x082fe400078a10ff */
[----:B------:R-:W-:-:S04]  /*11590*/  @!P0 LEA R6, P4, R152, R11, 0x2 ;  /* 0x0000000b98068211 */ /* 0x000fc800078810ff */
[-C--:B------:R-:W-:Y:S02]  /*115a0*/  @!P0 LEA.HI.X R7, R152, R48.reuse, R41, 0x2, P4 ;  /* 0x0000003098078211 */ /* 0x080fe400020f1429 */
[----:B------:R-:W-:Y:S01]  /*115b0*/  ISETP.GE.AND P3, PT, R37, UR4, PT ;  /* 0x0000000425007c0c */ /* 0x000fe2000bf66270 */
[----:B------:R-:W4:Y:S04]  /*115c0*/  LDL R41, [R1+0x68] ;  /* 0x0000680001297983 */ /* 0x000f280000100800 */
[----:B------:R-:W-:Y:S01]  /*115d0*/  @!P0 ST.E.64 desc[UR40][R6.64], R72 ;  /* 0x0000004806008985 */ /* 0x000fe2000c101b28 */
[----:B-----5:R-:W-:-:S03]  /*115e0*/  @!P1 LEA.HI.X R9, R14, R48, R25, 0x2, P5 ;  /* 0x000000300e099211 */ /* 0x020fc600028f1419 */
[----:B------:R-:W5:Y:S04]  /*115f0*/  LDL R14, [R1+0x104] ;  /* 0x00010400010e7983 */ /* 0x000f680000100800 */
[----:B------:R-:W5:Y:S04]  /*11600*/  LDL R25, [R1+0x108] ;  /* 0x0001080001197983 */ /* 0x000f680000100800 */
[----:B------:R1:W-:Y:S02]  /*11610*/  @!P1 ST.E.64 desc[UR40][R8.64], R76 ;  /* 0x0000004c08009985 */ /* 0x0003e4000c101b28 */
[----:B-1----:R-:W-:-:S04]  /*11620*/  @!P2 LEA R8, P5, R32, R11, 0x2 ;  /* 0x0000000b2008a211 */ /* 0x002fc800078a10ff */
[-C--:B--2---:R-:W-:Y:S02]  /*11630*/  @!P2 LEA.HI.X R9, R32, R48.reuse, R24, 0x2, P5 ;  /* 0x000000302009a211 */ /* 0x084fe400028f1418 */
[----:B------:R-:W2:Y:S04]  /*11640*/  LDL R32, [R1+0x100] ;  /* 0x0001000001207983 */ /* 0x000ea80000100800 */
[----:B------:R-:W2:Y:S01]  /*11650*/  LDL R24, [R1+0xfc] ;  /* 0x0000fc0001187983 */ /* 0x000ea20000100800 */
[----:B------:R-:W-:Y:S02]  /*11660*/  @!P3 LEA R6, P4, R37, R11, 0x2 ;  /* 0x0000000b2506b211 */ /* 0x000fe400078810ff */
[----:B------:R-:W-:Y:S02]  /*11670*/  ISETP.GE.AND P0, PT, R33, UR4, PT ;  /* 0x0000000421007c0c */ /* 0x000fe4000bf06270 */
[----:B------:R-:W-:-:S02]  /*11680*/  @!P3 LEA.HI.X R7, R37, R48, R40, 0x2, P4 ;  /* 0x000000302507b211 */ /* 0x000fc400020f1428 */
[----:B------:R-:W2:Y:S01]  /*11690*/  LDL R37, [R1+0x64] ;  /* 0x0000640001257983 */ /* 0x000ea20000100800 */
[----:B---3--:R-:W-:-:S03]  /*116a0*/  ISETP.GE.AND P1, PT, R12, UR4, PT ;  /* 0x000000040c007c0c */ /* 0x008fc6000bf26270 */
[----:B------:R-:W-:Y:S04]  /*116b0*/  @!P3 ST.E.64 desc[UR40][R6.64], R80 ;  /* 0x000000500600b985 */ /* 0x000fe8000c101b28 */
[----:B------:R1:W-:Y:S01]  /*116c0*/  @!P2 ST.E.64 desc[UR40][R8.64], R84 ;  /* 0x000000540800a985 */ /* 0x0003e2000c101b28 */
[----:B----4-:R-:W-:-:S03]  /*116d0*/  ISETP.GE.AND P2, PT, R13, UR4, PT ;  /* 0x000000040d007c0c */ /* 0x010fc6000bf46270 */
[----:B------:R-:W3:Y:S02]  /*116e0*/  LDL R40, [R1+0xe8] ;  /* 0x0000e80001287983 */ /* 0x000ee40000100800 */
[CC--:B-1----:R-:W-:Y:S02]  /*116f0*/  @!P1 LEA R8, P5, R12.reuse, R11.reuse, 0x2 ;  /* 0x0000000b0c089211 */ /* 0x0c2fe400078a10ff */
[----:B------:R-:W-:Y:S02]  /*11700*/  @!P0 LEA R6, P4, R33, R11, 0x2 ;  /* 0x0000000b21068211 */ /* 0x000fe400078810ff */
[----:B------:R-:W-:Y:S02]  /*11710*/  ISETP.GE.AND P3, PT, R21, UR4, PT ;  /* 0x0000000415007c0c */ /* 0x000fe4000bf66270 */
[-C--:B------:R-:W-:Y:S02]  /*11720*/  @!P1 LEA.HI.X R9, R12, R48.reuse, R29, 0x2, P5 ;  /* 0x000000300c099211 */ /* 0x080fe400028f141d */
[----:B------:R-:W4:Y:S01]  /*11730*/  LDL R12, [R1+0x6c] ;  /* 0x00006c00010c7983 */ /* 0x000f220000100800 */
[----:B------:R-:W-:-:S03]  /*11740*/  @!P0 LEA.HI.X R7, R33, R48, R36, 0x2, P4 ;  /* 0x0000003021078211 */ /* 0x000fc600020f1424 */
[----:B------:R-:W3:Y:S04]  /*11750*/  LDL R33, [R1+0x60] ;  /* 0x0000600001217983 */ /* 0x000ee80000100800 */
[----:B------:R-:W-:Y:S04]  /*11760*/  @!P0 ST.E.64 desc[UR40][R6.64], R88 ;  /* 0x0000005806008985 */ /* 0x000fe8000c101b28 */
[----:B------:R1:W-:Y:S01]  /*11770*/  @!P1 ST.E.64 desc[UR40][R8.64], R92 ;  /* 0x0000005c08009985 */ /* 0x0003e2000c101b28 */
[----:B------:R-:W-:-:S03]  /*11780*/  ISETP.GE.AND P0, PT, R28, UR4, PT ;  /* 0x000000041c007c0c */ /* 0x000fc6000bf06270 */
[----:B------:R-:W3:Y:S04]  /*11790*/  LDL R29, [R1+0x5c] ;  /* 0x00005c00011d7983 */ /* 0x000ee80000100800 */
[----:B------:R-:W3:Y:S01]  /*117a0*/  LDL R36, [R1+0xe4] ;  /* 0x0000e40001247983 */ /* 0x000ee20000100800 */
[-C--:B-1----:R-:W-:Y:S02]  /*117b0*/  @!P2 LEA R8, P5, R13, R11.reuse, 0x2 ;  /* 0x0000000b0d08a211 */ /* 0x082fe400078a10ff */
[----:B------:R-:W-:Y:S02]  /*117c0*/  @!P3 LEA R6, P4, R21, R11, 0x2 ;  /* 0x0000000b1506b211 */ /* 0x000fe400078810ff */
[----:B------:R-:W-:Y:S02]  /*117d0*/  ISETP.GE.AND P1, PT, R15, UR4, PT ;  /* 0x000000040f007c0c */ /* 0x000fe4000bf26270 */
[----:B-----5:R-:W-:-:S02]  /*117e0*/  @!P2 LEA.HI.X R9, R13, R48, R14, 0x2, P5 ;  /* 0x000000300d09a211 */ /* 0x020fc400028f140e */
[----:B------:R-:W5:Y:S04]  /*117f0*/  LDL R13, [R1+0xf0] ;  /* 0x0000f000010d7983 */ /* 0x000f680000100800 */
[----:B------:R-:W5:Y:S01]  /*11800*/  LDL R14, [R1+0x58] ;  /* 0x00005800010e7983 */ /* 0x000f620000100800 */
[----:B------:R-:W-:-:S03]  /*11810*/  @!P3 LEA.HI.X R7, R21, R48, R25, 0x2, P4 ;  /* 0x000000301507b211 */ /* 0x000fc600020f1419 */
[----:B------:R-:W5:Y:S04]  /*11820*/  LDL R25, [R1+0x54] ;  /* 0x0000540001197983 */ /* 0x000f680000100800 */
[----:B------:R-:W5:Y:S04]  /*11830*/  LDL R21, [R1+0x50] ;  /* 0x0000500001157983 */ /* 0x000f680000100800 */
[----:B------:R1:W-:Y:S04]  /*11840*/  @!P3 ST.E.64 desc[UR40][R6.64], R96 ;  /* 0x000000600600b985 */ /* 0x0003e8000c101b28 */
[----:B------:R0:W-:Y:S01]  /*11850*/  @!P2 ST.E.64 desc[UR40][R8.64], R100 ;  /* 0x000000640800a985 */ /* 0x0001e2000c101b28 */
[----:B-1----:R-:W-:-:S02]  /*11860*/  @!P0 LEA R6, P5, R28, R11, 0x2 ;  /* 0x0000000b1c068211 */ /* 0x002fc400078a10ff */
[C---:B0-----:R-:W-:Y:S02]  /*11870*/  @!P1 LEA R8, P2, R15.reuse, R11, 0x2 ;  /* 0x0000000b0f089211 */ /* 0x041fe400078410ff */
[-C--:B--2---:R-:W-:Y:S02]  /*11880*/  @!P0 LEA.HI.X R7, R28, R48.reuse, R32, 0x2, P5 ;  /* 0x000000301c078211 */ /* 0x084fe400028f1420 */
[----:B------:R-:W-:Y:S01]  /*11890*/  @!P1 LEA.HI.X R9, R15, R48, R24, 0x2, P2 ;  /* 0x000000300f099211 */ /* 0x000fe200010f1418 */
[----:B------:R-:W2:Y:S04]  /*118a0*/  LDL R32, [R1+0xe0] ;  /* 0x0000e00001207983 */ /* 0x000ea80000100800 */
[----:B------:R-:W2:Y:S04]  /*118b0*/  LDL R15, [R1+0xdc] ;  /* 0x0000dc00010f7983 */ /* 0x000ea80000100800 */
[----:B------:R-:W2:Y:S04]  /*118c0*/  LDL R28, [R1+0xd8] ;  /* 0x0000d800011c7983 */ /* 0x000ea80000100800 */
[----:B------:R-:W2:Y:S01]  /*118d0*/  LDL R24, [R1+0xd4] ;  /* 0x0000d40001187983 */ /* 0x000ea20000100800 */
[----:B------:R-:W-:-:S02]  /*118e0*/  ISETP.GE.AND P3, PT, R53, UR4, PT ;  /* 0x0000000435007c0c */ /* 0x000fc4000bf66270 */
[----:B------:R-:W-:Y:S01]  /*118f0*/  ISETP.GE.AND P4, PT, R45, UR4, PT ;  /* 0x000000042d007c0c */ /* 0x000fe2000bf86270 */
[----:B------:R0:W-:Y:S04]  /*11900*/  @!P0 ST.E.64 desc[UR40][R6.64], R104 ;  /* 0x0000006806008985 */ /* 0x0001e8000c101b28 */
[----:B------:R1:W-:Y:S01]  /*11910*/  @!P1 ST.E.64 desc[UR40][R8.64], R108 ;  /* 0x0000006c08009985 */ /* 0x0003e2000c101b28 */
[----:B------:R-:W-:-:S05]  /*11920*/  ISETP.GE.AND P1, PT, R41, UR4, PT ;  /* 0x0000000429007c0c */ /* 0x000fca000bf26270 */
[-C--:B0-----:R-:W-:Y:S02]  /*11930*/  @!P3 LEA R6, P0, R53, R11.reuse, 0x2 ;  /* 0x0000000b3506b211 */ /* 0x081fe400078010ff */
[----:B-1----:R-:W-:Y:S02]  /*11940*/  @!P4 LEA R8, P5, R45, R11, 0x2 ;  /* 0x0000000b2d08c211 */ /* 0x002fe400078a10ff */
[-C--:B------:R-:W-:Y:S02]  /*11950*/  @!P3 LEA.HI.X R7, R53, R48.reuse, R56, 0x2, P0 ;  /* 0x000000303507b211 */ /* 0x080fe400000f1438 */
[----:B------:R-:W-:Y:S02]  /*11960*/  ISETP.GE.AND P0, PT, R37, UR4, PT ;  /* 0x0000000425007c0c */ /* 0x000fe4000bf06270 */
[----:B------:R-:W-:Y:S01]  /*11970*/  @!P4 LEA.HI.X R9, R45, R48, R52, 0x2, P5 ;  /* 0x000000302d09c211 */ /* 0x000fe200028f1434 */
[----:B------:R-:W-:Y:S04]  /*11980*/  @!P3 ST.E.64 desc[UR40][R6.64], R112 ;  /* 0x000000700600b985 */ /* 0x000fe8000c101b28 */
[----:B------:R0:W-:Y:S01]  /*11990*/  @!P4 ST.E.64 desc[UR40][R8.64], R116 ;  /* 0x000000740800c985 */ /* 0x0001e2000c101b28 */
[----:B----4-:R-:W-:-:S02]  /*119a0*/  ISETP.GE.AND P2, PT, R12, UR4, PT ;  /* 0x000000040c007c0c */ /* 0x010fc4000bf46270 */
[----:B---3--:R-:W-:Y:S02]  /*119b0*/  ISETP.GE.AND P4, PT, R33, UR4, PT ;  /* 0x0000000421007c0c */ /* 0x008fe4000bf86270 */
[----:B0-----:R-:W-:-:S09]  /*119c0*/  @!P1 LEA R8, P5, R41, R11, 0x2 ;  /* 0x0000000b29089211 */ /* 0x001fd200078a10ff */
[CC--:B------:R-:W-:Y:S02]  /*119d0*/  @!P2 LEA R6, P3, R12.reuse, R11.reuse, 0x2 ;  /* 0x0000000b0c06a211 */ /* 0x0c0fe400078610ff */
[-C--:B------:R-:W-:Y:S02]  /*119e0*/  @!P1 LEA.HI.X R9, R41, R48.reuse, R44, 0x2, P5 ;  /* 0x0000003029099211 */ /* 0x080fe400028f142c */
[----:B-----5:R-:W-:Y:S02]  /*119f0*/  @!P2 LEA.HI.X R7, R12, R48, R13, 0x2, P3 ;  /* 0x000000300c07a211 */ /* 0x020fe400018f140d */
[----:B------:R-:W-:-:S03]  /*11a00*/  @!P0 LEA R12, P3, R37, R11, 0x2 ;  /* 0x0000000b250c8211 */ /* 0x000fc600078610ff */
[----:B------:R0:W-:Y:S01]  /*11a10*/  @!P2 ST.E.64 desc[UR40][R6.64], R120 ;  /* 0x000000780600a985 */ /* 0x0001e2000c101b28 */
[----:B------:R-:W-:Y:S02]  /*11a20*/  ISETP.GE.AND P2, PT, R29, UR4, PT ;  /* 0x000000041d007c0c */ /* 0x000fe4000bf46270 */
[----:B------:R-:W-:Y:S02]  /*11a30*/  @!P0 LEA.HI.X R13, R37, R48, R40, 0x2, P3 ;  /* 0x00000030250d8211 */ /* 0x000fe400018f1428 */
[----:B------:R-:W-:Y:S01]  /*11a40*/  ISETP.GE.AND P3, PT, R14, UR4, PT ;  /* 0x000000040e007c0c */ /* 0x000fe2000bf66270 */
[----:B------:R1:W-:Y:S01]  /*11a50*/  @!P1 ST.E.64 desc[UR40][R8.64], R124 ;  /* 0x0000007c08009985 */ /* 0x0003e2000c101b28 */
[----:B------:R-:W-:-:S03]  /*11a60*/  ISETP.GE.AND P1, PT, R25, UR4, PT ;  /* 0x0000000419007c0c */ /* 0x000fc6000bf26270 */
[----:B------:R3:W-:Y:S01]  /*11a70*/  @!P0 ST.E.64 desc[UR40][R12.64], R128 ;  /* 0x000000800c008985 */ /* 0x0007e2000c101b28 */
[----:B------:R-:W-:Y:S02]  /*11a80*/  ISETP.GE.AND P0, PT, R21, UR4, PT ;  /* 0x0000000415007c0c */ /* 0x000fe4000bf06270 */
[----:B0-----:R-:W-:-:S04]  /*11a90*/  @!P4 LEA R6, P5, R33, R11, 0x2 ;  /* 0x0000000b2106c211 */ /* 0x001fc800078a10ff */
[----:B------:R-:W-:Y:S02]  /*11aa0*/  @!P4 LEA.HI.X R7, R33, R48, R36, 0x2, P5 ;  /* 0x000000302107c211 */ /* 0x000fe400028f1424 */
[----:B-1----:R-:W-:-:S03]  /*11ab0*/  @!P2 LEA R8, P5, R29, R11, 0x2 ;  /* 0x0000000b1d08a211 */ /* 0x002fc600078a10ff */
[----:B------:R0:W-:Y:S01]  /*11ac0*/  @!P4 ST.E.64 desc[UR40][R6.64], R132 ;  /* 0x000000840600c985 */ /* 0x0001e2000c101b28 */
[CC--:B---3--:R-:W-:Y:S02]  /*11ad0*/  @!P3 LEA R12, P4, R14.reuse, R11.reuse, 0x2 ;  /* 0x0000000b0e0cb211 */ /* 0x0c8fe400078810ff */
[-C--:B--2---:R-:W-:Y:S02]  /*11ae0*/  @!P2 LEA.HI.X R9, R29, R48.reuse, R32, 0x2, P5 ;  /* 0x000000301d09a211 */ /* 0x084fe400028f1420 */
[-C--:B0-----:R-:W-:Y:S02]  /*11af0*/  @!P1 LEA R6, P5, R25, R11.reuse, 0x2 ;  /* 0x0000000b19069211 */ /* 0x081fe400078a10ff */
[-C--:B------:R-:W-:Y:S02]  /*11b00*/  @!P3 LEA.HI.X R13, R14, R48.reuse, R15, 0x2, P4 ;  /* 0x000000300e0db211 */ /* 0x080fe400020f140f */
[----:B------:R-:W-:Y:S02]  /*11b10*/  @!P0 LEA R14, P4, R21, R11, 0x2 ;  /* 0x0000000b150e8211 */ /* 0x000fe400078810ff */
[-C--:B------:R-:W-:Y:S01]  /*11b20*/  @!P1 LEA.HI.X R7, R25, R48.reuse, R28, 0x2, P5 ;  /* 0x0000003019079211 */ /* 0x080fe200028f141c */
[----:B------:R3:W-:Y:S01]  /*11b30*/  @!P2 ST.E.64 desc[UR40][R8.64], R136 ;  /* 0x000000880800a985 */ /* 0x0007e2000c101b28 */
[----:B------:R-:W-:-:S03]  /*11b40*/  @!P0 LEA.HI.X R15, R21, R48, R24, 0x2, P4 ;  /* 0x00000030150f8211 */ /* 0x000fc600020f1418 */
[----:B------:R3:W-:Y:S04]  /*11b50*/  @!P3 ST.E.64 desc[UR40][R12.64], R140 ;  /* 0x0000008c0c00b985 */ /* 0x0007e8000c101b28 */
[----:B------:R3:W-:Y:S04]  /*11b60*/  @!P1 ST.E.64 desc[UR40][R6.64], R144 ;  /* 0x0000009006009985 */ /* 0x0007e8000c101b28 */
[----:B------:R3:W-:Y:S02]  /*11b70*/  @!P0 ST.E.64 desc[UR40][R14.64], R148 ;  /* 0x000000940e008985 */ /* 0x0007e4000c101b28 */
.L_x_784:
[----:B------:R-:W-:Y:S05]  /*11b80*/  BSYNC B1 ;  /* 0x0000000000017941 */ /* 0x000fea0003800000 */
.L_x_783:
[----:B------:R-:W-:-:S03]  /*11b90*/  UMOV UR4, 0xffffffff ;  /* 0xffffffff00047882 */ /* 0x000fc60000000000 */
[----:B------:R-:W-:Y:S05]  /*11ba0*/  BRA.DIV UR4, `(.L_x_785) ;  /* 0x000000a204987947 */ /* 0x000fea000b800000 */
[----:B0-----:R-:W0:Y:S04]  /*11bb0*/  SHFL.IDX PT, R10, R10, 0x1, 0x1c1f ;  /* 0x003c1f000a0a7f89 */ /* 0x001e2800000e0000 */
[----:B------:R-:W4:Y:S02]  /*11bc0*/  SHFL.IDX PT, R3, R3, 0x1, 0x1c1f ;  /* 0x003c1f0003037f89 */ /* 0x000f2400000e0000 */
.L_x_986:
[----:B------:R-:W-:-:S13]  /*11bd0*/  ISETP.GE.AND P0, PT, R20, R0, PT ;  /* 0x000000001400720c */ /* 0x000fda0003f06270 */
[----:B------:R-:W-:Y:S05]  /*11be0*/  @P0 BRA `(.L_x_781) ;  /* 0x0000001c00980947 */ /* 0x000fea0003800000 */
[----:B------:R-:W5:Y:S01]  /*11bf0*/  LDL R60, [R1+0x4c] ;  /* 0x00004c00013c7983 */ /* 0x000f620000100800 */
[----:B------:R-:W-:-:S03]  /*11c00*/  ULDC UR4, c[0x0][0xac8] ;  /* 0x0002b20000047ab9 */ /* 0x000fc60000000800 */
[----:B------:R-:W4:Y:S04]  /*11c10*/  LDL R73, [R1+0xc8] ;  /* 0x0000c80001497983 */ /* 0x000f280000100800 */
[----:B------:R-:W4:Y:S04]  /*11c20*/  LDL R52, [R1+0x84] ;  /* 0x0000840001347983 */ /* 0x000f280000100800 */
[----:B------:R-:W4:Y:S04]  /*11c30*/  LDL R41, [R1+0x78] ;  /* 0x0000780001297983 */ /* 0x000f280000100800 */
[----:B------:R-:W4:Y:S04]  /*11c40*/  LDL R36, [R1+0x70] ;  /* 0x0000700001247983 */ /* 0x000f280000100800 */
[----:B---3--:R-:W3:Y:S04]  /*11c50*/  LDL R7, [R1+0x7c] ;  /* 0x00007c0001077983 */ /* 0x008ee80000100800 */
[----:B------:R-:W3:Y:S04]  /*11c60*/  LDL R6, [R1+0xec] ;  /* 0x0000ec0001067983 */ /* 0x000ee80000100800 */
        /* <DEDUP_REMOVED lines=19> */
[----:B-1----:R-:W3:Y:S04]  /*11da0*/  LDL R48, [R1+0xf8] ;  /* 0x0000f80001307983 */ /* 0x002ee80000100800 */
        /* <DEDUP_REMOVED lines=10> */
[----:B--2---:R-:W2:Y:S01]  /*11e50*/  LDL R11, [R1+0x50] ;  /* 0x00005000010b7983 */ /* 0x004ea20000100800 */
[----:B-----5:R-:W-:-:S02]  /*11e60*/  ISETP.GE.AND P2, PT, R60, UR4, PT ;  /* 0x000000043c007c0c */ /* 0x020fc4000bf46270 */
[----:B----4-:R-:W-:Y:S01]  /*11e70*/  ISETP.GE.AND P3, PT, R73, UR4, PT ;  /* 0x0000000449007c0c */ /* 0x010fe2000bf66270 */
[----:B------:R-:W-:Y:S01]  /*11e80*/  IMAD.MOV.U32 R57, RZ, RZ, R52 ;  /* 0x000000ffff397224 */ /* 0x000fe200078e0034 */
[----:B------:R-:W-:Y:S01]  /*11e90*/  MOV R52, R41 ;  /* 0x0000002900347202 */ /* 0x000fe20000000f00 */
[----:B------:R-:W-:Y:S02]  /*11ea0*/  IMAD.MOV.U32 R41, RZ, RZ, R36 ;  /* 0x000000ffff297224 */ /* 0x000fe400078e0024 */
[----:B---3--:R-:W-:-:S06]  /*11eb0*/  IMAD.MOV.U32 R56, RZ, RZ, R7 ;  /* 0x000000ffff387224 */ /* 0x008fcc00078e0007 */
[----:B0-----:R-:W-:Y:S02]  /*11ec0*/  @!P2 IMAD.MOV.U32 R7, RZ, RZ, R10 ;  /* 0x000000ffff07a224 */ /* 0x001fe400078e000a */
[----:B------:R-:W-:Y:S02]  /*11ed0*/  IMAD.MOV.U32 R36, RZ, RZ, R6 ;  /* 0x000000ffff247224 */ /* 0x000fe400078e0006 */
[----:B------:R-:W-:-:S04]  /*11ee0*/  @!P2 IMAD.MOV.U32 R6, RZ, RZ, R3 ;  /* 0x000000ffff06a224 */ /* 0x000fc800078e0003 */
[----:B------:R-:W-:-:S04]  /*11ef0*/  @!P2 IMAD.WIDE R6, R60, 0x4, R6 ;  /* 0x000000043c06a825 */ /* 0x000fc800078e0206 */
[----:B------:R-:W-:Y:S02]  /*11f00*/  IMAD.MOV.U32 R60, RZ, RZ, R57 ;  /* 0x000000ffff3c7224 */ /* 0x000fe400078e0039 */
[----:B------:R-:W-:Y:S01]  /*11f10*/  IMAD.MOV.U32 R57, RZ, RZ, R8 ;  /* 0x000000ffff397224 */ /* 0x000fe200078e0008 */
[C---:B------:R-:W-:Y:S01]  /*11f20*/  @!P3 LEA R8, P4, R73.reuse, R3, 0x2 ;  /* 0x000000034908b211 */ /* 0x040fe200078810ff */
[----:B------:R-:W-:Y:S02]  /*11f30*/  IMAD.MOV.U32 R61, RZ, RZ, R25 ;  /* 0x000000ffff3d7224 */ /* 0x000fe400078e0019 */
[----:B------:R-:W-:Y:S01]  /*11f40*/  IMAD.MOV.U32 R25, RZ, RZ, R15 ;  /* 0x000000ffff197224 */ /* 0x000fe200078e000f */
[----:B------:R-:W-:Y:S02]  /*11f50*/  MOV R15, R9 ;  /* 0x00000009000f7202 */ /* 0x000fe40000000f00 */
[----:B------:R-:W-:Y:S02]  /*11f60*/  @!P3 LEA.HI.X R9, R73, R10, R85, 0x2, P4 ;  /* 0x0000000a4909b211 */ /* 0x000fe400020f1455 */
[----:B------:R-:W3:Y:S01]  /*11f70*/  LDL R85, [R1+0x144] ;  /* 0x0001440001557983 */ /* 0x000ee20000100800 */
[----:B------:R-:W-:-:S03]  /*11f80*/  ISETP.GE.AND P0, PT, R76, UR4, PT ;  /* 0x000000044c007c0c */ /* 0x000fc6000bf06270 */
[----:B------:R-:W4:Y:S04]  /*11f90*/  LDL R73, [R1+0x140] ;  /* 0x0001400001497983 */ /* 0x000f280000100800 */
[----:B------:R-:W-:Y:S04]  /*11fa0*/  @!P2 ST.E.64 desc[UR40][R6.64], R26 ;  /* 0x0000001a0600a985 */ /* 0x000fe8000c101b28 */
[----:B------:R0:W-:Y:S02]  /*11fb0*/  @!P3 ST.E.64 desc[UR40][R8.64], R30 ;  /* 0x0000001e0800b985 */ /* 0x0001e4000c101b28 */
[----:B0-----:R-:W-:-:S02]  /*11fc0*/  @!P0 LEA R8, P4, R76, R3, 0x2 ;  /* 0x000000034c088211 */ /* 0x001fc400078810ff */
[----:B------:R-:W-:Y:S02]  /*11fd0*/  ISETP.GE.AND P1, PT, R64, UR4, PT ;  /* 0x0000000440007c0c */ /* 0x000fe4000bf26270 */
[----:B---3--:R-:W-:Y:S02]  /*11fe0*/  @!P0 LEA.HI.X R9, R76, R10, R85, 0x2, P4 ;  /* 0x0000000a4c098211 */ /* 0x008fe400020f1455 */
[----:B------:R-:W3:Y:S01]  /*11ff0*/  LDL R85, [R1+0x13c] ;  /* 0x00013c0001557983 */ /* 0x000ee20000100800 */
[----:B------:R-:W-:-:S08]  /*12000*/  ISETP.GE.AND P2, PT, R69, UR4, PT ;  /* 0x0000000445007c0c */ /* 0x000fd0000bf46270 */
[CC--:B------:R-:W-:Y:S01]  /*12010*/  @!P1 LEA R6, P5, R64.reuse, R3.reuse, 0x2 ;  /* 0x0000000340069211 */ /* 0x0c0fe200078a10ff */
[----:B------:R-:W5:Y:S03]  /*12020*/  LDL R76, [R1+0x98] ;  /* 0x00009800014c7983 */ /* 0x000f660000100800 */
[----:B------:R-:W-:Y:S02]  /*12030*/  @!P1 LEA.HI.X R7, R64, R10, R72, 0x2, P5 ;  /* 0x0000000a40079211 */ /* 0x000fe400028f1448 */
[----:B------:R-:W-:Y:S01]  /*12040*/  ISETP.GE.AND P3, PT, R81, UR4, PT ;  /* 0x0000000451007c0c */ /* 0x000fe2000bf66270 */
[----:B------:R-:W2:Y:S04]  /*12050*/  LDL R72, [R1+0x9c] ;  /* 0x00009c0001487983 */ /* 0x000ea80000100800 */
[----:B------:R0:W-:Y:S04]  /*12060*/  @!P1 ST.E.64 desc[UR40][R6.64], R34 ;  /* 0x0000002206009985 */ /* 0x0001e8000c101b28 */
[----:B------:R1:W-:Y:S01]  /*12070*/  @!P0 ST.E.64 desc[UR40][R8.64], R38 ;  /* 0x0000002608008985 */ /* 0x0003e2000c101b28 */
[----:B0-----:R-:W-:-:S04]  /*12080*/  @!P2 LEA R6, P5, R69, R3, 0x2 ;  /* 0x000000034506a211 */ /* 0x001fc800078a10ff */
[----:B----4-:R-:W-:Y:S02]  /*12090*/  @!P2 LEA.HI.X R7, R69, R10, R73, 0x2, P5 ;  /* 0x0000000a4507a211 */ /* 0x010fe400028f1449 */
[----:B------:R-:W4:Y:S01]  /*120a0*/  LDL R73, [R1+0x138] ;  /* 0x0001380001497983 */ /* 0x000f220000100800 */
[----:B-1----:R-:W-:Y:S02]  /*120b0*/  @!P3 LEA R8, P4, R81, R3, 0x2 ;  /* 0x000000035108b211 */ /* 0x002fe400078810ff */
[----:B------:R-:W-:Y:S01]  /*120c0*/  ISETP.GE.AND P1, PT, R65, UR4, PT ;  /* 0x0000000441007c0c */ /* 0x000fe2000bf26270 */
[----:B------:R-:W-:Y:S01]  /*120d0*/  IMAD.MOV.U32 R64, RZ, RZ, R60 ;  /* 0x000000ffff407224 */ /* 0x000fe200078e003c */
[----:B------:R0:W-:Y:S01]  /*120e0*/  @!P2 ST.E.64 desc[UR40][R6.64], R42 ;  /* 0x0000002a0600a985 */ /* 0x0001e2000c101b28 */
[----:B------:R-:W-:-:S03]  /*120f0*/  ISETP.GE.AND P0, PT, R84, UR4, PT ;  /* 0x0000000454007c0c */ /* 0x000fc6000bf06270 */
[----:B------:R-:W5:Y:S01]  /*12100*/  LDL R69, [R1+0x94] ;  /* 0x0000940001457983 */ /* 0x000f620000100800 */
[----:B---3--:R-:W-:-:S03]  /*12110*/  @!P3 LEA.HI.X R9, R81, R10, R85, 0x2, P4 ;  /* 0x0000000a5109b211 */ /* 0x008fc600020f1455 */
[----:B------:R-:W3:Y:S04]  /*12120*/  LDL R60, [R1+0xa0] ;  /* 0x0000a000013c7983 */ /* 0x000ee80000100800 */
[----:B------:R-:W2:Y:S01]  /*12130*/  LDL R81, [R1+0x130] ;  /* 0x0001300001517983 */ /* 0x000ea20000100800 */
[----:B------:R-:W-:Y:S02]  /*12140*/  ISETP.GE.AND P2, PT, R77, UR4, PT ;  /* 0x000000044d007c0c */ /* 0x000fe4000bf46270 */
[C---:B0-----:R-:W-:Y:S01]  /*12150*/  @!P1 LEA R6, P5, R65.reuse, R3, 0x2 ;  /* 0x0000000341069211 */ /* 0x041fe200078a10ff */
[----:B------:R-:W5:Y:S04]  /*12160*/  LDL R85, [R1+0x134] ;  /* 0x0001340001557983 */ /* 0x000f680000100800 */
[----:B------:R0:W-:Y:S01]  /*12170*/  @!P3 ST.E.64 desc[UR40][R8.64], R46 ;  /* 0x0000002e0800b985 */ /* 0x0001e2000c101b28 */
[----:B----4-:R-:W-:-:S02]  /*12180*/  @!P1 LEA.HI.X R7, R65, R10, R73, 0x2, P5 ;  /* 0x0000000a41079211 */ /* 0x010fc400028f1449 */
[----:B0-----:R-:W-:Y:S02]  /*12190*/  @!P0 LEA R8, P4, R84, R3, 0x2 ;  /* 0x0000000354088211 */ /* 0x001fe400078810ff */
[----:B------:R-:W-:Y:S01]  /*121a0*/  ISETP.GE.AND P3, PT, R80, UR4, PT ;  /* 0x0000000450007c0c */ /* 0x000fe2000bf66270 */
[----:B------:R0:W-:Y:S01]  /*121b0*/  @!P1 ST.E.64 desc[UR40][R6.64], R4 ;  /* 0x0000000406009985 */ /* 0x0001e2000c101b28 */
[----:B------:R-:W-:-:S03]  /*121c0*/  IMAD.MOV.U32 R65, RZ, RZ, R61 ;  /* 0x000000ffff417224 */ /* 0x000fc600078e003d */
[----:B------:R-:W4:Y:S01]  /*121d0*/  LDL R73, [R1+0x90] ;  /* 0x0000900001497983 */ /* 0x000f220000100800 */
[----:B0-----:R-:W-:-:S03]  /*121e0*/  @!P2 LEA R4, P5, R77, R3, 0x2 ;  /* 0x000000034d04a211 */ /* 0x001fc600078a10ff */
[----:B------:R-:W4:Y:S01]  /*121f0*/  LDL R61, [R1+0x8c] ;  /* 0x00008c00013d7983 */ /* 0x000f220000100800 */
[----:B--2---:R-:W-:-:S03]  /*12200*/  @!P2 LEA.HI.X R5, R77, R10, R81, 0x2, P5 ;  /* 0x0000000a4d05a211 */ /* 0x004fc600028f1451 */
[----:B------:R-:W2:Y:S01]  /*12210*/  LDL R77, [R1+0x128] ;  /* 0x00012800014d7983 */ /* 0x000ea20000100800 */
[----:B------:R-:W-:Y:S02]  /*12220*/  ISETP.GE.AND P1, PT, R68, UR4, PT ;  /* 0x0000000444007c0c */ /* 0x000fe4000bf26270 */
[----:B-----5:R-:W-:Y:S01]  /*12230*/  @!P0 LEA.HI.X R9, R84, R10, R85, 0x2, P4 ;  /* 0x0000000a54098211 */ /* 0x020fe200020f1455 */
[----:B------:R-:W5:Y:S04]  /*12240*/  LDL R81, [R1+0x12c] ;  /* 0x00012c0001517983 */ /* 0x000f680000100800 */
[----:B------:R-:W-:Y:S04]  /*12250*/  @!P0 ST.E.64 desc[UR40][R8.64], R54 ;  /* 0x0000003608008985 */ /* 0x000fe8000c101b28 */
[----:B------:R0:W-:Y:S02]  /*12260*/  @!P2 ST.E.64 desc[UR40][R4.64], R58 ;  /* 0x0000003a0400a985 */ /* 0x0001e4000c101b28 */
[----:B0-----:R-:W-:-:S04]  /*12270*/  @!P1 LEA R4, P5, R68, R3, 0x2 ;  /* 0x0000000344049211 */ /* 0x001fc800078a10ff */
[-C--:B--2---:R-:W-:Y:S02]  /*12280*/  @!P1 LEA.HI.X R5, R68, R10.reuse, R77, 0x2, P5 ;  /* 0x0000000a44059211 */ /* 0x084fe400028f144d */
[----:B------:R-:W2:Y:S01]  /*12290*/  LDL R77, [R1+0x120] ;  /* 0x00012000014d7983 */ /* 0x000ea20000100800 */
[----:B------:R-:W-:Y:S02]  /*122a0*/  ISETP.GE.AND P2, PT, R72, UR4, PT ;  /* 0x0000000448007c0c */ /* 0x000fe4000bf46270 */
[CC--:B------:R-:W-:Y:S01]  /*122b0*/  @!P3 LEA R6, P4, R80.reuse, R3.reuse, 0x2 ;  /* 0x000000035006b211 */ /* 0x0c0fe200078810ff */
[----:B------:R-:W4:Y:S03]  /*122c0*/  LDL R68, [R1+0x88] ;  /* 0x0000880001447983 */ /* 0x000f260000100800 */
[----:B-----5:R-:W-:Y:S02]  /*122d0*/  @!P3 LEA.HI.X R7, R80, R10, R81, 0x2, P4 ;  /* 0x0000000a5007b211 */ /* 0x020fe400020f1451 */
[----:B------:R-:W5:Y:S04]  /*122e0*/  LDL R80, [R1+0x124] ;  /* 0x0001240001507983 */ /* 0x000f680000100800 */
[----:B------:R-:W-:Y:S04]  /*122f0*/  @!P3 ST.E.64 desc[UR40][R6.64], R62 ;  /* 0x0000003e0600b985 */ /* 0x000fe8000c101b28 */
[----:B------:R0:W-:Y:S02]  /*12300*/  @!P1 ST.E.64 desc[UR40][R4.64], R66 ;  /* 0x0000004204009985 */ /* 0x0001e4000c101b28 */
[----:B0-----:R-:W-:-:S04]  /*12310*/  @!P2 LEA R4, P5, R72, R3, 0x2 ;  /* 0x000000034804a211 */ /* 0x001fc800078a10ff */
[----:B--2---:R-:W-:Y:S02]  /*12320*/  @!P2 LEA.HI.X R5, R72, R10, R77, 0x2, P5 ;  /* 0x0000000a4805a211 */ /* 0x004fe400028f144d */
[----:B------:R-:W2:Y:S01]  /*12330*/  LDL R72, [R1+0x118] ;  /* 0x0001180001487983 */ /* 0x000ea20000100800 */
[----:B---3--:R-:W-:-:S03]  /*12340*/  ISETP.GE.AND P0, PT, R60, UR4, PT ;  /* 0x000000043c007c0c */ /* 0x008fc6000bf06270 */
[----:B------:R-:W3:Y:S01]  /*12350*/  LDL R77, [R1+0x11c] ;  /* 0x00011c00014d7983 */ /* 0x000ee20000100800 */
[----:B------:R-:W-:-:S09]  /*12360*/  ISETP.GE.AND P1, PT, R69, UR4, PT ;  /* 0x0000000445007c0c */ /* 0x000fd2000bf26270 */
[----:B------:R-:W-:-:S04]  /*12370*/  @!P0 LEA R6, P4, R60, R3, 0x2 ;  /* 0x000000033c068211 */ /* 0x000fc800078810ff */
[----:B-----5:R-:W-:Y:S02]  /*12380*/  @!P0 LEA.HI.X R7, R60, R10, R80, 0x2, P4 ;  /* 0x0000000a3c078211 */ /* 0x020fe400020f1450 */
[----:B------:R-:W-:Y:S01]  /*12390*/  ISETP.GE.AND P3, PT, R76, UR4, PT ;  /* 0x000000044c007c0c */ /* 0x000fe2000bf66270 */
[----:B------:R-:W5:Y:S04]  /*123a0*/  LDL R60, [R1+0x80] ;  /* 0x00008000013c7983 */ /* 0x000f680000100800 */
[----:B------:R-:W-:Y:S04]  /*123b0*/  @!P0 ST.E.64 desc[UR40][R6.64], R70 ;  /* 0x0000004606008985 */ /* 0x000fe8000c101b28 */
[----:B------:R0:W-:Y:S02]  /*123c0*/  @!P2 ST.E.64 desc[UR40][R4.64], R74 ;  /* 0x0000004a0400a985 */ /* 0x0001e4000c101b28 */
[----:B0-----:R-:W-:-:S04]  /*123d0*/  @!P1 LEA R4, P5, R69, R3, 0x2 ;  /* 0x0000000345049211 */ /* 0x001fc800078a10ff */
[-C--:B--2---:R-:W-:Y:S02]  /*123e0*/  @!P1 LEA.HI.X R5, R69, R10.reuse, R72, 0x2, P5 ;  /* 0x0000000a45059211 */ /* 0x084fe400028f1448 */
[----:B------:R-:W2:Y:S01]  /*123f0*/  LDL R72, [R1+0x110] ;  /* 0x0001100001487983 */ /* 0x000ea20000100800 */
[C---:B------:R-:W-:Y:S02]  /*12400*/  @!P3 LEA R6, P4, R76.reuse, R3, 0x2 ;  /* 0x000000034c06b211 */ /* 0x040fe400078810ff */
[----:B----4-:R-:W-:Y:S01]  /*12410*/  ISETP.GE.AND P2, PT, R61, UR4, PT ;  /* 0x000000043d007c0c */ /* 0x010fe2000bf46270 */
[----:B------:R-:W4:Y:S01]  /*12420*/  LDL R69, [R1+0x10c] ;  /* 0x00010c0001457983 */ /* 0x000f220000100800 */
[----:B---3--:R-:W-:-:S03]  /*12430*/  @!P3 LEA.HI.X R7, R76, R10, R77, 0x2, P4 ;  /* 0x0000000a4c07b211 */ /* 0x008fc600020f144d */
[----:B------:R-:W3:Y:S04]  /*12440*/  LDL R76, [R1+0x114] ;  /* 0x00011400014c7983 */ /* 0x000ee80000100800 */
[----:B------:R-:W-:Y:S04]  /*12450*/  @!P3 ST.E.64 desc[UR40][R6.64], R78 ;  /* 0x0000004e0600b985 */ /* 0x000fe8000c101b28 */
[----:B------:R0:W-:Y:S02]  /*12460*/  @!P1 ST.E.64 desc[UR40][R4.64], R82 ;  /* 0x0000005204009985 */ /* 0x0001e4000c101b28 */
[----:B0-----:R-:W-:-:S02]  /*12470*/  @!P2 LEA R4, P5, R61, R3, 0x2 ;  /* 0x000000033d04a211 */ /* 0x001fc400078a10ff */
[----:B------:R-:W-:Y:S02]  /*12480*/  ISETP.GE.AND P0, PT, R73, UR4, PT ;  /* 0x0000000449007c0c */ /* 0x000fe4000bf06270 */
[----:B--2---:R-:W-:Y:S02]  /*12490*/  @!P2 LEA.HI.X R5, R61, R10, R72, 0x2, P5 ;  /* 0x0000000a3d05a211 */ /* 0x004fe400028f1448 */
[----:B------:R-:W2:Y:S01]  /*124a0*/  LDL R61, [R1+0x104] ;  /* 0x00010400013d7983 */ /* 0x000ea20000100800 */
[----:B------:R-:W-:-:S08]  /*124b0*/  ISETP.GE.AND P3, PT, R68, UR4, PT ;  /* 0x0000000444007c0c */ /* 0x000fd0000bf66270 */
[C---:B------:R-:W-:Y:S02]  /*124c0*/  @!P0 LEA R6, P4, R73.reuse, R3, 0x2 ;  /* 0x0000000349068211 */ /* 0x040fe400078810ff */
[----:B------:R-:W-:Y:S02]  /*124d0*/  ISETP.GE.AND P1, PT, R64, UR4, PT ;  /* 0x0000000440007c0c */ /* 0x000fe4000bf26270 */
[----:B---3--:R-:W-:-:S05]  /*124e0*/  @!P0 LEA.HI.X R7, R73, R10, R76, 0x2, P4 ;  /* 0x0000000a49078211 */ /* 0x008fca00020f144c */
[----:B------:R0:W-:Y:S01]  /*124f0*/  @!P0 ST.E.64 desc[UR40][R6.64], R86 ;  /* 0x0000005606008985 */ /* 0x0001e2000c101b28 */
[----:B-----5:R-:W-:-:S03]  /*12500*/  ISETP.GE.AND P0, PT, R60, UR4, PT ;  /* 0x000000043c007c0c */ /* 0x020fc6000bf06270 */
[----:B------:R1:W-:Y:S01]  /*12510*/  @!P2 ST.E.64 desc[UR40][R4.64], R90 ;  /* 0x0000005a0400a985 */ /* 0x0003e2000c101b28 */
[----:B------:R-:W-:Y:S02]  /*12520*/  ISETP.GE.AND P2, PT, R56, UR4, PT ;  /* 0x0000000438007c0c */ /* 0x000fe4000bf46270 */
[-C--:B0-----:R-:W-:Y:S02]  /*12530*/  @!P3 LEA R6, P4, R68, R3.reuse, 0x2 ;  /* 0x000000034406b211 */ /* 0x081fe400078810ff */
[----:B-1----:R-:W-:Y:S02]  /*12540*/  @!P1 LEA R4, P5, R64, R3, 0x2 ;  /* 0x0000000340049211 */ /* 0x002fe400078a10ff */
[-C--:B----4-:R-:W-:Y:S02]  /*12550*/  @!P3 LEA.HI.X R7, R68, R10.reuse, R69, 0x2, P4 ;  /* 0x0000000a4407b211 */ /* 0x090fe400020f1445 */
[----:B------:R-:W-:Y:S02]  /*12560*/  @!P1 LEA.HI.X R5, R64, R10, R65, 0x2, P5 ;  /* 0x0000000a40059211 */ /* 0x000fe400028f1441 */
[----:B------:R-:W-:Y:S01]  /*12570*/  ISETP.GE.AND P4, PT, R52, UR4, PT ;  /* 0x0000000434007c0c */ /* 0x000fe2000bf86270 */
[----:B------:R0:W-:Y:S01]  /*12580*/  @!P3 ST.E.64 desc[UR40][R6.64], R94 ;  /* 0x0000005e0600b985 */ /* 0x0001e2000c101b28 */
[----:B------:R-:W-:-:S03]  /*12590*/  ISETP.GE.AND P3, PT, R45, UR4, PT ;  /* 0x000000042d007c0c */ /* 0x000fc6000bf66270 */
[----:B------:R1:W-:Y:S01]  /*125a0*/  @!P1 ST.E.64 desc[UR40][R4.64], R98 ;  /* 0x0000006204009985 */ /* 0x0003e2000c101b28 */
[-C--:B0-----:R-:W-:Y:S02]  /*125b0*/  @!P0 LEA R6, P5, R60, R3.reuse, 0x2 ;  /* 0x000000033c068211 */ /* 0x081fe400078a10ff */
[----:B-1----:R-:W-:-:S04]  /*125c0*/  @!P2 LEA R4, P1, R56, R3, 0x2 ;  /* 0x000000033804a211 */ /* 0x002fc800078210ff */
[-C--:B------:R-:W-:Y:S02]  /*125d0*/  @!P2 LEA.HI.X R5, R56, R10.reuse, R57, 0x2, P1 ;  /* 0x0000000a3805a211 */ /* 0x080fe400008f1439 */
[----:B------:R-:W-:Y:S02]  /*125e0*/  ISETP.GE.AND P1, PT, R41, UR4, PT ;  /* 0x0000000429007c0c */ /* 0x000fe4000bf26270 */
[----:B--2---:R-:W-:-:S05]  /*125f0*/  @!P0 LEA.HI.X R7, R60, R10, R61, 0x2, P5 ;  /* 0x0000000a3c078211 */ /* 0x004fca00028f143d */
[----:B------:R0:W-:Y:S04]  /*12600*/  @!P0 ST.E.64 desc[UR40][R6.64], R102 ;  /* 0x0000006606008985 */ /* 0x0001e8000c101b28 */
[----:B------:R1:W-:Y:S01]  /*12610*/  @!P2 ST.E.64 desc[UR40][R4.64], R106 ;  /* 0x0000006a0400a985 */ /* 0x0003e2000c101b28 */
[----:B------:R-:W-:Y:S02]  /*12620*/  ISETP.GE.AND P2, PT, R37, UR4, PT ;  /* 0x0000000425007c0c */ /* 0x000fe4000bf46270 */
[CC--:B0-----:R-:W-:Y:S02]  /*12630*/  @!P4 LEA R6, P0, R52.reuse, R3.reuse, 0x2 ;  /* 0x000000033406c211 */ /* 0x0c1fe400078010ff */
[----:B-1----:R-:W-:Y:S02]  /*12640*/  @!P3 LEA R4, P5, R45, R3, 0x2 ;  /* 0x000000032d04b211 */ /* 0x002fe400078a10ff */
[----:B------:R-:W-:-:S02]  /*12650*/  @!P4 LEA.HI.X R7, R52, R10, R53, 0x2, P0 ;  /* 0x0000000a3407c211 */ /* 0x000fc400000f1435 */
[----:B------:R-:W-:Y:S02]  /*12660*/  ISETP.GE.AND P0, PT, R33, UR4, PT ;  /* 0x0000000421007c0c */ /* 0x000fe4000bf06270 */
[----:B------:R-:W-:Y:S01]  /*12670*/  @!P3 LEA.HI.X R5, R45, R10, R48, 0x2, P5 ;  /* 0x0000000a2d05b211 */ /* 0x000fe200028f1430 */
[----:B------:R0:W-:Y:S04]  /*12680*/  @!P4 ST.E.64 desc[UR40][R6.64], R110 ;  /* 0x0000006e0600c985 */ /* 0x0001e8000c101b28 */
[----:B------:R1:W-:Y:S01]  /*12690*/  @!P3 ST.E.64 desc[UR40][R4.64], R114 ;  /* 0x000000720400b985 */ /* 0x0003e2000c101b28 */
[----:B------:R-:W-:Y:S02]  /*126a0*/  ISETP.GE.AND P3, PT, R29, UR4, PT ;  /* 0x000000041d007c0c */ /* 0x000fe4000bf66270 */
[----:B0-----:R-:W-:-:S02]  /*126b0*/  @!P1 LEA R6, P4, R41, R3, 0x2 ;  /* 0x0000000329069211 */ /* 0x001fc400078810ff */
[-C--:B-1----:R-:W-:Y:S02]  /*126c0*/  @!P2 LEA R4, P5, R37, R3.reuse, 0x2 ;  /* 0x000000032504a211 */ /* 0x082fe400078a10ff */
[-C--:B------:R-:W-:Y:S02]  /*126d0*/  @!P1 LEA.HI.X R7, R41, R10.reuse, R44, 0x2, P4 ;  /* 0x0000000a29079211 */ /* 0x080fe400020f142c */
[----:B------:R-:W-:Y:S02]  /*126e0*/  @!P0 LEA R8, P4, R33, R3, 0x2 ;  /* 0x0000000321088211 */ /* 0x000fe400078810ff */
[-C--:B------:R-:W-:Y:S01]  /*126f0*/  @!P2 LEA.HI.X R5, R37, R10.reuse, R40, 0x2, P5 ;  /* 0x0000000a2505a211 */ /* 0x080fe200028f1428 */
[----:B------:R-:W-:Y:S01]  /*12700*/  @!P1 ST.E.64 desc[UR40][R6.64], R118 ;  /* 0x0000007606009985 */ /* 0x000fe2000c101b28 */
[----:B------:R-:W-:Y:S02]  /*12710*/  ISETP.GE.AND P1, PT, R25, UR4, PT ;  /* 0x0000000419007c0c */ /* 0x000fe4000bf26270 */
[----:B------:R-:W-:-:S02]  /*12720*/  @!P0 LEA.HI.X R9, R33, R10, R36, 0x2, P4 ;  /* 0x0000000a21098211 */ /* 0x000fc400020f1424 */
[----:B------:R-:W-:Y:S01]  /*12730*/  ISETP.GE.AND P4, PT, R12, UR4, PT ;  /* 0x000000040c007c0c */ /* 0x000fe2000bf86270 */
[----:B------:R0:W-:Y:S01]  /*12740*/  @!P2 ST.E.64 desc[UR40][R4.64], R122 ;  /* 0x0000007a0400a985 */ /* 0x0001e2000c101b28 */
[----:B------:R-:W-:-:S03]  /*12750*/  ISETP.GE.AND P2, PT, R21, UR4, PT ;  /* 0x0000000415007c0c */ /* 0x000fc6000bf46270 */
[----:B------:R1:W-:Y:S01]  /*12760*/  @!P0 ST.E.64 desc[UR40][R8.64], R126 ;  /* 0x0000007e08008985 */ /* 0x0003e2000c101b28 */
[----:B------:R-:W-:Y:S02]  /*12770*/  ISETP.GE.AND P0, PT, R14, UR4, PT ;  /* 0x000000040e007c0c */ /* 0x000fe4000bf06270 */
[----:B0-----:R-:W-:-:S04]  /*12780*/  @!P3 LEA R4, P5, R29, R3, 0x2 ;  /* 0x000000031d04b211 */ /* 0x001fc800078a10ff */
[----:B------:R-:W-:Y:S02]  /*12790*/  @!P3 LEA.HI.X R5, R29, R10, R32, 0x2, P5 ;  /* 0x0000000a1d05b211 */ /* 0x000fe400028f1420 */
[----:B------:R-:W-:-:S03]  /*127a0*/  @!P1 LEA R6, P5, R25, R3, 0x2 ;  /* 0x0000000319069211 */ /* 0x000fc600078a10ff */
[----:B------:R0:W-:Y:S01]  /*127b0*/  @!P3 ST.E.64 desc[UR40][R4.64], R130 ;  /* 0x000000820400b985 */ /* 0x0001e2000c101b28 */
[----:B------:R-:W-:Y:S02]  /*127c0*/  @!P1 LEA.HI.X R7, R25, R10, R28, 0x2, P5 ;  /* 0x0000000a19079211 */ /* 0x000fe400028f141c */
[-C--:B-1----:R-:W-:Y:S02]  /*127d0*/  @!P2 LEA R8, P5, R21, R3.reuse, 0x2 ;  /* 0x000000031508a211 */ /* 0x082fe400078a10ff */
[----:B0-----:R-:W-:-:S04]  /*127e0*/  @!P4 LEA R4, P3, R12, R3, 0x2 ;  /* 0x000000030c04c211 */ /* 0x001fc800078610ff */
[-C--:B------:R-:W-:Y:S02]  /*127f0*/  @!P4 LEA.HI.X R5, R12, R10.reuse, R13, 0x2, P3 ;  /* 0x0000000a0c05c211 */ /* 0x080fe400018f140d */
[C---:B------:R-:W-:Y:S02]  /*12800*/  @!P0 LEA R12, P3, R14.reuse, R3, 0x2 ;  /* 0x000000030e0c8211 */ /* 0x040fe400078610ff */
[-C--:B------:R-:W-:Y:S02]  /*12810*/  @!P2 LEA.HI.X R9, R21, R10.reuse, R24, 0x2, P5 ;  /* 0x0000000a1509a211 */ /* 0x080fe400028f1418 */
[----:B------:R-:W-:Y:S01]  /*12820*/  @!P0 LEA.HI.X R13, R14, R10, R15, 0x2, P3 ;  /* 0x0000000a0e0d8211 */ /* 0x000fe200018f140f */
[----:B------:R0:W-:Y:S04]  /*12830*/  @!P1 ST.E.64 desc[UR40][R6.64], R134 ;  /* 0x0000008606009985 */ /* 0x0001e8000c101b28 */
[----:B------:R0:W-:Y:S04]  /*12840*/  @!P4 ST.E.64 desc[UR40][R4.64], R138 ;  /* 0x0000008a0400c985 */ /* 0x0001e8000c101b28 */
[----:B------:R0:W-:Y:S04]  /*12850*/  @!P2 ST.E.64 desc[UR40][R8.64], R142 ;  /* 0x0000008e0800a985 */ /* 0x0001e8000c101b28 */
[----:B------:R0:W-:Y:S01]  /*12860*/  @!P0 ST.E.64 desc[UR40][R12.64], R146 ;  /* 0x000000920c008985 */ /* 0x0001e2000c101b28 */
[----:B------:R-:W-:-:S13]  /*12870*/  ISETP.GE.AND P0, PT, R11, UR4, PT ;  /* 0x000000040b007c0c */ /* 0x000fda000bf06270 */
[----:B0-----:R-:W-:Y:S05]  /*12880*/  @P0 BRA `(.L_x_781) ;  /* 0x0000001000700947 */ /* 0x001fea0003800000 */
[----:B------:R-:W2:Y:S01]  /*12890*/  LDL R14, [R1+0xd4] ;  /* 0x0000d400010e7983 */ /* 0x000ea20000100800 */
[----:B------:R-:W-:-:S04]  /*128a0*/  LEA R4, P0, R11, R3, 0x2 ;  /* 0x000000030b047211 */ /* 0x000fc800078010ff */
[----:B--2---:R-:W-:-:S05]  /*128b0*/  LEA.HI.X R5, R11, R10, R14, 0x2, P0 ;  /* 0x0000000a0b057211 */ /* 0x004fca00000f140e */
[----:B------:R0:W-:Y:S01]  /*128c0*/  ST.E.64 desc[UR40][R4.64], R150 ;  /* 0x0000009604007985 */ /* 0x0001e2000c101b28 */
[----:B------:R-:W-:Y:S05]  /*128d0*/  BRA `(.L_x_781) ;  /* 0x00000010005c7947 */ /* 0x000fea0003800000 */
.L_x_768:
[----:B-1----:R-:W3:Y:S01]  /*128e0*/  LDL.LU R6, [R1+0x38] ;  /* 0x0000380001067983 */ /* 0x002ee20000300800 */
[----:B------:R-:W-:Y:S01]  /*128f0*/  ULDC.64 UR6, c[0x0][0xc08] ;  /* 0x0003020000067ab9 */ /* 0x000fe20000000a00 */
[----:B------:R-:W-:Y:S02]  /*12900*/  ULDC.64 UR4, c[0x0][0xc00] ;  /* 0x0003000000047ab9 */ /* 0x000fe40000000a00 */
[----:B------:R-:W4:Y:S04]  /*12910*/  LDL.LU R0, [R1+0x3c] ;  /* 0x00003c0001007983 */ /* 0x000f280000300800 */
[----:B------:R-:W2:Y:S01]  /*12920*/  LDL R8, [R1+0x30] ;  /* 0x0000300001087983 */ /* 0x000ea20000100800 */
[----:B------:R-:W-:Y:S01]  /*12930*/  ISETP.NE.U32.AND P1, PT, RZ, UR6, PT ;  /* 0x00000006ff007c0c */ /* 0x000fe2000bf25070 */
[----:B------:R-:W-:Y:S01]  /*12940*/  IMAD.MOV.U32 R3, RZ, RZ, RZ ;  /* 0x000000ffff037224 */ /* 0x000fe200078e00ff */
[----:B------:R-:W-:-:S02]  /*12950*/  ISETP.NE.U32.AND P0, PT, RZ, UR4, PT ;  /* 0x00000004ff007c0c */ /* 0x000fc4000bf05070 */
[----:B------:R-:W-:Y:S02]  /*12960*/  ISETP.NE.AND.EX P1, PT, RZ, UR7, PT, P1 ;  /* 0x00000007ff007c0c */ /* 0x000fe4000bf25310 */
[----:B------:R-:W-:Y:S02]  /*12970*/  ISETP.NE.AND.EX P0, PT, RZ, UR5, PT, P0 ;  /* 0x00000005ff007c0c */ /* 0x000fe4000bf05300 */
[----:B---3--:R-:W-:Y:S01]  /*12980*/  IADD3 R4, P2, R6, UR4, RZ ;  /* 0x0000000406047c10 */ /* 0x008fe2000ff5e0ff */
[----:B------:R-:W-:-:S03]  /*12990*/  ULDC UR4, c[0x0][0xa88] ;  /* 0x0002a20000047ab9 */ /* 0x000fc60000000800 */
[----:B----4-:R-:W-:-:S05]  /*129a0*/  IADD3.X R5, R0, UR5, RZ, P2, !PT ;  /* 0x0000000500057c10 */ /* 0x010fca00097fe4ff */
[----:B------:R-:W-:Y:S01]  /*129b0*/  @P1 IADD3 R6, P2, R6, UR6, RZ ;  /* 0x0000000606061c10 */ /* 0x000fe2000ff5e0ff */
[----:B------:R-:W-:Y:S01]  /*129c0*/  IMAD.U32 R21, RZ, RZ, UR4 ;  /* 0x00000004ff157e24 */ /* 0x000fe2000f8e00ff */
[----:B------:R1:W5:Y:S02]  /*129d0*/  @P0 LDG.E R3, desc[UR40][R4.64] ;  /* 0x0000002804030981 */ /* 0x000364000c1e1900 */
[----:B------:R-:W-:-:S05]  /*129e0*/  @P1 IADD3.X R7, R0, UR7, RZ, P2, !PT ;  /* 0x0000000700071c10 */ /* 0x000fca00097fe4ff */
[----:B------:R1:W5:Y:S01]  /*129f0*/  @P1 LDG.E R21, desc[UR40][R6.64] ;  /* 0x0000002806151981 */ /* 0x000362000c1e1900 */
[----:B--2---:R-:W-:Y:S01]  /*12a00*/  ISETP.NE.AND P2, PT, R8, RZ, PT ;  /* 0x000000ff0800720c */ /* 0x004fe20003f45270 */
[----:B------:R-:W2:-:S12]  /*12a10*/  S2R R0, SR_TID.X ;  /* 0x0000000000007919 */ /* 0x000e980000002100 */
[----:B------:R-:W3:Y:S01]  /*12a20*/  @!P2 LDC R8, c[0x0][0xad4] ;  /* 0x0002b500ff08ab82 */ /* 0x000ee20000000800 */
[----:B--2---:R-:W-:Y:S01]  /*12a30*/  VIADD R30, R0, 0xffffff80 ;  /* 0xffffff80001e7836 */ /* 0x004fe20000000000 */
[----:B---3--:R1:W-:Y:S01]  /*12a40*/  @!P2 STL [R1+0x30], R8 ;  /* 0x000030080100a387 */ /* 0x0083e20000100800 */
[----:B------:R-:W-:-:S03]  /*12a50*/  ISETP.GT.AND P2, PT, R8, 0x1, PT ;  /* 0x000000010800780c */ /* 0x000fc60003f44270 */
[----:B------:R-:W-:Y:S01]  /*12a60*/  ISETP.GT.AND P3, PT, R30, 0x7f, PT ;  /* 0x0000007f1e00780c */ /* 0x000fe20003f64270 */
[----:B------:R-:W-:-:S12]  /*12a70*/  @P1 BRA `(.L_x_786) ;  /* 0x0000000000101947 */ /* 0x000fd80003800000 */
[----:B------:R-:W-:Y:S05]  /*12a80*/  @!P0 BRA `(.L_x_786) ;  /* 0x00000000000c8947 */ /* 0x000fea0003800000 */
[----:B------:R-:W2:Y:S04]  /*12a90*/  LDG.E R0, desc[UR40][R4.64] ;  /* 0x0000002804007981 */ /* 0x000ea8000c1e1900 */
[----:B-----5:R-:W2:Y:S02]  /*12aa0*/  LDG.E R21, desc[UR40][R4.64+0x4] ;  /* 0x0000042804157981 */ /* 0x020ea4000c1e1900 */
[----:B--2---:R-:W-:-:S07]  /*12ab0*/  IMAD.IADD R21, R21, 0x1, -R0 ;  /* 0x0000000115157824 */ /* 0x004fce00078e0a00 */
.L_x_786:
[----:B-1----:R-:W2:Y:S04]  /*12ac0*/  LDL.LU R4, [R1+0x34] ;  /* 0x0000340001047983 */ /* 0x002ea80000300800 */
[----:B------:R-:W3:Y:S01]  /*12ad0*/  LDL.LU R0, [R1+0xcc] ;  /* 0x0000cc0001007983 */ /* 0x000ee20000300800 */
[----:B------:R-:W-:Y:S01]  /*12ae0*/  BSSY B1, `(.L_x_787) ;  /* 0x0000039000017945 */ /* 0x000fe20003800000 */
[----:B-----5:R-:W-:Y:S02]  /*12af0*/  SHF.R.S32.HI R24, RZ, 0x1f, R3 ;  /* 0x0000001fff187819 */ /* 0x020fe40000011403 */
[----:B--2---:R-:W-:Y:S02]  /*12b00*/  SEL R31, R4, RZ, !P0 ;  /* 0x000000ff041f7207 */ /* 0x004fe40004000000 */
[----:B---3--:R-:W-:Y:S01]  /*12b10*/  SEL R26, R0, RZ, !P0 ;  /* 0x000000ff001a7207 */ /* 0x008fe20004000000 */
[----:B------:R-:W-:Y:S06]  /*12b20*/  @P3 BRA `(.L_x_788) ;  /* 0x0000000000d03947 */ /* 0x000fec0003800000 */
[----:B------:R-:W2:Y:S01]  /*12b30*/  LDL R4, [R1+0x44] ;  /* 0x0000440001047983 */ /* 0x000ea20000100800 */
[----:B------:R-:W1:Y:S01]  /*12b40*/  LDC R28, c[0x0][0xbe8] ;  /* 0x0002fa00ff1c7b82 */ /* 0x000e620000000800 */
[----:B------:R-:W2:Y:S02]  /*12b50*/  S2R R0, SR_TID.X ;  /* 0x0000000000007919 */ /* 0x000ea40000002100 */
[----:B--2---:R-:W-:Y:S02]  /*12b60*/  IMAD R0, R4, 0x80, R0 ;  /* 0x0000008004007824 */ /* 0x004fe400078e0200 */
[----:B-1----:R-:W-:-:S03]  /*12b70*/  IMAD R4, R21, R28, RZ ;  /* 0x0000001c15047224 */ /* 0x002fc600078e02ff */
[----:B------:R-:W-:-:S04]  /*12b80*/  IADD3 R33, R0, -0x80, RZ ;  /* 0xffffff8000217810 */ /* 0x000fc80007ffe0ff */
[----:B------:R-:W-:-:S13]  /*12b90*/  ISETP.GE.AND P0, PT, R33, R4, PT ;  /* 0x000000042100720c */ /* 0x000fda0003f06270 */
[----:B------:R-:W-:Y:S05]  /*12ba0*/  @P0 BRA `(.L_x_788) ;  /* 0x0000000000b00947 */ /* 0x000fea0003800000 */
[----:B------:R-:W2:Y:S01]  /*12bb0*/  LDL.LU R32, [R1+0x48] ;  /* 0x0000480001207983 */ /* 0x000ea20000300800 */
[----:B------:R-:W-:Y:S01]  /*12bc0*/  IMAD.MOV.U32 R20, RZ, RZ, 0x9b8 ;  /* 0x000009b8ff147424 */ /* 0x000fe200078e00ff */
[----:B------:R-:W-:Y:S01]  /*12bd0*/  ISETP.GT.AND P0, PT, R8, 0x1, PT ;  /* 0x000000010800780c */ /* 0x000fe20003f04270 */
[----:B------:R-:W1:Y:S01]  /*12be0*/  LDC.64 R10, c[0x0][0xba8] ;  /* 0x0002ea00ff0a7b82 */ /* 0x000e620000000a00 */
[----:B------:R-:W-:Y:S01]  /*12bf0*/  ISETP.NE.AND P1, PT, R28, 0x1, PT ;  /* 0x000000011c00780c */ /* 0x000fe20003f25270 */
[----:B------:R-:W-:Y:S01]  /*12c00*/  IMAD.MOV.U32 R25, RZ, RZ, R33 ;  /* 0x000000ffff197224 */ /* 0x000fe200078e0021 */
[----:B------:R-:W-:-:S05]  /*12c10*/  SEL R20, R20, 0x978, P0 ;  /* 0x0000097814147807 */ /* 0x000fca0000000000 */
[----:B------:R-:W3:Y:S08]  /*12c20*/  LDC.64 R4, c[0x0][R20+0x220] ;  /* 0x0000880014047b82 */ /* 0x000ef00000000a00 */
[----:B------:R-:W4:Y:S08]  /*12c30*/  LDC.64 R12, c[0x0][R20+0x218] ;  /* 0x00008600140c7b82 */ /* 0x000f300000000a00 */
[----:B------:R-:W5:Y:S08]  /*12c40*/  LDC.64 R6, c[0x0][R20+0x228] ;  /* 0x00008a0014067b82 */ /* 0x000f700000000a00 */
[----:B------:R-:W0:Y:S08]  /*12c50*/  @P1 LDC R0, c[0x0][0xbec] ;  /* 0x0002fb00ff001b82 */ /* 0x000e300000000800 */
[----:B------:R-:W5:Y:S08]  /*12c60*/  LDC.64 R8, c[0x0][R20+0x210] ;  /* 0x0000840014087b82 */ /* 0x000f700000000a00 */
[----:B------:R-:W5:Y:S01]  /*12c70*/  @P1 LDC R29, c[0x0][0xbf0] ;  /* 0x0002fc00ff1d1b82 */ /* 0x000f620000000800 */
[----:B0-----:R-:W-:-:S07]  /*12c80*/  @P1 IMAD.HI.U32 R0, R33, R0, RZ ;  /* 0x0000000021001227 */ /* 0x001fce00078e00ff */
[----:B-1----:R-:W0:Y:S01]  /*12c90*/  @!P0 LDC R10, c[0x0][0xb50] ;  /* 0x0002d400ff0a8b82 */ /* 0x002e220000000800 */
[-C--:B---3--:R-:W-:Y:S02]  /*12ca0*/  IMAD R5, R5, R31.reuse, RZ ;  /* 0x0000001f05057224 */ /* 0x088fe400078e02ff */
[----:B------:R-:W-:-:S05]  /*12cb0*/  IMAD.WIDE.U32 R14, R4, R31, RZ ;  /* 0x0000001f040e7225 */ /* 0x000fca00078e00ff */
[----:B------:R-:W1:Y:S01]  /*12cc0*/  @!P0 LDC R11, c[0x0][0xb54] ;  /* 0x0002d500ff0b8b82 */ /* 0x000e620000000800 */
[-C--:B----4-:R-:W-:Y:S02]  /*12cd0*/  IMAD R27, R13, R201.reuse, RZ ;  /* 0x000000c90d1b7224 */ /* 0x090fe400078e02ff */
[----:B------:R-:W-:Y:S01]  /*12ce0*/  IMAD.WIDE.U32 R12, R12, R201, RZ ;  /* 0x000000c90c0c7225 */ /* 0x000fe200078e00ff */
[----:B-----5:R-:W-:-:S03]  /*12cf0*/  @P1 SHF.R.U32.HI R25, RZ, R29, R0 ;  /* 0x0000001dff191219 */ /* 0x020fc60000011600 */
[----:B------:R-:W-:Y:S01]  /*12d00*/  IMAD R29, R4, R26, R5 ;  /* 0x0000001a041d7224 */ /* 0x000fe200078e0205 */
[----:B------:R-:W-:Y:S01]  /*12d10*/  IADD3 R12, P1, P3, R14, R12, R3 ;  /* 0x0000000c0e0c7210 */ /* 0x000fe20007b3e003 */
[----:B------:R-:W-:Y:S02]  /*12d20*/  IMAD.IADD R27, R13, 0x1, R27 ;  /* 0x000000010d1b7824 */ /* 0x000fe400078e021b */
[----:B------:R-:W-:Y:S02]  /*12d30*/  IMAD.MOV R0, RZ, RZ, -R25 ;  /* 0x000000ffff007224 */ /* 0x000fe400078e0a19 */
[----:B------:R-:W-:Y:S01]  /*12d40*/  IMAD.IADD R29, R15, 0x1, R29 ;  /* 0x000000010f1d7824 */ /* 0x000fe200078e021d */
[----:B--2---:R-:W-:-:S05]  /*12d50*/  SEL R5, R32, RZ, P0 ;  /* 0x000000ff20057207 */ /* 0x004fca0000000000 */
[-C--:B------:R-:W-:Y:S02]  /*12d60*/  IMAD R13, R7, R5.reuse, RZ ;  /* 0x00000005070d7224 */ /* 0x080fe400078e02ff */
[----:B------:R-:W-:-:S04]  /*12d70*/  IMAD.WIDE.U32 R6, R6, R5, RZ ;  /* 0x0000000506067225 */ /* 0x000fc800078e00ff */
[----:B------:R-:W-:Y:S01]  /*12d80*/  IMAD R5, R28, R0, R33 ;  /* 0x000000001c057224 */ /* 0x000fe200078e0221 */
[----:B------:R-:W-:Y:S01]  /*12d90*/  IADD3.X R0, R29, R27, R24, P1, P3 ;  /* 0x0000001b1d007210 */ /* 0x000fe20000fe6418 */
[----:B------:R-:W-:Y:S01]  /*12da0*/  IMAD.IADD R13, R7, 0x1, R13 ;  /* 0x00000001070d7824 */ /* 0x000fe200078e020d */
[----:B------:R-:W-:Y:S02]  /*12db0*/  IADD3 R6, P0, P1, R25, R12, R6 ;  /* 0x0000000c19067210 */ /* 0x000fe4000791e006 */
[----:B------:R-:W-:-:S04]  /*12dc0*/  SHF.R.S32.HI R25, RZ, 0x1f, R25 ;  /* 0x0000001fff197819 */ /* 0x000fc80000011419 */
[----:B------:R-:W-:Y:S01]  /*12dd0*/  IADD3.X R7, R25, R0, R13, P0, P1 ;  /* 0x0000000019077210 */ /* 0x000fe200007e240d */
[-C--:B------:R-:W-:Y:S01]  /*12de0*/  IMAD R0, R9, R5.reuse, RZ ;  /* 0x0000000509007224 */ /* 0x080fe200078e02ff */
[----:B------:R-:W-:Y:S01]  /*12df0*/  SHF.R.S32.HI R13, RZ, 0x1f, R5 ;  /* 0x0000001fff0d7819 */ /* 0x000fe20000011405 */
[----:B------:R-:W-:-:S04]  /*12e00*/  IMAD.WIDE.U32 R6, R8, R5, R6 ;  /* 0x0000000508067225 */ /* 0x000fc800078e0006 */
[----:B------:R-:W-:Y:S01]  /*12e10*/  IMAD R13, R8, R13, R0 ;  /* 0x0000000d080d7224 */ /* 0x000fe200078e0200 */
[----:B0-----:R-:W-:Y:S01]  /*12e20*/  LEA R10, P0, R6, R10, 0x2 ;  /* 0x0000000a060a7211 */ /* 0x001fe200078010ff */
[----:B------:R-:W-:Y:S02]  /*12e30*/  IMAD.MOV.U32 R5, RZ, RZ, -0x800000 ;  /* 0xff800000ff057424 */ /* 0x000fe400078e00ff */
[----:B------:R-:W-:-:S05]  /*12e40*/  IMAD.IADD R0, R7, 0x1, R13 ;  /* 0x0000000107007824 */ /* 0x000fca00078e020d */
[----:B-1----:R-:W-:-:S05]  /*12e50*/  LEA.HI.X R11, R6, R11, R0, 0x2, P0 ;  /* 0x0000000b060b7211 */ /* 0x002fca00000f1400 */
[----:B------:R1:W-:Y:S02]  /*12e60*/  STG.E desc[UR40][R10.64], R5 ;  /* 0x000000050a007986 */ /* 0x0003e4000c101928 */
.L_x_788:
[----:B------:R-:W-:Y:S05]  /*12e70*/  BSYNC B1 ;  /* 0x0000000000017941 */ /* 0x000fea0003800000 */
.L_x_787:
[----:B------:R-:W-:Y:S05]  /*12e80*/  @P2 BRA `(.L_x_781) ;  /* 0x0000000800f02947 */ /* 0x000fea0003800000 */
[----:B------:R-:W2:Y:S01]  /*12e90*/  LDL R25, [R1+0x44] ;  /* 0x0000440001197983 */ /* 0x000ea20000100800 */
[----:B------:R-:W3:Y:S01]  /*12ea0*/  LDC R8, c[0x0][0xbe8] ;  /* 0x0002fa00ff087b82 */ /* 0x000ee20000000800 */
[----:B-1----:R-:W-:Y:S01]  /*12eb0*/  SHF.R.S32.HI R5, RZ, 0x1f, R30 ;  /* 0x0000001fff057819 */ /* 0x002fe2000001141e */
[----:B------:R-:W-:Y:S01]  /*12ec0*/  ULDC.64 UR4, c[0x0][0xaa0] ;  /* 0x0002a80000047ab9 */ /* 0x000fe20000000a00 */
[----:B------:R-:W-:Y:S01]  /*12ed0*/  ULDC.64 UR6, c[0x0][0xaf0] ;  /* 0x0002bc0000067ab9 */ /* 0x000fe20000000a00 */
[----:B------:R-:W-:Y:S01]  /*12ee0*/  IMAD R0, R24, UR4, RZ ;  /* 0x0000000418007c24 */ /* 0x000fe2000f8e02ff */
[----:B------:R-:W-:Y:S01]  /*12ef0*/  LEA.HI R6, R5, R30, RZ, 0x3 ;  /* 0x0000001e05067211 */ /* 0x000fe200078f18ff */
[----:B------:R-:W-:-:S03]  /*12f00*/  IMAD.WIDE.U32 R4, R3, UR4, RZ ;  /* 0x0000000403047c25 */ /* 0x000fc6000f8e00ff */
[----:B------:R-:W-:Y:S01]  /*12f10*/  LOP3.LUT R9, R6, 0xfffffff8, RZ, 0xc0, !PT ;  /* 0xfffffff806097812 */ /* 0x000fe200078ec0ff */
[----:B------:R-:W-:Y:S01]  /*12f20*/  IMAD R7, R3, UR5, R0 ;  /* 0x0000000503077c24 */ /* 0x000fe2000f8e0200 */
[----:B------:R-:W-:Y:S01]  /*12f30*/  SHF.R.S32.HI R24, RZ, 0x3, R6 ;  /* 0x00000003ff187819 */ /* 0x000fe20000011406 */
[----:B------:R-:W-:Y:S01]  /*12f40*/  ULDC.64 UR4, c[0x0][0xae8] ;  /* 0x0002ba0000047ab9 */ /* 0x000fe20000000a00 */
[----:B------:R-:W-:Y:S01]  /*12f50*/  IADD3 R9, R30, -R9, RZ ;  /* 0x800000091e097210 */ /* 0x000fe20007ffe0ff */
[----:B------:R-:W-:Y:S02]  /*12f60*/  IMAD.IADD R5, R5, 0x1, R7 ;  /* 0x0000000105057824 */ /* 0x000fe400078e0207 */
[----:B------:R-:W-:Y:S02]  /*12f70*/  IMAD R6, R26, UR6, RZ ;  /* 0x000000061a067c24 */ /* 0x000fe4000f8e02ff */
[----:B------:R-:W-:Y:S02]  /*12f80*/  IMAD R0, R9, 0x20, R24 ;  /* 0x0000002009007824 */ /* 0x000fe400078e0218 */
[----:B------:R-:W-:Y:S01]  /*12f90*/  IMAD.WIDE.U32 R4, R201, UR4, R4 ;  /* 0x00000004c9047c25 */ /* 0x000fe2000f8e0004 */
[----:B---3--:R-:W-:-:S03]  /*12fa0*/  ISETP.NE.AND P0, PT, R8, 0x1, PT ;  /* 0x000000010800780c */ /* 0x008fc60003f05270 */
[----:B------:R-:W-:Y:S01]  /*12fb0*/  IMAD R5, R201, UR5, R5 ;  /* 0x00000005c9057c24 */ /* 0x000fe2000f8e0205 */
[----:B------:R-:W-:Y:S01]  /*12fc0*/  ULDC.64 UR4, c[0x0][0xae0] ;  /* 0x0002b80000047ab9 */ /* 0x000fe20000000a00 */
[C---:B------:R-:W-:Y:S02]  /*12fd0*/  IMAD R7, R31.reuse, UR7, R6 ;  /* 0x000000071f077c24 */ /* 0x040fe4000f8e0206 */
[----:B------:R-:W-:-:S04]  /*12fe0*/  IMAD.WIDE.U32 R4, R31, UR6, R4 ;  /* 0x000000061f047c25 */ /* 0x000fc8000f8e0004 */
[----:B------:R-:W-:Y:S02]  /*12ff0*/  IMAD.IADD R5, R5, 0x1, R7 ;  /* 0x0000000105057824 */ /* 0x000fe400078e0207 */
[----:B------:R-:W1:Y:S08]  /*13000*/  @P0 LDC R10, c[0x0][0xbec] ;  /* 0x0002fb00ff0a0b82 */ /* 0x000e700000000800 */
[----:B------:R-:W3:Y:S01]  /*13010*/  @P0 LDC R11, c[0x0][0xbf0] ;  /* 0x0002fc00ff0b0b82 */ /* 0x000ee20000000800 */
[----:B--2---:R-:W-:-:S04]  /*13020*/  IMAD R9, R25, 0x80, R0 ;  /* 0x0000008019097824 */ /* 0x004fc800078e0200 */
[----:B-1----:R-:W-:-:S04]  /*13030*/  @P0 IMAD.HI.U32 R0, R9, R10, RZ ;  /* 0x0000000a09000227 */ /* 0x002fc800078e00ff */
[----:B------:R-:W-:Y:S01]  /*13040*/  IMAD.MOV.U32 R3, RZ, RZ, R9 ;  /* 0x000000ffff037224 */ /* 0x000fe200078e0009 */
[----:B---3--:R-:W-:-:S04]  /*13050*/  @P0 SHF.R.U32.HI R3, RZ, R11, R0 ;  /* 0x0000000bff030219 */ /* 0x008fc80000011600 */
        /* <DEDUP_REMOVED lines=14> */
[----:B------:R-:W-:Y:S01]  /*13140*/  IMAD.IADD R5, R5, 0x1, R7 ;  /* 0x0000000105057824 */ /* 0x000fe200078e0207 */
[----:B------:R-:W-:-:S04]  /*13150*/  UMOV UR4, 0xffffffff ;  /* 0xffffffff00047882 */ /* 0x000fc80000000000 */
[----:B------:R-:W-:Y:S01]  /*13160*/  LEA.HI.X R20, R4, UR5, R5, 0x1, P0 ;  /* 0x0000000504147c11 */ /* 0x000fe200080f0c05 */
[----:B------:R-:W-:Y:S06]  /*13170*/  BRA.DIV UR4, `(.L_x_789) ;  /* 0x0000008e04707947 */ /* 0x000fec000b800000 */
[----:B------:R1:W2:Y:S04]  /*13180*/  SHFL.IDX PT, R0, R20, RZ, 0x181f ;  /* 0x00181fff14007589 */ /* 0x0002a800000e0000 */
[----:B------:R1:W3:Y:S02]  /*13190*/  SHFL.IDX PT, R14, R3, RZ, 0x181f ;  /* 0x00181fff030e7589 */ /* 0x0002e400000e0000 */
.L_x_989:
[----:B------:R-:W-:Y:S01]  /*131a0*/  IMAD R21, R21, R8, RZ ;  /* 0x0000000815157224 */ /* 0x000fe200078e02ff */
[----:B------:R-:W-:Y:S01]  /*131b0*/  LEA R24, R25, R24, 0x7 ;  /* 0x0000001819187211 */ /* 0x000fe200078e38ff */
[----:B------:R-:W-:Y:S03]  /*131c0*/  BSSY B1, `(.L_x_790) ;  /* 0x000001e000017945 */ /* 0x000fe60003800000 */
        /* <DEDUP_REMOVED lines=10> */
[C---:B------:R-:W-:Y:S01]  /*13270*/  VIADD R25, R207.reuse, 0x80 ;  /* 0x00000080cf197836 */ /* 0x040fe20000000000 */
[----:B------:R-:W-:Y:S01]  /*13280*/  ISETP.GE.AND P0, PT, R12, UR4, PT ;  /* 0x000000040c007c0c */ /* 0x000fe2000bf06270 */
[----:B------:R-:W-:Y:S01]  /*13290*/  VIADD R13, R207, 0xc0 ;  /* 0x000000c0cf0d7836 */ /* 0x000fe20000000000 */
[----:B------:R-:W-:-:S02]  /*132a0*/  SHF.R.S32.HI R9, RZ, 0x1f, R207 ;  /* 0x0000001fff097819 */ /* 0x000fc400000114cf */
[----:B------:R-:W-:Y:S02]  /*132b0*/  SHF.R.S32.HI R11, RZ, 0x1f, R11 ;  /* 0x0000001fff0b7819 */ /* 0x000fe4000001140b */
[----:B------:R-:W-:Y:S02]  /*132c0*/  SHF.R.S32.HI R25, RZ, 0x1f, R25 ;  /* 0x0000001fff197819 */ /* 0x000fe40000011419 */
[CC--:B---3--:R-:W-:Y:S02]  /*132d0*/  @!P3 LEA R4, P5, R207.reuse, R14.reuse, 0x1 ;  /* 0x0000000ecf04b211 */ /* 0x0c8fe400078a08ff */
[----:B------:R-:W-:Y:S02]  /*132e0*/  @!P2 LEA R6, P4, R10, R14, 0x1 ;  /* 0x0000000e0a06a211 */ /* 0x000fe400078808ff */
[----:B--2---:R-:W-:Y:S02]  /*132f0*/  @!P3 LEA.HI.X R5, R207, R0, R9, 0x1, P5 ;  /* 0x00000000cf05b211 */ /* 0x004fe400028f0c09 */
[----:B------:R-:W-:-:S02]  /*13300*/  @!P1 LEA R8, P5, R15, R14, 0x1 ;  /* 0x0000000e0f089211 */ /* 0x000fc400078a08ff */
[----:B------:R-:W-:Y:S01]  /*13310*/  @!P2 LEA.HI.X R7, R10, R0, R11, 0x1, P4 ;  /* 0x000000000a07a211 */ /* 0x000fe200020f0c0b */
[----:B------:R4:W-:Y:S01]  /*13320*/  @!P3 ST.E.128 desc[UR40][R4.64], RZ ;  /* 0x000000ff0400b985 */ /* 0x0009e2000c101d28 */
[----:B------:R-:W-:Y:S02]  /*13330*/  SHF.R.S32.HI R13, RZ, 0x1f, R13 ;  /* 0x0000001fff0d7819 */ /* 0x000fe4000001140d */
[C---:B------:R-:W-:Y:S01]  /*13340*/  @!P0 LEA R10, P4, R12.reuse, R14, 0x1 ;  /* 0x0000000e0c0a8211 */ /* 0x040fe200078808ff */
[----:B------:R4:W-:Y:S01]  /*13350*/  @!P2 ST.E.128 desc[UR40][R6.64], RZ ;  /* 0x000000ff0600a985 */ /* 0x0009e2000c101d28 */
[-C--:B------:R-:W-:Y:S02]  /*13360*/  @!P1 LEA.HI.X R9, R15, R0.reuse, R25, 0x1, P5 ;  /* 0x000000000f099211 */ /* 0x080fe400028f0c19 */
[----:B------:R-:W-:-:S03]  /*13370*/  @!P0 LEA.HI.X R11, R12, R0, R13, 0x1, P4 ;  /* 0x000000000c0b8211 */ /* 0x000fc600020f0c0d */
[----:B------:R4:W-:Y:S04]  /*13380*/  @!P1 ST.E.128 desc[UR40][R8.64], RZ ;  /* 0x000000ff08009985 */ /* 0x0009e8000c101d28 */
[----:B------:R4:W-:Y:S02]  /*13390*/  @!P0 ST.E.128 desc[UR40][R10.64], RZ ;  /* 0x000000ff0a008985 */ /* 0x0009e4000c101d28 */
.L_x_791:
[----:B------:R-:W-:Y:S05]  /*133a0*/  BSYNC B1 ;  /* 0x0000000000017941 */ /* 0x000fea0003800000 */
.L_x_790:
[----:B------:R-:W-:-:S03]  /*133b0*/  UMOV UR4, 0xffffffff ;  /* 0xffffffff00047882 */ /* 0x000fc60000000000 */
[----:B------:R-:W-:Y:S05]  /*133c0*/  BRA.DIV UR4, `(.L_x_792) ;  /* 0x0000008e04107947 */ /* 0x000fea000b800000 */
[----:B--2---:R2:W0:Y:S04]  /*133d0*/  SHFL.IDX PT, R0, R20, 0x1, 0x181f ;  /* 0x00381f0014007f89 */ /* 0x00442800000e0000 */
[----:B---3--:R2:W3:Y:S02]  /*133e0*/  SHFL.IDX PT, R14, R3, 0x1, 0x181f ;  /* 0x00381f00030e7f89 */ /* 0x0084e400000e0000 */
.L_x_993:
[----:B----4-:R-:W-:Y:S01]  /*133f0*/  VIADD R4, R24, 0x20 ;  /* 0x0000002018047836 */ /* 0x010fe20000000000 */
        /* <DEDUP_REMOVED lines=8> */
[C---:B------:R-:W-:Y:S01]  /*13480*/  VIADD R11, R207.reuse, 0x40 ;  /* 0x00000040cf0b7836 */ /* 0x040fe20000000000 */
        /* <DEDUP_REMOVED lines=8> */
[CC--:B---3--:R-:W-:Y:S02]  /*13510*/  @!P3 LEA R4, P5, R207.reuse, R14.reuse, 0x1 ;  /* 0x0000000ecf04b211 */ /* 0x0c8fe400078a08ff */
[----:B------:R-:W-:Y:S02]  /*13520*/  @!P2 LEA R6, P4, R10, R14, 0x1 ;  /* 0x0000000e0a06a211 */ /* 0x000fe400078808ff */
[----:B0-----:R-:W-:-:S02]  /*13530*/  @!P3 LEA.HI.X R5, R207, R0, R8, 0x1, P5 ;  /* 0x00000000cf05b211 */ /* 0x001fc400028f0c08 */
[C---:B------:R-:W-:Y:S02]  /*13540*/  @!P1 LEA R8, P5, R15.reuse, R14, 0x1 ;  /* 0x0000000e0f089211 */ /* 0x040fe400078a08ff */
        /* <DEDUP_REMOVED lines=9> */
.L_x_794:
[----:B------:R-:W-:Y:S05]  /*135e0*/  BSYNC B1 ;  /* 0x0000000000017941 */ /* 0x000fea0003800000 */
.L_x_793:
[----:B------:R-:W-:-:S03]  /*135f0*/  UMOV UR4, 0xffffffff ;  /* 0xffffffff00047882 */ /* 0x000fc60000000000 */
[----:B------:R-:W-:Y:S05]  /*13600*/  BRA.DIV UR4, `(.L_x_795) ;  /* 0x0000008a04c87947 */ /* 0x000fea000b800000 */
[----:B0-----:R0:W0:Y:S04]  /*13610*/  SHFL.IDX PT, R0, R20, 0x2, 0x181f ;  /* 0x00581f0014007f89 */ /* 0x00102800000e0000 */
[----:B---3--:R3:W0:Y:S02]  /*13620*/  SHFL.IDX PT, R14, R3, 0x2, 0x181f ;  /* 0x00581f00030e7f89 */ /* 0x00862400000e0000 */
.L_x_997:
[----:B----4-:R-:W-:Y:S01]  /*13630*/  VIADD R4, R24, 0x40 ;  /* 0x0000004018047836 */ /* 0x010fe20000000000 */
        /* <DEDUP_REMOVED lines=21> */
[----:B------:R4:W-:Y:S01]  /*13790*/  @!P3 ST.E.128 desc[UR40][R4.64], RZ ;  /* 0x000000ff0400b985 */ /* 0x0009e2000c101d28 */
[----:B------:R-:W-:Y:S02]  /*137a0*/  @!P2 LEA.HI.X R7, R10, R0, R11, 0x1, P4 ;  /* 0x000000000a07a211 */ /* 0x000fe400020f0c0b */
[----:B------:R-:W-:Y:S02]  /*137b0*/  SHF.R.S32.HI R13, RZ, 0x1f, R13 ;  /* 0x0000001fff0d7819 */ /* 0x000fe4000001140d */
[C---:B------:R-:W-:Y:S01]  /*137c0*/  @!P0 LEA R10, P4, R12.reuse, R14, 0x1 ;  /* 0x0000000e0c0a8211 */ /* 0x040fe200078808ff */
[----:B------:R4:W-:Y:S01]  /*137d0*/  @!P2 ST.E.128 desc[UR40][R6.64], RZ ;  /* 0x000000ff0600a985 */ /* 0x0009e2000c101d28 */
[-C--:B------:R-:W-:Y:S02]  /*137e0*/  @!P1 LEA.HI.X R9, R15, R0.reuse, R25, 0x1, P5 ;  /* 0x000000000f099211 */ /* 0x080fe400028f0c19 */
[----:B------:R-:W-:-:S03]  /*137f0*/  @!P0 LEA.HI.X R11, R12, R0, R13, 0x1, P4 ;  /* 0x000000000c0b8211 */ /* 0x000fc600020f0c0d */
[----:B------:R4:W-:Y:S04]  /*13800*/  @!P1 ST.E.128 desc[UR40][R8.64], RZ ;  /* 0x000000ff08009985 */ /* 0x0009e8000c101d28 */
[----:B------:R4:W-:Y:S02]  /*13810*/  @!P0 ST.E.128 desc[UR40][R10.64], RZ ;  /* 0x000000ff0a008985 */ /* 0x0009e4000c101d28 */
.L_x_797:
[----:B------:R-:W-:Y:S05]  /*13820*/  BSYNC B1 ;  /* 0x0000000000017941 */ /* 0x000fea0003800000 */
.L_x_796:
[----:B------:R-:W-:-:S03]  /*13830*/  UMOV UR4, 0xffffffff ;  /* 0xffffffff00047882 */ /* 0x000fc60000000000 */
[----:B------:R-:W-:Y:S05]  /*13840*/  BRA.DIV UR4, `(.L_x_798) ;  /* 0x0000008a04807947 */ /* 0x000fea000b800000 */
[----:B0-----:R0:W0:Y:S04]  /*13850*/  SHFL.IDX PT, R0, R20, 0x3, 0x181f ;  /* 0x00781f0014007f89 */ /* 0x00102800000e0000 */
[----:B------:R0:W0:Y:S02]  /*13860*/  SHFL.IDX PT, R14, R3, 0x3, 0x181f ;  /* 0x00781f00030e7f89 */ /* 0x00002400000e0000 */
.L_x_1001:
[----:B0123--:R-:W-:-:S05]  /*13870*/  VIADD R3, R24, 0x60 ;  /* 0x0000006018037836 */ /* 0x00ffca0000000000 */
[----:B------:R-:W-:-:S13]  /*13880*/  ISETP.GE.AND P0, PT, R3, R21, PT ;  /* 0x000000150300720c */ /* 0x000fda0003f06270 */
[----:B------:R-:W-:Y:S05]  /*13890*/  @P0 BRA `(.L_x_781) ;  /* 0x00000000006c0947 */ /* 0x000fea0003800000 */
[C---:B----4-:R-:W-:Y:S01]  /*138a0*/  VIADD R10, R207.reuse, 0x40 ;  /* 0x00000040cf0a7836 */ /* 0x050fe20000000000 */
        /* <DEDUP_REMOVED lines=12> */
[CC--:B------:R-:W-:Y:S02]  /*13970*/  @!P3 LEA R4, P5, R207.reuse, R14.reuse, 0x1 ;  /* 0x0000000ecf04b211 */ /* 0x0c0fe400078a08ff */
        /* <DEDUP_REMOVED lines=13> */
.L_x_781:
[----:B------:R-:W-:Y:S05]  /*13a50*/  BSYNC B0 ;  /* 0x0000000000007941 */ /* 0x000fea0003800000 */
.L_x_767:
[----:B------:R-:W-:Y:S02]  /*13a60*/  ULDC UR4, c[0x0][0xc3c] ;  /* 0x00030f0000047ab9 */ /* 0x000fe40000000800 */
[----:B------:R-:W-:-:S13]  /*13a70*/  ISETP.GE.AND P0, PT, R51, UR4, PT ;  /* 0x0000000433007c0c */ /* 0x000fda000bf06270 */
[----:B------:R-:W-:Y:S05]  /*13a80*/  @!P0 BRA `(.L_x_799) ;  /* 0xfffffedc007c8947 */ /* 0x000fea000383ffff */
[----:B------:R-:W-:Y:S05]  /*13a90*/  BRA `(.L_x_643) ;  /* 0x0000007000007947 */ /* 0x000fea0003800000 */
.L_x_641:
[----:B------:R-:W-:-:S08]  /*13aa0*/  NOP ;  /* 0x0000000000007918 */ /* 0x000fd00000000000 */
[----:B------:R-:W0:-:S00]  /*13ab0*/  USETMAXREG.DEALLOC.CTAPOOL 0x28 ;  /* 0x00000028000079c8 */ /* 0x000e0000080e0500 */
[----:B0-----:R-:W2:Y:S01]  /*13ac0*/  LDL.LU R3, [R1] ;  /* 0x0000000001037983 */ /* 0x001ea20000300800 */
[----:B------:R-:W-:Y:S01]  /*13ad0*/  LOP3.LUT R2, R2, 0x3, RZ, 0xc0, !PT ;  /* 0x0000000302027812 */ /* 0x000fe200078ec0ff */
[----:B------:R-:W-:-:S05]  /*13ae0*/  IMAD.MOV.U32 R6, RZ, RZ, RZ ;  /* 0x000000ffff067224 */ /* 0x000fca00078e00ff */
[----:B------:R-:W0:Y:S02]  /*13af0*/  SHFL.IDX PT, R2, R2, RZ, 0x1f ;  /* 0x00001fff02027589 */ /* 0x000e2400000e0000 */
[----:B0-----:R-:W-:Y:S02]  /*13b00*/  ISETP.NE.AND P0, PT, R2, RZ, PT ;  /* 0x000000ff0200720c */ /* 0x001fe40003f05270 */
[----:B--2---:R-:W-:-:S11]  /*13b10*/  LOP3.LUT R3, R3, 0xffffff7f, RZ, 0xc0, !PT ;  /* 0xffffff7f03037812 */ /* 0x004fd600078ec0ff */
[----:B------:R-:W-:-:S05]  /*13b20*/  @P0 LOP3.LUT R3, R3, 0x80, RZ, 0xfc, !PT ;  /* 0x0000008003030812 */ /* 0x000fca00078efcff */
[----:B------:R0:W-:Y:S01]  /*13b30*/  STL [R1], R3 ;  /* 0x0000000301007387 */ /* 0x0001e20000100800 */
[----:B------:R-:W-:Y:S05]  /*13b40*/  @!P0 BRA `(.L_x_800) ;  /* 0x00000000001c8947 */ /* 0x000fea0003800000 */
[----:B------:R-:W1:Y:S08]  /*13b50*/  S2UR UR5, SR_CgaCtaId ;  /* 0x00000000000579c3 */ /* 0x000e700000008800 */
[----:B------:R-:W-:Y:S06]  /*13b60*/  BAR.SYNC.DEFER_BLOCKING 0x5, 0x180 ;  /* 0x0146000000007b1d */ /* 0x000fec0000010000 */
[----:B------:R-:W-:-:S02]  /*13b70*/  UMOV UR4, 0x400 ;  /* 0x0000040000047882 */ /* 0x000fc40000000000 */
[----:B-1----:R-:W-:-:S09]  /*13b80*/  ULEA UR4, UR5, UR4, 0x18 ;  /* 0x0000000405047291 */ /* 0x002fd2000f8ec03f */
[----:B------:R-:W1:Y:S01]  /*13b90*/  LDS.128 R16, [UR4+0x228d0] ;  /* 0x0228d004ff107984 */ /* 0x000e620008000c00 */
[----:B------:R-:W-:Y:S06]  /*13ba0*/  BAR.ARV 0x4, 0x180 ;  /* 0x0106000000007b1d */ /* 0x000fec0000002000 */
[----:B------:R-:W-:Y:S05]  /*13bb0*/  BRA `(.L_x_801) ;  /* 0x0000000800947947 */ /* 0x000fea0003800000 */
.L_x_800:
[----:B------:R-:W-:Y:S01]  /*13bc0*/  LOP3.LUT R7, R0, 0x1f, RZ, 0xc0, !PT ;  /* 0x0000001f00077812 */ /* 0x000fe200078ec0ff */
[----:B------:R-:W-:Y:S01]  /*13bd0*/  ULDC UR4, c[0x0][0xc3c] ;  /* 0x00030f0000047ab9 */ /* 0x000fe20000000800 */
[----:B------:R-:W-:Y:S01]  /*13be0*/  IMAD.MOV.U32 R9, RZ, RZ, RZ ;  /* 0x000000ffff097224 */ /* 0x000fe200078e00ff */
[----:B------:R-:W1:Y:S01]  /*13bf0*/  S2UR UR6, SR_CTAID.X ;  /* 0x00000000000679c3 */ /* 0x000e620000002500 */
[----:B------:R-:W-:Y:S01]  /*13c00*/  ISETP.NE.AND P0, PT, R7, 0x1f, PT ;  /* 0x0000001f0700780c */ /* 0x000fe20003f05270 */
[----:B------:R-:W-:-:S03]  /*13c10*/  ULDC UR5, c[0x0][0xc38] ;  /* 0x00030e0000057ab9 */ /* 0x000fc60000000800 */
[----:B------:R-:W-:-:S13]  /*13c20*/  ISETP.GE.OR P1, PT, R7, UR4, !P0 ;  /* 0x0000000407007c0c */ /* 0x000fda000c726670 */
[----:B------:R-:W2:Y:S08]  /*13c30*/  @!P1 LDC.64 R4, c[0x0][0xc80] ;  /* 0x00032000ff049b82 */ /* 0x000eb00000000a00 */
[----:B0-----:R-:W0:Y:S01]  /*13c40*/  @!P1 LDC.64 R2, c[0x0][0xc78] ;  /* 0x00031e00ff029b82 */ /* 0x001e220000000a00 */
[----:B--2---:R-:W-:-:S05]  /*13c50*/  @!P1 IMAD.WIDE.U32 R4, R7, 0x4, R4 ;  /* 0x0000000407049825 */ /* 0x004fca00078e0004 */
[----:B------:R-:W2:Y:S01]  /*13c60*/  @!P1 LDG.E R6, desc[UR40][R4.64] ;  /* 0x0000002804069981 */ /* 0x000ea2000c1e1900 */
[----:B0-----:R-:W-:-:S05]  /*13c70*/  @!P1 IMAD.WIDE.U32 R2, R7, 0x4, R2 ;  /* 0x0000000407029825 */ /* 0x001fca00078e0002 */
[----:B------:R-:W2:Y:S01]  /*13c80*/  @!P1 LDG.E R9, desc[UR40][R2.64] ;  /* 0x0000002802099981 */ /* 0x000ea2000c1e1900 */
[C---:B------:R-:W-:Y:S02]  /*13c90*/  ISETP.NE.AND P1, PT, R7.reuse, RZ, PT ;  /* 0x000000ff0700720c */ /* 0x040fe40003f25270 */
[C---:B------:R-:W-:Y:S02]  /*13ca0*/  ISETP.GE.U32.AND P2, PT, R7.reuse, 0x2, PT ;  /* 0x000000020700780c */ /* 0x040fe40003f46070 */
[C---:B------:R-:W-:Y:S02]  /*13cb0*/  ISETP.GE.U32.AND P3, PT, R7.reuse, 0x4, PT ;  /* 0x000000040700780c */ /* 0x040fe40003f66070 */
[C---:B------:R-:W-:Y:S02]  /*13cc0*/  ISETP.GE.U32.AND P4, PT, R7.reuse, 0x8, PT ;  /* 0x000000080700780c */ /* 0x040fe40003f86070 */
[----:B------:R-:W-:Y:S01]  /*13cd0*/  ISETP.GE.U32.AND P5, PT, R7, 0x10, PT ;  /* 0x000000100700780c */ /* 0x000fe20003fa6070 */
[----:B------:R-:W-:Y:S01]  /*13ce0*/  UMOV UR4, URZ ;  /* 0x0000003f00047c82 */ /* 0x000fe20008000000 */
        /* <DEDUP_REMOVED lines=17> */
[----:B0-----:R-:W-:-:S05]  /*13e00*/  IMAD R8, R8, UR5, RZ ;  /* 0x0000000508087c24 */ /* 0x001fca000f8e02ff */
[----:B-1----:R-:W-:Y:S01]  /*13e10*/  ISETP.GT.AND P6, PT, R8, UR6, PT ;  /* 0x0000000608007c0c */ /* 0x002fe2000bfc4270 */
[----:B------:R-:W-:-:S12]  /*13e20*/  IMAD.MOV.U32 R3, RZ, RZ, R8 ;  /* 0x000000ffff037224 */ /* 0x000fd800078e0008 */
[----:B------:R-:W-:Y:S05]  /*13e30*/  @P6 BRA `(.L_x_802) ;  /* 0x0000000000a06947 */ /* 0x000fea0003800000 */
[----:B------:R-:W-:Y:S01]  /*13e40*/  MOV R8, R3 ;  /* 0x0000000300087202 */ /* 0x000fe20000000f00 */
[----:B------:R-:W-:Y:S01]  /*13e50*/  UMOV UR4, URZ ;  /* 0x0000003f00047c82 */ /* 0x000fe20008000000 */
[----:B------:R-:W-:-:S05]  /*13e60*/  ULDC UR5, c[0x0][0xc38] ;  /* 0x00030e0000057ab9 */ /* 0x000fca0000000800 */
.L_x_804:
[----:B------:R-:W0:Y:S01]  /*13e70*/  LDC R2, c[0x0][0xc3c] ;  /* 0x00030f00ff027b82 */ /* 0x000e220000000800 */
[----:B------:R-:W-:Y:S01]  /*13e80*/  UIADD3 UR4, UR4, 0x1f, URZ ;  /* 0x0000001f04047890 */ /* 0x000fe2000fffe03f */
[----:B------:R-:W-:Y:S02]  /*13e90*/  ULDC UR7, c[0x0][0xc3c] ;  /* 0x00030f0000077ab9 */ /* 0x000fe40000000800 */
[----:B------:R-:W-:-:S03]  /*13ea0*/  IMAD.U32 R19, RZ, RZ, UR7 ;  /* 0x00000007ff137e24 */ /* 0x000fc6000f8e00ff */
        /* <DEDUP_REMOVED lines=26> */
[----:B0-----:R-:W-:-:S04]  /*14050*/  SEL R2, R2, RZ, P5 ;  /* 0x000000ff02027207 */ /* 0x001fc80002800000 */
[----:B------:R-:W-:-:S05]  /*14060*/  IADD3 R5, R3, R2, RZ ;  /* 0x0000000203057210 */ /* 0x000fca0007ffe0ff */
[----:B------:R-:W0:Y:S02]  /*14070*/  SHFL.IDX PT, R2, R5, 0x1f, 0x1f ;  /* 0x03e01f0005027f89 */ /* 0x000e2400000e0000 */
[----:B0-----:R-:W-:-:S04]  /*14080*/  IMAD R3, R2, UR5, RZ ;  /* 0x0000000502037c24 */ /* 0x001fc8000f8e02ff */
[----:B------:R-:W-:-:S05]  /*14090*/  IMAD.IADD R8, R3, 0x1, R8 ;  /* 0x0000000103087824 */ /* 0x000fca00078e0208 */
[----:B------:R-:W-:-:S13]  /*140a0*/  ISETP.GT.AND P6, PT, R8, UR6, PT ;  /* 0x0000000608007c0c */ /* 0x000fda000bfc4270 */
[----:B------:R-:W-:Y:S05]  /*140b0*/  @!P6 BRA `(.L_x_804) ;  /* 0xfffffffc006ce947 */ /* 0x000fea000383ffff */
.L_x_802:
        /* <DEDUP_REMOVED lines=18> */
.L_x_805:
[----:B-1----:R-:W-:Y:S01]  /*141e0*/  IMAD R16, R16, UR5, R11 ;  /* 0x0000000510107c24 */ /* 0x002fe2000f8e020b */
[----:B0-----:R-:W-:Y:S01]  /*141f0*/  IABS R5, R9 ;  /* 0x0000000900057213 */ /* 0x001fe20000000000 */
[----:B------:R-:W-:Y:S01]  /*14200*/  IMAD.MOV.U32 R11, RZ, RZ, R12 ;  /* 0x000000ffff0b7224 */ /* 0x000fe200078e000c */
[----:B------:R-:W-:Y:S01]  /*14210*/  IABS R12, R6 ;  /* 0x00000006000c7213 */ /* 0x000fe20000000000 */
[----:B------:R-:W-:Y:S01]  /*14220*/  IMAD.MOV.U32 R2, RZ, RZ, RZ ;  /* 0x000000ffff027224 */ /* 0x000fe200078e00ff */
[----:B------:R-:W-:Y:S01]  /*14230*/  IADD3 R17, -R16, UR6, RZ ;  /* 0x0000000610117c10 */ /* 0x000fe2000fffe1ff */
[----:B------:R-:W-:Y:S01]  /*14240*/  IMAD R11, R11, R4, RZ ;  /* 0x000000040b0b7224 */ /* 0x000fe200078e02ff */
[----:B------:R-:W-:Y:S01]  /*14250*/  IADD3 R12, RZ, -R12, RZ ;  /* 0x8000000cff0c7210 */ /* 0x000fe20007ffe0ff */
[----:B------:R-:W0:Y:S01]  /*14260*/  I2F.RP R8, R5 ;  /* 0x0000000500087306 */ /* 0x000e220000209400 */
[----:B------:R-:W-:Y:S01]  /*14270*/  IABS R10, R17 ;  /* 0x00000011000a7213 */ /* 0x000fe20000000000 */
[----:B------:R-:W-:-:S04]  /*14280*/  IMAD.HI.U32 R2, R3, R11, R2 ;  /* 0x0000000b03027227 */ /* 0x000fc800078e0002 */
[----:B------:R-:W-:Y:S02]  /*14290*/  IMAD.MOV.U32 R3, RZ, RZ, R10 ;  /* 0x000000ffff037224 */ /* 0x000fe400078e000a */
[----:B------:R-:W-:Y:S02]  /*142a0*/  IMAD.MOV.U32 R10, RZ, RZ, R12 ;  /* 0x000000ffff0a7224 */ /* 0x000fe400078e000c */
[----:B------:R-:W-:-:S04]  /*142b0*/  IMAD.HI.U32 R2, R2, R3, RZ ;  /* 0x0000000302027227 */ /* 0x000fc800078e00ff */
[----:B------:R-:W-:Y:S01]  /*142c0*/  IMAD R3, R2, R10, R3 ;  /* 0x0000000a02037224 */ /* 0x000fe200078e0203 */
[----:B0-----:R-:W0:Y:S01]  /*142d0*/  MUFU.RCP R8, R8 ;  /* 0x0000000800087308 */ /* 0x001e220000001000 */
[----:B------:R-:W-:-:S03]  /*142e0*/  VIADD R19, R19, UR4 ;  /* 0x0000000413137c36 */ /* 0x000fc60008000000 */
[----:B------:R-:W-:-:S13]  /*142f0*/  ISETP.GT.U32.AND P1, PT, R4, R3, PT ;  /* 0x000000030400720c */ /* 0x000fda0003f24070 */
[----:B------:R-:W-:Y:S02]  /*14300*/  @!P1 IMAD.IADD R3, R3, 0x1, -R4 ;  /* 0x0000000103039824 */ /* 0x000fe400078e0a04 */
[----:B0-----:R-:W-:Y:S02]  /*14310*/  VIADD R10, R8, 0xffffffe ;  /* 0x0ffffffe080a7836 */ /* 0x001fe40000000000 */
[----:B------:R-:W-:Y:S01]  /*14320*/  @!P1 VIADD R2, R2, 0x1 ;  /* 0x0000000102029836 */ /* 0x000fe20000000000 */
[----:B------:R-:W-:Y:S02]  /*14330*/  ISETP.GE.U32.AND P0, PT, R3, R4, PT ;  /* 0x000000040300720c */ /* 0x000fe40003f06070 */
[----:B------:R-:W-:Y:S01]  /*14340*/  LOP3.LUT R4, R17, R6, RZ, 0x3c, !PT ;  /* 0x0000000611047212 */ /* 0x000fe200078e3cff */
[----:B------:R0:W1:Y:S01]  /*14350*/  F2I.FTZ.U32.TRUNC.NTZ R3, R10 ;  /* 0x0000000a00037305 */ /* 0x000062000021f000 */
[----:B------:R-:W-:Y:S02]  /*14360*/  ISETP.NE.AND P1, PT, R6, RZ, PT ;  /* 0x000000ff0600720c */ /* 0x000fe40003f25270 */
[----:B------:R-:W-:-:S02]  /*14370*/  ISETP.GE.AND P2, PT, R4, RZ, PT ;  /* 0x000000ff0400720c */ /* 0x000fc40003f46270 */
[----:B0-----:R-:W-:-:S05]  /*14380*/  IABS R10, R9 ;  /* 0x00000009000a7213 */ /* 0x001fca0000000000 */
[----:B------:R-:W-:-:S04]  /*14390*/  @P0 VIADD R2, R2, 0x1 ;  /* 0x0000000102020836 */ /* 0x000fc80000000000 */
[----:B------:R-:W-:Y:S02]  /*143a0*/  IMAD.MOV.U32 R8, RZ, RZ, R2 ;  /* 0x000000ffff087224 */ /* 0x000fe400078e0002 */
[----:B-1----:R-:W-:Y:S02]  /*143b0*/  IMAD.MOV R2, RZ, RZ, -R3 ;  /* 0x000000ffff027224 */ /* 0x002fe400078e0a03 */
[----:B------:R-:W-:Y:S01]  /*143c0*/  IMAD.MOV R10, RZ, RZ, -R10 ;  /* 0x000000ffff0a7224 */ /* 0x000fe200078e0a0a */
[----:B------:R-:W-:Y:S01]  /*143d0*/  @!P2 IADD3 R8, -R8, RZ, RZ ;  /* 0x000000ff0808a210 */ /* 0x000fe20007ffe1ff */
[----:B------:R-:W-:Y:S01]  /*143e0*/  IMAD R11, R2, R5, RZ ;  /* 0x00000005020b7224 */ /* 0x000fe200078e02ff */
[----:B------:R-:W-:Y:S01]  /*143f0*/  @!P1 LOP3.LUT R8, RZ, R6, RZ, 0x33, !PT ;  /* 0x00000006ff089212 */ /* 0x000fe200078e33ff */
[----:B------:R-:W-:-:S03]  /*14400*/  IMAD.MOV.U32 R2, RZ, RZ, RZ ;  /* 0x000000ffff027224 */ /* 0x000fc600078e00ff */
[----:B------:R-:W-:Y:S01]  /*14410*/  IABS R4, R8 ;  /* 0x0000000800047213 */ /* 0x000fe20000000000 */
[----:B------:R-:W-:-:S04]  /*14420*/  IMAD.HI.U32 R2, R3, R11, R2 ;  /* 0x0000000b03027227 */ /* 0x000fc800078e0002 */
[----:B------:R-:W-:Y:S02]  /*14430*/  IMAD.MOV.U32 R3, RZ, RZ, R4 ;  /* 0x000000ffff037224 */ /* 0x000fe400078e0004 */
[----:B------:R-:W-:Y:S02]  /*14440*/  IMAD.MOV.U32 R4, RZ, RZ, R10 ;  /* 0x000000ffff047224 */ /* 0x000fe400078e000a */
[----:B------:R-:W-:-:S04]  /*14450*/  IMAD.HI.U32 R2, R2, R3, RZ ;  /* 0x0000000302027227 */ /* 0x000fc800078e00ff */
[----:B------:R-:W-:Y:S01]  /*14460*/  IMAD R4, R2, R4, R3 ;  /* 0x0000000402047224 */ /* 0x000fe200078e0203 */
[----:B------:R-:W-:Y:S01]  /*14470*/  LOP3.LUT R3, R8, R9, RZ, 0x3c, !PT ;  /* 0x0000000908037212 */ /* 0x000fe200078e3cff */
[----:B------:R-:W-:-:S03]  /*14480*/  IMAD R6, R6, R8, RZ ;  /* 0x0000000806067224 */ /* 0x000fc600078e02ff */
[----:B------:R-:W-:Y:S01]  /*14490*/  ISETP.GT.U32.AND P1, PT, R5, R4, PT ;  /* 0x000000040500720c */ /* 0x000fe20003f24070 */
[----:B------:R-:W-:Y:S01]  /*144a0*/  IMAD.IADD R17, R17, 0x1, -R6 ;  /* 0x0000000111117824 */ /* 0x000fe200078e0a06 */
[----:B------:R-:W-:-:S11]  /*144b0*/  ISETP.GE.AND P2, PT, R3, RZ, PT ;  /* 0x000000ff0300720c */ /* 0x000fd60003f46270 */
[----:B------:R-:W-:Y:S02]  /*144c0*/  @!P1 IMAD.IADD R4, R4, 0x1, -R5 ;  /* 0x0000000104049824 */ /* 0x000fe400078e0a05 */
[----:B------:R-:W-:Y:S01]  /*144d0*/  @!P1 VIADD R2, R2, 0x1 ;  /* 0x0000000102029836 */ /* 0x000fe20000000000 */
[----:B------:R-:W-:Y:S02]  /*144e0*/  ISETP.NE.AND P1, PT, R9, RZ, PT ;  /* 0x000000ff0900720c */ /* 0x000fe40003f25270 */
[----:B------:R-:W-:-:S13]  /*144f0*/  ISETP.GE.U32.AND P0, PT, R4, R5, PT ;  /* 0x000000050400720c */ /* 0x000fda0003f06070 */
[----:B------:R-:W-:-:S04]  /*14500*/  @P0 VIADD R2, R2, 0x1 ;  /* 0x0000000102020836 */ /* 0x000fc80000000000 */
[----:B------:R-:W-:Y:S01]  /*14510*/  @!P2 IMAD.MOV R2, RZ, RZ, -R2 ;  /* 0x000000ffff02a224 */ /* 0x000fe200078e0a02 */
[----:B------:R-:W-:-:S04]  /*14520*/  @!P1 LOP3.LUT R2, RZ, R9, RZ, 0x33, !PT ;  /* 0x00000009ff029212 */ /* 0x000fc800078e33ff */
[----:B------:R-:W-:-:S05]  /*14530*/  IADD3 R18, -R2, RZ, RZ ;  /* 0x000000ff02127210 */ /* 0x000fca0007ffe1ff */
[C---:B------:R-:W-:Y:S02]  /*14540*/  IMAD R18, R9.reuse, R18, R8 ;  /* 0x0000001209127224 */ /* 0x040fe400078e0208 */
[----:B------:R-:W-:-:S04]  /*14550*/  IMAD R9, R9, 0x1000000, R2 ;  /* 0x0100000009097824 */ /* 0x000fc800078e0202 */
[----:B------:R-:W-:Y:S01]  /*14560*/  IMAD R18, R18, 0x10000, R9 ;  /* 0x0001000012127824 */ /* 0x000fe200078e0209 */
[----:B------:R-:W-:Y:S06]  /*14570*/  BRA `(.L_x_806) ;  /* 0x00000000000c7947 */ /* 0x000fec0003800000 */
.L_x_803:
[----:B------:R-:W-:Y:S02]  /*14580*/  IMAD.MOV.U32 R17, RZ, RZ, RZ ;  /* 0x000000ffff117224 */ /* 0x000fe400078e00ff */
[----:B------:R-:W-:Y:S02]  /*14590*/  IMAD.U32 R16, RZ, RZ, UR6 ;  /* 0x00000006ff107e24 */ /* 0x000fe4000f8e00ff */
[----:B------:R-:W-:-:S07]  /*145a0*/  IMAD.MOV.U32 R18, RZ, RZ, RZ ;  /* 0x000000ffff127224 */ /* 0x000fce00078e00ff */
.L_x_806:
[----:B------:R-:W-:-:S13]  /*145b0*/  ISETP.NE.AND P0, PT, R7, RZ, PT ;  /* 0x000000ff0700720c */ /* 0x000fda0003f05270 */
[----:B------:R-:W0:Y:S01]  /*145c0*/  @!P0 S2R R3, SR_CgaCtaId ;  /* 0x0000000000038919 */ /* 0x000e220000008800 */
[----:B------:R-:W-:-:S04]  /*145d0*/  @!P0 MOV R2, 0x400 ;  /* 0x0000040000028802 */ /* 0x000fc80000000f00 */
[----:B0-----:R-:W-:-:S05]  /*145e0*/  @!P0 LEA R2, R3, R2, 0x18 ;  /* 0x0000000203028211 */ /* 0x001fca00078ec0ff */
[----:B------:R2:W-:Y:S01]  /*145f0*/  @!P0 STS.128 [R2+0x228d0], R16 ;  /* 0x0228d01002008388 */ /* 0x0005e20000000c00 */
[----:B------:R-:W-:Y:S06]  /*14600*/  BAR.ARV 0x5, 0x180 ;  /* 0x0146000000007b1d */ /* 0x000fec0000002000 */
.L_x_801:
[----:B------:R3:W-:Y:S01]  /*14610*/  STL [R1+0x24], RZ ;  /* 0x000024ff01007387 */ /* 0x0007e20000100800 */
[----:B------:R-:W-:Y:S01]  /*14620*/  ULDC UR4, c[0x0][0xc3c] ;  /* 0x00030f0000047ab9 */ /* 0x000fe20000000800 */
[----:B------:R-:W-:Y:S01]  /*14630*/  IMAD.MOV.U32 R25, RZ, RZ, 0x1 ;  /* 0x00000001ff197424 */ /* 0x000fe200078e00ff */
[----:B-1----:R-:W-:Y:S02]  /*14640*/  ISETP.GE.AND P0, PT, R19, UR4, PT ;  /* 0x0000000413007c0c */ /* 0x002fe4000bf06270 */
[----:B------:R-:W-:-:S11]  /*14650*/  MOV R24, RZ ;  /* 0x000000ff00187202 */ /* 0x000fd60000000f00 */
[----:B---3--:R-:W-:Y:S05]  /*14660*/  @P0 BRA `(.L_x_807) ;  /* 0x0000006000340947 */ /* 0x008fea0003800000 */
[----:B------:R-:W1:Y:S01]  /*14670*/  S2UR UR5, SR_CgaCtaId ;  /* 0x00000000000579c3 */ /* 0x000e620000008800 */
[C---:B--2---:R-:W-:Y:S01]  /*14680*/  IMAD.SHL.U32 R2, R0.reuse, 0x8, RZ ;  /* 0x0000000800027824 */ /* 0x044fe200078e00ff */
[----:B------:R-:W-:Y:S01]  /*14690*/  LOP3.LUT R4, R0, 0x7f, RZ, 0xc0, !PT ;  /* 0x0000007f00047812 */ /* 0x000fe200078ec0ff */
[----:B------:R-:W-:Y:S01]  /*146a0*/  UMOV UR4, 0x400 ;  /* 0x0000040000047882 */ /* 0x000fe20000000000 */
[----:B------:R2:W-:Y:S01]  /*146b0*/  STL [R1+0x24], RZ ;  /* 0x000024ff01007387 */ /* 0x0005e20000100800 */
[----:B------:R-:W-:Y:S01]  /*146c0*/  BSSY B8, `(.L_x_807) ;  /* 0x0000607000087945 */ /* 0x000fe20003800000 */
[----:B0-----:R-:W-:Y:S01]  /*146d0*/  LOP3.LUT R3, R2, 0x1f8, RZ, 0xc0, !PT ;  /* 0x000001f802037812 */ /* 0x001fe200078ec0ff */
[----:B------:R-:W-:Y:S01]  /*146e0*/  IMAD.SHL.U32 R28, R4, 0x8, RZ ;  /* 0x00000008041c7824 */ /* 0x000fe200078e00ff */
[----:B------:R-:W-:Y:S01]  /*146f0*/  LOP3.LUT R2, R2, 0x38, RZ, 0xc0, !PT ;  /* 0x0000003802027812 */ /* 0x000fe200078ec0ff */
[----:B------:R-:W-:Y:S01]  /*14700*/  IMAD.MOV.U32 R26, RZ, RZ, 0x1 ;  /* 0x00000001ff1a7424 */ /* 0x000fe200078e00ff */
[----:B------:R-:W-:Y:S01]  /*14710*/  LOP3.LUT R3, R3, 0x38, R0, 0x78, !PT ;  /* 0x0000003803037812 */ /* 0x000fe200078e7800 */
[----:B------:R-:W-:Y:S01]  /*14720*/  IMAD.SHL.U32 R0, R0, 0x10, RZ ;  /* 0x0000001000007824 */ /* 0x000fe200078e00ff */
[----:B------:R-:W-:Y:S01]  /*14730*/  ULDC.64 UR38, c[0x0][0x198] ;  /* 0x0000660000267ab9 */ /* 0x000fe20000000a00 */
[----:B------:R-:W-:Y:S01]  /*14740*/  IMAD.MOV.U32 R23, RZ, RZ, RZ ;  /* 0x000000ffff177224 */ /* 0x000fe200078e00ff */
[----:B------:R-:W-:Y:S01]  /*14750*/  LOP3.LUT R28, R3, 0x200, R28, 0xf8, !PT ;  /* 0x00000200031c7812 */ /* 0x000fe200078ef81c */
[----:B------:R-:W-:Y:S01]  /*14760*/  IMAD.MOV.U32 R24, RZ, RZ, RZ ;  /* 0x000000ffff187224 */ /* 0x000fe200078e00ff */
[----:B------:R-:W-:Y:S01]  /*14770*/  SHF.R.U32.HI R3, RZ, 0x3, R4 ;  /* 0x00000003ff037819 */ /* 0x000fe20000011604 */
[----:B------:R-:W-:Y:S01]  /*14780*/  IMAD.MOV.U32 R25, RZ, RZ, 0x1 ;  /* 0x00000001ff197424 */ /* 0x000fe200078e00ff */
[----:B------:R-:W-:Y:S01]  /*14790*/  LOP3.LUT R4, R37, 0x2, RZ, 0xfc, !PT ;  /* 0x0000000225047812 */ /* 0x000fe200078efcff */
[----:B------:R-:W-:Y:S01]  /*147a0*/  ULDC UR36, c[0x0][0xc] ;  /* 0x0000030000247ab9 */ /* 0x000fe20000000800 */
[----:B------:R-:W-:-:S02]  /*147b0*/  LOP3.LUT R3, R3, 0x70, R0, 0xf8, !PT ;  /* 0x0000007003037812 */ /* 0x000fc400078ef800 */
[C---:B------:R-:W-:Y:S01]  /*147c0*/  LOP3.LUT R0, R2.reuse, 0x40, RZ, 0xfc, !PT ;  /* 0x0000004002007812 */ /* 0x040fe200078efcff */
[----:B-1----:R-:W-:Y:S01]  /*147d0*/  ULEA UR4, UR5, UR4, 0x18 ;  /* 0x0000000405047291 */ /* 0x002fe2000f8ec03f */
[C---:B------:R-:W-:Y:S02]  /*147e0*/  LOP3.LUT R3, R2.reuse, 0x80, RZ, 0xfc, !PT ;  /* 0x0000008002037812 */ /* 0x040fe400078efcff */
[----:B------:R-:W-:-:S03]  /*147f0*/  LOP3.LUT R2, R2, 0xc0, RZ, 0xfc, !PT ;  /* 0x000000c002027812 */ /* 0x000fc600078efcff */
[----:B------:R-:W-:-:S05]  /*14800*/  IMAD.U32 R22, RZ, RZ, UR4 ;  /* 0x00000004ff167e24 */ /* 0x000fca000f8e00ff */
[----:B------:R-:W-:-:S05]  /*14810*/  LEA R0, R28, R22, 0x1 ;  /* 0x000000161c007211 */ /* 0x000fca00078e08ff */
[----:B------:R2:W-:Y:S02]  /*14820*/  STL [R1+0x4], R0 ;  /* 0x0000040001007387 */ /* 0x0005e40000100800 */
.L_x_908:
[----:B------:R-:W0:Y:S02]  /*14830*/  LDC.64 R34, c[0x0][0xc88] ;  /* 0x00032200ff227b82 */ /* 0x000e240000000a00 */
[----:B0-----:R-:W-:-:S06]  /*14840*/  IMAD.WIDE R34, R19, 0x4, R34 ;  /* 0x0000000413227825 */ /* 0x001fcc00078e0222 */
[----:B--2---:R-:W2:Y:S01]  /*14850*/  LDG.E R34, desc[UR40][R34.64] ;  /* 0x0000002822227981 */ /* 0x004ea2000c1e1900 */
[----:B------:R-:W-:Y:S05]  /*14860*/  YIELD ;  /* 0x0000000000007946 */ /* 0x000fea0003800000 */
[----:B------:R-:W-:Y:S01]  /*14870*/  ULDC.64 UR4, c[0x0][0xa28] ;  /* 0x00028a0000047ab9 */ /* 0x000fe20000000a00 */
[----:B------:R-:W-:Y:S01]  /*14880*/  IMAD.MOV.U32 R30, RZ, RZ, RZ ;  /* 0x000000ffff1e7224 */ /* 0x000fe200078e00ff */
[----:B------:R-:W-:Y:S01]  /*14890*/  ISETP.NE.U32.AND P0, PT, RZ, UR4, PT ;  /* 0x00000004ff007c0c */ /* 0x000fe2000bf05070 */
[----:B-1----:R-:W-:Y:S01]  /*148a0*/  IMAD.MOV.U32 R6, RZ, RZ, RZ ;  /* 0x000000ffff067224 */ /* 0x002fe200078e00ff */
[----:B------:R-:W-:Y:S01]  /*148b0*/  ULDC.64 UR8, c[0x0][0xa18] ;  /* 0x0002860000087ab9 */ /* 0x000fe20000000a00 */
[----:B------:R-:W-:Y:S01]  /*148c0*/  ULDC.64 UR6, c[0x0][0xa10] ;  /* 0x0002840000067ab9 */ /* 0x000fe20000000a00 */
[----:B------:R-:W-:-:S02]  /*148d0*/  ISETP.NE.AND.EX P0, PT, RZ, UR5, PT, P0 ;  /* 0x00000005ff007c0c */ /* 0x000fc4000bf05300 */
[----:B--2---:R-:W-:-:S11]  /*148e0*/  SHF.R.S32.HI R0, RZ, 0x1f, R34 ;  /* 0x0000001fff007819 */ /* 0x004fd60000011422 */
[C---:B------:R-:W-:Y:S01]  /*148f0*/  @P0 LEA R2, P1, R34.reuse, UR4, 0x2 ;  /* 0x0000000422020c11 */ /* 0x040fe2000f8210ff */
[C---:B------:R-:W-:Y:S01]  /*14900*/  IMAD.SHL.U32 R31, R34.reuse, 0x4, RZ ;  /* 0x00000004221f7824 */ /* 0x040fe200078e00ff */
[C-C-:B------:R-:W-:Y:S01]  /*14910*/  SHF.L.U64.HI R32, R34.reuse, 0x2, R0.reuse ;  /* 0x0000000222207819 */ /* 0x140fe20000010200 */
[----:B------:R0:W-:Y:S01]  /*14920*/  STL [R1+0x14], R0 ;  /* 0x0000140001007387 */ /* 0x0001e20000100800 */
[----:B------:R-:W-:Y:S01]  /*14930*/  @P0 LEA.HI.X R3, R34, UR5, R0, 0x2, P1 ;  /* 0x0000000522030c11 */ /* 0x000fe200088f1400 */
[----:B------:R-:W-:-:S04]  /*14940*/  ULDC.64 UR4, c[0x0][0xa00] ;  /* 0x0002800000047ab9 */ /* 0x000fc80000000a00 */
[----:B------:R1:W5:Y:S01]  /*14950*/  @P0 LDG.E R30, desc[UR40][R2.64] ;  /* 0x00000028021e0981 */ /* 0x000362000c1e1900 */
[----:B------:R-:W-:Y:S02]  /*14960*/  ISETP.NE.U32.AND P0, PT, RZ, UR4, PT ;  /* 0x00000004ff007c0c */ /* 0x000fe4000bf05070 */
[----:B------:R-:W-:Y:S01]  /*14970*/  ISETP.NE.U32.AND P1, PT, RZ, UR8, PT ;  /* 0x00000008ff007c0c */ /* 0x000fe2000bf25070 */
[----:B0-----:R-:W-:Y:S01]  /*14980*/  IMAD.MOV.U32 R0, RZ, RZ, RZ ;  /* 0x000000ffff007224 */ /* 0x001fe200078e00ff */
[----:B------:R-:W-:Y:S02]  /*14990*/  ISETP.NE.AND.EX P0, PT, RZ, UR5, PT, P0 ;  /* 0x00000005ff007c0c */ /* 0x000fe4000bf05300 */
[----:B------:R-:W-:Y:S02]  /*149a0*/  ISETP.NE.AND.EX P1, PT, RZ, UR9, PT, P1 ;  /* 0x00000009ff007c0c */ /* 0x000fe4000bf25310 */
[----:B------:R-:W-:Y:S02]  /*149b0*/  ISETP.NE.U32.AND P2, PT, RZ, UR6, PT ;  /* 0x00000006ff007c0c */ /* 0x000fe4000bf45070 */
[----:B-1----:R-:W-:-:S02]  /*149c0*/  IADD3 R2, P3, R31, UR4, RZ ;  /* 0x000000041f027c10 */ /* 0x002fc4000ff7e0ff */
[----:B------:R-:W-:Y:S02]  /*149d0*/  ISETP.NE.AND.EX P2, PT, RZ, UR7, PT, P2 ;  /* 0x00000007ff007c0c */ /* 0x000fe4000bf45320 */
[----:B------:R-:W-:Y:S02]  /*149e0*/  IADD3.X R3, R32, UR5, RZ, P3, !PT ;  /* 0x0000000520037c10 */ /* 0x000fe40009ffe4ff */
[----:B---3--:R-:W-:-:S03]  /*149f0*/  IADD3 R4, P4, R31, UR6, RZ ;  /* 0x000000061f047c10 */ /* 0x008fc6000ff9e0ff */
[----:B------:R-:W2:Y:S01]  /*14a00*/  @P0 LDG.E R6, desc[UR40][R2.64] ;  /* 0x0000002802060981 */ /* 0x000ea2000c1e1900 */
[----:B------:R-:W-:Y:S01]  /*14a10*/  ULDC UR4, c[0x0][0x288] ;  /* 0x0000a20000047ab9 */ /* 0x000fe20000000800 */
[----:B------:R-:W-:Y:S01]  /*14a20*/  IADD3.X R5, R32, UR7, RZ, P4, !PT ;  /* 0x0000000720057c10 */ /* 0x000fe2000a7fe4ff */
[----:B------:R-:W-:Y:S01]  /*14a30*/  IMAD.U32 R8, RZ, RZ, UR4 ;  /* 0x00000004ff087e24 */ /* 0x000fe2000f8e00ff */
[----:B------:R-:W-:-:S03]  /*14a40*/  ULDC.64 UR4, c[0x0][0x418] ;  /* 0x0001060000047ab9 */ /* 0x000fc60000000a00 */
[----:B------:R-:W5:Y:S04]  /*14a50*/  @P2 LDG.E R0, desc[UR40][R4.64] ;  /* 0x0000002804002981 */ /* 0x000f68000c1e1900 */
[----:B--2---:R0:W-:Y:S02]  /*14a60*/  STL [R1+0xc], R6 ;  /* 0x00000c0601007387 */ /* 0x0041e40000100800 */
[----:B0-----:R-:W-:-:S04]  /*14a70*/  @P1 IADD3 R6, P3, R31, UR8, RZ ;  /* 0x000000081f061c10 */ /* 0x001fc8000ff7e0ff */
[----:B------:R-:W-:-:S05]  /*14a80*/  @P1 IADD3.X R7, R32, UR9, RZ, P3, !PT ;  /* 0x0000000920071c10 */ /* 0x000fca0009ffe4ff */
[----:B------:R0:W2:Y:S01]  /*14a90*/  @P1 LDG.E R8, desc[UR40][R6.64] ;  /* 0x0000002806081981 */ /* 0x0000a2000c1e1900 */
[----:B------:R-:W-:-:S03]  /*14aa0*/  UISETP.NE.U32.AND UP0, UPT, UR4, URZ, UPT ;  /* 0x0000003f0400728c */ /* 0x000fc6000bf05070 */
[----:B------:R-:W-:Y:S01]  /*14ab0*/  ULDC UR4, c[0x0][0x424] ;  /* 0x0001090000047ab9 */ /* 0x000fe20000000800 */
[----:B------:R-:W-:-:S03]  /*14ac0*/  UISETP.NE.AND.EX UP0, UPT, UR5, URZ, UPT, UP0 ;  /* 0x0000003f0500728c */ /* 0x000fc6000bf05300 */
[----:B------:R-:W-:Y:S01]  /*14ad0*/  ULDC UR5, c[0x0][0x2f0] ;  /* 0x0000bc0000057ab9 */ /* 0x000fe20000000800 */
[----:B------:R-:W-:-:S04]  /*14ae0*/  USEL UR4, UR4, 0x1, UP0 ;  /* 0x0000000104047887 */ /* 0x000fc80008000000 */
[----:B------:R-:W-:-:S03]  /*14af0*/  UIMAD UR4, UR4, UR5, URZ ;  /* 0x00000005040472a4 */ /* 0x000fc6000f8e023f */
[----:B------:R-:W-:Y:S02]  /*14b00*/  ULDC UR5, c[0x0][0x348] ;  /* 0x0000d20000057ab9 */ /* 0x000fe40000000800 */
[----:B0-----:R-:W-:Y:S01]  /*14b10*/  IMAD.U32 R6, RZ, RZ, UR5 ;  /* 0x00000005ff067e24 */ /* 0x001fe2000f8e00ff */
[----:B--2---:R0:W-:Y:S02]  /*14b20*/  STL [R1+0x18], R8 ;  /* 0x0000180801007387 */ /* 0x0041e40000100800 */
[----:B0-----:R-:W-:Y:S01]  /*14b30*/  IMAD.U32 R8, RZ, RZ, UR4 ;  /* 0x00000004ff087e24 */ /* 0x001fe2000f8e00ff */
[----:B----4-:R-:W-:Y:S06]  /*14b40*/  @P1 BRA `(.L_x_808) ;  /* 0x0000000000141947 */ /* 0x010fec0003800000 */
[----:B------:R-:W-:Y:S05]  /*14b50*/  @!P0 BRA `(.L_x_808) ;  /* 0x0000000000108947 */ /* 0x000fea0003800000 */
[----:B------:R-:W2:Y:S04]  /*14b60*/  LDG.E R7, desc[UR40][R2.64] ;  /* 0x0000002802077981 */ /* 0x000ea8000c1e1900 */
[----:B------:R-:W2:Y:S02]  /*14b70*/  LDG.E R10, desc[UR40][R2.64+0x4] ;  /* 0x00000428020a7981 */ /* 0x000ea4000c1e1900 */
[----:B--2---:R-:W-:-:S05]  /*14b80*/  IMAD.IADD R2, R10, 0x1, -R7 ;  /* 0x000000010a027824 */ /* 0x004fca00078e0a07 */
[----:B------:R0:W-:Y:S02]  /*14b90*/  STL [R1+0x18], R2 ;  /* 0x0000180201007387 */ /* 0x0001e40000100800 */
.L_x_808:
[----:B------:R-:W-:Y:S01]  /*14ba0*/  ULDC.64 UR4, c[0x0][0xa20] ;  /* 0x0002880000047ab9 */ /* 0x000fe20000000a00 */
[C---:B------:R-:W-:Y:S02]  /*14bb0*/  LOP3.LUT R7, R18.reuse, 0xff000000, RZ, 0xc0, !PT ;  /* 0xff00000012077812 */ /* 0x040fe400078ec0ff */
[----:B------:R-:W-:Y:S02]  /*14bc0*/  ISETP.NE.U32.AND P0, PT, RZ, UR4, PT ;  /* 0x00000004ff007c0c */ /* 0x000fe4000bf05070 */
[----:B------:R-:W-:Y:S02]  /*14bd0*/  SHF.R.U32.HI R7, RZ, 0x8, R7 ;  /* 0x00000008ff077819 */ /* 0x000fe40000011607 */
[----:B------:R-:W-:Y:S02]  /*14be0*/  ISETP.NE.AND.EX P0, PT, RZ, UR5, PT, P0 ;  /* 0x00000005ff007c0c */ /* 0x000fe4000bf05300 */
[C---:B0-----:R-:W-:Y:S02]  /*14bf0*/  LOP3.LUT R2, R18.reuse, 0xff0000, RZ, 0xc0, !PT ;  /* 0x00ff000012027812 */ /* 0x041fe400078ec0ff */
[----:B------:R-:W-:-:S02]  /*14c00*/  LOP3.LUT R18, R18, 0xffff, RZ, 0xc0, !PT ;  /* 0x0000ffff12127812 */ /* 0x000fc400078ec0ff */
[----:B------:R-:W-:Y:S02]  /*14c10*/  LEA.HI R7, R2, R7, RZ, 0x10 ;  /* 0x0000000702077211 */ /* 0x000fe400078f80ff */
[----:B------:R-:W-:-:S05]  /*14c20*/  MOV R27, R34 ;  /* 0x00000022001b7202 */ /* 0x000fca0000000f00 */
[----:B------:R-:W-:Y:S05]  /*14c30*/  @!P0 BRA `(.L_x_809) ;  /* 0x0000000000108947 */ /* 0x000fea0003800000 */
[----:B------:R-:W-:-:S04]  /*14c40*/  IADD3 R2, P0, R31, UR4, RZ ;  /* 0x000000041f027c10 */ /* 0x000fc8000ff1e0ff */
[----:B------:R-:W-:-:S05]  /*14c50*/  IADD3.X R3, R32, UR5, RZ, P0, !PT ;  /* 0x0000000520037c10 */ /* 0x000fca00087fe4ff */
[----:B------:R0:W5:Y:S01]  /*14c60*/  LDG.E R8, desc[UR40][R2.64] ;  /* 0x0000002802087981 */ /* 0x000162000c1e1900 */
[----:B------:R-:W-:Y:S05]  /*14c70*/  BRA `(.L_x_810) ;  /* 0x0000000000247947 */ /* 0x000fea0003800000 */
.L_x_809:
[----:B------:R-:W-:Y:S02]  /*14c80*/  ULDC.64 UR4, c[0x0][0xa08] ;  /* 0x0002820000047ab9 */ /* 0x000fe40000000a00 */
[----:B------:R-:W-:-:S04]  /*14c90*/  ISETP.NE.U32.AND P0, PT, RZ, UR4, PT ;  /* 0x00000004ff007c0c */ /* 0x000fc8000bf05070 */
[----:B------:R-:W-:-:S13]  /*14ca0*/  ISETP.NE.AND.EX P0, PT, RZ, UR5, PT, P0 ;  /* 0x00000005ff007c0c */ /* 0x000fda000bf05300 */
[----:B------:R-:W-:Y:S05]  /*14cb0*/  @!P0 BRA `(.L_x_810) ;  /* 0x0000000000148947 */ /* 0x000fea0003800000 */
[----:B------:R-:W0:Y:S02]  /*14cc0*/  LDC.64 R2, c[0x0][0xa08] ;  /* 0x00028200ff027b82 */ /* 0x000e240000000a00 */
[----:B0-----:R-:W-:-:S05]  /*14cd0*/  IMAD.WIDE R2, R27, 0x4, R2 ;  /* 0x000000041b027825 */ /* 0x001fca00078e0202 */
[----:B------:R-:W2:Y:S04]  /*14ce0*/  LDG.E R8, desc[UR40][R2.64] ;  /* 0x0000002802087981 */ /* 0x000ea8000c1e1900 */
[----:B------:R-:W2:Y:S02]  /*14cf0*/  LDG.E R2, desc[UR40][R2.64+0x4] ;  /* 0x0000042802027981 */ /* 0x000ea4000c1e1900 */
[----:B--2---:R-:W-:-:S07]  /*14d00*/  IMAD.IADD R8, R2, 0x1, -R8 ;  /* 0x0000000102087824 */ /* 0x004fce00078e0a08 */
.L_x_810:
[----:B0-----:R-:W2:Y:S04]  /*14d10*/  @P2 LDG.E R2, desc[UR40][R4.64] ;  /* 0x0000002804022981 */ /* 0x001ea8000c1e1900 */
[----:B------:R0:W2:Y:S01]  /*14d20*/  @P2 LDG.E R4, desc[UR40][R4.64+0x4] ;  /* 0x0000042804042981 */ /* 0x0000a2000c1e1900 */
[----:B-----5:R-:W-:Y:S01]  /*14d30*/  IMAD.IADD R8, R8, 0x1, -R30 ;  /* 0x0000000108087824 */ /* 0x020fe200078e0a1e */
[----:B------:R-:W-:Y:S01]  /*14d40*/  BSSY B0, `(.L_x_811) ;  /* 0x000002a000007945 */ /* 0x000fe20003800000 */
[----:B------:R-:W-:Y:S02]  /*14d50*/  LOP3.LUT R29, R7, 0xff, RZ, 0xc0, !PT ;  /* 0x000000ff071d7812 */ /* 0x000fe400078ec0ff */
[----:B0-----:R-:W-:Y:S01]  /*14d60*/  SHF.R.U32.HI R5, RZ, 0x10, R7 ;  /* 0x00000010ff057819 */ /* 0x001fe20000011607 */
[----:B--2---:R-:W-:-:S04]  /*14d70*/  @P2 IMAD.IADD R6, R4, 0x1, -R2 ;  /* 0x0000000104062824 */ /* 0x004fc800078e0a02 */
[----:B------:R-:W-:-:S04]  /*14d80*/  IMAD.IADD R3, R8, 0x1, R6 ;  /* 0x0000000108037824 */ /* 0x000fc800078e0206 */
[C---:B------:R-:W-:Y:S01]  /*14d90*/  VIADD R4, R3.reuse, 0x5f ;  /* 0x0000005f03047836 */ /* 0x040fe20000000000 */
[----:B------:R-:W-:Y:S01]  /*14da0*/  ISETP.GE.AND P1, PT, R3, 0x1, PT ;  /* 0x000000010300780c */ /* 0x000fe20003f26270 */
[----:B------:R0:W-:Y:S02]  /*14db0*/  STL [R1+0x8], R3 ;  /* 0x0000080301007387 */ /* 0x0001e40000100800 */
[----:B------:R-:W-:-:S05]  /*14dc0*/  IMAD.HI R4, R4, 0x2aaaaaab, RZ ;  /* 0x2aaaaaab04047827 */ /* 0x000fca00078e02ff */
[----:B------:R-:W-:Y:S01]  /*14dd0*/  SHF.R.U32.HI R2, RZ, 0x1f, R4 ;  /* 0x0000001fff027819 */ /* 0x000fe20000011604 */
[----:B0-----:R-:W-:-:S03]  /*14de0*/  IMAD.MOV.U32 R3, RZ, RZ, RZ ;  /* 0x000000ffff037224 */ /* 0x001fc600078e00ff */
[----:B------:R-:W-:Y:S01]  /*14df0*/  LEA.HI.SX32 R4, R4, R2, 0x1c ;  /* 0x0000000204047211 */ /* 0x000fe200078fe2ff */
[----:B------:R-:W-:Y:S06]  /*14e00*/  @!P1 BRA `(.L_x_812) ;  /* 0x0000000000749947 */ /* 0x000fec0003800000 */
[----:B------:R-:W-:Y:S01]  /*14e10*/  ISETP.NE.AND P0, PT, R5, RZ, PT ;  /* 0x000000ff0500720c */ /* 0x000fe20003f05270 */
[----:B------:R-:W-:-:S03]  /*14e20*/  ULDC UR4, c[0x0][0x9f0] ;  /* 0x00027c0000047ab9 */ /* 0x000fc60000000800 */
[----:B------:R-:W-:-:S04]  /*14e30*/  SEL R7, R5, UR4, P0 ;  /* 0x0000000405077c07 */ /* 0x000fc80008000000 */
[----:B------:R-:W-:Y:S02]  /*14e40*/  IABS R10, R7 ;  /* 0x00000007000a7213 */ /* 0x000fe40000000000 */
[----:B------:R-:W-:Y:S02]  /*14e50*/  IADD3 R9, R7, -0x1, R4 ;  /* 0xffffffff07097810 */ /* 0x000fe40007ffe004 */
[----:B------:R-:W0:Y:S08]  /*14e60*/  I2F.RP R2, R10 ;  /* 0x0000000a00027306 */ /* 0x000e300000209400 */
[----:B0-----:R-:W0:Y:S02]  /*14e70*/  MUFU.RCP R2, R2 ;  /* 0x0000000200027308 */ /* 0x001e240000001000 */
[----:B0-----:R-:W-:-:S06]  /*14e80*/  VIADD R2, R2, 0xffffffe ;  /* 0x0ffffffe02027836 */ /* 0x001fcc0000000000 */
[----:B------:R0:W1:Y:S02]  /*14e90*/  F2I.FTZ.U32.TRUNC.NTZ R3, R2 ;  /* 0x0000000200037305 */ /* 0x000064000021f000 */
[----:B0-----:R-:W-:-:S04]  /*14ea0*/  LOP3.LUT R2, R9, R7, RZ, 0x3c, !PT ;  /* 0x0000000709027212 */ /* 0x001fc800078e3cff */
[----:B------:R-:W-:Y:S01]  /*14eb0*/  ISETP.GE.AND P4, PT, R2, RZ, PT ;  /* 0x000000ff0200720c */ /* 0x000fe20003f86270 */
[----:B-1----:R-:W-:-:S04]  /*14ec0*/  IMAD.MOV R2, RZ, RZ, -R3 ;  /* 0x000000ffff027224 */ /* 0x002fc800078e0a03 */
[----:B------:R-:W-:Y:S01]  /*14ed0*/  IMAD R11, R2, R10, RZ ;  /* 0x0000000a020b7224 */ /* 0x000fe200078e02ff */
[----:B------:R-:W-:-:S05]  /*14ee0*/  MOV R2, RZ ;  /* 0x000000ff00027202 */ /* 0x000fca0000000f00 */
        /* <DEDUP_REMOVED lines=15> */
.L_x_812:
[----:B------:R-:W-:Y:S05]  /*14fe0*/  BSYNC B0 ;  /* 0x0000000000007941 */ /* 0x000fea0003800000 */
.L_x_811:
[-C--:B------:R-:W-:Y:S01]  /*14ff0*/  IMAD R2, R29, R3.reuse, RZ ;  /* 0x000000031d027224 */ /* 0x080fe200078e02ff */
[----:B------:R-:W-:Y:S04]  /*15000*/  BSSY B0, `(.L_x_813) ;  /* 0x0000131000007945 */ /* 0x000fe80003800000 */
[C---:B------:R-:W-:Y:S01]  /*15010*/  VIADDMNMX R3, R2.reuse, R3, R4, PT ;  /* 0x0000000302037246 */ /* 0x040fe20003800104 */
[----:B------:R-:W-:-:S04]  /*15020*/  IMAD R2, R2, 0x60, -R8 ;  /* 0x0000006002027824 */ /* 0x000fc800078e0a08 */
[----:B------:R-:W-:Y:S01]  /*15030*/  IMAD R3, R3, 0x60, -R8 ;  /* 0x0000006003037824 */ /* 0x000fe200078e0a08 */
[----:B------:R-:W-:-:S04]  /*15040*/  VIMNMX R2, RZ, R2, !PT ;  /* 0x00000002ff027248 */ /* 0x000fc80007fe0100 */
[----:B------:R-:W-:-:S04]  /*15050*/  VIMNMX R3, R3, R6, PT ;  /* 0x0000000603037248 */ /* 0x000fc80003fe0100 */
[----:B------:R-:W-:-:S13]  /*15060*/  ISETP.GT.AND P0, PT, R3, R2, PT ;  /* 0x000000020300720c */ /* 0x000fda0003f04270 */
[----:B------:R-:W-:Y:S02]  /*15070*/  @P0 VIADD R6, R3, 0x5f ;  /* 0x0000005f03060836 */ /* 0x000fe40000000000 */
[----:B------:R-:W-:-:S04]  /*15080*/  IMAD.WIDE.U32 R2, R2, -0x55555555, RZ ;  /* 0xaaaaaaab02027825 */ /* 0x000fc800078e00ff */
[----:B------:R-:W-:Y:S01]  /*15090*/  @P0 IMAD.HI R6, R6, 0x2aaaaaab, RZ ;  /* 0x2aaaaaab06060827 */ /* 0x000fe200078e02ff */
[----:B------:R-:W-:-:S04]  /*150a0*/  SHF.R.U32.HI R7, RZ, 0x6, R3 ;  /* 0x00000006ff077819 */ /* 0x000fc80000011603 */
[----:B------:R-:W-:Y:S01]  /*150b0*/  @P0 SHF.R.U32.HI R3, RZ, 0x1f, R6 ;  /* 0x0000001fff030819 */ /* 0x000fe20000011606 */
[----:B------:R-:W-:-:S03]  /*150c0*/  IMAD.MOV.U32 R2, RZ, RZ, R7 ;  /* 0x000000ffff027224 */ /* 0x000fc600078e0007 */
[----:B------:R-:W-:Y:S02]  /*150d0*/  @P0 LEA.HI.SX32 R2, R6, R3, 0x1c ;  /* 0x0000000306020211 */ /* 0x000fe400078fe2ff */
[----:B------:R-:W-:Y:S02]  /*150e0*/  PLOP3.LUT P0, PT, PT, PT, PT, 0x80, 0x0 ;  /* 0x000000000000781c */ /* 0x000fe40003f0f070 */
[----:B------:R-:W-:-:S13]  /*150f0*/  ISETP.GT.AND P3, PT, R2, R7, PT ;  /* 0x000000070200720c */ /* 0x000fda0003f64270 */
[----:B------:R-:W-:Y:S05]  /*15100*/  @!P3 BRA `(.L_x_814) ;  /* 0x000000100080b947 */ /* 0x000fea0003800000 */
[----:B------:R-:W-:Y:S01]  /*15110*/  UMOV UR4, 0xffffffff ;  /* 0xffffffff00047882 */ /* 0x000fe20000000000 */
[----:B------:R-:W-:Y:S02]  /*15120*/  SEL R6, R27, RZ, !P2 ;  /* 0x000000ff1b067207 */ /* 0x000fe40005000000 */
[----:B------:R-:W-:Y:S05]  /*15130*/  BRA.DIV UR4, `(.L_x_815) ;  /* 0x00000072048c7947 */ /* 0x000fea000b800000 */
[----:B------:R-:W0:Y:S02]  /*15140*/  S2R R3, SR_TID.X ;  /* 0x0000000000037919 */ /* 0x000e240000002100 */
[----:B0-----:R-:W-:-:S04]  /*15150*/  SHF.R.U32.HI R3, RZ, 0x5, R3 ;  /* 0x00000005ff037819 */ /* 0x001fc80000011603 */
[----:B------:R-:W-:-:S05]  /*15160*/  LOP3.LUT R3, R3, 0x3, RZ, 0xc0, !PT ;  /* 0x0000000303037812 */ /* 0x000fca00078ec0ff */
[----:B------:R0:W1:Y:S02]  /*15170*/  SHFL.IDX PT, R14, R3, RZ, 0x1f ;  /* 0x00001fff030e7589 */ /* 0x00006400000e0000 */
.L_x_1004:
[----:B-1----:R-:W-:Y:S02]  /*15180*/  ISETP.NE.AND P0, PT, R14, RZ, PT ;  /* 0x000000ff0e00720c */ /* 0x002fe40003f05270 */
[----:B------:R-:W-:-:S11]  /*15190*/  PLOP3.LUT P6, PT, PT, PT, PT, 0x8, 0x0 ;  /* 0x000000000000781c */ /* 0x000fd60003fce170 */
[----:B------:R-:W-:Y:S05]  /*151a0*/  @P0 BRA `(.L_x_816) ;  /* 0x00000000000c0947 */ /* 0x000fea0003800000 */
[----:B------:R-:W-:-:S03]  /*151b0*/  UMOV UR4, 0xffffffff ;  /* 0xffffffff00047882 */ /* 0x000fc60000000000 */
[----:B------:R-:W-:Y:S05]  /*151c0*/  BRA.DIV UR4, `(.L_x_817) ;  /* 0x00000072049c7947 */ /* 0x000fea000b800000 */
[----:B------:R-:W-:-:S13]  /*151d0*/  ELECT P6, URZ, PT ;  /* 0x00000000003f782f */ /* 0x000fda00038c0000 */
.L_x_816:
[----:B0-----:R-:W2:Y:S01]  /*151e0*/  LDL R3, [R1+0x24] ;  /* 0x0000240001037983 */ /* 0x001ea20000100800 */
[----:B------:R-:W-:Y:S01]  /*151f0*/  BSSY B1, `(.L_x_818) ;  /* 0x0000008000017945 */ /* 0x000fe20003800000 */
[----:B--2---:R-:W-:-:S04]  /*15200*/  IADD3 R3, R3, 0x1, RZ ;  /* 0x0000000103037810 */ /* 0x004fc80007ffe0ff */
[----:B------:R-:W-:-:S04]  /*15210*/  LEA.HI R8, R3, R3, RZ, 0x1 ;  /* 0x0000000303087211 */ /* 0x000fc800078f08ff */
[----:B------:R-:W-:-:S05]  /*15220*/  LOP3.LUT R8, R8, 0xfffffffe, RZ, 0xc0, !PT ;  /* 0xfffffffe08087812 */ /* 0x000fca00078ec0ff */
[----:B------:R-:W-:-:S05]  /*15230*/  IMAD.IADD R3, R3, 0x1, -R8 ;  /* 0x0000000103037824 */ /* 0x000fca00078e0a08 */
[----:B------:R-:W-:-:S04]  /*15240*/  SHF.L.U32 R3, R3, 0x1f, RZ ;  /* 0x0000001f03037819 */ /* 0x000fc800000006ff */
[----:B------:R-:W0:Y:S02]  /*15250*/  SYNCS.PHASECHK.TRANS64.TRYWAIT P0, [R22+URZ+0x22820], R3 ;  /* 0x02282003160075a7 */ /* 0x000e24000800017f */
[----:B0-----:R-:W-:Y:S05]  /*15260*/  @!P0 BRA `(.L_x_819) ;  /* 0x0000007000948947 */ /* 0x001fea0003800000 */
.L_x_1007:
[----:B------:R-:W-:Y:S05]  /*15270*/  BSYNC B1 ;  /* 0x0000000000017941 */ /* 0x000fea0003800000 */
.L_x_818:
[----:B------:R-:W-:Y:S04]  /*15280*/  BSSY B1, `(.L_x_820) ;  /* 0x000007b000017945 */ /* 0x000fe80003800000 */
[----:B------:R-:W-:Y:S05]  /*15290*/  @!P6 BRA `(.L_x_821) ;  /* 0x0000000400e4e947 */ /* 0x000fea0003800000 */
[----:B0-----:R-:W-:Y:S01]  /*152a0*/  IMAD R3, R23, 0x8, R22 ;  /* 0x0000000817037824 */ /* 0x001fe200078e0216 */
[----:B------:R-:W-:Y:S01]  /*152b0*/  SHF.L.U32 R8, R26, 0x1f, RZ ;  /* 0x0000001f1a087819 */ /* 0x000fe200000006ff */
[----:B------:R-:W0:Y:S01]  /*152c0*/  S2R R9, SR_TID.X ;  /* 0x0000000000097919 */ /* 0x000e220000002100 */
[----:B------:R-:W-:Y:S02]  /*152d0*/  BSSY B2, `(.L_x_822) ;  /* 0x0000005000027945 */ /* 0x000fe40003800000 */
[----:B------:R-:W1:Y:S01]  /*152e0*/  SYNCS.PHASECHK.TRANS64.TRYWAIT P0, [R3+URZ+0x228a0], R8 ;  /* 0x0228a008030075a7 */ /* 0x000e62000800017f */
[----:B0-----:R-:W-:-:S04]  /*152f0*/  LOP3.LUT R9, R9, 0x7f, RZ, 0xc0, !PT ;  /* 0x0000007f09097812 */ /* 0x001fc800078ec0ff */
[----:B------:R-:W-:Y:S01]  /*15300*/  ISETP.NE.AND P2, PT, R9, RZ, PT ;  /* 0x000000ff0900720c */ /* 0x000fe20003f45270 */
[----:B-1----:R-:W-:-:S12]  /*15310*/  @!P0 BRA `(.L_x_823) ;  /* 0x00000070007c8947 */ /* 0x002fd80003800000 */
.L_x_1008:
[----:B------:R-:W-:Y:S05]  /*15320*/  BSYNC B2 ;  /* 0x0000000000027941 */ /* 0x000fea0003800000 */
.L_x_822:
[----:B------:R-:W-:Y:S04]  /*15330*/  BSSY B2, `(.L_x_824) ;  /* 0x0000009000027945 */ /* 0x000fe80003800000 */
[----:B------:R-:W-:Y:S05]  /*15340*/  @P2 BRA `(.L_x_825) ;  /* 0x00000000001c2947 */ /* 0x000fea0003800000 */
[----:B------:R-:W1:Y:S01]  /*15350*/  S2R R10, SR_TID.X ;  /* 0x00000000000a7919 */ /* 0x000e620000002100 */
[----:B------:R-:W-:-:S04]  /*15360*/  IMAD.MOV.U32 R9, RZ, RZ, 0x3000 ;  /* 0x00003000ff097424 */ /* 0x000fc800078e00ff */
[----:B------:R2:W-:Y:S01]  /*15370*/  SYNCS.ARRIVE.TRANS64 RZ, [R3+URZ+0x22890], R9 ;  /* 0x0228900903ff79a7 */ /* 0x0005e2000800003f */
[----:B-1----:R-:W-:-:S04]  /*15380*/  LOP3.LUT R10, R10, 0x1f, RZ, 0xc0, !PT ;  /* 0x0000001f0a0a7812 */ /* 0x002fc800078ec0ff */
[----:B------:R-:W-:-:S13]  /*15390*/  ISETP.NE.AND P0, PT, R10, RZ, PT ;  /* 0x000000ff0a00720c */ /* 0x000fda0003f05270 */
[----:B--2---:R-:W-:Y:S05]  /*153a0*/  @!P0 BRA `(.L_x_825) ;  /* 0x0000000000048947 */ /* 0x004fea0003800000 */
[----:B------:R-:W-:Y:S01]  /*153b0*/  BPT.TRAP 0x1 ;  /* 0x000000040000795c */ /* 0x000fe20000300000 */
.L_x_825:
[----:B------:R-:W-:Y:S05]  /*153c0*/  BSYNC B2 ;  /* 0x0000000000027941 */ /* 0x000fea0003800000 */
.L_x_824:
[----:B------:R-:W-:Y:S01]  /*153d0*/  IMAD.MOV.U32 R14, RZ, RZ, RZ ;  /* 0x000000ffff0e7224 */ /* 0x000fe200078e00ff */
[----:B------:R-:W-:Y:S01]  /*153e0*/  UIADD3 UR4, UP0, UR38, 0x570, URZ ;  /* 0x0000057026047890 */ /* 0x000fe2000ff1e03f */
[----:B------:R-:W-:Y:S01]  /*153f0*/  IMAD R9, R2, 0x60, R0 ;  /* 0x0000006002097824 */ /* 0x000fe200078e0200 */
[----:B------:R-:W-:Y:S01]  /*15400*/  PLOP3.LUT P0, PT, PT, PT, PT, 0x80, 0x0 ;  /* 0x000000000000781c */ /* 0x000fe20003f0f070 */
[----:B------:R-:W-:Y:S01]  /*15410*/  IMAD R10, R23, 0x3000, R22 ;  /* 0x00003000170a7824 */ /* 0x000fe200078e0216 */
[----:B------:R-:W-:Y:S01]  /*15420*/  R2UR UR10, R14 ;  /* 0x000000000e0a72ca */ /* 0x000fe200000e0000 */
[----:B------:R-:W-:Y:S01]  /*15430*/  VIADD R9, R9, 0xffffffa0 ;  /* 0xffffffa009097836 */ /* 0x000fe20000000000 */
[----:B------:R-:W-:Y:S01]  /*15440*/  UIADD3.X UR5, URZ, UR39, URZ, UP0, !UPT ;  /* 0x000000273f057290 */ /* 0x000fe200087fe43f */
[----:B------:R-:W-:Y:S01]  /*15450*/  VIADD R10, R10, 0x1c400 ;  /* 0x0001c4000a0a7836 */ /* 0x000fe20000000000 */
[----:B------:R-:W-:Y:S01]  /*15460*/  UMOV UR6, 0x0 ;  /* 0x0000000000067882 */ /* 0x000fe20000000000 */
[----:B------:R-:W-:Y:S01]  /*15470*/  VIADD R11, R3, 0x22890 ;  /* 0x00022890030b7836 */ /* 0x000fe20000000000 */
[----:B------:R-:W-:-:S09]  /*15480*/  UMOV UR7, 0x12f00000 ;  /* 0x12f0000000077882 */ /* 0x000fd20000000000 */
.L_x_826:
[----:B------:R-:W-:-:S13]  /*15490*/  @P0 ELECT P3, URZ, PT ;  /* 0x00000000003f082f */ /* 0x000fda0003860000 */
[----:B------:R-:W-:Y:S02]  /*154a0*/  @P3 R2UR UR13, R6 ;  /* 0x00000000060d32ca */ /* 0x000fe400000e0000 */
[----:B------:R-:W-:Y:S02]  /*154b0*/  @P3 R2UR UR12, R18 ;  /* 0x00000000120c32ca */ /* 0x000fe400000e0000 */
[----:B------:R-:W-:Y:S02]  /*154c0*/  @P3 R2UR UR11, R9 ;  /* 0x00000000090b32ca */ /* 0x000fe400000e0000 */
[----:B------:R-:W-:Y:S02]  /*154d0*/  @P3 R2UR UR9, R11 ;  /* 0x000000000b0932ca */ /* 0x000fe400000e0000 */
[----:B------:R-:W-:Y:S02]  /*154e0*/  @P3 R2UR UR8, R10 ;  /* 0x000000000a0832ca */ /* 0x000fe400000e0000 */
[----:B------:R-:W-:-:S02]  /*154f0*/  @P3 PLOP3.LUT P0, PT, P3, PT, PT, 0x8, 0x0 ;  /* 0x000000000000381c */ /* 0x000fc40001f0e170 */
[----:B------:R-:W-:-:S09]  /*15500*/  PLOP3.LUT P3, PT, PT, PT, PT, 0x8, 0x0 ;  /* 0x000000000000781c */ /* 0x000fd20003f6e170 */
[----:B------:R1:W-:Y:S02]  /*15510*/  UTMALDG.4D [UR8], [UR4], desc[UR6] ;  /* 0x00000608040075b4 */ /* 0x0003e40008019000 */
[----:B-1----:R-:W-:Y:S05]  /*15520*/  @P0 BRA.U.ANY `(.L_x_826) ;  /* 0xfffffffd00d80947 */ /* 0x002fea000393ffff */
[----:B------:R-:W1:Y:S01]  /*15530*/  SYNCS.PHASECHK.TRANS64.TRYWAIT P0, [R3+URZ+0x228c0], R8 ;  /* 0x0228c008030075a7 */ /* 0x000e62000800017f */
[----:B------:R-:W-:Y:S04]  /*15540*/  BSSY B2, `(.L_x_827) ;  /* 0x0000002000027945 */ /* 0x000fe80003800000 */
[----:B-1----:R-:W-:Y:S05]  /*15550*/  @!P0 BRA `(.L_x_828) ;  /* 0x0000007000008947 */ /* 0x002fea0003800000 */
.L_x_1009:
[----:B------:R-:W-:Y:S05]  /*15560*/  BSYNC B2 ;  /* 0x0000000000027941 */ /* 0x000fea0003800000 */
.L_x_827:
[----:B------:R-:W-:Y:S01]  /*15570*/  BSSY B2, `(.L_x_829) ;  /* 0x000000b000027945 */ /* 0x000fe20003800000 */
[----:B------:R-:W-:Y:S01]  /*15580*/  IMAD.MOV.U32 R12, RZ, RZ, 0x0 ;  /* 0x00000000ff0c7424 */ /* 0x000fe200078e00ff */
[----:B------:R-:W-:Y:S02]  /*15590*/  MOV R13, 0x12f00000 ;  /* 0x12f00000000d7802 */ /* 0x000fe40000000f00 */
[----:B------:R-:W-:Y:S05]  /*155a0*/  @P2 BRA `(.L_x_830) ;  /* 0x00000000001c2947 */ /* 0x000fea0003800000 */
[----:B------:R-:W2:Y:S01]  /*155b0*/  S2R R10, SR_TID.X ;  /* 0x00000000000a7919 */ /* 0x000ea20000002100 */
[----:B01----:R-:W-:-:S04]  /*155c0*/  IMAD.MOV.U32 R8, RZ, RZ, 0xc000 ;  /* 0x0000c000ff087424 */ /* 0x003fc800078e00ff */
[----:B------:R3:W-:Y:S01]  /*155d0*/  SYNCS.ARRIVE.TRANS64 RZ, [R3+URZ+0x228b0], R8 ;  /* 0x0228b00803ff79a7 */ /* 0x0007e2000800003f */
[----:B--2---:R-:W-:-:S04]  /*155e0*/  LOP3.LUT R10, R10, 0x1f, RZ, 0xc0, !PT ;  /* 0x0000001f0a0a7812 */ /* 0x004fc800078ec0ff */
[----:B------:R-:W-:-:S13]  /*155f0*/  ISETP.NE.AND P0, PT, R10, RZ, PT ;  /* 0x000000ff0a00720c */ /* 0x000fda0003f05270 */
[----:B---3--:R-:W-:Y:S05]  /*15600*/  @!P0 BRA `(.L_x_830) ;  /* 0x0000000000048947 */ /* 0x008fea0003800000 */
[----:B------:R-:W-:Y:S01]  /*15610*/  BPT.TRAP 0x1 ;  /* 0x000000040000795c */ /* 0x000fe20000300000 */
.L_x_830:
[----:B------:R-:W-:Y:S05]  /*15620*/  BSYNC B2 ;  /* 0x0000000000027941 */ /* 0x000fea0003800000 */
.L_x_829:
[----:B------:R-:W-:Y:S01]  /*15630*/  R2UR UR10, R14 ;  /* 0x000000000e0a72ca */ /* 0x000fe200000e0000 */
[----:B01----:R-:W-:Y:S01]  /*15640*/  IMAD R8, R23, 0xc000, R22 ;  /* 0x0000c00017087824 */ /* 0x003fe200078e0216 */
[----:B------:R-:W-:Y:S01]  /*15650*/  R2UR UR6, R12 ;  /* 0x000000000c0672ca */ /* 0x000fe200000e0000 */
[----:B------:R-:W-:Y:S01]  /*15660*/  UIADD3 UR4, UP0, UR38, 0x670, URZ ;  /* 0x0000067026047890 */ /* 0x000fe2000ff1e03f */
[----:B------:R-:W-:Y:S01]  /*15670*/  R2UR UR7, R13 ;  /* 0x000000000d0772ca */ /* 0x000fe200000e0000 */
[----:B------:R-:W-:Y:S01]  /*15680*/  VIADD R3, R3, 0x228b0 ;  /* 0x000228b003037836 */ /* 0x000fe20000000000 */
[----:B------:R-:W-:Y:S01]  /*15690*/  PLOP3.LUT P0, PT, PT, PT, PT, 0x80, 0x0 ;  /* 0x000000000000781c */ /* 0x000fe20003f0f070 */
[----:B------:R-:W-:Y:S01]  /*156a0*/  VIADD R10, R8, 0x400 ;  /* 0x00000400080a7836 */ /* 0x000fe20000000000 */
[----:B------:R-:W-:-:S12]  /*156b0*/  UIADD3.X UR5, URZ, UR39, URZ, UP0, !UPT ;  /* 0x000000273f057290 */ /* 0x000fd800087fe43f */
.L_x_831:
        /* <DEDUP_REMOVED lines=9> */
[----:B0-----:R-:W-:Y:S05]  /*15750*/  @P0 BRA.U.ANY `(.L_x_831) ;  /* 0xfffffffd00d80947 */ /* 0x001fea000393ffff */
[----:B------:R-:W-:Y:S01]  /*15760*/  R2UR UR6, R12 ;  /* 0x000000000c0672ca */ /* 0x000fe200000e0000 */
[----:B------:R-:W-:Y:S01]  /*15770*/  VIADD R10, R8, 0x3400 ;  /* 0x00003400080a7836 */ /* 0x000fe20000000000 */
[----:B------:R-:W-:Y:S01]  /*15780*/  R2UR UR7, R13 ;  /* 0x000000000d0772ca */ /* 0x000fe200000e0000 */
[----:B------:R-:W-:Y:S01]  /*15790*/  UMOV UR10, 0x40 ;  /* 0x00000040000a7882 */ /* 0x000fe20000000000 */
[----:B------:R-:W-:-:S13]  /*157a0*/  PLOP3.LUT P0, PT, PT, PT, PT, 0x80, 0x0 ;  /* 0x000000000000781c */ /* 0x000fda0003f0f070 */
.L_x_832:
        /* <DEDUP_REMOVED lines=15> */
.L_x_833:
        /* <DEDUP_REMOVED lines=15> */
.L_x_834:
        /* <DEDUP_REMOVED lines=10> */
.L_x_821:
[----:B------:R-:W-:Y:S05]  /*15a30*/  BSYNC B1 ;  /* 0x0000000000017941 */ /* 0x000fea0003800000 */
.L_x_820:
[----:B------:R-:W-:Y:S01]  /*15a40*/  VIADD R11, R2, 0xfffffffe ;  /* 0xfffffffe020b7836 */ /* 0x000fe20000000000 */
[----:B------:R-:W-:Y:S01]  /*15a50*/  PLOP3.LUT P0, PT, PT, PT, PT, 0x8, 0x0 ;  /* 0x000000000000781c */ /* 0x000fe20003f0e170 */
[----:B------:R-:W-:-:S03]  /*15a60*/  VIADD R23, R23, 0x1 ;  /* 0x0000000117177836 */ /* 0x000fc60000000000 */
[----:B------:R-:W-:Y:S02]  /*15a70*/  ISETP.GE.AND P3, PT, R11, R7, PT ;  /* 0x000000070b00720c */ /* 0x000fe40003f66270 */
[----:B------:R-:W-:-:S04]  /*15a80*/  ISETP.NE.AND P2, PT, R23, 0x2, PT ;  /* 0x000000021700780c */ /* 0x000fc80003f45270 */
[----:B------:R-:W-:Y:S02]  /*15a90*/  SEL R2, RZ, 0x1, P2 ;  /* 0x00000001ff027807 */ /* 0x000fe40001000000 */
[----:B------:R-:W-:Y:S02]  /*15aa0*/  SEL R23, R23, RZ, P2 ;  /* 0x000000ff17177207 */ /* 0x000fe40001000000 */
[----:B------:R-:W-:-:S03]  /*15ab0*/  LOP3.LUT R26, R26, R2, RZ, 0x3c, !PT ;  /* 0x000000021a1a7212 */ /* 0x000fc600078e3cff */
[----:B------:R-:W-:Y:S05]  /*15ac0*/  @!P3 BRA `(.L_x_814) ;  /* 0x000000080010b947 */ /* 0x000fea0003800000 */
.L_x_850:
[----:B------:R-:W-:Y:S05]  /*15ad0*/  YIELD ;  /* 0x0000000000007946 */ /* 0x000fea0003800000 */
[----:B------:R-:W-:Y:S04]  /*15ae0*/  BSSY B1, `(.L_x_835) ;  /* 0x000007a000017945 */ /* 0x000fe80003800000 */
[----:B------:R-:W-:Y:S05]  /*15af0*/  @!P6 BRA `(.L_x_836) ;  /* 0x0000000400e0e947 */ /* 0x000fea0003800000 */
[----:B------:R-:W-:Y:S01]  /*15b00*/  LEA R8, R23, R22, 0x3 ;  /* 0x0000001617087211 */ /* 0x000fe200078e18ff */
[----:B0-----:R-:W0:Y:S01]  /*15b10*/  S2R R3, SR_TID.X ;  /* 0x0000000000037919 */ /* 0x001e220000002100 */
[----:B------:R-:W-:Y:S01]  /*15b20*/  SHF.L.U32 R2, R26, 0x1f, RZ ;  /* 0x0000001f1a027819 */ /* 0x000fe200000006ff */
[----:B------:R-:W-:Y:S03]  /*15b30*/  BSSY B2, `(.L_x_837) ;  /* 0x0000005000027945 */ /* 0x000fe60003800000 */
[----:B------:R-:W1:Y:S01]  /*15b40*/  SYNCS.PHASECHK.TRANS64.TRYWAIT P2, [R8+URZ+0x228a0], R2 ;  /* 0x0228a002080075a7 */ /* 0x000e62000804017f */
[----:B0-----:R-:W-:-:S04]  /*15b50*/  LOP3.LUT R3, R3, 0x7f, RZ, 0xc0, !PT ;  /* 0x0000007f03037812 */ /* 0x001fc800078ec0ff */
[----:B------:R-:W-:Y:S01]  /*15b60*/  ISETP.NE.AND P3, PT, R3, RZ, PT ;  /* 0x000000ff0300720c */ /* 0x000fe20003f65270 */
[----:B-1----:R-:W-:-:S12]  /*15b70*/  @!P2 BRA `(.L_x_838) ;  /* 0x00000068008ca947 */ /* 0x002fd80003800000 */
.L_x_1010:
[----:B------:R-:W-:Y:S05]  /*15b80*/  BSYNC B2 ;  /* 0x0000000000027941 */ /* 0x000fea0003800000 */
.L_x_837:
        /* <DEDUP_REMOVED lines=9> */
.L_x_840:
[----:B------:R-:W-:Y:S05]  /*15c20*/  BSYNC B2 ;  /* 0x0000000000027941 */ /* 0x000fea0003800000 */
.L_x_839:
        /* <DEDUP_REMOVED lines=10> */
[----:B------:R-:W-:-:S10]  /*15cd0*/  UMOV UR7, 0x12f00000 ;  /* 0x12f0000000077882 */ /* 0x000fd40000000000 */
.L_x_841:
        /* <DEDUP_REMOVED lines=13> */
.L_x_1011:
[----:B------:R-:W-:Y:S05]  /*15db0*/  BSYNC B2 ;  /* 0x0000000000027941 */ /* 0x000fea0003800000 */
.L_x_842:
[----:B------:R-:W-:Y:S01]  /*15dc0*/  BSSY B2, `(.L_x_844) ;  /* 0x000000b000027945 */ /* 0x000fe20003800000 */
[----:B01----:R-:W-:Y:S02]  /*15dd0*/  IMAD.MOV.U32 R2, RZ, RZ, 0x0 ;  /* 0x00000000ff027424 */ /* 0x003fe400078e00ff */
[----:B------:R-:W-:Y:S01]  /*15de0*/  IMAD.MOV.U32 R3, RZ, RZ, 0x12f00000 ;  /* 0x12f00000ff037424 */ /* 0x000fe200078e00ff */
[----:B------:R-:W-:Y:S06]  /*15df0*/  @P3 BRA `(.L_x_845) ;  /* 0x00000000001c3947 */ /* 0x000fec0003800000 */
[----:B------:R-:W0:Y:S01]  /*15e00*/  S2R R13, SR_TID.X ;  /* 0x00000000000d7919 */ /* 0x000e220000002100 */
[----:B------:R-:W-:-:S04]  /*15e10*/  IMAD.MOV.U32 R9, RZ, RZ, 0xc000 ;  /* 0x0000c000ff097424 */ /* 0x000fc800078e00ff */
[----:B------:R1:W-:Y:S01]  /*15e20*/  SYNCS.ARRIVE.TRANS64 RZ, [R8+URZ+0x228b0], R9 ;  /* 0x0228b00908ff79a7 */ /* 0x0003e2000800003f */
[----:B0-----:R-:W-:-:S04]  /*15e30*/  LOP3.LUT R13, R13, 0x1f, RZ, 0xc0, !PT ;  /* 0x0000001f0d0d7812 */ /* 0x001fc800078ec0ff */
[----:B------:R-:W-:-:S13]  /*15e40*/  ISETP.NE.AND P2, PT, R13, RZ, PT ;  /* 0x000000ff0d00720c */ /* 0x000fda0003f45270 */
[----:B-1----:R-:W-:Y:S05]  /*15e50*/  @!P2 BRA `(.L_x_845) ;  /* 0x000000000004a947 */ /* 0x002fea0003800000 */
[----:B------:R-:W-:Y:S01]  /*15e60*/  BPT.TRAP 0x1 ;  /* 0x000000040000795c */ /* 0x000fe20000300000 */
.L_x_845:
[----:B------:R-:W-:Y:S05]  /*15e70*/  BSYNC B2 ;  /* 0x0000000000027941 */ /* 0x000fea0003800000 */
.L_x_844:
[----:B------:R-:W-:Y:S01]  /*15e80*/  R2UR UR6, R2 ;  /* 0x00000000020672ca */ /* 0x000fe200000e0000 */
[----:B------:R-:W-:Y:S01]  /*15e90*/  IMAD R9, R23, 0xc000, R22 ;  /* 0x0000c00017097824 */ /* 0x000fe200078e0216 */
[----:B------:R-:W-:Y:S01]  /*15ea0*/  R2UR UR7, R3 ;  /* 0x00000000030772ca */ /* 0x000fe200000e0000 */
[----:B------:R-:W-:Y:S01]  /*15eb0*/  UIADD3 UR4, UP0, UR38, 0x670, URZ ;  /* 0x0000067026047890 */ /* 0x000fe2000ff1e03f */
[----:B------:R-:W-:Y:S01]  /*15ec0*/  R2UR UR10, R12 ;  /* 0x000000000c0a72ca */ /* 0x000fe200000e0000 */
[----:B------:R-:W-:Y:S01]  /*15ed0*/  VIADD R8, R8, 0x228b0 ;  /* 0x000228b008087836 */ /* 0x000fe20000000000 */
[----:B------:R-:W-:Y:S01]  /*15ee0*/  PLOP3.LUT P2, PT, PT, PT, PT, 0x80, 0x0 ;  /* 0x000000000000781c */ /* 0x000fe20003f4f070 */
[----:B------:R-:W-:Y:S01]  /*15ef0*/  UIADD3.X UR5, URZ, UR39, URZ, UP0, !UPT ;  /* 0x000000273f057290 */ /* 0x000fe200087fe43f */
[----:B------:R-:W-:-:S11]  /*15f00*/  IADD3 R12, R9, 0x400, RZ ;  /* 0x00000400090c7810 */ /* 0x000fd60007ffe0ff */
.L_x_846:
        /* <DEDUP_REMOVED lines=15> */
.L_x_847:
        /* <DEDUP_REMOVED lines=15> */
.L_x_848:
        /* <DEDUP_REMOVED lines=15> */
.L_x_849:
        /* <DEDUP_REMOVED lines=10> */
.L_x_836:
[----:B------:R-:W-:Y:S05]  /*16280*/  BSYNC B1 ;  /* 0x0000000000017941 */ /* 0x000fea0003800000 */
.L_x_835:
[----:B------:R-:W-:Y:S01]  /*16290*/  ISETP.GT.AND P3, PT, R11, R7, PT ;  /* 0x000000070b00720c */ /* 0x000fe20003f64270 */
[----:B------:R-:W-:Y:S02]  /*162a0*/  VIADD R23, R23, 0x1 ;  /* 0x0000000117177836 */ /* 0x000fe40000000000 */
[----:B------:R-:W-:-:S03]  /*162b0*/  VIADD R11, R11, 0xffffffff ;  /* 0xffffffff0b0b7836 */ /* 0x000fc60000000000 */
[----:B------:R-:W-:-:S04]  /*162c0*/  ISETP.NE.AND P2, PT, R23, 0x2, PT ;  /* 0x000000021700780c */ /* 0x000fc80003f45270 */
[----:B------:R-:W-:Y:S02]  /*162d0*/  SEL R2, RZ, 0x1, P2 ;  /* 0x00000001ff027807 */ /* 0x000fe40001000000 */
[----:B------:R-:W-:Y:S02]  /*162e0*/  SEL R23, R23, RZ, P2 ;  /* 0x000000ff17177207 */ /* 0x000fe40001000000 */
[----:B------:R-:W-:Y:S01]  /*162f0*/  LOP3.LUT R26, R26, R2, RZ, 0x3c, !PT ;  /* 0x000000021a1a7212 */ /* 0x000fe200078e3cff */
[----:B------:R-:W-:Y:S06]  /*16300*/  @P3 BRA `(.L_x_850) ;  /* 0xfffffff400f03947 */ /* 0x000fec000383ffff */
.L_x_814:
[----:B------:R-:W-:Y:S05]  /*16310*/  BSYNC B0 ;  /* 0x0000000000007941 */ /* 0x000fea0003800000 */
.L_x_813:
[----:B------:R-:W-:Y:S05]  /*16320*/  @!P0 WARPSYNC.ALL ;  /* 0x0000000000008948 */ /* 0x000fea0003800000 */
[----:B------:R-:W-:Y:S01]  /*16330*/  @!P0 BAR.SYNC.DEFER_BLOCKING 0xc, 0x180 ;  /* 0x0306000000008b1d */ /* 0x000fe20000010000 */
[----:B------:R-:W-:-:S05]  /*16340*/  IMAD.MOV.U32 R0, RZ, RZ, RZ ;  /* 0x000000ffff007224 */ /* 0x000fca00078e00ff */
[----:B------:R-:W-:Y:S04]  /*16350*/  BSSY B0, `(.L_x_851) ;  /* 0x000001e000007945 */ /* 0x000fe80003800000 */
[----:B------:R-:W-:Y:S05]  /*16360*/  @!P1 BRA `(.L_x_852) ;  /* 0x0000000000709947 */ /* 0x000fea0003800000 */
[----:B------:R-:W-:-:S13]  /*16370*/  ISETP.NE.AND P0, PT, R5, RZ, PT ;  /* 0x000000ff0500720c */ /* 0x000fda0003f05270 */
[----:B------:R-:W1:Y:S02]  /*16380*/  @!P0 LDC R5, c[0x0][0x9f0] ;  /* 0x00027c00ff058b82 */ /* 0x000e640000000800 */
[-C--:B-1----:R-:W-:Y:S02]  /*16390*/  IABS R0, R5.reuse ;  /* 0x0000000500007213 */ /* 0x082fe40000000000 */
[----:B------:R-:W-:Y:S02]  /*163a0*/  IABS R7, R5 ;  /* 0x0000000500077213 */ /* 0x000fe40000000000 */
[----:B------:R-:W1:Y:S03]  /*163b0*/  I2F.RP R2, R0 ;  /* 0x0000000000027306 */ /* 0x000e660000209400 */
[----:B------:R-:W-:-:S05]  /*163c0*/  IMAD.MOV R7, RZ, RZ, -R7 ;  /* 0x000000ffff077224 */ /* 0x000fca00078e0a07 */
[----:B-1----:R-:W1:Y:S02]  /*163d0*/  MUFU.RCP R2, R2 ;  /* 0x0000000200027308 */ /* 0x002e640000001000 */
[----:B-1----:R-:W-:-:S06]  /*163e0*/  VIADD R2, R2, 0xffffffe ;  /* 0x0ffffffe02027836 */ /* 0x002fcc0000000000 */
[----:B0-----:R-:W0:Y:S02]  /*163f0*/  F2I.FTZ.U32.TRUNC.NTZ R3, R2 ;  /* 0x0000000200037305 */ /* 0x001e24000021f000 */
[----:B0-----:R-:W-:-:S04]  /*16400*/  IMAD.MOV R2, RZ, RZ, -R3 ;  /* 0x000000ffff027224 */ /* 0x001fc800078e0a03 */
[----:B------:R-:W-:Y:S01]  /*16410*/  IMAD R6, R2, R0, RZ ;  /* 0x0000000002067224 */ /* 0x000fe200078e02ff */
[----:B------:R-:W-:-:S05]  /*16420*/  MOV R2, RZ ;  /* 0x000000ff00027202 */ /* 0x000fca0000000f00 */
[----:B------:R-:W-:Y:S01]  /*16430*/  IMAD.HI.U32 R6, R3, R6, R2 ;  /* 0x0000000603067227 */ /* 0x000fe200078e0002 */
[----:B------:R-:W-:-:S04]  /*16440*/  IADD3 R3, R4, -0x1, R5 ;  /* 0xffffffff04037810 */ /* 0x000fc80007ffe005 */
[----:B------:R-:W-:Y:S02]  /*16450*/  IABS R2, R3 ;  /* 0x0000000300027213 */ /* 0x000fe40000000000 */
[----:B------:R-:W-:-:S03]  /*16460*/  LOP3.LUT R3, R3, R5, RZ, 0x3c, !PT ;  /* 0x0000000503037212 */ /* 0x000fc600078e3cff */
[----:B------:R-:W-:Y:S01]  /*16470*/  IMAD.HI.U32 R6, R6, R2, RZ ;  /* 0x0000000206067227 */ /* 0x000fe200078e00ff */
[----:B------:R-:W-:-:S03]  /*16480*/  ISETP.GE.AND P2, PT, R3, RZ, PT ;  /* 0x000000ff0300720c */ /* 0x000fc60003f46270 */
        /* <DEDUP_REMOVED lines=10> */
.L_x_852:
[----:B------:R-:W-:Y:S05]  /*16530*/  BSYNC B0 ;  /* 0x0000000000007941 */ /* 0x000fea0003800000 */
.L_x_851:
[-C--:B------:R-:W-:Y:S01]  /*16540*/  IMAD R29, R29, R0.reuse, RZ ;  /* 0x000000001d1d7224 */ /* 0x080fe200078e02ff */
[----:B------:R-:W-:Y:S04]  /*16550*/  BSSY B7, `(.L_x_853) ;  /* 0x000035a000077945 */ /* 0x000fe80003800000 */
[----:B------:R-:W-:-:S04]  /*16560*/  VIADDMNMX R35, R29, R0, R4, PT ;  /* 0x000000001d237246 */ /* 0x000fc80003800104 */
[----:B------:R-:W-:Y:S01]  /*16570*/  ISETP.GT.AND P0, PT, R35, R29, PT ;  /* 0x0000001d2300720c */ /* 0x000fe20003f04270 */
[----:B------:R1:W-:-:S12]  /*16580*/  STL [R1+0x20], R35 ;  /* 0x0000202301007387 */ /* 0x0003d80000100800 */
[----:B-1----:R-:W-:Y:S05]  /*16590*/  @P0 BRA `(.L_x_854) ;  /* 0x0000000000440947 */ /* 0x002fea0003800000 */
[----:B------:R-:W1:Y:S02]  /*165a0*/  S2R R2, SR_TID.X ;  /* 0x0000000000027919 */ /* 0x000e640000002100 */
[----:B-1----:R-:W-:-:S04]  /*165b0*/  LOP3.LUT R2, R2, 0x7f, RZ, 0xc0, !PT ;  /* 0x0000007f02027812 */ /* 0x002fc800078ec0ff */
[----:B------:R-:W-:-:S13]  /*165c0*/  ISETP.NE.AND P0, PT, R2, RZ, PT ;  /* 0x000000ff0200720c */ /* 0x000fda0003f05270 */
[----:B------:R-:W-:Y:S05]  /*165d0*/  @P0 BRA `(.L_x_855) ;  /* 0x0000003400440947 */ /* 0x000fea0003800000 */
[----:B------:R-:W1:Y:S01]  /*165e0*/  S2R R5, SR_LANEID ;  /* 0x0000000000057919 */ /* 0x000e620000000000 */
[----:B------:R-:W-:Y:S01]  /*165f0*/  VOTEU.ANY UR4, UPT, PT ;  /* 0x0000000000047886 */ /* 0x000fe200038e0100 */
[----:B0-----:R-:W0:Y:S01]  /*16600*/  LDC.64 R2, c[0x0][0xc60] ;  /* 0x00031800ff027b82 */ /* 0x001e220000000a00 */
[----:B------:R-:W1:Y:S02]  /*16610*/  FLO.U32 R0, UR4 ;  /* 0x0000000400007d00 */ /* 0x000e6400080e0000 */
[----:B-1----:R-:W-:-:S06]  /*16620*/  ISETP.EQ.U32.AND P0, PT, R0, R5, PT ;  /* 0x000000050000720c */ /* 0x002fcc0003f02070 */
[----:B------:R-:W0:Y:S07]  /*16630*/  POPC R5, UR4 ;  /* 0x0000000400057d09 */ /* 0x000e2e0008000000 */
[----:B0-----:R-:W2:Y:S01]  /*16640*/  @P0 ATOMG.E.ADD.STRONG.GPU PT, R3, desc[UR40][R2.64], R5 ;  /* 0x00000005020309a8 */ /* 0x001ea200081ee1e8 */
[----:B------:R-:W0:Y:S02]  /*16650*/  S2R R4, SR_LTMASK ;  /* 0x0000000000047919 */ /* 0x000e240000003900 */
[----:B0-----:R-:W-:-:S04]  /*16660*/  LOP3.LUT R4, R4, UR4, RZ, 0xc0, !PT ;  /* 0x0000000404047c12 */ /* 0x001fc8000f8ec0ff */
[----:B------:R-:W0:Y:S01]  /*16670*/  POPC R7, R4 ;  /* 0x0000000400077309 */ /* 0x000e220000000000 */
[----:B--2---:R-:W0:Y:S02]  /*16680*/  SHFL.IDX PT, R0, R3, R0, 0x1f ;  /* 0x00001f0003007589 */ /* 0x004e2400000e0000 */
[----:B0-----:R-:W-:Y:S01]  /*16690*/  IADD3 R16, R0, UR36, R7 ;  /* 0x0000002400107c10 */ /* 0x001fe2000fffe007 */
[----:B------:R-:W-:Y:S06]  /*166a0*/  BRA `(.L_x_855) ;  /* 0x0000003400107947 */ /* 0x000fec0003800000 */
.L_x_854:
        /* <DEDUP_REMOVED lines=8> */
[----:B------:R-:W-:Y:S01]  /*16730*/  IMAD.U32 R4, RZ, RZ, UR6 ;  /* 0x00000006ff047e24 */ /* 0x000fe2000f8e00ff */
[----:B------:R-:W-:Y:S01]  /*16740*/  MOV R5, UR7 ;  /* 0x0000000700057c02 */ /* 0x000fe20008000f00 */
[----:B0-----:R-:W0:Y:S01]  /*16750*/  LDC.64 R2, c[0x4][R2] ;  /* 0x0100000002027b82 */ /* 0x001e220000000a00 */
        /* <DEDUP_REMOVED lines=8> */
[----:B0-----:R-:W-:Y:S05]  /*167e0*/  CALL.ABS.NOINC R2 ;  /* 0x0000000002007343 */ /* 0x001fea0003c00000 */
.L_x_857:
[----:B------:R-:W-:Y:S05]  /*167f0*/  BSYNC B6 ;  /* 0x0000000000067941 */ /* 0x000fea0003800000 */
.L_x_856:
        /* <DEDUP_REMOVED lines=8> */
[----:B0-----:R0:W1:Y:S01]  /*16880*/  LDC.64 R2, c[0x4][R33] ;  /* 0x0100000021027b82 */ /* 0x0010620000000a00 */
[----:B------:R-:W-:Y:S01]  /*16890*/  MOV R4, UR6 ;  /* 0x0000000600047c02 */ /* 0x000fe20008000f00 */
        /* <DEDUP_REMOVED lines=10> */
.L_x_860:
[----:B------:R0:W1:Y:S01]  /*16940*/  LDC.64 R2, c[0x4][R33] ;  /* 0x0100000021027b82 */ /* 0x0000620000000a00 */
[----:B------:R-:W-:Y:S01]  /*16950*/  ULDC.64 UR4, c[0x4][0x98] ;  /* 0x0100260000047ab9 */ /* 0x000fe20000000a00 */
[----:B------:R-:W-:Y:S01]  /*16960*/  ULDC.64 UR6, c[0x4][0xa0] ;  /* 0x0100280000067ab9 */ /* 0x000fe20000000a00 */
[----:B------:R-:W-:Y:S01]  /*16970*/  ULDC.64 UR8, c[0x4][0x18] ;  /* 0x0100060000087ab9 */ /* 0x000fe20000000a00 */
[----:B------:R-:W-:Y:S01]  /*16980*/  MOV R4, UR4 ;  /* 0x0000000400047c02 */ /* 0x000fe20008000f00 */
[----:B------:R-:W-:Y:S02]  /*16990*/  IMAD.U32 R5, RZ, RZ, UR5 ;  /* 0x00000005ff057e24 */ /* 0x000fe4000f8e00ff */
        /* <DEDUP_REMOVED lines=9> */
.L_x_859:
[----:B------:R-:W-:Y:S05]  /*16a30*/  BSYNC B6 ;  /* 0x0000000000067941 */ /* 0x000fea0003800000 */
.L_x_858:
[----:B------:R-:W2:Y:S01]  /*16a40*/  LDL.LU R21, [R1] ;  /* 0x0000000001157983 */ /* 0x000ea20000300800 */
[----:B------:R-:W-:Y:S01]  /*16a50*/  ULDC.64 UR4, c[0x0][0x9f8] ;  /* 0x00027e0000047ab9 */ /* 0x000fe20000000a00 */
[----:B------:R-:W1:Y:S02]  /*16a60*/  LDC R8, c[0x0][0x430] ;  /* 0x00010c00ff087b82 */ /* 0x000e640000000800 */
[----:B------:R-:W3:Y:S01]  /*16a70*/  LDL R20, [R1+0x8] ;  /* 0x0000080001147983 */ /* 0x000ee20000100800 */
[----:B------:R-:W-:Y:S01]  /*16a80*/  ISETP.NE.U32.AND P0, PT, RZ, UR4, PT ;  /* 0x00000004ff007c0c */ /* 0x000fe2000bf05070 */
[----:B------:R-:W4:Y:S03]  /*16a90*/  S2R R33, SR_TID.X ;  /* 0x0000000000217919 */ /* 0x000f260000002100 */
[----:B------:R-:W-:-:S13]  /*16aa0*/  ISETP.NE.AND.EX P0, PT, RZ, UR5, PT, P0 ;  /* 0x00000005ff007c0c */ /* 0x000fda000bf05300 */
[----:B------:R-:W-:Y:S01]  /*16ab0*/  @P0 IADD3 R2, P1, R31, UR4, RZ ;  /* 0x000000041f020c10 */ /* 0x000fe2000ff3e0ff */
[----:B------:R-:W1:Y:S01]  /*16ac0*/  S2R R10, SR_TID.X ;  /* 0x00000000000a7919 */ /* 0x000e620000002100 */
[----:B------:R-:W-:Y:S01]  /*16ad0*/  VIADD R0, R35, 0xffffffff ;  /* 0xffffffff23007836 */ /* 0x000fe20000000000 */
[----:B------:R-:W-:Y:S01]  /*16ae0*/  LOP3.LUT R9, R37, 0x2, RZ, 0xfc, !PT ;  /* 0x0000000225097812 */ /* 0x000fe200078efcff */
[----:B------:R-:W-:Y:S01]  /*16af0*/  ULDC UR4, c[0x0][0x320] ;  /* 0x0000c80000047ab9 */ /* 0x000fe20000000800 */
[----:B0-----:R-:W-:-:S05]  /*16b00*/  @P0 IADD3.X R3, R32, UR5, RZ, P1, !PT ;  /* 0x0000000520030c10 */ /* 0x001fca0008ffe4ff */
[----:B------:R0:W2:Y:S01]  /*16b10*/  @P0 LDG.E R27, desc[UR40][R2.64] ;  /* 0x00000028021b0981 */ /* 0x0000a2000c1e1900 */
[----:B----4-:R-:W-:-:S04]  /*16b20*/  LOP3.LUT R33, R33, 0x7f, RZ, 0xc0, !PT ;  /* 0x0000007f21217812 */ /* 0x010fc800078ec0ff */
[----:B------:R-:W-:Y:S02]  /*16b30*/  SHF.R.U32.HI R33, RZ, 0x3, R33 ;  /* 0x00000003ff217819 */ /* 0x000fe40000011621 */
[----:B-1----:R-:W-:Y:S02]  /*16b40*/  ISETP.NE.AND P1, PT, R8, 0x1, PT ;  /* 0x000000010800780c */ /* 0x002fe40003f25270 */
[----:B------:R-:W-:-:S04]  /*16b50*/  SHF.L.U32 R10, R10, 0x4, RZ ;  /* 0x000000040a0a7819 */ /* 0x000fc800000006ff */
[----:B------:R-:W-:-:S07]  /*16b60*/  LOP3.LUT R10, R33, 0x70, R10, 0xf8, !PT ;  /* 0x00000070210a7812 */ /* 0x000fce00078ef80a */
[----:B------:R-:W1:Y:S01]  /*16b70*/  @P1 LDC R5, c[0x0][0x434] ;  /* 0x00010d00ff051b82 */ /* 0x000e620000000800 */
[----:B------:R-:W-:-:S07]  /*16b80*/  IMAD R36, R0, 0x60, R10 ;  /* 0x0000006000247824 */ /* 0x000fce00078e020a */
[----:B------:R-:W4:Y:S01]  /*16b90*/  @P1 LDC R4, c[0x0][0x438] ;  /* 0x00010e00ff041b82 */ /* 0x000f220000000800 */
[----:B------:R-:W-:Y:S01]  /*16ba0*/  IMAD.MOV.U32 R35, RZ, RZ, RZ ;  /* 0x000000ffff237224 */ /* 0x000fe200078e00ff */
[----:B------:R-:W-:Y:S01]  /*16bb0*/  UMOV UR5, 0xffffffff ;  /* 0xffffffff00057882 */ /* 0x000fe20000000000 */
[----:B---3--:R-:W-:-:S04]  /*16bc0*/  ISETP.GE.AND P0, PT, R36, R20, PT ;  /* 0x000000142400720c */ /* 0x008fc80003f06270 */
[----:B------:R-:W-:Y:S01]  /*16bd0*/  ISETP.GT.U32.OR P0, PT, R10, 0x5f, P0 ;  /* 0x0000005f0a00780c */ /* 0x000fe20000704470 */
[----:B------:R-:W-:-:S12]  /*16be0*/  IMAD.IADD R36, R36, 0x1, R30 ;  /* 0x0000000124247824 */ /* 0x000fd800078e021e */
[----:B0-----:R-:W0:Y:S01]  /*16bf0*/  @!P0 LDC.64 R2, c[0x0][0x428] ;  /* 0x00010a00ff028b82 */ /* 0x001e220000000a00 */
[----:B-1----:R-:W-:-:S04]  /*16c00*/  @P1 IMAD.HI.U32 R5, R36, R5, RZ ;  /* 0x0000000524051227 */ /* 0x002fc800078e00ff */
[----:B------:R-:W-:Y:S01]  /*16c10*/  IMAD.MOV.U32 R6, RZ, RZ, R36 ;  /* 0x000000ffff067224 */ /* 0x000fe200078e0024 */
[----:B----4-:R-:W-:Y:S02]  /*16c20*/  @P1 SHF.R.U32.HI R6, RZ, R4, R5 ;  /* 0x00000004ff061219 */ /* 0x010fe40000011605 */
[----:B--2---:R-:W-:-:S03]  /*16c30*/  SHF.R.S32.HI R33, RZ, 0x1f, R27 ;  /* 0x0000001fff217819 */ /* 0x004fc6000001141b */
[--C-:B------:R-:W-:Y:S01]  /*16c40*/  @!P0 IMAD.MOV.U32 R4, RZ, RZ, R6.reuse ;  /* 0x000000ffff048224 */ /* 0x100fe200078e0006 */
[----:B------:R-:W-:Y:S01]  /*16c50*/  @!P0 SHF.R.S32.HI R5, RZ, 0x1f, R6 ;  /* 0x0000001fff058819 */ /* 0x000fe20000011406 */
[-C--:B0-----:R-:W-:Y:S02]  /*16c60*/  @!P0 IMAD R7, R33, R2.reuse, RZ ;  /* 0x0000000221078224 */ /* 0x081fe400078e02ff */
[----:B------:R-:W-:-:S04]  /*16c70*/  @!P0 IMAD.WIDE.U32 R4, R27, R2, R4 ;  /* 0x000000021b048225 */ /* 0x000fc800078e0004 */
[----:B------:R-:W-:Y:S02]  /*16c80*/  @!P0 IMAD R7, R27, R3, R7 ;  /* 0x000000031b078224 */ /* 0x000fe400078e0207 */
[----:B------:R-:W0:Y:S02]  /*16c90*/  @!P0 LDC.64 R2, c[0x0][0x418] ;  /* 0x00010600ff028b82 */ /* 0x000e240000000a00 */
[----:B------:R-:W-:Y:S01]  /*16ca0*/  @!P0 IMAD.IADD R7, R5, 0x1, R7 ;  /* 0x0000000105078824 */ /* 0x000fe200078e0207 */
[----:B0-----:R-:W-:-:S04]  /*16cb0*/  @!P0 LEA R2, P1, R4, R2, 0x2 ;  /* 0x0000000204028211 */ /* 0x001fc800078210ff */
[----:B------:R-:W-:-:S05]  /*16cc0*/  @!P0 LEA.HI.X R3, R4, R3, R7, 0x2, P1 ;  /* 0x0000000304038211 */ /* 0x000fca00008f1407 */
[----:B------:R0:W5:Y:S01]  /*16cd0*/  @!P0 LDG.E R35, desc[UR40][R2.64] ;  /* 0x0000002802238981 */ /* 0x000162000c1e1900 */
[----:B------:R-:W-:Y:S02]  /*16ce0*/  ISETP.NE.AND P0, PT, R9, 0x3, PT ;  /* 0x000000030900780c */ /* 0x000fe40003f05270 */
[----:B------:R-:W1:Y:S01]  /*16cf0*/  S2R R9, SR_TID.X ;  /* 0x0000000000097919 */ /* 0x000e620000002100 */
[----:B------:R-:W-:Y:S02]  /*16d00*/  ISETP.GT.U32.AND P1, PT, R10, 0x5f, PT ;  /* 0x0000005f0a00780c */ /* 0x000fe40003f24070 */
[----:B------:R-:W2:Y:S01]  /*16d10*/  S2R R10, SR_TID.X ;  /* 0x00000000000a7919 */ /* 0x000ea20000002100 */
[----:B------:R-:W-:-:S10]  /*16d20*/  LOP3.LUT R21, R21, 0xffffffdf, RZ, 0xc0, !PT ;  /* 0xffffffdf15157812 */ /* 0x000fd400078ec0ff */
[----:B------:R-:W-:-:S04]  /*16d30*/  @P1 LOP3.LUT R21, R21, 0x20, RZ, 0xfc, !PT ;  /* 0x0000002015151812 */ /* 0x000fc800078efcff */
[----:B------:R-:W-:Y:S01]  /*16d40*/  LOP3.LUT R21, R21, 0xffffffbf, RZ, 0xc0, !PT ;  /* 0xffffffbf15157812 */ /* 0x000fe200078ec0ff */
[----:B-1----:R-:W-:Y:S01]  /*16d50*/  IMAD.SHL.U32 R9, R9, 0x8, RZ ;  /* 0x0000000809097824 */ /* 0x002fe200078e00ff */
[----:B--2---:R-:W-:-:S04]  /*16d60*/  SHF.L.U32 R10, R10, 0x3, RZ ;  /* 0x000000030a0a7819 */ /* 0x004fc800000006ff */
[----:B------:R-:W-:Y:S02]  /*16d70*/  LOP3.LUT R9, R9, 0x38, RZ, 0xc0, !PT ;  /* 0x0000003809097812 */ /* 0x000fe400078ec0ff */
[----:B------:R-:W-:Y:S02]  /*16d80*/  LOP3.LUT R10, R10, 0x38, RZ, 0xc0, !PT ;  /* 0x000000380a0a7812 */ /* 0x000fe400078ec0ff */
[----:B------:R-:W-:Y:S02]  /*16d90*/  ISETP.GE.AND P1, PT, R9, UR4, PT ;  /* 0x0000000409007c0c */ /* 0x000fe4000bf26270 */
[----:B------:R-:W-:Y:S02]  /*16da0*/  LOP3.LUT R10, R10, 0x40, RZ, 0xfc, !PT ;  /* 0x000000400a0a7812 */ /* 0x000fe400078efcff */
[----:B------:R-:W-:Y:S02]  /*16db0*/  @P0 LOP3.LUT R21, R21, 0x40, RZ, 0xfc, !PT ;  /* 0x0000004015150812 */ /* 0x000fe400078efcff */
[----:B------:R-:W-:-:S02]  /*16dc0*/  ISETP.GE.AND P2, PT, R10, UR4, PT ;  /* 0x000000040a007c0c */ /* 0x000fc4000bf46270 */
[----:B------:R-:W-:Y:S02]  /*16dd0*/  LOP3.LUT R21, R21, 0xffffffef, RZ, 0xc0, !PT ;  /* 0xffffffef15157812 */ /* 0x000fe400078ec0ff */
[----:B------:R-:W-:-:S03]  /*16de0*/  LOP3.LUT R10, R9, 0x80, RZ, 0xfc, !PT ;  /* 0x00000080090a7812 */ /* 0x000fc600078efcff */
[----:B------:R-:W-:-:S04]  /*16df0*/  @P1 LOP3.LUT R21, R21, 0x10, RZ, 0xfc, !PT ;  /* 0x0000001015151812 */ /* 0x000fc800078efcff */
[----:B------:R-:W-:Y:S02]  /*16e00*/  LOP3.LUT R21, R21, 0xfffffff7, RZ, 0xc0, !PT ;  /* 0xfffffff715157812 */ /* 0x000fe400078ec0ff */
[----:B------:R-:W-:Y:S02]  /*16e10*/  LOP3.LUT R9, R9, 0xc0, RZ, 0xfc, !PT ;  /* 0x000000c009097812 */ /* 0x000fe400078efcff */
[----:B------:R-:W-:Y:S02]  /*16e20*/  ISETP.GE.AND P3, PT, R10, UR4, PT ;  /* 0x000000040a007c0c */ /* 0x000fe4000bf66270 */
[----:B------:R-:W-:Y:S02]  /*16e30*/  @P2 LOP3.LUT R21, R21, 0x8, RZ, 0xfc, !PT ;  /* 0x0000000815152812 */ /* 0x000fe400078efcff */
[----:B------:R-:W-:Y:S02]  /*16e40*/  ISETP.GE.AND P2, PT, R9, UR4, PT ;  /* 0x0000000409007c0c */ /* 0x000fe4000bf46270 */
[----:B------:R-:W-:-:S04]  /*16e50*/  LOP3.LUT R21, R21, 0xfffffffd, RZ, 0xc0, !PT ;  /* 0xfffffffd15157812 */ /* 0x000fc800078ec0ff */
[----:B------:R-:W-:-:S04]  /*16e60*/  LOP3.LUT R21, R21, 0xfffffffb, RZ, 0xc0, !PT ;  /* 0xfffffffb15157812 */ /* 0x000fc800078ec0ff */
[----:B------:R-:W-:-:S04]  /*16e70*/  @P3 LOP3.LUT R21, R21, 0x4, RZ, 0xfc, !PT ;  /* 0x0000000415153812 */ /* 0x000fc800078efcff */
[----:B------:R-:W-:-:S05]  /*16e80*/  @P2 LOP3.LUT R21, R21, 0x2, RZ, 0xfc, !PT ;  /* 0x0000000215152812 */ /* 0x000fca00078efcff */
[----:B------:R1:W-:Y:S01]  /*16e90*/  STL [R1], R21 ;  /* 0x0000001501007387 */ /* 0x0003e20000100800 */
[----:B0-----:R-:W-:-:S04]  /*16ea0*/  IMAD.MOV R2, RZ, RZ, -R6 ;  /* 0x000000ffff027224 */ /* 0x001fc800078e0a06 */
[----:B------:R-:W-:Y:S01]  /*16eb0*/  IMAD R36, R8, R2, R36 ;  /* 0x0000000208247224 */ /* 0x000fe200078e0224 */
[----:B------:R-:W-:Y:S06]  /*16ec0*/  BRA.DIV UR5, `(.L_x_861) ;  /* 0x0000005605e07947 */ /* 0x000fec000b800000 */
.L_x_1014:
[----:B------:R-:W-:Y:S01]  /*16ed0*/  SEL R7, RZ, 0x1, P1 ;  /* 0x00000001ff077807 */ /* 0x000fe20000800000 */
[----:B------:R-:W-:Y:S06]  /*16ee0*/  @!P0 BRA `(.L_x_862) ;  /* 0x0000000000048947 */ /* 0x000fec0003800000 */
[----:B------:R-:W-:Y:S01]  /*16ef0*/  BPT.TRAP 0x1 ;  /* 0x000000040000795c */ /* 0x000fe20000300000 */
.L_x_862:
[----:B------:R-:W-:Y:S01]  /*16f00*/  IMAD R32, R0, -0x60, R20 ;  /* 0xffffffa000207824 */ /* 0x000fe200078e0214 */
[----:B------:R-:W-:Y:S01]  /*16f10*/  SHF.L.U32 R0, R25, 0x1f, RZ ;  /* 0x0000001f19007819 */ /* 0x000fe200000006ff */
[----:B------:R-:W-:Y:S01]  /*16f20*/  IMAD R31, R24, 0x8, R22 ;  /* 0x00000008181f7824 */ /* 0x000fe200078e0216 */
[----:B------:R-:W-:Y:S03]  /*16f30*/  BSSY B0, `(.L_x_863) ;  /* 0x0000003000007945 */ /* 0x000fe60003800000 */
[----:B------:R-:W0:Y:S02]  /*16f40*/  SYNCS.PHASECHK.TRANS64.TRYWAIT P0, [R31+URZ+0x22840], R0 ;  /* 0x022840001f0075a7 */ /* 0x000e24000800017f */
[----:B0-----:R-:W-:Y:S05]  /*16f50*/  @!P0 BRA `(.L_x_864) ;  /* 0x0000005400f08947 */ /* 0x001fea0003800000 */
.L_x_1015:
[----:B------:R-:W-:Y:S05]  /*16f60*/  BSYNC B0 ;  /* 0x0000000000007941 */ /* 0x000fea0003800000 */
.L_x_863:
[----:B------:R-:W2:Y:S01]  /*16f70*/  LDL.LU R6, [R1] ;  /* 0x0000000001067983 */ /* 0x000ea20000300800 */
[----:B0-----:R-:W-:Y:S01]  /*16f80*/  SHF.R.S32.HI R0, RZ, 0x1f, R36 ;  /* 0x0000001fff007819 */ /* 0x001fe20000011424 */
[----:B------:R-:W-:Y:S01]  /*16f90*/  ULDC.64 UR4, c[0x0][0x300] ;  /* 0x0000c00000047ab9 */ /* 0x000fe20000000a00 */
[----:B-----5:R-:W-:Y:S01]  /*16fa0*/  SHF.R.S32.HI R4, RZ, 0x1f, R35 ;  /* 0x0000001fff047819 */ /* 0x020fe20000011423 */
[----:B------:R-:W0:Y:S01]  /*16fb0*/  S2R R8, SR_TID.X ;  /* 0x0000000000087919 */ /* 0x000e220000002100 */
[----:B------:R-:W-:Y:S01]  /*16fc0*/  IMAD.WIDE.U32 R2, R36, UR4, RZ ;  /* 0x0000000424027c25 */ /* 0x000fe2000f8e00ff */
[----:B------:R-:W-:Y:S01]  /*16fd0*/  ULDC.64 UR6, c[0x0][0x2e8] ;  /* 0x0000ba0000067ab9 */ /* 0x000fe20000000a00 */
[----:B------:R3:W-:Y:S04]  /*16fe0*/  STL [R1+0x28], R0 ;  /* 0x0000280001007387 */ /* 0x0007e80000100800 */
[----:B------:R4:W-:Y:S01]  /*16ff0*/  STL [R1+0x2c], R4 ;  /* 0x00002c0401007387 */ /* 0x0009e20000100800 */
[----:B---3--:R-:W-:-:S04]  /*17000*/  IMAD R0, R0, UR4, RZ ;  /* 0x0000000400007c24 */ /* 0x008fc8000f8e02ff */
[----:B------:R-:W-:Y:S01]  /*17010*/  IMAD R0, R36, UR5, R0 ;  /* 0x0000000524007c24 */ /* 0x000fe2000f8e0200 */
[----:B------:R-:W-:-:S03]  /*17020*/  ULDC.64 UR4, c[0x0][0x310] ;  /* 0x0000c40000047ab9 */ /* 0x000fc60000000a00 */
[----:B------:R-:W-:Y:S02]  /*17030*/  IMAD.IADD R3, R3, 0x1, R0 ;  /* 0x0000000103037824 */ /* 0x000fe400078e0200 */
[----:B------:R-:W-:Y:S02]  /*17040*/  IMAD R0, R4, UR4, RZ ;  /* 0x0000000404007c24 */ /* 0x000fe4000f8e02ff */
[C---:B------:R-:W-:Y:S01]  /*17050*/  IMAD.WIDE.U32 R2, R35.reuse, UR4, R2 ;  /* 0x0000000423027c25 */ /* 0x040fe2000f8e0002 */
[----:B----4-:R-:W3:Y:S03]  /*17060*/  S2R R4, SR_TID.X ;  /* 0x0000000000047919 */ /* 0x010ee60000002100 */
[----:B------:R-:W-:Y:S01]  /*17070*/  IMAD R0, R35, UR5, R0 ;  /* 0x0000000523007c24 */ /* 0x000fe2000f8e0200 */
[----:B------:R-:W-:Y:S01]  /*17080*/  ULDC.64 UR4, c[0x0][0x308] ;  /* 0x0000c20000047ab9 */ /* 0x000fe20000000a00 */
[----:B0-----:R-:W-:-:S02]  /*17090*/  IMAD.SHL.U32 R8, R8, 0x8, RZ ;  /* 0x0000000808087824 */ /* 0x001fc400078e00ff */
[----:B------:R-:W-:-:S03]  /*170a0*/  IMAD.IADD R3, R3, 0x1, R0 ;  /* 0x0000000103037824 */ /* 0x000fc600078e0200 */
[----:B------:R-:W-:Y:S01]  /*170b0*/  LOP3.LUT R8, R8, 0x38, RZ, 0xc0, !PT ;  /* 0x0000003808087812 */ /* 0x000fe200078ec0ff */
[----:B------:R-:W-:Y:S01]  /*170c0*/  IMAD.WIDE.U32 R2, R18, UR4, R2 ;  /* 0x0000000412027c25 */ /* 0x000fe2000f8e0002 */
[----:B------:R-:W-:Y:S02]  /*170d0*/  ULDC UR4, c[0x0][0x2f4] ;  /* 0x0000bd0000047ab9 */ /* 0x000fe40000000800 */
[----:B------:R-:W-:Y:S02]  /*170e0*/  ISETP.GE.AND P2, PT, R8, UR4, PT ;  /* 0x0000000408007c0c */ /* 0x000fe4000bf46270 */
[----:B------:R-:W-:Y:S02]  /*170f0*/  LEA R0, P0, R2, UR6, 0x1 ;  /* 0x0000000602007c11 */ /* 0x000fe4000f8008ff */
[----:B---3--:R-:W-:-:S04]  /*17100*/  LOP3.LUT R4, R4, 0x7f, RZ, 0xc0, !PT ;  /* 0x0000007f04047812 */ /* 0x008fc800078ec0ff */
[----:B------:R-:W-:Y:S01]  /*17110*/  SHF.R.U32.HI R5, RZ, 0x3, R4 ;  /* 0x00000003ff057819 */ /* 0x000fe20000011604 */
[----:B------:R-:W-:Y:S01]  /*17120*/  IMAD R4, R18, UR5, R3 ;  /* 0x0000000512047c24 */ /* 0x000fe2000f8e0203 */
[----:B------:R-:W-:-:S03]  /*17130*/  UMOV UR5, 0xffffffff ;  /* 0xffffffff00057882 */ /* 0x000fc60000000000 */
[----:B------:R-:W-:Y:S01]  /*17140*/  IMAD.IADD R32, R32, 0x1, -R5 ;  /* 0x0000000120207824 */ /* 0x000fe200078e0a05 */
[----:B------:R-:W-:Y:S01]  /*17150*/  LEA.HI.X R4, R2, UR7, R4, 0x1, P0 ;  /* 0x0000000702047c11 */ /* 0x000fe200080f0c04 */
[----:B------:R-:W-:-:S03]  /*17160*/  IMAD R5, R24, 0x1800, R28 ;  /* 0x0000180018057824 */ /* 0x000fc600078e021c */
[----:B------:R-:W-:Y:S02]  /*17170*/  ISETP.GE.AND P0, PT, R32, 0x1, PT ;  /* 0x000000012000780c */ /* 0x000fe40003f06270 */
[----:B--2---:R-:W-:-:S04]  /*17180*/  LOP3.LUT R6, R6, 0xfffffffe, RZ, 0xc0, !PT ;  /* 0xfffffffe06067812 */ /* 0x004fc800078ec0ff */
[----:B------:R-:W-:-:S05]  /*17190*/  @P2 LOP3.LUT R6, R6, 0x1, RZ, 0xfc, !PT ;  /* 0x0000000106062812 */ /* 0x000fca00078efcff */
[----:B------:R0:W-:Y:S01]  /*171a0*/  STL [R1], R6 ;  /* 0x0000000601007387 */ /* 0x0001e20000100800 */
[----:B------:R-:W-:Y:S05]  /*171b0*/  BRA.DIV UR5, `(.L_x_865) ;  /* 0x00000056056c7947 */ /* 0x000fea000b800000 */
[----:B------:R-:W2:Y:S01]  /*171c0*/  SHFL.IDX PT, R3, R0, RZ, 0x181f ;  /* 0x00181fff00037589 */ /* 0x000ea200000e0000 */
[----:B0-----:R-:W-:-:S03]  /*171d0*/  @P0 IMAD R6, R5, 0x2, R22 ;  /* 0x0000000205060824 */ /* 0x001fc600078e0216 */
[----:B------:R-:W0:Y:S01]  /*171e0*/  SHFL.IDX PT, R2, R4, RZ, 0x181f ;  /* 0x00181fff04027589 */ /* 0x000e2200000e0000 */
[----:B--2---:R-:W-:-:S05]  /*171f0*/  @P0 LEA R3, P1, R8, R3, 0x1 ;  /* 0x0000000308030211 */ /* 0x004fca00078208ff */
[----:B0-----:R-:W-:-:S05]  /*17200*/  @P0 IMAD.X R2, RZ, RZ, R2, P1 ;  /* 0x000000ffff020224 */ /* 0x001fca00008e0602 */
[----:B------:R-:W-:-:S04]  /*17210*/  @P0 LOP3.LUT R3, R3, R2, RZ, 0x3c, !PT ;  /* 0x0000000203030212 */ /* 0x000fc800078e3cff */
[----:B------:R-:W-:-:S04]  /*17220*/  @P0 LOP3.LUT R2, R3, R2, RZ, 0x3c, !PT ;  /* 0x0000000203020212 */ /* 0x000fc800078e3cff */
[----:B------:R-:W-:-:S05]  /*17230*/  @P0 LOP3.LUT R3, R3, R2, RZ, 0x3c, !PT ;  /* 0x0000000203030212 */ /* 0x000fca00078e3cff */
[----:B------:R-:W-:Y:S01]  /*17240*/  @!PT LDS RZ, [RZ] ;  /* 0x00000000fffff984 */ /* 0x000fe20000000800 */
[----:B------:R0:W-:Y:S01]  /*17250*/  @P0 LDGSTS.E.BYPASS.LTC128B.128 [R6+0x1c400], desc[UR40][R2.64], !P2 ;  /* 0x1c40000002060fae */ /* 0x0001e2000d101d68 */
[----:B------:R-:W-:-:S03]  /*17260*/  ISETP.GE.AND P0, PT, R32, 0x11, PT ;  /* 0x000000112000780c */ /* 0x000fc60003f06270 */
[----:B0-----:R-:W0:Y:S10]  /*17270*/  SHFL.IDX PT, R3, R0, 0x1, 0x181f ;  /* 0x00381f0000037f89 */ /* 0x001e3400000e0000 */
[----:B------:R-:W-:Y:S01]  /*17280*/  @P0 LEA R6, R5, R22, 0x1 ;  /* 0x0000001605060211 */ /* 0x000fe200078e08ff */
[----:B------:R-:W2:Y:S01]  /*17290*/  SHFL.IDX PT, R2, R4, 0x1, 0x181f ;  /* 0x00381f0004027f89 */ /* 0x000ea200000e0000 */
[----:B0-----:R-:W-:-:S05]  /*172a0*/  @P0 LEA R3, P1, R8, R3, 0x1 ;  /* 0x0000000308030211 */ /* 0x001fca00078208ff */
[----:B--2---:R-:W-:-:S05]  /*172b0*/  @P0 IMAD.X R2, RZ, RZ, R2, P1 ;  /* 0x000000ffff020224 */ /* 0x004fca00008e0602 */
[----:B------:R-:W-:-:S04]  /*172c0*/  @P0 LOP3.LUT R3, R3, R2, RZ, 0x3c, !PT ;  /* 0x0000000203030212 */ /* 0x000fc800078e3cff */
[----:B------:R-:W-:-:S04]  /*172d0*/  @P0 LOP3.LUT R2, R3, R2, RZ, 0x3c, !PT ;  /* 0x0000000203020212 */ /* 0x000fc800078e3cff */
[----:B------:R-:W-:-:S05]  /*172e0*/  @P0 LOP3.LUT R3, R3, R2, RZ, 0x3c, !PT ;  /* 0x0000000203030212 */ /* 0x000fca00078e3cff */
[----:B------:R0:W-:Y:S01]  /*172f0*/  @P0 LDGSTS.E.BYPASS.LTC128B.128 [R6+0x1cc00], desc[UR40][R2.64], !P2 ;  /* 0x1cc0000002060fae */ /* 0x0001e2000d101d68 */
[----:B------:R-:W-:-:S03]  /*17300*/  ISETP.GE.AND P0, PT, R32, 0x21, PT ;  /* 0x000000212000780c */ /* 0x000fc60003f06270 */
[----:B0-----:R-:W0:Y:S10]  /*17310*/  SHFL.IDX PT, R3, R0, 0x2, 0x181f ;  /* 0x00581f0000037f89 */ /* 0x001e3400000e0000 */
[----:B------:R-:W-:Y:S01]  /*17320*/  @P0 IMAD R6, R5, 0x2, R22 ;  /* 0x0000000205060824 */ /* 0x000fe200078e0216 */
        /* <DEDUP_REMOVED lines=20> */
[----:B------:R-:W2:Y:S04]  /*17470*/  SHFL.IDX PT, R2, R4, 0x4, 0x181f ;  /* 0x00981f0004027f89 */ /* 0x000ea800000e0000 */
[----:B------:R-:W3:Y:S04]  /*17480*/  SHFL.IDX PT, R4, R4, 0x5, 0x181f ;  /* 0x00b81f0004047f89 */ /* 0x000ee800000e0000 */
[----:B------:R-:W4:Y:S01]  /*17490*/  SHFL.IDX PT, R0, R0, 0x5, 0x181f ;  /* 0x00b81f0000007f89 */ /* 0x000f2200000e0000 */
[----:B0-----:R-:W-:-:S05]  /*174a0*/  @P0 LEA R3, P1, R8, R3, 0x1 ;  /* 0x0000000308030211 */ /* 0x001fca00078208ff */
[----:B--2---:R-:W-:-:S05]  /*174b0*/  @P0 IMAD.X R2, RZ, RZ, R2, P1 ;  /* 0x000000ffff020224 */ /* 0x004fca00008e0602 */
[----:B------:R-:W-:-:S04]  /*174c0*/  @P0 LOP3.LUT R3, R3, R2, RZ, 0x3c, !PT ;  /* 0x0000000203030212 */ /* 0x000fc800078e3cff */
[----:B------:R-:W-:-:S04]  /*174d0*/  @P0 LOP3.LUT R2, R3, R2, RZ, 0x3c, !PT ;  /* 0x0000000203020212 */ /* 0x000fc800078e3cff */
[----:B------:R-:W-:-:S05]  /*174e0*/  @P0 LOP3.LUT R3, R3, R2, RZ, 0x3c, !PT ;  /* 0x0000000203030212 */ /* 0x000fca00078e3cff */
[----:B---34-:R2:W-:Y:S02]  /*174f0*/  @P0 LDGSTS.E.BYPASS.LTC128B.128 [R6+0x1e400], desc[UR40][R2.64], !P2 ;  /* 0x1e40000002060fae */ /* 0x0185e4000d101d68 */
.L_x_1029:
[----:B------:R-:W-:-:S13]  /*17500*/  ISETP.GE.AND P0, PT, R32, 0x51, PT ;  /* 0x000000512000780c */ /* 0x000fda0003f06270 */
[----:B0-2---:R-:W-:Y:S01]  /*17510*/  @P0 LEA R2, P1, R8, R0, 0x1 ;  /* 0x0000000008020211 */ /* 0x005fe200078208ff */
        /* <DEDUP_REMOVED lines=8> */
.L_x_866:
[----:B------:R-:W-:Y:S02]  /*175a0*/  PLOP3.LUT P1, PT, P1, P0, PT, 0xa2, 0x0 ;  /* 0x000000000000781c */ /* 0x000fe40000f21472 */
[----:B------:R-:W-:-:S08]  /*175b0*/  @P0 R2UR P1, UR4, R31 ;  /* 0x000000001f0402ca */ /* 0x000fd00000020000 */
[----:B------:R-:W-:-:S05]  /*175c0*/  @P0 PLOP3.LUT P0, PT, P1, PT, PT, 0x80, 0x0 ;  /* 0x000000000000081c */ /* 0x000fca0000f0f070 */
[----:B------:R-:W-:Y:S01]  /*175d0*/  @!P1 SYNCS.ARRIVE.TRANS64.RED.A0T1 RZ, [UR4+0x22830], RZ ;  /* 0x022830ffffff99a7 */ /* 0x000fe20008200404 */
[----:B------:R-:W-:Y:S07]  /*175e0*/  @!P1 ARRIVES.LDGSTSBAR.64.TRANSCNT [UR4+0x22830] ;  /* 0x02283000ff0099b0 */ /* 0x000fee0008000a84 */
[----:B------:R-:W-:Y:S05]  /*175f0*/  @P0 BRA.U.ANY `(.L_x_866) ;  /* 0xfffffffd00e80947 */ /* 0x000fea000393ffff */
[----:B------:R-:W-:Y:S01]  /*17600*/  NOP ;  /* 0x0000000000007918 */ /* 0x000fe20000000000 */
[----:B------:R-:W-:-:S04]  /*17610*/  LOP3.LUT R0, R37, 0x2, RZ, 0xfc, !PT ;  /* 0x0000000225007812 */ /* 0x000fc800078efcff */
[----:B------:R-:W-:-:S13]  /*17620*/  ISETP.NE.AND P2, PT, R0, 0x3, PT ;  /* 0x000000030000780c */ /* 0x000fda0003f45270 */
[----:B------:R-:W-:Y:S05]  /*17630*/  @!P2 BRA `(.L_x_867) ;  /* 0x000000000004a947 */ /* 0x000fea0003800000 */
[----:B------:R-:W-:Y:S01]  /*17640*/  BPT.TRAP 0x1 ;  /* 0x000000040000795c */ /* 0x000fe20000300000 */
.L_x_867:
[----:B------:R2:W5:Y:S01]  /*17650*/  LDL R0, [R1] ;  /* 0x0000000001007983 */ /* 0x0005620000100800 */
[----:B------:R2:W-:Y:S03]  /*17660*/  SYNCS.ARRIVE.TRANS64.A1T0 RZ, [R31+URZ+0x22830], RZ ;  /* 0x022830ff1fff79a7 */ /* 0x0005e6000810003f */
[----:B------:R2:W5:Y:S04]  /*17670*/  LDL.LU R4, [R1+0x14] ;  /* 0x0000140001047983 */ /* 0x0005680000300800 */
[----:B0-----:R2:W5:Y:S02]  /*17680*/  LDL.LU R3, [R1+0xc] ;  /* 0x00000c0001037983 */ /* 0x0015640000300800 */
[----:B------:R-:W-:Y:S05]  /*17690*/  WARPSYNC.ALL ;  /* 0x0000000000007948 */ /* 0x000fea0003800000 */
[----:B------:R-:W-:Y:S01]  /*176a0*/  ULDC.64 UR4, c[0x0][0xa00] ;  /* 0x0002800000047ab9 */ /* 0x000fe20000000a00 */
[----:B------:R-:W-:Y:S01]  /*176b0*/  BSSY B6, `(.L_x_868) ;  /* 0x000002b000067945 */ /* 0x000fe20003800000 */
[----:B------:R-:W-:Y:S01]  /*176c0*/  BAR.SYNC.DEFER_BLOCKING 0x8, 0x180 ;  /* 0x0206000000007b1d */ /* 0x000fe20000010000 */
[C---:B-----5:R-:W-:Y:S02]  /*176d0*/  LOP3.LUT P0, RZ, R0.reuse, 0x4, RZ, 0xc0, !PT ;  /* 0x0000000400ff7812 */ /* 0x060fe4000780c0ff */
[----:B------:R-:W-:-:S02]  /*176e0*/  LOP3.LUT P2, RZ, R0, 0x8, RZ, 0xc0, !PT ;  /* 0x0000000800ff7812 */ /* 0x000fc4000784c0ff */
[----:B------:R-:W-:Y:S02]  /*176f0*/  SEL R2, RZ, 0x4, P0 ;  /* 0x00000004ff027807 */ /* 0x000fe40000000000 */
[----:B------:R-:W-:Y:S02]  /*17700*/  ISETP.NE.U32.AND P0, PT, RZ, UR4, PT ;  /* 0x00000004ff007c0c */ /* 0x000fe4000bf05070 */
[----:B------:R-:W-:Y:S02]  /*17710*/  LOP3.LUT P1, RZ, R0, 0x2, RZ, 0xc0, !PT ;  /* 0x0000000200ff7812 */ /* 0x000fe4000782c0ff */
[----:B------:R-:W-:Y:S01]  /*17720*/  ISETP.NE.AND.EX P0, PT, RZ, UR5, PT, P0 ;  /* 0x00000005ff007c0c */ /* 0x000fe2000bf05300 */
[----:B------:R-:W-:Y:S01]  /*17730*/  ULDC.64 UR4, c[0x0][0x298] ;  /* 0x0000a60000047ab9 */ /* 0x000fe20000000a00 */
[----:B------:R-:W-:Y:S02]  /*17740*/  SEL R0, RZ, 0x2, P2 ;  /* 0x00000002ff007807 */ /* 0x000fe40001000000 */
[----:B------:R-:W-:-:S02]  /*17750*/  SEL R5, R34, RZ, !P0 ;  /* 0x000000ff22057207 */ /* 0x000fc40004000000 */
[----:B------:R-:W-:Y:S02]  /*17760*/  IADD3 R0, R2, R0, R7 ;  /* 0x0000000002007210 */ /* 0x000fe40007ffe007 */
[----:B------:R-:W-:Y:S01]  /*17770*/  SEL R34, RZ, 0x8, P1 ;  /* 0x00000008ff227807 */ /* 0x000fe20000800000 */
[----:B------:R0:W-:Y:S01]  /*17780*/  STL [R1+0x1c], R5 ;  /* 0x00001c0501007387 */ /* 0x0001e20000100800 */
[----:B------:R-:W-:Y:S02]  /*17790*/  SEL R2, R4, RZ, !P0 ;  /* 0x000000ff04027207 */ /* 0x000fe40004000000 */
[----:B------:R-:W-:Y:S02]  /*177a0*/  IADD3 R34, R0, R34, RZ ;  /* 0x0000002200227210 */ /* 0x000fe40007ffe0ff */
[----:B------:R-:W-:Y:S01]  /*177b0*/  SHF.R.S32.HI R0, RZ, 0x1f, R3 ;  /* 0x0000001fff007819 */ /* 0x000fe20000011403 */
[----:B------:R3:W-:Y:S04]  /*177c0*/  STL [R1+0x34], R2 ;  /* 0x0000340201007387 */ /* 0x0007e80000100800 */
[----:B------:R-:W-:-:S02]  /*177d0*/  IMAD R0, R0, UR4, RZ ;  /* 0x0000000400007c24 */ /* 0x000fc4000f8e02ff */
[----:B0-----:R-:W-:-:S04]  /*177e0*/  IMAD.WIDE.U32 R4, R3, UR4, RZ ;  /* 0x0000000403047c25 */ /* 0x001fc8000f8e00ff */
[----:B------:R-:W-:Y:S01]  /*177f0*/  IMAD R0, R3, UR5, R0 ;  /* 0x0000000503007c24 */ /* 0x000fe2000f8e0200 */
[----:B------:R0:W-:Y:S01]  /*17800*/  STL.64 [R1+0x8], R4 ;  /* 0x0000080401007387 */ /* 0x0001e20000100a00 */
[----:B---3--:R-:W-:Y:S02]  /*17810*/  VIADD R2, R22, 0x18400 ;  /* 0x0001840016027836 */ /* 0x008fe40000000000 */
[----:B------:R-:W-:-:S03]  /*17820*/  IMAD.IADD R0, R5, 0x1, R0 ;  /* 0x0000000105007824 */ /* 0x000fc600078e0200 */
[----:B------:R-:W-:Y:S02]  /*17830*/  LOP3.LUT P0, RZ, R2, 0x3ff, RZ, 0xc0, !PT ;  /* 0x000003ff02ff7812 */ /* 0x000fe4000780c0ff */
[----:B------:R0:W-:Y:S11]  /*17840*/  STL [R1+0x14], R0 ;  /* 0x0000140001007387 */ /* 0x0001f60000100800 */
[----:B0-----:R-:W-:Y:S05]  /*17850*/  @!P0 BRA `(.L_x_869) ;  /* 0x0000000000408947 */ /* 0x001fea0003800000 */
[----:B------:R-:W-:Y:S01]  /*17860*/  MOV R2, 0x0 ;  /* 0x0000000000027802 */ /* 0x000fe20000000f00 */
[----:B------:R-:W-:Y:S01]  /*17870*/  ULDC.64 UR4, c[0x4][0x98] ;  /* 0x0100260000047ab9 */ /* 0x000fe20000000a00 */
[----:B------:R-:W-:Y:S01]  /*17880*/  ULDC.64 UR6, c[0x4][0xa0] ;  /* 0x0100280000067ab9 */ /* 0x000fe20000000a00 */
[----:B------:R-:W-:Y:S01]  /*17890*/  ULDC.64 UR8, c[0x4][0x20] ;  /* 0x0100080000087ab9 */ /* 0x000fe20000000a00 */
[----:B------:R-:W-:Y:S01]  /*178a0*/  IMAD.U32 R4, RZ, RZ, UR4 ;  /* 0x00000004ff047e24 */ /* 0x000fe2000f8e00ff */
[----:B------:R-:W-:Y:S01]  /*178b0*/  MOV R8, 0x70 ;  /* 0x0000007000087802 */ /* 0x000fe20000000f00 */
[----:B------:R-:W0:Y:S01]  /*178c0*/  LDC.64 R2, c[0x4][R2] ;  /* 0x0100000002027b82 */ /* 0x000e220000000a00 */
[----:B------:R-:W-:Y:S02]  /*178d0*/  IMAD.U32 R5, RZ, RZ, UR5 ;  /* 0x00000005ff057e24 */ /* 0x000fe4000f8e00ff */
[----:B------:R-:W-:Y:S02]  /*178e0*/  IMAD.U32 R6, RZ, RZ, UR6 ;  /* 0x00000006ff067e24 */ /* 0x000fe4000f8e00ff */
[----:B------:R-:W-:-:S02]  /*178f0*/  IMAD.U32 R7, RZ, RZ, UR7 ;  /* 0x00000007ff077e24 */ /* 0x000fc4000f8e00ff */
[----:B------:R-:W-:Y:S02]  /*17900*/  IMAD.U32 R10, RZ, RZ, UR8 ;  /* 0x00000008ff0a7e24 */ /* 0x000fe4000f8e00ff */
[----:B------:R-:W-:Y:S02]  /*17910*/  IMAD.U32 R11, RZ, RZ, UR9 ;  /* 0x00000009ff0b7e24 */ /* 0x000fe4000f8e00ff */
[----:B------:R-:W-:Y:S02]  /*17920*/  IMAD.MOV.U32 R12, RZ, RZ, 0x1 ;  /* 0x00000001ff0c7424 */ /* 0x000fe400078e00ff */
[----:B------:R-:W-:-:S07]  /*17930*/  IMAD.MOV.U32 R13, RZ, RZ, RZ ;  /* 0x000000ffff0d7224 */ /* 0x000fce00078e00ff */
[----:B-1----:R-:W-:-:S07]  /*17940*/  LEPC R20, `(.L_x_869) ;  /* 0x000000001014794e */ /* 0x002fce0000000000 */
[----:B0-2---:R-:W-:Y:S05]  /*17950*/  CALL.ABS.NOINC R2 ;  /* 0x0000000002007343 */ /* 0x005fea0003c00000 */
.L_x_869:
[----:B------:R-:W-:Y:S05]  /*17960*/  BSYNC B6 ;  /* 0x0000000000067941 */ /* 0x000fea0003800000 */
.L_x_868:
[----:B------:R-:W3:Y:S01]  /*17970*/  LDL.LU R0, [R1+0x14] ;  /* 0x0000140001007983 */ /* 0x000ee20000300800 */
[----:B------:R-:W-:Y:S01]  /*17980*/  ULDC.64 UR4, c[0x0][0x2d8] ;  /* 0x0000b60000047ab9 */ /* 0x000fe20000000a00 */
[----:B------:R-:W0:Y:S02]  /*17990*/  LDC R7, c[0x0][0x448] ;  /* 0x00011200ff077b82 */ /* 0x000e240000000800 */
[----:B------:R-:W3:Y:S04]  /*179a0*/  LDL.LU.64 R2, [R1+0x8] ;  /* 0x0000080001027983 */ /* 0x000ee80000300a00 */
[----:B-1----:R-:W4:Y:S04]  /*179b0*/  LDL.LU R21, [R1+0x34] ;  /* 0x0000340001157983 */ /* 0x002f280000300800 */
[----:B------:R-:W2:Y:S01]  /*179c0*/  LDL.LU R20, [R1+0x1c] ;  /* 0x00001c0001147983 */ /* 0x000ea20000300800 */
[----:B------:R-:W-:-:S03]  /*179d0*/  IMAD.SHL.U32 R17, R17, 0x80, RZ ;  /* 0x0000008011117824 */ /* 0x000fc600078e00ff */
[----:B------:R1:W5:Y:S01]  /*179e0*/  LDL R8, [R1+0x4] ;  /* 0x0000040001087983 */ /* 0x0003620000100800 */
[----:B0-----:R-:W-:-:S13]  /*179f0*/  ISETP.NE.AND P0, PT, R7, 0x1, PT ;  /* 0x000000010700780c */ /* 0x001fda0003f05270 */
[----:B------:R-:W0:Y:S01]  /*17a00*/  @P0 LDC R4, c[0x0][0x44c] ;  /* 0x00011300ff040b82 */ /* 0x000e220000000800 */
[----:B---3--:R-:W-:Y:S02]  /*17a10*/  IMAD.MOV.U32 R3, RZ, RZ, R0 ;  /* 0x000000ffff037224 */ /* 0x008fe400078e0000 */
[----:B------:R-:W-:-:S04]  /*17a20*/  IMAD.WIDE.U32 R2, R18, UR4, R2 ;  /* 0x0000000412027c25 */ /* 0x000fc8000f8e0002 */
[----:B------:R-:W-:Y:S01]  /*17a30*/  IMAD R3, R18, UR5, R3 ;  /* 0x0000000512037c24 */ /* 0x000fe2000f8e0203 */
[----:B------:R-:W-:Y:S02]  /*17a40*/  ULDC.64 UR4, c[0x0][0x2e0] ;  /* 0x0000b80000047ab9 */ /* 0x000fe40000000a00 */
[----:B----4-:R-:W-:Y:S02]  /*17a50*/  IMAD R0, R21, UR4, RZ ;  /* 0x0000000415007c24 */ /* 0x010fe4000f8e02ff */
[----:B--2---:R-:W-:-:S04]  /*17a60*/  IMAD.WIDE.U32 R2, R20, UR4, R2 ;  /* 0x0000000414027c25 */ /* 0x004fc8000f8e0002 */
[----:B------:R-:W-:Y:S01]  /*17a70*/  IMAD R0, R20, UR5, R0 ;  /* 0x0000000514007c24 */ /* 0x000fe2000f8e0200 */
[----:B------:R-:W2:Y:S01]  /*17a80*/  S2R R9, SR_TID.X ;  /* 0x0000000000097919 */ /* 0x000ea20000002100 */
[----:B------:R-:W-:Y:S02]  /*17a90*/  ULDC.64 UR4, c[0x0][0x2d0] ;  /* 0x0000b40000047ab9 */ /* 0x000fe40000000a00 */
[----:B------:R-:W-:Y:S01]  /*17aa0*/  IMAD.IADD R3, R3, 0x1, R0 ;  /* 0x0000000103037824 */ /* 0x000fe200078e0200 */
[----:B------:R-:W3:Y:S01]  /*17ab0*/  S2R R20, SR_TID.X ;  /* 0x0000000000147919 */ /* 0x000ee20000002100 */
[----:B------:R-:W4:Y:S01]  /*17ac0*/  @P0 LDC R0, c[0x0][0x450] ;  /* 0x00011400ff000b82 */ /* 0x000f220000000800 */
[----:B---3--:R-:W-:-:S04]  /*17ad0*/  LOP3.LUT R20, R20, 0x7f, RZ, 0xc0, !PT ;  /* 0x0000007f14147812 */ /* 0x008fc800078ec0ff */
[----:B------:R-:W-:Y:S02]  /*17ae0*/  SHF.R.U32.HI R21, RZ, 0x3, R20 ;  /* 0x00000003ff157819 */ /* 0x000fe40000011614 */
[----:B------:R-:W3:Y:S02]  /*17af0*/  S2R R20, SR_TID.X ;  /* 0x0000000000147919 */ /* 0x000ee40000002100 */
[----:B---3--:R-:W-:-:S05]  /*17b00*/  IMAD.SHL.U32 R20, R20, 0x10, RZ ;  /* 0x0000001014147824 */ /* 0x008fca00078e00ff */
[----:B------:R-:W-:-:S04]  /*17b10*/  LOP3.LUT R20, R21, 0x70, R20, 0xf8, !PT ;  /* 0x0000007015147812 */ /* 0x000fc800078ef814 */
[----:B------:R-:W-:Y:S02]  /*17b20*/  LOP3.LUT R5, R20, R17, RZ, 0xfc, !PT ;  /* 0x0000001114057212 */ /* 0x000fe400078efcff */
[----:B------:R1:W5:Y:S03]  /*17b30*/  LDL R20, [R1+0x18] ;  /* 0x0000180001147983 */ /* 0x0003660000100800 */
[----:B0-----:R-:W-:-:S04]  /*17b40*/  @P0 IMAD.HI.U32 R6, R5, R4, RZ ;  /* 0x0000000405060227 */ /* 0x001fc800078e00ff */
[----:B------:R-:W-:Y:S01]  /*17b50*/  IMAD.MOV.U32 R4, RZ, RZ, R5 ;  /* 0x000000ffff047224 */ /* 0x000fe200078e0005 */
[----:B----4-:R-:W-:Y:S01]  /*17b60*/  @P0 SHF.R.U32.HI R4, RZ, R0, R6 ;  /* 0x00000000ff040219 */ /* 0x010fe20000011606 */
        /* <DEDUP_REMOVED lines=8> */
[----:B------:R-:W-:-:S03]  /*17bf0*/  ULDC.64 UR4, c[0x0][0x2c8] ;  /* 0x0000b20000047ab9 */ /* 0x000fc60000000a00 */
[----:B------:R-:W-:Y:S01]  /*17c00*/  IADD3 R3, R3, R5, RZ ;  /* 0x0000000503037210 */ /* 0x000fe20007ffe0ff */
[----:B------:R-:W-:Y:S02]  /*17c10*/  IMAD R4, R4, UR4, RZ ;  /* 0x0000000404047c24 */ /* 0x000fe4000f8e02ff */
[----:B------:R-:W-:-:S04]  /*17c20*/  IMAD.WIDE.U32 R2, R0, UR4, R2 ;  /* 0x0000000400027c25 */ /* 0x000fc8000f8e0002 */
[----:B------:R-:W-:Y:S01]  /*17c30*/  IMAD R4, R0, UR5, R4 ;  /* 0x0000000500047c24 */ /* 0x000fe2000f8e0204 */
[----:B------:R-:W-:Y:S01]  /*17c40*/  ULDC.64 UR4, c[0x0][0x280] ;  /* 0x0000a00000047ab9 */ /* 0x000fe20000000a00 */
[----:B--2---:R-:W-:Y:S01]  /*17c50*/  IMAD.SHL.U32 R9, R9, 0x8, RZ ;  /* 0x0000000809097824 */ /* 0x004fe200078e00ff */
[C---:B------:R-:W-:Y:S01]  /*17c60*/  LEA R0, P0, R2.reuse, UR4, 0x1 ;  /* 0x0000000402007c11 */ /* 0x040fe2000f8008ff */
[----:B------:R-:W-:Y:S01]  /*17c70*/  IMAD.IADD R4, R3, 0x1, R4 ;  /* 0x0000000103047824 */ /* 0x000fe200078e0204 */
[----:B------:R-:W-:Y:S02]  /*17c80*/  ULDC UR4, c[0x0][0x2b8] ;  /* 0x0000ae0000047ab9 */ /* 0x000fe40000000800 */
[----:B------:R-:W-:Y:S02]  /*17c90*/  LOP3.LUT R9, R9, 0x38, RZ, 0xc0, !PT ;  /* 0x0000003809097812 */ /* 0x000fe400078ec0ff */
[----:B------:R-:W-:Y:S01]  /*17ca0*/  LEA.HI.X R4, R2, UR5, R4, 0x1, P0 ;  /* 0x0000000502047c11 */ /* 0x000fe200080f0c04 */
[----:B------:R-:W-:Y:S01]  /*17cb0*/  UMOV UR5, 0xffffffff ;  /* 0xffffffff00057882 */ /* 0x000fe20000000000 */
[----:B0-----:R-:W-:-:S02]  /*17cc0*/  LOP3.LUT R21, R21, 0x7f, RZ, 0xc0, !PT ;  /* 0x0000007f15157812 */ /* 0x001fc400078ec0ff */
[----:B------:R-:W-:Y:S02]  /*17cd0*/  ISETP.GE.AND P1, PT, R9, UR4, PT ;  /* 0x0000000409007c0c */ /* 0x000fe4000bf26270 */
[----:B------:R-:W-:Y:S01]  /*17ce0*/  SHF.R.U32.HI R10, RZ, 0x3, R21 ;  /* 0x00000003ff0a7819 */ /* 0x000fe20000011615 */
[----:B-1----:R-:W-:Y:S10]  /*17cf0*/  BRA.DIV UR5, `(.L_x_870) ;  /* 0x00000052059c7947 */ /* 0x002ff4000b800000 */
[----:B------:R-:W0:Y:S01]  /*17d00*/  SHFL.IDX PT, R3, R0, RZ, 0x181f ;  /* 0x00181fff00037589 */ /* 0x000e2200000e0000 */
[----:B-----5:R-:W-:Y:S02]  /*17d10*/  IMAD R5, R20, R7, RZ ;  /* 0x0000000714057224 */ /* 0x020fe400078e02ff */
[----:B------:R-:W-:Y:S01]  /*17d20*/  IMAD.IADD R17, R10, 0x1, R17 ;  /* 0x000000010a117824 */ /* 0x000fe200078e0211 */
[----:B------:R-:W1:Y:S03]  /*17d30*/  SHFL.IDX PT, R2, R4, RZ, 0x181f ;  /* 0x00181fff04027589 */ /* 0x000e6600000e0000 */
[C---:B------:R-:W-:Y:S01]  /*17d40*/  VIADD R6, R17.reuse, 0x10 ;  /* 0x0000001011067836 */ /* 0x040fe20000000000 */
[----:B------:R-:W-:-:S13]  /*17d50*/  ISETP.GE.AND P0, PT, R17, R5, PT ;  /* 0x000000051100720c */ /* 0x000fda0003f06270 */
[----:B0-----:R-:W-:-:S05]  /*17d60*/  @!P0 LEA R3, P2, R9, R3, 0x1 ;  /* 0x0000000309038211 */ /* 0x001fca00078408ff */
[----:B-1----:R-:W-:-:S05]  /*17d70*/  @!P0 IMAD.X R2, RZ, RZ, R2, P2 ;  /* 0x000000ffff028224 */ /* 0x002fca00010e0602 */
[----:B------:R-:W-:-:S04]  /*17d80*/  @!P0 LOP3.LUT R3, R3, R2, RZ, 0x3c, !PT ;  /* 0x0000000203038212 */ /* 0x000fc800078e3cff */
[----:B------:R-:W-:-:S04]  /*17d90*/  @!P0 LOP3.LUT R2, R3, R2, RZ, 0x3c, !PT ;  /* 0x0000000203028212 */ /* 0x000fc800078e3cff */
[----:B------:R-:W-:-:S05]  /*17da0*/  @!P0 LOP3.LUT R3, R3, R2, RZ, 0x3c, !PT ;  /* 0x0000000203038212 */ /* 0x000fca00078e3cff */
[----:B------:R-:W-:Y:S01]  /*17db0*/  @!PT LDS RZ, [RZ] ;  /* 0x00000000fffff984 */ /* 0x000fe20000000800 */
        /* <DEDUP_REMOVED lines=11> */
[----:B------:R-:W-:Y:S02]  /*17e70*/  ISETP.GE.AND P0, PT, R6, R5, PT ;  /* 0x000000050600720c */ /* 0x000fe40003f06270 */
[----:B------:R-:W-:Y:S01]  /*17e80*/  IADD3 R6, R17, 0x30, RZ ;  /* 0x0000003011067810 */ /* 0x000fe20007ffe0ff */
        /* <DEDUP_REMOVED lines=41> */
[----:B------:R-:W2:Y:S04]  /*18120*/  SHFL.IDX PT, R4, R4, 0x7, 0x181f ;  /* 0x00f81f0004047f89 */ /* 0x000ea800000e0000 */
[----:B------:R-:W3:Y:S01]  /*18130*/  SHFL.IDX PT, R0, R0, 0x7, 0x181f ;  /* 0x00f81f0000007f89 */ /* 0x000ee200000e0000 */
[----:B0-----:R-:W-:-:S05]  /*18140*/  @!P0 LEA R3, P2, R9, R3, 0x1 ;  /* 0x0000000309038211 */ /* 0x001fca00078408ff */
[----:B-1----:R-:W-:-:S05]  /*18150*/  @!P0 IMAD.X R2, RZ, RZ, R2, P2 ;  /* 0x000000ffff028224 */ /* 0x002fca00010e0602 */
[----:B------:R-:W-:-:S04]  /*18160*/  @!P0 LOP3.LUT R3, R3, R2, RZ, 0x3c, !PT ;  /* 0x0000000203038212 */ /* 0x000fc800078e3cff */
[----:B------:R-:W-:-:S04]  /*18170*/  @!P0 LOP3.LUT R2, R3, R2, RZ, 0x3c, !PT ;  /* 0x0000000203028212 */ /* 0x000fc800078e3cff */
[----:B------:R-:W-:-:S05]  /*18180*/  @!P0 LOP3.LUT R3, R3, R2, RZ, 0x3c, !PT ;  /* 0x0000000203038212 */ /* 0x000fca00078e3cff */
[----:B--23--:R0:W-:Y:S02]  /*18190*/  @!P0 LDGSTS.E.BYPASS.LTC128B.128 [R8+0x1b400], desc[UR40][R2.64], !P1 ;  /* 0x1b40000002088fae */ /* 0x00c1e4000c901d68 */
.L_x_1046:
[----:B------:R-:W-:-:S05]  /*181a0*/  VIADD R17, R17, 0x70 ;  /* 0x0000007011117836 */ /* 0x000fca0000000000 */
[----:B------:R-:W-:-:S13]  /*181b0*/  ISETP.GE.AND P0, PT, R17, R5, PT ;  /* 0x000000051100720c */ /* 0x000fda0003f06270 */
[----:B0-----:R-:W-:-:S04]  /*181c0*/  @!P0 LEA R2, P2, R9, R0, 0x1 ;  /* 0x0000000009028211 */ /* 0x001fc800078408ff */
[----:B------:R-:W-:-:S05]  /*181d0*/  @!P0 IADD3.X R3, RZ, R4, RZ, P2, !PT ;  /* 0x00000004ff038210 */ /* 0x000fca00017fe4ff */
[----:B------:R-:W-:Y:S01]  /*181e0*/  @!PT LDS RZ, [RZ] ;  /* 0x00000000fffff984 */ /* 0x000fe20000000800 */
[----:B------:R-:W-:Y:S01]  /*181f0*/  @!PT LDS RZ, [RZ] ;  /* 0x00000000fffff984 */ /* 0x000fe20000000800 */
[----:B------:R-:W-:Y:S01]  /*18200*/  @!PT LDS RZ, [RZ] ;  /* 0x00000000fffff984 */ /* 0x000fe20000000800 */
[----:B------:R0:W-:Y:S01]  /*18210*/  @!P0 LDGSTS.E.BYPASS.LTC128B.128 [R8+0x1bc00], desc[UR40][R2.64], !P1 ;  /* 0x1bc0000002088fae */ /* 0x0001e2000c901d68 */
[----:B------:R-:W-:Y:S01]  /*18220*/  PLOP3.LUT P0, PT, PT, PT, PT, 0x80, 0x0 ;  /* 0x000000000000781c */ /* 0x000fe20003f0f070 */
[----:B------:R-:W-:-:S12]  /*18230*/  NOP ;  /* 0x0000000000007918 */ /* 0x000fd80000000000 */
.L_x_871:
        /* <DEDUP_REMOVED lines=18> */
.L_x_1047:
[----:B------:R-:W-:Y:S05]  /*18360*/  BSYNC B0 ;  /* 0x0000000000007941 */ /* 0x000fea0003800000 */
.L_x_872:
[----:B------:R-:W-:-:S04]  /*18370*/  LOP3.LUT R0, R37, 0x2, RZ, 0xfc, !PT ;  /* 0x0000000225007812 */ /* 0x000fc800078efcff */
[----:B------:R-:W-:-:S13]  /*18380*/  ISETP.NE.AND P0, PT, R0, 0x3, PT ;  /* 0x000000030000780c */ /* 0x000fda0003f05270 */
[----:B------:R-:W-:Y:S05]  /*18390*/  @!P0 BRA `(.L_x_874) ;  /* 0x0000000000048947 */ /* 0x000fea0003800000 */
[----:B------:R-:W-:Y:S01]  /*183a0*/  BPT.TRAP 0x1 ;  /* 0x000000040000795c */ /* 0x000fe20000300000 */
.L_x_874:
[----:B------:R-:W-:Y:S01]  /*183b0*/  SHF.L.U32 R0, R25, 0x1f, RZ ;  /* 0x0000001f19007819 */ /* 0x000fe200000006ff */
[----:B------:R-:W-:Y:S03]  /*183c0*/  BSSY B0, `(.L_x_875) ;  /* 0x0000003000007945 */ /* 0x000fe60003800000 */
[----:B------:R-:W1:Y:S02]  /*183d0*/  SYNCS.PHASECHK.TRANS64.TRYWAIT P0, [R31+URZ+0x22860], R0 ;  /* 0x022860001f0075a7 */ /* 0x000e64000800017f */
[----:B-1----:R-:W-:Y:S05]  /*183e0*/  @!P0 BRA `(.L_x_876) ;  /* 0x0000005400988947 */ /* 0x002fea0003800000 */
.L_x_1048:
[----:B------:R-:W-:Y:S05]  /*183f0*/  BSYNC B0 ;  /* 0x0000000000007941 */ /* 0x000fea0003800000 */
.L_x_875:
[----:B------:R-:W0:Y:S01]  /*18400*/  LDL.LU R2, [R1+0x28] ;  /* 0x0000280001027983 */ /* 0x000e220000300800 */
[----:B------:R-:W-:Y:S01]  /*18410*/  ULDC.64 UR4, c[0x0][0x328] ;  /* 0x0000ca0000047ab9 */ /* 0x000fe20000000a00 */
[----:B------:R-:W-:Y:S02]  /*18420*/  ULDC.64 UR6, c[0x0][0x318] ;  /* 0x0000c60000067ab9 */ /* 0x000fe40000000a00 */
[----:B------:R-:W1:Y:S01]  /*18430*/  LDL.LU R4, [R1+0x2c] ;  /* 0x00002c0001047983 */ /* 0x000e620000300800 */
[----:B0-----:R-:W-:-:S04]  /*18440*/  IMAD R3, R2, UR4, RZ ;  /* 0x0000000402037c24 */ /* 0x001fc8000f8e02ff */
[C---:B------:R-:W-:Y:S02]  /*18450*/  IMAD R5, R36.reuse, UR5, R3 ;  /* 0x0000000524057c24 */ /* 0x040fe4000f8e0203 */
[----:B------:R-:W-:Y:S01]  /*18460*/  IMAD.WIDE.U32 R2, R36, UR4, RZ ;  /* 0x0000000424027c25 */ /* 0x000fe2000f8e00ff */
[----:B------:R-:W-:-:S03]  /*18470*/  ULDC.64 UR4, c[0x0][0x338] ;  /* 0x0000ce0000047ab9 */ /* 0x000fc60000000a00 */
[----:B------:R-:W-:Y:S02]  /*18480*/  IMAD.IADD R3, R3, 0x1, R5 ;  /* 0x0000000103037824 */ /* 0x000fe400078e0205 */
[----:B-1----:R-:W-:Y:S02]  /*18490*/  IMAD R0, R4, UR4, RZ ;  /* 0x0000000404007c24 */ /* 0x002fe4000f8e02ff */
        /* <DEDUP_REMOVED lines=12> */
[----:B------:R-:W-:Y:S01]  /*18560*/  LOP3.LUT R7, R34, 0x1, RZ, 0xc0, !PT ;  /* 0x0000000122077812 */ /* 0x000fe200078ec0ff */
[----:B------:R-:W-:Y:S01]  /*18570*/  IMAD R4, R4, 0x2, R22 ;  /* 0x0000000204047824 */ /* 0x000fe200078e0216 */
[C---:B------:R-:W-:Y:S01]  /*18580*/  LOP3.LUT P2, RZ, R34.reuse, 0x2, RZ, 0xc0, !PT ;  /* 0x0000000222ff7812 */ /* 0x040fe2000784c0ff */
[----:B------:R-:W1:Y:S01]  /*18590*/  SHFL.IDX PT, R14, R5, RZ, 0x181f ;  /* 0x00181fff050e7589 */ /* 0x000e6200000e0000 */
[----:B------:R-:W-:Y:S02]  /*185a0*/  ISETP.NE.U32.AND P3, PT, R7, 0x1, PT ;  /* 0x000000010700780c */ /* 0x000fe40003f65070 */
[----:B------:R-:W-:Y:S01]  /*185b0*/  LOP3.LUT P1, RZ, R34, 0x4, RZ, 0xc0, !PT ;  /* 0x0000000422ff7812 */ /* 0x000fe2000782c0ff */
[----:B------:R-:W2:Y:S03]  /*185c0*/  SHFL.IDX PT, R3, R6, RZ, 0x181f ;  /* 0x00181fff06037589 */ /* 0x000ea600000e0000 */
[----:B------:R-:W-:Y:S01]  /*185d0*/  ISETP.LT.OR P4, PT, R32, 0x1, !P1 ;  /* 0x000000012000780c */ /* 0x000fe20004f81670 */
        /* <DEDUP_REMOVED lines=10> */
[----:B------:R-:W-:-:S03]  /*18680*/  LOP3.LUT P0, RZ, R34, 0x8, RZ, 0xc0, !PT ;  /* 0x0000000822ff7812 */ /* 0x000fc6000780c0ff */
[----:B------:R-:W-:Y:S01]  /*18690*/  LDGSTS.E.BYPASS.LTC128B.128 [R4+0x6400], desc[UR40][R2.64+0x100], !P4 ;  /* 0x0640010002047fae */ /* 0x000fe2000e101d68 */
[----:B------:R-:W-:-:S13]  /*186a0*/  ISETP.LT.OR P4, PT, R32, 0x1, !P0 ;  /* 0x000000012000780c */ /* 0x000fda0004781670 */
[----:B------:R1:W-:Y:S01]  /*186b0*/  LDGSTS.E.BYPASS.LTC128B.128 [R4+0x9400], desc[UR40][R2.64+0x180], !P4 ;  /* 0x0940018002047fae */ /* 0x0003e2000e101d68 */
[----:B0-----:R-:W-:-:S03]  /*186c0*/  IADD3 R8, P4, R14, R0, RZ ;  /* 0x000000000e087210 */ /* 0x001fc60007f9e0ff */
[----:B------:R-:W-:Y:S04]  /*186d0*/  SHFL.IDX PT, R14, R5, 0x2, 0x181f ;  /* 0x00581f00050e7f89 */ /* 0x000fe800000e0000 */
[----:B-1----:R-:W0:Y:S02]  /*186e0*/  SHFL.IDX PT, R3, R6, 0x1, 0x181f ;  /* 0x00381f0006037f89 */ /* 0x002e2400000e0000 */
[----:B0-----:R-:W-:Y:S02]  /*186f0*/  IADD3.X R9, RZ, R3, RZ, P4, !PT ;  /* 0x00000003ff097210 */ /* 0x001fe400027fe4ff */
        /* <DEDUP_REMOVED lines=8> */
[----:B------:R1:W-:Y:S01]  /*18780*/  LDGSTS.E.BYPASS.LTC128B.128 [R4+0x9c00], desc[UR40][R8.64+0x180], !P4 ;  /* 0x09c0018008047fae */ /* 0x0003e2000e101d68 */
        /* <DEDUP_REMOVED lines=11> */
[----:B-1----:R-:W-:-:S03]  /*18840*/  IADD3 R8, P4, R14, R0, RZ ;  /* 0x000000000e087210 */ /* 0x002fc60007f9e0ff */
[----:B------:R-:W-:Y:S04]  /*18850*/  SHFL.IDX PT, R14, R5, 0x4, 0x181f ;  /* 0x00981f00050e7f89 */ /* 0x000fe800000e0000 */
[----:B0-----:R-:W0:Y:S02]  /*18860*/  SHFL.IDX PT, R3, R6, 0x3, 0x181f ;  /* 0x00781f0006037f89 */ /* 0x001e2400000e0000 */
[----:B0-----:R-:W-:Y:S01]  /*18870*/  IMAD.X R9, RZ, RZ, R3, P4 ;  /* 0x000000ffff097224 */ /* 0x001fe200020e0603 */
[C---:B------:R-:W-:Y:S01]  /*18880*/  ISETP.LT.OR P4, PT, R32.reuse, 0x31, P3 ;  /* 0x000000312000780c */ /* 0x040fe20001f81670 */
[----:B------:R-:W0:Y:S04]  /*18890*/  SHFL.IDX PT, R3, R6, 0x4, 0x181f ;  /* 0x00981f0006037f89 */ /* 0x000e2800000e0000 */
[----:B------:R-:W1:Y:S08]  /*188a0*/  SHFL.IDX PT, R6, R6, 0x5, 0x181f ;  /* 0x00b81f0006067f89 */ /* 0x000e7000000e0000 */
[----:B------:R2:W-:Y:S01]  /*188b0*/  LDGSTS.E.BYPASS.LTC128B.128 [R4+0x1c00], desc[UR40][R8.64], !P4 ;  /* 0x01c0000008047fae */ /* 0x0005e2000e101d68 */
[----:B------:R-:W-:-:S13]  /*188c0*/  ISETP.LT.OR P4, PT, R32, 0x31, !P2 ;  /* 0x000000312000780c */ /* 0x000fda0005781670 */
[----:B------:R2:W-:Y:S01]  /*188d0*/  LDGSTS.E.BYPASS.LTC128B.128 [R4+0x4c00], desc[UR40][R8.64+0x80], !P4 ;  /* 0x04c0008008047fae */ /* 0x0005e2000e101d68 */
[----:B------:R-:W-:-:S13]  /*188e0*/  ISETP.LT.OR P4, PT, R32, 0x31, !P1 ;  /* 0x000000312000780c */ /* 0x000fda0004f81670 */
[----:B------:R2:W-:Y:S01]  /*188f0*/  LDGSTS.E.BYPASS.LTC128B.128 [R4+0x7c00], desc[UR40][R8.64+0x100], !P4 ;  /* 0x07c0010008047fae */ /* 0x0005e2000e101d68 */
[----:B------:R-:W-:-:S13]  /*18900*/  ISETP.LT.OR P4, PT, R32, 0x31, !P0 ;  /* 0x000000312000780c */ /* 0x000fda0004781670 */
[----:B------:R2:W-:Y:S01]  /*18910*/  LDGSTS.E.BYPASS.LTC128B.128 [R4+0xac00], desc[UR40][R8.64+0x180], !P4 ;  /* 0x0ac0018008047fae */ /* 0x0005e2000e101d68 */
[----:B------:R-:W-:-:S03]  /*18920*/  IADD3 R2, P4, R14, R0, RZ ;  /* 0x000000000e027210 */ /* 0x000fc60007f9e0ff */
[----:B------:R2:W3:Y:S02]  /*18930*/  SHFL.IDX PT, R14, R5, 0x5, 0x181f ;  /* 0x00b81f00050e7f89 */ /* 0x0004e400000e0000 */
        /* <DEDUP_REMOVED lines=9> */
.L_x_1062:
        /* <DEDUP_REMOVED lines=15> */
.L_x_878:
[----:B------:R-:W-:Y:S02]  /*18ac0*/  PLOP3.LUT P1, PT, P1, P0, PT, 0xa2, 0x0 ;  /* 0x000000000000781c */ /* 0x000fe40000f21472 */
[----:B------:R-:W-:-:S08]  /*18ad0*/  @P0 R2UR P1, UR4, R31 ;  /* 0x000000001f0402ca */ /* 0x000fd00000020000 */
[----:B------:R-:W-:-:S05]  /*18ae0*/  @P0 PLOP3.LUT P0, PT, P1, PT, PT, 0x80, 0x0 ;  /* 0x000000000000081c */ /* 0x000fca0000f0f070 */
[----:B------:R-:W-:Y:S01]  /*18af0*/  @!P1 SYNCS.ARRIVE.TRANS64.RED.A0T1 RZ, [UR4+0x22850], RZ ;  /* 0x022850ffffff99a7 */ /* 0x000fe20008200404 */
[----:B------:R-:W-:Y:S07]  /*18b00*/  @!P1 ARRIVES.LDGSTSBAR.64.TRANSCNT [UR4+0x22850] ;  /* 0x02285000ff0099b0 */ /* 0x000fee0008000a84 */
[----:B------:R-:W-:Y:S05]  /*18b10*/  @P0 BRA.U.ANY `(.L_x_878) ;  /* 0xfffffffd00e80947 */ /* 0x000fea000393ffff */
[----:B------:R-:W-:Y:S01]  /*18b20*/  NOP ;  /* 0x0000000000007918 */ /* 0x000fe20000000000 */
[----:B0-----:R-:W-:-:S04]  /*18b30*/  LOP3.LUT R2, R37, 0x2, RZ, 0xfc, !PT ;  /* 0x0000000225027812 */ /* 0x001fc800078efcff */
[----:B------:R-:W-:-:S13]  /*18b40*/  ISETP.NE.AND P2, PT, R2, 0x3, PT ;  /* 0x000000030200780c */ /* 0x000fda0003f45270 */
[----:B------:R-:W-:Y:S05]  /*18b50*/  @!P2 BRA `(.L_x_879) ;  /* 0x000000000004a947 */ /* 0x000fea0003800000 */
[----:B------:R-:W-:Y:S01]  /*18b60*/  BPT.TRAP 0x1 ;  /* 0x000000040000795c */ /* 0x000fe20000300000 */
.L_x_879:
[----:B------:R-:W2:Y:S01]  /*18b70*/  LDL.LU R2, [R1+0x20] ;  /* 0x0000200001027983 */ /* 0x000ea20000300800 */
[----:B------:R0:W-:Y:S01]  /*18b80*/  SYNCS.ARRIVE.TRANS64.A1T0 RZ, [R31+URZ+0x22850], RZ ;  /* 0x022850ff1fff79a7 */ /* 0x0001e2000810003f */
[----:B------:R-:W-:Y:S01]  /*18b90*/  BSSY B0, `(.L_x_880) ;  /* 0x00000de000007945 */ /* 0x000fe20003800000 */
[----:B--2---:R-:W-:-:S05]  /*18ba0*/  VIADD R10, R2, 0xfffffffe ;  /* 0xfffffffe020a7836 */ /* 0x004fca0000000000 */
[----:B------:R-:W-:-:S13]  /*18bb0*/  ISETP.GE.AND P0, PT, R10, R29, PT ;  /* 0x0000001d0a00720c */ /* 0x000fda0003f06270 */
[----:B0-----:R-:W-:Y:S05]  /*18bc0*/  @!P0 BRA `(.L_x_881) ;  /* 0x0000000c00688947 */ /* 0x001fea0003800000 */
.L_x_894:
[----:B0-----:R-:W0:Y:S01]  /*18bd0*/  S2R R2, SR_TID.X ;  /* 0x0000000000027919 */ /* 0x001e220000002100 */
[----:B------:R-:W1:Y:S01]  /*18be0*/  LDC R6, c[0x0][0x430] ;  /* 0x00010c00ff067b82 */ /* 0x000e620000000800 */
[----:B------:R-:W-:Y:S01]  /*18bf0*/  IMAD R7, R10, 0x60, R30 ;  /* 0x000000600a077824 */ /* 0x000fe200078e021e */
[----:B------:R-:W-:Y:S01]  /*18c00*/  LOP3.LUT R12, R37, 0x2, RZ, 0xfc, !PT ;  /* 0x00000002250c7812 */ /* 0x000fe200078efcff */
[----:B--23--:R-:W2:Y:S01]  /*18c10*/  S2R R4, SR_TID.X ;  /* 0x0000000000047919 */ /* 0x00cea20000002100 */
[----:B------:R-:W-:Y:S01]  /*18c20*/  VIADD R24, R24, 0x1 ;  /* 0x0000000118187836 */ /* 0x000fe20000000000 */
[----:B-1----:R-:W-:Y:S02]  /*18c30*/  ISETP.NE.AND P0, PT, R6, 0x1, PT ;  /* 0x000000010600780c */ /* 0x002fe40003f05270 */
[----:B0-----:R-:W-:Y:S01]  /*18c40*/  LOP3.LUT R2, R2, 0x7f, RZ, 0xc0, !PT ;  /* 0x0000007f02027812 */ /* 0x001fe200078ec0ff */
[----:B--2---:R-:W-:-:S03]  /*18c50*/  IMAD.SHL.U32 R4, R4, 0x10, RZ ;  /* 0x0000001004047824 */ /* 0x004fc600078e00ff */
[----:B------:R-:W-:-:S07]  /*18c60*/  SHF.R.U32.HI R2, RZ, 0x3, R2 ;  /* 0x00000003ff027819 */ /* 0x000fce0000011602 */
[----:B------:R-:W0:Y:S01]  /*18c70*/  @P0 LDC R3, c[0x0][0x438] ;  /* 0x00010e00ff030b82 */ /* 0x000e220000000800 */
[----:B------:R-:W-:-:S04]  /*18c80*/  LOP3.LUT R4, R2, 0x70, R4, 0xf8, !PT ;  /* 0x0000007002047812 */ /* 0x000fc800078ef804 */
[----:B------:R-:W-:-:S03]  /*18c90*/  ISETP.GT.U32.AND P1, PT, R4, 0x5f, PT ;  /* 0x0000005f0400780c */ /* 0x000fc60003f24070 */
[----:B------:R-:W1:Y:S01]  /*18ca0*/  @P0 LDC R2, c[0x0][0x434] ;  /* 0x00010d00ff020b82 */ /* 0x000e620000000800 */
[----:B------:R-:W-:-:S04]  /*18cb0*/  IMAD.IADD R7, R4, 0x1, R7 ;  /* 0x0000000104077824 */ /* 0x000fc800078e0207 */
[----:B------:R-:W-:-:S05]  /*18cc0*/  IMAD.MOV.U32 R11, RZ, RZ, R7 ;  /* 0x000000ffff0b7224 */ /* 0x000fca00078e0007 */
[----:B------:R-:W2:Y:S08]  /*18cd0*/  @!P1 LDC.64 R4, c[0x0][0x428] ;  /* 0x00010a00ff049b82 */ /* 0x000eb00000000a00 */
[----:B------:R-:W3:Y:S01]  /*18ce0*/  @!P1 LDC.64 R8, c[0x0][0x418] ;  /* 0x00010600ff089b82 */ /* 0x000ee20000000a00 */
[----:B-1----:R-:W-:-:S05]  /*18cf0*/  @P0 IMAD.HI.U32 R2, R7, R2, RZ ;  /* 0x0000000207020227 */ /* 0x002fca00078e00ff */
[----:B0-----:R-:W-:-:S04]  /*18d00*/  @P0 SHF.R.U32.HI R11, RZ, R3, R2 ;  /* 0x00000003ff0b0219 */ /* 0x001fc80000011602 */
[----:B------:R-:W-:Y:S02]  /*18d10*/  @!P1 SHF.R.S32.HI R3, RZ, 0x1f, R11 ;  /* 0x0000001fff039819 */ /* 0x000fe4000001140b */
[----:B------:R-:W-:-:S05]  /*18d20*/  @!P1 MOV R2, R11 ;  /* 0x0000000b00029202 */ /* 0x000fca0000000f00 */
[----:B--2---:R-:W-:-:S04]  /*18d30*/  @!P1 IMAD.WIDE.U32 R2, R27, R4, R2 ;  /* 0x000000041b029225 */ /* 0x004fc800078e0002 */
[----:B------:R-:W-:Y:S01]  /*18d40*/  @!P1 IMAD R4, R33, R4, RZ ;  /* 0x0000000421049224 */ /* 0x000fe200078e02ff */
[----:B---3--:R-:W-:-:S03]  /*18d50*/  @!P1 LEA R8, P0, R2, R8, 0x2 ;  /* 0x0000000802089211 */ /* 0x008fc600078010ff */
[----:B------:R-:W-:-:S04]  /*18d60*/  @!P1 IMAD R5, R27, R5, R4 ;  /* 0x000000051b059224 */ /* 0x000fc800078e0204 */
[----:B------:R-:W-:Y:S02]  /*18d70*/  @!P1 IMAD.IADD R3, R5, 0x1, R3 ;  /* 0x0000000105039824 */ /* 0x000fe400078e0203 */
[----:B------:R-:W-:-:S03]  /*18d80*/  IMAD.MOV.U32 R5, RZ, RZ, RZ ;  /* 0x000000ffff057224 */ /* 0x000fc600078e00ff */
[----:B------:R-:W-:Y:S01]  /*18d90*/  @!P1 LEA.HI.X R9, R2, R9, R3, 0x2, P0 ;  /* 0x0000000902099211 */ /* 0x000fe200000f1403 */
[----:B------:R-:W-:Y:S01]  /*18da0*/  IMAD.MOV R3, RZ, RZ, -R11 ;  /* 0x000000ffff037224 */ /* 0x000fe200078e0a0b */
[----:B------:R-:W-:-:S03]  /*18db0*/  ISETP.NE.AND P0, PT, R24, 0x2, PT ;  /* 0x000000021800780c */ /* 0x000fc60003f05270 */
[----:B------:R0:W5:Y:S01]  /*18dc0*/  @!P1 LDG.E R5, desc[UR40][R8.64] ;  /* 0x0000002808059981 */ /* 0x000162000c1e1900 */
[----:B------:R-:W-:Y:S01]  /*18dd0*/  ISETP.NE.AND P1, PT, R12, 0x3, PT ;  /* 0x000000030c00780c */ /* 0x000fe20003f25270 */
[----:B------:R-:W-:Y:S05]  /*18de0*/  YIELD ;  /* 0x0000000000007946 */ /* 0x000fea0003800000 */
[----:B------:R-:W-:Y:S01]  /*18df0*/  SEL R2, RZ, 0x1, P0 ;  /* 0x00000001ff027807 */ /* 0x000fe20000000000 */
[----:B------:R-:W-:Y:S01]  /*18e00*/  IMAD R6, R6, R3, R7 ;  /* 0x0000000306067224 */ /* 0x000fe200078e0207 */
[----:B------:R-:W-:Y:S02]  /*18e10*/  SEL R24, R24, RZ, P0 ;  /* 0x000000ff18187207 */ /* 0x000fe40000000000 */
[----:B------:R-:W-:Y:S01]  /*18e20*/  LOP3.LUT R25, R25, R2, RZ, 0x3c, !PT ;  /* 0x0000000219197212 */ /* 0x000fe200078e3cff */
[----:B------:R-:W-:-:S02]  /*18e30*/  IMAD.MOV.U32 R2, RZ, RZ, R10 ;  /* 0x000000ffff027224 */ /* 0x000fc400078e000a */
[----:B------:R-:W-:-:S03]  /*18e40*/  VIADD R10, R10, 0xffffffff ;  /* 0xffffffff0a0a7836 */ /* 0x000fc60000000000 */
[----:B------:R-:W-:Y:S01]  /*18e50*/  ISETP.GT.AND P2, PT, R2, R29, PT ;  /* 0x0000001d0200720c */ /* 0x000fe20003f44270 */
[----:B0-----:R-:W-:-:S12]  /*18e60*/  @!P1 BRA `(.L_x_882) ;  /* 0x0000000000049947 */ /* 0x001fd80003800000 */
[----:B------:R-:W-:Y:S01]  /*18e70*/  BPT.TRAP 0x1 ;  /* 0x000000040000795c */ /* 0x000fe20000300000 */
.L_x_882:
[----:B------:R-:W-:Y:S01]  /*18e80*/  IMAD R4, R24, 0x8, R22 ;  /* 0x0000000818047824 */ /* 0x000fe200078e0216 */
[----:B------:R-:W-:Y:S01]  /*18e90*/  SHF.L.U32 R21, R25, 0x1f, RZ ;  /* 0x0000001f19157819 */ /* 0x000fe200000006ff */
[----:B------:R-:W-:Y:S01]  /*18ea0*/  BSSY B1, `(.L_x_883) ;  /* 0x0000004000017945 */ /* 0x000fe20003800000 */
[----:B------:R-:W-:Y:S02]  /*18eb0*/  SHF.R.S32.HI R17, RZ, 0x1f, R6 ;  /* 0x0000001fff117819 */ /* 0x000fe40000011406 */
[----:B------:R-:W0:Y:S02]  /*18ec0*/  SYNCS.PHASECHK.TRANS64.TRYWAIT P0, [R4+URZ+0x22840], R21 ;  /* 0x02284015040075a7 */ /* 0x000e24000800017f */
[----:B0-----:R-:W-:Y:S05]  /*18ed0*/  @!P0 BRA `(.L_x_884) ;  /* 0x0000005400388947 */ /* 0x001fea0003800000 */
.L_x_1063:
[----:B------:R-:W-:Y:S05]  /*18ee0*/  BSYNC B1 ;  /* 0x0000000000017941 */ /* 0x000fea0003800000 */
.L_x_883:
[----:B------:R-:W2:Y:S01]  /*18ef0*/  LDL R2, [R1] ;  /* 0x0000000001027983 */ /* 0x000ea20000100800 */
[----:B------:R-:W-:Y:S01]  /*18f00*/  ULDC.64 UR4, c[0x0][0x300] ;  /* 0x0000c00000047ab9 */ /* 0x000fe20000000a00 */
[----:B-----5:R-:W-:Y:S01]  /*18f10*/  SHF.R.S32.HI R20, RZ, 0x1f, R5 ;  /* 0x0000001fff147819 */ /* 0x020fe20000011405 */
[----:B------:R-:W-:Y:S01]  /*18f20*/  IMAD R3, R17, UR4, RZ ;  /* 0x0000000411037c24 */ /* 0x000fe2000f8e02ff */
[----:B------:R-:W-:-:S03]  /*18f30*/  ULDC.64 UR6, c[0x0][0x2e8] ;  /* 0x0000ba0000067ab9 */ /* 0x000fc60000000a00 */
[----:B------:R-:W-:Y:S01]  /*18f40*/  IMAD R7, R6, UR5, R3 ;  /* 0x0000000506077c24 */ /* 0x000fe2000f8e0203 */
[----:B--2---:R-:W-:Y:S01]  /*18f50*/  LOP3.LUT P1, RZ, R2, 0x1, RZ, 0xc0, !PT ;  /* 0x0000000102ff7812 */ /* 0x004fe2000782c0ff */
[----:B------:R-:W-:Y:S01]  /*18f60*/  IMAD.WIDE.U32 R2, R6, UR4, RZ ;  /* 0x0000000406027c25 */ /* 0x000fe2000f8e00ff */
[----:B------:R-:W-:-:S03]  /*18f70*/  ULDC.64 UR4, c[0x0][0x310] ;  /* 0x0000c40000047ab9 */ /* 0x000fc60000000a00 */
[----:B------:R-:W-:Y:S02]  /*18f80*/  IMAD.IADD R3, R3, 0x1, R7 ;  /* 0x0000000103037824 */ /* 0x000fe400078e0207 */
[----:B------:R-:W-:Y:S02]  /*18f90*/  IMAD R7, R20, UR4, RZ ;  /* 0x0000000414077c24 */ /* 0x000fe4000f8e02ff */
[----:B------:R-:W-:-:S04]  /*18fa0*/  IMAD.WIDE.U32 R2, R5, UR4, R2 ;  /* 0x0000000405027c25 */ /* 0x000fc8000f8e0002 */
[----:B------:R-:W-:Y:S01]  /*18fb0*/  IMAD R7, R5, UR5, R7 ;  /* 0x0000000505077c24 */ /* 0x000fe2000f8e0207 */
[----:B------:R-:W-:-:S04]  /*18fc0*/  ULDC.64 UR4, c[0x0][0x308] ;  /* 0x0000c20000047ab9 */ /* 0x000fc80000000a00 */
[----:B------:R-:W-:Y:S01]  /*18fd0*/  IADD3 R3, R3, R7, RZ ;  /* 0x0000000703037210 */ /* 0x000fe20007ffe0ff */
[----:B------:R-:W-:Y:S02]  /*18fe0*/  IMAD R7, R24, 0x1800, R28 ;  /* 0x0000180018077824 */ /* 0x000fe400078e021c */
        /* <DEDUP_REMOVED lines=8> */
[----:B------:R-:W2:Y:S01]  /*19070*/  SHFL.IDX PT, R3, R9, RZ, 0x181f ;  /* 0x00181fff09037589 */ /* 0x000ea200000e0000 */
[----:B-1----:R-:W-:-:S05]  /*19080*/  IADD3 R2, P0, R2, R0, RZ ;  /* 0x0000000002027210 */ /* 0x002fca0007f1e0ff */
[----:B--2---:R-:W-:-:S05]  /*19090*/  IMAD.X R3, RZ, RZ, R3, P0 ;  /* 0x000000ffff037224 */ /* 0x004fca00000e0603 */
[----:B------:R-:W-:Y:S01]  /*190a0*/  @!PT LDS RZ, [RZ] ;  /* 0x00000000fffff984 */ /* 0x000fe20000000800 */
        /* <DEDUP_REMOVED lines=21> */
[----:B------:R1:W-:Y:S04]  /*19200*/  LDGSTS.E.BYPASS.LTC128B.128 [R7+0x1e400], desc[UR40][R2.64], !P1 ;  /* 0x1e40000002077fae */ /* 0x0003e8000c901d68 */
[----:B-1-3--:R1:W2:Y:S02]  /*19210*/  SHFL.IDX PT, R2, R8, 0x5, 0x181f ;  /* 0x00b81f0008027f89 */ /* 0x00a2a400000e0000 */
.L_x_1077:
[----:B--2---:R-:W-:-:S05]  /*19220*/  IADD3 R2, P0, R2, R0, RZ ;  /* 0x0000000002027210 */ /* 0x004fca0007f1e0ff */
[----:B------:R-:W-:Y:S01]  /*19230*/  IMAD.X R3, RZ, RZ, R9, P0 ;  /* 0x000000ffff037224 */ /* 0x000fe200000e0609 */
[----:B------:R-:W-:-:S04]  /*19240*/  PLOP3.LUT P0, PT, PT, PT, PT, 0x80, 0x0 ;  /* 0x000000000000781c */ /* 0x000fc80003f0f070 */
[----:B------:R-:W-:Y:S01]  /*19250*/  @!PT LDS RZ, [RZ] ;  /* 0x00000000fffff984 */ /* 0x000fe20000000800 */
[----:B------:R-:W-:Y:S01]  /*19260*/  @!PT LDS RZ, [RZ] ;  /* 0x00000000fffff984 */ /* 0x000fe20000000800 */
[----:B------:R-:W-:Y:S01]  /*19270*/  @!PT LDS RZ, [RZ] ;  /* 0x00000000fffff984 */ /* 0x000fe20000000800 */
[----:B------:R2:W-:Y:S01]  /*19280*/  LDGSTS.E.BYPASS.LTC128B.128 [R7+0x1ec00], desc[UR40][R2.64], !P1 ;  /* 0x1ec0000002077fae */ /* 0x0005e2000c901d68 */
[----:B------:R-:W-:-:S08]  /*19290*/  NOP ;  /* 0x0000000000007918 */ /* 0x000fd00000000000 */
.L_x_886:
[----:B------:R-:W-:Y:S02]  /*192a0*/  PLOP3.LUT P1, PT, P1, P0, PT, 0xa2, 0x0 ;  /* 0x000000000000781c */ /* 0x000fe40000f21472 */
[----:B------:R-:W-:-:S08]  /*192b0*/  @P0 R2UR P1, UR4, R4 ;  /* 0x00000000040402ca */ /* 0x000fd00000020000 */
[----:B------:R-:W-:-:S05]  /*192c0*/  @P0 PLOP3.LUT P0, PT, P1, PT, PT, 0x80, 0x0 ;  /* 0x000000000000081c */ /* 0x000fca0000f0f070 */
[----:B------:R-:W-:Y:S01]  /*192d0*/  @!P1 SYNCS.ARRIVE.TRANS64.RED.A0T1 RZ, [UR4+0x22830], RZ ;  /* 0x022830ffffff99a7 */ /* 0x000fe20008200404 */
[----:B------:R-:W-:Y:S07]  /*192e0*/  @!P1 ARRIVES.LDGSTSBAR.64.TRANSCNT [UR4+0x22830] ;  /* 0x02283000ff0099b0 */ /* 0x000fee0008000a84 */
[----:B------:R-:W-:Y:S05]  /*192f0*/  @P0 BRA.U.ANY `(.L_x_886) ;  /* 0xfffffffd00e80947 */ /* 0x000fea000393ffff */
[----:B------:R-:W-:Y:S01]  /*19300*/  NOP ;  /* 0x0000000000007918 */ /* 0x000fe20000000000 */
[----:B--2---:R-:W-:-:S04]  /*19310*/  LOP3.LUT R2, R37, 0x2, RZ, 0xfc, !PT ;  /* 0x0000000225027812 */ /* 0x004fc800078efcff */
[----:B------:R-:W-:-:S13]  /*19320*/  ISETP.NE.AND P3, PT, R2, 0x3, PT ;  /* 0x000000030200780c */ /* 0x000fda0003f65270 */
[----:B------:R-:W-:Y:S05]  /*19330*/  @!P3 BRA `(.L_x_887) ;  /* 0x000000000004b947 */ /* 0x000fea0003800000 */
[----:B------:R-:W-:Y:S01]  /*19340*/  BPT.TRAP 0x1 ;  /* 0x000000040000795c */ /* 0x000fe20000300000 */
.L_x_887:
[----:B------:R2:W-:Y:S01]  /*19350*/  SYNCS.ARRIVE.TRANS64.A1T0 RZ, [R4+URZ+0x22830], RZ ;  /* 0x022830ff04ff79a7 */ /* 0x0005e2000810003f */
[----:B------:R-:W-:Y:S05]  /*19360*/  @!P3 BRA `(.L_x_888) ;  /* 0x000000000004b947 */ /* 0x000fea0003800000 */
[----:B------:R-:W-:Y:S01]  /*19370*/  BPT.TRAP 0x1 ;  /* 0x000000040000795c */ /* 0x000fe20000300000 */
.L_x_888:
[----:B------:R-:W3:Y:S01]  /*19380*/  SYNCS.PHASECHK.TRANS64.TRYWAIT P0, [R4+URZ+0x22860], R21 ;  /* 0x02286015040075a7 */ /* 0x000ee2000800017f */
[----:B------:R-:W-:Y:S04]  /*19390*/  BSSY B1, `(.L_x_889) ;  /* 0x0000002000017945 */ /* 0x000fe80003800000 */
[----:B---3--:R-:W-:Y:S05]  /*193a0*/  @!P0 BRA `(.L_x_890) ;  /* 0x0000005400bc8947 */ /* 0x008fea0003800000 */
.L_x_1078:
[----:B------:R-:W-:Y:S05]  /*193b0*/  BSYNC B1 ;  /* 0x0000000000017941 */ /* 0x000fea0003800000 */
.L_x_889:
[----:B------:R-:W4:Y:S01]  /*193c0*/  LDL R2, [R1] ;  /* 0x0000000001027983 */ /* 0x000f220000100800 */
[----:B------:R-:W-:Y:S01]  /*193d0*/  ULDC.64 UR4, c[0x0][0x328] ;  /* 0x0000ca0000047ab9 */ /* 0x000fe20000000a00 */
[----:B------:R-:W-:Y:S01]  /*193e0*/  ULDC.64 UR6, c[0x0][0x318] ;  /* 0x0000c60000067ab9 */ /* 0x000fe20000000a00 */
[----:B------:R-:W-:-:S04]  /*193f0*/  IMAD R17, R17, UR4, RZ ;  /* 0x0000000411117c24 */ /* 0x000fc8000f8e02ff */
[----:B------:R-:W-:Y:S01]  /*19400*/  IMAD R17, R6, UR5, R17 ;  /* 0x0000000506117c24 */ /* 0x000fe2000f8e0211 */
[C---:B----4-:R-:W-:Y:S02]  /*19410*/  LOP3.LUT P5, RZ, R2.reuse, 0x10, RZ, 0xc0, !PT ;  /* 0x0000001002ff7812 */ /* 0x050fe400078ac0ff */
[C---:B------:R-:W-:Y:S02]  /*19420*/  LOP3.LUT P4, RZ, R2.reuse, 0x8, RZ, 0xc0, !PT ;  /* 0x0000000802ff7812 */ /* 0x040fe4000788c0ff */
[C---:B------:R-:W-:Y:S02]  /*19430*/  LOP3.LUT P3, RZ, R2.reuse, 0x4, RZ, 0xc0, !PT ;  /* 0x0000000402ff7812 */ /* 0x040fe4000786c0ff */
[----:B------:R-:W-:Y:S01]  /*19440*/  LOP3.LUT P1, RZ, R2, 0x2, RZ, 0xc0, !PT ;  /* 0x0000000202ff7812 */ /* 0x000fe2000782c0ff */
[----:B------:R-:W-:Y:S01]  /*19450*/  IMAD.WIDE.U32 R2, R6, UR4, RZ ;  /* 0x0000000406027c25 */ /* 0x000fe2000f8e00ff */
[----:B------:R-:W-:-:S03]  /*19460*/  ULDC.64 UR4, c[0x0][0x338] ;  /* 0x0000ce0000047ab9 */ /* 0x000fc60000000a00 */
[----:B------:R-:W-:Y:S02]  /*19470*/  IMAD.IADD R3, R3, 0x1, R17 ;  /* 0x0000000103037824 */ /* 0x000fe400078e0211 */
[----:B------:R-:W-:Y:S02]  /*19480*/  IMAD R20, R20, UR4, RZ ;  /* 0x0000000414147c24 */ /* 0x000fe4000f8e02ff */
[----:B------:R-:W-:-:S04]  /*19490*/  IMAD.WIDE.U32 R2, R5, UR4, R2 ;  /* 0x0000000405027c25 */ /* 0x000fc8000f8e0002 */
[----:B------:R-:W-:Y:S01]  /*194a0*/  IMAD R7, R5, UR5, R20 ;  /* 0x0000000505077c24 */ /* 0x000fe2000f8e0214 */
[----:B------:R-:W-:Y:S01]  /*194b0*/  ULDC.64 UR4, c[0x0][0x330] ;  /* 0x0000cc0000047ab9 */ /* 0x000fe20000000a00 */
[----:B------:R-:W-:-:S03]  /*194c0*/  IMAD R5, R24, 0x6000, R28 ;  /* 0x0000600018057824 */ /* 0x000fc600078e021c */
[----:B------:R-:W-:-:S03]  /*194d0*/  IADD3 R3, R3, R7, RZ ;  /* 0x0000000703037210 */ /* 0x000fc60007ffe0ff */
[----:B------:R-:W-:Y:S01]  /*194e0*/  IMAD.WIDE.U32 R2, R18, UR4, R2 ;  /* 0x0000000412027c25 */ /* 0x000fe2000f8e0002 */
[----:B------:R-:W-:-:S03]  /*194f0*/  UMOV UR4, 0xffffffff ;  /* 0xffffffff00047882 */ /* 0x000fc60000000000 */
[----:B------:R-:W-:Y:S01]  /*19500*/  IMAD R7, R18, UR5, R3 ;  /* 0x0000000512077c24 */ /* 0x000fe2000f8e0203 */
[----:B------:R-:W-:-:S04]  /*19510*/  LEA R6, P0, R2, UR6, 0x1 ;  /* 0x0000000602067c11 */ /* 0x000fc8000f8008ff */
[----:B------:R-:W-:Y:S01]  /*19520*/  LEA.HI.X R7, R2, UR7, R7, 0x1, P0 ;  /* 0x0000000702077c11 */ /* 0x000fe200080f0c07 */
[----:B------:R-:W-:Y:S08]  /*19530*/  BRA.DIV UR4, `(.L_x_891) ;  /* 0x00000056046c7947 */ /* 0x000ff0000b800000 */
[----:B------:R-:W4:Y:S01]  /*19540*/  SHFL.IDX PT, R14, R6, RZ, 0x181f ;  /* 0x00181fff060e7589 */ /* 0x000f2200000e0000 */
[----:B------:R-:W-:-:S03]  /*19550*/  IMAD R5, R5, 0x2, R22 ;  /* 0x0000000205057824 */ /* 0x000fc600078e0216 */
[----:B------:R-:W5:Y:S04]  /*19560*/  SHFL.IDX PT, R3, R7, RZ, 0x181f ;  /* 0x00181fff07037589 */ /* 0x000f6800000e0000 */
[----:B-1----:R-:W-:Y:S01]  /*19570*/  SHFL.IDX PT, R8, R7, 0x1, 0x181f ;  /* 0x00381f0007087f89 */ /* 0x002fe200000e0000 */
[----:B----4-:R-:W-:-:S03]  /*19580*/  IADD3 R2, P0, R14, R0, RZ ;  /* 0x000000000e027210 */ /* 0x010fc60007f1e0ff */
[----:B------:R-:W1:Y:S02]  /*19590*/  SHFL.IDX PT, R14, R6, 0x1, 0x181f ;  /* 0x00381f00060e7f89 */ /* 0x000e6400000e0000 */
[----:B-----5:R-:W-:-:S05]  /*195a0*/  IMAD.X R3, RZ, RZ, R3, P0 ;  /* 0x000000ffff037224 */ /* 0x020fca00000e0603 */
[----:B------:R-:W-:Y:S04]  /*195b0*/  LDGSTS.E.BYPASS.LTC128B.128 [R5+0x400], desc[UR40][R2.64], !P5 ;  /* 0x0040000002057fae */ /* 0x000fe8000e901d68 */
[----:B------:R-:W-:Y:S04]  /*195c0*/  LDGSTS.E.BYPASS.LTC128B.128 [R5+0x3400], desc[UR40][R2.64+0x80], !P4 ;  /* 0x0340008002057fae */ /* 0x000fe8000e101d68 */
[----:B------:R-:W-:Y:S04]  /*195d0*/  LDGSTS.E.BYPASS.LTC128B.128 [R5+0x6400], desc[UR40][R2.64+0x100], !P3 ;  /* 0x0640010002057fae */ /* 0x000fe8000d901d68 */
[----:B------:R1:W-:Y:S02]  /*195e0*/  LDGSTS.E.BYPASS.LTC128B.128 [R5+0x9400], desc[UR40][R2.64+0x180], !P1 ;  /* 0x0940018002057fae */ /* 0x0003e4000c901d68 */
[----:B-1----:R-:W-:-:S02]  /*195f0*/  IADD3 R2, P0, R14, R0, RZ ;  /* 0x000000000e027210 */ /* 0x002fc40007f1e0ff */
[----:B------:R-:W1:Y:S03]  /*19600*/  SHFL.IDX PT, R14, R6, 0x2, 0x181f ;  /* 0x00581f00060e7f89 */ /* 0x000e6600000e0000 */
[----:B------:R-:W-:Y:S02]  /*19610*/  IMAD.X R3, RZ, RZ, R8, P0 ;  /* 0x000000ffff037224 */ /* 0x000fe400000e0608 */
[----:B------:R-:W4:Y:S04]  /*19620*/  SHFL.IDX PT, R8, R7, 0x2, 0x181f ;  /* 0x00581f0007087f89 */ /* 0x000f2800000e0000 */
[----:B------:R-:W-:Y:S04]  /*19630*/  LDGSTS.E.BYPASS.LTC128B.128 [R5+0xc00], desc[UR40][R2.64], !P5 ;  /* 0x00c0000002057fae */ /* 0x000fe8000e901d68 */
[----:B------:R-:W-:Y:S04]  /*19640*/  LDGSTS.E.BYPASS.LTC128B.128 [R5+0x3c00], desc[UR40][R2.64+0x80], !P4 ;  /* 0x03c0008002057fae */ /* 0x000fe8000e101d68 */
[----:B------:R-:W-:Y:S04]  /*19650*/  LDGSTS.E.BYPASS.LTC128B.128 [R5+0x6c00], desc[UR40][R2.64+0x100], !P3 ;  /* 0x06c0010002057fae */ /* 0x000fe8000d901d68 */
[----:B------:R1:W-:Y:S02]  /*19660*/  LDGSTS.E.BYPASS.LTC128B.128 [R5+0x9c00], desc[UR40][R2.64+0x180], !P1 ;  /* 0x09c0018002057fae */ /* 0x0003e4000c901d68 */
[----:B-1----:R-:W-:-:S02]  /*19670*/  IADD3 R2, P0, R14, R0, RZ ;  /* 0x000000000e027210 */ /* 0x002fc40007f1e0ff */
[----:B------:R-:W1:Y:S03]  /*19680*/  SHFL.IDX PT, R14, R6, 0x3, 0x181f ;  /* 0x00781f00060e7f89 */ /* 0x000e6600000e0000 */
[----:B----4-:R-:W-:Y:S02]  /*19690*/  IMAD.X R3, RZ, RZ, R8, P0 ;  /* 0x000000ffff037224 */ /* 0x010fe400000e0608 */
        /* <DEDUP_REMOVED lines=14> */
[----:B------:R1:W0:Y:S03]  /*19780*/  SHFL.IDX PT, R14, R6, 0x5, 0x181f ;  /* 0x00b81f00060e7f89 */ /* 0x00022600000e0000 */
[----:B----4-:R-:W-:Y:S02]  /*19790*/  IMAD.X R3, RZ, RZ, R8, P0 ;  /* 0x000000ffff037224 */ /* 0x010fe400000e0608 */
[----:B------:R1:W4:Y:S04]  /*197a0*/  SHFL.IDX PT, R8, R7, 0x5, 0x181f ;  /* 0x00b81f0007087f89 */ /* 0x00032800000e0000 */
[----:B------:R1:W-:Y:S04]  /*197b0*/  LDGSTS.E.BYPASS.LTC128B.128 [R5+0x2400], desc[UR40][R2.64], !P5 ;  /* 0x0240000002057fae */ /* 0x0003e8000e901d68 */
[----:B------:R1:W-:Y:S04]  /*197c0*/  LDGSTS.E.BYPASS.LTC128B.128 [R5+0x5400], desc[UR40][R2.64+0x80], !P4 ;  /* 0x0540008002057fae */ /* 0x0003e8000e101d68 */
[----:B------:R1:W-:Y:S04]  /*197d0*/  LDGSTS.E.BYPASS.LTC128B.128 [R5+0x8400], desc[UR40][R2.64+0x100], !P3 ;  /* 0x0840010002057fae */ /* 0x0003e8000d901d68 */
[----:B------:R1:W-:Y:S02]  /*197e0*/  LDGSTS.E.BYPASS.LTC128B.128 [R5+0xb400], desc[UR40][R2.64+0x180], !P1 ;  /* 0x0b40018002057fae */ /* 0x0003e4000c901d68 */
.L_x_1092:
[----:B01----:R-:W-:-:S05]  /*197f0*/  IADD3 R2, P0, R14, R0, RZ ;  /* 0x000000000e027210 */ /* 0x003fca0007f1e0ff */
[----:B----4-:R-:W-:Y:S01]  /*19800*/  IMAD.X R3, RZ, RZ, R8, P0 ;  /* 0x000000ffff037224 */ /* 0x010fe200000e0608 */
        /* <DEDUP_REMOVED lines=9> */
.L_x_892:
        /* <DEDUP_REMOVED lines=11> */
.L_x_893:
[----:B------:R0:W-:Y:S01]  /*19950*/  SYNCS.ARRIVE.TRANS64.A1T0 RZ, [R4+URZ+0x22850], RZ ;  /* 0x022850ff04ff79a7 */ /* 0x0001e2000810003f */
[----:B------:R-:W-:Y:S05]  /*19960*/  @P2 BRA `(.L_x_894) ;  /* 0xfffffff000982947 */ /* 0x000fea000383ffff */
.L_x_881:
[----:B------:R-:W-:Y:S05]  /*19970*/  BSYNC B0 ;  /* 0x0000000000007941 */ /* 0x000fea0003800000 */
.L_x_880:
[----:B------:R-:W1:Y:S01]  /*19980*/  S2R R2, SR_TID.X ;  /* 0x0000000000027919 */ /* 0x000e620000002100 */
[----:B------:R-:W-:Y:S01]  /*19990*/  VIADD R24, R24, 0x1 ;  /* 0x0000000118187836 */ /* 0x000fe20000000000 */
[----:B------:R-:W-:Y:S04]  /*199a0*/  BSSY B0, `(.L_x_895) ;  /* 0x0000013000007945 */ /* 0x000fe80003800000 */
[----:B------:R-:W-:-:S04]  /*199b0*/  ISETP.NE.AND P0, PT, R24, 0x2, PT ;  /* 0x000000021800780c */ /* 0x000fc80003f05270 */
[----:B------:R-:W-:-:S04]  /*199c0*/  SEL R0, RZ, 0x1, P0 ;  /* 0x00000001ff007807 */ /* 0x000fc80000000000 */
[----:B------:R-:W-:Y:S02]  /*199d0*/  LOP3.LUT R25, R25, R0, RZ, 0x3c, !PT ;  /* 0x0000000019197212 */ /* 0x000fe400078e3cff */
[----:B-1----:R-:W-:-:S04]  /*199e0*/  LOP3.LUT R2, R2, 0x7f, RZ, 0xc0, !PT ;  /* 0x0000007f02027812 */ /* 0x002fc800078ec0ff */
[----:B------:R-:W-:-:S13]  /*199f0*/  ISETP.NE.AND P1, PT, R2, RZ, PT ;  /* 0x000000ff0200720c */ /* 0x000fda0003f25270 */
[----:B------:R-:W-:Y:S05]  /*19a00*/  @P1 BRA `(.L_x_896) ;  /* 0x0000000000301947 */ /* 0x000fea0003800000 */
[----:B------:R-:W1:Y:S01]  /*19a10*/  S2R R5, SR_LANEID ;  /* 0x0000000000057919 */ /* 0x000e620000000000 */
[----:B------:R-:W-:Y:S01]  /*19a20*/  VOTEU.ANY UR4, UPT, PT ;  /* 0x0000000000047886 */ /* 0x000fe200038e0100 */
[----:B------:R-:W4:Y:S01]  /*19a30*/  LDC.64 R2, c[0x0][0xc60] ;  /* 0x00031800ff027b82 */ /* 0x000f220000000a00 */
[----:B------:R-:W1:Y:S02]  /*19a40*/  FLO.U32 R0, UR4 ;  /* 0x0000000400007d00 */ /* 0x000e6400080e0000 */
[----:B-1----:R-:W-:-:S06]  /*19a50*/  ISETP.EQ.U32.AND P1, PT, R0, R5, PT ;  /* 0x000000050000720c */ /* 0x002fcc0003f22070 */
[----:B------:R-:W4:Y:S07]  /*19a60*/  POPC R5, UR4 ;  /* 0x0000000400057d09 */ /* 0x000f2e0008000000 */
[----:B----4-:R-:W4:Y:S01]  /*19a70*/  @P1 ATOMG.E.ADD.STRONG.GPU PT, R3, desc[UR40][R2.64], R5 ;  /* 0x00000005020319a8 */ /* 0x010f2200081ee1e8 */
[----:B0-23--:R-:W0:Y:S02]  /*19a80*/  S2R R4, SR_LTMASK ;  /* 0x0000000000047919 */ /* 0x00de240000003900 */
[----:B0-----:R-:W-:-:S04]  /*19a90*/  LOP3.LUT R4, R4, UR4, RZ, 0xc0, !PT ;  /* 0x0000000404047c12 */ /* 0x001fc8000f8ec0ff */
[----:B------:R-:W0:Y:S01]  /*19aa0*/  POPC R7, R4 ;  /* 0x0000000400077309 */ /* 0x000e220000000000 */
[----:B----4-:R-:W0:Y:S02]  /*19ab0*/  SHFL.IDX PT, R0, R3, R0, 0x1f ;  /* 0x00001f0003007589 */ /* 0x010e2400000e0000 */
[----:B0-----:R-:W-:-:S07]  /*19ac0*/  IADD3 R16, R0, UR36, R7 ;  /* 0x0000002400107c10 */ /* 0x001fce000fffe007 */
.L_x_896:
[----:B------:R-:W-:Y:S05]  /*19ad0*/  BSYNC B0 ;  /* 0x0000000000007941 */ /* 0x000fea0003800000 */
.L_x_895:
[----:B------:R-:W-:-:S07]  /*19ae0*/  SEL R24, R24, RZ, P0 ;  /* 0x000000ff18187207 */ /* 0x000fce0000000000 */
.L_x_855:
[----:B------:R-:W-:Y:S05]  /*19af0*/  BSYNC B7 ;  /* 0x0000000000077941 */ /* 0x000fea0003800000 */
.L_x_853:
[----:B------:R-:W4:Y:S02]  /*19b00*/  LDL R0, [R1] ;  /* 0x0000000001007983 */ /* 0x000f240000100800 */
[----:B----4-:R-:W-:-:S13]  /*19b10*/  LOP3.LUT P0, RZ, R0, 0x80, RZ, 0xc0, !PT ;  /* 0x0000008000ff7812 */ /* 0x010fda000780c0ff */
[----:B------:R-:W-:Y:S05]  /*19b20*/  @!P0 BRA `(.L_x_897) ;  /* 0x0000000000248947 */ /* 0x000fea0003800000 */
[----:B------:R-:W-:Y:S05]  /*19b30*/  WARPSYNC.ALL ;  /* 0x0000000000007948 */ /* 0x000fea0003800000 */
[----:B------:R-:W1:Y:S08]  /*19b40*/  S2UR UR5, SR_CgaCtaId ;  /* 0x00000000000579c3 */ /* 0x000e700000008800 */
[----:B------:R-:W-:Y:S06]  /*19b50*/  BAR.SYNC.DEFER_BLOCKING 0x5, 0x180 ;  /* 0x0146000000007b1d */ /* 0x000fec0000010000 */
[----:B------:R-:W-:-:S02]  /*19b60*/  UMOV UR4, 0x400 ;  /* 0x0000040000047882 */ /* 0x000fc40000000000 */
[----:B-1----:R-:W-:-:S06]  /*19b70*/  ULEA UR4, UR5, UR4, 0x18 ;  /* 0x0000000405047291 */ /* 0x002fcc000f8ec03f */
[----:B0-----:R-:W-:-:S05]  /*19b80*/  MOV R22, UR4 ;  /* 0x0000000400167c02 */ /* 0x001fca0008000f00 */
[----:B------:R4:W0:Y:S01]  /*19b90*/  LDS.128 R16, [R22+0x228d0] ;  /* 0x0228d00016107984 */ /* 0x0008220000000c00 */
[----:B------:R-:W-:Y:S06]  /*19ba0*/  BAR.ARV 0x4, 0x180 ;  /* 0x0106000000007b1d */ /* 0x000fec0000002000 */
[----:B------:R-:W-:Y:S05]  /*19bb0*/  BRA `(.L_x_898) ;  /* 0x0000000800d07947 */ /* 0x000fea0003800000 */
.L_x_897:
[----:B------:R-:W1:Y:S01]  /*19bc0*/  S2R R9, SR_TID.X ;  /* 0x0000000000097919 */ /* 0x000e620000002100 */
[----:B------:R-:W-:Y:S01]  /*19bd0*/  UMOV UR4, 0xffffffff ;  /* 0xffffffff00047882 */ /* 0x000fe20000000000 */
[----:B-1----:R-:W-:-:S04]  /*19be0*/  LOP3.LUT R9, R9, 0x1f, RZ, 0xc0, !PT ;  /* 0x0000001f09097812 */ /* 0x002fc800078ec0ff */
[----:B------:R-:W-:Y:S01]  /*19bf0*/  ISETP.NE.AND P0, PT, R9, 0x1f, PT ;  /* 0x0000001f0900780c */ /* 0x000fe20003f05270 */
[----:B------:R-:W-:-:S12]  /*19c00*/  BRA.DIV UR4, `(.L_x_899) ;  /* 0x0000005604807947 */ /* 0x000fd8000b800000 */
[----:B------:R-:W-:Y:S01]  /*19c10*/  IMAD.IADD R7, R19, 0x1, R9 ;  /* 0x0000000113077824 */ /* 0x000fe200078e0209 */
[----:B------:R-:W-:-:S04]  /*19c20*/  ULDC UR4, c[0x0][0xc3c] ;  /* 0x00030f0000047ab9 */ /* 0x000fc80000000800 */
[----:B------:R-:W-:-:S13]  /*19c30*/  ISETP.GE.OR P1, PT, R7, UR4, !P0 ;  /* 0x0000000407007c0c */ /* 0x000fda000c726670 */
[----:B0-----:R-:W0:Y:S08]  /*19c40*/  @!P1 LDC.64 R2, c[0x0][0xc80] ;  /* 0x00032000ff029b82 */ /* 0x001e300000000a00 */
[----:B--23--:R-:W1:Y:S01]  /*19c50*/  @!P1 LDC.64 R4, c[0x0][0xc78] ;  /* 0x00031e00ff049b82 */ /* 0x00ce620000000a00 */
[----:B0-----:R-:W-:-:S05]  /*19c60*/  @!P1 IMAD.WIDE R2, R7, 0x4, R2 ;  /* 0x0000000407029825 */ /* 0x001fca00078e0202 */
[----:B------:R1:W2:Y:S02]  /*19c70*/  @!P1 LDG.E R8, desc[UR40][R2.64] ;  /* 0x0000002802089981 */ /* 0x0002a4000c1e1900 */
[----:B-1----:R-:W-:-:S05]  /*19c80*/  @!P1 IMAD.WIDE R2, R7, 0x4, R4 ;  /* 0x0000000407029825 */ /* 0x002fca00078e0204 */
        /* <DEDUP_REMOVED lines=8> */
[----:B------:R0:W-:Y:S02]  /*19d10*/  SHFL.IDX PT, R6, R16, 0x1, 0x1f ;  /* 0x00201f0010067f89 */ /* 0x0001e400000e0000 */
[----:B0-----:R-:W-:-:S02]  /*19d20*/  IMAD.MOV.U32 R16, RZ, RZ, RZ ;  /* 0x000000ffff107224 */ /* 0x001fc400078e00ff */
[----:B--2---:R-:W-:Y:S02]  /*19d30*/  @!P1 IMAD.MOV.U32 R7, RZ, RZ, R8 ;  /* 0x000000ffff079224 */ /* 0x004fe400078e0008 */
[----:B---3--:R-:W-:Y:S01]  /*19d40*/  @!P1 IMAD.MOV.U32 R4, RZ, RZ, R5 ;  /* 0x000000ffff049224 */ /* 0x008fe200078e0005 */
[----:B------:R-:W-:-:S03]  /*19d50*/  ISETP.NE.AND P1, PT, R9, RZ, PT ;  /* 0x000000ff0900720c */ /* 0x000fc60003f25270 */
[----:B------:R-:W-:-:S05]  /*19d60*/  IMAD R13, R4, R7, RZ ;  /* 0x00000007040d7224 */ /* 0x000fca00078e02ff */
        /* <DEDUP_REMOVED lines=12> */
[----:B------:R-:W0:Y:S02]  /*19e30*/  SHFL.UP PT, R14, R5, 0x10, RZ ;  /* 0x06000000050e7989 */ /* 0x000e2400000e00ff */
[----:B0-----:R-:W-:-:S05]  /*19e40*/  SEL R14, R14, RZ, P5 ;  /* 0x000000ff0e0e7207 */ /* 0x001fca0002800000 */
[----:B------:R-:W-:-:S05]  /*19e50*/  IMAD.IADD R3, R5, 0x1, R14 ;  /* 0x0000000105037824 */ /* 0x000fca00078e020e */
[----:B------:R0:W1:Y:S02]  /*19e60*/  SHFL.IDX PT, R14, R3, 0x1f, 0x1f ;  /* 0x03e01f00030e7f89 */ /* 0x00006400000e0000 */
.L_x_1102:
[----:B------:R-:W-:Y:S02]  /*19e70*/  ULDC UR4, c[0x0][0xc38] ;  /* 0x00030e0000047ab9 */ /* 0x000fe40000000800 */
[----:B------:R-:W-:-:S04]  /*19e80*/  IMAD.U32 R5, RZ, RZ, UR4 ;  /* 0x00000004ff057e24 */ /* 0x000fc8000f8e00ff */
[----:B-1----:R-:W-:-:S04]  /*19e90*/  IMAD R9, R14, R5, RZ ;  /* 0x000000050e097224 */ /* 0x002fc800078e02ff */
[----:B------:R-:W-:-:S05]  /*19ea0*/  IMAD.IADD R6, R6, 0x1, R9 ;  /* 0x0000000106067824 */ /* 0x000fca00078e0209 */
[----:B------:R-:W-:-:S13]  /*19eb0*/  ISETP.GT.AND P6, PT, R6, R0, PT ;  /* 0x000000000600720c */ /* 0x000fda0003fc4270 */
[----:B------:R-:W-:Y:S05]  /*19ec0*/  @P6 BRA `(.L_x_900) ;  /* 0x0000000000a46947 */ /* 0x000fea0003800000 */
.L_x_903:
[----:B------:R-:W1:Y:S01]  /*19ed0*/  LDC R2, c[0x0][0xc3c] ;  /* 0x00030f00ff027b82 */ /* 0x000e620000000800 */
[----:B------:R-:W-:-:S05]  /*19ee0*/  VIADD R19, R19, 0x1f ;  /* 0x0000001f13137836 */ /* 0x000fca0000000000 */
[----:B-1----:R-:W-:-:S13]  /*19ef0*/  ISETP.GE.AND P6, PT, R19, R2, PT ;  /* 0x000000021300720c */ /* 0x002fda0003fc6270 */
[----:B------:R-:W-:Y:S05]  /*19f00*/  @P6 BRA `(.L_x_901) ;  /* 0x0000000400b86947 */ /* 0x000fea0003800000 */
[----:B0-----:R-:W0:Y:S01]  /*19f10*/  S2R R3, SR_TID.X ;  /* 0x0000000000037919 */ /* 0x001e220000002100 */
[----:B------:R-:W-:Y:S01]  /*19f20*/  IMAD.MOV.U32 R7, RZ, RZ, RZ ;  /* 0x000000ffff077224 */ /* 0x000fe200078e00ff */
[----:B0-----:R-:W-:-:S05]  /*19f30*/  LOP3.LUT R3, R3, 0x1f, RZ, 0xc0, !PT ;  /* 0x0000001f03037812 */ /* 0x001fca00078ec0ff */
[----:B------:R-:W-:-:S05]  /*19f40*/  IMAD.IADD R9, R19, 0x1, R3 ;  /* 0x0000000113097824 */ /* 0x000fca00078e0203 */
[----:B------:R-:W-:-:S13]  /*19f50*/  ISETP.GE.OR P6, PT, R9, R2, !P0 ;  /* 0x000000020900720c */ /* 0x000fda00047c6670 */
[----:B------:R-:W0:Y:S08]  /*19f60*/  @!P6 LDC.64 R2, c[0x0][0xc80] ;  /* 0x00032000ff02eb82 */ /* 0x000e300000000a00 */
[----:B------:R-:W1:Y:S01]  /*19f70*/  @!P6 LDC.64 R4, c[0x0][0xc78] ;  /* 0x00031e00ff04eb82 */ /* 0x000e620000000a00 */
[----:B0-----:R-:W-:-:S05]  /*19f80*/  @!P6 IMAD.WIDE R2, R9, 0x4, R2 ;  /* 0x000000040902e825 */ /* 0x001fca00078e0202 */
[----:B------:R1:W2:Y:S02]  /*19f90*/  @!P6 LDG.E R7, desc[UR40][R2.64] ;  /* 0x000000280207e981 */ /* 0x0002a4000c1e1900 */
[----:B-1----:R-:W-:-:S04]  /*19fa0*/  @!P6 IMAD.WIDE R2, R9, 0x4, R4 ;  /* 0x000000040902e825 */ /* 0x002fc800078e0204 */
[----:B------:R-:W-:-:S06]  /*19fb0*/  IMAD.MOV.U32 R4, RZ, RZ, RZ ;  /* 0x000000ffff047224 */ /* 0x000fcc00078e00ff */
[----:B------:R-:W2:Y:S01]  /*19fc0*/  @!P6 LDG.E R4, desc[UR40][R2.64] ;  /* 0x000000280204e981 */ /* 0x000ea2000c1e1900 */
[----:B------:R-:W-:Y:S01]  /*19fd0*/  UMOV UR4, 0xffffffff ;  /* 0xffffffff00047882 */ /* 0x000fe20000000000 */
[----:B--2---:R-:W-:Y:S02]  /*19fe0*/  IMAD R13, R4, R7, RZ ;  /* 0x00000007040d7224 */ /* 0x004fe400078e02ff */
[----:B------:R-:W-:Y:S05]  /*19ff0*/  BRA.DIV UR4, `(.L_x_902) ;  /* 0x0000005604c07947 */ /* 0x000fea000b800000 */
[----:B------:R-:W0:Y:S02]  /*1a000*/  SHFL.UP PT, R14, R13, 0x1, RZ ;  /* 0x042000000d0e7989 */ /* 0x000e2400000e00ff */
[----:B0-----:R-:W-:-:S04]  /*1a010*/  SEL R14, R14, RZ, P1 ;  /* 0x000000ff0e0e7207 */ /* 0x001fc80000800000 */
[----:B------:R-:W-:-:S05]  /*1a020*/  IADD3 R13, R13, R14, RZ ;  /* 0x0000000e0d0d7210 */ /* 0x000fca0007ffe0ff */
        /* <DEDUP_REMOVED lines=12> */
[----:B------:R0:W1:Y:S02]  /*1a0f0*/  SHFL.IDX PT, R14, R3, 0x1f, 0x1f ;  /* 0x03e01f00030e7f89 */ /* 0x00006400000e0000 */
.L_x_1110:
[----:B------:R-:W-:Y:S02]  /*1a100*/  ULDC UR4, c[0x0][0xc38] ;  /* 0x00030e0000047ab9 */ /* 0x000fe40000000800 */
[----:B------:R-:W-:-:S04]  /*1a110*/  IMAD.U32 R5, RZ, RZ, UR4 ;  /* 0x00000004ff057e24 */ /* 0x000fc8000f8e00ff */
[----:B-1----:R-:W-:-:S04]  /*1a120*/  IMAD R9, R14, R5, RZ ;  /* 0x000000050e097224 */ /* 0x002fc800078e02ff */
[----:B------:R-:W-:-:S05]  /*1a130*/  IMAD.IADD R6, R9, 0x1, R6 ;  /* 0x0000000109067824 */ /* 0x000fca00078e0206 */
[----:B------:R-:W-:-:S13]  /*1a140*/  ISETP.GT.AND P6, PT, R6, R0, PT ;  /* 0x000000000600720c */ /* 0x000fda0003fc4270 */
[----:B------:R-:W-:Y:S05]  /*1a150*/  @!P6 BRA `(.L_x_903) ;  /* 0xfffffffc005ce947 */ /* 0x000fea000383ffff */
.L_x_900:
[----:B------:R-:W-:Y:S01]  /*1a160*/  IMAD.IADD R2, R6, 0x1, -R9 ;  /* 0x0000000106027824 */ /* 0x000fe200078e0a09 */
[----:B------:R-:W-:-:S03]  /*1a170*/  UMOV UR4, 0xffffffff ;  /* 0xffffffff00047882 */ /* 0x000fc60000000000 */
[----:B------:R-:W-:-:S05]  /*1a180*/  IMAD R9, R3, R5, R2 ;  /* 0x0000000503097224 */ /* 0x000fca00078e0202 */
[----:B------:R-:W-:Y:S01]  /*1a190*/  ISETP.GT.AND P6, PT, R9, R0, PT ;  /* 0x000000000900720c */ /* 0x000fe20003fc4270 */
[----:B------:R-:W-:-:S12]  /*1a1a0*/  BRA.DIV UR4, `(.L_x_904) ;  /* 0x0000005a040c7947 */ /* 0x000fd8000b800000 */
[----:B------:R-:W-:-:S04]  /*1a1b0*/  VOTE.ANY R8, PT, !P6 ;  /* 0x0000000000087806 */ /* 0x000fc800070e0100 */
[----:B------:R-:W1:Y:S02]  /*1a1c0*/  POPC R6, R8 ;  /* 0x0000000800067309 */ /* 0x000e640000000000 */
[----:B-1----:R1:W2:Y:S04]  /*1a1d0*/  SHFL.IDX PT, R7, R7, R6, 0x1f ;  /* 0x00001f0607077589 */ /* 0x0022a800000e0000 */
[----:B------:R1:W3:Y:S02]  /*1a1e0*/  SHFL.IDX PT, R4, R4, R6, 0x1f ;  /* 0x00001f0604047589 */ /* 0x0002e400000e0000 */
.L_x_1115:
[----:B------:R-:W-:-:S13]  /*1a1f0*/  ISETP.NE.AND P0, PT, R8, RZ, PT ;  /* 0x000000ff0800720c */ /* 0x000fda0003f05270 */
[----:B------:R-:W-:Y:S05]  /*1a200*/  @!P0 BRA `(.L_x_905) ;  /* 0x0000000000108947 */ /* 0x000fea0003800000 */
[----:B------:R-:W-:Y:S01]  /*1a210*/  UMOV UR4, 0xffffffff ;  /* 0xffffffff00047882 */ /* 0x000fe20000000000 */
[----:B------:R-:W-:Y:S02]  /*1a220*/  VIADD R12, R6, 0xffffffff ;  /* 0xffffffff060c7836 */ /* 0x000fe40000000000 */
[----:B------:R-:W-:Y:S05]  /*1a230*/  BRA.DIV UR4, `(.L_x_906) ;  /* 0x0000005a04447947 */ /* 0x000fea000b800000 */
[----:B------:R4:W0:Y:S02]  /*1a240*/  SHFL.IDX PT, R16, R3, R12, 0x1f ;  /* 0x00001f0c03107589 */ /* 0x00082400000e0000 */
.L_x_905:
[----:B--2---:R-:W-:Y:S01]  /*1a250*/  IABS R8, R7 ;  /* 0x0000000700087213 */ /* 0x004fe20000000000 */
[----:B0-----:R-:W-:Y:S01]  /*1a260*/  IMAD R16, R16, R5, R2 ;  /* 0x0000000510107224 */ /* 0x001fe200078e0202 */
[----:B---3--:R-:W-:Y:S01]  /*1a270*/  IABS R5, R4 ;  /* 0x0000000400057213 */ /* 0x008fe20000000000 */
[----:B------:R-:W-:Y:S01]  /*1a280*/  IMAD.MOV.U32 R2, RZ, RZ, RZ ;  /* 0x000000ffff027224 */ /* 0x000fe200078e00ff */
[----:B------:R-:W0:Y:S01]  /*1a290*/  I2F.RP R9, R8 ;  /* 0x0000000800097306 */ /* 0x000e220000209400 */
[----:B------:R-:W-:Y:S02]  /*1a2a0*/  IMAD.IADD R0, R0, 0x1, -R16 ;  /* 0x0000000100007824 */ /* 0x000fe400078e0a10 */
[----:B------:R-:W-:-:S05]  /*1a2b0*/  IMAD.IADD R19, R6, 0x1, R19 ;  /* 0x0000000106137824 */ /* 0x000fca00078e0213 */
[----:B------:R-:W2:Y:S08]  /*1a2c0*/  I2F.RP R10, R5 ;  /* 0x00000005000a7306 */ /* 0x000eb00000209400 */
[----:B0-----:R-:W4:Y:S08]  /*1a2d0*/  MUFU.RCP R9, R9 ;  /* 0x0000000900097308 */ /* 0x001f300000001000 */
[----:B--2---:R-:W-:Y:S01]  /*1a2e0*/  MUFU.RCP R10, R10 ;  /* 0x0000000a000a7308 */ /* 0x004fe20000001000 */
[----:B----4-:R-:W-:-:S07]  /*1a2f0*/  IADD3 R3, R9, 0xffffffe, RZ ;  /* 0x0ffffffe09037810 */ /* 0x010fce0007ffe0ff */
[----:B------:R-:W0:Y:S02]  /*1a300*/  F2I.FTZ.U32.TRUNC.NTZ R3, R3 ;  /* 0x0000000300037305 */ /* 0x000e24000021f000 */
[----:B0-----:R-:W-:-:S04]  /*1a310*/  IMAD.MOV R11, RZ, RZ, -R3 ;  /* 0x000000ffff0b7224 */ /* 0x001fc800078e0a03 */
        /* <DEDUP_REMOVED lines=10> */
[----:B------:R-:W-:Y:S01]  /*1a3c0*/  @!P1 IMAD.IADD R11, R11, 0x1, -R8 ;  /* 0x000000010b0b9824 */ /* 0x000fe200078e0a08 */
[----:B------:R-:W-:Y:S01]  /*1a3d0*/  @!P1 IADD3 R9, R9, 0x1, RZ ;  /* 0x0000000109099810 */ /* 0x000fe20007ffe0ff */
[----:B0-----:R-:W-:Y:S01]  /*1a3e0*/  IMAD.MOV R2, RZ, RZ, -R3 ;  /* 0x000000ffff027224 */ /* 0x001fe200078e0a03 */
[----:B------:R-:W-:Y:S02]  /*1a3f0*/  ISETP.NE.AND P1, PT, R7, RZ, PT ;  /* 0x000000ff0700720c */ /* 0x000fe40003f25270 */
[----:B------:R-:W-:Y:S01]  /*1a400*/  ISETP.GE.U32.AND P0, PT, R11, R8, PT ;  /* 0x000000080b00720c */ /* 0x000fe20003f06070 */
[----:B------:R-:W-:Y:S02]  /*1a410*/  IMAD R11, R2, R5, RZ ;  /* 0x00000005020b7224 */ /* 0x000fe400078e02ff */
[----:B------:R-:W-:-:S04]  /*1a420*/  IMAD.MOV.U32 R2, RZ, RZ, RZ ;  /* 0x000000ffff027224 */ /* 0x000fc800078e00ff */
[----:B------:R-:W-:Y:S01]  /*1a430*/  IMAD.HI.U32 R8, R3, R11, R2 ;  /* 0x0000000b03087227 */ /* 0x000fe200078e0002 */
[----:B------:R-:W-:-:S04]  /*1a440*/  LOP3.LUT R2, R0, R7, RZ, 0x3c, !PT ;  /* 0x0000000700027212 */ /* 0x000fc800078e3cff */
[----:B------:R-:W-:Y:S01]  /*1a450*/  ISETP.GE.AND P2, PT, R2, RZ, PT ;  /* 0x000000ff0200720c */ /* 0x000fe20003f46270 */
[----:B------:R-:W-:Y:S01]  /*1a460*/  @P0 VIADD R9, R9, 0x1 ;  /* 0x0000000109090836 */ /* 0x000fe20000000000 */
[----:B------:R-:W-:-:S05]  /*1a470*/  IABS R2, R4 ;  /* 0x0000000400027213 */ /* 0x000fca0000000000 */
[----:B------:R-:W-:-:S06]  /*1a480*/  IMAD.MOV R2, RZ, RZ, -R2 ;  /* 0x000000ffff027224 */ /* 0x000fcc00078e0a02 */
        /* <DEDUP_REMOVED lines=18> */
[C---:B------:R-:W-:Y:S01]  /*1a5b0*/  IMAD R9, R4.reuse, R2, R9 ;  /* 0x0000000204097224 */ /* 0x040fe200078e0209 */
[----:B------:R-:W-:-:S05]  /*1a5c0*/  LEA R4, R4, R8, 0x18 ;  /* 0x0000000804047211 */ /* 0x000fca00078ec0ff */
[----:B------:R-:W-:Y:S01]  /*1a5d0*/  IMAD R18, R9, 0x10000, R4 ;  /* 0x0001000009127824 */ /* 0x000fe200078e0204 */
[----:B------:R-:W-:Y:S06]  /*1a5e0*/  BRA `(.L_x_907) ;  /* 0x00000000001c7947 */ /* 0x000fec0003800000 */
.L_x_901:
[----:B------:R-:W-:Y:S01]  /*1a5f0*/  UMOV UR4, URZ ;  /* 0x0000003f00047c82 */ /* 0x000fe20008000000 */
[----:B------:R-:W-:Y:S01]  /*1a600*/  UMOV UR5, URZ ;  /* 0x0000003f00057c82 */ /* 0x000fe20008000000 */
[----:B------:R-:W-:Y:S01]  /*1a610*/  ULDC UR6, c[0x0][0xc3c] ;  /* 0x00030f0000067ab9 */ /* 0x000fe20000000800 */
[----:B------:R-:W-:Y:S02]  /*1a620*/  IMAD.MOV.U32 R16, RZ, RZ, R0 ;  /* 0x000000ffff107224 */ /* 0x000fe400078e0000 */
[----:B------:R-:W-:Y:S02]  /*1a630*/  IMAD.U32 R17, RZ, RZ, UR4 ;  /* 0x00000004ff117e24 */ /* 0x000fe4000f8e00ff */
[----:B------:R-:W-:Y:S02]  /*1a640*/  IMAD.U32 R18, RZ, RZ, UR5 ;  /* 0x00000005ff127e24 */ /* 0x000fe4000f8e00ff */
[----:B------:R-:W-:-:S07]  /*1a650*/  IMAD.U32 R19, RZ, RZ, UR6 ;  /* 0x00000006ff137e24 */ /* 0x000fce000f8e00ff */
.L_x_907:
[----:B------:R-:W2:Y:S01]  /*1a660*/  S2R R0, SR_TID.X ;  /* 0x0000000000007919 */ /* 0x000ea20000002100 */
[----:B------:R-:W-:Y:S05]  /*1a670*/  WARPSYNC.ALL ;  /* 0x0000000000007948 */ /* 0x000fea0003800000 */
[----:B------:R-:W-:Y:S01]  /*1a680*/  BAR.SYNC.DEFER_BLOCKING 0x4, 0x180 ;  /* 0x0106000000007b1d */ /* 0x000fe20000010000 */
[----:B--2---:R-:W-:-:S04]  /*1a690*/  LOP3.LUT R0, R0, 0x1f, RZ, 0xc0, !PT ;  /* 0x0000001f00007812 */ /* 0x004fc800078ec0ff */
[----:B------:R-:W-:-:S13]  /*1a6a0*/  ISETP.NE.AND P0, PT, R0, RZ, PT ;  /* 0x000000ff0000720c */ /* 0x000fda0003f05270 */
[----:B0-----:R-:W0:Y:S01]  /*1a6b0*/  @!P0 S2R R3, SR_CgaCtaId ;  /* 0x0000000000038919 */ /* 0x001e220000008800 */
[----:B------:R-:W-:-:S04]  /*1a6c0*/  @!P0 MOV R0, 0x400 ;  /* 0x0000040000008802 */ /* 0x000fc80000000f00 */
[----:B0-----:R-:W-:-:S05]  /*1a6d0*/  @!P0 LEA R22, R3, R0, 0x18 ;  /* 0x0000000003168211 */ /* 0x001fca00078ec0ff */
[----:B------:R0:W-:Y:S01]  /*1a6e0*/  @!P0 STS.128 [R22+0x228d0], R16 ;  /* 0x0228d01016008388 */ /* 0x0001e20000000c00 */
[----:B------:R-:W-:Y:S06]  /*1a6f0*/  BAR.ARV 0x5, 0x180 ;  /* 0x0146000000007b1d */ /* 0x000fec0000002000 */
.L_x_898:
[----:B------:R-:W-:Y:S02]  /*1a700*/  ULDC UR4, c[0x0][0xc3c] ;  /* 0x00030f0000047ab9 */ /* 0x000fe40000000800 */
[----:B0-----:R-:W-:-:S13]  /*1a710*/  ISETP.GE.AND P0, PT, R19, UR4, PT ;  /* 0x0000000413007c0c */ /* 0x001fda000bf06270 */
[----:B------:R-:W-:Y:S05]  /*1a720*/  @!P0 BRA `(.L_x_908) ;  /* 0xffffffa000408947 */ /* 0x000fea000383ffff */
[----:B------:R-:W-:Y:S05]  /*1a730*/  BSYNC B8 ;  /* 0x0000000000087941 */ /* 0x000fea0003800000 */
.L_x_807:
[----:B------:R-:W5:Y:S01]  /*1a740*/  LDL.LU R0, [R1+0x24] ;  /* 0x0000240001007983 */ /* 0x000f620000300800 */
[----:B------:R-:W-:Y:S01]  /*1a750*/  BSSY B0, `(.L_x_909) ;  /* 0x000000b000007945 */ /* 0x000fe20003800000 */
[----:B------:R-:W1:Y:S01]  /*1a760*/  S2R R5, SR_CgaCtaId ;  /* 0x0000000000057919 */ /* 0x000e620000008800 */
[----:B-----5:R-:W-:-:S05]  /*1a770*/  VIADD R0, R0, 0x1 ;  /* 0x0000000100007836 */ /* 0x020fca0000000000 */
[----:B--2---:R-:W-:-:S04]  /*1a780*/  LEA.HI R2, R0, R0, RZ, 0x1 ;  /* 0x0000000000027211 */ /* 0x004fc800078f08ff */
[----:B0-----:R-:W-:Y:S02]  /*1a790*/  LOP3.LUT R3, R2, 0xfffffffe, RZ, 0xc0, !PT ;  /* 0xfffffffe02037812 */ /* 0x001fe400078ec0ff */
[----:B------:R-:W-:Y:S02]  /*1a7a0*/  MOV R2, 0x400 ;  /* 0x0000040000027802 */ /* 0x000fe40000000f00 */
[----:B------:R-:W-:Y:S02]  /*1a7b0*/  IADD3 R0, R0, -R3, RZ ;  /* 0x8000000300007210 */ /* 0x000fe40007ffe0ff */
[----:B-1----:R-:W-:Y:S02]  /*1a7c0*/  LEA R5, R5, R2, 0x18 ;  /* 0x0000000205057211 */ /* 0x002fe400078ec0ff */
[----:B------:R-:W-:-:S04]  /*1a7d0*/  SHF.L.U32 R0, R0, 0x1f, RZ ;  /* 0x0000001f00007819 */ /* 0x000fc800000006ff */
[----:B------:R-:W0:Y:S02]  /*1a7e0*/  SYNCS.PHASECHK.TRANS64.TRYWAIT P0, [R5+URZ+0x22820], R0 ;  /* 0x02282000050075a7 */ /* 0x000e24000800017f */
[----:B0-----:R-:W-:Y:S05]  /*1a7f0*/  @!P0 BRA `(.L_x_910) ;  /* 0x0000005000fc8947 */ /* 0x001fea0003800000 */
.L_x_1118:
[----:B------:R-:W-:Y:S05]  /*1a800*/  BSYNC B0 ;  /* 0x0000000000007941 */ /* 0x000fea0003800000 */
.L_x_909:
[----:B------:R-:W-:-:S03]  /*1a810*/  UMOV UR4, 0xffffffff ;  /* 0xffffffff00047882 */ /* 0x000fc60000000000 */
[----:B------:R-:W-:Y:S05]  /*1a820*/  BRA.DIV UR4, `(.L_x_911) ;  /* 0x0000005604047947 */ /* 0x000fea000b800000 */
[----:B0-----:R-:W0:Y:S02]  /*1a830*/  S2R R0, SR_TID.X ;  /* 0x0000000000007919 */ /* 0x001e240000002100 */
[----:B0-----:R-:W-:-:S04]  /*1a840*/  SHF.R.U32.HI R0, RZ, 0x5, R0 ;  /* 0x00000005ff007819 */ /* 0x001fc80000011600 */
[----:B------:R-:W-:-:S05]  /*1a850*/  LOP3.LUT R0, R0, 0x3, RZ, 0xc0, !PT ;  /* 0x0000000300007812 */ /* 0x000fca00078ec0ff */
[----:B------:R0:W1:Y:S02]  /*1a860*/  SHFL.IDX PT, R14, R0, RZ, 0x1f ;  /* 0x00001fff000e7589 */ /* 0x00006400000e0000 */
.L_x_1121:
[----:B-1----:R-:W-:-:S13]  /*1a870*/  ISETP.NE.AND P0, PT, R14, RZ, PT ;  /* 0x000000ff0e00720c */ /* 0x002fda0003f05270 */
[----:B------:R-:W-:Y:S05]  /*1a880*/  @P0 BRA `(.L_x_643) ;  /* 0x0000000000840947 */ /* 0x000fea0003800000 */
[----:B------:R-:W-:-:S03]  /*1a890*/  UMOV UR4, 0xffffffff ;  /* 0xffffffff00047882 */ /* 0x000fc60000000000 */
[----:B------:R-:W-:Y:S05]  /*1a8a0*/  BRA.DIV UR4, `(.L_x_912) ;  /* 0x0000005604187947 */ /* 0x000fea000b800000 */
[----:B------:R-:W-:-:S13]  /*1a8b0*/  ELECT P6, URZ, PT ;  /* 0x00000000003f782f */ /* 0x000fda00038c0000 */
.L_x_1124:
[----:B------:R-:W-:Y:S05]  /*1a8c0*/  @!P6 BRA `(.L_x_643) ;  /* 0x000000000074e947 */ /* 0x000fea0003800000 */
[----:B------:R-:W-:-:S04]  /*1a8d0*/  LOP3.LUT R37, R37, 0x2, RZ, 0xfc, !PT ;  /* 0x0000000225257812 */ /* 0x000fc800078efcff */
[----:B------:R-:W-:-:S13]  /*1a8e0*/  ISETP.NE.AND P0, PT, R37, 0x3, PT ;  /* 0x000000032500780c */ /* 0x000fda0003f05270 */
[----:B------:R-:W-:Y:S05]  /*1a8f0*/  @!P0 BRA `(.L_x_913) ;  /* 0x0000000000048947 */ /* 0x000fea0003800000 */
[----:B------:R-:W-:Y:S01]  /*1a900*/  BPT.TRAP 0x1 ;  /* 0x000000040000795c */ /* 0x000fe20000300000 */
.L_x_913:
[C---:B------:R-:W-:Y:S01]  /*1a910*/  IMAD R3, R24.reuse, 0x8, R5 ;  /* 0x0000000818037824 */ /* 0x040fe200078e0205 */
[----:B------:R-:W-:Y:S01]  /*1a920*/  SHF.L.U32 R2, R25, 0x1f, RZ ;  /* 0x0000001f19027819 */ /* 0x000fe200000006ff */
[----:B------:R-:W-:-:S03]  /*1a930*/  VIADD R24, R24, 0x1 ;  /* 0x0000000118187836 */ /* 0x000fc60000000000 */
[----:B------:R-:W1:Y:S02]  /*1a940*/  SYNCS.PHASECHK.TRANS64.TRYWAIT P1, [R3+URZ+0x22840], R2 ;  /* 0x02284002030075a7 */ /* 0x000e64000802017f */
[----:B------:R-:W-:-:S04]  /*1a950*/  ISETP.NE.AND P2, PT, R24, 0x2, PT ;  /* 0x000000021800780c */ /* 0x000fc80003f45270 */
[----:B0-----:R-:W-:Y:S01]  /*1a960*/  SEL R0, RZ, 0x1, P2 ;  /* 0x00000001ff007807 */ /* 0x001fe20001000000 */
[----:B-1----:R-:W-:Y:S08]  /*1a970*/  @!P1 BRA `(.L_x_914) ;  /* 0x0000005400049947 */ /* 0x002ff00003800000 */
.L_x_1125:
[----:B------:R-:W-:Y:S02]  /*1a980*/  SEL R24, R24, RZ, P2 ;  /* 0x000000ff18187207 */ /* 0x000fe40001000000 */
[----:B------:R-:W-:Y:S01]  /*1a990*/  LOP3.LUT R0, R25, R0, RZ, 0x3c, !PT ;  /* 0x0000000019007212 */ /* 0x000fe200078e3cff */
[----:B------:R-:W-:Y:S06]  /*1a9a0*/  @!P0 BRA `(.L_x_915) ;  /* 0x0000000000048947 */ /* 0x000fec0003800000 */
[----:B------:R-:W-:Y:S01]  /*1a9b0*/  BPT.TRAP 0x1 ;  /* 0x000000040000795c */ /* 0x000fe20000300000 */
.L_x_915:
[----:B------:R-:W-:Y:S01]  /*1a9c0*/  IMAD R5, R24, 0x8, R5 ;  /* 0x0000000818057824 */ /* 0x000fe200078e0205 */
[----:B------:R-:W-:-:S04]  /*1a9d0*/  SHF.L.U32 R0, R0, 0x1f, RZ ;  /* 0x0000001f00007819 */ /* 0x000fc800000006ff */
[----:B------:R-:W1:Y:S02]  /*1a9e0*/  SYNCS.PHASECHK.TRANS64.TRYWAIT P1, [R5+URZ+0x22840], R0 ;  /* 0x02284000050075a7 */ /* 0x000e64000802017f */
[----:B-1----:R-:W-:Y:S05]  /*1a9f0*/  @!P1 BRA `(.L_x_916) ;  /* 0x0000005000f89947 */ /* 0x002fea0003800000 */
.L_x_1126:
[----:B------:R-:W-:Y:S05]  /*1aa00*/  @!P0 BRA `(.L_x_917) ;  /* 0x0000000000048947 */ /* 0x000fea0003800000 */
[----:B------:R-:W-:Y:S01]  /*1aa10*/  BPT.TRAP 0x1 ;  /* 0x000000040000795c */ /* 0x000fe20000300000 */
.L_x_917:
[----:B------:R-:W2:Y:S02]  /*1aa20*/  SYNCS.PHASECHK.TRANS64.TRYWAIT P1, [R3+URZ+0x22860], R2 ;  /* 0x02286002030075a7 */ /* 0x000ea4000802017f */
[----:B--2---:R-:W-:Y:S05]  /*1aa30*/  @!P1 BRA `(.L_x_918) ;  /* 0x0000005000fc9947 */ /* 0x004fea0003800000 */
.L_x_1127:
[----:B------:R-:W-:Y:S05]  /*1aa40*/  @!P0 BRA `(.L_x_919) ;  /* 0x0000000000048947 */ /* 0x000fea0003800000 */
[----:B------:R-:W-:Y:S01]  /*1aa50*/  BPT.TRAP 0x1 ;  /* 0x000000040000795c */ /* 0x000fe20000300000 */
.L_x_919:
[----:B------:R0:W0:Y:S02]  /*1aa60*/  SYNCS.PHASECHK.TRANS64.TRYWAIT P0, [R5+URZ+0x22860], R0 ;  /* 0x02286000050075a7 */ /* 0x000024000800017f */
[----:B0-----:R-:W-:Y:S05]  /*1aa70*/  @!P0 NANOSLEEP.SYNCS 0x989680 ;  /* 0x009896800000895d */ /* 0x001fea0003900000 */
[----:B------:R-:W0:Y:S02]  /*1aa80*/  @!P0 SYNCS.PHASECHK.TRANS64 P0, [R5+URZ+0x22860], R0 ;  /* 0x02286000050085a7 */ /* 0x000e24000800007f */
[----:B0-----:R-:W-:Y:S05]  /*1aa90*/  @!P0 BRA `(.L_x_919) ;  /* 0xfffffffc00f08947 */ /* 0x001fea000383ffff */
.L_x_643:
[----:B------:R-:W-:Y:S05]  /*1aaa0*/  BSYNC B9 ;  /* 0x0000000000097941 */ /* 0x000fea0003800000 */
.L_x_640:
[----:B------:R-:W-:Y:S05]  /*1aab0*/  EXIT ;  /* 0x000000000000794d */ /* 0x000fea0003800000 */
.L_x_663:
[----:B0-----:R0:W1:Y:S02]  /*1aac0*/  SYNCS.PHASECHK.TRANS64.TRYWAIT P5, [R87+URZ+0x22890], R93 ;  /* 0x0228905d570075a7 */ /* 0x00106400080a017f */
[----:B-1----:R-:W-:Y:S05]  /*1aad0*/  @!P5 NANOSLEEP.SYNCS 0x989680 ;  /* 0x009896800000d95d */ /* 0x002fea0003900000 */
[----:B------:R-:W1:Y:S02]  /*1aae0*/  @!P5 SYNCS.PHASECHK.TRANS64 P5, [R87+URZ+0x22890], R93 ;  /* 0x0228905d5700d5a7 */ /* 0x000e6400080a007f */
[----:B-1----:R-:W-:Y:S05]  /*1aaf0*/  @!P5 BRA `(.L_x_663) ;  /* 0xfffffffc00f0d947 */ /* 0x002fea000383ffff */
[----:B------:R-:W-:Y:S05]  /*1ab00*/  BRA `(.L_x_920) ;  /* 0xfffffe8c00107947 */ /* 0x000fea000383ffff */
.L_x_664:
        /* <DEDUP_REMOVED lines=8> */
.L_x_922:
[----:B------:R-:W-:Y:S05]  /*1ab90*/  BSYNC B1 ;  /* 0x0000000000017941 */ /* 0x000fea0003800000 */
.L_x_921:
[----:B------:R-:W-:Y:S01]  /*1aba0*/  MOV R13, R95 ;  /* 0x0000005f000d7202 */ /* 0x000fe20000000f00 */
[----:B------:R-:W-:Y:S02]  /*1abb0*/  IMAD.MOV.U32 R12, RZ, RZ, RZ ;  /* 0x000000ffff0c7224 */ /* 0x000fe400078e00ff */
[----:B------:R-:W-:Y:S02]  /*1abc0*/  IMAD.MOV.U32 R11, RZ, RZ, 0x1c1f ;  /* 0x00001c1fff0b7424 */ /* 0x000fe400078e00ff */
[----:B------:R-:W-:Y:S02]  /*1abd0*/  IMAD.MOV.U32 R15, RZ, RZ, -0x1 ;  /* 0xffffffffff0f7424 */ /* 0x000fe400078e00ff */
[----:B------:R-:W-:-:S07]  /*1abe0*/  IMAD.MOV.U32 R99, RZ, RZ, R14 ;  /* 0x000000ffff637224 */ /* 0x000fce00078e000e */
[----:B------:R-:W-:Y:S05]  /*1abf0*/  WARPSYNC.COLLECTIVE R15, `(.L_x_923) ;  /* 0x000000000f087348 */ /* 0x000fea0003c00000 */
[----:B------:R0:W1:Y:S02]  /*1ac00*/  SHFL.IDX P6, R14, R13, R12, R11 ;  /* 0x0000000c0d0e7389 */ /* 0x00006400000c000b */
[----:B01----:R-:W-:Y:S01]  /*1ac10*/  ENDCOLLECTIVE ;  /* 0x000000000000791b */ /* 0x003fe20003800000 */
.L_x_923:
[----:B------:R-:W-:Y:S05]  /*1ac20*/  BRA `(.L_x_924) ;  /* 0xfffffe8800dc7947 */ /* 0x000fea000383ffff */
.L_x_673:
[----:B------:R-:W-:Y:S01]  /*1ac30*/  BSSY B1, `(.L_x_925) ;  /* 0x0000008000017945 */ /* 0x000fe20003800000 */
[----:B----4-:R-:W-:Y:S02]  /*1ac40*/  IMAD.MOV.U32 R13, RZ, RZ, R97 ;  /* 0x000000ffff0d7224 */ /* 0x010fe400078e0061 */
[----:B------:R-:W-:Y:S02]  /*1ac50*/  IMAD.MOV.U32 R12, RZ, RZ, 0x1 ;  /* 0x00000001ff0c7424 */ /* 0x000fe400078e00ff */
[----:B------:R-:W-:Y:S02]  /*1ac60*/  IMAD.MOV.U32 R11, RZ, RZ, 0x1c1f ;  /* 0x00001c1fff0b7424 */ /* 0x000fe400078e00ff */
[----:B------:R-:W-:-:S07]  /*1ac70*/  IMAD.MOV.U32 R15, RZ, RZ, -0x1 ;  /* 0xffffffffff0f7424 */ /* 0x000fce00078e00ff */
[----:B0123--:R-:W-:Y:S05]  /*1ac80*/  WARPSYNC.COLLECTIVE R15, `(.L_x_926) ;  /* 0x000000000f087348 */ /* 0x00ffea0003c00000 */
[----:B---3--:R3:W4:Y:S02]  /*1ac90*/  SHFL.IDX P6, R14, R13, R12, R11 ;  /* 0x0000000c0d0e7389 */ /* 0x00872400000c000b */
[----:B01234-:R-:W-:Y:S01]  /*1aca0*/  ENDCOLLECTIVE ;  /* 0x000000000000791b */ /* 0x01ffe20003800000 */
.L_x_926:
[----:B------:R-:W-:Y:S05]  /*1acb0*/  BSYNC B1 ;  /* 0x0000000000017941 */ /* 0x000fea0003800000 */
.L_x_925:
[----:B------:R-:W-:Y:S01]  /*1acc0*/  MOV R13, R95 ;  /* 0x0000005f000d7202 */ /* 0x000fe20000000f00 */
[----:B------:R-:W-:Y:S02]  /*1acd0*/  IMAD.MOV.U32 R12, RZ, RZ, 0x1 ;  /* 0x00000001ff0c7424 */ /* 0x000fe400078e00ff */
[----:B------:R-:W-:Y:S02]  /*1ace0*/  IMAD.MOV.U32 R11, RZ, RZ, 0x1c1f ;  /* 0x00001c1fff0b7424 */ /* 0x000fe400078e00ff */
[----:B------:R-:W-:Y:S02]  /*1acf0*/  IMAD.MOV.U32 R15, RZ, RZ, -0x1 ;  /* 0xffffffffff0f7424 */ /* 0x000fe400078e00ff */
[----:B------:R-:W-:-:S07]  /*1ad00*/  IMAD.MOV.U32 R97, RZ, RZ, R14 ;  /* 0x000000ffff617224 */ /* 0x000fce00078e000e */
[----:B------:R-:W-:Y:S05]  /*1ad10*/  WARPSYNC.COLLECTIVE R15, `(.L_x_927) ;  /* 0x000000000f087348 */ /* 0x000fea0003c00000 */
[----:B------:R0:W1:Y:S02]  /*1ad20*/  SHFL.IDX P6, R14, R13, R12, R11 ;  /* 0x0000000c0d0e7389 */ /* 0x00006400000c000b */
[----:B01----:R-:W-:Y:S01]  /*1ad30*/  ENDCOLLECTIVE ;  /* 0x000000000000791b */ /* 0x003fe20003800000 */
.L_x_927:
[----:B------:R-:W-:Y:S05]  /*1ad40*/  BRA `(.L_x_928) ;  /* 0xfffffe9000587947 */ /* 0x000fea000383ffff */
.L_x_683:
[----:B-1----:R1:W2:Y:S02]  /*1ad50*/  SYNCS.PHASECHK.TRANS64.TRYWAIT P4, [R87+URZ+0x22890], R93 ;  /* 0x0228905d570075a7 */ /* 0x0022a4000808017f */
[----:B--2---:R-:W-:Y:S05]  /*1ad60*/  @!P4 NANOSLEEP.SYNCS 0x989680 ;  /* 0x009896800000c95d */ /* 0x004fea0003900000 */
[----:B------:R-:W2:Y:S02]  /*1ad70*/  @!P4 SYNCS.PHASECHK.TRANS64 P4, [R87+URZ+0x22890], R93 ;  /* 0x0228905d5700c5a7 */ /* 0x000ea4000808007f */
[----:B--2---:R-:W-:Y:S05]  /*1ad80*/  @!P4 BRA `(.L_x_683) ;  /* 0xfffffffc00f0c947 */ /* 0x004fea000383ffff */
[----:B------:R-:W-:Y:S05]  /*1ad90*/  BRA `(.L_x_929) ;  /* 0xfffffe9c00187947 */ /* 0x000fea000383ffff */
.L_x_684:
        /* <DEDUP_REMOVED lines=8> */
.L_x_931:
[----:B------:R-:W-:Y:S05]  /*1ae20*/  BSYNC B1 ;  /* 0x0000000000017941 */ /* 0x000fea0003800000 */
.L_x_930:
        /* <DEDUP_REMOVED lines=8> */
.L_x_932:
[----:B------:R-:W-:Y:S01]  /*1aeb0*/  IMAD.MOV.U32 R98, RZ, RZ, R14 ;  /* 0x000000ffff627224 */ /* 0x000fe200078e000e */
[----:B------:R-:W-:Y:S06]  /*1aec0*/  BRA `(.L_x_933) ;  /* 0xfffffe9800e47947 */ /* 0x000fec000383ffff */
.L_x_689:
[----:B------:R-:W-:Y:S01]  /*1aed0*/  BSSY B1, `(.L_x_934) ;  /* 0x0000008000017945 */ /* 0x000fe20003800000 */
[----:B----4-:R-:W-:Y:S02]  /*1aee0*/  IMAD.MOV.U32 R13, RZ, RZ, R97 ;  /* 0x000000ffff0d7224 */ /* 0x010fe400078e0061 */
[----:B------:R-:W-:Y:S02]  /*1aef0*/  IMAD.MOV.U32 R12, RZ, RZ, 0x1 ;  /* 0x00000001ff0c7424 */ /* 0x000fe400078e00ff */
[----:B------:R-:W-:Y:S02]  /*1af00*/  IMAD.MOV.U32 R11, RZ, RZ, 0x1c1f ;  /* 0x00001c1fff0b7424 */ /* 0x000fe400078e00ff */
[----:B------:R-:W-:-:S07]  /*1af10*/  IMAD.MOV.U32 R15, RZ, RZ, -0x1 ;  /* 0xffffffffff0f7424 */ /* 0x000fce00078e00ff */
[----:B0123--:R-:W-:Y:S05]  /*1af20*/  WARPSYNC.COLLECTIVE R15, `(.L_x_935) ;  /* 0x000000000f087348 */ /* 0x00ffea0003c00000 */
[----:B------:R4:W0:Y:S02]  /*1af30*/  SHFL.IDX P6, R14, R13, R12, R11 ;  /* 0x0000000c0d0e7389 */ /* 0x00082400000c000b */
[----:B01234-:R-:W-:Y:S01]  /*1af40*/  ENDCOLLECTIVE ;  /* 0x000000000000791b */ /* 0x01ffe20003800000 */
.L_x_935:
[----:B------:R-:W-:Y:S05]  /*1af50*/  BSYNC B1 ;  /* 0x0000000000017941 */ /* 0x000fea0003800000 */
.L_x_934:
[----:B------:R-:W-:Y:S01]  /*1af60*/  IMAD.MOV.U32 R13, RZ, RZ, R95 ;  /* 0x000000ffff0d7224 */ /* 0x000fe200078e005f */
[----:B------:R-:W-:Y:S01]  /*1af70*/  MOV R97, R14 ;  /* 0x0000000e00617202 */ /* 0x000fe20000000f00 */
[----:B------:R-:W-:Y:S02]  /*1af80*/  IMAD.MOV.U32 R12, RZ, RZ, 0x1 ;  /* 0x00000001ff0c7424 */ /* 0x000fe400078e00ff */
[----:B------:R-:W-:Y:S02]  /*1af90*/  IMAD.MOV.U32 R11, RZ, RZ, 0x1c1f ;  /* 0x00001c1fff0b7424 */ /* 0x000fe400078e00ff */
[----:B------:R-:W-:-:S07]  /*1afa0*/  IMAD.MOV.U32 R15, RZ, RZ, -0x1 ;  /* 0xffffffffff0f7424 */ /* 0x000fce00078e00ff */
[----:B------:R-:W-:Y:S05]  /*1afb0*/  WARPSYNC.COLLECTIVE R15, `(.L_x_936) ;  /* 0x000000000f087348 */ /* 0x000fea0003c00000 */
[----:B------:R0:W1:Y:S02]  /*1afc0*/  SHFL.IDX P6, R14, R13, R12, R11 ;  /* 0x0000000c0d0e7389 */ /* 0x00006400000c000b */
[----:B01----:R-:W-:Y:S01]  /*1afd0*/  ENDCOLLECTIVE ;  /* 0x000000000000791b */ /* 0x003fe20003800000 */
.L_x_936:
[----:B------:R-:W-:Y:S01]  /*1afe0*/  IMAD.MOV.U32 R96, RZ, RZ, R14 ;  /* 0x000000ffff607224 */ /* 0x000fe200078e000e */
[----:B------:R-:W-:Y:S06]  /*1aff0*/  BRA `(.L_x_937) ;  /* 0xfffffea0007c7947 */ /* 0x000fec000383ffff */
.L_x_694:
[----:B-1----:R1:W2:Y:S02]  /*1b000*/  SYNCS.PHASECHK.TRANS64.TRYWAIT P2, [R87+URZ+0x22890], R93 ;  /* 0x0228905d570075a7 */ /* 0x0022a4000804017f */
[----:B--2---:R-:W-:Y:S05]  /*1b010*/  @!P2 NANOSLEEP.SYNCS 0x989680 ;  /* 0x009896800000a95d */ /* 0x004fea0003900000 */
[----:B------:R-:W2:Y:S02]  /*1b020*/  @!P2 SYNCS.PHASECHK.TRANS64 P2, [R87+URZ+0x22890], R93 ;  /* 0x0228905d5700a5a7 */ /* 0x000ea4000804007f */
[----:B--2---:R-:W-:Y:S05]  /*1b030*/  @!P2 BRA `(.L_x_694) ;  /* 0xfffffffc00f0a947 */ /* 0x004fea000383ffff */
[----:B------:R-:W-:Y:S05]  /*1b040*/  BRA `(.L_x_938) ;  /* 0xfffffea800707947 */ /* 0x000fea000383ffff */
.L_x_695:
        /* <DEDUP_REMOVED lines=8> */
.L_x_940:
[----:B------:R-:W-:Y:S05]  /*1b0d0*/  BSYNC B1 ;  /* 0x0000000000017941 */ /* 0x000fea0003800000 */
.L_x_939:
[----:B------:R-:W-:Y:S02]  /*1b0e0*/  IMAD.MOV.U32 R13, RZ, RZ, R32 ;  /* 0x000000ffff0d7224 */ /* 0x000fe400078e0020 */
[----:B------:R-:W-:Y:S02]  /*1b0f0*/  IMAD.MOV.U32 R12, RZ, RZ, RZ ;  /* 0x000000ffff0c7224 */ /* 0x000fe400078e00ff */
[----:B------:R-:W-:Y:S02]  /*1b100*/  IMAD.MOV.U32 R11, RZ, RZ, 0x1c1f ;  /* 0x00001c1fff0b7424 */ /* 0x000fe400078e00ff */
[----:B------:R-:W-:Y:S02]  /*1b110*/  IMAD.MOV.U32 R15, RZ, RZ, -0x1 ;  /* 0xffffffffff0f7424 */ /* 0x000fe400078e00ff */
[----:B------:R-:W-:-:S07]  /*1b120*/  IMAD.MOV.U32 R5, RZ, RZ, R14 ;  /* 0x000000ffff057224 */ /* 0x000fce00078e000e */
[----:B------:R-:W-:Y:S05]  /*1b130*/  WARPSYNC.COLLECTIVE R15, `(.L_x_941) ;  /* 0x000000000f087348 */ /* 0x000fea0003c00000 */
[----:B------:R0:W1:Y:S02]  /*1b140*/  SHFL.IDX P6, R14, R13, R12, R11 ;  /* 0x0000000c0d0e7389 */ /* 0x00006400000c000b */
[----:B01----:R-:W-:Y:S01]  /*1b150*/  ENDCOLLECTIVE ;  /* 0x000000000000791b */ /* 0x003fe20003800000 */
.L_x_941:
[----:B------:R-:W-:Y:S01]  /*1b160*/  IMAD.MOV.U32 R7, RZ, RZ, R14 ;  /* 0x000000ffff077224 */ /* 0x000fe200078e000e */
[----:B------:R-:W-:Y:S06]  /*1b170*/  BRA `(.L_x_942) ;  /* 0xfffffea8008c7947 */ /* 0x000fec000383ffff */
.L_x_698:
[----:B------:R-:W-:Y:S01]  /*1b180*/  BSSY B1, `(.L_x_943) ;  /* 0x0000008000017945 */ /* 0x000fe20003800000 */
[----:B----4-:R-:W-:Y:S01]  /*1b190*/  IMAD.MOV.U32 R13, RZ, RZ, R33 ;  /* 0x000000ffff0d7224 */ /* 0x010fe200078e0021 */
[----:B------:R-:W-:Y:S01]  /*1b1a0*/  MOV R11, 0x1c1f ;  /* 0x00001c1f000b7802 */ /* 0x000fe20000000f00 */
[----:B------:R-:W-:Y:S02]  /*1b1b0*/  IMAD.MOV.U32 R12, RZ, RZ, 0x1 ;  /* 0x00000001ff0c7424 */ /* 0x000fe400078e00ff */
[----:B------:R-:W-:-:S07]  /*1b1c0*/  IMAD.MOV.U32 R15, RZ, RZ, -0x1 ;  /* 0xffffffffff0f7424 */ /* 0x000fce00078e00ff */
[----:B0123--:R-:W-:Y:S05]  /*1b1d0*/  WARPSYNC.COLLECTIVE R15, `(.L_x_944) ;  /* 0x000000000f087348 */ /* 0x00ffea0003c00000 */
[----:B------:R4:W0:Y:S02]  /*1b1e0*/  SHFL.IDX P6, R14, R13, R12, R11 ;  /* 0x0000000c0d0e7389 */ /* 0x00082400000c000b */
[----:B01234-:R-:W-:Y:S01]  /*1b1f0*/  ENDCOLLECTIVE ;  /* 0x000000000000791b */ /* 0x01ffe20003800000 */
.L_x_944:
[----:B------:R-:W-:Y:S05]  /*1b200*/  BSYNC B1 ;  /* 0x0000000000017941 */ /* 0x000fea0003800000 */
.L_x_943:
[----:B------:R-:W-:Y:S02]  /*1b210*/  IMAD.MOV.U32 R13, RZ, RZ, R32 ;  /* 0x000000ffff0d7224 */ /* 0x000fe400078e0020 */
[----:B------:R-:W-:Y:S02]  /*1b220*/  IMAD.MOV.U32 R12, RZ, RZ, 0x1 ;  /* 0x00000001ff0c7424 */ /* 0x000fe400078e00ff */
[----:B------:R-:W-:Y:S02]  /*1b230*/  IMAD.MOV.U32 R11, RZ, RZ, 0x1c1f ;  /* 0x00001c1fff0b7424 */ /* 0x000fe400078e00ff */
[----:B------:R-:W-:Y:S02]  /*1b240*/  IMAD.MOV.U32 R15, RZ, RZ, -0x1 ;  /* 0xffffffffff0f7424 */ /* 0x000fe400078e00ff */
[----:B------:R-:W-:-:S07]  /*1b250*/  IMAD.MOV.U32 R5, RZ, RZ, R14 ;  /* 0x000000ffff057224 */ /* 0x000fce00078e000e */
[----:B------:R-:W-:Y:S05]  /*1b260*/  WARPSYNC.COLLECTIVE R15, `(.L_x_945) ;  /* 0x000000000f087348 */ /* 0x000fea0003c00000 */
[----:B------:R0:W1:Y:S02]  /*1b270*/  SHFL.IDX P6, R14, R13, R12, R11 ;  /* 0x0000000c0d0e7389 */ /* 0x00006400000c000b */
[----:B01----:R-:W-:Y:S01]  /*1b280*/  ENDCOLLECTIVE ;  /* 0x000000000000791b */ /* 0x003fe20003800000 */
.L_x_945:
[----:B------:R-:W-:Y:S01]  /*1b290*/  IMAD.MOV.U32 R7, RZ, RZ, R14 ;  /* 0x000000ffff077224 */ /* 0x000fe200078e000e */
[----:B------:R-:W-:Y:S06]  /*1b2a0*/  BRA `(.L_x_946) ;  /* 0xfffffea800887947 */ /* 0x000fec000383ffff */
.L_x_702:
[----:B---3--:R3:W4:Y:S02]  /*1b2b0*/  SYNCS.PHASECHK.TRANS64.TRYWAIT P3, [R87+URZ+0x228b0], R93 ;  /* 0x0228b05d570075a7 */ /* 0x008724000806017f */
[----:B----4-:R-:W-:Y:S05]  /*1b2c0*/  @!P3 NANOSLEEP.SYNCS 0x989680 ;  /* 0x009896800000b95d */ /* 0x010fea0003900000 */
[----:B------:R-:W4:Y:S02]  /*1b2d0*/  @!P3 SYNCS.PHASECHK.TRANS64 P3, [R87+URZ+0x228b0], R93 ;  /* 0x0228b05d5700b5a7 */ /* 0x000f24000806007f */
[----:B----4-:R-:W-:Y:S05]  /*1b2e0*/  @!P3 BRA `(.L_x_702) ;  /* 0xfffffffc00f0b947 */ /* 0x010fea000383ffff */
[----:B------:R-:W-:Y:S05]  /*1b2f0*/  BRA `(.L_x_947) ;  /* 0xfffffeac00007947 */ /* 0x000fea000383ffff */
.L_x_712:
[----:B------:R-:W-:Y:S01]  /*1b300*/  BSSY B0, `(.L_x_948) ;  /* 0x0000007000007945 */ /* 0x000fe20003800000 */
[----:B------:R-:W-:Y:S01]  /*1b310*/  IMAD.MOV.U32 R12, RZ, RZ, RZ ;  /* 0x000000ffff0c7224 */ /* 0x000fe200078e00ff */
[----:B------:R-:W-:Y:S01]  /*1b320*/  MOV R11, 0x1f ;  /* 0x0000001f000b7802 */ /* 0x000fe20000000f00 */
[----:B------:R-:W-:-:S07]  /*1b330*/  IMAD.MOV.U32 R15, RZ, RZ, -0x1 ;  /* 0xffffffffff0f7424 */ /* 0x000fce00078e00ff */
[----:B-----5:R-:W-:Y:S05]  /*1b340*/  WARPSYNC.COLLECTIVE R15, `(.L_x_949) ;  /* 0x000000000f087348 */ /* 0x020fea0003c00000 */
[----:B------:R0:W1:Y:S02]  /*1b350*/  SHFL.IDX P6, R14, R13, R12, R11 ;  /* 0x0000000c0d0e7389 */ /* 0x00006400000c000b */
[----:B01---5:R-:W-:Y:S01]  /*1b360*/  ENDCOLLECTIVE ;  /* 0x000000000000791b */ /* 0x023fe20003800000 */
.L_x_949:
[----:B------:R-:W-:Y:S05]  /*1b370*/  BSYNC B0 ;  /* 0x0000000000007941 */ /* 0x000fea0003800000 */
.L_x_948:
[----:B------:R-:W-:Y:S05]  /*1b380*/  BRA `(.L_x_950) ;  /* 0xfffffeb800f07947 */ /* 0x000fea000383ffff */
.L_x_724:
[----:B------:R-:W-:Y:S01]  /*1b390*/  BSSY B1, `(.L_x_951) ;  /* 0x0000008000017945 */ /* 0x000fe20003800000 */
[----:B0-----:R-:W-:Y:S02]  /*1b3a0*/  IMAD.MOV.U32 R13, RZ, RZ, R27 ;  /* 0x000000ffff0d7224 */ /* 0x001fe400078e001b */
[----:B------:R-:W-:Y:S02]  /*1b3b0*/  IMAD.MOV.U32 R12, RZ, RZ, RZ ;  /* 0x000000ffff0c7224 */ /* 0x000fe400078e00ff */
[----:B------:R-:W-:Y:S02]  /*1b3c0*/  IMAD.MOV.U32 R11, RZ, RZ, 0x1c1f ;  /* 0x00001c1fff0b7424 */ /* 0x000fe400078e00ff */
[----:B------:R-:W-:-:S07]  /*1b3d0*/  IMAD.MOV.U32 R15, RZ, RZ, -0x1 ;  /* 0xffffffffff0f7424 */ /* 0x000fce00078e00ff */
[----:B------:R-:W-:Y:S05]  /*1b3e0*/  WARPSYNC.COLLECTIVE R15, `(.L_x_952) ;  /* 0x000000000f087348 */ /* 0x000fea0003c00000 */
[----:B------:R0:W1:Y:S02]  /*1b3f0*/  SHFL.IDX P6, R14, R13, R12, R11 ;  /* 0x0000000c0d0e7389 */ /* 0x00006400000c000b */
[----:B01----:R-:W-:Y:S01]  /*1b400*/  ENDCOLLECTIVE ;  /* 0x000000000000791b */ /* 0x003fe20003800000 */
.L_x_952:
[----:B------:R-:W-:Y:S05]  /*1b410*/  BSYNC B1 ;  /* 0x0000000000017941 */ /* 0x000fea0003800000 */
.L_x_951:
[----:B------:R-:W-:Y:S01]  /*1b420*/  IMAD.MOV.U32 R13, RZ, RZ, R26 ;  /* 0x000000ffff0d7224 */ /* 0x000fe200078e001a */
[----:B------:R-:W-:Y:S01]  /*1b430*/  MOV R11, 0x1c1f ;  /* 0x00001c1f000b7802 */ /* 0x000fe20000000f00 */
[----:B------:R-:W-:Y:S02]  /*1b440*/  IMAD.MOV.U32 R12, RZ, RZ, RZ ;  /* 0x000000ffff0c7224 */ /* 0x000fe400078e00ff */
[----:B------:R-:W-:Y:S02]  /*1b450*/  IMAD.MOV.U32 R15, RZ, RZ, -0x1 ;  /* 0xffffffffff0f7424 */ /* 0x000fe400078e00ff */
[----:B------:R-:W-:-:S07]  /*1b460*/  IMAD.MOV.U32 R0, RZ, RZ, R14 ;  /* 0x000000ffff007224 */ /* 0x000fce00078e000e */
[----:B------:R-:W-:Y:S05]  /*1b470*/  WARPSYNC.COLLECTIVE R15, `(.L_x_953) ;  /* 0x000000000f087348 */ /* 0x000fea0003c00000 */
[----:B------:R0:W1:Y:S02]  /*1b480*/  SHFL.IDX P6, R14, R13, R12, R11 ;  /* 0x0000000c0d0e7389 */ /* 0x00006400000c000b */
[----:B01----:R-:W-:Y:S01]  /*1b490*/  ENDCOLLECTIVE ;  /* 0x000000000000791b */ /* 0x003fe20003800000 */
.L_x_953:
[----:B------:R-:W-:Y:S02]  /*1b4a0*/  IMAD.MOV.U32 R13, RZ, RZ, R25 ;  /* 0x000000ffff0d7224 */ /* 0x000fe400078e0019 */
[----:B------:R-:W-:-:S07]  /*1b4b0*/  IMAD.MOV.U32 R3, RZ, RZ, R14 ;  /* 0x000000ffff037224 */ /* 0x000fce00078e000e */
[----:B------:R-:W-:Y:S05]  /*1b4c0*/  WARPSYNC.COLLECTIVE R15, `(.L_x_954) ;  /* 0x000000000f087348 */ /* 0x000fea0003c00000 */
[----:B------:R0:W1:Y:S02]  /*1b4d0*/  SHFL.IDX P6, R14, R13, R12, R11 ;  /* 0x0000000c0d0e7389 */ /* 0x00006400000c000b */
[----:B01----:R-:W-:Y:S01]  /*1b4e0*/  ENDCOLLECTIVE ;  /* 0x000000000000791b */ /* 0x003fe20003800000 */
.L_x_954:
[----:B------:R-:W-:Y:S02]  /*1b4f0*/  IMAD.MOV.U32 R13, RZ, RZ, R28 ;  /* 0x000000ffff0d7224 */ /* 0x000fe400078e001c */
[----:B------:R-:W-:-:S07]  /*1b500*/  IMAD.MOV.U32 R25, RZ, RZ, R14 ;  /* 0x000000ffff197224 */ /* 0x000fce00078e000e */
[----:B------:R-:W-:Y:S05]  /*1b510*/  WARPSYNC.COLLECTIVE R15, `(.L_x_955) ;  /* 0x000000000f087348 */ /* 0x000fea0003c00000 */
[----:B------:R0:W1:Y:S02]  /*1b520*/  SHFL.IDX P6, R14, R13, R12, R11 ;  /* 0x0000000c0d0e7389 */ /* 0x00006400000c000b */
[----:B01----:R-:W-:Y:S01]  /*1b530*/  ENDCOLLECTIVE ;  /* 0x000000000000791b */ /* 0x003fe20003800000 */
.L_x_955:
[----:B------:R-:W-:Y:S01]  /*1b540*/  IMAD.MOV.U32 R20, RZ, RZ, R14 ;  /* 0x000000ffff147224 */ /* 0x000fe200078e000e */
[----:B------:R-:W-:Y:S06]  /*1b550*/  BRA `(.L_x_956) ;  /* 0xfffffebc00f47947 */ /* 0x000fec000383ffff */
.L_x_728:
[----:B0-----:R0:W1:Y:S02]  /*1b560*/  SYNCS.PHASECHK.TRANS64.TRYWAIT P0, [R19+URZ+0x22800], R8 ;  /* 0x02280008130075a7 */ /* 0x001064000800017f */
[----:B-1----:R-:W-:Y:S05]  /*1b570*/  @!P0 NANOSLEEP.SYNCS 0x989680 ;  /* 0x009896800000895d */ /* 0x002fea0003900000 */
[----:B------:R-:W1:Y:S02]  /*1b580*/  @!P0 SYNCS.PHASECHK.TRANS64 P0, [R19+URZ+0x22800], R8 ;  /* 0x02280008130085a7 */ /* 0x000e64000800007f */
[----:B-1----:R-:W-:Y:S05]  /*1b590*/  @!P0 BRA `(.L_x_728) ;  /* 0xfffffffc00f08947 */ /* 0x002fea000383ffff */
[----:B------:R-:W-:Y:S05]  /*1b5a0*/  BRA `(.L_x_957) ;  /* 0xfffffec400307947 */ /* 0x000fea000383ffff */
.L_x_736:
[----:B------:R-:W-:Y:S01]  /*1b5b0*/  BSSY B1, `(.L_x_958) ;  /* 0x0000008000017945 */ /* 0x000fe20003800000 */
[----:B0-----:R-:W-:Y:S01]  /*1b5c0*/  IMAD.MOV.U32 R13, RZ, RZ, R27 ;  /* 0x000000ffff0d7224 */ /* 0x001fe200078e001b */
[----:B------:R-:W-:Y:S01]  /*1b5d0*/  MOV R11, 0x1c1f ;  /* 0x00001c1f000b7802 */ /* 0x000fe20000000f00 */
[----:B------:R-:W-:Y:S02]  /*1b5e0*/  IMAD.MOV.U32 R12, RZ, RZ, RZ ;  /* 0x000000ffff0c7224 */ /* 0x000fe400078e00ff */
[----:B------:R-:W-:-:S07]  /*1b5f0*/  IMAD.MOV.U32 R15, RZ, RZ, -0x1 ;  /* 0xffffffffff0f7424 */ /* 0x000fce00078e00ff */
[----:B------:R-:W-:Y:S05]  /*1b600*/  WARPSYNC.COLLECTIVE R15, `(.L_x_959) ;  /* 0x000000000f087348 */ /* 0x000fea0003c00000 */
[----:B------:R0:W1:Y:S02]  /*1b610*/  SHFL.IDX P6, R14, R13, R12, R11 ;  /* 0x0000000c0d0e7389 */ /* 0x00006400000c000b */
[----:B01----:R-:W-:Y:S01]  /*1b620*/  ENDCOLLECTIVE ;  /* 0x000000000000791b */ /* 0x003fe20003800000 */
.L_x_959:
[----:B------:R-:W-:Y:S05]  /*1b630*/  BSYNC B1 ;  /* 0x0000000000017941 */ /* 0x000fea0003800000 */
.L_x_958:
        /* <DEDUP_REMOVED lines=8> */
.L_x_960:
[----:B------:R-:W-:Y:S02]  /*1b6c0*/  IMAD.MOV.U32 R13, RZ, RZ, R25 ;  /* 0x000000ffff0d7224 */ /* 0x000fe400078e0019 */
[----:B------:R-:W-:-:S07]  /*1b6d0*/  IMAD.MOV.U32 R3, RZ, RZ, R14 ;  /* 0x000000ffff037224 */ /* 0x000fce00078e000e */
[----:B------:R-:W-:Y:S05]  /*1b6e0*/  WARPSYNC.COLLECTIVE R15, `(.L_x_961) ;  /* 0x000000000f087348 */ /* 0x000fea0003c00000 */
[----:B------:R0:W1:Y:S02]  /*1b6f0*/  SHFL.IDX P6, R14, R13, R12, R11 ;  /* 0x0000000c0d0e7389 */ /* 0x00006400000c000b */
[----:B01----:R-:W-:Y:S01]  /*1b700*/  ENDCOLLECTIVE ;  /* 0x000000000000791b */ /* 0x003fe20003800000 */
.L_x_961:
[----:B------:R-:W-:Y:S01]  /*1b710*/  IMAD.MOV.U32 R13, RZ, RZ, R28 ;  /* 0x000000ffff0d7224 */ /* 0x000fe200078e001c */
[----:B------:R-:W-:-:S07]  /*1b720*/  MOV R20, R14 ;  /* 0x0000000e00147202 */ /* 0x000fce0000000f00 */
[----:B------:R-:W-:Y:S05]  /*1b730*/  WARPSYNC.COLLECTIVE R15, `(.L_x_962) ;  /* 0x000000000f087348 */ /* 0x000fea0003c00000 */
[----:B------:R0:W1:Y:S02]  /*1b740*/  SHFL.IDX P6, R14, R13, R12, R11 ;  /* 0x0000000c0d0e7389 */ /* 0x00006400000c000b */
[----:B01----:R-:W-:Y:S01]  /*1b750*/  ENDCOLLECTIVE ;  /* 0x000000000000791b */ /* 0x003fe20003800000 */
.L_x_962:
[----:B------:R-:W-:Y:S05]  /*1b760*/  BRA `(.L_x_963) ;  /* 0xfffffecc00987947 */ /* 0x000fea000383ffff */
.L_x_740:
[----:B0-----:R0:W1:Y:S02]  /*1b770*/  SYNCS.PHASECHK.TRANS64.TRYWAIT P1, [R19+URZ+0x22800], R26 ;  /* 0x0228001a130075a7 */ /* 0x001064000802017f */
[----:B-1----:R-:W-:Y:S05]  /*1b780*/  @!P1 NANOSLEEP.SYNCS 0x989680 ;  /* 0x009896800000995d */ /* 0x002fea0003900000 */
[----:B------:R-:W1:Y:S02]  /*1b790*/  @!P1 SYNCS.PHASECHK.TRANS64 P1, [R19+URZ+0x22800], R26 ;  /* 0x0228001a130095a7 */ /* 0x000e64000802007f */
[----:B-1----:R-:W-:Y:S05]  /*1b7a0*/  @!P1 BRA `(.L_x_740) ;  /* 0xfffffffc00f09947 */ /* 0x002fea000383ffff */
[----:B------:R-:W-:Y:S05]  /*1b7b0*/  BRA `(.L_x_964) ;  /* 0xfffffed0007c7947 */ /* 0x000fea000383ffff */
.L_x_746:
[----:B---3--:R3:W0:Y:S02]  /*1b7c0*/  SYNCS.PHASECHK.TRANS64.TRYWAIT P1, [R3+URZ+0x22830], R20 ;  /* 0x02283014030075a7 */ /* 0x008624000802017f */
[----:B0-----:R-:W-:Y:S05]  /*1b7d0*/  @!P1 NANOSLEEP.SYNCS 0x989680 ;  /* 0x009896800000995d */ /* 0x001fea0003900000 */
[----:B------:R-:W0:Y:S02]  /*1b7e0*/  @!P1 SYNCS.PHASECHK.TRANS64 P1, [R3+URZ+0x22830], R20 ;  /* 0x02283014030095a7 */ /* 0x000e24000802007f */
[----:B0-----:R-:W-:Y:S05]  /*1b7f0*/  @!P1 BRA `(.L_x_746) ;  /* 0xfffffffc00f09947 */ /* 0x001fea000383ffff */
[----:B------:R-:W-:Y:S05]  /*1b800*/  BRA `(.L_x_745) ;  /* 0xfffffedc00d07947 */ /* 0x000fea000383ffff */
.L_x_752:
[----:B-1----:R1:W2:Y:S02]  /*1b810*/  SYNCS.PHASECHK.TRANS64.TRYWAIT P1, [R3+URZ+0x22850], R20 ;  /* 0x02285014030075a7 */ /* 0x0022a4000802017f */
[----:B--2---:R-:W-:Y:S05]  /*1b820*/  @!P1 NANOSLEEP.SYNCS 0x989680 ;  /* 0x009896800000995d */ /* 0x004fea0003900000 */
[----:B------:R-:W2:Y:S02]  /*1b830*/  @!P1 SYNCS.PHASECHK.TRANS64 P1, [R3+URZ+0x22850], R20 ;  /* 0x02285014030095a7 */ /* 0x000ea4000802007f */
[----:B--2---:R-:W-:Y:S05]  /*1b840*/  @!P1 BRA `(.L_x_752) ;  /* 0xfffffffc00f09947 */ /* 0x004fea000383ffff */
[----:B------:R-:W-:Y:S05]  /*1b850*/  BRA `(.L_x_751) ;  /* 0xfffffef800f87947 */ /* 0x000fea000383ffff */
.L_x_758:
[----:B-1----:R1:W2:Y:S02]  /*1b860*/  SYNCS.PHASECHK.TRANS64.TRYWAIT P2, [R6+URZ+0x22830], R7 ;  /* 0x02283007060075a7 */ /* 0x0022a4000804017f */
[----:B--2---:R-:W-:Y:S05]  /*1b870*/  @!P2 NANOSLEEP.SYNCS 0x989680 ;  /* 0x009896800000a95d */ /* 0x004fea0003900000 */
[----:B------:R-:W2:Y:S02]  /*1b880*/  @!P2 SYNCS.PHASECHK.TRANS64 P2, [R6+URZ+0x22830], R7 ;  /* 0x022830070600a5a7 */ /* 0x000ea4000804007f */
[----:B--2---:R-:W-:Y:S05]  /*1b890*/  @!P2 BRA `(.L_x_758) ;  /* 0xfffffffc00f0a947 */ /* 0x004fea000383ffff */
[----:B------:R-:W-:Y:S05]  /*1b8a0*/  BRA `(.L_x_757) ;  /* 0xffffff0000447947 */ /* 0x000fea000383ffff */
.L_x_764:
[----:B-1----:R1:W2:Y:S02]  /*1b8b0*/  SYNCS.PHASECHK.TRANS64.TRYWAIT P2, [R6+URZ+0x22850], R7 ;  /* 0x02285007060075a7 */ /* 0x0022a4000804017f */
[----:B--2---:R-:W-:Y:S05]  /*1b8c0*/  @!P2 NANOSLEEP.SYNCS 0x989680 ;  /* 0x009896800000a95d */ /* 0x004fea0003900000 */
[----:B------:R-:W2:Y:S02]  /*1b8d0*/  @!P2 SYNCS.PHASECHK.TRANS64 P2, [R6+URZ+0x22850], R7 ;  /* 0x022850070600a5a7 */ /* 0x000ea4000804007f */
[----:B--2---:R-:W-:Y:S05]  /*1b8e0*/  @!P2 BRA `(.L_x_764) ;  /* 0xfffffffc00f0a947 */ /* 0x004fea000383ffff */
[----:B------:R-:W-:Y:S05]  /*1b8f0*/  BRA `(.L_x_763) ;  /* 0xffffff20003c7947 */ /* 0x000fea000383ffff */
.L_x_771:
[----:B------:R-:W-:Y:S02]  /*1b900*/  IMAD.MOV.U32 R13, RZ, RZ, R21 ;  /* 0x000000ffff0d7224 */ /* 0x000fe400078e0015 */
[----:B------:R-:W-:Y:S02]  /*1b910*/  IMAD.MOV.U32 R12, RZ, RZ, RZ ;  /* 0x000000ffff0c7224 */ /* 0x000fe400078e00ff */
[----:B------:R-:W-:Y:S02]  /*1b920*/  IMAD.MOV.U32 R11, RZ, RZ, 0x181f ;  /* 0x0000181fff0b7424 */ /* 0x000fe400078e00ff */
[----:B------:R-:W-:-:S07]  /*1b930*/  IMAD.MOV.U32 R15, RZ, RZ, -0x1 ;  /* 0xffffffffff0f7424 */ /* 0x000fce00078e00ff */
[----:B-----5:R-:W-:Y:S05]  /*1b940*/  WARPSYNC.COLLECTIVE R15, `(.L_x_965) ;  /* 0x000000000f087348 */ /* 0x020fea0003c00000 */
[----:B------:R0:W1:Y:S02]  /*1b950*/  SHFL.IDX P6, R14, R13, R12, R11 ;  /* 0x0000000c0d0e7389 */ /* 0x00006400000c000b */
[----:B01---5:R-:W-:Y:S01]  /*1b960*/  ENDCOLLECTIVE ;  /* 0x000000000000791b */ /* 0x023fe20003800000 */
.L_x_965:
[----:B------:R-:W-:Y:S02]  /*1b970*/  IMAD.MOV.U32 R13, RZ, RZ, R3 ;  /* 0x000000ffff0d7224 */ /* 0x000fe400078e0003 */
[----:B------:R-:W-:-:S07]  /*1b980*/  IMAD.MOV.U32 R48, RZ, RZ, R14 ;  /* 0x000000ffff307224 */ /* 0x000fce00078e000e */
[----:B------:R-:W-:Y:S05]  /*1b990*/  WARPSYNC.COLLECTIVE R15, `(.L_x_966) ;  /* 0x000000000f087348 */ /* 0x000fea0003c00000 */
[----:B------:R0:W1:Y:S02]  /*1b9a0*/  SHFL.IDX P6, R14, R13, R12, R11 ;  /* 0x0000000c0d0e7389 */ /* 0x00006400000c000b */
[----:B01----:R-:W-:Y:S01]  /*1b9b0*/  ENDCOLLECTIVE ;  /* 0x000000000000791b */ /* 0x003fe20003800000 */
.L_x_966:
[----:B------:R-:W-:Y:S05]  /*1b9c0*/  BRA `(.L_x_967) ;  /* 0xffffff4800747947 */ /* 0x000fea000383ffff */
.L_x_774:
[----:B------:R-:W-:Y:S01]  /*1b9d0*/  BSSY B1, `(.L_x_968) ;  /* 0x0000008000017945 */ /* 0x000fe20003800000 */
[----:B---3--:R-:W-:Y:S01]  /*1b9e0*/  IMAD.MOV.U32 R13, RZ, RZ, R21 ;  /* 0x000000ffff0d7224 */ /* 0x008fe200078e0015 */
[----:B------:R-:W-:Y:S01]  /*1b9f0*/  MOV R12, 0x1 ;  /* 0x00000001000c7802 */ /* 0x000fe20000000f00 */
[----:B------:R-:W-:Y:S02]  /*1ba00*/  IMAD.MOV.U32 R11, RZ, RZ, 0x181f ;  /* 0x0000181fff0b7424 */ /* 0x000fe400078e00ff */
[----:B------:R-:W-:-:S07]  /*1ba10*/  IMAD.MOV.U32 R15, RZ, RZ, -0x1 ;  /* 0xffffffffff0f7424 */ /* 0x000fce00078e00ff */
[----:B012--5:R-:W-:Y:S05]  /*1ba20*/  WARPSYNC.COLLECTIVE R15, `(.L_x_969) ;  /* 0x000000000f087348 */ /* 0x027fea0003c00000 */
[----:B--2---:R2:W3:Y:S02]  /*1ba30*/  SHFL.IDX P6, R14, R13, R12, R11 ;  /* 0x0000000c0d0e7389 */ /* 0x0044e400000c000b */
[----:B0123-5:R-:W-:Y:S01]  /*1ba40*/  ENDCOLLECTIVE ;  /* 0x000000000000791b */ /* 0x02ffe20003800000 */
.L_x_969:
[----:B------:R-:W-:Y:S05]  /*1ba50*/  BSYNC B1 ;  /* 0x0000000000017941 */ /* 0x000fea0003800000 */
.L_x_968:
        /* <DEDUP_REMOVED lines=8> */
.L_x_970:
[----:B------:R-:W-:Y:S05]  /*1bae0*/  BRA `(.L_x_971) ;  /* 0xffffff4800bc7947 */ /* 0x000fea000383ffff */
.L_x_777:
[----:B------:R-:W-:Y:S01]  /*1baf0*/  BSSY B1, `(.L_x_972) ;  /* 0x0000008000017945 */ /* 0x000fe20003800000 */
[----:B------:R-:W-:Y:S01]  /*1bb00*/  IMAD.MOV.U32 R13, RZ, RZ, R21 ;  /* 0x000000ffff0d7224 */ /* 0x000fe200078e0015 */
[----:B------:R-:W-:Y:S01]  /*1bb10*/  MOV R12, 0x2 ;  /* 0x00000002000c7802 */ /* 0x000fe20000000f00 */
[----:B---3--:R-:W-:Y:S02]  /*1bb20*/  IMAD.MOV.U32 R11, RZ, RZ, 0x181f ;  /* 0x0000181fff0b7424 */ /* 0x008fe400078e00ff */
[----:B------:R-:W-:-:S07]  /*1bb30*/  IMAD.MOV.U32 R15, RZ, RZ, -0x1 ;  /* 0xffffffffff0f7424 */ /* 0x000fce00078e00ff */
[----:B012-4-:R-:W-:Y:S05]  /*1bb40*/  WARPSYNC.COLLECTIVE R15, `(.L_x_973) ;  /* 0x000000000f087348 */ /* 0x017fea0003c00000 */
[----:B--2---:R2:W3:Y:S02]  /*1bb50*/  SHFL.IDX P6, R14, R13, R12, R11 ;  /* 0x0000000c0d0e7389 */ /* 0x0044e400000c000b */
[----:B01234-:R-:W-:Y:S01]  /*1bb60*/  ENDCOLLECTIVE ;  /* 0x000000000000791b */ /* 0x01ffe20003800000 */
.L_x_973:
[----:B------:R-:W-:Y:S05]  /*1bb70*/  BSYNC B1 ;  /* 0x0000000000017941 */ /* 0x000fea0003800000 */
.L_x_972:
        /* <DEDUP_REMOVED lines=8> */
.L_x_974:
[----:B------:R-:W-:Y:S05]  /*1bc00*/  BRA `(.L_x_975) ;  /* 0xffffff4c00047947 */ /* 0x000fea000383ffff */
.L_x_780:
[----:B------:R-:W-:Y:S01]  /*1bc10*/  BSSY B1, `(.L_x_976) ;  /* 0x0000008000017945 */ /* 0x000fe20003800000 */
[----:B------:R-:W-:Y:S01]  /*1bc20*/  IMAD.MOV.U32 R13, RZ, RZ, R21 ;  /* 0x000000ffff0d7224 */ /* 0x000fe200078e0015 */
[----:B------:R-:W-:Y:S01]  /*1bc30*/  MOV R12, 0x3 ;  /* 0x00000003000c7802 */ /* 0x000fe20000000f00 */
[----:B---3--:R-:W-:Y:S02]  /*1bc40*/  IMAD.MOV.U32 R11, RZ, RZ, 0x181f ;  /* 0x0000181fff0b7424 */ /* 0x008fe400078e00ff */
[----:B------:R-:W-:-:S07]  /*1bc50*/  IMAD.MOV.U32 R15, RZ, RZ, -0x1 ;  /* 0xffffffffff0f7424 */ /* 0x000fce00078e00ff */
[----:B012-4-:R-:W-:Y:S05]  /*1bc60*/  WARPSYNC.COLLECTIVE R15, `(.L_x_977) ;  /* 0x000000000f087348 */ /* 0x017fea0003c00000 */
[----:B0-----:R0:W3:Y:S02]  /*1bc70*/  SHFL.IDX P6, R14, R13, R12, R11 ;  /* 0x0000000c0d0e7389 */ /* 0x0010e400000c000b */
[----:B01234-:R-:W-:Y:S01]  /*1bc80*/  ENDCOLLECTIVE ;  /* 0x000000000000791b */ /* 0x01ffe20003800000 */
.L_x_977:
[----:B------:R-:W-:Y:S05]  /*1bc90*/  BSYNC B1 ;  /* 0x0000000000017941 */ /* 0x000fea0003800000 */
.L_x_976:
        /* <DEDUP_REMOVED lines=8> */
.L_x_978:
[----:B------:R-:W-:Y:S05]  /*1bd20*/  BRA `(.L_x_979) ;  /* 0xffffff4c004c7947 */ /* 0x000fea000383ffff */
.L_x_782:
[----:B------:R-:W-:Y:S01]  /*1bd30*/  IMAD.MOV.U32 R13, RZ, RZ, R10 ;  /* 0x000000ffff0d7224 */ /* 0x000fe200078e000a */
[----:B------:R-:W-:Y:S01]  /*1bd40*/  MOV R12, RZ ;  /* 0x000000ff000c7202 */ /* 0x000fe20000000f00 */
[----:B------:R-:W-:Y:S02]  /*1bd50*/  IMAD.MOV.U32 R11, RZ, RZ, 0x1c1f ;  /* 0x00001c1fff0b7424 */ /* 0x000fe400078e00ff */
[----:B------:R-:W-:-:S07]  /*1bd60*/  IMAD.MOV.U32 R15, RZ, RZ, -0x1 ;  /* 0xffffffffff0f7424 */ /* 0x000fce00078e00ff */
[----:B------:R-:W-:Y:S05]  /*1bd70*/  WARPSYNC.COLLECTIVE R15, `(.L_x_980) ;  /* 0x000000000f087348 */ /* 0x000fea0003c00000 */
[----:B------:R0:W1:Y:S02]  /*1bd80*/  SHFL.IDX P6, R14, R13, R12, R11 ;  /* 0x0000000c0d0e7389 */ /* 0x00006400000c000b */
[----:B01----:R-:W-:Y:S01]  /*1bd90*/  ENDCOLLECTIVE ;  /* 0x000000000000791b */ /* 0x003fe20003800000 */
.L_x_980:
[----:B------:R-:W-:Y:S02]  /*1bda0*/  IMAD.MOV.U32 R13, RZ, RZ, R3 ;  /* 0x000000ffff0d7224 */ /* 0x000fe400078e0003 */
[----:B------:R-:W-:-:S07]  /*1bdb0*/  IMAD.MOV.U32 R48, RZ, RZ, R14 ;  /* 0x000000ffff307224 */ /* 0x000fce00078e000e */
[----:B------:R-:W-:Y:S05]  /*1bdc0*/  WARPSYNC.COLLECTIVE R15, `(.L_x_981) ;  /* 0x000000000f087348 */ /* 0x000fea0003c00000 */
[----:B------:R0:W1:Y:S02]  /*1bdd0*/  SHFL.IDX P6, R14, R13, R12, R11 ;  /* 0x0000000c0d0e7389 */ /* 0x00006400000c000b */
[----:B01----:R-:W-:Y:S01]  /*1bde0*/  ENDCOLLECTIVE ;  /* 0x000000000000791b */ /* 0x003fe20003800000 */
.L_x_981:
[----:B------:R-:W-:Y:S01]  /*1bdf0*/  IMAD.MOV.U32 R11, RZ, RZ, R14 ;  /* 0x000000ffff0b7224 */ /* 0x000fe200078e000e */
[----:B------:R-:W-:Y:S06]  /*1be00*/  BRA `(.L_x_982) ;  /* 0xffffff50004c7947 */ /* 0x000fec000383ffff */
.L_x_785:
[----:B------:R-:W-:Y:S01]  /*1be10*/  BSSY B1, `(.L_x_983) ;  /* 0x0000008000017945 */ /* 0x000fe20003800000 */
[----:B---3--:R-:W-:Y:S01]  /*1be20*/  IMAD.MOV.U32 R13, RZ, RZ, R10 ;  /* 0x000000ffff0d7224 */ /* 0x008fe200078e000a */
[----:B------:R-:W-:Y:S01]  /*1be30*/  MOV R15, 0xffffffff ;  /* 0xffffffff000f7802 */ /* 0x000fe20000000f00 */
[----:B------:R-:W-:Y:S02]  /*1be40*/  IMAD.MOV.U32 R12, RZ, RZ, 0x1 ;  /* 0x00000001ff0c7424 */ /* 0x000fe400078e00ff */
[----:B--2---:R-:W-:-:S07]  /*1be50*/  IMAD.MOV.U32 R11, RZ, RZ, 0x1c1f ;  /* 0x00001c1fff0b7424 */ /* 0x004fce00078e00ff */
[----:B01----:R-:W-:Y:S05]  /*1be60*/  WARPSYNC.COLLECTIVE R15, `(.L_x_984) ;  /* 0x000000000f087348 */ /* 0x003fea0003c00000 */
[----:B------:R2:W3:Y:S02]  /*1be70*/  SHFL.IDX P6, R14, R13, R12, R11 ;  /* 0x0000000c0d0e7389 */ /* 0x0004e400000c000b */
[----:B0123--:R-:W-:Y:S01]  /*1be80*/  ENDCOLLECTIVE ;  /* 0x000000000000791b */ /* 0x00ffe20003800000 */
.L_x_984:
[----:B------:R-:W-:Y:S05]  /*1be90*/  BSYNC B1 ;  /* 0x0000000000017941 */ /* 0x000fea0003800000 */
.L_x_983:
        /* <DEDUP_REMOVED lines=8> */
.L_x_985:
[----:B------:R-:W-:Y:S01]  /*1bf20*/  IMAD.MOV.U32 R3, RZ, RZ, R14 ;  /* 0x000000ffff037224 */ /* 0x000fe200078e000e */
[----:B------:R-:W-:Y:S06]  /*1bf30*/  BRA `(.L_x_986) ;  /* 0xffffff5c00247947 */ /* 0x000fec000383ffff */
.L_x_789:
[----:B------:R-:W-:Y:S01]  /*1bf40*/  IMAD.MOV.U32 R13, RZ, RZ, R20 ;  /* 0x000000ffff0d7224 */ /* 0x000fe200078e0014 */
[----:B------:R-:W-:Y:S01]  /*1bf50*/  MOV R11, 0x181f ;  /* 0x0000181f000b7802 */ /* 0x000fe20000000f00 */
[----:B------:R-:W-:Y:S02]  /*1bf60*/  IMAD.MOV.U32 R12, RZ, RZ, RZ ;  /* 0x000000ffff0c7224 */ /* 0x000fe400078e00ff */
[----:B------:R-:W-:-:S07]  /*1bf70*/  IMAD.MOV.U32 R15, RZ, RZ, -0x1 ;  /* 0xffffffffff0f7424 */ /* 0x000fce00078e00ff */
[----:B0-----:R-:W-:Y:S05]  /*1bf80*/  WARPSYNC.COLLECTIVE R15, `(.L_x_987) ;  /* 0x000000000f087348 */ /* 0x001fea0003c00000 */
[----:B------:R1:W2:Y:S02]  /*1bf90*/  SHFL.IDX P6, R14, R13, R12, R11 ;  /* 0x0000000c0d0e7389 */ /* 0x0002a400000c000b */
[----:B012---:R-:W-:Y:S01]  /*1bfa0*/  ENDCOLLECTIVE ;  /* 0x000000000000791b */ /* 0x007fe20003800000 */
.L_x_987:
[----:B------:R-:W-:Y:S02]  /*1bfb0*/  IMAD.MOV.U32 R13, RZ, RZ, R3 ;  /* 0x000000ffff0d7224 */ /* 0x000fe400078e0003 */
[----:B------:R-:W-:-:S07]  /*1bfc0*/  IMAD.MOV.U32 R0, RZ, RZ, R14 ;  /* 0x000000ffff007224 */ /* 0x000fce00078e000e */
[----:B------:R-:W-:Y:S05]  /*1bfd0*/  WARPSYNC.COLLECTIVE R15, `(.L_x_988) ;  /* 0x000000000f087348 */ /* 0x000fea0003c00000 */
[----:B------:R0:W1:Y:S02]  /*1bfe0*/  SHFL.IDX P6, R14, R13, R12, R11 ;  /* 0x0000000c0d0e7389 */ /* 0x00006400000c000b */
[----:B01----:R-:W-:Y:S01]  /*1bff0*/  ENDCOLLECTIVE ;  /* 0x000000000000791b */ /* 0x003fe20003800000 */
.L_x_988:
[----:B------:R-:W-:Y:S05]  /*1c000*/  BRA `(.L_x_989) ;  /* 0xffffff7000647947 */ /* 0x000fea000383ffff */
.L_x_792:
[----:B------:R-:W-:Y:S01]  /*1c010*/  BSSY B1, `(.L_x_990) ;  /* 0x0000008000017945 */ /* 0x000fe20003800000 */
[----:B------:R-:W-:Y:S02]  /*1c020*/  IMAD.MOV.U32 R13, RZ, RZ, R20 ;  /* 0x000000ffff0d7224 */ /* 0x000fe400078e0014 */
[----:B------:R-:W-:Y:S02]  /*1c030*/  IMAD.MOV.U32 R12, RZ, RZ, 0x1 ;  /* 0x00000001ff0c7424 */ /* 0x000fe400078e00ff */
[----:B----4-:R-:W-:Y:S02]  /*1c040*/  IMAD.MOV.U32 R11, RZ, RZ, 0x181f ;  /* 0x0000181fff0b7424 */ /* 0x010fe400078e00ff */
[----:B------:R-:W-:-:S07]  /*1c050*/  IMAD.MOV.U32 R15, RZ, RZ, -0x1 ;  /* 0xffffffffff0f7424 */ /* 0x000fce00078e00ff */
[----:B0123--:R-:W-:Y:S05]  /*1c060*/  WARPSYNC.COLLECTIVE R15, `(.L_x_991) ;  /* 0x000000000f087348 */ /* 0x00ffea0003c00000 */
[----:B---3--:R3:W4:Y:S02]  /*1c070*/  SHFL.IDX P6, R14, R13, R12, R11 ;  /* 0x0000000c0d0e7389 */ /* 0x00872400000c000b */
[----:B01234-:R-:W-:Y:S01]  /*1c080*/  ENDCOLLECTIVE ;  /* 0x000000000000791b */ /* 0x01ffe20003800000 */
.L_x_991:
[----:B------:R-:W-:Y:S05]  /*1c090*/  BSYNC B1 ;  /* 0x0000000000017941 */ /* 0x000fea0003800000 */
.L_x_990:
        /* <DEDUP_REMOVED lines=8> */
.L_x_992:
[----:B------:R-:W-:Y:S05]  /*1c120*/  BRA `(.L_x_993) ;  /* 0xffffff7000b07947 */ /* 0x000fea000383ffff */
.L_x_795:
        /* <DEDUP_REMOVED lines=8> */
.L_x_995:
[----:B------:R-:W-:Y:S05]  /*1c1b0*/  BSYNC B1 ;  /* 0x0000000000017941 */ /* 0x000fea0003800000 */
.L_x_994:
        /* <DEDUP_REMOVED lines=8> */
.L_x_996:
[----:B------:R-:W-:Y:S05]  /*1c240*/  BRA `(.L_x_997) ;  /* 0xffffff7000f87947 */ /* 0x000fea000383ffff */
.L_x_798:
[----:B------:R-:W-:Y:S01]  /*1c250*/  BSSY B1, `(.L_x_998) ;  /* 0x0000008000017945 */ /* 0x000fe20003800000 */
[----:B------:R-:W-:Y:S02]  /*1c260*/  IMAD.MOV.U32 R13, RZ, RZ, R20 ;  /* 0x000000ffff0d7224 */ /* 0x000fe400078e0014 */
[----:B------:R-:W-:Y:S02]  /*1c270*/  IMAD.MOV.U32 R12, RZ, RZ, 0x3 ;  /* 0x00000003ff0c7424 */ /* 0x000fe400078e00ff */
[----:B----4-:R-:W-:Y:S02]  /*1c280*/  IMAD.MOV.U32 R11, RZ, RZ, 0x181f ;  /* 0x0000181fff0b7424 */ /* 0x010fe400078e00ff */
[----:B------:R-:W-:-:S07]  /*1c290*/  IMAD.MOV.U32 R15, RZ, RZ, -0x1 ;  /* 0xffffffffff0f7424 */ /* 0x000fce00078e00ff */
[----:B0123--:R-:W-:Y:S05]  /*1c2a0*/  WARPSYNC.COLLECTIVE R15, `(.L_x_999) ;  /* 0x000000000f087348 */ /* 0x00ffea0003c00000 */
[----:B0-----:R0:W4:Y:S02]  /*1c2b0*/  SHFL.IDX P6, R14, R13, R12, R11 ;  /* 0x0000000c0d0e7389 */ /* 0x00112400000c000b */
[----:B01234-:R-:W-:Y:S01]  /*1c2c0*/  ENDCOLLECTIVE ;  /* 0x000000000000791b */ /* 0x01ffe20003800000 */
.L_x_999:
[----:B------:R-:W-:Y:S05]  /*1c2d0*/  BSYNC B1 ;  /* 0x0000000000017941 */ /* 0x000fea0003800000 */
.L_x_998:
        /* <DEDUP_REMOVED lines=8> */
.L_x_1000:
[----:B------:R-:W-:Y:S05]  /*1c360*/  BRA `(.L_x_1001) ;  /* 0xffffff7400407947 */ /* 0x000fea000383ffff */
.L_x_815:
        /* <DEDUP_REMOVED lines=8> */
[----:B------:R-:W-:Y:S05]  /*1c3f0*/  WARPSYNC.COLLECTIVE R15, `(.L_x_1003) ;  /* 0x000000000f087348 */ /* 0x000fea0003c00000 */
[----:B------:R0:W1:Y:S02]  /*1c400*/  SHFL.IDX P6, R14, R13, R12, R11 ;  /* 0x0000000c0d0e7389 */ /* 0x00006400000c000b */
[----:B01----:R-:W-:Y:S01]  /*1c410*/  ENDCOLLECTIVE ;  /* 0x000000000000791b */ /* 0x003fe20003800000 */
.L_x_1003:
[----:B------:R-:W-:Y:S05]  /*1c420*/  BSYNC B1 ;  /* 0x0000000000017941 */ /* 0x000fea0003800000 */
.L_x_1002:
[----:B------:R-:W-:Y:S05]  /*1c430*/  BRA `(.L_x_1004) ;  /* 0xffffff8c00507947 */ /* 0x000fea000383ffff */
.L_x_817:
[----:B------:R-:W-:Y:S01]  /*1c440*/  BSSY B1, `(.L_x_1005) ;  /* 0x0000006000017945 */ /* 0x000fe20003800000 */
[----:B------:R-:W-:-:S07]  /*1c450*/  IMAD.MOV.U32 R15, RZ, RZ, -0x1 ;  /* 0xffffffffff0f7424 */ /* 0x000fce00078e00ff */
[----:B0-----:R-:W-:Y:S05]  /*1c460*/  WARPSYNC.COLLECTIVE R15, `(.L_x_1006) ;  /* 0x000000000f0c7348 */ /* 0x001fea0003c00000 */
[----:B------:R-:W-:Y:S02]  /*1c470*/  ELECT P6, UR62, PT ;  /* 0x00000000003e782f */ /* 0x000fe400038c0000 */
[----:B------:R-:W-:Y:S01]  /*1c480*/  MOV R14, UR62 ;  /* 0x0000003e000e7c02 */ /* 0x000fe20008000f00 */
[----:B0-----:R-:W-:Y:S10]  /*1c490*/  ENDCOLLECTIVE ;  /* 0x000000000000791b */ /* 0x001ff40003800000 */
.L_x_1006:
[----:B------:R-:W-:Y:S05]  /*1c4a0*/  BSYNC B1 ;  /* 0x0000000000017941 */ /* 0x000fea0003800000 */
.L_x_1005:
[----:B------:R-:W-:Y:S05]  /*1c4b0*/  BRA `(.L_x_816) ;  /* 0xffffff8c00487947 */ /* 0x000fea000383ffff */
.L_x_819:
[----:B0-----:R0:W1:Y:S02]  /*1c4c0*/  SYNCS.PHASECHK.TRANS64.TRYWAIT P0, [R22+URZ+0x22820], R3 ;  /* 0x02282003160075a7 */ /* 0x001064000800017f */
[----:B-1----:R-:W-:Y:S05]  /*1c4d0*/  @!P0 NANOSLEEP.SYNCS 0x989680 ;  /* 0x009896800000895d */ /* 0x002fea0003900000 */
[----:B------:R-:W1:Y:S02]  /*1c4e0*/  @!P0 SYNCS.PHASECHK.TRANS64 P0, [R22+URZ+0x22820], R3 ;  /* 0x02282003160085a7 */ /* 0x000e64000800007f */
[----:B-1----:R-:W-:Y:S05]  /*1c4f0*/  @!P0 BRA `(.L_x_819) ;  /* 0xfffffffc00f08947 */ /* 0x002fea000383ffff */
[----:B------:R-:W-:Y:S05]  /*1c500*/  BRA `(.L_x_1007) ;  /* 0xffffff8c00587947 */ /* 0x000fea000383ffff */
.L_x_823:
[----:B0-----:R0:W1:Y:S02]  /*1c510*/  SYNCS.PHASECHK.TRANS64.TRYWAIT P0, [R3+URZ+0x228a0], R8 ;  /* 0x0228a008030075a7 */ /* 0x001064000800017f */
[----:B-1----:R-:W-:Y:S05]  /*1c520*/  @!P0 NANOSLEEP.SYNCS 0x989680 ;  /* 0x009896800000895d */ /* 0x002fea0003900000 */
[----:B------:R-:W1:Y:S02]  /*1c530*/  @!P0 SYNCS.PHASECHK.TRANS64 P0, [R3+URZ+0x228a0], R8 ;  /* 0x0228a008030085a7 */ /* 0x000e64000800007f */
[----:B-1----:R-:W-:Y:S05]  /*1c540*/  @!P0 BRA `(.L_x_823) ;  /* 0xfffffffc00f08947 */ /* 0x002fea000383ffff */
[----:B------:R-:W-:Y:S05]  /*1c550*/  BRA `(.L_x_1008) ;  /* 0xffffff8c00707947 */ /* 0x000fea000383ffff */
.L_x_828:
[----:B-1----:R1:W2:Y:S02]  /*1c560*/  SYNCS.PHASECHK.TRANS64.TRYWAIT P0, [R3+URZ+0x228c0], R8 ;  /* 0x0228c008030075a7 */ /* 0x0022a4000800017f */
[----:B--2---:R-:W-:Y:S05]  /*1c570*/  @!P0 NANOSLEEP.SYNCS 0x989680 ;  /* 0x009896800000895d */ /* 0x004fea0003900000 */
[----:B------:R-:W2:Y:S02]  /*1c580*/  @!P0 SYNCS.PHASECHK.TRANS64 P0, [R3+URZ+0x228c0], R8 ;  /* 0x0228c008030085a7 */ /* 0x000ea4000800007f */
[----:B--2---:R-:W-:Y:S05]  /*1c590*/  @!P0 BRA `(.L_x_828) ;  /* 0xfffffffc00f08947 */ /* 0x004fea000383ffff */
[----:B------:R-:W-:Y:S05]  /*1c5a0*/  BRA `(.L_x_1009) ;  /* 0xffffff8c00ec7947 */ /* 0x000fea000383ffff */
.L_x_838:
[----:B0-----:R0:W1:Y:S02]  /*1c5b0*/  SYNCS.PHASECHK.TRANS64.TRYWAIT P2, [R8+URZ+0x228a0], R2 ;  /* 0x0228a002080075a7 */ /* 0x001064000804017f */
[----:B-1----:R-:W-:Y:S05]  /*1c5c0*/  @!P2 NANOSLEEP.SYNCS 0x989680 ;  /* 0x009896800000a95d */ /* 0x002fea0003900000 */
[----:B------:R-:W1:Y:S02]  /*1c5d0*/  @!P2 SYNCS.PHASECHK.TRANS64 P2, [R8+URZ+0x228a0], R2 ;  /* 0x0228a0020800a5a7 */ /* 0x000e64000804007f */
[----:B-1----:R-:W-:Y:S05]  /*1c5e0*/  @!P2 BRA `(.L_x_838) ;  /* 0xfffffffc00f0a947 */ /* 0x002fea000383ffff */
[----:B------:R-:W-:Y:S05]  /*1c5f0*/  BRA `(.L_x_1010) ;  /* 0xffffff9400607947 */ /* 0x000fea000383ffff */
.L_x_843:
[----:B-1----:R1:W2:Y:S02]  /*1c600*/  SYNCS.PHASECHK.TRANS64.TRYWAIT P2, [R8+URZ+0x228c0], R2 ;  /* 0x0228c002080075a7 */ /* 0x0022a4000804017f */
[----:B--2---:R-:W-:Y:S05]  /*1c610*/  @!P2 NANOSLEEP.SYNCS 0x989680 ;  /* 0x009896800000a95d */ /* 0x004fea0003900000 */
[----:B------:R-:W2:Y:S02]  /*1c620*/  @!P2 SYNCS.PHASECHK.TRANS64 P2, [R8+URZ+0x228c0], R2 ;  /* 0x0228c0020800a5a7 */ /* 0x000ea4000804007f */
[----:B--2---:R-:W-:Y:S05]  /*1c630*/  @!P2 BRA `(.L_x_843) ;  /* 0xfffffffc00f0a947 */ /* 0x004fea000383ffff */
[----:B------:R-:W-:Y:S05]  /*1c640*/  BRA `(.L_x_1011) ;  /* 0xffffff9400d87947 */ /* 0x000fea000383ffff */
.L_x_861:
[----:B------:R-:W0:Y:S01]  /*1c650*/  S2R R9, SR_TID.X ;  /* 0x0000000000097919 */ /* 0x000e220000002100 */
[----:B------:R-:W-:Y:S01]  /*1c660*/  BSSY B0, `(.L_x_1012) ;  /* 0x000000a000007945 */ /* 0x000fe20003800000 */
[----:B------:R-:W-:Y:S02]  /*1c670*/  IMAD.MOV.U32 R12, RZ, RZ, RZ ;  /* 0x000000ffff0c7224 */ /* 0x000fe400078e00ff */
[----:B------:R-:W-:Y:S02]  /*1c680*/  IMAD.MOV.U32 R11, RZ, RZ, 0x1f ;  /* 0x0000001fff0b7424 */ /* 0x000fe400078e00ff */
[----:B------:R-:W-:Y:S01]  /*1c690*/  IMAD.MOV.U32 R15, RZ, RZ, -0x1 ;  /* 0xffffffffff0f7424 */ /* 0x000fe200078e00ff */
[----:B0-----:R-:W-:-:S04]  /*1c6a0*/  SHF.R.U32.HI R9, RZ, 0x5, R9 ;  /* 0x00000005ff097819 */ /* 0x001fc80000011609 */
[----:B------:R-:W-:-:S04]  /*1c6b0*/  LOP3.LUT R9, R9, 0x3, RZ, 0xc0, !PT ;  /* 0x0000000309097812 */ /* 0x000fc800078ec0ff */
[----:B------:R-:W-:-:S07]  /*1c6c0*/  MOV R13, R9 ;  /* 0x00000009000d7202 */ /* 0x000fce0000000f00 */
[----:B-1---5:R-:W-:Y:S05]  /*1c6d0*/  WARPSYNC.COLLECTIVE R15, `(.L_x_1013) ;  /* 0x000000000f087348 */ /* 0x022fea0003c00000 */
[----:B------:R0:W2:Y:S02]  /*1c6e0*/  SHFL.IDX P6, R14, R13, R12, R11 ;  /* 0x0000000c0d0e7389 */ /* 0x0000a400000c000b */
[----:B012--5:R-:W-:Y:S01]  /*1c6f0*/  ENDCOLLECTIVE ;  /* 0x000000000000791b */ /* 0x027fe20003800000 */
.L_x_1013:
[----:B------:R-:W-:Y:S05]  /*1c700*/  BSYNC B0 ;  /* 0x0000000000007941 */ /* 0x000fea0003800000 */
.L_x_1012:
[----:B------:R-:W-:Y:S05]  /*1c710*/  BRA `(.L_x_1014) ;  /* 0xffffffa400ec7947 */ /* 0x000fea000383ffff */
.L_x_864:
[----:B0-----:R0:W2:Y:S02]  /*1c720*/  SYNCS.PHASECHK.TRANS64.TRYWAIT P0, [R31+URZ+0x22840], R0 ;  /* 0x022840001f0075a7 */ /* 0x0010a4000800017f */
[----:B--2---:R-:W-:Y:S05]  /*1c730*/  @!P0 NANOSLEEP.SYNCS 0x989680 ;  /* 0x009896800000895d */ /* 0x004fea0003900000 */
[----:B------:R-:W2:Y:S02]  /*1c740*/  @!P0 SYNCS.PHASECHK.TRANS64 P0, [R31+URZ+0x22840], R0 ;  /* 0x022840001f0085a7 */ /* 0x000ea4000800007f */
[----:B--2---:R-:W-:Y:S05]  /*1c750*/  @!P0 BRA `(.L_x_864) ;  /* 0xfffffffc00f08947 */ /* 0x004fea000383ffff */
[----:B------:R-:W-:Y:S05]  /*1c760*/  BRA `(.L_x_1015) ;  /* 0xffffffa400fc7947 */ /* 0x000fea000383ffff */
.L_x_865:
        /* <DEDUP_REMOVED lines=8> */
.L_x_1017:
[----:B------:R-:W-:Y:S05]  /*1c7f0*/  BSYNC B0 ;  /* 0x0000000000007941 */ /* 0x000fea0003800000 */
.L_x_1016:
[----:B------:R-:W-:Y:S01]  /*1c800*/  MOV R13, R0 ;  /* 0x00000000000d7202 */ /* 0x000fe20000000f00 */
        /* <DEDUP_REMOVED lines=8> */
.L_x_1018:
[----:B------:R-:W-:Y:S02]  /*1c890*/  IMAD.MOV.U32 R13, RZ, RZ, R4 ;  /* 0x000000ffff0d7224 */ /* 0x000fe400078e0004 */
[----:B------:R-:W-:Y:S02]  /*1c8a0*/  IMAD.MOV.U32 R12, RZ, RZ, 0x1 ;  /* 0x00000001ff0c7424 */ /* 0x000fe400078e00ff */
[----:B------:R-:W-:-:S07]  /*1c8b0*/  IMAD.MOV.U32 R3, RZ, RZ, R14 ;  /* 0x000000ffff037224 */ /* 0x000fce00078e000e */
[----:B------:R-:W-:Y:S05]  /*1c8c0*/  WARPSYNC.COLLECTIVE R15, `(.L_x_1019) ;  /* 0x000000000f087348 */ /* 0x000fea0003c00000 */
[----:B------:R0:W1:Y:S02]  /*1c8d0*/  SHFL.IDX P6, R14, R13, R12, R11 ;  /* 0x0000000c0d0e7389 */ /* 0x00006400000c000b */
[----:B01----:R-:W-:Y:S01]  /*1c8e0*/  ENDCOLLECTIVE ;  /* 0x000000000000791b */ /* 0x003fe20003800000 */
.L_x_1019:
        /* <DEDUP_REMOVED lines=10> */
[----:B------:R-:W-:Y:S02]  /*1c990*/  ISETP.GE.AND P0, PT, R32, 0x11, PT ;  /* 0x000000112000780c */ /* 0x000fe40003f06270 */
[----:B0-----:R-:W-:-:S11]  /*1c9a0*/  MOV R2, R14 ;  /* 0x0000000e00027202 */ /* 0x001fd60000000f00 */
[----:B------:R-:W-:Y:S05]  /*1c9b0*/  WARPSYNC.COLLECTIVE R15, `(.L_x_1020) ;  /* 0x000000000f087348 */ /* 0x000fea0003c00000 */
[----:B------:R0:W1:Y:S02]  /*1c9c0*/  SHFL.IDX P6, R14, R13, R12, R11 ;  /* 0x0000000c0d0e7389 */ /* 0x00006400000c000b */
[----:B01----:R-:W-:Y:S01]  /*1c9d0*/  ENDCOLLECTIVE ;  /* 0x000000000000791b */ /* 0x003fe20003800000 */
.L_x_1020:
[----:B------:R-:W-:Y:S02]  /*1c9e0*/  @P0 IMAD R6, R5, 0x2, R22 ;  /* 0x0000000205060824 */ /* 0x000fe400078e0216 */
[----:B------:R-:W-:Y:S02]  /*1c9f0*/  IMAD.MOV.U32 R13, RZ, RZ, R4 ;  /* 0x000000ffff0d7224 */ /* 0x000fe400078e0004 */
[----:B------:R-:W-:Y:S02]  /*1ca00*/  IMAD.MOV.U32 R12, RZ, RZ, 0x2 ;  /* 0x00000002ff0c7424 */ /* 0x000fe400078e00ff */
[----:B------:R-:W-:-:S07]  /*1ca10*/  IMAD.MOV.U32 R3, RZ, RZ, R14 ;  /* 0x000000ffff037224 */ /* 0x000fce00078e000e */
[----:B------:R-:W-:Y:S05]  /*1ca20*/  WARPSYNC.COLLECTIVE R15, `(.L_x_1021) ;  /* 0x000000000f087348 */ /* 0x000fea0003c00000 */
[----:B------:R0:W1:Y:S02]  /*1ca30*/  SHFL.IDX P6, R14, R13, R12, R11 ;  /* 0x0000000c0d0e7389 */ /* 0x00006400000c000b */
[----:B01----:R-:W-:Y:S01]  /*1ca40*/  ENDCOLLECTIVE ;  /* 0x000000000000791b */ /* 0x003fe20003800000 */
.L_x_1021:
        /* <DEDUP_REMOVED lines=15> */
.L_x_1022:
[----:B------:R-:W-:Y:S02]  /*1cb40*/  @P0 IMAD R6, R5, 0x2, R22 ;  /* 0x0000000205060824 */ /* 0x000fe400078e0216 */
[----:B------:R-:W-:Y:S02]  /*1cb50*/  IMAD.MOV.U32 R13, RZ, RZ, R4 ;  /* 0x000000ffff0d7224 */ /* 0x000fe400078e0004 */
[----:B------:R-:W-:Y:S01]  /*1cb60*/  IMAD.MOV.U32 R12, RZ, RZ, 0x3 ;  /* 0x00000003ff0c7424 */ /* 0x000fe200078e00ff */
[----:B------:R-:W-:-:S07]  /*1cb70*/  MOV R3, R14 ;  /* 0x0000000e00037202 */ /* 0x000fce0000000f00 */
[----:B------:R-:W-:Y:S05]  /*1cb80*/  WARPSYNC.COLLECTIVE R15, `(.L_x_1023) ;  /* 0x000000000f087348 */ /* 0x000fea0003c00000 */
[----:B------:R0:W1:Y:S02]  /*1cb90*/  SHFL.IDX P6, R14, R13, R12, R11 ;  /* 0x0000000c0d0e7389 */ /* 0x00006400000c000b */
[----:B01----:R-:W-:Y:S01]  /*1cba0*/  ENDCOLLECTIVE ;  /* 0x000000000000791b */ /* 0x003fe20003800000 */
.L_x_1023:
        /* <DEDUP_REMOVED lines=15> */
.L_x_1024:
[----:B------:R-:W-:Y:S01]  /*1cca0*/  @P0 LEA R6, R5, R22, 0x1 ;  /* 0x0000001605060211 */ /* 0x000fe200078e08ff */
[----:B------:R-:W-:Y:S02]  /*1ccb0*/  IMAD.MOV.U32 R13, RZ, RZ, R4 ;  /* 0x000000ffff0d7224 */ /* 0x000fe400078e0004 */
[----:B------:R-:W-:Y:S02]  /*1ccc0*/  IMAD.MOV.U32 R12, RZ, RZ, 0x4 ;  /* 0x00000004ff0c7424 */ /* 0x000fe400078e00ff */
[----:B------:R-:W-:-:S07]  /*1ccd0*/  IMAD.MOV.U32 R3, RZ, RZ, R14 ;  /* 0x000000ffff037224 */ /* 0x000fce00078e000e */
[----:B------:R-:W-:Y:S05]  /*1cce0*/  WARPSYNC.COLLECTIVE R15, `(.L_x_1025) ;  /* 0x000000000f087348 */ /* 0x000fea0003c00000 */
[----:B------:R0:W1:Y:S02]  /*1ccf0*/  SHFL.IDX P6, R14, R13, R12, R11 ;  /* 0x0000000c0d0e7389 */ /* 0x00006400000c000b */
[----:B01----:R-:W-:Y:S01]  /*1cd00*/  ENDCOLLECTIVE ;  /* 0x000000000000791b */ /* 0x003fe20003800000 */
.L_x_1025:
        /* <DEDUP_REMOVED lines=15> */
.L_x_1026:
[----:B------:R-:W-:Y:S02]  /*1ce00*/  @P0 IMAD R6, R5, 0x2, R22 ;  /* 0x0000000205060824 */ /* 0x000fe400078e0216 */
[----:B------:R-:W-:Y:S01]  /*1ce10*/  IMAD.MOV.U32 R13, RZ, RZ, R4 ;  /* 0x000000ffff0d7224 */ /* 0x000fe200078e0004 */
[----:B------:R-:W-:Y:S01]  /*1ce20*/  MOV R12, 0x5 ;  /* 0x00000005000c7802 */ /* 0x000fe20000000f00 */
[----:B------:R-:W-:-:S07]  /*1ce30*/  IMAD.MOV.U32 R3, RZ, RZ, R14 ;  /* 0x000000ffff037224 */ /* 0x000fce00078e000e */
[----:B------:R-:W-:Y:S05]  /*1ce40*/  WARPSYNC.COLLECTIVE R15, `(.L_x_1027) ;  /* 0x000000000f087348 */ /* 0x000fea0003c00000 */
[----:B------:R0:W1:Y:S02]  /*1ce50*/  SHFL.IDX P6, R14, R13, R12, R11 ;  /* 0x0000000c0d0e7389 */ /* 0x00006400000c000b */
[----:B01----:R-:W-:Y:S01]  /*1ce60*/  ENDCOLLECTIVE ;  /* 0x000000000000791b */ /* 0x003fe20003800000 */
.L_x_1027:
        /* <DEDUP_REMOVED lines=10> */
.L_x_1028:
[----:B------:R-:W-:Y:S01]  /*1cf10*/  @!PT LDS RZ, [RZ] ;  /* 0x00000000fffff984 */ /* 0x000fe20000000800 */
[----:B------:R-:W-:Y:S01]  /*1cf20*/  @!PT LDS RZ, [RZ] ;  /* 0x00000000fffff984 */ /* 0x000fe20000000800 */
[----:B------:R-:W-:Y:S01]  /*1cf30*/  @!PT LDS RZ, [RZ] ;  /* 0x00000000fffff984 */ /* 0x000fe20000000800 */
[----:B------:R0:W-:Y:S01]  /*1cf40*/  @P0 LDGSTS.E.BYPASS.LTC128B.128 [R6+0x1e400], desc[UR40][R2.64], !P2 ;  /* 0x1e40000002060fae */ /* 0x0001e2000d101d68 */
[----:B------:R-:W-:Y:S01]  /*1cf50*/  IMAD.MOV.U32 R0, RZ, RZ, R14 ;  /* 0x000000ffff007224 */ /* 0x000fe200078e000e */
[----:B------:R-:W-:Y:S06]  /*1cf60*/  BRA `(.L_x_1029) ;  /* 0xffffffa400647947 */ /* 0x000fec000383ffff */
.L_x_870:
        /* <DEDUP_REMOVED lines=9> */
.L_x_1030:
[C---:B------:R-:W-:Y:S01]  /*1d000*/  VIADD R6, R17.reuse, 0x10 ;  /* 0x0000001011067836 */ /* 0x040fe20000000000 */
[----:B------:R-:W-:Y:S02]  /*1d010*/  ISETP.GE.AND P0, PT, R17, R5, PT ;  /* 0x000000051100720c */ /* 0x000fe40003f06270 */
[----:B------:R-:W-:Y:S01]  /*1d020*/  MOV R13, R0 ;  /* 0x00000000000d7202 */ /* 0x000fe20000000f00 */
[----:B------:R-:W-:-:S10]  /*1d030*/  IMAD.MOV.U32 R2, RZ, RZ, R14 ;  /* 0x000000ffff027224 */ /* 0x000fd400078e000e */
[----:B------:R-:W-:Y:S05]  /*1d040*/  WARPSYNC.COLLECTIVE R15, `(.L_x_1031) ;  /* 0x000000000f087348 */ /* 0x000fea0003c00000 */
[----:B------:R0:W1:Y:S02]  /*1d050*/  SHFL.IDX P6, R14, R13, R12, R11 ;  /* 0x0000000c0d0e7389 */ /* 0x00006400000c000b */
[----:B01----:R-:W-:Y:S01]  /*1d060*/  ENDCOLLECTIVE ;  /* 0x000000000000791b */ /* 0x003fe20003800000 */
.L_x_1031:
[----:B------:R-:W-:Y:S02]  /*1d070*/  IMAD.MOV.U32 R13, RZ, RZ, R4 ;  /* 0x000000ffff0d7224 */ /* 0x000fe400078e0004 */
[----:B------:R-:W-:Y:S02]  /*1d080*/  IMAD.MOV.U32 R12, RZ, RZ, 0x1 ;  /* 0x00000001ff0c7424 */ /* 0x000fe400078e00ff */
[----:B------:R-:W-:-:S07]  /*1d090*/  IMAD.MOV.U32 R3, RZ, RZ, R14 ;  /* 0x000000ffff037224 */ /* 0x000fce00078e000e */
[----:B------:R-:W-:Y:S05]  /*1d0a0*/  WARPSYNC.COLLECTIVE R15, `(.L_x_1032) ;  /* 0x000000000f087348 */ /* 0x000fea0003c00000 */
[----:B------:R0:W1:Y:S02]  /*1d0b0*/  SHFL.IDX P6, R14, R13, R12, R11 ;  /* 0x0000000c0d0e7389 */ /* 0x00006400000c000b */
[----:B01----:R-:W-:Y:S01]  /*1d0c0*/  ENDCOLLECTIVE ;  /* 0x000000000000791b */ /* 0x003fe20003800000 */
.L_x_1032:
        /* <DEDUP_REMOVED lines=15> */
.L_x_1033:
[----:B------:R-:W-:Y:S02]  /*1d1c0*/  IMAD.MOV.U32 R13, RZ, RZ, R4 ;  /* 0x000000ffff0d7224 */ /* 0x000fe400078e0004 */
[----:B------:R-:W-:Y:S01]  /*1d1d0*/  IMAD.MOV.U32 R12, RZ, RZ, 0x2 ;  /* 0x00000002ff0c7424 */ /* 0x000fe200078e00ff */
[----:B------:R-:W-:-:S07]  /*1d1e0*/  MOV R3, R14 ;  /* 0x0000000e00037202 */ /* 0x000fce0000000f00 */
[----:B------:R-:W-:Y:S05]  /*1d1f0*/  WARPSYNC.COLLECTIVE R15, `(.L_x_1034) ;  /* 0x000000000f087348 */ /* 0x000fea0003c00000 */
[----:B------:R0:W1:Y:S02]  /*1d200*/  SHFL.IDX P6, R14, R13, R12, R11 ;  /* 0x0000000c0d0e7389 */ /* 0x00006400000c000b */
[----:B01----:R-:W-:Y:S01]  /*1d210*/  ENDCOLLECTIVE ;  /* 0x000000000000791b */ /* 0x003fe20003800000 */
.L_x_1034:
        /* <DEDUP_REMOVED lines=16> */
.L_x_1035:
[----:B------:R-:W-:Y:S02]  /*1d320*/  IMAD.MOV.U32 R13, RZ, RZ, R4 ;  /* 0x000000ffff0d7224 */ /* 0x000fe400078e0004 */
[----:B------:R-:W-:Y:S02]  /*1d330*/  IMAD.MOV.U32 R12, RZ, RZ, 0x3 ;  /* 0x00000003ff0c7424 */ /* 0x000fe400078e00ff */
[----:B------:R-:W-:-:S07]  /*1d340*/  IMAD.MOV.U32 R3, RZ, RZ, R14 ;  /* 0x000000ffff037224 */ /* 0x000fce00078e000e */
[----:B------:R-:W-:Y:S05]  /*1d350*/  WARPSYNC.COLLECTIVE R15, `(.L_x_1036) ;  /* 0x000000000f087348 */ /* 0x000fea0003c00000 */
[----:B------:R0:W1:Y:S02]  /*1d360*/  SHFL.IDX P6, R14, R13, R12, R11 ;  /* 0x0000000c0d0e7389 */ /* 0x00006400000c000b */
[----:B01----:R-:W-:Y:S01]  /*1d370*/  ENDCOLLECTIVE ;  /* 0x000000000000791b */ /* 0x003fe20003800000 */
.L_x_1036:
        /* <DEDUP_REMOVED lines=10> */
[----:B0-----:R-:W-:-:S04]  /*1d420*/  IADD3 R2, R17, 0x30, RZ ;  /* 0x0000003011027810 */ /* 0x001fc80007ffe0ff */
[----:B------:R-:W-:Y:S01]  /*1d430*/  ISETP.GE.AND P0, PT, R2, R5, PT ;  /* 0x000000050200720c */ /* 0x000fe20003f06270 */
[----:B------:R-:W-:-:S12]  /*1d440*/  IMAD.MOV.U32 R2, RZ, RZ, R14 ;  /* 0x000000ffff027224 */ /* 0x000fd800078e000e */
[----:B------:R-:W-:Y:S05]  /*1d450*/  WARPSYNC.COLLECTIVE R15, `(.L_x_1037) ;  /* 0x000000000f087348 */ /* 0x000fea0003c00000 */
[----:B------:R0:W1:Y:S02]  /*1d460*/  SHFL.IDX P6, R14, R13, R12, R11 ;  /* 0x0000000c0d0e7389 */ /* 0x00006400000c000b */
[----:B01----:R-:W-:Y:S01]  /*1d470*/  ENDCOLLECTIVE ;  /* 0x000000000000791b */ /* 0x003fe20003800000 */
.L_x_1037:
[----:B------:R-:W-:Y:S01]  /*1d480*/  IMAD.MOV.U32 R13, RZ, RZ, R4 ;  /* 0x000000ffff0d7224 */ /* 0x000fe200078e0004 */
[----:B------:R-:W-:Y:S01]  /*1d490*/  MOV R12, 0x4 ;  /* 0x00000004000c7802 */ /* 0x000fe20000000f00 */
[----:B------:R-:W-:-:S07]  /*1d4a0*/  IMAD.MOV.U32 R3, RZ, RZ, R14 ;  /* 0x000000ffff037224 */ /* 0x000fce00078e000e */
[----:B------:R-:W-:Y:S05]  /*1d4b0*/  WARPSYNC.COLLECTIVE R15, `(.L_x_1038) ;  /* 0x000000000f087348 */ /* 0x000fea0003c00000 */
[----:B------:R0:W1:Y:S02]  /*1d4c0*/  SHFL.IDX P6, R14, R13, R12, R11 ;  /* 0x0000000c0d0e7389 */ /* 0x00006400000c000b */
[----:B01----:R-:W-:Y:S01]  /*1d4d0*/  ENDCOLLECTIVE ;  /* 0x000000000000791b */ /* 0x003fe20003800000 */
.L_x_1038:
        /* <DEDUP_REMOVED lines=16> */
.L_x_1039:
[----:B------:R-:W-:Y:S02]  /*1d5e0*/  IMAD.MOV.U32 R13, RZ, RZ, R4 ;  /* 0x000000ffff0d7224 */ /* 0x000fe400078e0004 */
[----:B------:R-:W-:Y:S02]  /*1d5f0*/  IMAD.MOV.U32 R12, RZ, RZ, 0x5 ;  /* 0x00000005ff0c7424 */ /* 0x000fe400078e00ff */
[----:B------:R-:W-:-:S07]  /*1d600*/  IMAD.MOV.U32 R3, RZ, RZ, R14 ;  /* 0x000000ffff037224 */ /* 0x000fce00078e000e */
[----:B------:R-:W-:Y:S05]  /*1d610*/  WARPSYNC.COLLECTIVE R15, `(.L_x_1040) ;  /* 0x000000000f087348 */ /* 0x000fea0003c00000 */
[----:B------:R0:W1:Y:S02]  /*1d620*/  SHFL.IDX P6, R14, R13, R12, R11 ;  /* 0x0000000c0d0e7389 */ /* 0x00006400000c000b */
[----:B01----:R-:W-:Y:S01]  /*1d630*/  ENDCOLLECTIVE ;  /* 0x000000000000791b */ /* 0x003fe20003800000 */
.L_x_1040:
[----:B------:R-:W-:-:S05]  /*1d640*/  @!P0 LEA R3, P2, R9, R3, 0x1 ;  /* 0x0000000309038211 */ /* 0x000fca00078408ff */
[----:B------:R-:W-:-:S05]  /*1d650*/  @!P0 IMAD.X R2, RZ, RZ, R2, P2 ;  /* 0x000000ffff028224 */ /* 0x000fca00010e0602 */
[----:B------:R-:W-:Y:S02]  /*1d660*/  @!P0 LOP3.LUT R3, R3, R2, RZ, 0x3c, !PT ;  /* 0x0000000203038212 */ /* 0x000fe400078e3cff */
[----:B------:R-:W-:Y:S02]  /*1d670*/  MOV R13, R0 ;  /* 0x00000000000d7202 */ /* 0x000fe40000000f00 */
        /* <DEDUP_REMOVED lines=12> */
.L_x_1041:
[----:B------:R-:W-:Y:S02]  /*1d740*/  IMAD.MOV.U32 R13, RZ, RZ, R4 ;  /* 0x000000ffff0d7224 */ /* 0x000fe400078e0004 */
[----:B------:R-:W-:Y:S02]  /*1d750*/  IMAD.MOV.U32 R12, RZ, RZ, 0x6 ;  /* 0x00000006ff0c7424 */ /* 0x000fe400078e00ff */
[----:B------:R-:W-:-:S07]  /*1d760*/  IMAD.MOV.U32 R3, RZ, RZ, R14 ;  /* 0x000000ffff037224 */ /* 0x000fce00078e000e */
[----:B------:R-:W-:Y:S05]  /*1d770*/  WARPSYNC.COLLECTIVE R15, `(.L_x_1042) ;  /* 0x000000000f087348 */ /* 0x000fea0003c00000 */
[----:B------:R0:W1:Y:S02]  /*1d780*/  SHFL.IDX P6, R14, R13, R12, R11 ;  /* 0x0000000c0d0e7389 */ /* 0x00006400000c000b */
[----:B01----:R-:W-:Y:S01]  /*1d790*/  ENDCOLLECTIVE ;  /* 0x000000000000791b */ /* 0x003fe20003800000 */
.L_x_1042:
        /* <DEDUP_REMOVED lines=16> */
.L_x_1043:
[----:B------:R-:W-:Y:S02]  /*1d8a0*/  IMAD.MOV.U32 R13, RZ, RZ, R4 ;  /* 0x000000ffff0d7224 */ /* 0x000fe400078e0004 */
[----:B------:R-:W-:Y:S02]  /*1d8b0*/  IMAD.MOV.U32 R12, RZ, RZ, 0x7 ;  /* 0x00000007ff0c7424 */ /* 0x000fe400078e00ff */
[----:B------:R-:W-:-:S07]  /*1d8c0*/  IMAD.MOV.U32 R3, RZ, RZ, R14 ;  /* 0x000000ffff037224 */ /* 0x000fce00078e000e */
[----:B------:R-:W-:Y:S05]  /*1d8d0*/  WARPSYNC.COLLECTIVE R15, `(.L_x_1044) ;  /* 0x000000000f087348 */ /* 0x000fea0003c00000 */
[----:B------:R0:W1:Y:S02]  /*1d8e0*/  SHFL.IDX P6, R14, R13, R12, R11 ;  /* 0x0000000c0d0e7389 */ /* 0x00006400000c000b */
[----:B01----:R-:W-:Y:S01]  /*1d8f0*/  ENDCOLLECTIVE ;  /* 0x000000000000791b */ /* 0x003fe20003800000 */
.L_x_1044:
[----:B------:R-:W-:-:S04]  /*1d900*/  @!P0 LEA R3, P2, R9, R3, 0x1 ;  /* 0x0000000309038211 */ /* 0x000fc800078408ff */
[----:B------:R-:W-:-:S04]  /*1d910*/  @!P0 IADD3.X R2, RZ, R2, RZ, P2, !PT ;  /* 0x00000002ff028210 */ /* 0x000fc800017fe4ff */
        /* <DEDUP_REMOVED lines=12> */
.L_x_1045:
[----:B------:R-:W-:Y:S01]  /*1d9e0*/  IMAD.MOV.U32 R0, RZ, RZ, R14 ;  /* 0x000000ffff007224 */ /* 0x000fe200078e000e */
[----:B------:R-:W-:Y:S06]  /*1d9f0*/  BRA `(.L_x_1046) ;  /* 0xffffffa400e87947 */ /* 0x000fec000383ffff */
.L_x_873:
[----:B0-----:R0:W1:Y:S02]  /*1da00*/  SYNCS.PHASECHK.TRANS64.TRYWAIT P0, [R22+URZ+0x22820], R3 ;  /* 0x02282003160075a7 */ /* 0x001064000800017f */
[----:B-1----:R-:W-:Y:S05]  /*1da10*/  @!P0 NANOSLEEP.SYNCS 0x989680 ;  /* 0x009896800000895d */ /* 0x002fea0003900000 */
[----:B------:R-:W1:Y:S02]  /*1da20*/  @!P0 SYNCS.PHASECHK.TRANS64 P0, [R22+URZ+0x22820], R3 ;  /* 0x02282003160085a7 */ /* 0x000e64000800007f */
[----:B-1----:R-:W-:Y:S05]  /*1da30*/  @!P0 BRA `(.L_x_873) ;  /* 0xfffffffc00f08947 */ /* 0x002fea000383ffff */
[----:B------:R-:W-:Y:S05]  /*1da40*/  BRA `(.L_x_1047) ;  /* 0xffffffa800447947 */ /* 0x000fea000383ffff */
.L_x_876:
[----:B-1----:R1:W2:Y:S02]  /*1da50*/  SYNCS.PHASECHK.TRANS64.TRYWAIT P0, [R31+URZ+0x22860], R0 ;  /* 0x022860001f0075a7 */ /* 0x0022a4000800017f */
[----:B--2---:R-:W-:Y:S05]  /*1da60*/  @!P0 NANOSLEEP.SYNCS 0x989680 ;  /* 0x009896800000895d */ /* 0x004fea0003900000 */
[----:B------:R-:W2:Y:S02]  /*1da70*/  @!P0 SYNCS.PHASECHK.TRANS64 P0, [R31+URZ+0x22860], R0 ;  /* 0x022860001f0085a7 */ /* 0x000ea4000800007f */
[----:B--2---:R-:W-:Y:S05]  /*1da80*/  @!P0 BRA `(.L_x_876) ;  /* 0xfffffffc00f08947 */ /* 0x004fea000383ffff */
[----:B------:R-:W-:Y:S05]  /*1da90*/  BRA `(.L_x_1048) ;  /* 0xffffffa800547947 */ /* 0x000fea000383ffff */
.L_x_877:
        /* <DEDUP_REMOVED lines=8> */
.L_x_1050:
[----:B------:R-:W-:Y:S05]  /*1db20*/  BSYNC B0 ;  /* 0x0000000000007941 */ /* 0x000fea0003800000 */
.L_x_1049:
[----:B------:R-:W0:Y:S01]  /*1db30*/  S2R R7, SR_TID.X ;  /* 0x0000000000077919 */ /* 0x000e220000002100 */
[----:B------:R-:W-:Y:S01]  /*1db40*/  IMAD.MOV.U32 R13, RZ, RZ, R5 ;  /* 0x000000ffff0d7224 */ /* 0x000fe200078e0005 */
[----:B------:R-:W-:Y:S01]  /*1db50*/  LEA R4, R4, R22, 0x1 ;  /* 0x0000001604047211 */ /* 0x000fe200078e08ff */
[----:B------:R-:W-:Y:S01]  /*1db60*/  IMAD.MOV.U32 R12, RZ, RZ, RZ ;  /* 0x000000ffff0c7224 */ /* 0x000fe200078e00ff */
[C---:B------:R-:W-:Y:S01]  /*1db70*/  LOP3.LUT P2, RZ, R34.reuse, 0x2, RZ, 0xc0, !PT ;  /* 0x0000000222ff7812 */ /* 0x040fe2000784c0ff */
[----:B------:R-:W-:Y:S01]  /*1db80*/  IMAD.MOV.U32 R11, RZ, RZ, 0x181f ;  /* 0x0000181fff0b7424 */ /* 0x000fe200078e00ff */
[----:B------:R-:W-:Y:S01]  /*1db90*/  LOP3.LUT P1, RZ, R34, 0x4, RZ, 0xc0, !PT ;  /* 0x0000000422ff7812 */ /* 0x000fe2000782c0ff */
[----:B------:R-:W-:Y:S02]  /*1dba0*/  IMAD.MOV.U32 R15, RZ, RZ, -0x1 ;  /* 0xffffffffff0f7424 */ /* 0x000fe400078e00ff */
[----:B------:R-:W-:Y:S01]  /*1dbb0*/  IMAD.MOV.U32 R3, RZ, RZ, R14 ;  /* 0x000000ffff037224 */ /* 0x000fe200078e000e */
[----:B------:R-:W-:-:S13]  /*1dbc0*/  ISETP.LT.OR P4, PT, R32, 0x1, !P1 ;  /* 0x000000012000780c */ /* 0x000fda0004f81670 */
[----:B0-----:R-:W-:Y:S05]  /*1dbd0*/  WARPSYNC.COLLECTIVE R15, `(.L_x_1051) ;  /* 0x000000000f087348 */ /* 0x001fea0003c00000 */
[----:B------:R1:W2:Y:S02]  /*1dbe0*/  SHFL.IDX P6, R14, R13, R12, R11 ;  /* 0x0000000c0d0e7389 */ /* 0x0002a400000c000b */
[----:B012---:R-:W-:Y:S01]  /*1dbf0*/  ENDCOLLECTIVE ;  /* 0x000000000000791b */ /* 0x007fe20003800000 */
.L_x_1051:
        /* <DEDUP_REMOVED lines=11> */
.L_x_1052:
        /* <DEDUP_REMOVED lines=17> */
.L_x_1053:
[----:B------:R-:W-:Y:S02]  /*1ddc0*/  IMAD.MOV.U32 R13, RZ, RZ, R6 ;  /* 0x000000ffff0d7224 */ /* 0x000fe400078e0006 */
[----:B------:R-:W-:Y:S01]  /*1ddd0*/  IMAD.MOV.U32 R12, RZ, RZ, 0x2 ;  /* 0x00000002ff0c7424 */ /* 0x000fe200078e00ff */
[----:B------:R-:W-:-:S13]  /*1dde0*/  IADD3 R2, P4, R14, R0, RZ ;  /* 0x000000000e027210 */ /* 0x000fda0007f9e0ff */
[----:B------:R-:W-:Y:S05]  /*1ddf0*/  WARPSYNC.COLLECTIVE R15, `(.L_x_1054) ;  /* 0x000000000f087348 */ /* 0x000fea0003c00000 */
[----:B------:R0:W1:Y:S02]  /*1de00*/  SHFL.IDX P6, R14, R13, R12, R11 ;  /* 0x0000000c0d0e7389 */ /* 0x00006400000c000b */
[----:B01----:R-:W-:Y:S01]  /*1de10*/  ENDCOLLECTIVE ;  /* 0x000000000000791b */ /* 0x003fe20003800000 */
.L_x_1054:
[----:B------:R-:W-:Y:S01]  /*1de20*/  IMAD.X R3, RZ, RZ, R3, P4 ;  /* 0x000000ffff037224 */ /* 0x000fe200020e0603 */
[----:B------:R-:W-:Y:S02]  /*1de30*/  ISETP.LT.OR P4, PT, R32, 0x11, P3 ;  /* 0x000000112000780c */ /* 0x000fe40001f81670 */
[----:B------:R-:W-:-:S11]  /*1de40*/  MOV R13, R5 ;  /* 0x00000005000d7202 */ /* 0x000fd60000000f00 */
        /* <DEDUP_REMOVED lines=14> */
.L_x_1055:
[----:B------:R-:W-:Y:S02]  /*1df30*/  IMAD.MOV.U32 R13, RZ, RZ, R6 ;  /* 0x000000ffff0d7224 */ /* 0x000fe400078e0006 */
[----:B------:R-:W-:Y:S01]  /*1df40*/  IMAD.MOV.U32 R12, RZ, RZ, 0x3 ;  /* 0x00000003ff0c7424 */ /* 0x000fe200078e00ff */
[----:B------:R-:W-:-:S13]  /*1df50*/  IADD3 R2, P4, R14, R0, RZ ;  /* 0x000000000e027210 */ /* 0x000fda0007f9e0ff */
[----:B------:R-:W-:Y:S05]  /*1df60*/  WARPSYNC.COLLECTIVE R15, `(.L_x_1056) ;  /* 0x000000000f087348 */ /* 0x000fea0003c00000 */
[----:B------:R0:W1:Y:S02]  /*1df70*/  SHFL.IDX P6, R14, R13, R12, R11 ;  /* 0x0000000c0d0e7389 */ /* 0x00006400000c000b */
[----:B01----:R-:W-:Y:S01]  /*1df80*/  ENDCOLLECTIVE ;  /* 0x000000000000791b */ /* 0x003fe20003800000 */
.L_x_1056:
        /* <DEDUP_REMOVED lines=17> */
.L_x_1057:
[----:B------:R-:W-:Y:S02]  /*1e0a0*/  IMAD.MOV.U32 R13, RZ, RZ, R6 ;  /* 0x000000ffff0d7224 */ /* 0x000fe400078e0006 */
[----:B------:R-:W-:Y:S01]  /*1e0b0*/  IMAD.MOV.U32 R12, RZ, RZ, 0x4 ;  /* 0x00000004ff0c7424 */ /* 0x000fe200078e00ff */
[----:B------:R-:W-:-:S13]  /*1e0c0*/  IADD3 R2, P4, R14, R0, RZ ;  /* 0x000000000e027210 */ /* 0x000fda0007f9e0ff */
[----:B------:R-:W-:Y:S05]  /*1e0d0*/  WARPSYNC.COLLECTIVE R15, `(.L_x_1058) ;  /* 0x000000000f087348 */ /* 0x000fea0003c00000 */
[----:B------:R0:W1:Y:S02]  /*1e0e0*/  SHFL.IDX P6, R14, R13, R12, R11 ;  /* 0x0000000c0d0e7389 */ /* 0x00006400000c000b */
[----:B01----:R-:W-:Y:S01]  /*1e0f0*/  ENDCOLLECTIVE ;  /* 0x000000000000791b */ /* 0x003fe20003800000 */
.L_x_1058:
        /* <DEDUP_REMOVED lines=13> */
[----:B0-----:R-:W-:-:S07]  /*1e1d0*/  MOV R3, R14 ;  /* 0x0000000e00037202 */ /* 0x001fce0000000f00 */
[----:B------:R-:W-:Y:S05]  /*1e1e0*/  WARPSYNC.COLLECTIVE R15, `(.L_x_1059) ;  /* 0x000000000f087348 */ /* 0x000fea0003c00000 */
[----:B------:R0:W1:Y:S02]  /*1e1f0*/  SHFL.IDX P6, R14, R13, R12, R11 ;  /* 0x0000000c0d0e7389 */ /* 0x00006400000c000b */
[----:B01----:R-:W-:Y:S01]  /*1e200*/  ENDCOLLECTIVE ;  /* 0x000000000000791b */ /* 0x003fe20003800000 */
.L_x_1059:
[----:B------:R-:W-:Y:S02]  /*1e210*/  IMAD.MOV.U32 R13, RZ, RZ, R6 ;  /* 0x000000ffff0d7224 */ /* 0x000fe400078e0006 */
[----:B------:R-:W-:Y:S01]  /*1e220*/  IMAD.MOV.U32 R12, RZ, RZ, 0x5 ;  /* 0x00000005ff0c7424 */ /* 0x000fe200078e00ff */
[----:B------:R-:W-:-:S13]  /*1e230*/  IADD3 R2, P4, R14, R0, RZ ;  /* 0x000000000e027210 */ /* 0x000fda0007f9e0ff */
[----:B------:R-:W-:Y:S05]  /*1e240*/  WARPSYNC.COLLECTIVE R15, `(.L_x_1060) ;  /* 0x000000000f087348 */ /* 0x000fea0003c00000 */
[----:B------:R0:W1:Y:S02]  /*1e250*/  SHFL.IDX P6, R14, R13, R12, R11 ;  /* 0x0000000c0d0e7389 */ /* 0x00006400000c000b */
[----:B01----:R-:W-:Y:S01]  /*1e260*/  ENDCOLLECTIVE ;  /* 0x000000000000791b */ /* 0x003fe20003800000 */
.L_x_1060:
        /* <DEDUP_REMOVED lines=12> */
.L_x_1061:
        /* <DEDUP_REMOVED lines=9> */
.L_x_884:
[----:B0-----:R0:W1:Y:S02]  /*1e3c0*/  SYNCS.PHASECHK.TRANS64.TRYWAIT P0, [R4+URZ+0x22840], R21 ;  /* 0x02284015040075a7 */ /* 0x001064000800017f */
[----:B-1----:R-:W-:Y:S05]  /*1e3d0*/  @!P0 NANOSLEEP.SYNCS 0x989680 ;  /* 0x009896800000895d */ /* 0x002fea0003900000 */
[----:B------:R-:W1:Y:S02]  /*1e3e0*/  @!P0 SYNCS.PHASECHK.TRANS64 P0, [R4+URZ+0x22840], R21 ;  /* 0x02284015040085a7 */ /* 0x000e64000800007f */
[----:B-1----:R-:W-:Y:S05]  /*1e3f0*/  @!P0 BRA `(.L_x_884) ;  /* 0xfffffffc00f08947 */ /* 0x002fea000383ffff */
[----:B------:R-:W-:Y:S05]  /*1e400*/  BRA `(.L_x_1063) ;  /* 0xffffffa800b47947 */ /* 0x000fea000383ffff */
.L_x_885:
[----:B------:R-:W-:Y:S01]  /*1e410*/  BSSY B1, `(.L_x_1064) ;  /* 0x0000008000017945 */ /* 0x000fe20003800000 */
[----:B------:R-:W-:Y:S01]  /*1e420*/  IMAD.MOV.U32 R13, RZ, RZ, R9 ;  /* 0x000000ffff0d7224 */ /* 0x000fe200078e0009 */
[----:B------:R-:W-:Y:S01]  /*1e430*/  MOV R11, 0x181f ;  /* 0x0000181f000b7802 */ /* 0x000fe20000000f00 */
[----:B------:R-:W-:Y:S02]  /*1e440*/  IMAD.MOV.U32 R12, RZ, RZ, RZ ;  /* 0x000000ffff0c7224 */ /* 0x000fe400078e00ff */
[----:B------:R-:W-:-:S07]  /*1e450*/  IMAD.MOV.U32 R15, RZ, RZ, -0x1 ;  /* 0xffffffffff0f7424 */ /* 0x000fce00078e00ff */
[----:B0-----:R-:W-:Y:S05]  /*1e460*/  WARPSYNC.COLLECTIVE R15, `(.L_x_1065) ;  /* 0x000000000f087348 */ /* 0x001fea0003c00000 */
[----:B------:R1:W2:Y:S02]  /*1e470*/  SHFL.IDX P6, R14, R13, R12, R11 ;  /* 0x0000000c0d0e7389 */ /* 0x0002a400000c000b */
[----:B012---:R-:W-:Y:S01]  /*1e480*/  ENDCOLLECTIVE ;  /* 0x000000000000791b */ /* 0x007fe20003800000 */
.L_x_1065:
[----:B------:R-:W-:Y:S05]  /*1e490*/  BSYNC B1 ;  /* 0x0000000000017941 */ /* 0x000fea0003800000 */
.L_x_1064:
[----:B------:R-:W-:Y:S01]  /*1e4a0*/  IMAD.MOV.U32 R13, RZ, RZ, R8 ;  /* 0x000000ffff0d7224 */ /* 0x000fe200078e0008 */
[----:B------:R-:W-:Y:S01]  /*1e4b0*/  LEA R7, R7, R22, 0x1 ;  /* 0x0000001607077211 */ /* 0x000fe200078e08ff */
[----:B------:R-:W-:Y:S02]  /*1e4c0*/  IMAD.MOV.U32 R12, RZ, RZ, RZ ;  /* 0x000000ffff0c7224 */ /* 0x000fe400078e00ff */
[----:B------:R-:W-:Y:S02]  /*1e4d0*/  IMAD.MOV.U32 R11, RZ, RZ, 0x181f ;  /* 0x0000181fff0b7424 */ /* 0x000fe400078e00ff */
[----:B------:R-:W-:Y:S02]  /*1e4e0*/  IMAD.MOV.U32 R15, RZ, RZ, -0x1 ;  /* 0xffffffffff0f7424 */ /* 0x000fe400078e00ff */
[----:B------:R-:W-:-:S07]  /*1e4f0*/  IMAD.MOV.U32 R3, RZ, RZ, R14 ;  /* 0x000000ffff037224 */ /* 0x000fce00078e000e */
[----:B------:R-:W-:Y:S05]  /*1e500*/  WARPSYNC.COLLECTIVE R15, `(.L_x_1066) ;  /* 0x000000000f087348 */ /* 0x000fea0003c00000 */
[----:B------:R0:W1:Y:S02]  /*1e510*/  SHFL.IDX P6, R14, R13, R12, R11 ;  /* 0x0000000c0d0e7389 */ /* 0x00006400000c000b */
[----:B01----:R-:W-:Y:S01]  /*1e520*/  ENDCOLLECTIVE ;  /* 0x000000000000791b */ /* 0x003fe20003800000 */
.L_x_1066:
[----:B------:R-:W-:Y:S02]  /*1e530*/  IMAD.MOV.U32 R13, RZ, RZ, R9 ;  /* 0x000000ffff0d7224 */ /* 0x000fe400078e0009 */
[----:B------:R-:W-:Y:S02]  /*1e540*/  IMAD.MOV.U32 R12, RZ, RZ, 0x1 ;  /* 0x00000001ff0c7424 */ /* 0x000fe400078e00ff */
[----:B------:R-:W-:-:S07]  /*1e550*/  IMAD.MOV.U32 R2, RZ, RZ, R14 ;  /* 0x000000ffff027224 */ /* 0x000fce00078e000e */
[----:B------:R-:W-:Y:S05]  /*1e560*/  WARPSYNC.COLLECTIVE R15, `(.L_x_1067) ;  /* 0x000000000f087348 */ /* 0x000fea0003c00000 */
[----:B------:R0:W1:Y:S02]  /*1e570*/  SHFL.IDX P6, R14, R13, R12, R11 ;  /* 0x0000000c0d0e7389 */ /* 0x00006400000c000b */
[----:B01----:R-:W-:Y:S01]  /*1e580*/  ENDCOLLECTIVE ;  /* 0x000000000000791b */ /* 0x003fe20003800000 */
.L_x_1067:
        /* <DEDUP_REMOVED lines=11> */
.L_x_1068:
[----:B------:R-:W-:Y:S02]  /*1e640*/  IMAD.MOV.U32 R13, RZ, RZ, R9 ;  /* 0x000000ffff0d7224 */ /* 0x000fe400078e0009 */
[----:B------:R-:W-:Y:S02]  /*1e650*/  IMAD.MOV.U32 R12, RZ, RZ, 0x2 ;  /* 0x00000002ff0c7424 */ /* 0x000fe400078e00ff */
[----:B------:R-:W-:-:S07]  /*1e660*/  IMAD.MOV.U32 R2, RZ, RZ, R14 ;  /* 0x000000ffff027224 */ /* 0x000fce00078e000e */
[----:B------:R-:W-:Y:S05]  /*1e670*/  WARPSYNC.COLLECTIVE R15, `(.L_x_1069) ;  /* 0x000000000f087348 */ /* 0x000fea0003c00000 */
[----:B------:R0:W1:Y:S02]  /*1e680*/  SHFL.IDX P6, R14, R13, R12, R11 ;  /* 0x0000000c0d0e7389 */ /* 0x00006400000c000b */
[----:B01----:R-:W-:Y:S01]  /*1e690*/  ENDCOLLECTIVE ;  /* 0x000000000000791b */ /* 0x003fe20003800000 */
.L_x_1069:
[----:B------:R-:W-:-:S05]  /*1e6a0*/  IADD3 R2, P0, R2, R0, RZ ;  /* 0x0000000002027210 */ /* 0x000fca0007f1e0ff */
        /* <DEDUP_REMOVED lines=10> */
.L_x_1070:
[----:B------:R-:W-:Y:S02]  /*1e750*/  IMAD.MOV.U32 R13, RZ, RZ, R9 ;  /* 0x000000ffff0d7224 */ /* 0x000fe400078e0009 */
[----:B------:R-:W-:Y:S02]  /*1e760*/  IMAD.MOV.U32 R12, RZ, RZ, 0x3 ;  /* 0x00000003ff0c7424 */ /* 0x000fe400078e00ff */
[----:B------:R-:W-:-:S07]  /*1e770*/  IMAD.MOV.U32 R2, RZ, RZ, R14 ;  /* 0x000000ffff027224 */ /* 0x000fce00078e000e */
[----:B------:R-:W-:Y:S05]  /*1e780*/  WARPSYNC.COLLECTIVE R15, `(.L_x_1071) ;  /* 0x000000000f087348 */ /* 0x000fea0003c00000 */
[----:B------:R0:W1:Y:S02]  /*1e790*/  SHFL.IDX P6, R14, R13, R12, R11 ;  /* 0x0000000c0d0e7389 */ /* 0x00006400000c000b */
[----:B01----:R-:W-:Y:S01]  /*1e7a0*/  ENDCOLLECTIVE ;  /* 0x000000000000791b */ /* 0x003fe20003800000 */
.L_x_1071:
        /* <DEDUP_REMOVED lines=11> */
.L_x_1072:
[----:B------:R-:W-:Y:S02]  /*1e860*/  IMAD.MOV.U32 R13, RZ, RZ, R9 ;  /* 0x000000ffff0d7224 */ /* 0x000fe400078e0009 */
[----:B------:R-:W-:Y:S01]  /*1e870*/  IMAD.MOV.U32 R12, RZ, RZ, 0x4 ;  /* 0x00000004ff0c7424 */ /* 0x000fe200078e00ff */
[----:B------:R-:W-:-:S07]  /*1e880*/  MOV R2, R14 ;  /* 0x0000000e00027202 */ /* 0x000fce0000000f00 */
[----:B------:R-:W-:Y:S05]  /*1e890*/  WARPSYNC.COLLECTIVE R15, `(.L_x_1073) ;  /* 0x000000000f087348 */ /* 0x000fea0003c00000 */
[----:B------:R0:W1:Y:S02]  /*1e8a0*/  SHFL.IDX P6, R14, R13, R12, R11 ;  /* 0x0000000c0d0e7389 */ /* 0x00006400000c000b */
[----:B01----:R-:W-:Y:S01]  /*1e8b0*/  ENDCOLLECTIVE ;  /* 0x000000000000791b */ /* 0x003fe20003800000 */
.L_x_1073:
        /* <DEDUP_REMOVED lines=11> */
.L_x_1074:
[----:B------:R-:W-:Y:S01]  /*1e970*/  MOV R13, R9 ;  /* 0x00000009000d7202 */ /* 0x000fe20000000f00 */
[----:B------:R-:W-:Y:S02]  /*1e980*/  IMAD.MOV.U32 R12, RZ, RZ, 0x5 ;  /* 0x00000005ff0c7424 */ /* 0x000fe400078e00ff */
[----:B------:R-:W-:-:S07]  /*1e990*/  IMAD.MOV.U32 R2, RZ, RZ, R14 ;  /* 0x000000ffff027224 */ /* 0x000fce00078e000e */
[----:B------:R-:W-:Y:S05]  /*1e9a0*/  WARPSYNC.COLLECTIVE R15, `(.L_x_1075) ;  /* 0x000000000f087348 */ /* 0x000fea0003c00000 */
[----:B------:R0:W1:Y:S02]  /*1e9b0*/  SHFL.IDX P6, R14, R13, R12, R11 ;  /* 0x0000000c0d0e7389 */ /* 0x00006400000c000b */
[----:B01----:R-:W-:Y:S01]  /*1e9c0*/  ENDCOLLECTIVE ;  /* 0x000000000000791b */ /* 0x003fe20003800000 */
.L_x_1075:
        /* <DEDUP_REMOVED lines=11> */
.L_x_1076:
[----:B------:R-:W-:Y:S01]  /*1ea80*/  IMAD.MOV.U32 R2, RZ, RZ, R14 ;  /* 0x000000ffff027224 */ /* 0x000fe200078e000e */
[----:B------:R-:W-:Y:S06]  /*1ea90*/  BRA `(.L_x_1077) ;  /* 0xffffffa400e07947 */ /* 0x000fec000383ffff */
.L_x_890:
[----:B---3--:R3:W4:Y:S02]  /*1eaa0*/  SYNCS.PHASECHK.TRANS64.TRYWAIT P0, [R4+URZ+0x22860], R21 ;  /* 0x02286015040075a7 */ /* 0x008724000800017f */
[----:B----4-:R-:W-:Y:S05]  /*1eab0*/  @!P0 NANOSLEEP.SYNCS 0x989680 ;  /* 0x009896800000895d */ /* 0x010fea0003900000 */
[----:B------:R-:W4:Y:S02]  /*1eac0*/  @!P0 SYNCS.PHASECHK.TRANS64 P0, [R4+URZ+0x22860], R21 ;  /* 0x02286015040085a7 */ /* 0x000f24000800007f */
[----:B----4-:R-:W-:Y:S05]  /*1ead0*/  @!P0 BRA `(.L_x_890) ;  /* 0xfffffffc00f08947 */ /* 0x010fea000383ffff */
[----:B------:R-:W-:Y:S05]  /*1eae0*/  BRA `(.L_x_1078) ;  /* 0xffffffa800307947 */ /* 0x000fea000383ffff */
.L_x_891:
[----:B------:R-:W-:Y:S01]  /*1eaf0*/  BSSY B1, `(.L_x_1079) ;  /* 0x0000008000017945 */ /* 0x000fe20003800000 */
[----:B------:R-:W-:Y:S01]  /*1eb00*/  IMAD.MOV.U32 R13, RZ, RZ, R7 ;  /* 0x000000ffff0d7224 */ /* 0x000fe200078e0007 */
[----:B------:R-:W-:Y:S01]  /*1eb10*/  MOV R15, 0xffffffff ;  /* 0xffffffff000f7802 */ /* 0x000fe20000000f00 */
[----:B------:R-:W-:Y:S02]  /*1eb20*/  IMAD.MOV.U32 R12, RZ, RZ, RZ ;  /* 0x000000ffff0c7224 */ /* 0x000fe400078e00ff */
[----:B------:R-:W-:-:S07]  /*1eb30*/  IMAD.MOV.U32 R11, RZ, RZ, 0x181f ;  /* 0x0000181fff0b7424 */ /* 0x000fce00078e00ff */
[----:B0123--:R-:W-:Y:S05]  /*1eb40*/  WARPSYNC.COLLECTIVE R15, `(.L_x_1080) ;  /* 0x000000000f087348 */ /* 0x00ffea0003c00000 */
[----:B------:R4:W0:Y:S02]  /*1eb50*/  SHFL.IDX P6, R14, R13, R12, R11 ;  /* 0x0000000c0d0e7389 */ /* 0x00082400000c000b */
[----:B01234-:R-:W-:Y:S01]  /*1eb60*/  ENDCOLLECTIVE ;  /* 0x000000000000791b */ /* 0x01ffe20003800000 */
.L_x_1080:
[----:B------:R-:W-:Y:S05]  /*1eb70*/  BSYNC B1 ;  /* 0x0000000000017941 */ /* 0x000fea0003800000 */
.L_x_1079:
        /* <DEDUP_REMOVED lines=9> */
.L_x_1081:
[----:B------:R-:W-:Y:S01]  /*1ec10*/  MOV R13, R7 ;  /* 0x00000007000d7202 */ /* 0x000fe20000000f00 */
[----:B------:R-:W-:Y:S01]  /*1ec20*/  IMAD.MOV.U32 R12, RZ, RZ, 0x1 ;  /* 0x00000001ff0c7424 */ /* 0x000fe200078e00ff */
[----:B------:R-:W-:-:S13]  /*1ec30*/  IADD3 R2, P0, R14, R0, RZ ;  /* 0x000000000e027210 */ /* 0x000fda0007f1e0ff */
[----:B------:R-:W-:Y:S05]  /*1ec40*/  WARPSYNC.COLLECTIVE R15, `(.L_x_1082) ;  /* 0x000000000f087348 */ /* 0x000fea0003c00000 */
[----:B------:R0:W1:Y:S02]  /*1ec50*/  SHFL.IDX P6, R14, R13, R12, R11 ;  /* 0x0000000c0d0e7389 */ /* 0x00006400000c000b */
[----:B01----:R-:W-:Y:S01]  /*1ec60*/  ENDCOLLECTIVE ;  /* 0x000000000000791b */ /* 0x003fe20003800000 */
.L_x_1082:
        /* <DEDUP_REMOVED lines=13> */
.L_x_1083:
[----:B------:R-:W-:Y:S02]  /*1ed40*/  IMAD.MOV.U32 R13, RZ, RZ, R7 ;  /* 0x000000ffff0d7224 */ /* 0x000fe400078e0007 */
[----:B------:R-:W-:Y:S01]  /*1ed50*/  IMAD.MOV.U32 R12, RZ, RZ, 0x2 ;  /* 0x00000002ff0c7424 */ /* 0x000fe200078e00ff */
[----:B------:R-:W-:-:S13]  /*1ed60*/  IADD3 R2, P0, R14, R0, RZ ;  /* 0x000000000e027210 */ /* 0x000fda0007f1e0ff */
[----:B------:R-:W-:Y:S05]  /*1ed70*/  WARPSYNC.COLLECTIVE R15, `(.L_x_1084) ;  /* 0x000000000f087348 */ /* 0x000fea0003c00000 */
[----:B------:R0:W1:Y:S02]  /*1ed80*/  SHFL.IDX P6, R14, R13, R12, R11 ;  /* 0x0000000c0d0e7389 */ /* 0x00006400000c000b */
[----:B01----:R-:W-:Y:S01]  /*1ed90*/  ENDCOLLECTIVE ;  /* 0x000000000000791b */ /* 0x003fe20003800000 */
.L_x_1084:
[----:B------:R-:W-:-:S05]  /*1eda0*/  IMAD.X R3, RZ, RZ, R8, P0 ;  /* 0x000000ffff037224 */ /* 0x000fca00000e0608 */
        /* <DEDUP_REMOVED lines=12> */
.L_x_1085:
[----:B------:R-:W-:Y:S02]  /*1ee70*/  IMAD.MOV.U32 R13, RZ, RZ, R7 ;  /* 0x000000ffff0d7224 */ /* 0x000fe400078e0007 */
[----:B------:R-:W-:Y:S01]  /*1ee80*/  IMAD.MOV.U32 R12, RZ, RZ, 0x3 ;  /* 0x00000003ff0c7424 */ /* 0x000fe200078e00ff */
[----:B------:R-:W-:-:S13]  /*1ee90*/  IADD3 R2, P0, R14, R0, RZ ;  /* 0x000000000e027210 */ /* 0x000fda0007f1e0ff */
[----:B------:R-:W-:Y:S05]  /*1eea0*/  WARPSYNC.COLLECTIVE R15, `(.L_x_1086) ;  /* 0x000000000f087348 */ /* 0x000fea0003c00000 */
[----:B------:R0:W1:Y:S02]  /*1eeb0*/  SHFL.IDX P6, R14, R13, R12, R11 ;  /* 0x0000000c0d0e7389 */ /* 0x00006400000c000b */
[----:B01----:R-:W-:Y:S01]  /*1eec0*/  ENDCOLLECTIVE ;  /* 0x000000000000791b */ /* 0x003fe20003800000 */
.L_x_1086:
        /* <DEDUP_REMOVED lines=13> */
.L_x_1087:
[----:B------:R-:W-:Y:S01]  /*1efa0*/  IMAD.MOV.U32 R13, RZ, RZ, R7 ;  /* 0x000000ffff0d7224 */ /* 0x000fe200078e0007 */
[----:B------:R-:W-:Y:S02]  /*1efb0*/  MOV R12, 0x4 ;  /* 0x00000004000c7802 */ /* 0x000fe40000000f00 */
[----:B------:R-:W-:-:S13]  /*1efc0*/  IADD3 R2, P0, R14, R0, RZ ;  /* 0x000000000e027210 */ /* 0x000fda0007f1e0ff */
[----:B------:R-:W-:Y:S05]  /*1efd0*/  WARPSYNC.COLLECTIVE R15, `(.L_x_1088) ;  /* 0x000000000f087348 */ /* 0x000fea0003c00000 */
[----:B------:R0:W1:Y:S02]  /*1efe0*/  SHFL.IDX P6, R14, R13, R12, R11 ;  /* 0x0000000c0d0e7389 */ /* 0x00006400000c000b */
[----:B01----:R-:W-:Y:S01]  /*1eff0*/  ENDCOLLECTIVE ;  /* 0x000000000000791b */ /* 0x003fe20003800000 */
.L_x_1088:
        /* <DEDUP_REMOVED lines=13> */
.L_x_1089:
[----:B------:R-:W-:Y:S02]  /*1f0d0*/  IMAD.MOV.U32 R13, RZ, RZ, R7 ;  /* 0x000000ffff0d7224 */ /* 0x000fe400078e0007 */
[----:B------:R-:W-:Y:S01]  /*1f0e0*/  IMAD.MOV.U32 R12, RZ, RZ, 0x5 ;  /* 0x00000005ff0c7424 */ /* 0x000fe200078e00ff */
[----:B------:R-:W-:-:S13]  /*1f0f0*/  IADD3 R2, P0, R14, R0, RZ ;  /* 0x000000000e027210 */ /* 0x000fda0007f1e0ff */
[----:B------:R-:W-:Y:S05]  /*1f100*/  WARPSYNC.COLLECTIVE R15, `(.L_x_1090) ;  /* 0x000000000f087348 */ /* 0x000fea0003c00000 */
[----:B------:R0:W1:Y:S02]  /*1f110*/  SHFL.IDX P6, R14, R13, R12, R11 ;  /* 0x0000000c0d0e7389 */ /* 0x00006400000c000b */
[----:B01----:R-:W-:Y:S01]  /*1f120*/  ENDCOLLECTIVE ;  /* 0x000000000000791b */ /* 0x003fe20003800000 */
.L_x_1090:
        /* <DEDUP_REMOVED lines=13> */
.L_x_1091:
[----:B------:R-:W-:Y:S05]  /*1f200*/  BRA `(.L_x_1092) ;  /* 0xffffffa400787947 */ /* 0x000fea000383ffff */
.L_x_899:
[----:B------:R-:W-:Y:S01]  /*1f210*/  BSSY B0, `(.L_x_1093) ;  /* 0x0000008000007945 */ /* 0x000fe20003800000 */
[----:B------:R-:W-:Y:S01]  /*1f220*/  MOV R13, R16 ;  /* 0x00000010000d7202 */ /* 0x000fe20000000f00 */
[----:B------:R-:W-:Y:S02]  /*1f230*/  IMAD.MOV.U32 R12, RZ, RZ, RZ ;  /* 0x000000ffff0c7224 */ /* 0x000fe400078e00ff */
[----:B------:R-:W-:Y:S02]  /*1f240*/  IMAD.MOV.U32 R11, RZ, RZ, 0x1f ;  /* 0x0000001fff0b7424 */ /* 0x000fe400078e00ff */
[----:B------:R-:W-:-:S07]  /*1f250*/  IMAD.MOV.U32 R15, RZ, RZ, -0x1 ;  /* 0xffffffffff0f7424 */ /* 0x000fce00078e00ff */
[----:B0-23--:R-:W-:Y:S05]  /*1f260*/  WARPSYNC.COLLECTIVE R15, `(.L_x_1094) ;  /* 0x000000000f087348 */ /* 0x00dfea0003c00000 */
[----:B------:R1:W4:Y:S02]  /*1f270*/  SHFL.IDX P6, R14, R13, R12, R11 ;  /* 0x0000000c0d0e7389 */ /* 0x00032400000c000b */
[----:B01234-:R-:W-:Y:S01]  /*1f280*/  ENDCOLLECTIVE ;  /* 0x000000000000791b */ /* 0x01ffe20003800000 */
.L_x_1094:
[----:B------:R-:W-:Y:S05]  /*1f290*/  BSYNC B0 ;  /* 0x0000000000007941 */ /* 0x000fea0003800000 */
.L_x_1093:
[----:B------:R-:W-:Y:S01]  /*1f2a0*/  IMAD.MOV.U32 R13, RZ, RZ, R16 ;  /* 0x000000ffff0d7224 */ /* 0x000fe200078e0010 */
[----:B------:R-:W-:Y:S01]  /*1f2b0*/  MOV R15, 0xffffffff ;  /* 0xffffffff000f7802 */ /* 0x000fe20000000f00 */
[----:B------:R-:W-:Y:S02]  /*1f2c0*/  IMAD.MOV.U32 R12, RZ, RZ, 0x1 ;  /* 0x00000001ff0c7424 */ /* 0x000fe400078e00ff */
[----:B------:R-:W-:Y:S02]  /*1f2d0*/  IMAD.MOV.U32 R11, RZ, RZ, 0x1f ;  /* 0x0000001fff0b7424 */ /* 0x000fe400078e00ff */
[----:B------:R-:W-:Y:S02]  /*1f2e0*/  IMAD.IADD R7, R19, 0x1, R9 ;  /* 0x0000000113077824 */ /* 0x000fe400078e0209 */
[----:B------:R-:W-:-:S07]  /*1f2f0*/  IMAD.MOV.U32 R0, RZ, RZ, R14 ;  /* 0x000000ffff007224 */ /* 0x000fce00078e000e */
[----:B------:R-:W-:Y:S05]  /*1f300*/  WARPSYNC.COLLECTIVE R15, `(.L_x_1095) ;  /* 0x000000000f087348 */ /* 0x000fea0003c00000 */
[----:B------:R0:W1:Y:S02]  /*1f310*/  SHFL.IDX P6, R14, R13, R12, R11 ;  /* 0x0000000c0d0e7389 */ /* 0x00006400000c000b */
[----:B01----:R-:W-:Y:S01]  /*1f320*/  ENDCOLLECTIVE ;  /* 0x000000000000791b */ /* 0x003fe20003800000 */
.L_x_1095:
        /* <DEDUP_REMOVED lines=15> */
[----:B------:R-:W-:Y:S02]  /*1f420*/  ISETP.GE.U32.AND P5, PT, R9, 0x10, PT ;  /* 0x000000100900780c */ /* 0x000fe40003fa6070 */
[----:B------:R-:W-:Y:S01]  /*1f430*/  MOV R16, RZ ;  /* 0x000000ff00107202 */ /* 0x000fe20000000f00 */
[----:B--2---:R-:W-:-:S02]  /*1f440*/  @!P1 IMAD.MOV.U32 R7, RZ, RZ, R8 ;  /* 0x000000ffff079224 */ /* 0x004fc400078e0008 */
[----:B---3--:R-:W-:Y:S01]  /*1f450*/  @!P1 IMAD.MOV.U32 R4, RZ, RZ, R5 ;  /* 0x000000ffff049224 */ /* 0x008fe200078e0005 */
[----:B------:R-:W-:-:S03]  /*1f460*/  ISETP.NE.AND P1, PT, R9, RZ, PT ;  /* 0x000000ff0900720c */ /* 0x000fc60003f25270 */
[----:B------:R-:W-:-:S10]  /*1f470*/  IMAD R13, R4, R7, RZ ;  /* 0x00000007040d7224 */ /* 0x000fd400078e02ff */
[----:B------:R-:W-:Y:S05]  /*1f480*/  WARPSYNC.COLLECTIVE R15, `(.L_x_1096) ;  /* 0x000000000f087348 */ /* 0x000fea0003c00000 */
[----:B------:R0:W1:Y:S02]  /*1f490*/  SHFL.UP P6, R14, R13, R12, R11 ;  /* 0x0400000c0d0e7389 */ /* 0x00006400000c000b */
[----:B01----:R-:W-:Y:S01]  /*1f4a0*/  ENDCOLLECTIVE ;  /* 0x000000000000791b */ /* 0x003fe20003800000 */
.L_x_1096:
[----:B------:R-:W-:Y:S01]  /*1f4b0*/  IMAD.MOV.U32 R12, RZ, RZ, 0x2 ;  /* 0x00000002ff0c7424 */ /* 0x000fe200078e00ff */
[----:B------:R-:W-:-:S04]  /*1f4c0*/  SEL R14, R14, RZ, P1 ;  /* 0x000000ff0e0e7207 */ /* 0x000fc80000800000 */
[----:B------:R-:W-:-:S05]  /*1f4d0*/  IADD3 R5, R13, R14, RZ ;  /* 0x0000000e0d057210 */ /* 0x000fca0007ffe0ff */
[----:B------:R-:W-:-:S07]  /*1f4e0*/  IMAD.MOV.U32 R13, RZ, RZ, R5 ;  /* 0x000000ffff0d7224 */ /* 0x000fce00078e0005 */
[----:B------:R-:W-:Y:S05]  /*1f4f0*/  WARPSYNC.COLLECTIVE R15, `(.L_x_1097) ;  /* 0x000000000f087348 */ /* 0x000fea0003c00000 */
[----:B------:R0:W1:Y:S02]  /*1f500*/  SHFL.UP P6, R14, R13, R12, R11 ;  /* 0x0400000c0d0e7389 */ /* 0x00006400000c000b */
[----:B01----:R-:W-:Y:S01]  /*1f510*/  ENDCOLLECTIVE ;  /* 0x000000000000791b */ /* 0x003fe20003800000 */
.L_x_1097:
[----:B------:R-:W-:Y:S01]  /*1f520*/  IMAD.MOV.U32 R12, RZ, RZ, 0x4 ;  /* 0x00000004ff0c7424 */ /* 0x000fe200078e00ff */
[----:B------:R-:W-:-:S05]  /*1f530*/  SEL R2, R14, RZ, P2 ;  /* 0x000000ff0e027207 */ /* 0x000fca0001000000 */
[----:B------:R-:W-:-:S04]  /*1f540*/  IMAD.IADD R2, R5, 0x1, R2 ;  /* 0x0000000105027824 */ /* 0x000fc800078e0202 */
[----:B------:R-:W-:-:S07]  /*1f550*/  IMAD.MOV.U32 R13, RZ, RZ, R2 ;  /* 0x000000ffff0d7224 */ /* 0x000fce00078e0002 */
[----:B------:R-:W-:Y:S05]  /*1f560*/  WARPSYNC.COLLECTIVE R15, `(.L_x_1098) ;  /* 0x000000000f087348 */ /* 0x000fea0003c00000 */
[----:B------:R0:W1:Y:S02]  /*1f570*/  SHFL.UP P6, R14, R13, R12, R11 ;  /* 0x0400000c0d0e7389 */ /* 0x00006400000c000b */
[----:B01----:R-:W-:Y:S01]  /*1f580*/  ENDCOLLECTIVE ;  /* 0x000000000000791b */ /* 0x003fe20003800000 */
.L_x_1098:
[----:B------:R-:W-:Y:S02]  /*1f590*/  MOV R12, 0x8 ;  /* 0x00000008000c7802 */ /* 0x000fe40000000f00 */
[----:B------:R-:W-:-:S05]  /*1f5a0*/  SEL R3, R14, RZ, P3 ;  /* 0x000000ff0e037207 */ /* 0x000fca0001800000 */
[----:B------:R-:W-:-:S04]  /*1f5b0*/  IMAD.IADD R3, R2, 0x1, R3 ;  /* 0x0000000102037824 */ /* 0x000fc800078e0203 */
[----:B------:R-:W-:-:S07]  /*1f5c0*/  IMAD.MOV.U32 R13, RZ, RZ, R3 ;  /* 0x000000ffff0d7224 */ /* 0x000fce00078e0003 */
[----:B------:R-:W-:Y:S05]  /*1f5d0*/  WARPSYNC.COLLECTIVE R15, `(.L_x_1099) ;  /* 0x000000000f087348 */ /* 0x000fea0003c00000 */
[----:B------:R0:W1:Y:S02]  /*1f5e0*/  SHFL.UP P6, R14, R13, R12, R11 ;  /* 0x0400000c0d0e7389 */ /* 0x00006400000c000b */
[----:B01----:R-:W-:Y:S01]  /*1f5f0*/  ENDCOLLECTIVE ;  /* 0x000000000000791b */ /* 0x003fe20003800000 */
.L_x_1099:
[----:B------:R-:W-:Y:S01]  /*1f600*/  IMAD.MOV.U32 R12, RZ, RZ, 0x10 ;  /* 0x00000010ff0c7424 */ /* 0x000fe200078e00ff */
[----:B------:R-:W-:-:S05]  /*1f610*/  SEL R14, R14, RZ, P4 ;  /* 0x000000ff0e0e7207 */ /* 0x000fca0002000000 */
[----:B------:R-:W-:-:S04]  /*1f620*/  IMAD.IADD R5, R3, 0x1, R14 ;  /* 0x0000000103057824 */ /* 0x000fc800078e020e */
[----:B------:R-:W-:-:S07]  /*1f630*/  IMAD.MOV.U32 R13, RZ, RZ, R5 ;  /* 0x000000ffff0d7224 */ /* 0x000fce00078e0005 */
[----:B------:R-:W-:Y:S05]  /*1f640*/  WARPSYNC.COLLECTIVE R15, `(.L_x_1100) ;  /* 0x000000000f087348 */ /* 0x000fea0003c00000 */
[----:B------:R0:W1:Y:S02]  /*1f650*/  SHFL.UP P6, R14, R13, R12, R11 ;  /* 0x0400000c0d0e7389 */ /* 0x00006400000c000b */
[----:B01----:R-:W-:Y:S01]  /*1f660*/  ENDCOLLECTIVE ;  /* 0x000000000000791b */ /* 0x003fe20003800000 */
.L_x_1100:
        /* <DEDUP_REMOVED lines=8> */
.L_x_1101:
[----:B------:R-:W-:Y:S05]  /*1f6f0*/  BRA `(.L_x_1102) ;  /* 0xffffffa400dc7947 */ /* 0x000fea000383ffff */
.L_x_902:
[----:B------:R-:W-:Y:S01]  /*1f700*/  BSSY B0, `(.L_x_1103) ;  /* 0x0000007000007945 */ /* 0x000fe20003800000 */
[----:B------:R-:W-:Y:S02]  /*1f710*/  IMAD.MOV.U32 R12, RZ, RZ, 0x1 ;  /* 0x00000001ff0c7424 */ /* 0x000fe400078e00ff */
[----:B------:R-:W-:Y:S02]  /*1f720*/  IMAD.MOV.U32 R11, RZ, RZ, RZ ;  /* 0x000000ffff0b7224 */ /* 0x000fe400078e00ff */
[----:B------:R-:W-:-:S07]  /*1f730*/  IMAD.MOV.U32 R15, RZ, RZ, -0x1 ;  /* 0xffffffffff0f7424 */ /* 0x000fce00078e00ff */
[----:B------:R-:W-:Y:S05]  /*1f740*/  WARPSYNC.COLLECTIVE R15, `(.L_x_1104) ;  /* 0x000000000f087348 */ /* 0x000fea0003c00000 */
[----:B------:R0:W1:Y:S02]  /*1f750*/  SHFL.UP P6, R14, R13, R12, R11 ;  /* 0x0400000c0d0e7389 */ /* 0x00006400000c000b */
[----:B01----:R-:W-:Y:S01]  /*1f760*/  ENDCOLLECTIVE ;  /* 0x000000000000791b */ /* 0x003fe20003800000 */
.L_x_1104:
[----:B------:R-:W-:Y:S05]  /*1f770*/  BSYNC B0 ;  /* 0x0000000000007941 */ /* 0x000fea0003800000 */
.L_x_1103:
        /* <DEDUP_REMOVED lines=8> */
.L_x_1105:
[----:B------:R-:W-:Y:S01]  /*1f800*/  IMAD.MOV.U32 R12, RZ, RZ, 0x4 ;  /* 0x00000004ff0c7424 */ /* 0x000fe200078e00ff */
[----:B------:R-:W-:-:S04]  /*1f810*/  SEL R2, R14, RZ, P2 ;  /* 0x000000ff0e027207 */ /* 0x000fc80001000000 */
[----:B------:R-:W-:-:S05]  /*1f820*/  IADD3 R2, R13, R2, RZ ;  /* 0x000000020d027210 */ /* 0x000fca0007ffe0ff */
[----:B------:R-:W-:-:S07]  /*1f830*/  IMAD.MOV.U32 R13, RZ, RZ, R2 ;  /* 0x000000ffff0d7224 */ /* 0x000fce00078e0002 */
[----:B------:R-:W-:Y:S05]  /*1f840*/  WARPSYNC.COLLECTIVE R15, `(.L_x_1106) ;  /* 0x000000000f087348 */ /* 0x000fea0003c00000 */
[----:B------:R0:W1:Y:S02]  /*1f850*/  SHFL.UP P6, R14, R13, R12, R11 ;  /* 0x0400000c0d0e7389 */ /* 0x00006400000c000b */
[----:B01----:R-:W-:Y:S01]  /*1f860*/  ENDCOLLECTIVE ;  /* 0x000000000000791b */ /* 0x003fe20003800000 */
.L_x_1106:
[----:B------:R-:W-:Y:S01]  /*1f870*/  IMAD.MOV.U32 R12, RZ, RZ, 0x8 ;  /* 0x00000008ff0c7424 */ /* 0x000fe200078e00ff */
[----:B------:R-:W-:-:S05]  /*1f880*/  SEL R3, R14, RZ, P3 ;  /* 0x000000ff0e037207 */ /* 0x000fca0001800000 */
[----:B------:R-:W-:-:S04]  /*1f890*/  IMAD.IADD R3, R2, 0x1, R3 ;  /* 0x0000000102037824 */ /* 0x000fc800078e0203 */
[----:B------:R-:W-:-:S07]  /*1f8a0*/  IMAD.MOV.U32 R13, RZ, RZ, R3 ;  /* 0x000000ffff0d7224 */ /* 0x000fce00078e0003 */
[----:B------:R-:W-:Y:S05]  /*1f8b0*/  WARPSYNC.COLLECTIVE R15, `(.L_x_1107) ;  /* 0x000000000f087348 */ /* 0x000fea0003c00000 */
[----:B------:R0:W1:Y:S02]  /*1f8c0*/  SHFL.UP P6, R14, R13, R12, R11 ;  /* 0x0400000c0d0e7389 */ /* 0x00006400000c000b */
[----:B01----:R-:W-:Y:S01]  /*1f8d0*/  ENDCOLLECTIVE ;  /* 0x000000000000791b */ /* 0x003fe20003800000 */
.L_x_1107:
[----:B------:R-:W-:Y:S02]  /*1f8e0*/  MOV R12, 0x10 ;  /* 0x00000010000c7802 */ /* 0x000fe40000000f00 */
[----:B------:R-:W-:-:S05]  /*1f8f0*/  SEL R14, R14, RZ, P4 ;  /* 0x000000ff0e0e7207 */ /* 0x000fca0002000000 */
[----:B------:R-:W-:-:S04]  /*1f900*/  IMAD.IADD R5, R3, 0x1, R14 ;  /* 0x0000000103057824 */ /* 0x000fc800078e020e */
[----:B------:R-:W-:-:S07]  /*1f910*/  IMAD.MOV.U32 R13, RZ, RZ, R5 ;  /* 0x000000ffff0d7224 */ /* 0x000fce00078e0005 */
[----:B------:R-:W-:Y:S05]  /*1f920*/  WARPSYNC.COLLECTIVE R15, `(.L_x_1108) ;  /* 0x000000000f087348 */ /* 0x000fea0003c00000 */
[----:B------:R0:W1:Y:S02]  /*1f930*/  SHFL.UP P6, R14, R13, R12, R11 ;  /* 0x0400000c0d0e7389 */ /* 0x00006400000c000b */
[----:B01----:R-:W-:Y:S01]  /*1f940*/  ENDCOLLECTIVE ;  /* 0x000000000000791b */ /* 0x003fe20003800000 */
.L_x_1108:
        /* <DEDUP_REMOVED lines=8> */
.L_x_1109:
[----:B------:R-:W-:Y:S05]  /*1f9d0*/  BRA `(.L_x_1110) ;  /* 0xffffffa400c87947 */ /* 0x000fea000383ffff */
.L_x_904:
[----:B------:R-:W-:Y:S01]  /*1f9e0*/  BSSY B0, `(.L_x_1111) ;  /* 0x0000006000007945 */ /* 0x000fe20003800000 */
[----:B------:R-:W-:Y:S01]  /*1f9f0*/  PLOP3.LUT P6, PT, P6, PT, PT, 0x8, 0x0 ;  /* 0x000000000000781c */ /* 0x000fe200037ce170 */
[----:B------:R-:W-:-:S12]  /*1fa00*/  IMAD.MOV.U32 R15, RZ, RZ, -0x1 ;  /* 0xffffffffff0f7424 */ /* 0x000fd800078e00ff */
[----:B0-----:R-:W-:Y:S05]  /*1fa10*/  WARPSYNC.COLLECTIVE R15, `(.L_x_1112) ;  /* 0x000000000f087348 */ /* 0x001fea0003c00000 */
[----:B------:R-:W-:Y:S01]  /*1fa20*/  VOTE.ANY R14, PT, P6 ;  /* 0x00000000000e7806 */ /* 0x000fe200030e0100 */
[----:B0-----:R-:W-:Y:S06]  /*1fa30*/  ENDCOLLECTIVE ;  /* 0x000000000000791b */ /* 0x001fec0003800000 */
.L_x_1112:
[----:B------:R-:W-:Y:S05]  /*1fa40*/  BSYNC B0 ;  /* 0x0000000000007941 */ /* 0x000fea0003800000 */
.L_x_1111:
[----:B------:R-:W-:Y:S02]  /*1fa50*/  IMAD.MOV.U32 R8, RZ, RZ, R14 ;  /* 0x000000ffff087224 */ /* 0x000fe400078e000e */
[----:B------:R-:W-:Y:S02]  /*1fa60*/  IMAD.MOV.U32 R13, RZ, RZ, R7 ;  /* 0x000000ffff0d7224 */ /* 0x000fe400078e0007 */
[----:B------:R-:W0:Y:S01]  /*1fa70*/  POPC R6, R8 ;  /* 0x0000000800067309 */ /* 0x000e220000000000 */
[----:B------:R-:W-:Y:S02]  /*1fa80*/  IMAD.MOV.U32 R11, RZ, RZ, 0x1f ;  /* 0x0000001fff0b7424 */ /* 0x000fe400078e00ff */
[----:B------:R-:W-:Y:S01]  /*1fa90*/  IMAD.MOV.U32 R15, RZ, RZ, -0x1 ;  /* 0xffffffffff0f7424 */ /* 0x000fe200078e00ff */
[----:B0-----:R-:W-:-:S07]  /*1faa0*/  MOV R12, R6 ;  /* 0x00000006000c7202 */ /* 0x001fce0000000f00 */
[----:B------:R-:W-:Y:S05]  /*1fab0*/  WARPSYNC.COLLECTIVE R15, `(.L_x_1113) ;  /* 0x000000000f087348 */ /* 0x000fea0003c00000 */
[----:B------:R0:W1:Y:S02]  /*1fac0*/  SHFL.IDX P6, R14, R13, R12, R11 ;  /* 0x0000000c0d0e7389 */ /* 0x00006400000c000b */
[----:B01----:R-:W-:Y:S01]  /*1fad0*/  ENDCOLLECTIVE ;  /* 0x000000000000791b */ /* 0x003fe20003800000 */
.L_x_1113:
[----:B------:R-:W-:Y:S02]  /*1fae0*/  IMAD.MOV.U32 R13, RZ, RZ, R4 ;  /* 0x000000ffff0d7224 */ /* 0x000fe400078e0004 */
[----:B------:R-:W-:-:S07]  /*1faf0*/  IMAD.MOV.U32 R7, RZ, RZ, R14 ;  /* 0x000000ffff077224 */ /* 0x000fce00078e000e */
[----:B------:R-:W-:Y:S05]  /*1fb00*/  WARPSYNC.COLLECTIVE R15, `(.L_x_1114) ;  /* 0x000000000f087348 */ /* 0x000fea0003c00000 */
[----:B------:R0:W1:Y:S02]  /*1fb10*/  SHFL.IDX P6, R14, R13, R12, R11 ;  /* 0x0000000c0d0e7389 */ /* 0x00006400000c000b */
[----:B01----:R-:W-:Y:S01]  /*1fb20*/  ENDCOLLECTIVE ;  /* 0x000000000000791b */ /* 0x003fe20003800000 */
.L_x_1114:
[----:B------:R-:W-:Y:S01]  /*1fb30*/  IMAD.MOV.U32 R4, RZ, RZ, R14 ;  /* 0x000000ffff047224 */ /* 0x000fe200078e000e */
[----:B------:R-:W-:Y:S06]  /*1fb40*/  BRA `(.L_x_1115) ;  /* 0xffffffa400a87947 */ /* 0x000fec000383ffff */
.L_x_906:
[----:B------:R-:W-:Y:S01]  /*1fb50*/  BSSY B0, `(.L_x_1116) ;  /* 0x0000007000007945 */ /* 0x000fe20003800000 */
[----:B------:R-:W-:Y:S01]  /*1fb60*/  IMAD.MOV.U32 R13, RZ, RZ, R3 ;  /* 0x000000ffff0d7224 */ /* 0x000fe200078e0003 */
[----:B------:R-:W-:Y:S01]  /*1fb70*/  MOV R15, 0xffffffff ;  /* 0xffffffff000f7802 */ /* 0x000fe20000000f00 */
[----:B------:R-:W-:-:S07]  /*1fb80*/  IMAD.MOV.U32 R11, RZ, RZ, 0x1f ;  /* 0x0000001fff0b7424 */ /* 0x000fce00078e00ff */
[----:B0123--:R-:W-:Y:S05]  /*1fb90*/  WARPSYNC.COLLECTIVE R15, `(.L_x_1117) ;  /* 0x000000000f087348 */ /* 0x00ffea0003c00000 */
[----:B------:R4:W0:Y:S02]  /*1fba0*/  SHFL.IDX P6, R14, R13, R12, R11 ;  /* 0x0000000c0d0e7389 */ /* 0x00082400000c000b */
[----:B01234-:R-:W-:Y:S01]  /*1fbb0*/  ENDCOLLECTIVE ;  /* 0x000000000000791b */ /* 0x01ffe20003800000 */
.L_x_1117:
[----:B------:R-:W-:Y:S05]  /*1fbc0*/  BSYNC B0 ;  /* 0x0000000000007941 */ /* 0x000fea0003800000 */
.L_x_1116:
[----:B------:R-:W-:Y:S01]  /*1fbd0*/  IMAD.MOV.U32 R16, RZ, RZ, R14 ;  /* 0x000000ffff107224 */ /* 0x000fe200078e000e */
[----:B------:R-:W-:Y:S06]  /*1fbe0*/  BRA `(.L_x_905) ;  /* 0xffffffa400987947 */ /* 0x000fec000383ffff */
.L_x_910:
[----:B0-----:R0:W1:Y:S02]  /*1fbf0*/  SYNCS.PHASECHK.TRANS64.TRYWAIT P0, [R5+URZ+0x22820], R0 ;  /* 0x02282000050075a7 */ /* 0x001064000800017f */
[----:B-1----:R-:W-:Y:S05]  /*1fc00*/  @!P0 NANOSLEEP.SYNCS 0x989680 ;  /* 0x009896800000895d */ /* 0x002fea0003900000 */
[----:B------:R-:W1:Y:S02]  /*1fc10*/  @!P0 SYNCS.PHASECHK.TRANS64 P0, [R5+URZ+0x22820], R0 ;  /* 0x02282000050085a7 */ /* 0x000e64000800007f */
[----:B-1----:R-:W-:Y:S05]  /*1fc20*/  @!P0 BRA `(.L_x_910) ;  /* 0xfffffffc00f08947 */ /* 0x002fea000383ffff */
[----:B------:R-:W-:Y:S05]  /*1fc30*/  BRA `(.L_x_1118) ;  /* 0xffffffa800f07947 */ /* 0x000fea000383ffff */
.L_x_911:
[----:B------:R-:W1:Y:S01]  /*1fc40*/  S2R R2, SR_TID.X ;  /* 0x0000000000027919 */ /* 0x000e620000002100 */
[----:B------:R-:W-:Y:S01]  /*1fc50*/  BSSY B0, `(.L_x_1119) ;  /* 0x000000a000007945 */ /* 0x000fe20003800000 */
[----:B------:R-:W-:Y:S02]  /*1fc60*/  IMAD.MOV.U32 R12, RZ, RZ, RZ ;  /* 0x000000ffff0c7224 */ /* 0x000fe400078e00ff */
[----:B------:R-:W-:Y:S02]  /*1fc70*/  IMAD.MOV.U32 R11, RZ, RZ, 0x1f ;  /* 0x0000001fff0b7424 */ /* 0x000fe400078e00ff */
[----:B------:R-:W-:Y:S01]  /*1fc80*/  IMAD.MOV.U32 R15, RZ, RZ, -0x1 ;  /* 0xffffffffff0f7424 */ /* 0x000fe200078e00ff */
[----:B-1----:R-:W-:-:S04]  /*1fc90*/  SHF.R.U32.HI R2, RZ, 0x5, R2 ;  /* 0x00000005ff027819 */ /* 0x002fc80000011602 */
[----:B------:R-:W-:-:S05]  /*1fca0*/  LOP3.LUT R2, R2, 0x3, RZ, 0xc0, !PT ;  /* 0x0000000302027812 */ /* 0x000fca00078ec0ff */
[----:B------:R-:W-:-:S07]  /*1fcb0*/  IMAD.MOV.U32 R13, RZ, RZ, R2 ;  /* 0x000000ffff0d7224 */ /* 0x000fce00078e0002 */
[----:B0--34-:R-:W-:Y:S05]  /*1fcc0*/  WARPSYNC.COLLECTIVE R15, `(.L_x_1120) ;  /* 0x000000000f087348 */ /* 0x019fea0003c00000 */
[----:B------:R1:W2:Y:S02]  /*1fcd0*/  SHFL.IDX P6, R14, R13, R12, R11 ;  /* 0x0000000c0d0e7389 */ /* 0x0002a400000c000b */
[----:B01234-:R-:W-:Y:S01]  /*1fce0*/  ENDCOLLECTIVE ;  /* 0x000000000000791b */ /* 0x01ffe20003800000 */
.L_x_1120:
[----:B------:R-:W-:Y:S05]  /*1fcf0*/  BSYNC B0 ;  /* 0x0000000000007941 */ /* 0x000fea0003800000 */
.L_x_1119:
[----:B------:R-:W-:Y:S05]  /*1fd00*/  BRA `(.L_x_1121) ;  /* 0xffffffa800d87947 */ /* 0x000fea000383ffff */
.L_x_912:
[----:B------:R-:W-:Y:S01]  /*1fd10*/  BSSY B0, `(.L_x_1122) ;  /* 0x0000006000007945 */ /* 0x000fe20003800000 */
[----:B------:R-:W-:-:S07]  /*1fd20*/  IMAD.MOV.U32 R15, RZ, RZ, -0x1 ;  /* 0xffffffffff0f7424 */ /* 0x000fce00078e00ff */
[----:B0--34-:R-:W-:Y:S05]  /*1fd30*/  WARPSYNC.COLLECTIVE R15, `(.L_x_1123) ;  /* 0x000000000f0c7348 */ /* 0x019fea0003c00000 */
[----:B------:R-:W-:Y:S02]  /*1fd40*/  ELECT P6, UR62, PT ;  /* 0x00000000003e782f */ /* 0x000fe400038c0000 */
[----:B------:R-:W-:Y:S01]  /*1fd50*/  MOV R14, UR62 ;  /* 0x0000003e000e7c02 */ /* 0x000fe20008000f00 */
[----:B0--34-:R-:W-:Y:S10]  /*1fd60*/  ENDCOLLECTIVE ;  /* 0x000000000000791b */ /* 0x019ff40003800000 */
.L_x_1123:
[----:B------:R-:W-:Y:S05]  /*1fd70*/  BSYNC B0 ;  /* 0x0000000000007941 */ /* 0x000fea0003800000 */
.L_x_1122:
[----:B------:R-:W-:Y:S05]  /*1fd80*/  BRA `(.L_x_1124) ;  /* 0xffffffa800cc7947 */ /* 0x000fea000383ffff */
.L_x_914:
[----:B0-----:R0:W1:Y:S02]  /*1fd90*/  SYNCS.PHASECHK.TRANS64.TRYWAIT P1, [R3+URZ+0x22840], R2 ;  /* 0x02284002030075a7 */ /* 0x001064000802017f */
[----:B-1----:R-:W-:Y:S05]  /*1fda0*/  @!P1 NANOSLEEP.SYNCS 0x989680 ;  /* 0x009896800000995d */ /* 0x002fea0003900000 */
[----:B------:R-:W1:Y:S02]  /*1fdb0*/  @!P1 SYNCS.PHASECHK.TRANS64 P1, [R3+URZ+0x22840], R2 ;  /* 0x02284002030095a7 */ /* 0x000e64000802007f */
[----:B-1----:R-:W-:Y:S05]  /*1fdc0*/  @!P1 BRA `(.L_x_914) ;  /* 0xfffffffc00f09947 */ /* 0x002fea000383ffff */
[----:B------:R-:W-:Y:S05]  /*1fdd0*/  BRA `(.L_x_1125) ;  /* 0xffffffa800e87947 */ /* 0x000fea000383ffff */
.L_x_916:
[----:B-1----:R1:W2:Y:S02]  /*1fde0*/  SYNCS.PHASECHK.TRANS64.TRYWAIT P1, [R5+URZ+0x22840], R0 ;  /* 0x02284000050075a7 */ /* 0x0022a4000802017f */
[----:B--2---:R-:W-:Y:S05]  /*1fdf0*/  @!P1 NANOSLEEP.SYNCS 0x989680 ;  /* 0x009896800000995d */ /* 0x004fea0003900000 */
[----:B------:R-:W2:Y:S02]  /*1fe00*/  @!P1 SYNCS.PHASECHK.TRANS64 P1, [R5+URZ+0x22840], R0 ;  /* 0x02284000050095a7 */ /* 0x000ea4000802007f */
[----:B--2---:R-:W-:Y:S05]  /*1fe10*/  @!P1 BRA `(.L_x_916) ;  /* 0xfffffffc00f09947 */ /* 0x004fea000383ffff */
[----:B------:R-:W-:Y:S05]  /*1fe20*/  BRA `(.L_x_1126) ;  /* 0xffffffa800f47947 */ /* 0x000fea000383ffff */
.L_x_918:
[----:B--2---:R2:W0:Y:S02]  /*1fe30*/  SYNCS.PHASECHK.TRANS64.TRYWAIT P1, [R3+URZ+0x22860], R2 ;  /* 0x02286002030075a7 */ /* 0x004424000802017f */
[----:B0-----:R-:W-:Y:S05]  /*1fe40*/  @!P1 NANOSLEEP.SYNCS 0x989680 ;  /* 0x009896800000995d */ /* 0x001fea0003900000 */
[----:B------:R-:W0:Y:S02]  /*1fe50*/  @!P1 SYNCS.PHASECHK.TRANS64 P1, [R3+URZ+0x22860], R2 ;  /* 0x02286002030095a7 */ /* 0x000e24000802007f */
[----:B0-----:R-:W-:Y:S05]  /*1fe60*/  @!P1 BRA `(.L_x_918) ;  /* 0xfffffffc00f09947 */ /* 0x001fea000383ffff */
[----:B------:R-:W-:Y:S05]  /*1fe70*/  BRA `(.L_x_1127) ;  /* 0xffffffa800f07947 */ /* 0x000fea000383ffff */
.L_x_1128:
        /* <DEDUP_REMOVED lines=16> */
.L_x_6559:


//--------------------- .text._ZN7cutlass13device_kernelIN5flash11enable_sm90INS1_16FlashAttnFwdSm90INS1_25CollectiveMainloopFwdSm90ILi2EN4cute5tupleIJNS5_1CILi1EEES8_S8_EEENS6_IJNS7_ILi128EEENS7_ILi96EEENS7_ILi64EEEEEELi256ENS_6half_tEfNS_4arch4Sm90ELb0ELb0ELb1ELb1ELb1ELb0ELb1ELb1ELb0ELb1ELb1ELb0EEENS1_21CollectiveEpilogueFwdINS6_IJSA_NS7_ILi256EEESB_EEES9_SE_SG_Li256ELb1ELb1ELb1ELb0EEENS1_36VarlenDynamicPersistentTileSchedulerILi128ELi96ELi256ELi128ELb1ELb1ELb1ELb0ELb1ELb1EEEEEEEEEvNT_6ParamsE --------------------------
	.section	.text._ZN7cutlass13device_kernelIN5flash11enable_sm90INS1_16FlashAttnFwdSm90INS1_25CollectiveMainloopFwdSm90ILi2EN4cute5tupleIJNS5_1CILi1EEES8_S8_EEENS6_IJNS7_ILi128EEENS7_ILi96EEENS7_ILi64EEEEEELi256ENS_6half_tEfNS_4arch4Sm90ELb0ELb0ELb1ELb1ELb1ELb0ELb1ELb1ELb0ELb1ELb1ELb0EEENS1_21CollectiveEpilogueFwdINS6_IJSA_NS7_ILi256EEESB_EEES9_SE_SG_Li256ELb1ELb1ELb1ELb0EEENS1_36VarlenDynamicPersistentTileSchedulerILi128ELi96ELi256ELi128ELb1ELb1ELb1ELb0ELb1ELb1EEEEEEEEEvNT_6ParamsE,"ax",@progbits
	.align	128
.text._ZN7cutlass13device_kernelIN5flash11enable_sm90INS1_16FlashAttnFwdSm90INS1_25CollectiveMainloopFwdSm90ILi2EN4cute5tupleIJNS5_1CILi1EEES8_S8_EEENS6_IJNS7_ILi128EEENS7_ILi96EEENS7_ILi64EEEEEELi256ENS_6half_tEfNS_4arch4Sm90ELb0ELb0ELb1ELb1ELb1ELb0ELb1ELb1ELb0ELb1ELb1ELb0EEENS1_21CollectiveEpilogueFwdINS6_IJSA_NS7_ILi256EEESB_EEES9_SE_SG_Li256ELb1ELb1ELb1ELb0EEENS1_36VarlenDynamicPersistentTileSchedulerILi128ELi96ELi256ELi128ELb1ELb1ELb1ELb0ELb1ELb1EEEEEEEEEvNT_6ParamsE:
        .type           _ZN7cutlass13device_kernelIN5flash11enable_sm90INS1_16FlashAttnFwdSm90INS1_25CollectiveMainloopFwdSm90ILi2EN4cute5tupleIJNS5_1CILi1EEES8_S8_EEENS6_IJNS7_ILi128EEENS7_ILi96EEENS7_ILi64EEEEEELi256ENS_6half_tEfNS_4arch4Sm90ELb0ELb0ELb1ELb1ELb1ELb0ELb1ELb1ELb0ELb1ELb1ELb0EEENS1_21CollectiveEpilogueFwdINS6_IJSA_NS7_ILi256EEESB_EEES9_SE_SG_Li256ELb1ELb1ELb1ELb0EEENS1_36VarlenDynamicPersistentTileSchedulerILi128ELi96ELi256ELi128ELb1ELb1ELb1ELb0ELb1ELb1EEEEEEEEEvNT_6ParamsE,@function
        .size           _ZN7cutlass13device_kernelIN5flash11enable_sm90INS1_16FlashAttnFwdSm90INS1_25CollectiveMainloopFwdSm90ILi2EN4cute5tupleIJNS5_1CILi1EEES8_S8_EEENS6_IJNS7_ILi128EEENS7_ILi96EEENS7_ILi64EEEEEELi256ENS_6half_tEfNS_4arch4Sm90ELb0ELb0ELb1ELb1ELb1ELb0ELb1ELb1ELb0ELb1ELb1ELb0EEENS1_21CollectiveEpilogueFwdINS6_IJSA_NS7_ILi256EEESB_EEES9_SE_SG_Li256ELb1ELb1ELb1ELb0EEENS1_36VarlenDynamicPersistentTileSchedulerILi128ELi96ELi256ELi128ELb1ELb1ELb1ELb0ELb1ELb1EEEEEEEEEvNT_6ParamsE,(.L_x_6560 - _ZN7cutlass13device_kernelIN5flash11enable_sm90INS1_16FlashAttnFwdSm90INS1_25CollectiveMainloopFwdSm90ILi2EN4cute5tupleIJNS5_1CILi1EEES8_S8_EEENS6_IJNS7_ILi128EEENS7_ILi96EEENS7_ILi64EEEEEELi256ENS_6half_tEfNS_4arch4Sm90ELb0ELb0ELb1ELb1ELb1ELb0ELb1ELb1ELb0ELb1ELb1ELb0EEENS1_21CollectiveEpilogueFwdINS6_IJSA_NS7_ILi256EEESB_EEES9_SE_SG_Li256ELb1ELb1ELb1ELb0EEENS1_36VarlenDynamicPersistentTileSchedulerILi128ELi96ELi256ELi128ELb1ELb1ELb1ELb0ELb1ELb1EEEEEEEEEvNT_6ParamsE)
        .other          _ZN7cutlass13device_kernelIN5flash11enable_sm90INS1_16FlashAttnFwdSm90INS1_25CollectiveMainloopFwdSm90ILi2EN4cute5tupleIJNS5_1CILi1EEES8_S8_EEENS6_IJNS7_ILi128EEENS7_ILi96EEENS7_ILi64EEEEEELi256ENS_6half_tEfNS_4arch4Sm90ELb0ELb0ELb1ELb1ELb1ELb0ELb1ELb1ELb0ELb1ELb1ELb0EEENS1_21CollectiveEpilogueFwdINS6_IJSA_NS7_ILi256EEESB_EEES9_SE_SG_Li256ELb1ELb1ELb1ELb0EEENS1_36VarlenDynamicPersistentTileSchedulerILi128ELi96ELi256ELi128ELb1ELb1ELb1ELb0ELb1ELb1EEEEEEEEEvNT_6ParamsE,@"STO_CUDA_ENTRY STV_DEFAULT"
_ZN7cutlass13device_kernelIN5flash11enable_sm90INS1_16FlashAttnFwdSm90INS1_25CollectiveMainloopFwdSm90ILi2EN4cute5tupleIJNS5_1CILi1EEES8_S8_EEENS6_IJNS7_ILi128EEENS7_ILi96EEENS7_ILi64EEEEEELi256ENS_6half_tEfNS_4arch4Sm90ELb0ELb0ELb1ELb1ELb1ELb0ELb1ELb1ELb0ELb1ELb1ELb0EEENS1_21CollectiveEpilogueFwdINS6_IJSA_NS7_ILi256EEESB_EEES9_SE_SG_Li256ELb1ELb1ELb1ELb0EEENS1_36VarlenDynamicPersistentTileSchedulerILi128ELi96ELi256ELi128ELb1ELb1ELb1ELb0ELb1ELb1EEEEEEEEEvNT_6ParamsE:
        /* <DEDUP_REMOVED lines=47> */
.L_x_1129:
        /* <DEDUP_REMOVED lines=22> */
.L_x_1130:
        /* <DEDUP_REMOVED lines=18> */
.L_x_1131:
        /* <DEDUP_REMOVED lines=22> */
.L_x_1132:
        /* <DEDUP_REMOVED lines=23> */
.L_x_1133:
[----:B------:R-:W-:Y:S01]  /*0840*/  UISETP.NE.AND UP0, UPT, UR9, URZ, UPT ;  /* 0x0000003f0900728c */ /* 0x000fe2000bf05270 */
[----:B------:R-:W-:Y:S01]  /*0850*/  NOP ;  /* 0x0000000000007918 */ /* 0x000fe20000000000 */
[----:B0-----:R-:W-:Y:S01]  /*0860*/  UMOV UR4, 0x1 ;  /* 0x0000000100047882 */ /* 0x001fe20000000000 */
[----:B------:R-:W-:Y:S01]  /*0870*/  ULDC.64 UR36, c[0x0][0x208] ;  /* 0x0000820000247ab9 */ /* 0x000fe20000000a00 */
[----:B------:R-:W-:Y:S01]  /*0880*/  USEL UR4, UR4, 0x2, !UP0 ;  /* 0x0000000204047887 */ /* 0x000fe2000c000000 */
[----:B-1234-:R-:W-:Y:S01]  /*0890*/  BAR.SYNC.DEFER_BLOCKING 0x0 ;  /* 0x0000000000007b1d */ /* 0x01efe20000010000 */
[----:B------:R-:W-:-:S04]  /*08a0*/  PLOP3.LUT P0, PT, PT, PT, UP0, 0x80, 0x0 ;  /* 0x000000000000781c */ /* 0x000fc80003f0f008 */
[----:B------:R-:W-:-:S05]  /*08b0*/  IMAD.U32 R3, RZ, RZ, UR4 ;  /* 0x00000004ff037e24 */ /* 0x000fca000f8e00ff */
[----:B------:R0:W-:Y:S04]  /*08c0*/  STL [R1+0x38], R3 ;  /* 0x0000380301007387 */ /* 0x0001e80000100800 */
[----:B------:R-:W-:Y:S05]  /*08d0*/  @!P0 BRA `(.L_x_1134) ;  /* 0x000000b800e48947 */ /* 0x000fea0003800000 */
.L_x_1135:
[----:B------:R-:W-:-:S08]  /*08e0*/  NOP ;  /* 0x0000000000007918 */ /* 0x000fd00000000000 */
[----:B------:R-:W1:Y:S02]  /*08f0*/  USETMAXREG.TRY_ALLOC.CTAPOOL UP0, 0xe8 ;  /* 0x000000e8000079c8 */ /* 0x000e640008000600 */
[----:B-1----:R-:W-:-:S13]  /*0900*/  PLOP3.LUT P0, PT, PT, PT, UP0, 0x80, 0x0 ;  /* 0x000000000000781c */ /* 0x002fda0003f0f008 */
[----:B------:R-:W-:Y:S05]  /*0910*/  @!P0 BRA `(.L_x_1135) ;  /* 0xfffffffc00f08947 */ /* 0x000fea000383ffff */
[----:B------:R-:W-:Y:S01]  /*0920*/  SHF.R.U32.HI R2, RZ, 0x7, R0 ;  /* 0x00000007ff027819 */ /* 0x000fe20000011600 */
[----:B------:R-:W1:Y:S08]  /*0930*/  S2UR UR5, SR_CgaCtaId ;  /* 0x00000000000579c3 */ /* 0x000e700000008800 */
[----:B------:R-:W-:Y:S06]  /*0940*/  BAR.ARV 0x8, 0x180 ;  /* 0x0206000000007b1d */ /* 0x000fec0000002000 */
[----:B------:R-:W-:Y:S01]  /*0950*/  ISETP.NE.AND P0, PT, R2, 0x1, PT ;  /* 0x000000010200780c */ /* 0x000fe20003f05270 */
[----:B------:R-:W-:-:S12]  /*0960*/  UMOV UR4, 0x400 ;  /* 0x0000040000047882 */ /* 0x000fd80000000000 */
[----:B------:R-:W-:Y:S06]  /*0970*/  @!P0 BAR.ARV 0x9, 0x100 ;  /* 0x0244000000008b1d */ /* 0x000fec0000002000 */
[----:B-1----:R-:W-:Y:S02]  /*0980*/  ULEA UR4, UR5, UR4, 0x18 ;  /* 0x0000000405047291 */ /* 0x002fe4000f8ec03f */
[----:B------:R-:W-:Y:S07]  /*0990*/  BAR.SYNC.DEFER_BLOCKING 0x5, 0x180 ;  /* 0x0146000000007b1d */ /* 0x000fee0000010000 */
[----:B------:R-:W1:Y:S01]  /*09a0*/  LDS.128 R12, [UR4+0x324d0] ;  /* 0x0324d004ff0c7984 */ /* 0x000e620008000c00 */
[----:B------:R-:W-:Y:S01]  /*09b0*/  ULDC UR4, c[0x0][0xd3c] ;  /* 0x00034f0000047ab9 */ /* 0x000fe20000000800 */
[----:B------:R-:W-:Y:S06]  /*09c0*/  BAR.ARV 0x4, 0x180 ;  /* 0x0106000000007b1d */ /* 0x000fec0000002000 */
[----:B-1----:R-:W-:-:S13]  /*09d0*/  ISETP.GE.AND P0, PT, R15, UR4, PT ;  /* 0x000000040f007c0c */ /* 0x002fda000bf06270 */
[----:B------:R-:W-:Y:S05]  /*09e0*/  @P0 EXIT ;  /* 0x000000000000094d */ /* 0x000fea0003800000 */
[----:B------:R-:W2:Y:S01]  /*09f0*/  LDL R2, [R1+0x38] ;  /* 0x0000380001027983 */ /* 0x000ea20000100800 */
[----:B------:R-:W-:Y:S01]  /*0a00*/  VIADD R0, R0, 0xffffff80 ;  /* 0xffffff8000007836 */ /* 0x000fe20000000000 */
[----:B------:R-:W-:Y:S01]  /*0a10*/  R2UR UR4, R13 ;  /* 0x000000000d0472ca */ /* 0x000fe200000e0000 */
[----:B------:R-:W-:Y:S01]  /*0a20*/  UMOV UR39, URZ ;  /* 0x0000003f00277c82 */ /* 0x000fe20008000000 */
[----:B------:R-:W-:Y:S01]  /*0a30*/  R2UR UR5, R15 ;  /* 0x000000000f0572ca */ /* 0x000fe200000e0000 */
[----:B------:R-:W-:Y:S01]  /*0a40*/  UMOV UR38, URZ ;  /* 0x0000003f00267c82 */ /* 0x000fe20008000000 */
[----:B0-----:R-:W-:-:S04]  /*0a50*/  SHF.R.S32.HI R3, RZ, 0x1f, R0 ;  /* 0x0000001fff037819 */ /* 0x001fc80000011400 */
[CC--:B------:R-:W-:Y:S02]  /*0a60*/  LEA.HI R4, R3.reuse, R0.reuse, RZ, 0x4 ;  /* 0x0000000003047211 */ /* 0x0c0fe400078f20ff */
[----:B------:R-:W-:-:S04]  /*0a70*/  LEA.HI R7, R3, R0, RZ, 0x2 ;  /* 0x0000000003077211 */ /* 0x000fc800078f10ff */
[----:B------:R-:W-:Y:S02]  /*0a80*/  LOP3.LUT R11, R7, 0xfffffffc, RZ, 0xc0, !PT ;  /* 0xfffffffc070b7812 */ /* 0x000fe400078ec0ff */
[----:B------:R-:W-:-:S03]  /*0a90*/  SHF.R.S32.HI R7, RZ, 0x4, R4 ;  /* 0x00000004ff077819 */ /* 0x000fc60000011404 */
[----:B------:R-:W-:Y:S01]  /*0aa0*/  IMAD.IADD R12, R0, 0x1, -R11 ;  /* 0x00000001000c7824 */ /* 0x000fe200078e0a0b */
[----:B--2---:R-:W-:Y:S02]  /*0ab0*/  R2UR UR6, R2 ;  /* 0x00000000020672ca */ /* 0x004fe400000e0000 */
[----:B------:R-:W-:-:S04]  /*0ac0*/  LEA.HI R2, R3, R0, RZ, 0x7 ;  /* 0x0000000003027211 */ /* 0x000fc800078f38ff */
[----:B------:R-:W-:-:S05]  /*0ad0*/  LOP3.LUT R5, R2, 0xffffff80, RZ, 0xc0, !PT ;  /* 0xffffff8002057812 */ /* 0x000fca00078ec0ff */
[----:B------:R-:W-:Y:S01]  /*0ae0*/  IMAD.IADD R16, R0, 0x1, -R5 ;  /* 0x0000000100107824 */ /* 0x000fe200078e0a05 */
[----:B------:R-:W-:Y:S01]  /*0af0*/  LEA.HI R5, R3, R0, RZ, 0x5 ;  /* 0x0000000003057211 */ /* 0x000fe200078f28ff */
[----:B------:R-:W-:Y:S01]  /*0b00*/  ULOP3.LUT UR6, UR6, 0x1, URZ, 0xfc, !UPT ;  /* 0x0000000106067892 */ /* 0x000fe2000f8efc3f */
[C---:B------:R-:W-:Y:S02]  /*0b10*/  LOP3.LUT R3, R4.reuse, 0x3fffff0, RZ, 0xc0, !PT ;  /* 0x03fffff004037812 */ /* 0x040fe400078ec0ff */
[----:B------:R-:W-:Y:S01]  /*0b20*/  SHF.R.S32.HI R8, RZ, 0x1f, R16 ;  /* 0x0000001fff087819 */ /* 0x000fe20000011410 */
[----:B------:R-:W-:Y:S01]  /*0b30*/  IMAD.SHL.U32 R6, R5, 0x20, RZ ;  /* 0x0000002005067824 */ /* 0x000fe200078e00ff */
[----:B------:R-:W-:Y:S01]  /*0b40*/  LEA.HI R4, R4, R7, RZ, 0x1 ;  /* 0x0000000704047211 */ /* 0x000fe200078f08ff */
[----:B------:R-:W-:Y:S01]  /*0b50*/  IMAD.IADD R5, R0, 0x1, -R3 ;  /* 0x0000000100057824 */ /* 0x000fe200078e0a03 */
[CC--:B------:R-:W-:Y:S01]  /*0b60*/  LEA.HI R9, R8.reuse, R16.reuse, RZ, 0x2 ;  /* 0x0000001008097211 */ /* 0x0c0fe200078f10ff */
[----:B------:R-:W-:Y:S01]  /*0b70*/  STL [R1+0x20], R16 ;  /* 0x0000201001007387 */ /* 0x000fe20000100800 */
[----:B------:R-:W-:-:S02]  /*0b80*/  LEA.HI R8, R8, R16, RZ, 0x5 ;  /* 0x0000001008087211 */ /* 0x000fc400078f28ff */
[--C-:B------:R-:W-:Y:S02]  /*0b90*/  SHF.R.S32.HI R10, RZ, 0x2, R9.reuse ;  /* 0x00000002ff0a7819 */ /* 0x100fe40000011409 */
[----:B------:R-:W-:Y:S02]  /*0ba0*/  SHF.R.S32.HI R3, RZ, 0x1f, R9 ;  /* 0x0000001fff037819 */ /* 0x000fe40000011409 */
[----:B------:R-:W-:Y:S02]  /*0bb0*/  LOP3.LUT R6, R6, 0xfffffc00, RZ, 0xc0, !PT ;  /* 0xfffffc0006067812 */ /* 0x000fe400078ec0ff */
[----:B------:R-:W-:Y:S02]  /*0bc0*/  LEA.HI R0, R3, R10, RZ, 0x3 ;  /* 0x0000000a03007211 */ /* 0x000fe400078f18ff */
[----:B------:R-:W-:Y:S01]  /*0bd0*/  SHF.R.S32.HI R3, RZ, 0x7, R2 ;  /* 0x00000007ff037819 */ /* 0x000fe20000011402 */
[----:B------:R-:W-:Y:S01]  /*0be0*/  IMAD R5, R5, 0x40, R6 ;  /* 0x0000004005057824 */ /* 0x000fe200078e0206 */
[----:B------:R-:W-:Y:S01]  /*0bf0*/  LOP3.LUT R11, R0, 0xfffffff8, RZ, 0xc0, !PT ;  /* 0xfffffff8000b7812 */ /* 0x000fe200078ec0ff */
[----:B------:R-:W-:Y:S01]  /*0c00*/  IMAD.MOV.U32 R6, RZ, RZ, R14 ;  /* 0x000000ffff067224 */ /* 0x000fe200078e000e */
[----:B------:R-:W-:-:S02]  /*0c10*/  LEA.HI R2, R2, R3, RZ, 0x1 ;  /* 0x0000000302027211 */ /* 0x000fc400078f08ff */
[----:B------:R-:W-:Y:S01]  /*0c20*/  LOP3.LUT R4, R4, 0x1ffffffe, RZ, 0xc0, !PT ;  /* 0x1ffffffe04047812 */ /* 0x000fe200078ec0ff */
[----:B------:R-:W-:Y:S01]  /*0c30*/  IMAD.IADD R11, R10, 0x1, -R11 ;  /* 0x000000010a0b7824 */ /* 0x000fe200078e0a0b */
[----:B------:R-:W-:Y:S02]  /*0c40*/  LOP3.LUT R2, R2, 0x3fffffe, RZ, 0xc0, !PT ;  /* 0x03fffffe02027812 */ /* 0x000fe400078ec0ff */
[----:B------:R-:W-:Y:S01]  /*0c50*/  SHF.R.S32.HI R8, RZ, 0x5, R8 ;  /* 0x00000005ff087819 */ /* 0x000fe20000011408 */
[----:B------:R-:W-:Y:S01]  /*0c60*/  IMAD.IADD R4, R7, 0x1, -R4 ;  /* 0x0000000107047824 */ /* 0x000fe200078e0a04 */
[----:B------:R-:W-:Y:S01]  /*0c70*/  LEA.HI R0, R12, R12, RZ, 0x1 ;  /* 0x0000000c0c007211 */ /* 0x000fe200078f08ff */
[----:B------:R-:W-:Y:S01]  /*0c80*/  IMAD.IADD R2, R3, 0x1, -R2 ;  /* 0x0000000103027824 */ /* 0x000fe200078e0a02 */
[----:B------:R-:W-:Y:S01]  /*0c90*/  LOP3.LUT R9, R9, 0x7ffffffc, RZ, 0xc0, !PT ;  /* 0x7ffffffc09097812 */ /* 0x000fe200078ec0ff */
[----:B------:R-:W-:Y:S01]  /*0ca0*/  IMAD R11, R8, 0x10, R11 ;  /* 0x00000010080b7824 */ /* 0x000fe200078e020b */
[----:B------:R-:W-:Y:S01]  /*0cb0*/  LOP3.LUT R3, R0, 0x1ffffffe, RZ, 0xc0, !PT ;  /* 0x1ffffffe00037812 */ /* 0x000fe200078ec0ff */
[----:B------:R-:W-:-:S02]  /*0cc0*/  IMAD R4, R4, 0x8, R5 ;  /* 0x0000000804047824 */ /* 0x000fc400078e0205 */
[----:B------:R-:W-:Y:S02]  /*0cd0*/  IMAD R0, R2, 0x40, R11 ;  /* 0x0000004002007824 */ /* 0x000fe400078e020b */
[----:B------:R-:W-:Y:S01]  /*0ce0*/  IMAD.IADD R3, R12, 0x1, -R3 ;  /* 0x000000010c037824 */ /* 0x000fe200078e0a03 */
[----:B------:R-:W-:Y:S01]  /*0cf0*/  STL [R1+0x30], R4 ;  /* 0x0000300401007387 */ /* 0x000fe20000100800 */
[----:B------:R-:W-:Y:S01]  /*0d00*/  IMAD.U32 R2, RZ, RZ, UR6 ;  /* 0x00000006ff027e24 */ /* 0x000fe2000f8e00ff */
[----:B------:R-:W-:Y:S01]  /*0d10*/  UMOV UR6, URZ ;  /* 0x0000003f00067c82 */ /* 0x000fe20008000000 */
[----:B------:R-:W-:Y:S01]  /*0d20*/  IMAD.IADD R9, R16, 0x1, -R9 ;  /* 0x0000000110097824 */ /* 0x000fe200078e0a09 */
[----:B------:R0:W-:Y:S03]  /*0d30*/  STL [R1+0x28], R0 ;  /* 0x0000280001007387 */ /* 0x0001e60000100800 */
[----:B------:R-:W-:Y:S01]  /*0d40*/  IMAD.SHL.U32 R23, R9, 0x2, RZ ;  /* 0x0000000209177824 */ /* 0x000fe200078e00ff */
[----:B------:R1:W-:Y:S03]  /*0d50*/  STL [R1+0x34], R2 ;  /* 0x0000340201007387 */ /* 0x0003e60000100800 */
[----:B------:R-:W-:-:S02]  /*0d60*/  VIADD R10, R23, 0x8 ;  /* 0x00000008170a7836 */ /* 0x000fc40000000000 */
[----:B------:R-:W-:Y:S02]  /*0d70*/  VIADD R8, R23, 0x10 ;  /* 0x0000001017087836 */ /* 0x000fe40000000000 */
        /* <DEDUP_REMOVED lines=8> */
[C---:B-1----:R-:W-:Y:S01]  /*0e00*/  VIADD R2, R23.reuse, 0x30 ;  /* 0x0000003017027836 */ /* 0x042fe20000000000 */
[----:B------:R-:W-:Y:S01]  /*0e10*/  SHF.R.S32.HI R8, RZ, 0x1f, R5 ;  /* 0x0000001fff087819 */ /* 0x000fe20000011405 */
[C---:B------:R-:W-:Y:S01]  /*0e20*/  VIADD R229, R23.reuse, 0x38 ;  /* 0x0000003817e57836 */ /* 0x040fe20000000000 */
[----:B------:R-:W-:Y:S01]  /*0e30*/  SHF.R.S32.HI R7, RZ, 0x1f, R4 ;  /* 0x0000001fff077819 */ /* 0x000fe20000011404 */
[C---:B------:R-:W-:Y:S01]  /*0e40*/  VIADD R228, R23.reuse, 0x40 ;  /* 0x0000004017e47836 */ /* 0x040fe20000000000 */
[----:B------:R-:W-:Y:S01]  /*0e50*/  SHF.R.S32.HI R5, RZ, 0x1f, R2 ;  /* 0x0000001fff057819 */ /* 0x000fe20000011402 */
[C---:B------:R-:W-:Y:S01]  /*0e60*/  VIADD R227, R23.reuse, 0x48 ;  /* 0x0000004817e37836 */ /* 0x040fe20000000000 */
[----:B------:R-:W-:Y:S01]  /*0e70*/  SHF.R.S32.HI R4, RZ, 0x1f, R229 ;  /* 0x0000001fff047819 */ /* 0x000fe200000114e5 */
[----:B0-----:R-:W-:Y:S01]  /*0e80*/  IMAD.U32 R0, RZ, RZ, UR6 ;  /* 0x00000006ff007e24 */ /* 0x001fe2000f8e00ff */
        /* <DEDUP_REMOVED lines=38> */
.L_x_1186:
[----:B------:R-:W-:Y:S01]  /*10f0*/  ULDC.64 UR6, c[0x0][0xd88] ;  /* 0x0003620000067ab9 */ /* 0x000fe20000000a00 */
[----:B01----:R-:W0:Y:S01]  /*1100*/  LDC.64 R4, c[0x0][0x418] ;  /* 0x00010600ff047b82 */ /* 0x003e220000000a00 */
[----:B------:R-:W-:-:S06]  /*1110*/  UIMAD.WIDE UR6, UR5, 0x4, UR6 ;  /* 0x00000004050678a5 */ /* 0x000fcc000f8e0206 */
[----:B------:R-:W-:Y:S01]  /*1120*/  IMAD.U32 R200, RZ, RZ, UR6 ;  /* 0x00000006ffc87e24 */ /* 0x000fe2000f8e00ff */
[----:B------:R-:W1:Y:S01]  /*1130*/  LDC R0, c[0x0][0x424] ;  /* 0x00010900ff007b82 */ /* 0x000e620000000800 */
[----:B------:R-:W-:Y:S01]  /*1140*/  IMAD.U32 R201, RZ, RZ, UR7 ;  /* 0x00000007ffc97e24 */ /* 0x000fe2000f8e00ff */
[----:B------:R-:W-:-:S04]  /*1150*/  ULDC.64 UR6, c[0x0][0xb20] ;  /* 0x0002c80000067ab9 */ /* 0x000fc80000000a00 */
[----:B--2---:R-:W2:Y:S01]  /*1160*/  LDG.E R200, desc[UR36][R200.64] ;  /* 0x00000024c8c87981 */ /* 0x004ea2000c1e1900 */
[----:B------:R-:W-:Y:S01]  /*1170*/  ISETP.NE.U32.AND P0, PT, RZ, UR6, PT ;  /* 0x00000006ff007c0c */ /* 0x000fe2000bf05070 */
[----:B---34-:R-:W3:Y:S01]  /*1180*/  LDC R9, c[0x0][0x2f0] ;  /* 0x0000bc00ff097b82 */ /* 0x018ee20000000800 */
[----:B------:R-:W-:Y:S02]  /*1190*/  IMAD.MOV.U32 R7, RZ, RZ, RZ ;  /* 0x000000ffff077224 */ /* 0x000fe400078e00ff */
[----:B------:R-:W-:Y:S02]  /*11a0*/  ISETP.NE.AND.EX P0, PT, RZ, UR7, PT, P0 ;  /* 0x00000007ff007c0c */ /* 0x000fe4000bf05300 */
[----:B--2---:R-:W-:-:S11]  /*11b0*/  SHF.R.S32.HI R8, RZ, 0x1f, R200 ;  /* 0x0000001fff087819 */ /* 0x004fd600000114c8 */
[C---:B------:R-:W-:Y:S01]  /*11c0*/  @P0 LEA R2, P1, R200.reuse, UR6, 0x2 ;  /* 0x00000006c8020c11 */ /* 0x040fe2000f8210ff */
[----:B------:R2:W-:Y:S03]  /*11d0*/  STL [R1+0x14], R8 ;  /* 0x0000140801007387 */ /* 0x0005e60000100800 */
[----:B------:R-:W-:Y:S01]  /*11e0*/  @P0 LEA.HI.X R3, R200, UR7, R8, 0x2, P1 ;  /* 0x00000007c8030c11 */ /* 0x000fe200088f1408 */
[----:B------:R-:W-:Y:S02]  /*11f0*/  ULDC.64 UR6, c[0x0][0xb18] ;  /* 0x0002c60000067ab9 */ /* 0x000fe40000000a00 */
[----:B------:R-:W-:Y:S02]  /*1200*/  ISETP.NE.U32.AND P1, PT, RZ, UR6, PT ;  /* 0x00000006ff007c0c */ /* 0x000fe4000bf25070 */
[----:B------:R2:W5:Y:S01]  /*1210*/  @P0 LDG.E R7, desc[UR36][R2.64] ;  /* 0x0000002402070981 */ /* 0x000562000c1e1900 */
[----:B0-----:R-:W-:-:S02]  /*1220*/  ISETP.NE.U32.AND P0, PT, R4, RZ, PT ;  /* 0x000000ff0400720c */ /* 0x001fc40003f05070 */
[----:B------:R-:W-:Y:S02]  /*1230*/  ISETP.NE.AND.EX P1, PT, RZ, UR7, PT, P1 ;  /* 0x00000007ff007c0c */ /* 0x000fe4000bf25310 */
[----:B------:R-:W-:-:S04]  /*1240*/  ISETP.NE.AND.EX P0, PT, R5, RZ, PT, P0 ;  /* 0x000000ff0500720c */ /* 0x000fc80003f05300 */
[----:B-1----:R-:W-:-:S05]  /*1250*/  SEL R0, R0, 0x1, P0 ;  /* 0x0000000100007807 */ /* 0x002fca0000000000 */
[----:B---3--:R-:W-:Y:S02]  /*1260*/  IMAD R152, R0, R9, RZ ;  /* 0x0000000900987224 */ /* 0x008fe400078e02ff */
[----:B------:R-:W-:-:S04]  /*1270*/  @P1 LEA R4, P0, R200, UR6, 0x2 ;  /* 0x00000006c8041c11 */ /* 0x000fc8000f8010ff */
[----:B------:R-:W-:-:S05]  /*1280*/  @P1 LEA.HI.X R5, R200, UR7, R8, 0x2, P0 ;  /* 0x00000007c8051c11 */ /* 0x000fca00080f1408 */
[----:B------:R2:W5:Y:S01]  /*1290*/  @P1 LDG.E R152, desc[UR36][R4.64] ;  /* 0x0000002404981981 */ /* 0x000562000c1e1900 */
[----:B------:R-:W-:-:S05]  /*12a0*/  IMAD.U32 R0, RZ, RZ, UR4 ;  /* 0x00000004ff007e24 */ /* 0x000fca000f8e00ff */
[----:B------:R2:W-:Y:S01]  /*12b0*/  STL [R1+0x18], R0 ;  /* 0x0000180001007387 */ /* 0x0005e20000100800 */
[----:B------:R-:W-:Y:S05]  /*12c0*/  @P1 BRA `(.L_x_1136) ;  /* 0x0000000000241947 */ /* 0x000fea0003800000 */
[----:B------:R-:W-:Y:S02]  /*12d0*/  ULDC.64 UR4, c[0x0][0xb00] ;  /* 0x0002c00000047ab9 */ /* 0x000fe40000000a00 */
[----:B------:R-:W-:-:S04]  /*12e0*/  ISETP.NE.U32.AND P0, PT, RZ, UR4, PT ;  /* 0x00000004ff007c0c */ /* 0x000fc8000bf05070 */
[----:B------:R-:W-:-:S13]  /*12f0*/  ISETP.NE.AND.EX P0, PT, RZ, UR5, PT, P0 ;  /* 0x00000005ff007c0c */ /* 0x000fda000bf05300 */
[----:B------:R-:W-:Y:S05]  /*1300*/  @!P0 BRA `(.L_x_1136) ;  /* 0x0000000000148947 */ /* 0x000fea0003800000 */
[----:B--2---:R-:W0:Y:S02]  /*1310*/  LDC.64 R2, c[0x0][0xb00] ;  /* 0x0002c000ff027b82 */ /* 0x004e240000000a00 */
[----:B0-----:R-:W-:-:S05]  /*1320*/  IMAD.WIDE R2, R200, 0x4, R2 ;  /* 0x00000004c8027825 */ /* 0x001fca00078e0202 */
[----:B-----5:R-:W2:Y:S04]  /*1330*/  LDG.E R152, desc[UR36][R2.64] ;  /* 0x0000002402987981 */ /* 0x020ea8000c1e1900 */
[----:B------:R-:W2:Y:S02]  /*1340*/  LDG.E R5, desc[UR36][R2.64+0x4] ;  /* 0x0000042402057981 */ /* 0x000ea4000c1e1900 */
[----:B--2---:R-:W-:-:S07]  /*1350*/  IMAD.IADD R152, R5, 0x1, -R152 ;  /* 0x0000000105987824 */ /* 0x004fce00078e0a98 */
.L_x_1136:
[----:B-----5:R-:W-:Y:S01]  /*1360*/  IMAD.IADD R152, R152, 0x1, -R7 ;  /* 0x0000000198987824 */ /* 0x020fe200078e0a07 */
[----:B--2---:R-:W-:-:S03]  /*1370*/  LOP3.LUT R2, R6, 0xff000000, RZ, 0xc0, !PT ;  /* 0xff00000006027812 */ /* 0x004fc600078ec0ff */
[C---:B------:R-:W-:Y:S01]  /*1380*/  VIADD R0, R152.reuse, 0x5f ;  /* 0x0000005f98007836 */ /* 0x040fe20000000000 */
[----:B------:R-:W-:Y:S02]  /*1390*/  SHF.R.U32.HI R3, RZ, 0x8, R2 ;  /* 0x00000008ff037819 */ /* 0x000fe40000011602 */
[----:B------:R-:W-:Y:S01]  /*13a0*/  ISETP.GE.AND P0, PT, R152, 0x1, PT ;  /* 0x000000019800780c */ /* 0x000fe20003f06270 */
[----:B------:R-:W-:Y:S01]  /*13b0*/  IMAD.HI R4, R0, 0x2aaaaaab, RZ ;  /* 0x2aaaaaab00047827 */ /* 0x000fe200078e02ff */
[----:B------:R-:W-:-:S04]  /*13c0*/  LOP3.LUT R0, R6, 0xff0000, RZ, 0xc0, !PT ;  /* 0x00ff000006007812 */ /* 0x000fc800078ec0ff */
[----:B------:R-:W-:Y:S01]  /*13d0*/  LEA.HI R0, R0, R3, RZ, 0x10 ;  /* 0x0000000300007211 */ /* 0x000fe200078f80ff */
[----:B------:R-:W-:Y:S01]  /*13e0*/  IMAD.MOV.U32 R3, RZ, RZ, RZ ;  /* 0x000000ffff037224 */ /* 0x000fe200078e00ff */
[----:B------:R-:W-:Y:S02]  /*13f0*/  SHF.R.U32.HI R5, RZ, 0x1f, R4 ;  /* 0x0000001fff057819 */ /* 0x000fe40000011604 */
[----:B------:R-:W-:Y:S02]  /*1400*/  LOP3.LUT R11, R0, 0xff, RZ, 0xc0, !PT ;  /* 0x000000ff000b7812 */ /* 0x000fe400078ec0ff */
[----:B------:R-:W-:Y:S02]  /*1410*/  LEA.HI.SX32 R164, R4, R5, 0x1c ;  /* 0x0000000504a47211 */ /* 0x000fe400078fe2ff */
[----:B------:R-:W-:Y:S01]  /*1420*/  SHF.R.U32.HI R202, RZ, 0x10, R0 ;  /* 0x00000010ffca7819 */ /* 0x000fe20000011600 */
[----:B------:R0:W-:Y:S01]  /*1430*/  STL [R1+0x10], R11 ;  /* 0x0000100b01007387 */ /* 0x0001e20000100800 */
[----:B------:R-:W-:Y:S05]  /*1440*/  @!P0 BRA `(.L_x_1137) ;  /* 0x0000000000748947 */ /* 0x000fea0003800000 */
[----:B------:R-:W1:Y:S01]  /*1450*/  LDC R3, c[0x0][0xae8] ;  /* 0x0002ba00ff037b82 */ /* 0x000e620000000800 */
[----:B------:R-:W-:-:S04]  /*1460*/  ISETP.NE.AND P0, PT, R202, RZ, PT ;  /* 0x000000ffca00720c */ /* 0x000fc80003f05270 */
[----:B-1----:R-:W-:-:S04]  /*1470*/  SEL R9, R202, R3, P0 ;  /* 0x00000003ca097207 */ /* 0x002fc80000000000 */
[-C--:B------:R-:W-:Y:S02]  /*1480*/  IABS R5, R9.reuse ;  /* 0x0000000900057213 */ /* 0x080fe40000000000 */
[----:B------:R-:W-:Y:S02]  /*1490*/  IADD3 R0, R164, -0x1, R9 ;  /* 0xffffffffa4007810 */ /* 0x000fe40007ffe009 */
[----:B------:R-:W1:Y:S01]  /*14a0*/  I2F.RP R4, R5 ;  /* 0x0000000500047306 */ /* 0x000e620000209400 */
[----:B------:R-:W-:-:S05]  /*14b0*/  IABS R10, R9 ;  /* 0x00000009000a7213 */ /* 0x000fca0000000000 */
[----:B------:R-:W-:Y:S02]  /*14c0*/  IMAD.MOV R10, RZ, RZ, -R10 ;  /* 0x000000ffff0a7224 */ /* 0x000fe400078e0a0a */
[----:B-1----:R-:W1:Y:S02]  /*14d0*/  MUFU.RCP R4, R4 ;  /* 0x0000000400047308 */ /* 0x002e640000001000 */
[----:B-1----:R-:W-:Y:S01]  /*14e0*/  VIADD R2, R4, 0xffffffe ;  /* 0x0ffffffe04027836 */ /* 0x002fe20000000000 */
[----:B------:R-:W-:Y:S02]  /*14f0*/  IABS R4, R0 ;  /* 0x0000000000047213 */ /* 0x000fe40000000000 */
[----:B------:R-:W-:-:S03]  /*1500*/  LOP3.LUT R0, R0, R9, RZ, 0x3c, !PT ;  /* 0x0000000900007212 */ /* 0x000fc600078e3cff */
[----:B------:R1:W2:Y:S01]  /*1510*/  F2I.FTZ.U32.TRUNC.NTZ R3, R2 ;  /* 0x0000000200037305 */ /* 0x0002a2000021f000 */
[----:B------:R-:W-:Y:S01]  /*1520*/  ISETP.GE.AND P2, PT, R0, RZ, PT ;  /* 0x000000ff0000720c */ /* 0x000fe20003f46270 */
[----:B-1----:R-:W-:Y:S02]  /*1530*/  IMAD.MOV.U32 R2, RZ, RZ, RZ ;  /* 0x000000ffff027224 */ /* 0x002fe400078e00ff */
[----:B--2---:R-:W-:-:S04]  /*1540*/  IMAD.MOV R8, RZ, RZ, -R3 ;  /* 0x000000ffff087224 */ /* 0x004fc800078e0a03 */
[----:B------:R-:W-:-:S04]  /*1550*/  IMAD R7, R8, R5, RZ ;  /* 0x0000000508077224 */ /* 0x000fc800078e02ff */
[----:B------:R-:W-:-:S04]  /*1560*/  IMAD.HI.U32 R3, R3, R7, R2 ;  /* 0x0000000703037227 */ /* 0x000fc800078e0002 */
[----:B------:R-:W-:Y:S02]  /*1570*/  IMAD.MOV.U32 R2, RZ, RZ, R10 ;  /* 0x000000ffff027224 */ /* 0x000fe400078e000a */
        /* <DEDUP_REMOVED lines=10> */
.L_x_1137:
[-C--:B------:R-:W-:Y:S01]  /*1620*/  IMAD R22, R11, R3.reuse, RZ ;  /* 0x000000030b167224 */ /* 0x080fe200078e02ff */
[----:B------:R-:W-:Y:S01]  /*1630*/  LOP3.LUT R201, R6, 0xffff, RZ, 0xc0, !PT ;  /* 0x0000ffff06c97812 */ /* 0x000fe200078ec0ff */
[----:B------:R-:W-:Y:S01]  /*1640*/  IMAD.MOV.U32 R0, RZ, RZ, RZ ;  /* 0x000000ffff007224 */ /* 0x000fe200078e00ff */
[----:B------:R-:W-:Y:S02]  /*1650*/  PLOP3.LUT P0, PT, PT, PT, PT, 0x80, 0x0 ;  /* 0x000000000000781c */ /* 0x000fe40003f0f070 */
[----:B------:R-:W-:Y:S02]  /*1660*/  CS2R R150, SRZ ;  /* 0x0000000000967805 */ /* 0x000fe4000001ff00 */
[----:B------:R-:W-:Y:S01]  /*1670*/  VIADDMNMX R164, R22, R3, R164, PT ;  /* 0x0000000316a47246 */ /* 0x000fe200038001a4 */
[----:B------:R-:W-:Y:S01]  /*1680*/  IMAD.MOV.U32 R3, RZ, RZ, RZ ;  /* 0x000000ffff037224 */ /* 0x000fe200078e00ff */
[----:B------:R-:W-:Y:S02]  /*1690*/  CS2R R148, SRZ ;  /* 0x0000000000947805 */ /* 0x000fe4000001ff00 */
[----:B------:R-:W-:-:S02]  /*16a0*/  CS2R R146, SRZ ;  /* 0x0000000000927805 */ /* 0x000fc4000001ff00 */
[----:B------:R-:W-:Y:S02]  /*16b0*/  ISETP.GT.AND P1, PT, R164, R22, PT ;  /* 0x00000016a400720c */ /* 0x000fe40003f24270 */
        /* <DEDUP_REMOVED lines=62> */
[----:B------:R-:W1:Y:S01]  /*1aa0*/  S2R R0, SR_TID.X ;  /* 0x0000000000007919 */ /* 0x000e620000002100 */
[----:B------:R-:W2:Y:S01]  /*1ab0*/  S2UR UR6, SR_CgaCtaId ;  /* 0x00000000000679c3 */ /* 0x000ea20000008800 */
[----:B------:R-:W-:Y:S02]  /*1ac0*/  UMOV UR5, 0x400 ;  /* 0x0000040000057882 */ /* 0x000fe40000000000 */
[----:B--2---:R-:W-:-:S04]  /*1ad0*/  ULEA UR5, UR6, UR5, 0x18 ;  /* 0x0000000506057291 */ /* 0x004fc8000f8ec03f */
[----:B------:R-:W-:Y:S01]  /*1ae0*/  UIADD3 UR5, UR5, 0x18400, URZ ;  /* 0x0001840005057890 */ /* 0x000fe2000fffe03f */
[----:B-1----:R-:W-:-:S03]  /*1af0*/  VIADD R0, R0, 0xffffff80 ;  /* 0xffffff8000007836 */ /* 0x002fc60000000000 */
[----:B------:R-:W-:Y:S02]  /*1b00*/  ULOP3.LUT UP0, URZ, UR5, 0x1bf, URZ, 0xc0, !UPT ;  /* 0x000001bf053f7892 */ /* 0x000fe4000f80c03f */
[----:B------:R-:W-:-:S04]  /*1b10*/  SHF.R.S32.HI R3, RZ, 0x1f, R0 ;  /* 0x0000001fff037819 */ /* 0x000fc80000011400 */
[----:B------:R-:W-:Y:S02]  /*1b20*/  PLOP3.LUT P0, PT, PT, PT, UP0, 0x80, 0x0 ;  /* 0x000000000000781c */ /* 0x000fe40003f0f008 */
[----:B------:R-:W-:-:S04]  /*1b30*/  LEA.HI R3, R3, R0, RZ, 0x7 ;  /* 0x0000000003037211 */ /* 0x000fc800078f38ff */
[----:B------:R-:W-:-:S06]  /*1b40*/  SHF.R.S32.HI R3, RZ, 0x7, R3 ;  /* 0x00000007ff037819 */ /* 0x000fcc0000011403 */
[----:B------:R-:W1:Y:S02]  /*1b50*/  SHFL.IDX PT, R3, R3, RZ, 0x1f ;  /* 0x00001fff03037589 */ /* 0x000e6400000e0000 */
[----:B-1----:R-:W-:-:S13]  /*1b60*/  R2UR UR40, R3 ;  /* 0x00000000032872ca */ /* 0x002fda00000e0000 */
        /* <DEDUP_REMOVED lines=11> */
[----:B------:R1:W2:Y:S01]  /*1c20*/  LDC.64 R2, c[0x4][R0] ;  /* 0x0100000000027b82 */ /* 0x0002a20000000a00 */
[----:B------:R-:W-:Y:S01]  /*1c30*/  IMAD.U32 R5, RZ, RZ, UR5 ;  /* 0x00000005ff057e24 */ /* 0x000fe2000f8e00ff */
[----:B------:R-:W-:Y:S01]  /*1c40*/  ULDC.64 UR4, c[0x4][0xa0] ;  /* 0x0100280000047ab9 */ /* 0x000fe20000000a00 */
[----:B------:R-:W-:Y:S02]  /*1c50*/  IMAD.U32 R10, RZ, RZ, UR6 ;  /* 0x00000006ff0a7e24 */ /* 0x000fe4000f8e00ff */
[----:B------:R-:W-:Y:S02]  /*1c60*/  IMAD.U32 R6, RZ, RZ, UR4 ;  /* 0x00000004ff067e24 */ /* 0x000fe4000f8e00ff */
[----:B------:R-:W-:-:S02]  /*1c70*/  IMAD.U32 R7, RZ, RZ, UR5 ;  /* 0x00000005ff077e24 */ /* 0x000fc4000f8e00ff */
[----:B0-----:R-:W-:Y:S02]  /*1c80*/  IMAD.U32 R11, RZ, RZ, UR7 ;  /* 0x00000007ff0b7e24 */ /* 0x001fe4000f8e00ff */
[----:B------:R-:W-:Y:S02]  /*1c90*/  IMAD.MOV.U32 R8, RZ, RZ, 0x70 ;  /* 0x00000070ff087424 */ /* 0x000fe400078e00ff */
[----:B------:R-:W-:Y:S02]  /*1ca0*/  IMAD.MOV.U32 R12, RZ, RZ, 0x1 ;  /* 0x00000001ff0c7424 */ /* 0x000fe400078e00ff */
[----:B-1----:R-:W-:-:S07]  /*1cb0*/  IMAD.MOV.U32 R13, RZ, RZ, RZ ;  /* 0x000000ffff0d7224 */ /* 0x002fce00078e00ff */
[----:B------:R-:W-:-:S07]  /*1cc0*/  LEPC R20, `(.L_x_1139) ;  /* 0x000000001014794e */ /* 0x000fce0000000000 */
[----:B--2---:R-:W-:Y:S05]  /*1cd0*/  CALL.ABS.NOINC R2 ;  /* 0x0000000002007343 */ /* 0x004fea0003c00000 */
.L_x_1139:
[----:B------:R-:W2:Y:S01]  /*1ce0*/  LDL R2, [R1+0x1c] ;  /* 0x00001c0001027983 */ /* 0x000ea20000100800 */
[----:B------:R-:W-:Y:S01]  /*1cf0*/  MOV R0, 0x400 ;  /* 0x0000040000007802 */ /* 0x000fe20000000f00 */
[----:B------:R-:W1:Y:S01]  /*1d00*/  S2R R3, SR_CgaCtaId ;  /* 0x0000000000037919 */ /* 0x000e620000008800 */
[----:B------:R-:W3:Y:S02]  /*1d10*/  S2R R16, SR_TID.X ;  /* 0x0000000000107919 */ /* 0x000ee40000002100 */
[----:B-1----:R-:W-:Y:S02]  /*1d20*/  LEA R3, R3, R0, 0x18 ;  /* 0x0000000003037211 */ /* 0x002fe400078ec0ff */
[----:B---3--:R-:W-:-:S05]  /*1d30*/  SHF.R.U32.HI R16, RZ, 0x7, R16 ;  /* 0x00000007ff107819 */ /* 0x008fca0000011610 */
[----:B------:R-:W-:Y:S01]  /*1d40*/  VIADD R72, R16, 0x8 ;  /* 0x0000000810487836 */ /* 0x000fe20000000000 */
[----:B--2---:R-:W-:-:S13]  /*1d50*/  R2UR UR5, R2 ;  /* 0x00000000020572ca */ /* 0x004fda00000e0000 */
[----:B------:R-:W-:-:S04]  /*1d60*/  ULEA.HI UR4, UR5, UR5, URZ, 0x1 ;  /* 0x0000000505047291 */ /* 0x000fc8000f8f083f */
[----:B------:R-:W-:-:S04]  /*1d70*/  ULOP3.LUT UR4, UR4, 0xfffffffe, URZ, 0xc0, !UPT ;  /* 0xfffffffe04047892 */ /* 0x000fc8000f8ec03f */
[----:B------:R-:W-:-:S06]  /*1d80*/  UIADD3 UR4, UR5, -UR4, URZ ;  /* 0x8000000405047290 */ /* 0x000fcc000fffe03f */
[----:B------:R-:W-:-:S05]  /*1d90*/  IMAD.U32 R2, RZ, RZ, UR4 ;  /* 0x00000004ff027e24 */ /* 0x000fca000f8e00ff */
[----:B------:R-:W-:-:S04]  /*1da0*/  SHF.L.U32 R0, R2, 0x1f, RZ ;  /* 0x0000001f02007819 */ /* 0x000fc800000006ff */
[----:B------:R-:W1:Y:S02]  /*1db0*/  SYNCS.PHASECHK.TRANS64.TRYWAIT P0, [R3+URZ+0x32400], R0 ;  /* 0x03240000030075a7 */ /* 0x000e64000800017f */
[----:B-1----:R-:W-:Y:S05]  /*1dc0*/  @!P0 BRA `(.L_x_1140) ;  /* 0x0000010800dc8947 */ /* 0x002fea0003800000 */
.L_x_1275:
[----:B------:R-:W2:Y:S01]  /*1dd0*/  LDL R2, [R1+0x34] ;  /* 0x0000340001027983 */ /* 0x000ea20000100800 */
[----:B------:R-:W-:Y:S05]  /*1de0*/  WARPSYNC.ALL ;  /* 0x0000000000007948 */ /* 0x000fea0003800000 */
[----:B------:R3:W-:Y:S01]  /*1df0*/  BAR.SYNC.DEFER_BLOCKING R72, 0x100 ;  /* 0x000400480000751d */ /* 0x0007e20000010000 */
[----:B--2---:R-:W-:-:S13]  /*1e00*/  R2UR UR4, R2 ;  /* 0x00000000020472ca */ /* 0x004fda00000e0000 */
[----:B------:R-:W-:-:S05]  /*1e10*/  IMAD.U32 R2, RZ, RZ, UR4 ;  /* 0x00000004ff027e24 */ /* 0x000fca000f8e00ff */
[----:B------:R-:W-:-:S13]  /*1e20*/  ISETP.NE.AND P0, PT, R2, 0x3, PT ;  /* 0x000000030200780c */ /* 0x000fda0003f05270 */
[----:B---3--:R-:W-:Y:S05]  /*1e30*/  @!P0 BRA `(.L_x_1141) ;  /* 0x0000000000048947 */ /* 0x008fea0003800000 */
[----:B------:R-:W-:Y:S01]  /*1e40*/  BPT.TRAP 0x1 ;  /* 0x000000040000795c */ /* 0x000fe20000300000 */
.L_x_1141:
[----:B------:R-:W-:Y:S01]  /*1e50*/  R2UR UR6, R3 ;  /* 0x00000000030672ca */ /* 0x000fe200000e0000 */
[----:B------:R-:W-:-:S05]  /*1e60*/  IMAD.U32 R2, RZ, RZ, UR39 ;  /* 0x00000027ff027e24 */ /* 0x000fca000f8e00ff */
[----:B------:R-:W-:-:S07]  /*1e70*/  SHF.L.U32 R2, R2, 0x1f, RZ ;  /* 0x0000001f02027819 */ /* 0x000fce00000006ff */
[----:B------:R-:W-:-:S09]  /*1e80*/  ULEA UR6, UR38, UR6, 0x3 ;  /* 0x0000000626067291 */ /* 0x000fd2000f8e183f */
[----:B------:R2:W3:Y:S01]  /*1e90*/  SYNCS.PHASECHK.TRANS64.TRYWAIT P1, [UR6+0x32430], R2 ;  /* 0x03243002ff0075a7 */ /* 0x0004e20008020146 */
[----:B------:R-:W-:Y:S05]  /*1ea0*/  @!P0 BRA `(.L_x_1142) ;  /* 0x0000000000048947 */ /* 0x000fea0003800000 */
[----:B------:R-:W-:Y:S01]  /*1eb0*/  BPT.TRAP 0x1 ;  /* 0x000000040000795c */ /* 0x000fe20000300000 */
.L_x_1142:
[----:B---3--:R-:W-:Y:S05]  /*1ec0*/  @P1 BRA `(.L_x_1143) ;  /* 0x0000000000081947 */ /* 0x008fea0003800000 */
[----:B------:R-:W3:Y:S02]  /*1ed0*/  SYNCS.PHASECHK.TRANS64.TRYWAIT P1, [UR6+0x32430], R2 ;  /* 0x03243002ff0075a7 */ /* 0x000ee40008020146 */
[----:B---3--:R-:W-:Y:S05]  /*1ee0*/  @!P1 BRA `(.L_x_1144) ;  /* 0x0000010800a89947 */ /* 0x008fea0003800000 */
.L_x_1143:
[----:B------:R-:W-:Y:S01]  /*1ef0*/  R2UR UR4, R3 ;  /* 0x00000000030472ca */ /* 0x000fe200000e0000 */
[----:B------:R-:W-:Y:S01]  /*1f00*/  ULOP3.LUT UR41, UR41, 0x10000, URZ, 0xfc, !UPT ;  /* 0x0001000029297892 */ /* 0x000fe2000f8efc3f */
[----:B------:R-:W-:Y:S01]  /*1f10*/  WARPGROUP.ARRIVE ;  /* 0x00000000000079c5 */ /* 0x000fe20000000000 */
[----:B------:R-:W-:Y:S01]  /*1f20*/  UMOV UR9, 0x40000040 ;  /* 0x4000004000097882 */ /* 0x000fe20000000000 */
[----:B------:R-:W-:Y:S01]  /*1f30*/  UMOV UR11, 0x40000040 ;  /* 0x40000040000b7882 */ /* 0x000fe20000000000 */
[----:B------:R-:W-:Y:S01]  /*1f40*/  UIADD3 UR5, UR41, 0x2, URZ ;  /* 0x0000000229057890 */ /* 0x000fe2000fffe03f */
[----:B------:R-:W-:Y:S02]  /*1f50*/  IMAD.U32 R19, RZ, RZ, UR9 ;  /* 0x00000009ff137e24 */ /* 0x000fe4000f8e00ff */
[----:B------:R-:W-:Y:S02]  /*1f60*/  UMOV UR8, UR41 ;  /* 0x0000002900087c82 */ /* 0x000fe40008000000 */
[----:B------:R-:W-:-:S03]  /*1f70*/  IMAD.U32 R18, RZ, RZ, UR8 ;  /* 0x00000008ff127e24 */ /* 0x000fc6000f8e00ff */
[----:B------:R-:W-:-:S04]  /*1f80*/  UIADD3 UR4, UR4, 0x1c400, URZ ;  /* 0x0001c40004047890 */ /* 0x000fc8000fffe03f */
[----:B------:R-:W-:-:S04]  /*1f90*/  USHF.R.U32.HI UR4, URZ, 0x4, UR4 ;  /* 0x000000043f047899 */ /* 0x000fc80008011604 */
[----:B------:R-:W-:-:S04]  /*1fa0*/  ULOP3.LUT UR4, UR4, 0x3fff, URZ, 0xc0, !UPT ;  /* 0x00003fff04047892 */ /* 0x000fc8000f8ec03f */
[----:B------:R-:W-:-:S04]  /*1fb0*/  ULOP3.LUT UR61, UR4, 0x10000, URZ, 0xfc, !UPT ;  /* 0x00010000043d7892 */ /* 0x000fc8000f8efc3f */
[----:B------:R-:W-:-:S04]  /*1fc0*/  UIMAD UR4, UR38, 0x300, UR61 ;  /* 0x00000300260478a4 */ /* 0x000fc8000f8e023d */
[----:B------:R-:W-:-:S03]  /*1fd0*/  UIADD3 UR7, UR4, 0x2, URZ ;  /* 0x0000000204077890 */ /* 0x000fc6000fffe03f */
[----:B------:R-:W-:Y:S02]  /*1fe0*/  UMOV UR10, UR4 ;  /* 0x00000004000a7c82 */ /* 0x000fe40008000000 */
[----:B------:R-:W-:Y:S01]  /*1ff0*/  HGMMA.64x96x16.F32 R24, gdesc[UR8], RZ, !UPT, gsb0 ;  /* 0x01600000081879f0 */ /* 0x000fe2000c0008ff */
[----:B------:R-:W-:Y:S01]  /*2000*/  UMOV UR8, UR5 ;  /* 0x0000000500087c82 */ /* 0x000fe20008000000 */
[----:B------:R-:W-:Y:S01]  /*2010*/  UMOV UR9, 0x40000040 ;  /* 0x4000004000097882 */ /* 0x000fe20000000000 */
[----:B------:R-:W-:Y:S01]  /*2020*/  UMOV UR10, UR7 ;  /* 0x00000007000a7c82 */ /* 0x000fe20008000000 */
[----:B------:R-:W-:Y:S01]  /*2030*/  UMOV UR11, 0x40000040 ;  /* 0x40000040000b7882 */ /* 0x000fe20000000000 */
[----:B------:R-:W-:Y:S01]  /*2040*/  UIADD3 UR5, UR41, 0x4, URZ ;  /* 0x0000000429057890 */ /* 0x000fe2000fffe03f */
[----:B------:R-:W-:Y:S01]  /*2050*/  IMAD.U32 R16, RZ, RZ, UR8 ;  /* 0x00000008ff107e24 */ /* 0x000fe2000f8e00ff */
[----:B------:R-:W-:Y:S01]  /*2060*/  UIADD3 UR7, UR4, 0x4, URZ ;  /* 0x0000000404077890 */ /* 0x000fe2000fffe03f */
[----:B------:R-:W-:Y:S01]  /*2070*/  IMAD.U32 R17, RZ, RZ, UR9 ;  /* 0x00000009ff117e24 */ /* 0x000fe2000f8e00ff */
[----:B------:R-:W-:Y:S01]  /*2080*/  UIADD3 UR4, UR4, 0x6, URZ ;  /* 0x0000000604047890 */ /* 0x000fe2000fffe03f */
[----:B------:R-:W-:-:S02]  /*2090*/  WARPGROUP.DEPBAR.LE gsb0, 0x0 ;  /* 0x00008000000079c5 */ /* 0x000fc40000010000 */
[----:B------:R-:W-:-:S06]  /*20a0*/  WARPGROUP.ARRIVE ;  /* 0x00000000000079c5 */ /* 0x000fcc0000000000 */
[----:B------:R-:W-:Y:S01]  /*20b0*/  HGMMA.64x96x16.F32 R24, gdesc[UR8], R24, gsb0 ;  /* 0x01600000081879f0 */ /* 0x000fe20008000818 */
[----:B------:R-:W-:Y:S01]  /*20c0*/  UMOV UR8, UR5 ;  /* 0x0000000500087c82 */ /* 0x000fe20008000000 */
[----:B------:R-:W-:Y:S01]  /*20d0*/  UMOV UR9, 0x40000040 ;  /* 0x4000004000097882 */ /* 0x000fe20000000000 */
[----:B------:R-:W-:Y:S01]  /*20e0*/  UMOV UR10, UR7 ;  /* 0x00000007000a7c82 */ /* 0x000fe20008000000 */
[----:B------:R-:W-:Y:S01]  /*20f0*/  UMOV UR11, 0x40000040 ;  /* 0x40000040000b7882 */ /* 0x000fe20000000000 */
[----:B------:R-:W-:Y:S01]  /*2100*/  UIADD3 UR5, UR41, 0x6, URZ ;  /* 0x0000000629057890 */ /* 0x000fe2000fffe03f */
[----:B------:R-:W-:Y:S02]  /*2110*/  IMAD.U32 R14, RZ, RZ, UR8 ;  /* 0x00000008ff0e7e24 */ /* 0x000fe4000f8e00ff */
[----:B------:R-:W-:Y:S01]  /*2120*/  IMAD.U32 R15, RZ, RZ, UR9 ;  /* 0x00000009ff0f7e24 */ /* 0x000fe2000f8e00ff */
[----:B------:R-:W-:Y:S02]  /*2130*/  WARPGROUP.DEPBAR.LE gsb0, 0x0 ;  /* 0x00008000000079c5 */ /* 0x000fe40000010000 */
[----:B------:R-:W-:-:S06]  /*2140*/  WARPGROUP.ARRIVE ;  /* 0x00000000000079c5 */ /* 0x000fcc0000000000 */
[----:B------:R-:W-:Y:S01]  /*2150*/  HGMMA.64x96x16.F32 R24, gdesc[UR8], R24, gsb0 ;  /* 0x01600000081879f0 */ /* 0x000fe20008000818 */
[----:B------:R-:W-:Y:S01]  /*2160*/  UMOV UR8, UR5 ;  /* 0x0000000500087c82 */ /* 0x000fe20008000000 */
[----:B------:R-:W-:Y:S01]  /*2170*/  UMOV UR9, 0x40000040 ;  /* 0x4000004000097882 */ /* 0x000fe20000000000 */
[----:B------:R-:W-:Y:S01]  /*2180*/  UMOV UR10, UR4 ;  /* 0x00000004000a7c82 */ /* 0x000fe20008000000 */
[----:B------:R-:W-:Y:S01]  /*2190*/  UMOV UR11, 0x40000040 ;  /* 0x40000040000b7882 */ /* 0x000fe20000000000 */
[----:B------:R-:W-:Y:S02]  /*21a0*/  IMAD.U32 R12, RZ, RZ, UR8 ;  /* 0x00000008ff0c7e24 */ /* 0x000fe4000f8e00ff */
[----:B------:R-:W-:Y:S01]  /*21b0*/  IMAD.U32 R13, RZ, RZ, UR9 ;  /* 0x00000009ff0d7e24 */ /* 0x000fe2000f8e00ff */
[----:B------:R-:W-:Y:S02]  /*21c0*/  WARPGROUP.DEPBAR.LE gsb0, 0x0 ;  /* 0x00008000000079c5 */ /* 0x000fe40000010000 */
[----:B------:R-:W-:-:S06]  /*21d0*/  WARPGROUP.ARRIVE ;  /* 0x00000000000079c5 */ /* 0x000fcc0000000000 */
[----:B------:R-:W-:Y:S03]  /*21e0*/  HGMMA.64x96x16.F32 R24, gdesc[UR8], R24, gsb0 ;  /* 0x01600000081879f0 */ /* 0x000fe60008000818 */
[----:B------:R-:W-:Y:S02]  /*21f0*/  WARPGROUP.DEPBAR.LE gsb0, 0x0 ;  /* 0x00008000000079c5 */ /* 0x000fe40000010000 */
[----:B------:R-:W4:Y:S02]  /*2200*/  SYNCS.PHASECHK.TRANS64.TRYWAIT P1, [R3+URZ+0x32410], R0 ;  /* 0x03241000030075a7 */ /* 0x000f24000802017f */
[----:B----4-:R-:W-:Y:S05]  /*2210*/  @!P1 BRA `(.L_x_1145) ;  /* 0x0000010400f49947 */ /* 0x010fea0003800000 */
.L_x_1276:
[----:B------:R-:W-:Y:S05]  /*2220*/  @!P0 BRA `(.L_x_1146) ;  /* 0x0000000000048947 */ /* 0x000fea0003800000 */
[----:B------:R-:W-:Y:S01]  /*2230*/  BPT.TRAP 0x1 ;  /* 0x000000040000795c */ /* 0x000fe20000300000 */
.L_x_1146:
[----:B------:R0:W0:Y:S01]  /*2240*/  SYNCS.PHASECHK.TRANS64.TRYWAIT P1, [UR6+0x32450], R2 ;  /* 0x03245002ff0075a7 */ /* 0x0000220008020146 */
[----:B------:R-:W-:Y:S05]  /*2250*/  @!P0 BRA `(.L_x_1147) ;  /* 0x0000000000048947 */ /* 0x000fea0003800000 */
[----:B------:R-:W-:Y:S01]  /*2260*/  BPT.TRAP 0x1 ;  /* 0x000000040000795c */ /* 0x000fe20000300000 */
.L_x_1147:
[----:B0-----:R-:W-:Y:S05]  /*2270*/  @P1 BRA `(.L_x_1148) ;  /* 0x0000000000081947 */ /* 0x001fea0003800000 */
[----:B------:R-:W0:Y:S02]  /*2280*/  SYNCS.PHASECHK.TRANS64.TRYWAIT P1, [UR6+0x32450], R2 ;  /* 0x03245002ff0075a7 */ /* 0x000e240008020146 */
[----:B0-----:R-:W-:Y:S05]  /*2290*/  @!P1 BRA `(.L_x_1149) ;  /* 0x0000010400e89947 */ /* 0x001fea0003800000 */
.L_x_1148:
[----:B------:R-:W-:Y:S01]  /*22a0*/  R2UR UR5, R3 ;  /* 0x00000000030572ca */ /* 0x000fe200000e0000 */
[----:B------:R-:W-:Y:S01]  /*22b0*/  WARPGROUP.ARRIVE ;  /* 0x00000000000079c5 */ /* 0x000fe20000000000 */
[----:B------:R-:W-:Y:S01]  /*22c0*/  UMOV UR11, 0x40000040 ;  /* 0x40000040000b7882 */ /* 0x000fe20000000000 */
[----:B------:R-:W-:Y:S01]  /*22d0*/  UMOV UR9, 0x40000040 ;  /* 0x4000004000097882 */ /* 0x000fe20000000000 */
[----:B------:R-:W-:Y:S01]  /*22e0*/  UMOV UR13, 0x40000040 ;  /* 0x40000040000d7882 */ /* 0x000fe20000000000 */
[----:B------:R-:W-:Y:S01]  /*22f0*/  IMAD.U32 R11, RZ, RZ, UR9 ;  /* 0x00000009ff0b7e24 */ /* 0x000fe2000f8e00ff */
[----:B------:R-:W-:Y:S01]  /*2300*/  UMOV UR15, 0x40000040 ;  /* 0x40000040000f7882 */ /* 0x000fe20000000000 */
[----:B------:R-:W-:Y:S01]  /*2310*/  IMAD.U32 R9, RZ, RZ, UR13 ;  /* 0x0000000dff097e24 */ /* 0x000fe2000f8e00ff */
[----:B------:R-:W-:Y:S01]  /*2320*/  UMOV UR57, 0x40000040 ;  /* 0x4000004000397882 */ /* 0x000fe20000000000 */
[----:B------:R-:W-:Y:S01]  /*2330*/  UMOV UR59, 0x40000040 ;  /* 0x40000040003b7882 */ /* 0x000fe20000000000 */
[----:B------:R-:W-:Y:S01]  /*2340*/  UMOV UR17, 0x40000040 ;  /* 0x4000004000117882 */ /* 0x000fe20000000000 */
[----:B------:R-:W-:Y:S01]  /*2350*/  UMOV UR19, 0x40000040 ;  /* 0x4000004000137882 */ /* 0x000fe20000000000 */
[----:B------:R-:W-:Y:S01]  /*2360*/  UMOV UR21, 0x40000040 ;  /* 0x4000004000157882 */ /* 0x000fe20000000000 */
[----:B------:R-:W-:Y:S01]  /*2370*/  UIADD3 UR4, UR5, 0x400, URZ ;  /* 0x0000040005047890 */ /* 0x000fe2000fffe03f */
[----:B-1--4-:R-:W1:Y:S01]  /*2380*/  S2R R0, SR_TID.X ;  /* 0x0000000000007919 */ /* 0x012e620000002100 */
[----:B------:R-:W-:-:S02]  /*2390*/  ULEA UR40, UR40, UR5, 0xd ;  /* 0x0000000528287291 */ /* 0x000fc4000f8e683f */
[----:B------:R-:W-:Y:S02]  /*23a0*/  USHF.R.U32.HI UR4, URZ, 0x4, UR4 ;  /* 0x000000043f047899 */ /* 0x000fe40008011604 */
[----:B------:R-:W-:Y:S02]  /*23b0*/  UIADD3 UR40, UR40, 0x22400, URZ ;  /* 0x0002240028287890 */ /* 0x000fe4000fffe03f */
[----:B------:R-:W-:Y:S02]  /*23c0*/  ULOP3.LUT UR7, UR4, 0x3fff, URZ, 0xc0, !UPT ;  /* 0x00003fff04077892 */ /* 0x000fe4000f8ec03f */
[----:B------:R-:W-:Y:S02]  /*23d0*/  USHF.R.U32.HI UR40, URZ, 0x4, UR40 ;  /* 0x000000043f287899 */ /* 0x000fe40008011628 */
[----:B------:R-:W-:Y:S02]  /*23e0*/  ULOP3.LUT UR60, UR7, 0x10000, URZ, 0xfc, !UPT ;  /* 0x00010000073c7892 */ /* 0x000fe4000f8efc3f */
[----:B------:R-:W-:-:S02]  /*23f0*/  ULOP3.LUT UR4, UR40, 0x3fff, URZ, 0xc0, !UPT ;  /* 0x00003fff28047892 */ /* 0x000fc4000f8ec03f */
[----:B------:R-:W-:Y:S02]  /*2400*/  UIMAD UR5, UR38, 0xc00, UR60 ;  /* 0x00000c00260578a4 */ /* 0x000fe4000f8e023c */
[----:B------:R-:W-:Y:S02]  /*2410*/  ULOP3.LUT UR4, UR4, 0x10000, URZ, 0xfc, !UPT ;  /* 0x0001000004047892 */ /* 0x000fe4000f8efc3f */
[----:B------:R-:W-:Y:S02]  /*2420*/  UIADD3 UR58, UR5, 0x302, URZ ;  /* 0x00000302053a7890 */ /* 0x000fe4000fffe03f */
[----:B------:R-:W-:Y:S01]  /*2430*/  UIADD3 UR56, UR4, 0x402, URZ ;  /* 0x0000040204387890 */ /* 0x000fe2000fffe03f */
[----:B------:R-:W-:Y:S02]  /*2440*/  UMOV UR10, UR5 ;  /* 0x00000005000a7c82 */ /* 0x000fe40008000000 */
[----:B------:R-:W-:Y:S01]  /*2450*/  UMOV UR8, UR4 ;  /* 0x0000000400087c82 */ /* 0x000fe20008000000 */
[----:B------:R-:W-:Y:S01]  /*2460*/  UIADD3 UR16, UR4, 0x800, URZ ;  /* 0x0000080004107890 */ /* 0x000fe2000fffe03f */
[----:B------:R-:W-:Y:S01]  /*2470*/  HGMMA.64x96x16.F32 R24, gdesc[UR8], R24, gsb0 ;  /* 0x01600000081879f0 */ /* 0x000fe20008000818 */
[----:B------:R-:W-:Y:S01]  /*2480*/  IMAD.U32 R10, RZ, RZ, UR8 ;  /* 0x00000008ff0a7e24 */ /* 0x000fe2000f8e00ff */
[----:B------:R-:W-:-:S02]  /*2490*/  UIADD3 UR8, UR4, 0x2, URZ ;  /* 0x0000000204087890 */ /* 0x000fc4000fffe03f */
[----:B------:R-:W-:Y:S02]  /*24a0*/  UIADD3 UR9, UR5, 0x2, URZ ;  /* 0x0000000205097890 */ /* 0x000fe4000fffe03f */
[----:B------:R-:W-:Y:S01]  /*24b0*/  UIADD3 UR10, UR5, 0x304, URZ ;  /* 0x00000304050a7890 */ /* 0x000fe2000fffe03f */
[----:B-1----:R-:W-:Y:S01]  /*24c0*/  SHF.R.U32.HI R0, RZ, 0x7, R0 ;  /* 0x00000007ff007819 */ /* 0x002fe20000011600 */
[----:B------:R-:W-:Y:S01]  /*24d0*/  UMOV UR11, 0x40000040 ;  /* 0x40000040000b7882 */ /* 0x000fe20000000000 */
[----:B------:R-:W-:Y:S01]  /*24e0*/  UMOV UR12, UR8 ;  /* 0x00000008000c7c82 */ /* 0x000fe20008000000 */
[----:B------:R-:W-:Y:S01]  /*24f0*/  UIADD3 UR8, UR4, 0x4, URZ ;  /* 0x0000000404087890 */ /* 0x000fe2000fffe03f */
[----:B------:R-:W-:Y:S01]  /*2500*/  IMAD.U32 R8, RZ, RZ, UR12 ;  /* 0x0000000cff087e24 */ /* 0x000fe2000f8e00ff */
[----:B------:R-:W-:Y:S01]  /*2510*/  UMOV UR14, UR9 ;  /* 0x00000009000e7c82 */ /* 0x000fe20008000000 */
[----:B------:R-:W-:Y:S01]  /*2520*/  UIADD3 UR9, UR5, 0x4, URZ ;  /* 0x0000000405097890 */ /* 0x000fe2000fffe03f */
[----:B------:R-:W-:Y:S01]  /*2530*/  IADD3 R0, -R0, 0xb, RZ ;  /* 0x0000000b00007810 */ /* 0x000fe20007ffe1ff */
[----:B------:R-:W-:-:S02]  /*2540*/  UIADD3 UR18, UR5, 0x600, URZ ;  /* 0x0000060005127890 */ /* 0x000fc4000fffe03f */
[----:B------:R-:W-:Y:S02]  /*2550*/  UIADD3 UR20, UR4, 0x802, URZ ;  /* 0x0000080204147890 */ /* 0x000fe4000fffe03f */
[----:B------:R-:W-:Y:S01]  /*2560*/  UIADD3 UR22, UR5, 0x602, URZ ;  /* 0x0000060205167890 */ /* 0x000fe2000fffe03f */
        /* <DEDUP_REMOVED lines=25> */
[----:B------:R-:W-:Y:S02]  /*2700*/  WARPGROUP.DEPBAR.LE gsb0, 0x0 ;  /* 0x00008000000079c5 */ /* 0x000fe40000010000 */
[----:B------:R-:W-:-:S06]  /*2710*/  WARPGROUP.ARRIVE ;  /* 0x00000000000079c5 */ /* 0x000fcc0000000000 */
[----:B------:R-:W-:Y:S01]  /*2720*/  HGMMA.64x96x16.F32 R24, gdesc[UR12], R24, gsb0 ;  /* 0x016000000c1879f0 */ /* 0x000fe20008000818 */
[----:B------:R-:W-:Y:S01]  /*2730*/  UMOV UR12, UR8 ;  /* 0x00000008000c7c82 */ /* 0x000fe20008000000 */
[----:B------:R-:W-:Y:S01]  /*2740*/  UMOV UR13, 0x40000040 ;  /* 0x40000040000d7882 */ /* 0x000fe20000000000 */
[----:B------:R-:W-:Y:S01]  /*2750*/  UMOV UR14, UR9 ;  /* 0x00000009000e7c82 */ /* 0x000fe20008000000 */
[----:B------:R-:W-:Y:S01]  /*2760*/  UMOV UR15, 0x40000040 ;  /* 0x40000040000f7882 */ /* 0x000fe20000000000 */
[----:B------:R-:W-:Y:S01]  /*2770*/  UIADD3 UR8, UR4, 0x6, URZ ;  /* 0x0000000604087890 */ /* 0x000fe2000fffe03f */
[----:B------:R-:W-:Y:S01]  /*2780*/  MOV R6, UR12 ;  /* 0x0000000c00067c02 */ /* 0x000fe20008000f00 */
[----:B------:R-:W-:Y:S01]  /*2790*/  UIADD3 UR9, UR5, 0x6, URZ ;  /* 0x0000000605097890 */ /* 0x000fe2000fffe03f */
        /* <DEDUP_REMOVED lines=9> */
[----:B------:R-:W-:Y:S01]  /*2830*/  IMAD.U32 R4, RZ, RZ, UR12 ;  /* 0x0000000cff047e24 */ /* 0x000fe2000f8e00ff */
[----:B------:R-:W-:Y:S01]  /*2840*/  UIADD3 UR9, UR5, 0x300, URZ ;  /* 0x0000030005097890 */ /* 0x000fe2000fffe03f */
[----:B0--3--:R-:W-:Y:S01]  /*2850*/  IMAD.U32 R5, RZ, RZ, UR13 ;  /* 0x0000000dff057e24 */ /* 0x009fe2000f8e00ff */
        /* <DEDUP_REMOVED lines=8> */
[----:B--2---:R-:W-:Y:S01]  /*28e0*/  IMAD.U32 R2, RZ, RZ, UR12 ;  /* 0x0000000cff027e24 */ /* 0x004fe2000f8e00ff */
[----:B------:R-:W-:Y:S01]  /*28f0*/  UMOV UR9, 0x40000040 ;  /* 0x4000004000097882 */ /* 0x000fe20000000000 */
[----:B------:R-:W-:Y:S01]  /*2900*/  IMAD.U32 R3, RZ, RZ, UR13 ;  /* 0x0000000dff037e24 */ /* 0x000fe2000f8e00ff */
[----:B------:R-:W-:Y:S02]  /*2910*/  WARPGROUP.DEPBAR.LE gsb0, 0x0 ;  /* 0x00008000000079c5 */ /* 0x000fe40000010000 */
[----:B------:R-:W-:-:S06]  /*2920*/  WARPGROUP.ARRIVE ;  /* 0x00000000000079c5 */ /* 0x000fcc0000000000 */
[----:B------:R-:W-:Y:S01]  /*2930*/  HGMMA.64x96x16.F32 R24, gdesc[UR12], R24, gsb0 ;  /* 0x016000000c1879f0 */ /* 0x000fe20008000818 */
        /* <DEDUP_REMOVED lines=41> */
.L_x_1150:
[----:B------:R-:W-:Y:S01]  /*2bd0*/  ULDC UR4, c[0x0][0xad0] ;  /* 0x0002b40000047ab9 */ /* 0x000fe20000000800 */
[----:B------:R-:W-:Y:S02]  /*2be0*/  IMAD R152, R164, -0x60, R152 ;  /* 0xffffffa0a4987824 */ /* 0x000fe400078e0298 */
        /* <DEDUP_REMOVED lines=9> */
[----:B------:R-:W-:Y:S01]  /*2c80*/  IADD3 R152, -R23, 0x60, R152 ;  /* 0x0000006017987810 */ /* 0x000fe20007ffe198 */
[----:B------:R-:W-:Y:S01]  /*2c90*/  FMUL.FTZ R32, R32, UR4 ;  /* 0x0000000420207c20 */ /* 0x000fe20008410000 */
[----:B------:R-:W-:Y:S01]  /*2ca0*/  FMUL.FTZ R34, R34, UR4 ;  /* 0x0000000422227c20 */ /* 0x000fe20008410000 */
[----:B------:R-:W-:Y:S01]  /*2cb0*/  FMUL.FTZ R35, R35, UR4 ;  /* 0x0000000423237c20 */ /* 0x000fe20008410000 */
[C---:B------:R-:W-:Y:S01]  /*2cc0*/  ISETP.GT.AND P1, PT, R152.reuse, RZ, PT ;  /* 0x000000ff9800720c */ /* 0x040fe20003f24270 */
[----:B------:R-:W2:Y:S01]  /*2cd0*/  MUFU.TANH R27, R27 ;  /* 0x0000001b001b7308 */ /* 0x000ea20000002400 */
[----:B------:R-:W-:Y:S01]  /*2ce0*/  FMUL.FTZ R33, R33, UR4 ;  /* 0x0000000421217c20 */ /* 0x000fe20008410000 */
[----:B------:R-:W-:Y:S01]  /*2cf0*/  ISETP.GT.AND P6, PT, R152, 0x1, PT ;  /* 0x000000019800780c */ /* 0x000fe20003fc4270 */
[----:B------:R-:W-:Y:S01]  /*2d00*/  FMUL.FTZ R36, R36, UR4 ;  /* 0x0000000424247c20 */ /* 0x000fe20008410000 */
[----:B------:R-:W-:Y:S01]  /*2d10*/  FMUL.FTZ R38, R38, UR4 ;  /* 0x0000000426267c20 */ /* 0x000fe20008410000 */
[----:B------:R-:W-:Y:S01]  /*2d20*/  FMUL.FTZ R39, R39, UR4 ;  /* 0x0000000427277c20 */ /* 0x000fe20008410000 */
[C---:B------:R-:W-:Y:S01]  /*2d30*/  ISETP.GT.AND P2, PT, R152.reuse, 0x8, PT ;  /* 0x000000089800780c */ /* 0x040fe20003f44270 */
[----:B------:R-:W-:Y:S01]  /*2d40*/  FMUL.FTZ R37, R37, UR4 ;  /* 0x0000000425257c20 */ /* 0x000fe20008410000 */
[----:B------:R1:W3:Y:S01]  /*2d50*/  MUFU.TANH R20, R24 ;  /* 0x0000001800147308 */ /* 0x0002e20000002400 */
[----:B------:R-:W-:Y:S01]  /*2d60*/  ISETP.GT.AND P3, PT, R152, 0x9, PT ;  /* 0x000000099800780c */ /* 0x000fe20003f64270 */
[----:B------:R-:W-:Y:S01]  /*2d70*/  FMUL.FTZ R40, R40, UR4 ;  /* 0x0000000428287c20 */ /* 0x000fe20008410000 */
[----:B------:R-:W-:Y:S01]  /*2d80*/  FMUL.FTZ R42, R42, UR4 ;  /* 0x000000042a2a7c20 */ /* 0x000fe20008410000 */
[----:B------:R-:W-:Y:S01]  /*2d90*/  FMUL.FTZ R43, R43, UR4 ;  /* 0x000000042b2b7c20 */ /* 0x000fe20008410000 */
[C---:B------:R-:W-:Y:S01]  /*2da0*/  ISETP.GT.AND P5, PT, R152.reuse, 0x10, PT ;  /* 0x000000109800780c */ /* 0x040fe20003fa4270 */
[----:B------:R-:W-:Y:S01]  /*2db0*/  FMUL.FTZ R41, R41, UR4 ;  /* 0x0000000429297c20 */ /* 0x000fe20008410000 */
[----:B------:R-:W-:Y:S01]  /*2dc0*/  ISETP.GT.AND P4, PT, R152, 0x11, PT ;  /* 0x000000119800780c */ /* 0x000fe20003f84270 */
[----:B------:R3:W4:Y:S01]  /*2dd0*/  MUFU.TANH R21, R25 ;  /* 0x0000001900157308 */ /* 0x0007220000002400 */
[----:B-1----:R-:W-:Y:S01]  /*2de0*/  FSEL R24, R26, -INF , P1 ;  /* 0xff8000001a187808 */ /* 0x002fe20000800000 */
[----:B------:R-:W-:Y:S01]  /*2df0*/  FMUL.FTZ R44, R44, UR4 ;  /* 0x000000042c2c7c20 */ /* 0x000fe20008410000 */
[----:B--2---:R-:W-:Y:S01]  /*2e00*/  FSEL R26, R27, -INF , P6 ;  /* 0xff8000001b1a7808 */ /* 0x004fe20003000000 */
[----:B------:R-:W-:Y:S01]  /*2e10*/  FMUL.FTZ R45, R45, UR4 ;  /* 0x000000042d2d7c20 */ /* 0x000fe20008410000 */
[----:B------:R-:W-:Y:S01]  /*2e20*/  FMUL.FTZ R48, R48, UR4 ;  /* 0x0000000430307c20 */ /* 0x000fe20008410000 */
[----:B------:R-:W-:Y:S01]  /*2e30*/  FMUL.FTZ R49, R49, UR4 ;  /* 0x0000000431317c20 */ /* 0x000fe20008410000 */
[----:B------:R-:W-:Y:S01]  /*2e40*/  FMUL.FTZ R46, R46, UR4 ;  /* 0x000000042e2e7c20 */ /* 0x000fe20008410000 */
[----:B------:R-:W-:Y:S01]  /*2e50*/  MUFU.TANH R73, R28 ;  /* 0x0000001c00497308 */ /* 0x000fe20000002400 */
[----:B---3--:R-:W-:Y:S01]  /*2e60*/  FSEL R25, R20, -INF , P1 ;  /* 0xff80000014197808 */ /* 0x008fe20000800000 */
[----:B------:R-:W-:Y:S01]  /*2e70*/  FMUL.FTZ R52, R52, UR4 ;  /* 0x0000000434347c20 */ /* 0x000fe20008410000 */
[----:B------:R-:W-:Y:S01]  /*2e80*/  ISETP.GT.AND P1, PT, R152, 0x18, PT ;  /* 0x000000189800780c */ /* 0x000fe20003f24270 */
[----:B------:R-:W-:Y:S01]  /*2e90*/  FMUL.FTZ R47, R47, UR4 ;  /* 0x000000042f2f7c20 */ /* 0x000fe20008410000 */
[----:B------:R-:W-:Y:S01]  /*2ea0*/  FMUL.FTZ R53, R53, UR4 ;  /* 0x0000000435357c20 */ /* 0x000fe20008410000 */
[----:B------:R-:W-:Y:S01]  /*2eb0*/  FMUL.FTZ R50, R50, UR4 ;  /* 0x0000000432327c20 */ /* 0x000fe20008410000 */
[----:B------:R-:W-:Y:S01]  /*2ec0*/  FMUL.FTZ R56, R56, UR4 ;  /* 0x0000000438387c20 */ /* 0x000fe20008410000 */
[----:B------:R-:W1:Y:S01]  /*2ed0*/  MUFU.TANH R30, R30 ;  /* 0x0000001e001e7308 */ /* 0x000e620000002400 */
[----:B----4-:R-:W-:Y:S01]  /*2ee0*/  FSEL R27, R21, -INF , P6 ;  /* 0xff800000151b7808 */ /* 0x010fe20003000000 */
[----:B------:R-:W-:Y:S01]  /*2ef0*/  FMUL.FTZ R51, R51, UR4 ;  /* 0x0000000433337c20 */ /* 0x000fe20008410000 */
[----:B------:R-:W-:Y:S01]  /*2f00*/  FMUL.FTZ R57, R57, UR4 ;  /* 0x0000000439397c20 */ /* 0x000fe20008410000 */
[----:B------:R-:W-:Y:S01]  /*2f10*/  FMUL.FTZ R54, R54, UR4 ;  /* 0x0000000436367c20 */ /* 0x000fe20008410000 */
[----:B------:R-:W-:Y:S01]  /*2f20*/  FMNMX.FTZ R20, R25, R27, !PT ;  /* 0x0000001b19147209 */ /* 0x000fe20007810000 */
        /* <DEDUP_REMOVED lines=8> */
[----:B------:R-:W-:Y:S01]  /*2fb0*/  ISETP.GT.AND P6, PT, R152, 0x50, PT ;  /* 0x000000509800780c */ /* 0x000fe20003fc4270 */
[----:B------:R-:W-:Y:S01]  /*2fc0*/  FMUL.FTZ R59, R59, UR4 ;  /* 0x000000043b3b7c20 */ /* 0x000fe20008410000 */
[----:B------:R3:W4:Y:S01]  /*2fd0*/  MUFU.TANH R74, R29 ;  /* 0x0000001d004a7308 */ /* 0x0007220000002400 */
[----:B-1----:R-:W-:Y:S01]  /*2fe0*/  FSEL R28, R30, -INF , P2 ;  /* 0xff8000001e1c7808 */ /* 0x002fe20001000000 */
[----:B------:R-:W-:Y:S01]  /*2ff0*/  FMUL.FTZ R62, R62, UR4 ;  /* 0x000000043e3e7c20 */ /* 0x000fe20008410000 */
[----:B------:R-:W-:Y:S01]  /*3000*/  FMUL.FTZ R63, R63, UR4 ;  /* 0x000000043f3f7c20 */ /* 0x000fe20008410000 */
[----:B------:R-:W-:Y:S01]  /*3010*/  FMUL.FTZ R66, R66, UR4 ;  /* 0x0000000442427c20 */ /* 0x000fe20008410000 */
[----:B------:R-:W-:Y:S01]  /*3020*/  FMUL.FTZ R67, R67, UR4 ;  /* 0x0000000443437c20 */ /* 0x000fe20008410000 */
[----:B------:R-:W-:Y:S01]  /*3030*/  FMUL.FTZ R69, R69, UR4 ;  /* 0x0000000445457c20 */ /* 0x000fe20008410000 */
[----:B------:R-:W-:Y:S01]  /*3040*/  FMUL.FTZ R70, R70, UR4 ;  /* 0x0000000446467c20 */ /* 0x000fe20008410000 */
[----:B------:R-:W-:Y:S01]  /*3050*/  MUFU.TANH R75, R32 ;  /* 0x00000020004b7308 */ /* 0x000fe20000002400 */
[----:B---3--:R-:W-:Y:S01]  /*3060*/  FSEL R29, R73, -INF , P2 ;  /* 0xff800000491d7808 */ /* 0x008fe20001000000 */
[----:B------:R-:W-:Y:S01]  /*3070*/  FMUL.FTZ R71, R71, UR4 ;  /* 0x0000000447477c20 */ /* 0x000fe20008410000 */
[----:B--2---:R-:W-:Y:S01]  /*3080*/  FSEL R30, R31, -INF , P3 ;  /* 0xff8000001f1e7808 */ /* 0x004fe20001800000 */
[----:B------:R-:W-:Y:S01]  /*3090*/  ULDC UR10, c[0x0][0xa80] ;  /* 0x0002a000000a7ab9 */ /* 0x000fe20000000800 */
[----:B------:R-:W-:Y:S01]  /*30a0*/  FMNMX.FTZ R20, R29, R20, !PT ;  /* 0x000000141d147209 */ /* 0x000fe20007810000 */
[----:B------:R-:W1:Y:S01]  /*30b0*/  S2UR UR5, SR_CgaCtaId ;  /* 0x00000000000579c3 */ /* 0x000e620000008800 */
[----:B------:R-:W-:Y:S01]  /*30c0*/  ISETP.GT.AND P2, PT, R152, 0x19, PT ;  /* 0x000000199800780c */ /* 0x000fe20003f44270 */
[----:B------:R-:W2:Y:S01]  /*30d0*/  MUFU.TANH R34, R34 ;  /* 0x0000002200227308 */ /* 0x000ea20000002400 */
[----:B----4-:R-:W-:Y:S01]  /*30e0*/  FSEL R31, R74, -INF , P3 ;  /* 0xff8000004a1f7808 */ /* 0x010fe20001800000 */
[----:B------:R-:W-:Y:S01]  /*30f0*/  UIADD3 UR4, UR6, 0x32440, URZ ;  /* 0x0003244006047890 */ /* 0x000fe2000fffe03f */
[----:B------:R-:W-:Y:S01]  /*3100*/  ISETP.GT.AND P3, PT, R152, 0x20, PT ;  /* 0x000000209800780c */ /* 0x000fe20003f64270 */
[----:B------:R-:W-:Y:S01]  /*3110*/  ULOP3.LUT UR7, UR7, 0x3000000, URZ, 0xfc, !UPT ;  /* 0x0300000007077892 */ /* 0x000fe2000f8efc3f */
[----:B------:R-:W-:Y:S01]  /*3120*/  FMNMX.FTZ R20, R31, R20, !PT ;  /* 0x000000141f147209 */ /* 0x000fe20007810000 */
[----:B------:R-:W-:Y:S01]  /*3130*/  UMOV UR15, 0x40000040 ;  /* 0x40000040000f7882 */ /* 0x000fe20000000000 */
[----:B------:R-:W-:Y:S01]  /*3140*/  UMOV UR19, 0x40000040 ;  /* 0x4000004000137882 */ /* 0x000fe20000000000 */
[----:B------:R-:W3:Y:S01]  /*3150*/  MUFU.TANH R35, R35 ;  /* 0x0000002300237308 */ /* 0x000ee20000002400 */
[----:B------:R-:W-:-:S04]  /*3160*/  UIMAD UR14, UR38, 0xc00, UR7 ;  /* 0x00000c00260e78a4 */ /* 0x000fc8000f8e0207 */
[----:B------:R-:W-:-:S03]  /*3170*/  UIADD3 UR18, UR14, 0x80, URZ ;  /* 0x000000800e127890 */ /* 0x000fc6000fffe03f */
[----:B------:R4:W5:Y:S01]  /*3180*/  MUFU.TANH R76, R33 ;  /* 0x00000021004c7308 */ /* 0x0009620000002400 */
[----:B--2---:R-:W-:Y:S01]  /*3190*/  FSEL R32, R34, -INF , P5 ;  /* 0xff80000022207808 */ /* 0x004fe20002800000 */
[----:B-1----:R-:W-:-:S06]  /*31a0*/  UPRMT UR4, UR5, 0x654, UR4 ;  /* 0x0000065405047896 */ /* 0x002fcc0008000004 */
[----:B------:R-:W-:Y:S01]  /*31b0*/  MUFU.TANH R77, R36 ;  /* 0x00000024004d7308 */ /* 0x000fe20000002400 */
[----:B----4-:R-:W-:Y:S02]  /*31c0*/  FSEL R33, R75, -INF , P5 ;  /* 0xff8000004b217808 */ /* 0x010fe40002800000 */
[----:B---3--:R-:W-:Y:S02]  /*31d0*/  FSEL R34, R35, -INF , P4 ;  /* 0xff80000023227808 */ /* 0x008fe40002000000 */
[----:B------:R-:W-:Y:S02]  /*31e0*/  FMNMX.FTZ R20, R33, R20, !PT ;  /* 0x0000001421147209 */ /* 0x000fe40007810000 */
[----:B------:R-:W-:Y:S01]  /*31f0*/  ISETP.GT.AND P5, PT, R152, 0x21, PT ;  /* 0x000000219800780c */ /* 0x000fe20003fa4270 */
[----:B------:R-:W1:Y:S01]  /*3200*/  MUFU.TANH R38, R38 ;  /* 0x0000002600267308 */ /* 0x000e620000002400 */
[----:B-----5:R-:W-:Y:S01]  /*3210*/  FSEL R35, R76, -INF , P4 ;  /* 0xff8000004c237808 */ /* 0x020fe20002000000 */
[----:B------:R-:W-:Y:S01]  /*3220*/  SYNCS.ARRIVE.TRANS64.RED.A1T0 RZ, [UR4], RZ ;  /* 0x000000ffffff79a7 */ /* 0x000fe20008100404 */
[----:B------:R-:W-:Y:S01]  /*3230*/  ISETP.GT.AND P4, PT, R152, 0x28, PT ;  /* 0x000000289800780c */ /* 0x000fe20003f84270 */
[----:B------:R-:W-:Y:S01]  /*3240*/  UIADD3 UR4, UR14, 0x100, URZ ;  /* 0x000001000e047890 */ /* 0x000fe2000fffe03f */
[----:B------:R-:W-:-:S03]  /*3250*/  FMNMX.FTZ R20, R35, R20, !PT ;  /* 0x0000001423147209 */ /* 0x000fc60007810000 */
[----:B------:R-:W2:Y:S08]  /*3260*/  MUFU.TANH R39, R39 ;  /* 0x0000002700277308 */ /* 0x000eb00000002400 */
[----:B------:R3:W4:Y:S01]  /*3270*/  MUFU.TANH R78, R37 ;  /* 0x00000025004e7308 */ /* 0x0007220000002400 */
[----:B-1----:R-:W-:-:S07]  /*3280*/  FSEL R36, R38, -INF , P1 ;  /* 0xff80000026247808 */ /* 0x002fce0000800000 */
[----:B------:R-:W-:Y:S01]  /*3290*/  MUFU.TANH R79, R40 ;  /* 0x00000028004f7308 */ /* 0x000fe20000002400 */
[----:B---3--:R-:W-:Y:S02]  /*32a0*/  FSEL R37, R77, -INF , P1 ;  /* 0xff8000004d257808 */ /* 0x008fe40000800000 */
[----:B--2---:R-:W-:Y:S02]  /*32b0*/  FSEL R38, R39, -INF , P2 ;  /* 0xff80000027267808 */ /* 0x004fe40001000000 */
[----:B------:R-:W-:Y:S02]  /*32c0*/  FMNMX.FTZ R20, R37, R20, !PT ;  /* 0x0000001425147209 */ /* 0x000fe40007810000 */
[----:B------:R-:W-:Y:S01]  /*32d0*/  ISETP.GT.AND P1, PT, R152, 0x29, PT ;  /* 0x000000299800780c */ /* 0x000fe20003f24270 */
[----:B------:R-:W1:Y:S01]  /*32e0*/  MUFU.TANH R42, R42 ;  /* 0x0000002a002a7308 */ /* 0x000e620000002400 */
[----:B----4-:R-:W-:Y:S02]  /*32f0*/  FSEL R39, R78, -INF , P2 ;  /* 0xff8000004e277808 */ /* 0x010fe40001000000 */
[----:B------:R-:W-:-:S02]  /*3300*/  ISETP.GT.AND P2, PT, R152, 0x30, PT ;  /* 0x000000309800780c */ /* 0x000fc40003f44270 */
        /* <DEDUP_REMOVED lines=14> */
[----:B------:R-:W3:Y:S01]  /*33f0*/  MUFU.TANH R49, R49 ;  /* 0x0000003100317308 */ /* 0x000ee20000002400 */
[----:B-1----:R-:W-:-:S07]  /*3400*/  FSEL R45, R45, -INF , P1 ;  /* 0xff8000002d2d7808 */ /* 0x002fce0000800000 */
[----:B------:R-:W1:Y:S01]  /*3410*/  MUFU.TANH R46, R46 ;  /* 0x0000002e002e7308 */ /* 0x000e620000002400 */
[----:B--2---:R-:W-:-:S07]  /*3420*/  FSEL R182, R48, -INF , P2 ;  /* 0xff80000030b67808 */ /* 0x004fce0001000000 */
[----:B------:R2:W4:Y:S01]  /*3430*/  MUFU.TANH R163, R47 ;  /* 0x0000002f00a37308 */ /* 0x0005220000002400 */
[----:B---3--:R-:W-:-:S07]  /*3440*/  FSEL R181, R49, -INF , P3 ;  /* 0xff80000031b57808 */ /* 0x008fce0001800000 */
[----:B------:R-:W3:Y:S01]  /*3450*/  MUFU.TANH R52, R52 ;  /* 0x0000003400347308 */ /* 0x000ee20000002400 */
[----:B--2---:R-:W-:Y:S02]  /*3460*/  FSEL R47, R44, -INF , P4 ;  /* 0xff8000002c2f7808 */ /* 0x004fe40002000000 */
[----:B-1----:R-:W-:Y:S02]  /*3470*/  FSEL R183, R46, -INF , P4 ;  /* 0xff8000002eb77808 */ /* 0x002fe40002000000 */
[----:B------:R-:W-:Y:S02]  /*3480*/  FMNMX.FTZ R20, R47, R20, !PT ;  /* 0x000000142f147209 */ /* 0x000fe40007810000 */
[----:B------:R-:W-:Y:S01]  /*3490*/  ISETP.GT.AND P4, PT, R152, 0x39, PT ;  /* 0x000000399800780c */ /* 0x000fe20003f84270 */
[----:B------:R-:W1:Y:S01]  /*34a0*/  MUFU.TANH R53, R53 ;  /* 0x0000003500357308 */ /* 0x000e620000002400 */
        /* <DEDUP_REMOVED lines=9> */
[----:B-1----:R-:W-:Y:S02]  /*3540*/  FSEL R180, R53, -INF , P4 ;  /* 0xff80000035b47808 */ /* 0x002fe40002000000 */
[----:B------:R-:W-:Y:S02]  /*3550*/  FMNMX.FTZ R21, R24, R26, !PT ;  /* 0x0000001a18157209 */ /* 0x000fe40007810000 */
[----:B------:R-:W-:Y:S02]  /*3560*/  FMNMX.FTZ R49, R180, R49, !PT ;  /* 0x00000031b4317209 */ /* 0x000fe40007810000 */
[----:B------:R-:W-:Y:S01]  /*3570*/  FMNMX.FTZ R21, R28, R21, !PT ;  /* 0x000000151c157209 */ /* 0x000fe20007810000 */
[----:B------:R-:W1:Y:S01]  /*3580*/  MUFU.TANH R51, R51 ;  /* 0x0000003300337308 */ /* 0x000e620000002400 */
[----:B--2---:R-:W-:-:S02]  /*3590*/  FSEL R177, R50, -INF , P2 ;  /* 0xff80000032b17808 */ /* 0x004fc40001000000 */
[----:B------:R-:W-:Y:S02]  /*35a0*/  ISETP.GT.AND P2, PT, R152, 0x41, PT ;  /* 0x000000419800780c */ /* 0x000fe40003f44270 */
[----:B------:R-:W-:-:S03]  /*35b0*/  FMNMX.FTZ R21, R30, R21, !PT ;  /* 0x000000151e157209 */ /* 0x000fc60007810000 */
[----:B------:R-:W2:Y:S01]  /*35c0*/  MUFU.TANH R57, R57 ;  /* 0x0000003900397308 */ /* 0x000ea20000002400 */
[----:B---3--:R-:W-:Y:S02]  /*35d0*/  FSEL R172, R56, -INF , P1 ;  /* 0xff80000038ac7808 */ /* 0x008fe40000800000 */
[----:B------:R-:W-:Y:S02]  /*35e0*/  FMNMX.FTZ R21, R32, R21, !PT ;  /* 0x0000001520157209 */ /* 0x000fe40007810000 */
[----:B------:R-:W-:-:S03]  /*35f0*/  FMNMX.FTZ R49, R172, R49, !PT ;  /* 0x00000031ac317209 */ /* 0x000fc60007810000 */
[----:B------:R-:W3:Y:S01]  /*3600*/  MUFU.TANH R54, R54 ;  /* 0x0000003600367308 */ /* 0x000ee20000002400 */
[----:B-1----:R-:W-:Y:S02]  /*3610*/  FSEL R175, R51, -INF , P3 ;  /* 0xff80000033af7808 */ /* 0x002fe40001800000 */
[----:B------:R-:W-:-:S05]  /*3620*/  ISETP.GT.AND P3, PT, R152, 0x48, PT ;  /* 0x000000489800780c */ /* 0x000fca0003f64270 */
[----:B------:R-:W1:Y:S01]  /*3630*/  MUFU.TANH R60, R60 ;  /* 0x0000003c003c7308 */ /* 0x000e620000002400 */
[----:B--2---:R-:W-:-:S04]  /*3640*/  FSEL R20, R57, -INF , P2 ;  /* 0xff80000039147808 */ /* 0x004fc80001000000 */
[----:B------:R-:W-:-:S03]  /*3650*/  FMNMX.FTZ R49, R20, R49, !PT ;  /* 0x0000003114317209 */ /* 0x000fc60007810000 */
[----:B------:R-:W2:Y:S01]  /*3660*/  MUFU.TANH R61, R61 ;  /* 0x0000003d003d7308 */ /* 0x000ea20000002400 */
[----:B---3--:R-:W-:Y:S02]  /*3670*/  FSEL R179, R54, -INF , P5 ;  /* 0xff80000036b37808 */ /* 0x008fe40002800000 */
[----:B------:R-:W-:-:S05]  /*3680*/  ISETP.GT.AND P5, PT, R152, 0x49, PT ;  /* 0x000000499800780c */ /* 0x000fca0003fa4270 */
[----:B------:R-:W3:Y:S01]  /*3690*/  MUFU.TANH R55, R55 ;  /* 0x0000003700377308 */ /* 0x000ee20000002400 */
[----:B-1----:R-:W-:-:S04]  /*36a0*/  FSEL R170, R60, -INF , P3 ;  /* 0xff8000003caa7808 */ /* 0x002fc80001800000 */
[----:B------:R-:W-:Y:S02]  /*36b0*/  FMNMX.FTZ R44, R170, R49, !PT ;  /* 0x00000031aa2c7209 */ /* 0x000fe40007810000 */
[----:B------:R-:W-:Y:S01]  /*36c0*/  FMNMX.FTZ R49, R34, R21, !PT ;  /* 0x0000001522317209 */ /* 0x000fe20007810000 */
[----:B------:R-:W1:Y:S01]  /*36d0*/  MUFU.TANH R64, R64 ;  /* 0x0000004000407308 */ /* 0x000e620000002400 */
[----:B--2---:R-:W-:Y:S02]  /*36e0*/  FSEL R167, R61, -INF , P5 ;  /* 0xff8000003da77808 */ /* 0x004fe40002800000 */
[----:B------:R-:W-:Y:S02]  /*36f0*/  FMNMX.FTZ R49, R36, R49, !PT ;  /* 0x0000003124317209 */ /* 0x000fe40007810000 */
[----:B------:R-:W-:Y:S02]  /*3700*/  FMNMX.FTZ R51, R167, R44, !PT ;  /* 0x0000002ca7337209 */ /* 0x000fe40007810000 */
[----:B------:R-:W-:Y:S01]  /*3710*/  FMNMX.FTZ R49, R38, R49, !PT ;  /* 0x0000003126317209 */ /* 0x000fe20007810000 */
[----:B------:R-:W2:Y:S01]  /*3720*/  MUFU.TANH R58, R58 ;  /* 0x0000003a003a7308 */ /* 0x000ea20000002400 */
[----:B---3--:R-:W-:-:S02]  /*3730*/  FSEL R178, R55, -INF , P4 ;  /* 0xff80000037b27808 */ /* 0x008fc40002000000 */
[----:B------:R-:W-:Y:S02]  /*3740*/  ISETP.GT.AND P4, PT, R152, 0x51, PT ;  /* 0x000000519800780c */ /* 0x000fe40003f84270 */
[----:B------:R-:W-:-:S03]  /*3750*/  FMNMX.FTZ R49, R40, R49, !PT ;  /* 0x0000003128317209 */ /* 0x000fc60007810000 */
[----:B------:R-:W3:Y:S01]  /*3760*/  MUFU.TANH R65, R65 ;  /* 0x0000004100417308 */ /* 0x000ee20000002400 */
[----:B-1----:R-:W-:-:S04]  /*3770*/  FSEL R168, R64, -INF , P6 ;  /* 0xff80000040a87808 */ /* 0x002fc80003000000 */
[----:B------:R-:W-:-:S03]  /*3780*/  FMNMX.FTZ R44, R168, R51, !PT ;  /* 0x00000033a82c7209 */ /* 0x000fc60007810000 */
[----:B------:R-:W1:Y:S01]  /*3790*/  MUFU.TANH R68, R68 ;  /* 0x0000004400447308 */ /* 0x000e620000002400 */
[----:B--2---:R-:W-:Y:S02]  /*37a0*/  FSEL R166, R58, -INF , P1 ;  /* 0xff8000003aa67808 */ /* 0x004fe40000800000 */
[----:B------:R-:W-:-:S05]  /*37b0*/  ISETP.GT.AND P1, PT, R152, 0x58, PT ;  /* 0x000000589800780c */ /* 0x000fca0003f24270 */
[----:B------:R-:W2:Y:S01]  /*37c0*/  MUFU.TANH R59, R59 ;  /* 0x0000003b003b7308 */ /* 0x000ea20000002400 */
[----:B---3--:R-:W-:-:S04]  /*37d0*/  FSEL R21, R65, -INF , P4 ;  /* 0xff80000041157808 */ /* 0x008fc80002000000 */
[----:B------:R-:W-:-:S03]  /*37e0*/  FMNMX.FTZ R44, R21, R44, !PT ;  /* 0x0000002c152c7209 */ /* 0x000fc60007810000 */
[----:B------:R-:W3:Y:S01]  /*37f0*/  MUFU.TANH R62, R62 ;  /* 0x0000003e003e7308 */ /* 0x000ee20000002400 */
[----:B-1----:R-:W-:-:S04]  /*3800*/  FSEL R173, R68, -INF , P1 ;  /* 0xff80000044ad7808 */ /* 0x002fc80000800000 */
[----:B------:R-:W-:Y:S02]  /*3810*/  FMNMX.FTZ R51, R173, R44, !PT ;  /* 0x0000002cad337209 */ /* 0x000fe40007810000 */
[----:B------:R-:W-:Y:S01]  /*3820*/  FMNMX.FTZ R44, R42, R49, !PT ;  /* 0x000000312a2c7209 */ /* 0x000fe20007810000 */
[----:B------:R-:W1:Y:S01]  /*3830*/  MUFU.TANH R63, R63 ;  /* 0x0000003f003f7308 */ /* 0x000e620000002400 */
[----:B--2---:R-:W-:Y:S02]  /*3840*/  FSEL R169, R59, -INF , P2 ;  /* 0xff8000003ba97808 */ /* 0x004fe40001000000 */
[----:B------:R-:W-:Y:S02]  /*3850*/  FMNMX.FTZ R44, R183, R44, !PT ;  /* 0x0000002cb72c7209 */ /* 0x000fe40007810000 */
[----:B------:R-:W-:Y:S02]  /*3860*/  ISETP.GT.AND P2, PT, R152, 0x59, PT ;  /* 0x000000599800780c */ /* 0x000fe40003f44270 */
[----:B------:R-:W-:Y:S01]  /*3870*/  FMNMX.FTZ R44, R163, R44, !PT ;  /* 0x0000002ca32c7209 */ /* 0x000fe20007810000 */
[----:B------:R-:W2:Y:S01]  /*3880*/  MUFU.TANH R66, R66 ;  /* 0x0000004200427308 */ /* 0x000ea20000002400 */
[----:B---3--:R-:W-:-:S02]  /*3890*/  FSEL R184, R62, -INF , P3 ;  /* 0xff8000003eb87808 */ /* 0x008fc40001800000 */
[----:B------:R-:W-:-:S04]  /*38a0*/  FMNMX.FTZ R44, R177, R44, !PT ;  /* 0x0000002cb12c7209 */ /* 0x000fc80007810000 */
[----:B------:R-:W-:Y:S01]  /*38b0*/  FMNMX.FTZ R44, R175, R44, !PT ;  /* 0x0000002caf2c7209 */ /* 0x000fe20007810000 */
[----:B------:R-:W3:Y:S01]  /*38c0*/  MUFU.TANH R67, R67 ;  /* 0x0000004300437308 */ /* 0x000ee20000002400 */
[----:B-1----:R-:W-:Y:S02]  /*38d0*/  FSEL R185, R63, -INF , P5 ;  /* 0xff8000003fb97808 */ /* 0x002fe40002800000 */
[----:B------:R-:W-:-:S04]  /*38e0*/  FMNMX.FTZ R49, R179, R44, !PT ;  /* 0x0000002cb3317209 */ /* 0x000fc80007810000 */
[----:B------:R-:W-:Y:S01]  /*38f0*/  FMNMX.FTZ R49, R178, R49, !PT ;  /* 0x00000031b2317209 */ /* 0x000fe20007810000 */
[----:B------:R-:W1:Y:S01]  /*3900*/  MUFU.TANH R69, R69 ;  /* 0x0000004500457308 */ /* 0x000e620000002400 */
[----:B--2---:R-:W-:Y:S02]  /*3910*/  FSEL R186, R66, -INF , P6 ;  /* 0xff80000042ba7808 */ /* 0x004fe40003000000 */
[----:B------:R-:W-:-:S04]  /*3920*/  FMNMX.FTZ R44, R166, R49, !PT ;  /* 0x00000031a62c7209 */ /* 0x000fc80007810000 */
[----:B------:R-:W-:Y:S01]  /*3930*/  FMNMX.FTZ R49, R169, R44, !PT ;  /* 0x0000002ca9317209 */ /* 0x000fe20007810000 */
        /* <DEDUP_REMOVED lines=8> */
[----:B------:R-:W-:Y:S02]  /*39c0*/  FMNMX.FTZ R49, R187, R44, !PT ;  /* 0x0000002cbb317209 */ /* 0x000fe40007810000 */
[----:B--2---:R-:W-:Y:S01]  /*39d0*/  FSEL R188, R70, -INF , P1 ;  /* 0xff80000046bc7808 */ /* 0x004fe20000800000 */
[----:B------:R-:W1:Y:S03]  /*39e0*/  SHFL.BFLY PT, R46, R51, 0x2, 0x1f ;  /* 0x0c401f00332e7f89 */ /* 0x000e6600000e0000 */
[----:B------:R-:W-:-:S02]  /*39f0*/  FMNMX.FTZ R44, R188, R49, !PT ;  /* 0x00000031bc2c7209 */ /* 0x000fc40007810000 */
[----:B---3--:R-:W-:-:S04]  /*3a00*/  FSEL R189, R71, -INF , P2 ;  /* 0xff80000047bd7808 */ /* 0x008fc80001000000 */
        /* <DEDUP_REMOVED lines=50> */
[----:B------:R2:W4:Y:S01]  /*3d30*/  MUFU.EX2 R153, R26 ;  /* 0x0000001a00997308 */ /* 0x0005220000000800 */
[--C-:B------:R-:W-:Y:S01]  /*3d40*/  FFMA.FTZ R188, R188, UR10, -R191.reuse ;  /* 0x0000000abcbc7c23 */ /* 0x100fe200080108bf */
[----:B------:R-:W-:Y:S01]  /*3d50*/  FFMA.FTZ R189, R189, UR10, -R191 ;  /* 0x0000000abdbd7c23 */ /* 0x000fe200080108bf */
[----:B------:R-:W-:-:S05]  /*3d60*/  FFMA.FTZ R168, R168, UR10, -R190 ;  /* 0x0000000aa8a87c23 */ /* 0x000fca00080108be */
[----:B------:R3:W-:Y:S01]  /*3d70*/  MUFU.EX2 R154, R31 ;  /* 0x0000001f009a7308 */ /* 0x0007e20000000800 */
[----:B--2---:R-:W-:Y:S01]  /*3d80*/  FADD.FTZ R26, R25, R152 ;  /* 0x00000098191a7221 */ /* 0x004fe20000010000 */
[----:B------:R-:W-:-:S06]  /*3d90*/  F2FP.F16.F32.PACK_AB R152, R152, R25 ;  /* 0x000000199898723e */ /* 0x000fcc00000000ff */
[----:B------:R-:W2:Y:S01]  /*3da0*/  MUFU.EX2 R28, R28 ;  /* 0x0000001c001c7308 */ /* 0x000ea20000000800 */
[----:B---3--:R-:W-:Y:S01]  /*3db0*/  FADD.FTZ R31, R29, R26 ;  /* 0x0000001a1d1f7221 */ /* 0x008fe20000010000 */
[----:B----4-:R-:W-:Y:S01]  /*3dc0*/  FADD.FTZ R27, R24, R153 ;  /* 0x00000099181b7221 */ /* 0x010fe20000010000 */
[----:B------:R-:W-:-:S05]  /*3dd0*/  F2FP.F16.F32.PACK_AB R153, R153, R24 ;  /* 0x000000189999723e */ /* 0x000fca00000000ff */
[----:B------:R-:W3:Y:S08]  /*3de0*/  MUFU.EX2 R33, R33 ;  /* 0x0000002100217308 */ /* 0x000ef00000000800 */
[----:B------:R4:W5:Y:S01]  /*3df0*/  MUFU.EX2 R155, R30 ;  /* 0x0000001e009b7308 */ /* 0x0009620000000800 */
[----:B--2---:R-:W-:-:S07]  /*3e00*/  FADD.FTZ R26, R28, R27 ;  /* 0x0000001b1c1a7221 */ /* 0x004fce0000010000 */
[----:B------:R-:W2:Y:S01]  /*3e10*/  MUFU.EX2 R156, R35 ;  /* 0x00000023009c7308 */ /* 0x000ea20000000800 */
[C---:B----4-:R-:W-:Y:S01]  /*3e20*/  FADD.FTZ R30, R154.reuse, R31 ;  /* 0x0000001f9a1e7221 */ /* 0x050fe20000010000 */
[----:B------:R-:W-:-:S03]  /*3e30*/  F2FP.F16.F32.PACK_AB R154, R154, R29 ;  /* 0x0000001d9a9a723e */ /* 0x000fc600000000ff */
[----:B---3--:R-:W-:-:S03]  /*3e40*/  FADD.FTZ R27, R33, R30 ;  /* 0x0000001e211b7221 */ /* 0x008fc60000010000 */
[----:B------:R-:W3:Y:S01]  /*3e50*/  MUFU.EX2 R32, R32 ;  /* 0x0000002000207308 */ /* 0x000ee20000000800 */
[C---:B-----5:R-:W-:Y:S01]  /*3e60*/  FADD.FTZ R25, R155.reuse, R26 ;  /* 0x0000001a9b197221 */ /* 0x060fe20000010000 */
[----:B------:R-:W-:-:S06]  /*3e70*/  F2FP.F16.F32.PACK_AB R155, R155, R28 ;  /* 0x0000001c9b9b723e */ /* 0x000fcc00000000ff */
[----:B------:R-:W4:Y:S01]  /*3e80*/  MUFU.EX2 R37, R37 ;  /* 0x0000002500257308 */ /* 0x000f220000000800 */
[C---:B--2---:R-:W-:Y:S01]  /*3e90*/  FADD.FTZ R26, R156.reuse, R27 ;  /* 0x0000001b9c1a7221 */ /* 0x044fe20000010000 */
[----:B------:R-:W-:-:S06]  /*3ea0*/  F2FP.F16.F32.PACK_AB R156, R156, R33 ;  /* 0x000000219c9c723e */ /* 0x000fcc00000000ff */
[----:B------:R-:W2:Y:S01]  /*3eb0*/  MUFU.EX2 R157, R34 ;  /* 0x00000022009d7308 */ /* 0x000ea20000000800 */
[----:B---3--:R-:W-:-:S07]  /*3ec0*/  FADD.FTZ R24, R32, R25 ;  /* 0x0000001920187221 */ /* 0x008fce0000010000 */
[----:B------:R-:W3:Y:S01]  /*3ed0*/  MUFU.EX2 R158, R39 ;  /* 0x00000027009e7308 */ /* 0x000ee20000000800 */
[----:B----4-:R-:W-:-:S07]  /*3ee0*/  FADD.FTZ R27, R37, R26 ;  /* 0x0000001a251b7221 */ /* 0x010fce0000010000 */
[----:B------:R-:W4:Y:S01]  /*3ef0*/  MUFU.EX2 R36, R36 ;  /* 0x0000002400247308 */ /* 0x000f220000000800 */
[C---:B--2---:R-:W-:Y:S01]  /*3f00*/  FADD.FTZ R25, R157.reuse, R24 ;  /* 0x000000189d197221 */ /* 0x044fe20000010000 */
[----:B------:R-:W-:-:S06]  /*3f10*/  F2FP.F16.F32.PACK_AB R157, R157, R32 ;  /* 0x000000209d9d723e */ /* 0x000fcc00000000ff */
[----:B------:R-:W2:Y:S01]  /*3f20*/  MUFU.EX2 R41, R41 ;  /* 0x0000002900297308 */ /* 0x000ea20000000800 */
[C---:B---3--:R-:W-:Y:S01]  /*3f30*/  FADD.FTZ R26, R158.reuse, R27 ;  /* 0x0000001b9e1a7221 */ /* 0x048fe20000010000 */
[----:B------:R-:W-:-:S06]  /*3f40*/  F2FP.F16.F32.PACK_AB R158, R158, R37 ;  /* 0x000000259e9e723e */ /* 0x000fcc00000000ff */
[----:B------:R-:W3:Y:S01]  /*3f50*/  MUFU.EX2 R159, R38 ;  /* 0x00000026009f7308 */ /* 0x000ee20000000800 */
[----:B----4-:R-:W-:-:S07]  /*3f60*/  FADD.FTZ R24, R36, R25 ;  /* 0x0000001924187221 */ /* 0x010fce0000010000 */
[----:B------:R-:W4:Y:S01]  /*3f70*/  MUFU.EX2 R160, R43 ;  /* 0x0000002b00a07308 */ /* 0x000f220000000800 */
[----:B--2---:R-:W-:-:S07]  /*3f80*/  FADD.FTZ R27, R41, R26 ;  /* 0x0000001a291b7221 */ /* 0x004fce0000010000 */
[----:B------:R-:W2:Y:S01]  /*3f90*/  MUFU.EX2 R40, R40 ;  /* 0x0000002800287308 */ /* 0x000ea20000000800 */
[C---:B---3--:R-:W-:Y:S01]  /*3fa0*/  FADD.FTZ R25, R159.reuse, R24 ;  /* 0x000000189f197221 */ /* 0x048fe20000010000 */
[----:B------:R-:W-:-:S06]  /*3fb0*/  F2FP.F16.F32.PACK_AB R159, R159, R36 ;  /* 0x000000249f9f723e */ /* 0x000fcc00000000ff */
[----:B------:R-:W3:Y:S01]  /*3fc0*/  MUFU.EX2 R47, R47 ;  /* 0x0000002f002f7308 */ /* 0x000ee20000000800 */
[C---:B----4-:R-:W-:Y:S01]  /*3fd0*/  FADD.FTZ R26, R160.reuse, R27 ;  /* 0x0000001ba01a7221 */ /* 0x050fe20000010000 */
[----:B------:R-:W-:-:S06]  /*3fe0*/  F2FP.F16.F32.PACK_AB R160, R160, R41 ;  /* 0x00000029a0a0723e */ /* 0x000fcc00000000ff */
[----:B------:R-:W4:Y:S01]  /*3ff0*/  MUFU.EX2 R161, R42 ;  /* 0x0000002a00a17308 */ /* 0x000f220000000800 */
[----:B--2---:R-:W-:-:S07]  /*4000*/  FADD.FTZ R24, R40, R25 ;  /* 0x0000001928187221 */ /* 0x004fce0000010000 */
[----:B------:R-:W2:Y:S01]  /*4010*/  MUFU.EX2 R162, R45 ;  /* 0x0000002d00a27308 */ /* 0x000ea20000000800 */
[----:B---3--:R-:W-:-:S07]  /*4020*/  FADD.FTZ R25, R47, R26 ;  /* 0x0000001a2f197221 */ /* 0x008fce0000010000 */
[----:B------:R-:W-:Y:S01]  /*4030*/  MUFU.EX2 R20, R20 ;  /* 0x0000001400147308 */ /* 0x000fe20000000800 */
[C---:B----4-:R-:W-:Y:S01]  /*4040*/  FADD.FTZ R193, R161.reuse, R24 ;  /* 0x00000018a1c17221 */ /* 0x050fe20000010000 */
[----:B------:R-:W-:-:S06]  /*4050*/  F2FP.F16.F32.PACK_AB R161, R161, R40 ;  /* 0x00000028a1a1723e */ /* 0x000fcc00000000ff */
[----:B------:R-:W-:Y:S01]  /*4060*/  MUFU.EX2 R166, R166 ;  /* 0x000000a600a67308 */ /* 0x000fe20000000800 */
[C---:B--2---:R-:W-:Y:S01]  /*4070*/  FADD.FTZ R192, R162.reuse, R25 ;  /* 0x00000019a2c07221 */ /* 0x044fe20000010000 */
[----:B------:R-:W-:Y:S02]  /*4080*/  F2FP.F16.F32.PACK_AB R162, R162, R47 ;  /* 0x0000002fa2a2723e */ /* 0x000fe400000000ff */
[----:B-1----:R-:W-:-:S04]  /*4090*/  WARPGROUP.ARRIVE ;  /* 0x00000000000079c5 */ /* 0x002fc80000000000 */
[----:B------:R-:W-:Y:S02]  /*40a0*/  MUFU.EX2 R21, R21 ;  /* 0x0000001500157308 */ /* 0x000fe40000000800 */
[----:B------:R-:W-:Y:S01]  /*40b0*/  HGMMA.64x256x16.F32 R24, R152, gdesc[UR12].tnspB, RZ, !UPT, gsb0 ;  /* 0x43e0000c98187df0 */ /* 0x000fe2000c0008ff */
[----:B------:R-:W-:-:S05]  /*40c0*/  UMOV UR15, 0x40000040 ;  /* 0x40000040000f7882 */ /* 0x000fca0000000000 */
[----:B------:R-:W-:Y:S08]  /*40d0*/  MUFU.EX2 R173, R173 ;  /* 0x000000ad00ad7308 */ /* 0x000ff00000000800 */
[----:B------:R-:W-:Y:S08]  /*40e0*/  MUFU.EX2 R174, R174 ;  /* 0x000000ae00ae7308 */ /* 0x000ff00000000800 */
[----:B------:R-:W-:Y:S08]  /*40f0*/  MUFU.EX2 R186, R186 ;  /* 0x000000ba00ba7308 */ /* 0x000ff00000000800 */
[----:B------:R-:W-:Y:S08]  /*4100*/  MUFU.EX2 R187, R187 ;  /* 0x000000bb00bb7308 */ /* 0x000ff00000000800 */
[----:B------:R-:W-:Y:S08]  /*4110*/  MUFU.EX2 R188, R188 ;  /* 0x000000bc00bc7308 */ /* 0x000ff00000000800 */
[----:B------:R-:W-:Y:S01]  /*4120*/  MUFU.EX2 R189, R189 ;  /* 0x000000bd00bd7308 */ /* 0x000fe20000000800 */
[----:B------:R-:W-:-:S02]  /*4130*/  WARPGROUP.DEPBAR.LE gsb0, 0x0 ;  /* 0x00008000000079c5 */ /* 0x000fc40000010000 */
[----:B------:R-:W-:Y:S01]  /*4140*/  WARPGROUP.ARRIVE ;  /* 0x00000000000079c5 */ /* 0x000fe20000000000 */
[----:B------:R-:W-:Y:S01]  /*4150*/  FFMA.FTZ R152, R163, UR10, -R191 ;  /* 0x0000000aa3987c23 */ /* 0x000fe200080108bf */
[----:B------:R-:W-:-:S03]  /*4160*/  FFMA.FTZ R153, R182, UR10, -R190 ;  /* 0x0000000ab6997c23 */ /* 0x000fc600080108be */
[----:B------:R-:W1:Y:S01]  /*4170*/  MUFU.EX2 R163, R183 ;  /* 0x000000b700a37308 */ /* 0x000e620000000800 */
[----:B------:R-:W-:Y:S01]  /*4180*/  FFMA.FTZ R154, R181, UR10, -R190 ;  /* 0x0000000ab59a7c23 */ /* 0x000fe200080108be */
[----:B------:R-:W-:Y:S01]  /*4190*/  FFMA.FTZ R155, R177, UR10, -R191 ;  /* 0x0000000ab19b7c23 */ /* 0x000fe200080108bf */
[----:B------:R-:W-:Y:S01]  /*41a0*/  HGMMA.64x256x16.F32 R24, R156, gdesc[UR16].tnspB, R24, gsb0 ;  /* 0x43e000109c187df0 */ /* 0x000fe20008000818 */
[----:B------:R-:W-:Y:S01]  /*41b0*/  UMOV UR18, UR4 ;  /* 0x0000000400127c82 */ /* 0x000fe20008000000 */
[----:B------:R-:W-:Y:S01]  /*41c0*/  UMOV UR19, 0x40000040 ;  /* 0x4000004000137882 */ /* 0x000fe20000000000 */
[----:B------:R-:W-:Y:S02]  /*41d0*/  UIADD3 UR4, UR14, 0x180, URZ ;  /* 0x000001800e047890 */ /* 0x000fe4000fffe03f */
[----:B------:R-:W2:Y:S08]  /*41e0*/  MUFU.EX2 R152, R152 ;  /* 0x0000009800987308 */ /* 0x000eb00000000800 */
[----:B------:R-:W-:Y:S01]  /*41f0*/  MUFU.EX2 R153, R153 ;  /* 0x0000009900997308 */ /* 0x000fe20000000800 */
[----:B-1----:R-:W-:-:S07]  /*4200*/  FADD.FTZ R193, R163, R193 ;  /* 0x000000c1a3c17221 */ /* 0x002fce0000010000 */
[----:B------:R-:W1:Y:S01]  /*4210*/  MUFU.EX2 R154, R154 ;  /* 0x0000009a009a7308 */ /* 0x000e620000000800 */
[C---:B--2---:R-:W-:Y:S01]  /*4220*/  F2FP.F16.F32.PACK_AB R163, R152.reuse, R163 ;  /* 0x000000a398a3723e */ /* 0x044fe200000000ff */
[----:B------:R-:W-:-:S06]  /*4230*/  FADD.FTZ R193, R152, R193 ;  /* 0x000000c198c17221 */ /* 0x000fcc0000010000 */
[----:B------:R-:W2:Y:S01]  /*4240*/  MUFU.EX2 R155, R155 ;  /* 0x0000009b009b7308 */ /* 0x000ea20000000800 */
[----:B-1----:R-:W-:Y:S01]  /*4250*/  F2FP.F16.F32.PACK_AB R152, R154, R153 ;  /* 0x000000999a98723e */ /* 0x002fe200000000ff */
[----:B--2---:R-:W-:Y:S01]  /*4260*/  FADD.FTZ R193, R155, R193 ;  /* 0x000000c19bc17221 */ /* 0x004fe20000010000 */
[----:B------:R-:W-:Y:S02]  /*4270*/  WARPGROUP.DEPBAR.LE gsb0, 0x0 ;  /* 0x00008000000079c5 */ /* 0x000fe40000010000 */
[----:B------:R-:W-:Y:S01]  /*4280*/  WARPGROUP.ARRIVE ;  /* 0x00000000000079c5 */ /* 0x000fe20000000000 */
[--C-:B------:R-:W-:Y:S01]  /*4290*/  FFMA.FTZ R158, R175, UR10, -R191.reuse ;  /* 0x0000000aaf9e7c23 */ /* 0x100fe200080108bf */
[--C-:B------:R-:W-:Y:S01]  /*42a0*/  FFMA.FTZ R156, R176, UR10, -R190.reuse ;  /* 0x0000000ab09c7c23 */ /* 0x100fe200080108be */
[----:B------:R-:W-:Y:S01]  /*42b0*/  FFMA.FTZ R157, R180, UR10, -R190 ;  /* 0x0000000ab49d7c23 */ /* 0x000fe200080108be */
[----:B------:R-:W-:Y:S02]  /*42c0*/  FFMA.FTZ R159, R179, UR10, -R191 ;  /* 0x0000000ab39f7c23 */ /* 0x000fe400080108bf */
[----:B------:R-:W-:Y:S01]  /*42d0*/  HGMMA.64x256x16.F32 R24, R160, gdesc[UR16].tnspB, R24, gsb0 ;  /* 0x43e00010a0187df0 */ /* 0x000fe20008000818 */
[----:B------:R-:W1:Y:S01]  /*42e0*/  MUFU.EX2 R158, R158 ;  /* 0x0000009e009e7308 */ /* 0x000e620000000800 */
[----:B------:R-:W-:Y:S01]  /*42f0*/  UMOV UR18, UR4 ;  /* 0x0000000400127c82 */ /* 0x000fe20008000000 */
[----:B------:R-:W-:Y:S01]  /*4300*/  UMOV UR19, 0x40000040 ;  /* 0x4000004000137882 */ /* 0x000fe20000000000 */
[----:B------:R-:W-:-:S02]  /*4310*/  UIADD3 UR4, UR14, 0x200, URZ ;  /* 0x000002000e047890 */ /* 0x000fc4000fffe03f */
[----:B------:R-:W-:-:S03]  /*4320*/  UIADD3 UR14, UR14, 0x280, URZ ;  /* 0x000002800e0e7890 */ /* 0x000fc6000fffe03f */
[----:B------:R-:W-:Y:S08]  /*4330*/  MUFU.EX2 R156, R156 ;  /* 0x0000009c009c7308 */ /* 0x000ff00000000800 */
[----:B------:R-:W-:Y:S01]  /*4340*/  MUFU.EX2 R157, R157 ;  /* 0x0000009d009d7308 */ /* 0x000fe20000000800 */
[----:B-1----:R-:W-:-:S07]  /*4350*/  FADD.FTZ R193, R158, R193 ;  /* 0x000000c19ec17221 */ /* 0x002fce0000010000 */
[----:B------:R-:W1:Y:S02]  /*4360*/  MUFU.EX2 R159, R159 ;  /* 0x0000009f009f7308 */ /* 0x000e640000000800 */
[----:B-1----:R-:W-:Y:S01]  /*4370*/  FADD.FTZ R193, R159, R193 ;  /* 0x000000c19fc17221 */ /* 0x002fe20000010000 */
[----:B------:R-:W-:Y:S02]  /*4380*/  WARPGROUP.DEPBAR.LE gsb0, 0x0 ;  /* 0x00008000000079c5 */ /* 0x000fe40000010000 */
[----:B------:R-:W-:Y:S01]  /*4390*/  FFMA.FTZ R160, R178, UR10, -R191 ;  /* 0x0000000ab2a07c23 */ /* 0x000fe200080108bf */
[----:B------:R-:W-:Y:S01]  /*43a0*/  FADD.FTZ R161, R153, R192 ;  /* 0x000000c099a17221 */ /* 0x000fe20000010000 */
[----:B------:R-:W-:Y:S01]  /*43b0*/  F2FP.F16.F32.PACK_AB R153, R158, R155 ;  /* 0x0000009b9e99723e */ /* 0x000fe200000000ff */
[--C-:B------:R-:W-:Y:S01]  /*43c0*/  FFMA.FTZ R163, R167, UR10, -R190.reuse ;  /* 0x0000000aa7a37c23 */ /* 0x100fe200080108be */
[----:B------:R-:W-:Y:S01]  /*43d0*/  FFMA.FTZ R162, R170, UR10, -R190 ;  /* 0x0000000aaaa27c23 */ /* 0x000fe200080108be */
[----:B------:R-:W-:Y:S01]  /*43e0*/  FADD.FTZ R161, R154, R161 ;  /* 0x000000a19aa17221 */ /* 0x000fe20000010000 */
[----:B------:R-:W1:Y:S01]  /*43f0*/  MUFU.EX2 R160, R160 ;  /* 0x000000a000a07308 */ /* 0x000e620000000800 */
[----:B------:R-:W-:Y:S01]  /*4400*/  F2FP.F16.F32.PACK_AB R154, R157, R156 ;  /* 0x0000009c9d9a723e */ /* 0x000fe200000000ff */
[----:B------:R-:W-:Y:S01]  /*4410*/  FFMA.FTZ R167, R169, UR10, -R191 ;  /* 0x0000000aa9a77c23 */ /* 0x000fe200080108bf */
[----:B------:R-:W-:Y:S01]  /*4420*/  FADD.FTZ R161, R156, R161 ;  /* 0x000000a19ca17221 */ /* 0x000fe20000010000 */
[----:B------:R-:W-:-:S03]  /*4430*/  FFMA.FTZ R156, R185, UR10, -R191 ;  /* 0x0000000ab99c7c23 */ /* 0x000fc600080108bf */
[----:B------:R-:W-:Y:S01]  /*4440*/  FADD.FTZ R161, R157, R161 ;  /* 0x000000a19da17221 */ /* 0x000fe20000010000 */
[----:B------:R-:W-:Y:S08]  /*4450*/  MUFU.EX2 R162, R162 ;  /* 0x000000a200a27308 */ /* 0x000ff00000000800 */
[----:B------:R-:W-:Y:S01]  /*4460*/  MUFU.EX2 R163, R163 ;  /* 0x000000a300a37308 */ /* 0x000fe20000000800 */
[C---:B-1----:R-:W-:Y:S01]  /*4470*/  F2FP.F16.F32.PACK_AB R155, R160.reuse, R159 ;  /* 0x0000009fa09b723e */ /* 0x042fe200000000ff */
[----:B------:R-:W-:-:S03]  /*4480*/  FADD.FTZ R193, R160, R193 ;  /* 0x000000c1a0c17221 */ /* 0x000fc60000010000 */
[----:B------:R-:W-:Y:S01]  /*4490*/  WARPGROUP.ARRIVE ;  /* 0x00000000000079c5 */ /* 0x000fe20000000000 */
[----:B------:R-:W-:Y:S02]  /*44a0*/  FADD.FTZ R193, R166, R193 ;  /* 0x000000c1a6c17221 */ /* 0x000fe40000010000 */
[----:B------:R-:W1:Y:S03]  /*44b0*/  MUFU.EX2 R167, R167 ;  /* 0x000000a700a77308 */ /* 0x000e660000000800 */
[----:B------:R-:W-:Y:S01]  /*44c0*/  HGMMA.64x256x16.F32 R24, R152, gdesc[UR16].tnspB, R24, gsb0 ;  /* 0x43e0001098187df0 */ /* 0x000fe20008000818 */
[----:B------:R-:W-:Y:S01]  /*44d0*/  UMOV UR18, UR4 ;  /* 0x0000000400127c82 */ /* 0x000fe20008000000 */
[----:B------:R-:W-:-:S03]  /*44e0*/  UMOV UR19, 0x40000040 ;  /* 0x4000004000137882 */ /* 0x000fc60000000000 */
[----:B------:R-:W2:Y:S08]  /*44f0*/  MUFU.EX2 R158, R184 ;  /* 0x000000b8009e7308 */ /* 0x000eb00000000800 */
[----:B------:R-:W3:Y:S01]  /*4500*/  MUFU.EX2 R156, R156 ;  /* 0x0000009c009c7308 */ /* 0x000ee20000000800 */
[----:B-1----:R-:W-:-:S04]  /*4510*/  FADD.FTZ R193, R167, R193 ;  /* 0x000000c1a7c17221 */ /* 0x002fc80000010000 */
[----:B--2---:R-:W-:Y:S01]  /*4520*/  FADD.FTZ R193, R158, R193 ;  /* 0x000000c19ec17221 */ /* 0x004fe20000010000 */
[----:B------:R-:W-:Y:S02]  /*4530*/  WARPGROUP.DEPBAR.LE gsb0, 0x0 ;  /* 0x00008000000079c5 */ /* 0x000fe40000010000 */
[----:B------:R-:W-:Y:S01]  /*4540*/  FFMA.FTZ R152, R172, UR10, -R190 ;  /* 0x0000000aac987c23 */ /* 0x000fe200080108be */
[----:B------:R-:W-:Y:S02]  /*4550*/  F2FP.F16.F32.PACK_AB R153, R167, R166 ;  /* 0x000000a6a799723e */ /* 0x000fe400000000ff */
[----:B------:R-:W-:Y:S02]  /*4560*/  F2FP.F16.F32.PACK_AB R154, R163, R162 ;  /* 0x000000a2a39a723e */ /* 0x000fe400000000ff */
[C---:B---3--:R-:W-:Y:S01]  /*4570*/  F2FP.F16.F32.PACK_AB R155, R156.reuse, R158 ;  /* 0x0000009e9c9b723e */ /* 0x048fe200000000ff */
[----:B------:R-:W1:Y:S01]  /*4580*/  MUFU.EX2 R152, R152 ;  /* 0x0000009800987308 */ /* 0x000e620000000800 */
[----:B------:R-:W-:-:S04]  /*4590*/  FADD.FTZ R156, R156, R193 ;  /* 0x000000c19c9c7221 */ /* 0x000fc80000010000 */
[----:B------:R-:W-:Y:S01]  /*45a0*/  FADD.FTZ R156, R186, R156 ;  /* 0x0000009cba9c7221 */ /* 0x000fe20000010000 */
[----:B-1----:R-:W-:Y:S01]  /*45b0*/  FADD.FTZ R161, R152, R161 ;  /* 0x000000a198a17221 */ /* 0x002fe20000010000 */
[----:B------:R-:W-:-:S03]  /*45c0*/  F2FP.F16.F32.PACK_AB R152, R20, R152 ;  /* 0x000000981498723e */ /* 0x000fc600000000ff */
[----:B------:R-:W-:Y:S01]  /*45d0*/  FADD.FTZ R161, R20, R161 ;  /* 0x000000a114a17221 */ /* 0x000fe20000010000 */
[----:B------:R-:W-:-:S03]  /*45e0*/  WARPGROUP.ARRIVE ;  /* 0x00000000000079c5 */ /* 0x000fc60000000000 */
[----:B------:R-:W-:-:S03]  /*45f0*/  FADD.FTZ R161, R162, R161 ;  /* 0x000000a1a2a17221 */ /* 0x000fc60000010000 */
[----:B------:R-:W-:Y:S01]  /*4600*/  HGMMA.64x256x16.F32 R24, R152, gdesc[UR16].tnspB, R24, gsb0 ;  /* 0x43e0001098187df0 */ /* 0x000fe20008000818 */
[----:B------:R-:W-:Y:S02]  /*4610*/  FADD.FTZ R20, R163, R161 ;  /* 0x000000a1a3147221 */ /* 0x000fe40000010000 */
[----:B------:R-:W-:Y:S02]  /*4620*/  WARPGROUP.DEPBAR.LE gsb0, 0x0 ;  /* 0x00008000000079c5 */ /* 0x000fe40000010000 */
[----:B------:R-:W1:Y:S01]  /*4630*/  MUFU.EX2 R152, R168 ;  /* 0x000000a800987308 */ /* 0x000e620000000800 */
[C---:B------:R-:W-:Y:S01]  /*4640*/  F2FP.F16.F32.PACK_AB R153, R187.reuse, R186 ;  /* 0x000000babb99723e */ /* 0x040fe200000000ff */
[----:B------:R-:W-:Y:S01]  /*4650*/  FADD.FTZ R187, R187, R156 ;  /* 0x0000009cbbbb7221 */ /* 0x000fe20000010000 */
[----:B------:R-:W-:Y:S02]  /*4660*/  F2FP.F16.F32.PACK_AB R154, R174, R173 ;  /* 0x000000adae9a723e */ /* 0x000fe400000000ff */
[----:B------:R-:W-:Y:S01]  /*4670*/  F2FP.F16.F32.PACK_AB R155, R189, R188 ;  /* 0x000000bcbd9b723e */ /* 0x000fe200000000ff */
[----:B------:R-:W-:-:S04]  /*4680*/  FADD.FTZ R188, R188, R187 ;  /* 0x000000bbbcbc7221 */ /* 0x000fc80000010000 */
[----:B------:R-:W-:Y:S01]  /*4690*/  FADD.FTZ R208, R189, R188 ;  /* 0x000000bcbdd07221 */ /* 0x000fe20000010000 */
[----:B-1----:R-:W-:Y:S01]  /*46a0*/  FADD.FTZ R20, R152, R20 ;  /* 0x0000001498147221 */ /* 0x002fe20000010000 */
[----:B------:R-:W-:-:S03]  /*46b0*/  F2FP.F16.F32.PACK_AB R152, R21, R152 ;  /* 0x000000981598723e */ /* 0x000fc600000000ff */
[----:B------:R-:W-:Y:S01]  /*46c0*/  FADD.FTZ R20, R21, R20 ;  /* 0x0000001415147221 */ /* 0x000fe20000010000 */
[----:B------:R-:W-:-:S03]  /*46d0*/  WARPGROUP.ARRIVE ;  /* 0x00000000000079c5 */ /* 0x000fc60000000000 */
[----:B------:R-:W-:-:S04]  /*46e0*/  FADD.FTZ R173, R173, R20 ;  /* 0x00000014adad7221 */ /* 0x000fc80000010000 */
[----:B------:R-:W-:Y:S01]  /*46f0*/  HGMMA.64x256x16.F32 R24, R152, gdesc[UR12].tnspB, R24, gsb0 ;  /* 0x43e0000c98187df0 */ /* 0x000fe20008000818 */
[----:B------:R-:W-:Y:S02]  /*4700*/  FADD.FTZ R20, R174, R173 ;  /* 0x000000adae147221 */ /* 0x000fe40000010000 */
[----:B------:R-:W-:Y:S02]  /*4710*/  WARPGROUP.DEPBAR.LE gsb0, 0x0 ;  /* 0x00008000000079c5 */ /* 0x000fe40000010000 */
[----:B------:R-:W-:Y:S05]  /*4720*/  @!P0 BRA `(.L_x_1151) ;  /* 0x0000000000048947 */ /* 0x000fea0003800000 */
[----:B------:R-:W-:Y:S01]  /*4730*/  BPT.TRAP 0x1 ;  /* 0x000000040000795c */ /* 0x000fe20000300000 */
.L_x_1151:
[----:B------:R-:W1:Y:S01]  /*4740*/  S2UR UR4, SR_CgaCtaId ;  /* 0x00000000000479c3 */ /* 0x000e620000008800 */
[----:B------:R-:W-:Y:S01]  /*4750*/  VIADD R21, R164, 0xfffffffe ;  /* 0xfffffffea4157836 */ /* 0x000fe20000000000 */
[----:B------:R-:W-:-:S04]  /*4760*/  UIADD3 UR6, UR6, 0x32460, URZ ;  /* 0x0003246006067890 */ /* 0x000fc8000fffe03f */
[----:B------:R-:W-:Y:S01]  /*4770*/  ISETP.GE.AND P1, PT, R21, R22, PT ;  /* 0x000000161500720c */ /* 0x000fe20003f26270 */
[----:B-1----:R-:W-:-:S09]  /*4780*/  UPRMT UR6, UR4, 0x654, UR6 ;  /* 0x0000065404067896 */ /* 0x002fd20008000006 */
[----:B------:R-:W-:Y:S03]  /*4790*/  SYNCS.ARRIVE.TRANS64.RED.A1T0 RZ, [UR6], RZ ;  /* 0x000000ffffff79a7 */ /* 0x000fe60008100406 */
[----:B------:R-:W-:Y:S05]  /*47a0*/  @!P1 BRA `(.L_x_1152) ;  /* 0x0000002800709947 */ /* 0x000fea0003800000 */
[----:B------:R-:W-:Y:S01]  /*47b0*/  R2UR UR4, R21 ;  /* 0x00000000150472ca */ /* 0x000fe200000e0000 */
[----:B------:R-:W-:Y:S02]  /*47c0*/  IMAD.MOV.U32 R21, RZ, RZ, R171 ;  /* 0x000000ffff157224 */ /* 0x000fe400078e00ab */
[----:B------:R-:W-:-:S12]  /*47d0*/  IMAD.MOV.U32 R209, RZ, RZ, R165 ;  /* 0x000000ffffd17224 */ /* 0x000fd800078e00a5 */
.L_x_1163:
[----:B------:R-:W-:Y:S01]  /*47e0*/  UIADD3 UR38, UR38, 0x1, URZ ;  /* 0x0000000126267890 */ /* 0x000fe2000fffe03f */
[----:B------:R-:W-:Y:S01]  /*47f0*/  UMOV UR5, UR4 ;  /* 0x0000000400057c82 */ /* 0x000fe20008000000 */
[----:B------:R-:W-:Y:S01]  /*4800*/  UIADD3 UR4, UR4, -0x1, URZ ;  /* 0xffffffff04047890 */ /* 0x000fe2000fffe03f */
[----:B------:R-:W-:Y:S01]  /*4810*/  ISETP.LT.AND P1, PT, R22, UR5, PT ;  /* 0x0000000516007c0c */ /* 0x000fe2000bf21270 */
[----:B------:R-:W-:-:S04]  /*4820*/  UISETP.NE.AND UP0, UPT, UR38, 0x2, UPT ;  /* 0x000000022600788c */ /* 0x000fc8000bf05270 */
[----:B------:R-:W-:Y:S02]  /*4830*/  USEL UR6, URZ, 0x1, UP0 ;  /* 0x000000013f067887 */ /* 0x000fe40008000000 */
[----:B------:R-:W-:Y:S02]  /*4840*/  USEL UR38, UR38, URZ, UP0 ;  /* 0x0000003f26267287 */ /* 0x000fe40008000000 */
[----:B------:R-:W-:Y:S01]  /*4850*/  ULOP3.LUT UR39, UR39, UR6, URZ, 0x3c, !UPT ;  /* 0x0000000627277292 */ /* 0x000fe2000f8e3c3f */
[----:B------:R-:W-:Y:S11]  /*4860*/  @!P0 BRA `(.L_x_1153) ;  /* 0x0000000000048947 */ /* 0x000ff60003800000 */
[----:B------:R-:W-:Y:S01]  /*4870*/  BPT.TRAP 0x1 ;  /* 0x000000040000795c */ /* 0x000fe20000300000 */
.L_x_1153:
[----:B------:R-:W1:Y:S01]  /*4880*/  S2UR UR54, SR_CgaCtaId ;  /* 0x00000000003679c3 */ /* 0x000e620000008800 */
[----:B------:R-:W-:Y:S01]  /*4890*/  UMOV UR5, 0x400 ;  /* 0x0000040000057882 */ /* 0x000fe20000000000 */
[----:B0-----:R-:W-:-:S05]  /*48a0*/  IMAD.U32 R0, RZ, RZ, UR39 ;  /* 0x00000027ff007e24 */ /* 0x001fca000f8e00ff */
[----:B------:R-:W-:Y:S01]  /*48b0*/  SHF.L.U32 R0, R0, 0x1f, RZ ;  /* 0x0000001f00007819 */ /* 0x000fe200000006ff */
[----:B-1----:R-:W-:-:S04]  /*48c0*/  ULEA UR5, UR54, UR5, 0x18 ;  /* 0x0000000536057291 */ /* 0x002fc8000f8ec03f */
[----:B------:R-:W-:-:S09]  /*48d0*/  ULEA UR5, UR38, UR5, 0x3 ;  /* 0x0000000526057291 */ /* 0x000fd2000f8e183f */
[----:B------:R0:W1:Y:S01]  /*48e0*/  SYNCS.PHASECHK.TRANS64.TRYWAIT P2, [UR5+0x32430], R0 ;  /* 0x03243000ff0075a7 */ /* 0x0000620008040145 */
[----:B------:R-:W-:Y:S05]  /*48f0*/  @!P0 BRA `(.L_x_1154) ;  /* 0x0000000000048947 */ /* 0x000fea0003800000 */
[----:B------:R-:W-:Y:S01]  /*4900*/  BPT.TRAP 0x1 ;  /* 0x000000040000795c */ /* 0x000fe20000300000 */
.L_x_1154:
[----:B-1----:R-:W-:Y:S05]  /*4910*/  @P2 BRA `(.L_x_1155) ;  /* 0x0000000000082947 */ /* 0x002fea0003800000 */
[----:B------:R-:W1:Y:S02]  /*4920*/  SYNCS.PHASECHK.TRANS64.TRYWAIT P2, [UR5+0x32430], R0 ;  /* 0x03243000ff0075a7 */ /* 0x000e640008040145 */
[----:B-1----:R-:W-:Y:S05]  /*4930*/  @!P2 BRA `(.L_x_1156) ;  /* 0x000000e00058a947 */ /* 0x002fea0003800000 */
.L_x_1155:
[----:B------:R-:W-:Y:S01]  /*4940*/  R2UR UR48, R18 ;  /* 0x00000000123072ca */ /* 0x000fe200000e0000 */
[----:B------:R-:W-:Y:S01]  /*4950*/  UIMAD UR6, UR38, 0x300, UR61 ;  /* 0x00000300260678a4 */ /* 0x000fe2000f8e023d */
[----:B------:R-:W-:Y:S01]  /*4960*/  R2UR UR49, R19 ;  /* 0x00000000133172ca */ /* 0x000fe200000e0000 */
[----:B-1----:R-:W-:Y:S01]  /*4970*/  WARPGROUP.ARRIVE ;  /* 0x00000000000079c5 */ /* 0x002fe20000000000 */
[----:B------:R-:W-:-:S04]  /*4980*/  UMOV UR51, 0x40000040 ;  /* 0x4000004000337882 */ /* 0x000fc80000000000 */
[----:B------:R-:W-:-:S07]  /*4990*/  UMOV UR50, UR6 ;  /* 0x0000000600327c82 */ /* 0x000fce0008000000 */
[----:B------:R-:W-:Y:S01]  /*49a0*/  HGMMA.64x96x16.F32 R152, gdesc[UR48], RZ, !UPT, gsb0 ;  /* 0x01600000309879f0 */ /* 0x000fe2000c0008ff */
[----:B------:R-:W-:Y:S01]  /*49b0*/  R2UR UR48, R16 ;  /* 0x00000000103072ca */ /* 0x000fe200000e0000 */
[----:B------:R-:W-:Y:S01]  /*49c0*/  UIADD3 UR50, UR6, 0x2, URZ ;  /* 0x0000000206327890 */ /* 0x000fe2000fffe03f */
[----:B------:R-:W-:Y:S01]  /*49d0*/  R2UR UR49, R17 ;  /* 0x00000000113172ca */ /* 0x000fe200000e0000 */
[----:B------:R-:W-:Y:S01]  /*49e0*/  UMOV UR51, 0x40000040 ;  /* 0x4000004000337882 */ /* 0x000fe20000000000 */
[----:B------:R-:W-:Y:S02]  /*49f0*/  WARPGROUP.DEPBAR.LE gsb0, 0x0 ;  /* 0x00008000000079c5 */ /* 0x000fe40000010000 */
[----:B------:R-:W-:-:S09]  /*4a00*/  WARPGROUP.ARRIVE ;  /* 0x00000000000079c5 */ /* 0x000fd20000000000 */
[----:B------:R-:W-:Y:S01]  /*4a10*/  HGMMA.64x96x16.F32 R152, gdesc[UR48], R152, gsb0 ;  /* 0x01600000309879f0 */ /* 0x000fe20008000898 */
        /* <DEDUP_REMOVED lines=13> */
[----:B------:R-:W-:Y:S03]  /*4af0*/  HGMMA.64x96x16.F32 R152, gdesc[UR48], R152, gsb0 ;  /* 0x01600000309879f0 */ /* 0x000fe60008000898 */
[----:B------:R-:W-:Y:S02]  /*4b00*/  WARPGROUP.DEPBAR.LE gsb0, 0x0 ;  /* 0x00008000000079c5 */ /* 0x000fe40000010000 */
[----:B------:R-:W-:Y:S05]  /*4b10*/  @!P0 BRA `(.L_x_1157) ;  /* 0x0000000000048947 */ /* 0x000fea0003800000 */
[----:B------:R-:W-:Y:S01]  /*4b20*/  BPT.TRAP 0x1 ;  /* 0x000000040000795c */ /* 0x000fe20000300000 */
.L_x_1157:
[----:B------:R1:W2:Y:S01]  /*4b30*/  SYNCS.PHASECHK.TRANS64.TRYWAIT P2, [UR5+0x32450], R0 ;  /* 0x03245000ff0075a7 */ /* 0x0002a20008040145 */
[----:B------:R-:W-:Y:S05]  /*4b40*/  @!P0 BRA `(.L_x_1158) ;  /* 0x0000000000048947 */ /* 0x000fea0003800000 */
[----:B------:R-:W-:Y:S01]  /*4b50*/  BPT.TRAP 0x1 ;  /* 0x000000040000795c */ /* 0x000fe20000300000 */
.L_x_1158:
[----:B--2---:R-:W-:Y:S05]  /*4b60*/  @P2 BRA `(.L_x_1159) ;  /* 0x0000000000082947 */ /* 0x004fea0003800000 */
[----:B------:R-:W2:Y:S02]  /*4b70*/  SYNCS.PHASECHK.TRANS64.TRYWAIT P2, [UR5+0x32450], R0 ;  /* 0x03245000ff0075a7 */ /* 0x000ea40008040145 */
[----:B--2---:R-:W-:Y:S05]  /*4b80*/  @!P2 BRA `(.L_x_1160) ;  /* 0x000000dc00dca947 */ /* 0x004fea0003800000 */
.L_x_1159:
[----:B------:R-:W-:Y:S01]  /*4b90*/  R2UR UR48, R10 ;  /* 0x000000000a3072ca */ /* 0x000fe200000e0000 */
[----:B------:R-:W-:Y:S01]  /*4ba0*/  UIMAD UR6, UR38, 0xc00, UR60 ;  /* 0x00000c00260678a4 */ /* 0x000fe2000f8e023c */
[----:B------:R-:W-:Y:S01]  /*4bb0*/  R2UR UR49, R11 ;  /* 0x000000000b3172ca */ /* 0x000fe200000e0000 */
[----:B------:R-:W-:Y:S01]  /*4bc0*/  WARPGROUP.ARRIVE ;  /* 0x00000000000079c5 */ /* 0x000fe20000000000 */
[----:B------:R-:W-:Y:S01]  /*4bd0*/  UMOV UR51, 0x40000040 ;  /* 0x4000004000337882 */ /* 0x000fe20000000000 */
[----:B------:R-:W-:-:S04]  /*4be0*/  UIADD3 UR10, UR6, 0x304, URZ ;  /* 0x00000304060a7890 */ /* 0x000fc8000fffe03f */
[----:B--2---:R-:W2:Y:S01]  /*4bf0*/  S2R R210, SR_TID.X ;  /* 0x0000000000d27919 */ /* 0x004ea20000002100 */
[----:B------:R-:W-:Y:S01]  /*4c00*/  UMOV UR11, 0x40000040 ;  /* 0x40000040000b7882 */ /* 0x000fe20000000000 */
[----:B------:R-:W-:Y:S01]  /*4c10*/  UMOV UR50, UR6 ;  /* 0x0000000600327c82 */ /* 0x000fe20008000000 */
[----:B------:R-:W-:Y:S01]  /*4c20*/  UIADD3 UR14, UR6, 0x306, URZ ;  /* 0x00000306060e7890 */ /* 0x000fe2000fffe03f */
[----:B------:R-:W-:Y:S01]  /*4c30*/  UMOV UR15, 0x40000040 ;  /* 0x40000040000f7882 */ /* 0x000fe20000000000 */
[----:B------:R-:W-:Y:S01]  /*4c40*/  UIADD3 UR18, UR6, 0x600, URZ ;  /* 0x0000060006127890 */ /* 0x000fe2000fffe03f */
[----:B------:R-:W-:Y:S01]  /*4c50*/  UMOV UR19, 0x40000040 ;  /* 0x4000004000137882 */ /* 0x000fe20000000000 */
[----:B------:R-:W-:Y:S01]  /*4c60*/  HGMMA.64x96x16.F32 R152, gdesc[UR48], R152, gsb0 ;  /* 0x01600000309879f0 */ /* 0x000fe20008000898 */
[----:B------:R-:W-:Y:S01]  /*4c70*/  R2UR UR48, R8 ;  /* 0x00000000083072ca */ /* 0x000fe200000e0000 */
[----:B------:R-:W-:Y:S01]  /*4c80*/  UIADD3 UR50, UR6, 0x2, URZ ;  /* 0x0000000206327890 */ /* 0x000fe2000fffe03f */
[----:B------:R-:W-:Y:S01]  /*4c90*/  R2UR UR49, R9 ;  /* 0x00000000093172ca */ /* 0x000fe200000e0000 */
        /* <DEDUP_REMOVED lines=13> */
[----:B--2---:R-:W-:-:S04]  /*4d70*/  SHF.R.U32.HI R210, RZ, 0x7, R210 ;  /* 0x00000007ffd27819 */ /* 0x004fc800000116d2 */
[----:B01----:R-:W-:Y:S01]  /*4d80*/  IADD3 R0, -R210, 0xb, RZ ;  /* 0x0000000bd2007810 */ /* 0x003fe20007ffe1ff */
        /* <DEDUP_REMOVED lines=69> */
.L_x_1161:
[----:B------:R-:W-:Y:S01]  /*51e0*/  ULDC UR6, c[0x0][0xad0] ;  /* 0x0002b40000067ab9 */ /* 0x000fe20000000800 */
[----:B------:R-:W-:Y:S01]  /*51f0*/  ULDC UR10, c[0x0][0xa80] ;  /* 0x0002a000000a7ab9 */ /* 0x000fe20000000800 */
        /* <DEDUP_REMOVED lines=42> */
[----:B------:R-:W-:-:S04]  /*54a0*/  UMOV UR15, 0x40000040 ;  /* 0x40000040000f7882 */ /* 0x000fc80000000000 */
        /* <DEDUP_REMOVED lines=38> */
[----:B------:R-:W-:Y:S01]  /*5710*/  MUFU.TANH R196, R196 ;  /* 0x000000c400c47308 */ /* 0x000fe20000002400 */
[----:B--2---:R-:W-:-:S07]  /*5720*/  FMNMX.FTZ R165, R211, R165, !PT ;  /* 0x000000a5d3a57209 */ /* 0x004fce0007810000 */
[----:B------:R-:W-:Y:S01]  /*5730*/  MUFU.TANH R155, R155 ;  /* 0x0000009b009b7308 */ /* 0x000fe20000002400 */
[----:B---3--:R-:W-:-:S05]  /*5740*/  FMNMX.FTZ R165, R197, R165, !PT ;  /* 0x000000a5c5a57209 */ /* 0x008fca0007810000 */
[----:B------:R-:W1:Y:S02]  /*5750*/  SHFL.BFLY PT, R214, R165, 0x2, 0x1f ;  /* 0x0c401f00a5d67f89 */ /* 0x000e6400000e0000 */
[----:B------:R-:W-:Y:S08]  /*5760*/  MUFU.TANH R158, R158 ;  /* 0x0000009e009e7308 */ /* 0x000ff00000002400 */
[----:B------:R-:W-:Y:S08]  /*5770*/  MUFU.TANH R159, R159 ;  /* 0x0000009f009f7308 */ /* 0x000ff00000002400 */
[----:B------:R-:W-:Y:S01]  /*5780*/  MUFU.TANH R162, R162 ;  /* 0x000000a200a27308 */ /* 0x000fe20000002400 */
[----:B-1----:R-:W-:-:S07]  /*5790*/  FMNMX.FTZ R165, R165, R214, !PT ;  /* 0x000000d6a5a57209 */ /* 0x002fce0007810000 */
[----:B------:R-:W-:Y:S01]  /*57a0*/  MUFU.TANH R163, R163 ;  /* 0x000000a300a37308 */ /* 0x000fe20000002400 */
[----:B------:R-:W1:Y:S07]  /*57b0*/  SHFL.BFLY PT, R154, R165, 0x1, 0x1f ;  /* 0x0c201f00a59a7f89 */ /* 0x000e6e00000e0000 */
[----:B------:R-:W-:Y:S08]  /*57c0*/  MUFU.TANH R166, R166 ;  /* 0x000000a600a67308 */ /* 0x000ff00000002400 */
[----:B------:R-:W-:Y:S08]  /*57d0*/  MUFU.TANH R167, R167 ;  /* 0x000000a700a77308 */ /* 0x000ff00000002400 */
[----:B------:R-:W-:Y:S01]  /*57e0*/  MUFU.TANH R170, R170 ;  /* 0x000000aa00aa7308 */ /* 0x000fe20000002400 */
[----:B-1----:R-:W-:-:S05]  /*57f0*/  FMNMX.FTZ R165, R165, R154, !PT ;  /* 0x0000009aa5a57209 */ /* 0x002fca0007810000 */
        /* <DEDUP_REMOVED lines=30> */
[-C--:B-1----:R-:W-:Y:S01]  /*59e0*/  FMUL.FTZ R24, R24, R209.reuse ;  /* 0x000000d118187220 */ /* 0x082fe20000410000 */
[----:B------:R1:W3:Y:S01]  /*59f0*/  MUFU.EX2 R154, R153 ;  /* 0x00000099009a7308 */ /* 0x0002e20000000800 */
[-C--:B------:R-:W-:Y:S01]  /*5a00*/  FMUL.FTZ R25, R25, R209.reuse ;  /* 0x000000d119197220 */ /* 0x080fe20000410000 */
[-C--:B------:R-:W-:Y:S01]  /*5a10*/  FMUL.FTZ R28, R28, R209.reuse ;  /* 0x000000d11c1c7220 */ /* 0x080fe20000410000 */
[----:B--2---:R-:W-:Y:S01]  /*5a20*/  FFMA.FTZ R20, R209, R20, R152 ;  /* 0x00000014d1147223 */ /* 0x004fe20000010098 */
[-C--:B------:R-:W-:Y:S01]  /*5a30*/  FMUL.FTZ R29, R29, R209.reuse ;  /* 0x000000d11d1d7220 */ /* 0x080fe20000410000 */
[-C--:B------:R-:W-:Y:S01]  /*5a40*/  FMUL.FTZ R32, R32, R209.reuse ;  /* 0x000000d120207220 */ /* 0x080fe20000410000 */
[-C--:B------:R-:W-:Y:S01]  /*5a50*/  FMUL.FTZ R33, R33, R209.reuse ;  /* 0x000000d121217220 */ /* 0x080fe20000410000 */
[-C--:B------:R-:W-:Y:S01]  /*5a60*/  FMUL.FTZ R36, R36, R209.reuse ;  /* 0x000000d124247220 */ /* 0x080fe20000410000 */
[-C--:B------:R-:W-:Y:S01]  /*5a70*/  FMUL.FTZ R37, R37, R209.reuse ;  /* 0x000000d125257220 */ /* 0x080fe20000410000 */
[----:B-1----:R-:W-:Y:S01]  /*5a80*/  FMUL.FTZ R153, R171, UR6 ;  /* 0x00000006ab997c20 */ /* 0x002fe20008410000 */
[-C--:B------:R-:W-:Y:S01]  /*5a90*/  FMUL.FTZ R40, R40, R209.reuse ;  /* 0x000000d128287220 */ /* 0x080fe20000410000 */
[----:B------:R1:W-:Y:S01]  /*5aa0*/  MUFU.EX2 R171, R157 ;  /* 0x0000009d00ab7308 */ /* 0x0003e20000000800 */
[-C--:B------:R-:W-:Y:S01]  /*5ab0*/  FMUL.FTZ R41, R41, R209.reuse ;  /* 0x000000d129297220 */ /* 0x080fe20000410000 */
[-C--:B------:R-:W-:Y:S01]  /*5ac0*/  FMUL.FTZ R44, R44, R209.reuse ;  /* 0x000000d12c2c7220 */ /* 0x080fe20000410000 */
[-C--:B------:R-:W-:Y:S01]  /*5ad0*/  FMUL.FTZ R45, R45, R209.reuse ;  /* 0x000000d12d2d7220 */ /* 0x080fe20000410000 */
[-C--:B------:R-:W-:Y:S01]  /*5ae0*/  FMUL.FTZ R48, R48, R209.reuse ;  /* 0x000000d130307220 */ /* 0x080fe20000410000 */
[-C--:B------:R-:W-:Y:S01]  /*5af0*/  FMUL.FTZ R49, R49, R209.reuse ;  /* 0x000000d131317220 */ /* 0x080fe20000410000 */
[C---:B---3--:R-:W-:Y:S01]  /*5b00*/  FADD.FTZ R20, R154.reuse, R20 ;  /* 0x000000149a147221 */ /* 0x048fe20000010000 */
[----:B------:R-:W-:Y:S01]  /*5b10*/  F2FP.F16.F32.PACK_AB R152, R154, R152 ;  /* 0x000000989a98723e */ /* 0x000fe200000000ff */
[----:B------:R-:W-:Y:S01]  /*5b20*/  MUFU.TANH R153, R153 ;  /* 0x0000009900997308 */ /* 0x000fe20000002400 */
[----:B-1----:R-:W-:Y:S01]  /*5b30*/  FMUL.FTZ R157, R178, UR6 ;  /* 0x00000006b29d7c20 */ /* 0x002fe20008410000 */
[----:B------:R-:W-:Y:S01]  /*5b40*/  FMUL.FTZ R178, R182, UR6 ;  /* 0x00000006b6b27c20 */ /* 0x000fe20008410000 */
[----:B------:R-:W-:Y:S01]  /*5b50*/  FMUL.FTZ R182, R186, UR6 ;  /* 0x00000006bab67c20 */ /* 0x000fe20008410000 */
[----:B------:R-:W-:Y:S01]  /*5b60*/  FMUL.FTZ R186, R190, UR6 ;  /* 0x00000006beba7c20 */ /* 0x000fe20008410000 */
[----:B------:R-:W-:Y:S01]  /*5b70*/  FMUL.FTZ R190, R194, UR6 ;  /* 0x00000006c2be7c20 */ /* 0x000fe20008410000 */
[----:B------:R-:W-:Y:S01]  /*5b80*/  FMUL.FTZ R194, R198, UR6 ;  /* 0x00000006c6c27c20 */ /* 0x000fe20008410000 */
[-C--:B------:R-:W-:Y:S01]  /*5b90*/  FMUL.FTZ R52, R52, R209.reuse ;  /* 0x000000d134347220 */ /* 0x080fe20000410000 */
[----:B------:R1:W2:Y:S01]  /*5ba0*/  MUFU.EX2 R154, R156 ;  /* 0x0000009c009a7308 */ /* 0x0002a20000000800 */
[-C--:B------:R-:W-:Y:S01]  /*5bb0*/  FMUL.FTZ R53, R53, R209.reuse ;  /* 0x000000d135357220 */ /* 0x080fe20000410000 */
[-C--:B------:R-:W-:Y:S01]  /*5bc0*/  FMUL.FTZ R56, R56, R209.reuse ;  /* 0x000000d138387220 */ /* 0x080fe20000410000 */
[-C--:B------:R-:W-:Y:S01]  /*5bd0*/  FMUL.FTZ R57, R57, R209.reuse ;  /* 0x000000d139397220 */ /* 0x080fe20000410000 */
[-C--:B------:R-:W-:Y:S01]  /*5be0*/  FMUL.FTZ R60, R60, R209.reuse ;  /* 0x000000d13c3c7220 */ /* 0x080fe20000410000 */
[-C--:B------:R-:W-:Y:S01]  /*5bf0*/  FMUL.FTZ R61, R61, R209.reuse ;  /* 0x000000d13d3d7220 */ /* 0x080fe20000410000 */
[-C--:B------:R-:W-:Y:S01]  /*5c00*/  FMUL.FTZ R64, R64, R209.reuse ;  /* 0x000000d140407220 */ /* 0x080fe20000410000 */
[-C--:B------:R-:W-:Y:S01]  /*5c10*/  FMUL.FTZ R65, R65, R209.reuse ;  /* 0x000000d141417220 */ /* 0x080fe20000410000 */
[----:B------:R-:W-:Y:S01]  /*5c20*/  MUFU.TANH R157, R157 ;  /* 0x0000009d009d7308 */ /* 0x000fe20000002400 */
[----:B-1----:R-:W-:Y:S01]  /*5c30*/  FMUL.FTZ R156, R175, UR6 ;  /* 0x00000006af9c7c20 */ /* 0x002fe20008410000 */
[----:B------:R-:W-:Y:S01]  /*5c40*/  FMUL.FTZ R175, R179, UR6 ;  /* 0x00000006b3af7c20 */ /* 0x000fe20008410000 */
[----:B------:R-:W-:Y:S01]  /*5c50*/  FMUL.FTZ R179, R183, UR6 ;  /* 0x00000006b7b37c20 */ /* 0x000fe20008410000 */
[----:B------:R-:W-:Y:S01]  /*5c60*/  FMUL.FTZ R183, R187, UR6 ;  /* 0x00000006bbb77c20 */ /* 0x000fe20008410000 */
[----:B------:R-:W-:Y:S01]  /*5c70*/  FMUL.FTZ R187, R191, UR6 ;  /* 0x00000006bfbb7c20 */ /* 0x000fe20008410000 */
[----:B------:R-:W-:Y:S01]  /*5c80*/  FMUL.FTZ R191, R195, UR6 ;  /* 0x00000006c3bf7c20 */ /* 0x000fe20008410000 */
[----:B------:R-:W-:Y:S01]  /*5c90*/  FMUL.FTZ R195, R199, UR6 ;  /* 0x00000006c7c37c20 */ /* 0x000fe20008410000 */
[----:B------:R-:W1:Y:S01]  /*5ca0*/  MUFU.TANH R156, R156 ;  /* 0x0000009c009c7308 */ /* 0x000e620000002400 */
[----:B--2---:R-:W-:Y:S01]  /*5cb0*/  FADD.FTZ R20, R154, R20 ;  /* 0x000000149a147221 */ /* 0x004fe20000010000 */
[C---:B------:R-:W-:Y:S01]  /*5cc0*/  F2FP.F16.F32.PACK_AB R154, R171.reuse, R154 ;  /* 0x0000009aab9a723e */ /* 0x040fe200000000ff */
[----:B------:R-:W-:Y:S01]  /*5cd0*/  UIADD3 UR6, UR5, 0x32440, URZ ;  /* 0x0003244005067890 */ /* 0x000fe2000fffe03f */
[----:B------:R-:W-:Y:S01]  /*5ce0*/  FMUL.FTZ R68, R68, R209 ;  /* 0x000000d144447220 */ /* 0x000fe20000410000 */
[----:B------:R-:W-:Y:S01]  /*5cf0*/  FADD.FTZ R20, R171, R20 ;  /* 0x00000014ab147221 */ /* 0x000fe20000010000 */
[----:B------:R-:W-:Y:S01]  /*5d00*/  FMNMX.FTZ R171, R196, R21, !PT ;  /* 0x00000015c4ab7209 */ /* 0x000fe20007810000 */
[----:B------:R-:W-:Y:S01]  /*5d10*/  UPRMT UR11, UR54, 0x654, UR6 ;  /* 0x00000654360b7896 */ /* 0x000fe20008000006 */
[----:B------:R-:W2:Y:S01]  /*5d20*/  MUFU.TANH R175, R175 ;  /* 0x000000af00af7308 */ /* 0x000ea20000002400 */
[----:B------:R-:W-:Y:S01]  /*5d30*/  FMUL.FTZ R69, R69, R209 ;  /* 0x000000d145457220 */ /* 0x000fe20000410000 */
[----:B------:R-:W-:Y:S01]  /*5d40*/  FMNMX.FTZ R171, R155, R171, !PT ;  /* 0x000000ab9bab7209 */ /* 0x000fe20007810000 */
[-C--:B------:R-:W-:Y:S01]  /*5d50*/  FMUL.FTZ R72, R72, R209.reuse ;  /* 0x000000d148487220 */ /* 0x080fe20000410000 */
[-C--:B------:R-:W-:Y:S01]  /*5d60*/  FMUL.FTZ R73, R73, R209.reuse ;  /* 0x000000d149497220 */ /* 0x080fe20000410000 */
[----:B------:R-:W-:Y:S01]  /*5d70*/  FMUL.FTZ R76, R76, R209 ;  /* 0x000000d14c4c7220 */ /* 0x000fe20000410000 */
[----:B------:R-:W-:Y:S01]  /*5d80*/  FMNMX.FTZ R171, R158, R171, !PT ;  /* 0x000000ab9eab7209 */ /* 0x000fe20007810000 */
[----:B------:R-:W-:Y:S01]  /*5d90*/  FMUL.FTZ R77, R77, R209 ;  /* 0x000000d14d4d7220 */ /* 0x000fe20000410000 */
[----:B------:R-:W3:Y:S01]  /*5da0*/  MUFU.TANH R178, R178 ;  /* 0x000000b200b27308 */ /* 0x000ee20000002400 */
[----:B------:R-:W-:Y:S01]  /*5db0*/  SYNCS.ARRIVE.TRANS64.RED.A1T0 RZ, [UR11], RZ ;  /* 0x000000ffffff79a7 */ /* 0x000fe2000810040b */
[----:B------:R-:W-:Y:S01]  /*5dc0*/  FMNMX.FTZ R171, R159, R171, !PT ;  /* 0x000000ab9fab7209 */ /* 0x000fe20007810000 */
[-C--:B------:R-:W-:Y:S01]  /*5dd0*/  FMUL.FTZ R80, R80, R209.reuse ;  /* 0x000000d150507220 */ /* 0x080fe20000410000 */
[-C--:B------:R-:W-:Y:S01]  /*5de0*/  FMUL.FTZ R81, R81, R209.reuse ;  /* 0x000000d151517220 */ /* 0x080fe20000410000 */
[----:B------:R-:W-:Y:S01]  /*5df0*/  FMUL.FTZ R84, R84, R209 ;  /* 0x000000d154547220 */ /* 0x000fe20000410000 */
[----:B------:R-:W-:Y:S01]  /*5e00*/  FMNMX.FTZ R171, R162, R171, !PT ;  /* 0x000000aba2ab7209 */ /* 0x000fe20007810000 */
[-C--:B------:R-:W-:Y:S01]  /*5e10*/  FMUL.FTZ R85, R85, R209.reuse ;  /* 0x000000d155557220 */ /* 0x080fe20000410000 */
[----:B------:R-:W4:Y:S01]  /*5e20*/  MUFU.TANH R179, R179 ;  /* 0x000000b300b37308 */ /* 0x000f220000002400 */
[----:B------:R-:W-:Y:S01]  /*5e30*/  FMUL.FTZ R88, R88, R209 ;  /* 0x000000d158587220 */ /* 0x000fe20000410000 */
[----:B------:R-:W-:Y:S01]  /*5e40*/  FMNMX.FTZ R171, R163, R171, !PT ;  /* 0x000000aba3ab7209 */ /* 0x000fe20007810000 */
[-C--:B------:R-:W-:Y:S01]  /*5e50*/  FMUL.FTZ R89, R89, R209.reuse ;  /* 0x000000d159597220 */ /* 0x080fe20000410000 */
[-C--:B------:R-:W-:Y:S01]  /*5e60*/  FMUL.FTZ R92, R92, R209.reuse ;  /* 0x000000d15c5c7220 */ /* 0x080fe20000410000 */
[----:B------:R-:W-:Y:S01]  /*5e70*/  FMUL.FTZ R93, R93, R209 ;  /* 0x000000d15d5d7220 */ /* 0x000fe20000410000 */
[----:B------:R-:W-:Y:S01]  /*5e80*/  FMNMX.FTZ R171, R166, R171, !PT ;  /* 0x000000aba6ab7209 */ /* 0x000fe20007810000 */
[-C--:B------:R-:W-:Y:S01]  /*5e90*/  FMUL.FTZ R96, R96, R209.reuse ;  /* 0x000000d160607220 */ /* 0x080fe20000410000 */
[----:B------:R-:W5:Y:S01]  /*5ea0*/  MUFU.TANH R182, R182 ;  /* 0x000000b600b67308 */ /* 0x000f620000002400 */
[----:B------:R-:W-:Y:S01]  /*5eb0*/  FMUL.FTZ R97, R97, R209 ;  /* 0x000000d161617220 */ /* 0x000fe20000410000 */
[----:B------:R-:W-:Y:S01]  /*5ec0*/  FMNMX.FTZ R171, R167, R171, !PT ;  /* 0x000000aba7ab7209 */ /* 0x000fe20007810000 */
[-C--:B------:R-:W-:Y:S01]  /*5ed0*/  FMUL.FTZ R100, R100, R209.reuse ;  /* 0x000000d164647220 */ /* 0x080fe20000410000 */
[-C--:B------:R-:W-:Y:S01]  /*5ee0*/  FMUL.FTZ R101, R101, R209.reuse ;  /* 0x000000d165657220 */ /* 0x080fe20000410000 */
[----:B------:R-:W-:Y:S01]  /*5ef0*/  FMUL.FTZ R104, R104, R209 ;  /* 0x000000d168687220 */ /* 0x000fe20000410000 */
[----:B------:R-:W-:Y:S01]  /*5f00*/  FMNMX.FTZ R171, R170, R171, !PT ;  /* 0x000000abaaab7209 */ /* 0x000fe20007810000 */
[-C--:B------:R-:W-:Y:S01]  /*5f10*/  FMUL.FTZ R105, R105, R209.reuse ;  /* 0x000000d169697220 */ /* 0x080fe20000410000 */
[----:B------:R-:W0:Y:S01]  /*5f20*/  MUFU.TANH R183, R183 ;  /* 0x000000b700b77308 */ /* 0x000e220000002400 */
        /* <DEDUP_REMOVED lines=9> */
[----:B-1----:R-:W-:Y:S01]  /*5fc0*/  FMNMX.FTZ R171, R156, R171, !PT ;  /* 0x000000ab9cab7209 */ /* 0x002fe20007810000 */
[-C--:B------:R-:W-:Y:S01]  /*5fd0*/  FMUL.FTZ R120, R120, R209.reuse ;  /* 0x000000d178787220 */ /* 0x080fe20000410000 */
[-C--:B------:R-:W-:Y:S01]  /*5fe0*/  FMUL.FTZ R121, R121, R209.reuse ;  /* 0x000000d179797220 */ /* 0x080fe20000410000 */
[----:B------:R-:W-:Y:S01]  /*5ff0*/  FMUL.FTZ R124, R124, R209 ;  /* 0x000000d17c7c7220 */ /* 0x000fe20000410000 */
[----:B------:R-:W-:Y:S01]  /*6000*/  FMNMX.FTZ R171, R157, R171, !PT ;  /* 0x000000ab9dab7209 */ /* 0x000fe20007810000 */
[-C--:B------:R-:W-:Y:S01]  /*6010*/  FMUL.FTZ R125, R125, R209.reuse ;  /* 0x000000d17d7d7220 */ /* 0x080fe20000410000 */
[----:B------:R-:W1:Y:S01]  /*6020*/  MUFU.TANH R187, R187 ;  /* 0x000000bb00bb7308 */ /* 0x000e620000002400 */
[----:B------:R-:W-:Y:S01]  /*6030*/  FMUL.FTZ R128, R128, R209 ;  /* 0x000000d180807220 */ /* 0x000fe20000410000 */
[----:B--2---:R-:W-:Y:S01]  /*6040*/  FMNMX.FTZ R171, R175, R171, !PT ;  /* 0x000000abafab7209 */ /* 0x004fe20007810000 */
[-C--:B------:R-:W-:Y:S01]  /*6050*/  FMUL.FTZ R129, R129, R209.reuse ;  /* 0x000000d181817220 */ /* 0x080fe20000410000 */
[-C--:B------:R-:W-:Y:S01]  /*6060*/  FMUL.FTZ R132, R132, R209.reuse ;  /* 0x000000d184847220 */ /* 0x080fe20000410000 */
[----:B------:R-:W-:Y:S01]  /*6070*/  FMUL.FTZ R133, R133, R209 ;  /* 0x000000d185857220 */ /* 0x000fe20000410000 */
[----:B---3--:R-:W-:Y:S01]  /*6080*/  FMNMX.FTZ R171, R178, R171, !PT ;  /* 0x000000abb2ab7209 */ /* 0x008fe20007810000 */
[-C--:B------:R-:W-:Y:S01]  /*6090*/  FMUL.FTZ R136, R136, R209.reuse ;  /* 0x000000d188887220 */ /* 0x080fe20000410000 */
[----:B------:R-:W2:Y:S01]  /*60a0*/  MUFU.TANH R190, R190 ;  /* 0x000000be00be7308 */ /* 0x000ea20000002400 */
[----:B------:R-:W-:Y:S01]  /*60b0*/  FMUL.FTZ R137, R137, R209 ;  /* 0x000000d189897220 */ /* 0x000fe20000410000 */
[----:B----4-:R-:W-:Y:S01]  /*60c0*/  FMNMX.FTZ R171, R179, R171, !PT ;  /* 0x000000abb3ab7209 */ /* 0x010fe20007810000 */
[-C--:B------:R-:W-:Y:S01]  /*60d0*/  FMUL.FTZ R140, R140, R209.reuse ;  /* 0x000000d18c8c7220 */ /* 0x080fe20000410000 */
[-C--:B------:R-:W-:Y:S01]  /*60e0*/  FMUL.FTZ R141, R141, R209.reuse ;  /* 0x000000d18d8d7220 */ /* 0x080fe20000410000 */
[----:B------:R-:W-:Y:S01]  /*60f0*/  FMUL.FTZ R144, R144, R209 ;  /* 0x000000d190907220 */ /* 0x000fe20000410000 */
[----:B-----5:R-:W-:Y:S01]  /*6100*/  FMNMX.FTZ R171, R182, R171, !PT ;  /* 0x000000abb6ab7209 */ /* 0x020fe20007810000 */
[-C--:B------:R-:W-:Y:S01]  /*6110*/  FMUL.FTZ R145, R145, R209.reuse ;  /* 0x000000d191917220 */ /* 0x080fe20000410000 */
[----:B------:R-:W3:Y:S01]  /*6120*/  MUFU.TANH R191, R191 ;  /* 0x000000bf00bf7308 */ /* 0x000ee20000002400 */
[----:B------:R-:W-:Y:S01]  /*6130*/  FMUL.FTZ R148, R148, R209 ;  /* 0x000000d194947220 */ /* 0x000fe20000410000 */
[----:B0-----:R-:W-:Y:S01]  /*6140*/  FMNMX.FTZ R171, R183, R171, !PT ;  /* 0x000000abb7ab7209 */ /* 0x001fe20007810000 */
[----:B------:R-:W-:Y:S01]  /*6150*/  FMUL.FTZ R149, R149, R209 ;  /* 0x000000d195957220 */ /* 0x000fe20000410000 */
[----:B------:R-:W-:-:S02]  /*6160*/  UIMAD UR6, UR38, 0xc00, UR7 ;  /* 0x00000c00260678a4 */ /* 0x000fc4000f8e0207 */
[----:B------:R-:W-:Y:S02]  /*6170*/  FMNMX.FTZ R171, R186, R171, !PT ;  /* 0x000000abbaab7209 */ /* 0x000fe40007810000 */
[----:B------:R-:W0:Y:S02]  /*6180*/  MUFU.TANH R194, R194 ;  /* 0x000000c200c27308 */ /* 0x000e240000002400 */
[----:B-1----:R-:W-:Y:S01]  /*6190*/  FMNMX.FTZ R171, R187, R171, !PT ;  /* 0x000000abbbab7209 */ /* 0x002fe20007810000 */
[----:B------:R-:W-:-:S03]  /*61a0*/  UMOV UR14, UR6 ;  /* 0x00000006000e7c82 */ /* 0x000fc60008000000 */
[----:B--2---:R-:W-:Y:S02]  /*61b0*/  FMNMX.FTZ R171, R190, R171, !PT ;  /* 0x000000abbeab7209 */ /* 0x004fe40007810000 */
[----:B------:R-:W1:Y:S02]  /*61c0*/  MUFU.TANH R195, R195 ;  /* 0x000000c300c37308 */ /* 0x000e640000002400 */
[----:B---3--:R-:W-:-:S06]  /*61d0*/  FMNMX.FTZ R171, R191, R171, !PT ;  /* 0x000000abbfab7209 */ /* 0x008fcc0007810000 */
[----:B------:R-:W-:Y:S01]  /*61e0*/  MUFU.EX2 R161, R161 ;  /* 0x000000a100a17308 */ /* 0x000fe20000000800 */
[----:B0-----:R-:W-:-:S07]  /*61f0*/  FMNMX.FTZ R171, R194, R171, !PT ;  /* 0x000000abc2ab7209 */ /* 0x001fce0007810000 */
[----:B------:R-:W-:Y:S01]  /*6200*/  MUFU.EX2 R210, R210 ;  /* 0x000000d200d27308 */ /* 0x000fe20000000800 */
[----:B-1----:R-:W-:-:S05]  /*6210*/  FMNMX.FTZ R171, R195, R171, !PT ;  /* 0x000000abc3ab7209 */ /* 0x002fca0007810000 */
[----:B------:R-:W0:Y:S02]  /*6220*/  SHFL.BFLY PT, R198, R171, 0x2, 0x1f ;  /* 0x0c401f00abc67f89 */ /* 0x000e2400000e0000 */
[----:B------:R-:W-:Y:S08]  /*6230*/  MUFU.EX2 R169, R169 ;  /* 0x000000a900a97308 */ /* 0x000ff00000000800 */
[----:B------:R-:W-:Y:S08]  /*6240*/  MUFU.EX2 R173, R173 ;  /* 0x000000ad00ad7308 */ /* 0x000ff00000000800 */
[----:B------:R-:W-:Y:S01]  /*6250*/  MUFU.EX2 R177, R177 ;  /* 0x000000b100b17308 */ /* 0x000fe20000000800 */
[----:B0-----:R-:W-:-:S07]  /*6260*/  FMNMX.FTZ R171, R171, R198, !PT ;  /* 0x000000c6abab7209 */ /* 0x001fce0007810000 */
[----:B------:R-:W-:Y:S01]  /*6270*/  MUFU.EX2 R181, R181 ;  /* 0x000000b500b57308 */ /* 0x000fe20000000800 */
[----:B------:R-:W0:Y:S07]  /*6280*/  SHFL.BFLY PT, R198, R171, 0x1, 0x1f ;  /* 0x0c201f00abc67f89 */ /* 0x000e2e00000e0000 */
[----:B------:R-:W-:Y:S08]  /*6290*/  MUFU.EX2 R185, R185 ;  /* 0x000000b900b97308 */ /* 0x000ff00000000800 */
[----:B------:R-:W-:Y:S08]  /*62a0*/  MUFU.EX2 R189, R189 ;  /* 0x000000bd00bd7308 */ /* 0x000ff00000000800 */
[----:B------:R-:W-:Y:S01]  /*62b0*/  MUFU.EX2 R193, R193 ;  /* 0x000000c100c17308 */ /* 0x000fe20000000800 */
[----:B0-----:R-:W-:-:S05]  /*62c0*/  FMNMX.FTZ R171, R171, R198, !PT ;  /* 0x000000c6abab7209 */ /* 0x001fca0007810000 */
[C---:B------:R-:W-:Y:S01]  /*62d0*/  FADD.FTZ R198, -R171.reuse, R21 ;  /* 0x00000015abc67221 */ /* 0x040fe20000010100 */
[----:B------:R-:W-:Y:S01]  /*62e0*/  FMUL.FTZ R21, R171, UR10 ;  /* 0x0000000aab157c20 */ /* 0x000fe20008410000 */
[----:B------:R-:W-:Y:S02]  /*62f0*/  MUFU.EX2 R197, R197 ;  /* 0x000000c500c57308 */ /* 0x000fe40000000800 */
[----:B------:R-:W-:Y:S01]  /*6300*/  FMUL.FTZ R198, R198, UR10 ;  /* 0x0000000ac6c67c20 */ /* 0x000fe20008410000 */
[--C-:B------:R-:W-:Y:S01]  /*6310*/  FFMA.FTZ R215, R156, UR10, -R21.reuse ;  /* 0x0000000a9cd77c23 */ /* 0x100fe20008010815 */
[--C-:B------:R-:W-:Y:S01]  /*6320*/  FFMA.FTZ R196, R196, UR10, -R21.reuse ;  /* 0x0000000ac4c47c23 */ /* 0x100fe20008010815 */
[----:B------:R-:W0:Y:S01]  /*6330*/  S2R R156, SR_TID.X ;  /* 0x00000000009c7919 */ /* 0x000e220000002100 */
        /* <DEDUP_REMOVED lines=24> */
[----:B------:R-:W-:Y:S01]  /*64c0*/  FFMA.FTZ R21, R195, UR10, -R21 ;  /* 0x0000000ac3157c23 */ /* 0x000fe20008010815 */
[-C--:B-1----:R-:W-:Y:S01]  /*64d0*/  FMUL.FTZ R26, R26, R198.reuse ;  /* 0x000000c61a1a7220 */ /* 0x082fe20000410000 */
[----:B------:R-:W-:Y:S01]  /*64e0*/  FMUL.FTZ R27, R27, R198 ;  /* 0x000000c61b1b7220 */ /* 0x000fe20000410000 */
[----:B------:R-:W-:Y:S01]  /*64f0*/  MUFU.EX2 R195, R159 ;  /* 0x0000009f00c37308 */ /* 0x000fe20000000800 */
[----:B--2---:R-:W-:Y:S01]  /*6500*/  FFMA.FTZ R196, R198, R208, R153 ;  /* 0x000000d0c6c47223 */ /* 0x004fe20000010099 */
[-C--:B------:R-:W-:Y:S01]  /*6510*/  FMUL.FTZ R30, R30, R198.reuse ;  /* 0x000000c61e1e7220 */ /* 0x080fe20000410000 */
[-C--:B------:R-:W-:Y:S01]  /*6520*/  FMUL.FTZ R31, R31, R198.reuse ;  /* 0x000000c61f1f7220 */ /* 0x080fe20000410000 */
[----:B0-----:R-:W-:Y:S01]  /*6530*/  SHF.R.U32.HI R156, RZ, 0x7, R156 ;  /* 0x00000007ff9c7819 */ /* 0x001fe2000001169c */
[-C--:B------:R-:W-:Y:S01]  /*6540*/  FMUL.FTZ R34, R34, R198.reuse ;  /* 0x000000c622227220 */ /* 0x080fe20000410000 */
[-C--:B------:R-:W-:Y:S01]  /*6550*/  FMUL.FTZ R35, R35, R198.reuse ;  /* 0x000000c623237220 */ /* 0x080fe20000410000 */
[-C--:B------:R-:W-:Y:S01]  /*6560*/  FMUL.FTZ R38, R38, R198.reuse ;  /* 0x000000c626267220 */ /* 0x080fe20000410000 */
[----:B------:R-:W-:Y:S01]  /*6570*/  FMUL.FTZ R39, R39, R198 ;  /* 0x000000c627277220 */ /* 0x000fe20000410000 */
[----:B------:R-:W-:-:S02]  /*6580*/  VIADD R156, R156, 0x8 ;  /* 0x000000089c9c7836 */ /* 0x000fc40000000000 */
[C---:B---3--:R-:W-:Y:S01]  /*6590*/  FADD.FTZ R196, R155.reuse, R196 ;  /* 0x000000c49bc47221 */ /* 0x048fe20000010000 */
[----:B------:R-:W-:Y:S01]  /*65a0*/  F2FP.F16.F32.PACK_AB R153, R155, R153 ;  /* 0x000000999b99723e */ /* 0x000fe200000000ff */
[-C--:B------:R-:W-:Y:S01]  /*65b0*/  FMUL.FTZ R42, R42, R198.reuse ;  /* 0x000000c62a2a7220 */ /* 0x080fe20000410000 */
[----:B------:R-:W0:Y:S01]  /*65c0*/  MUFU.EX2 R155, R158 ;  /* 0x0000009e009b7308 */ /* 0x000e220000000800 */
[----:B------:R1:W-:Y:S01]  /*65d0*/  BAR.SYNC.DEFER_BLOCKING R156, 0x100 ;  /* 0x0004009c0000751d */ /* 0x0003e20000010000 */
        /* <DEDUP_REMOVED lines=55> */
[----:B0-----:R-:W-:Y:S01]  /*6950*/  FADD.FTZ R196, R155, R196 ;  /* 0x000000c49bc47221 */ /* 0x001fe20000010000 */
[C---:B------:R-:W-:Y:S01]  /*6960*/  F2FP.F16.F32.PACK_AB R155, R195.reuse, R155 ;  /* 0x0000009bc39b723e */ /* 0x040fe200000000ff */
[----:B-1----:R-:W0:Y:S02]  /*6970*/  MUFU.EX2 R156, R160 ;  /* 0x000000a0009c7308 */ /* 0x002e240000000800 */
[----:B------:R-:W-:Y:S01]  /*6980*/  FADD.FTZ R196, R195, R196 ;  /* 0x000000c4c3c47221 */ /* 0x000fe20000010000 */
[----:B------:R-:W-:-:S05]  /*6990*/  WARPGROUP.ARRIVE ;  /* 0x00000000000079c5 */ /* 0x000fca0000000000 */
[----:B------:R-:W1:Y:S01]  /*69a0*/  MUFU.EX2 R158, R164 ;  /* 0x000000a4009e7308 */ /* 0x000e620000000800 */
[----:B------:R-:W-:Y:S01]  /*69b0*/  HGMMA.64x256x16.F32 R24, R152, gdesc[UR12].tnspB, R24, gsb0 ;  /* 0x43e0000c98187df0 */ /* 0x000fe20008000818 */
[----:B------:R-:W-:Y:S01]  /*69c0*/  UIADD3 UR14, UR6, 0x80, URZ ;  /* 0x00000080060e7890 */ /* 0x000fe2000fffe03f */
[----:B------:R-:W-:-:S05]  /*69d0*/  UMOV UR15, 0x40000040 ;  /* 0x40000040000f7882 */ /* 0x000fca0000000000 */
[----:B------:R-:W2:Y:S01]  /*69e0*/  MUFU.EX2 R164, R162 ;  /* 0x000000a200a47308 */ /* 0x000ea20000000800 */
[----:B0-----:R-:W-:Y:S01]  /*69f0*/  FADD.FTZ R20, R156, R20 ;  /* 0x000000149c147221 */ /* 0x001fe20000010000 */
[----:B------:R-:W-:-:S03]  /*6a00*/  F2FP.F16.F32.PACK_AB R156, R161, R156 ;  /* 0x0000009ca19c723e */ /* 0x000fc600000000ff */
[----:B------:R-:W-:-:S03]  /*6a10*/  FADD.FTZ R20, R161, R20 ;  /* 0x00000014a1147221 */ /* 0x000fc60000010000 */
[----:B------:R-:W0:Y:S01]  /*6a20*/  MUFU.EX2 R198, R163 ;  /* 0x000000a300c67308 */ /* 0x000e220000000800 */
[----:B-1----:R-:W-:Y:S01]  /*6a30*/  FADD.FTZ R20, R158, R20 ;  /* 0x000000149e147221 */ /* 0x002fe20000010000 */
[----:B------:R-:W-:-:S03]  /*6a40*/  F2FP.F16.F32.PACK_AB R158, R210, R158 ;  /* 0x0000009ed29e723e */ /* 0x000fc600000000ff */
[----:B------:R-:W-:-:S03]  /*6a50*/  FADD.FTZ R20, R210, R20 ;  /* 0x00000014d2147221 */ /* 0x000fc60000010000 */
[----:B------:R-:W1:Y:S01]  /*6a60*/  MUFU.EX2 R199, R199 ;  /* 0x000000c700c77308 */ /* 0x000e620000000800 */
[----:B--2---:R-:W-:-:S07]  /*6a70*/  FADD.FTZ R196, R164, R196 ;  /* 0x000000c4a4c47221 */ /* 0x004fce0000010000 */
[----:B------:R-:W2:Y:S01]  /*6a80*/  MUFU.EX2 R214, R214 ;  /* 0x000000d600d67308 */ /* 0x000ea20000000800 */
[C---:B0-----:R-:W-:Y:S01]  /*6a90*/  F2FP.F16.F32.PACK_AB R157, R198.reuse, R164 ;  /* 0x000000a4c69d723e */ /* 0x041fe200000000ff */
[----:B------:R-:W-:-:S06]  /*6aa0*/  FADD.FTZ R196, R198, R196 ;  /* 0x000000c4c6c47221 */ /* 0x000fcc0000010000 */
[----:B------:R-:W0:Y:S01]  /*6ab0*/  MUFU.EX2 R160, R168 ;  /* 0x000000a800a07308 */ /* 0x000e220000000800 */
[----:B-1----:R-:W-:-:S07]  /*6ac0*/  FADD.FTZ R196, R199, R196 ;  /* 0x000000c4c7c47221 */ /* 0x002fce0000010000 */
[----:B------:R-:W1:Y:S01]  /*6ad0*/  MUFU.EX2 R162, R172 ;  /* 0x000000ac00a27308 */ /* 0x000e620000000800 */
[C---:B--2---:R-:W-:Y:S01]  /*6ae0*/  F2FP.F16.F32.PACK_AB R159, R214.reuse, R199 ;  /* 0x000000c7d69f723e */ /* 0x044fe200000000ff */
[----:B------:R-:W-:-:S06]  /*6af0*/  FADD.FTZ R196, R214, R196 ;  /* 0x000000c4d6c47221 */ /* 0x000fcc0000010000 */
        /* <DEDUP_REMOVED lines=19> */
[----:B0-----:R-:W-:-:S07]  /*6c30*/  FADD.FTZ R196, R166, R196 ;  /* 0x000000c4a6c47221 */ /* 0x001fce0000010000 */
[----:B------:R-:W0:Y:S01]  /*6c40*/  MUFU.EX2 R179, R179 ;  /* 0x000000b300b37308 */ /* 0x000e220000000800 */
[----:B-1----:R-:W-:-:S07]  /*6c50*/  FADD.FTZ R196, R175, R196 ;  /* 0x000000c4afc47221 */ /* 0x002fce0000010000 */
[----:B------:R-:W-:Y:S01]  /*6c60*/  MUFU.EX2 R182, R182 ;  /* 0x000000b600b67308 */ /* 0x000fe20000000800 */
[----:B--2---:R-:W-:-:S07]  /*6c70*/  FADD.FTZ R196, R178, R196 ;  /* 0x000000c4b2c47221 */ /* 0x004fce0000010000 */
[----:B------:R-:W-:Y:S08]  /*6c80*/  MUFU.EX2 R183, R183 ;  /* 0x000000b700b77308 */ /* 0x000ff00000000800 */
[----:B------:R-:W-:Y:S08]  /*6c90*/  MUFU.EX2 R186, R186 ;  /* 0x000000ba00ba7308 */ /* 0x000ff00000000800 */
[----:B------:R-:W-:Y:S08]  /*6ca0*/  MUFU.EX2 R187, R187 ;  /* 0x000000bb00bb7308 */ /* 0x000ff00000000800 */
[----:B------:R-:W-:Y:S08]  /*6cb0*/  MUFU.EX2 R190, R190 ;  /* 0x000000be00be7308 */ /* 0x000ff00000000800 */
[----:B------:R-:W-:Y:S08]  /*6cc0*/  MUFU.EX2 R191, R191 ;  /* 0x000000bf00bf7308 */ /* 0x000ff00000000800 */
[----:B------:R-:W-:Y:S08]  /*6cd0*/  MUFU.EX2 R194, R194 ;  /* 0x000000c200c27308 */ /* 0x000ff00000000800 */
[----:B------:R-:W-:Y:S01]  /*6ce0*/  MUFU.EX2 R21, R21 ;  /* 0x0000001500157308 */ /* 0x000fe20000000800 */
[----:B------:R-:W-:-:S02]  /*6cf0*/  WARPGROUP.DEPBAR.LE gsb0, 0x0 ;  /* 0x00008000000079c5 */ /* 0x000fc40000010000 */
[----:B------:R-:W-:-:S05]  /*6d00*/  WARPGROUP.ARRIVE ;  /* 0x00000000000079c5 */ /* 0x000fca0000000000 */
[----:B------:R-:W1:Y:S01]  /*6d10*/  MUFU.EX2 R152, R176 ;  /* 0x000000b000987308 */ /* 0x000e620000000800 */
[----:B------:R-:W-:Y:S02]  /*6d20*/  F2FP.F16.F32.PACK_AB R153, R175, R166 ;  /* 0x000000a6af99723e */ /* 0x000fe400000000ff */
[C---:B0-----:R-:W-:Y:S01]  /*6d30*/  F2FP.F16.F32.PACK_AB R155, R179.reuse, R178 ;  /* 0x000000b2b39b723e */ /* 0x041fe200000000ff */
[----:B------:R-:W-:Y:S01]  /*6d40*/  FADD.FTZ R179, R179, R196 ;  /* 0x000000c4b3b37221 */ /* 0x000fe20000010000 */
[----:B------:R-:W-:Y:S01]  /*6d50*/  HGMMA.64x256x16.F32 R24, R156, gdesc[UR12].tnspB, R24, gsb0 ;  /* 0x43e0000c9c187df0 */ /* 0x000fe20008000818 */
[----:B------:R-:W-:Y:S01]  /*6d60*/  UIADD3 UR14, UR6, 0x100, URZ ;  /* 0x00000100060e7890 */ /* 0x000fe2000fffe03f */
[----:B------:R-:W-:Y:S01]  /*6d70*/  UMOV UR15, 0x40000040 ;  /* 0x40000040000f7882 */ /* 0x000fe20000000000 */
[----:B------:R-:W0:Y:S01]  /*6d80*/  MUFU.EX2 R154, R180 ;  /* 0x000000b4009a7308 */ /* 0x000e220000000800 */
[----:B-1----:R-:W-:Y:S01]  /*6d90*/  FADD.FTZ R20, R152, R20 ;  /* 0x0000001498147221 */ /* 0x002fe20000010000 */
[----:B------:R-:W-:-:S03]  /*6da0*/  F2FP.F16.F32.PACK_AB R152, R177, R152 ;  /* 0x00000098b198723e */ /* 0x000fc600000000ff */
[----:B------:R-:W-:-:S04]  /*6db0*/  FADD.FTZ R20, R177, R20 ;  /* 0x00000014b1147221 */ /* 0x000fc80000010000 */
[----:B0-----:R-:W-:Y:S01]  /*6dc0*/  FADD.FTZ R20, R154, R20 ;  /* 0x000000149a147221 */ /* 0x001fe20000010000 */
[----:B------:R-:W-:-:S03]  /*6dd0*/  F2FP.F16.F32.PACK_AB R154, R181, R154 ;  /* 0x0000009ab59a723e */ /* 0x000fc600000000ff */
[----:B------:R-:W-:Y:S01]  /*6de0*/  FADD.FTZ R20, R181, R20 ;  /* 0x00000014b5147221 */ /* 0x000fe20000010000 */
[----:B------:R-:W-:Y:S02]  /*6df0*/  WARPGROUP.DEPBAR.LE gsb0, 0x0 ;  /* 0x00008000000079c5 */ /* 0x000fe40000010000 */
[----:B------:R-:W-:-:S09]  /*6e00*/  WARPGROUP.ARRIVE ;  /* 0x00000000000079c5 */ /* 0x000fd20000000000 */
        /* <DEDUP_REMOVED lines=10> */
[----:B------:R-:W0:Y:S01]  /*6eb0*/  MUFU.EX2 R152, R184 ;  /* 0x000000b800987308 */ /* 0x000e220000000800 */
[----:B------:R-:W-:Y:S01]  /*6ec0*/  F2FP.F16.F32.PACK_AB R153, R183, R182 ;  /* 0x000000b6b799723e */ /* 0x000fe200000000ff */
[----:B------:R-:W-:Y:S01]  /*6ed0*/  FADD.FTZ R182, R182, R179 ;  /* 0x000000b3b6b67221 */ /* 0x000fe20000010000 */
[----:B------:R-:W-:-:S03]  /*6ee0*/  F2FP.F16.F32.PACK_AB R155, R187, R186 ;  /* 0x000000babb9b723e */ /* 0x000fc600000000ff */
[----:B------:R-:W-:Y:S02]  /*6ef0*/  FADD.FTZ R183, R183, R182 ;  /* 0x000000b6b7b77221 */ /* 0x000fe40000010000 */
[----:B------:R-:W1:Y:S02]  /*6f00*/  MUFU.EX2 R154, R188 ;  /* 0x000000bc009a7308 */ /* 0x000e640000000800 */
[----:B------:R-:W-:-:S04]  /*6f10*/  FADD.FTZ R186, R186, R183 ;  /* 0x000000b7baba7221 */ /* 0x000fc80000010000 */
[----:B------:R-:W-:Y:S01]  /*6f20*/  FADD.FTZ R187, R187, R186 ;  /* 0x000000babbbb7221 */ /* 0x000fe20000010000 */
[----:B0-----:R-:W-:Y:S01]  /*6f30*/  FADD.FTZ R20, R152, R20 ;  /* 0x0000001498147221 */ /* 0x001fe20000010000 */
[----:B------:R-:W-:-:S03]  /*6f40*/  F2FP.F16.F32.PACK_AB R152, R185, R152 ;  /* 0x00000098b998723e */ /* 0x000fc600000000ff */
[----:B------:R-:W-:-:S04]  /*6f50*/  FADD.FTZ R20, R185, R20 ;  /* 0x00000014b9147221 */ /* 0x000fc80000010000 */
[----:B-1----:R-:W-:Y:S01]  /*6f60*/  FADD.FTZ R20, R154, R20 ;  /* 0x000000149a147221 */ /* 0x002fe20000010000 */
[----:B------:R-:W-:-:S03]  /*6f70*/  F2FP.F16.F32.PACK_AB R154, R189, R154 ;  /* 0x0000009abd9a723e */ /* 0x000fc600000000ff */
[----:B------:R-:W-:Y:S01]  /*6f80*/  FADD.FTZ R20, R189, R20 ;  /* 0x00000014bd147221 */ /* 0x000fe20000010000 */
[----:B------:R-:W-:-:S06]  /*6f90*/  WARPGROUP.ARRIVE ;  /* 0x00000000000079c5 */ /* 0x000fcc0000000000 */
        /* <DEDUP_REMOVED lines=19> */
[----:B------:R-:W-:Y:S03]  /*70d0*/  HGMMA.64x256x16.F32 R24, R152, gdesc[UR12].tnspB, R24, gsb0 ;  /* 0x43e0000c98187df0 */ /* 0x000fe60008000818 */
[----:B------:R-:W-:Y:S02]  /*70e0*/  WARPGROUP.DEPBAR.LE gsb0, 0x0 ;  /* 0x00008000000079c5 */ /* 0x000fe40000010000 */
[----:B------:R-:W-:Y:S05]  /*70f0*/  @!P0 BRA `(.L_x_1162) ;  /* 0x0000000000048947 */ /* 0x000fea0003800000 */
[----:B------:R-:W-:Y:S01]  /*7100*/  BPT.TRAP 0x1 ;  /* 0x000000040000795c */ /* 0x000fe20000300000 */
.L_x_1162:
[----:B------:R-:W-:Y:S01]  /*7110*/  UIADD3 UR5, UR5, 0x32460, URZ ;  /* 0x0003246005057890 */ /* 0x000fe2000fffe03f */
[----:B------:R-:W-:Y:S02]  /*7120*/  IMAD.MOV.U32 R21, RZ, RZ, R171 ;  /* 0x000000ffff157224 */ /* 0x000fe400078e00ab */
[----:B------:R-:W-:Y:S01]  /*7130*/  IMAD.MOV.U32 R209, RZ, RZ, R165 ;  /* 0x000000ffffd17224 */ /* 0x000fe200078e00a5 */
[----:B------:R-:W-:-:S09]  /*7140*/  UPRMT UR5, UR54, 0x654, UR5 ;  /* 0x0000065436057896 */ /* 0x000fd20008000005 */
[----:B------:R-:W-:Y:S01]  /*7150*/  SYNCS.ARRIVE.TRANS64.RED.A1T0 RZ, [UR5], RZ ;  /* 0x000000ffffff79a7 */ /* 0x000fe20008100405 */
[----:B------:R-:W-:Y:S05]  /*7160*/  @P1 BRA `(.L_x_1163) ;  /* 0xffffffd4009c1947 */ /* 0x000fea000383ffff */
.L_x_1152:
[----:B------:R-:W2:Y:S01]  /*7170*/  LDL.LU R152, [R1+0x1c] ;  /* 0x00001c0001987983 */ /* 0x000ea20000300800 */
[----:B------:R-:W-:Y:S01]  /*7180*/  UIADD3 UR38, UR38, 0x1, URZ ;  /* 0x0000000126267890 */ /* 0x000fe2000fffe03f */
[----:B------:R0:W-:Y:S06]  /*7190*/  BAR.ARV R0, 0x100 ;  /* 0x000400000000751d */ /* 0x0001ec0000002000 */
[----:B------:R-:W-:Y:S02]  /*71a0*/  UISETP.NE.AND UP0, UPT, UR38, 0x2, UPT ;  /* 0x000000022600788c */ /* 0x000fe4000bf05270 */
[----:B------:R-:W-:Y:S06]  /*71b0*/  BAR.ARV 0x8, 0x180 ;  /* 0x0206000000007b1d */ /* 0x000fec0000002000 */
[----:B------:R-:W-:Y:S01]  /*71c0*/  PLOP3.LUT P0, PT, PT, PT, PT, 0x8, 0x0 ;  /* 0x000000000000781c */ /* 0x000fe20003f0e170 */
[----:B------:R-:W-:Y:S01]  /*71d0*/  USEL UR38, UR38, URZ, UP0 ;  /* 0x0000003f26267287 */ /* 0x000fe20008000000 */
[----:B------:R-:W1:Y:S04]  /*71e0*/  SHFL.BFLY PT, R3, R20, 0x2, 0x1f ;  /* 0x0c401f0014037f89 */ /* 0x000e6800000e0000 */
[----:B------:R-:W3:Y:S01]  /*71f0*/  SHFL.BFLY PT, R5, R208, 0x2, 0x1f ;  /* 0x0c401f00d0057f89 */ /* 0x000ee200000e0000 */
[----:B-1----:R-:W-:Y:S01]  /*7200*/  FADD.FTZ R6, R3, R20 ;  /* 0x0000001403067221 */ /* 0x002fe20000010000 */
[----:B---3--:R-:W-:-:S04]  /*7210*/  FADD.FTZ R7, R5, R208 ;  /* 0x000000d005077221 */ /* 0x008fc80000010000 */
[----:B------:R-:W1:Y:S01]  /*7220*/  SHFL.BFLY PT, R3, R6, 0x1, 0x1f ;  /* 0x0c201f0006037f89 */ /* 0x000e6200000e0000 */
[----:B------:R-:W-:-:S03]  /*7230*/  IMAD.MOV.U32 R5, RZ, RZ, RZ ;  /* 0x000000ffff057224 */ /* 0x000fc600078e00ff */
[----:B------:R-:W3:Y:S01]  /*7240*/  SHFL.BFLY PT, R2, R7, 0x1, 0x1f ;  /* 0x0c201f0007027f89 */ /* 0x000ee200000e0000 */
[----:B-1----:R-:W-:Y:S01]  /*7250*/  FADD.FTZ R8, R6, R3 ;  /* 0x0000000306087221 */ /* 0x002fe20000010000 */
[----:B------:R-:W-:Y:S02]  /*7260*/  IMAD.U32 R6, RZ, RZ, UR10 ;  /* 0x0000000aff067e24 */ /* 0x000fe4000f8e00ff */
[----:B---3--:R-:W-:Y:S02]  /*7270*/  FADD.FTZ R3, R7, R2 ;  /* 0x0000000207037221 */ /* 0x008fe40000010000 */
[----:B------:R-:W-:Y:S01]  /*7280*/  FSETP.NE.FTZ.AND P1, PT, R8, RZ, PT ;  /* 0x000000ff0800720b */ /* 0x000fe20003f35000 */
[----:B------:R-:W-:Y:S02]  /*7290*/  IMAD.MOV.U32 R2, RZ, RZ, RZ ;  /* 0x000000ffff027224 */ /* 0x000fe400078e00ff */
[----:B------:R-:W-:-:S10]  /*72a0*/  FSETP.NE.FTZ.AND P2, PT, R3, RZ, PT ;  /* 0x000000ff0300720b */ /* 0x000fd40003f55000 */
[----:B------:R-:W1:Y:S01]  /*72b0*/  @P1 MUFU.RCP R5, R8 ;  /* 0x0000000800051308 */ /* 0x000e620000001000 */
[----:B------:R-:W-:-:S07]  /*72c0*/  @P1 FMUL.FTZ R6, R6, 0.69314718246459960938 ;  /* 0x3f31721806061820 */ /* 0x000fce0000410000 */
[----:B------:R-:W3:Y:S08]  /*72d0*/  @P1 MUFU.LG2 R4, R8 ;  /* 0x0000000800041308 */ /* 0x000ef00000000c00 */
[----:B------:R-:W4:Y:S01]  /*72e0*/  @P2 MUFU.LG2 R7, R3 ;  /* 0x0000000300072308 */ /* 0x000f220000000c00 */
[-C--:B-1----:R-:W-:Y:S01]  /*72f0*/  FMUL.FTZ R24, R24, R5.reuse ;  /* 0x0000000518187220 */ /* 0x082fe20000410000 */
[-C--:B------:R-:W-:Y:S01]  /*7300*/  FMUL.FTZ R25, R25, R5.reuse ;  /* 0x0000000519197220 */ /* 0x080fe20000410000 */
[-C--:B------:R-:W-:Y:S01]  /*7310*/  FMUL.FTZ R28, R28, R5.reuse ;  /* 0x000000051c1c7220 */ /* 0x080fe20000410000 */
[-C--:B------:R-:W-:Y:S01]  /*7320*/  FMUL.FTZ R29, R29, R5.reuse ;  /* 0x000000051d1d7220 */ /* 0x080fe20000410000 */
[-C--:B------:R-:W-:Y:S01]  /*7330*/  FMUL.FTZ R32, R32, R5.reuse ;  /* 0x0000000520207220 */ /* 0x080fe20000410000 */
[-C--:B------:R-:W-:Y:S01]  /*7340*/  FMUL.FTZ R33, R33, R5.reuse ;  /* 0x0000000521217220 */ /* 0x080fe20000410000 */
[-C--:B------:R-:W-:Y:S01]  /*7350*/  FMUL.FTZ R36, R36, R5.reuse ;  /* 0x0000000524247220 */ /* 0x080fe20000410000 */
[----:B------:R1:W5:Y:S01]  /*7360*/  @P2 MUFU.RCP R2, R3 ;  /* 0x0000000300022308 */ /* 0x0003620000001000 */
        /* <DEDUP_REMOVED lines=58> */
[----:B---3--:R-:W-:Y:S01]  /*7710*/  @P1 FMUL.FTZ R4, R4, 0.69314718246459960938 ;  /* 0x3f31721804041820 */ /* 0x008fe20000410000 */
[----:B----4-:R-:W-:Y:S01]  /*7720*/  @P2 FMUL.FTZ R7, R7, 0.69314718246459960938 ;  /* 0x3f31721807072820 */ /* 0x010fe20000410000 */
[----:B-1----:R-:W-:Y:S02]  /*7730*/  IMAD.MOV.U32 R3, RZ, RZ, -0x800000 ;  /* 0xff800000ff037424 */ /* 0x002fe400078e00ff */
[----:B------:R-:W-:Y:S01]  /*7740*/  @P2 FMUL.FTZ R5, R5, 0.69314718246459960938 ;  /* 0x3f31721805052820 */ /* 0x000fe20000410000 */
[-C--:B-----5:R-:W-:Y:S01]  /*7750*/  FMUL.FTZ R26, R26, R2.reuse ;  /* 0x000000021a1a7220 */ /* 0x0a0fe20000410000 */
        /* <DEDUP_REMOVED lines=64> */
[----:B--2---:R-:W-:-:S13]  /*7b60*/  R2UR UR4, R152 ;  /* 0x00000000980472ca */ /* 0x004fda00000e0000 */
[----:B------:R-:W-:-:S06]  /*7b70*/  UIADD3 UR4, UR4, 0x1, URZ ;  /* 0x0000000104047890 */ /* 0x000fcc000fffe03f */
[----:B0-----:R-:W-:Y:S01]  /*7b80*/  IMAD.U32 R0, RZ, RZ, UR4 ;  /* 0x00000004ff007e24 */ /* 0x001fe2000f8e00ff */
[----:B------:R-:W-:-:S04]  /*7b90*/  USEL UR4, URZ, 0x1, UP0 ;  /* 0x000000013f047887 */ /* 0x000fc80008000000 */
[----:B------:R0:W-:Y:S01]  /*7ba0*/  STL [R1+0x1c], R0 ;  /* 0x00001c0001007387 */ /* 0x0001e20000100800 */
[----:B------:R-:W-:Y:S01]  /*7bb0*/  ULOP3.LUT UR39, UR39, UR4, URZ, 0x3c, !UPT ;  /* 0x0000000427277292 */ /* 0x000fe2000f8e3c3f */
[----:B0-----:R-:W-:Y:S02]  /*7bc0*/  IMAD.MOV.U32 R0, RZ, RZ, -0x800000 ;  /* 0xff800000ff007424 */ /* 0x001fe400078e00ff */
[----:B------:R-:W-:-:S09]  /*7bd0*/  @P2 FFMA.FTZ R0, R5, R171, R7 ;  /* 0x000000ab05002223 */ /* 0x000fd20000010007 */
.L_x_1138:
[----:B------:R-:W1:Y:S08]  /*7be0*/  S2UR UR5, SR_CgaCtaId ;  /* 0x00000000000579c3 */ /* 0x000e700000008800 */
[----:B------:R-:W-:Y:S06]  /*7bf0*/  BAR.SYNC.DEFER_BLOCKING 0x5, 0x180 ;  /* 0x0146000000007b1d */ /* 0x000fec0000010000 */
[----:B------:R-:W-:Y:S01]  /*7c00*/  UMOV UR4, 0x400 ;  /* 0x0000040000047882 */ /* 0x000fe20000000000 */
[----:B------:R-:W-:Y:S01]  /*7c10*/  BSSY B0, `(.L_x_1164) ;  /* 0x0000480000007945 */ /* 0x000fe20003800000 */
[----:B-1----:R-:W-:-:S09]  /*7c20*/  ULEA UR9, UR5, UR4, 0x18 ;  /* 0x0000000405097291 */ /* 0x002fd2000f8ec03f */
[----:B------:R-:W1:Y:S02]  /*7c30*/  LDS.128 R4, [UR9+0x324d0] ;  /* 0x0324d009ff047984 */ /* 0x000e640008000c00 */
[----:B-1----:R-:W-:Y:S02]  /*7c40*/  R2UR UR4, R5 ;  /* 0x00000000050472ca */ /* 0x002fe400000e0000 */
[----:B------:R-:W-:Y:S01]  /*7c50*/  R2UR UR5, R7 ;  /* 0x00000000070572ca */ /* 0x000fe200000e0000 */
[----:B------:R-:W-:Y:S06]  /*7c60*/  BAR.ARV 0x4, 0x180 ;  /* 0x0106000000007b1d */ /* 0x000fec0000002000 */
[----:B------:R-:W-:Y:S08]  /*7c70*/  @P0 BRA `(.L_x_1165) ;  /* 0x0000003800280947 */ /* 0x000ff00003800000 */
[----:B------:R-:W2:Y:S04]  /*7c80*/  LDL R2, [R1+0x30] ;  /* 0x0000300001027983 */ /* 0x000ea80000100800 */
[----:B------:R-:W3:Y:S01]  /*7c90*/  LDL R163, [R1+0x18] ;  /* 0x0000180001a37983 */ /* 0x000ee20000100800 */
[----:B------:R-:W1:Y:S01]  /*7ca0*/  S2UR UR8, SR_SWINHI ;  /* 0x00000000000879c3 */ /* 0x000e620000002f00 */
[----:B------:R-:W-:Y:S01]  /*7cb0*/  IMAD.MOV.U32 R152, RZ, RZ, 0x2 ;  /* 0x00000002ff987424 */ /* 0x000fe200078e00ff */
[----:B------:R-:W-:Y:S01]  /*7cc0*/  F2FP.F16.F32.PACK_AB R10, R29, R28 ;  /* 0x0000001c1d0a723e */ /* 0x000fe200000000ff */
[----:B------:R-:W4:Y:S01]  /*7cd0*/  LDL.LU R165, [R1+0x14] ;  /* 0x0000140001a57983 */ /* 0x000f220000300800 */
[----:B0-----:R-:W-:Y:S01]  /*7ce0*/  F2FP.F16.F32.PACK_AB R11, R31, R30 ;  /* 0x0000001e1f0b723e */ /* 0x001fe200000000ff */
[----:B------:R-:W-:Y:S01]  /*7cf0*/  ULDC.64 UR10, c[0x0][0xd08] ;  /* 0x00034200000a7ab9 */ /* 0x000fe20000000a00 */
[----:B------:R-:W-:Y:S01]  /*7d00*/  F2FP.F16.F32.PACK_AB R14, R37, R36 ;  /* 0x00000024250e723e */ /* 0x000fe200000000ff */
[----:B------:R-:W5:Y:S01]  /*7d10*/  LDL R164, [R1+0x2c] ;  /* 0x00002c0001a47983 */ /* 0x000f620000100800 */
[----:B------:R-:W-:-:S03]  /*7d20*/  F2FP.F16.F32.PACK_AB R15, R39, R38 ;  /* 0x00000026270f723e */ /* 0x000fc600000000ff */
[----:B------:R-:W5:Y:S01]  /*7d30*/  LDL R162, [R1+0x10] ;  /* 0x0000100001a27983 */ /* 0x000f620000100800 */
[----:B------:R-:W-:Y:S01]  /*7d40*/  UMOV UR6, UR9 ;  /* 0x0000000900067c82 */ /* 0x000fe20008000000 */
[----:B-1----:R-:W-:Y:S01]  /*7d50*/  UMOV UR7, UR8 ;  /* 0x0000000800077c82 */ /* 0x002fe20008000000 */
[----:B------:R-:W-:Y:S01]  /*7d60*/  BAR.SYNC.DEFER_BLOCKING 0x1, 0x100 ;  /* 0x0044000000007b1d */ /* 0x000fe20000010000 */
[----:B--2---:R-:W-:Y:S01]  /*7d70*/  IMAD.WIDE R152, R2, R152, UR6 ;  /* 0x0000000602987e25 */ /* 0x004fe2000f8e0298 */
[----:B---3--:R-:W-:Y:S02]  /*7d80*/  R2UR UR12, R163 ;  /* 0x00000000a30c72ca */ /* 0x008fe400000e0000 */
[C---:B------:R-:W-:Y:S02]  /*7d90*/  IADD3 R13, P4, R152.reuse, 0x20, RZ ;  /* 0x00000020980d7810 */ /* 0x040fe40007f9e0ff */
[C---:B------:R-:W-:Y:S02]  /*7da0*/  LOP3.LUT R9, R152.reuse, 0x380, RZ, 0xc0, !PT ;  /* 0x0000038098097812 */ /* 0x040fe400078ec0ff */
[----:B------:R-:W-:-:S02]  /*7db0*/  IADD3 R5, P0, R152, 0xc060, RZ ;  /* 0x0000c06098057810 */ /* 0x000fc40007f1e0ff */
[----:B------:R-:W-:Y:S02]  /*7dc0*/  LOP3.LUT R12, R13, 0x380, RZ, 0xc0, !PT ;  /* 0x000003800d0c7812 */ /* 0x000fe400078ec0ff */
[----:B------:R-:W-:Y:S02]  /*7dd0*/  IADD3 R17, P3, R152, 0x40, RZ ;  /* 0x0000004098117810 */ /* 0x000fe40007f7e0ff */
[----:B------:R-:W-:Y:S02]  /*7de0*/  SHF.R.U64 R9, R9, 0x3, RZ ;  /* 0x0000000309097819 */ /* 0x000fe400000012ff */
[----:B------:R-:W-:Y:S02]  /*7df0*/  LOP3.LUT R4, R5, 0x380, RZ, 0xc0, !PT ;  /* 0x0000038005047812 */ /* 0x000fe400078ec0ff */
[----:B------:R-:W-:Y:S02]  /*7e00*/  SHF.R.U64 R12, R12, 0x3, RZ ;  /* 0x000000030c0c7819 */ /* 0x000fe400000012ff */
[----:B------:R-:W-:-:S02]  /*7e10*/  LOP3.LUT R16, R17, 0x380, RZ, 0xc0, !PT ;  /* 0x0000038011107812 */ /* 0x000fc400078ec0ff */
[----:B------:R-:W-:Y:S01]  /*7e20*/  LOP3.LUT R8, R9, R152, RZ, 0x3c, !PT ;  /* 0x0000009809087212 */ /* 0x000fe200078e3cff */
[--C-:B------:R-:W-:Y:S01]  /*7e30*/  IMAD.MOV.U32 R9, RZ, RZ, R153.reuse ;  /* 0x000000ffff097224 */ /* 0x100fe200078e0099 */
[----:B------:R-:W-:Y:S02]  /*7e40*/  SHF.R.U64 R4, R4, 0x3, RZ ;  /* 0x0000000304047819 */ /* 0x000fe400000012ff */
[----:B------:R-:W-:Y:S02]  /*7e50*/  IADD3 R157, P5, R152, 0x60, RZ ;  /* 0x00000060989d7810 */ /* 0x000fe40007fbe0ff */
[----:B------:R-:W-:Y:S01]  /*7e60*/  LOP3.LUT R12, R12, R13, RZ, 0x3c, !PT ;  /* 0x0000000d0c0c7212 */ /* 0x000fe200078e3cff */
[----:B------:R-:W-:Y:S01]  /*7e70*/  IMAD.X R13, RZ, RZ, R153, P4 ;  /* 0x000000ffff0d7224 */ /* 0x000fe200020e0699 */
[----:B------:R-:W-:Y:S02]  /*7e80*/  SHF.R.U64 R16, R16, 0x3, RZ ;  /* 0x0000000310107819 */ /* 0x000fe400000012ff */
[----:B------:R-:W-:-:S02]  /*7e90*/  LOP3.LUT R4, R4, R5, RZ, 0x3c, !PT ;  /* 0x0000000504047212 */ /* 0x000fc400078e3cff */
[----:B------:R-:W-:Y:S02]  /*7ea0*/  LOP3.LUT R156, R157, 0x380, RZ, 0xc0, !PT ;  /* 0x000003809d9c7812 */ /* 0x000fe400078ec0ff */
[----:B------:R-:W-:Y:S02]  /*7eb0*/  MOV R5, R8 ;  /* 0x0000000800057202 */ /* 0x000fe40000000f00 */
[----:B------:R-:W-:Y:S02]  /*7ec0*/  F2FP.F16.F32.PACK_AB R8, R25, R24 ;  /* 0x000000181908723e */ /* 0x000fe400000000ff */
[----:B------:R-:W-:Y:S02]  /*7ed0*/  F2FP.F16.F32.PACK_AB R9, R27, R26 ;  /* 0x0000001a1b09723e */ /* 0x000fe400000000ff */
[----:B------:R-:W-:Y:S01]  /*7ee0*/  LOP3.LUT R16, R16, R17, RZ, 0x3c, !PT ;  /* 0x0000001110107212 */ /* 0x000fe200078e3cff */
[----:B------:R-:W-:Y:S01]  /*7ef0*/  IMAD.X R17, RZ, RZ, R153, P3 ;  /* 0x000000ffff117224 */ /* 0x000fe200018e0699 */
[----:B------:R-:W-:-:S02]  /*7f00*/  MOV R2, R12 ;  /* 0x0000000c00027202 */ /* 0x000fc40000000f00 */
[----:B------:R-:W-:Y:S02]  /*7f10*/  SHF.R.U64 R156, R156, 0x3, RZ ;  /* 0x000000039c9c7819 */ /* 0x000fe400000012ff */
[----:B------:R-:W-:Y:S02]  /*7f20*/  F2FP.F16.F32.PACK_AB R12, R33, R32 ;  /* 0x00000020210c723e */ /* 0x000fe400000000ff */
[----:B------:R-:W-:Y:S02]  /*7f30*/  F2FP.F16.F32.PACK_AB R13, R35, R34 ;  /* 0x00000022230d723e */ /* 0x000fe400000000ff */
[C---:B------:R-:W-:Y:S01]  /*7f40*/  IADD3 R19, P4, R152.reuse, 0x4000, RZ ;  /* 0x0000400098137810 */ /* 0x040fe20007f9e0ff */
[----:B------:R0:W-:Y:S01]  /*7f50*/  STSM.16.M88.4 [R5], R8 ;  /* 0x0000000805007844 */ /* 0x0001e20000000200 */
[----:B------:R-:W-:Y:S02]  /*7f60*/  IADD3 R7, P3, R152, 0x8020, RZ ;  /* 0x0000802098077810 */ /* 0x000fe40007f7e0ff */
[----:B------:R-:W-:Y:S01]  /*7f70*/  LOP3.LUT R156, R156, R157, RZ, 0x3c, !PT ;  /* 0x0000009d9c9c7212 */ /* 0x000fe200078e3cff */
[----:B------:R1:W-:Y:S01]  /*7f80*/  STSM.16.M88.4 [R2], R12 ;  /* 0x0000000c02007844 */ /* 0x0003e20000000200 */
[----:B------:R-:W-:Y:S01]  /*7f90*/  MOV R17, R16 ;  /* 0x0000001000117202 */ /* 0x000fe20000000f00 */
[----:B------:R-:W-:Y:S01]  /*7fa0*/  IMAD.X R157, RZ, RZ, R153, P5 ;  /* 0x000000ffff9d7224 */ /* 0x000fe200028e0699 */
[----:B------:R-:W-:-:S02]  /*7fb0*/  LOP3.LUT R18, R19, 0x380, RZ, 0xc0, !PT ;  /* 0x0000038013127812 */ /* 0x000fc400078ec0ff */
[----:B------:R-:W-:Y:S02]  /*7fc0*/  LOP3.LUT R16, R7, 0x380, RZ, 0xc0, !PT ;  /* 0x0000038007107812 */ /* 0x000fe400078ec0ff */
[----:B------:R-:W-:Y:S02]  /*7fd0*/  SHF.R.U64 R18, R18, 0x3, RZ ;  /* 0x0000000312127819 */ /* 0x000fe400000012ff */
[----:B0-----:R-:W-:Y:S02]  /*7fe0*/  F2FP.F16.F32.PACK_AB R8, R41, R40 ;  /* 0x000000282908723e */ /* 0x001fe400000000ff */
[----:B------:R-:W-:Y:S02]  /*7ff0*/  F2FP.F16.F32.PACK_AB R9, R43, R42 ;  /* 0x0000002a2b09723e */ /* 0x000fe400000000ff */
[----:B------:R-:W-:Y:S02]  /*8000*/  F2FP.F16.F32.PACK_AB R10, R45, R44 ;  /* 0x0000002c2d0a723e */ /* 0x000fe400000000ff */
[----:B------:R-:W-:-:S02]  /*8010*/  F2FP.F16.F32.PACK_AB R11, R47, R46 ;  /* 0x0000002e2f0b723e */ /* 0x000fc400000000ff */
[----:B-1----:R-:W-:-:S03]  /*8020*/  IADD3 R2, P5, R152, 0x4020, RZ ;  /* 0x0000402098027810 */ /* 0x002fc60007fbe0ff */
[----:B------:R0:W-:Y:S01]  /*8030*/  STSM.16.M88.4 [R17], R8 ;  /* 0x0000000811007844 */ /* 0x0001e20000000200 */
[----:B------:R-:W-:Y:S02]  /*8040*/  SHF.R.U64 R16, R16, 0x3, RZ ;  /* 0x0000000310107819 */ /* 0x000fe400000012ff */
[----:B------:R-:W-:Y:S01]  /*8050*/  LOP3.LUT R18, R18, R19, RZ, 0x3c, !PT ;  /* 0x0000001312127212 */ /* 0x000fe200078e3cff */
[----:B------:R-:W-:Y:S01]  /*8060*/  IMAD.X R19, RZ, RZ, R153, P4 ;  /* 0x000000ffff137224 */ /* 0x000fe200020e0699 */
[----:B------:R-:W-:Y:S02]  /*8070*/  LOP3.LUT R16, R16, R7, RZ, 0x3c, !PT ;  /* 0x0000000710107212 */ /* 0x000fe400078e3cff */
[----:B------:R-:W-:Y:S02]  /*8080*/  IADD3 R5, P4, R152, 0x4040, RZ ;  /* 0x0000404098057810 */ /* 0x000fe40007f9e0ff */
[----:B------:R-:W-:Y:S02]  /*8090*/  MOV R7, R156 ;  /* 0x0000009c00077202 */ /* 0x000fe40000000f00 */
[----:B0-----:R-:W-:-:S02]  /*80a0*/  LOP3.LUT R9, R2, 0x380, RZ, 0xc0, !PT ;  /* 0x0000038002097812 */ /* 0x001fc400078ec0ff */
[----:B------:R-:W-:Y:S02]  /*80b0*/  F2FP.F16.F32.PACK_AB R12, R49, R48 ;  /* 0x00000030310c723e */ /* 0x000fe400000000ff */
[----:B------:R-:W-:Y:S02]  /*80c0*/  SHF.R.U64 R9, R9, 0x3, RZ ;  /* 0x0000000309097819 */ /* 0x000fe400000012ff */
[----:B------:R-:W-:Y:S02]  /*80d0*/  F2FP.F16.F32.PACK_AB R13, R51, R50 ;  /* 0x00000032330d723e */ /* 0x000fe400000000ff */
[----:B------:R-:W-:Y:S02]  /*80e0*/  F2FP.F16.F32.PACK_AB R14, R53, R52 ;  /* 0x00000034350e723e */ /* 0x000fe400000000ff */
[----:B------:R-:W-:Y:S02]  /*80f0*/  F2FP.F16.F32.PACK_AB R15, R55, R54 ;  /* 0x00000036370f723e */ /* 0x000fe400000000ff */
[----:B------:R-:W-:-:S02]  /*8100*/  LOP3.LUT R160, R9, R2, RZ, 0x3c, !PT ;  /* 0x0000000209a07212 */ /* 0x000fc400078e3cff */
[----:B------:R-:W-:Y:S01]  /*8110*/  LOP3.LUT R2, R5, 0x380, RZ, 0xc0, !PT ;  /* 0x0000038005027812 */ /* 0x000fe200078ec0ff */
[--C-:B------:R-:W-:Y:S01]  /*8120*/  IMAD.X R161, RZ, RZ, R153.reuse, P5 ;  /* 0x000000ffffa17224 */ /* 0x100fe200028e0699 */
[----:B------:R0:W-:Y:S01]  /*8130*/  STSM.16.M88.4 [R7], R12 ;  /* 0x0000000c07007844 */ /* 0x0001e20000000200 */
[C---:B------:R-:W-:Y:S02]  /*8140*/  IADD3 R158, P5, R152.reuse, 0x4060, RZ ;  /* 0x00004060989e7810 */ /* 0x040fe40007fbe0ff */
[----:B------:R-:W-:Y:S01]  /*8150*/  IADD3 R157, P6, R152, 0x8000, RZ ;  /* 0x00008000989d7810 */ /* 0x000fe20007fde0ff */
[----:B------:R-:W-:Y:S01]  /*8160*/  IMAD.X R17, RZ, RZ, R153, P3 ;  /* 0x000000ffff117224 */ /* 0x000fe200018e0699 */
[----:B------:R-:W-:Y:S02]  /*8170*/  LOP3.LUT R159, R158, 0x380, RZ, 0xc0, !PT ;  /* 0x000003809e9f7812 */ /* 0x000fe400078ec0ff */
[----:B------:R-:W-:Y:S02]  /*8180*/  LOP3.LUT R156, R157, 0x380, RZ, 0xc0, !PT ;  /* 0x000003809d9c7812 */ /* 0x000fe400078ec0ff */
[----:B------:R-:W-:-:S02]  /*8190*/  IADD3 R155, P1, R152, 0x8040, RZ ;  /* 0x00008040989b7810 */ /* 0x000fc40007f3e0ff */
[----:B0-----:R-:W-:Y:S02]  /*81a0*/  MOV R7, R18 ;  /* 0x0000001200077202 */ /* 0x001fe40000000f00 */
[----:B------:R-:W-:Y:S01]  /*81b0*/  SHF.R.U64 R18, R2, 0x3, RZ ;  /* 0x0000000302127819 */ /* 0x000fe200000012ff */
[----:B------:R-:W-:-:S03]  /*81c0*/  IMAD.X R19, RZ, RZ, R153, P4 ;  /* 0x000000ffff137224 */ /* 0x000fc600020e0699 */
[----:B------:R-:W-:Y:S02]  /*81d0*/  LOP3.LUT R18, R18, R5, RZ, 0x3c, !PT ;  /* 0x0000000512127212 */ /* 0x000fe400078e3cff */
[----:B------:R-:W-:Y:S02]  /*81e0*/  SHF.R.U64 R159, R159, 0x3, RZ ;  /* 0x000000039f9f7819 */ /* 0x000fe400000012ff */
[----:B------:R-:W-:Y:S02]  /*81f0*/  F2FP.F16.F32.PACK_AB R8, R57, R56 ;  /* 0x000000383908723e */ /* 0x000fe400000000ff */
[----:B------:R-:W-:Y:S02]  /*8200*/  F2FP.F16.F32.PACK_AB R9, R59, R58 ;  /* 0x0000003a3b09723e */ /* 0x000fe400000000ff */
[----:B------:R-:W-:Y:S02]  /*8210*/  F2FP.F16.F32.PACK_AB R10, R61, R60 ;  /* 0x0000003c3d0a723e */ /* 0x000fe400000000ff */
[----:B------:R-:W-:-:S02]  /*8220*/  F2FP.F16.F32.PACK_AB R11, R63, R62 ;  /* 0x0000003e3f0b723e */ /* 0x000fc400000000ff */
[----:B------:R-:W-:Y:S02]  /*8230*/  MOV R160, R160 ;  /* 0x000000a000a07202 */ /* 0x000fe40000000f00 */
[----:B------:R-:W-:Y:S02]  /*8240*/  F2FP.F16.F32.PACK_AB R12, R65, R64 ;  /* 0x00000040410c723e */ /* 0x000fe400000000ff */
[----:B------:R-:W-:Y:S02]  /*8250*/  F2FP.F16.F32.PACK_AB R13, R67, R66 ;  /* 0x00000042430d723e */ /* 0x000fe400000000ff */
[----:B------:R-:W-:Y:S02]  /*8260*/  F2FP.F16.F32.PACK_AB R14, R69, R68 ;  /* 0x00000044450e723e */ /* 0x000fe400000000ff */
[----:B------:R-:W-:Y:S02]  /*8270*/  F2FP.F16.F32.PACK_AB R15, R71, R70 ;  /* 0x00000046470f723e */ /* 0x000fe400000000ff */
[----:B------:R-:W-:-:S02]  /*8280*/  MOV R2, R16 ;  /* 0x0000001000027202 */ /* 0x000fc40000000f00 */
[----:B------:R-:W-:Y:S02]  /*8290*/  MOV R5, R18 ;  /* 0x0000001200057202 */ /* 0x000fe40000000f00 */
[----:B------:R-:W-:Y:S02]  /*82a0*/  SHF.R.U64 R156, R156, 0x3, RZ ;  /* 0x000000039c9c7819 */ /* 0x000fe400000012ff */
[----:B------:R-:W-:Y:S02]  /*82b0*/  F2FP.F16.F32.PACK_AB R16, R73, R72 ;  /* 0x000000484910723e */ /* 0x000fe400000000ff */
[----:B------:R-:W-:Y:S02]  /*82c0*/  F2FP.F16.F32.PACK_AB R17, R75, R74 ;  /* 0x0000004a4b11723e */ /* 0x000fe400000000ff */
[----:B------:R-:W-:Y:S02]  /*82d0*/  F2FP.F16.F32.PACK_AB R18, R77, R76 ;  /* 0x0000004c4d12723e */ /* 0x000fe400000000ff */
[----:B------:R-:W-:-:S02]  /*82e0*/  F2FP.F16.F32.PACK_AB R19, R79, R78 ;  /* 0x0000004e4f13723e */ /* 0x000fc400000000ff */
[----:B------:R-:W-:Y:S01]  /*82f0*/  LOP3.LUT R154, R155, 0x380, RZ, 0xc0, !PT ;  /* 0x000003809b9a7812 */ /* 0x000fe200078ec0ff */
[----:B------:R0:W-:Y:S01]  /*8300*/  STSM.16.M88.4 [R7], R8 ;  /* 0x0000000807007844 */ /* 0x0001e20000000200 */
[----:B------:R-:W-:Y:S01]  /*8310*/  LOP3.LUT R158, R159, R158, RZ, 0x3c, !PT ;  /* 0x0000009e9f9e7212 */ /* 0x000fe200078e3cff */
[--C-:B------:R-:W-:Y:S01]  /*8320*/  IMAD.X R159, RZ, RZ, R153.reuse, P5 ;  /* 0x000000ffff9f7224 */ /* 0x100fe200028e0699 */
[----:B------:R-:W-:Y:S01]  /*8330*/  IADD3 R22, P4, R152, 0x8060, RZ ;  /* 0x0000806098167810 */ /* 0x000fe20007f9e0ff */
[----:B------:R1:W-:Y:S01]  /*8340*/  STSM.16.M88.4 [R160], R12 ;  /* 0x0000000ca0007844 */ /* 0x0003e20000000200 */
[----:B------:R-:W-:Y:S01]  /*8350*/  LOP3.LUT R156, R156, R157, RZ, 0x3c, !PT ;  /* 0x0000009d9c9c7212 */ /* 0x000fe200078e3cff */
[----:B------:R-:W-:Y:S01]  /*8360*/  IMAD.X R157, RZ, RZ, R153, P6 ;  /* 0x000000ffff9d7224 */ /* 0x000fe200030e0699 */
[----:B------:R-:W-:Y:S01]  /*8370*/  SHF.R.U64 R154, R154, 0x3, RZ ;  /* 0x000000039a9a7819 */ /* 0x000fe200000012ff */
[----:B------:R2:W-:Y:S01]  /*8380*/  STSM.16.M88.4 [R5], R16 ;  /* 0x0000001005007844 */ /* 0x0005e20000000200 */
[----:B------:R-:W-:-:S02]  /*8390*/  IADD3 R21, P2, R152, 0xc040, RZ ;  /* 0x0000c04098157810 */ /* 0x000fc40007f5e0ff */
[----:B------:R-:W-:Y:S02]  /*83a0*/  MOV R158, R158 ;  /* 0x0000009e009e7202 */ /* 0x000fe40000000f00 */
[----:B------:R-:W-:Y:S01]  /*83b0*/  LOP3.LUT R154, R154, R155, RZ, 0x3c, !PT ;  /* 0x0000009b9a9a7212 */ /* 0x000fe200078e3cff */
[----:B------:R-:W-:Y:S01]  /*83c0*/  IMAD.X R155, RZ, RZ, R153, P1 ;  /* 0x000000ffff9b7224 */ /* 0x000fe200008e0699 */
[----:B0-----:R-:W-:Y:S02]  /*83d0*/  F2FP.F16.F32.PACK_AB R8, R81, R80 ;  /* 0x000000505108723e */ /* 0x001fe400000000ff */
[----:B------:R-:W-:Y:S02]  /*83e0*/  F2FP.F16.F32.PACK_AB R9, R83, R82 ;  /* 0x000000525309723e */ /* 0x000fe400000000ff */
[----:B-1----:R-:W-:Y:S02]  /*83f0*/  IADD3 R160, P3, R152, 0xc020, RZ ;  /* 0x0000c02098a07810 */ /* 0x002fe40007f7e0ff */
[----:B------:R-:W-:-:S02]  /*8400*/  F2FP.F16.F32.PACK_AB R10, R85, R84 ;  /* 0x00000054550a723e */ /* 0x000fc400000000ff */
[----:B--2---:R-:W-:Y:S02]  /*8410*/  LOP3.LUT R5, R22, 0x380, RZ, 0xc0, !PT ;  /* 0x0000038016057812 */ /* 0x004fe400078ec0ff */
[----:B------:R-:W-:Y:S02]  /*8420*/  F2FP.F16.F32.PACK_AB R11, R87, R86 ;  /* 0x00000056570b723e */ /* 0x000fe400000000ff */
[----:B------:R-:W-:Y:S02]  /*8430*/  MOV R156, R156 ;  /* 0x0000009c009c7202 */ /* 0x000fe40000000f00 */
[----:B------:R-:W-:Y:S02]  /*8440*/  SHF.R.U64 R5, R5, 0x3, RZ ;  /* 0x0000000305057819 */ /* 0x000fe400000012ff */
[----:B------:R-:W-:Y:S02]  /*8450*/  LOP3.LUT R7, R160, 0x380, RZ, 0xc0, !PT ;  /* 0x00000380a0077812 */ /* 0x000fe400078ec0ff */
[----:B------:R-:W-:Y:S01]  /*8460*/  IADD3 R157, P1, R152, 0xc000, RZ ;  /* 0x0000c000989d7810 */ /* 0x000fe20007f3e0ff */
[----:B------:R0:W-:Y:S01]  /*8470*/  STSM.16.M88.4 [R158], R8 ;  /* 0x000000089e007844 */ /* 0x0001e20000000200 */
[----:B------:R-:W-:-:S02]  /*8480*/  LOP3.LUT R20, R21, 0x380, RZ, 0xc0, !PT ;  /* 0x0000038015147812 */ /* 0x000fc400078ec0ff */
[----:B------:R-:W-:Y:S02]  /*8490*/  SHF.R.U64 R7, R7, 0x3, RZ ;  /* 0x0000000307077819 */ /* 0x000fe400000012ff */
[----:B------:R-:W-:Y:S02]  /*84a0*/  SHF.R.U64 R20, R20, 0x3, RZ ;  /* 0x0000000314147819 */ /* 0x000fe400000012ff */
[----:B------:R-:W-:Y:S02]  /*84b0*/  F2FP.F16.F32.PACK_AB R12, R89, R88 ;  /* 0x00000058590c723e */ /* 0x000fe400000000ff */
[----:B------:R-:W-:Y:S02]  /*84c0*/  F2FP.F16.F32.PACK_AB R13, R91, R90 ;  /* 0x0000005a5b0d723e */ /* 0x000fe400000000ff */
[----:B------:R-:W-:Y:S02]  /*84d0*/  F2FP.F16.F32.PACK_AB R14, R93, R92 ;  /* 0x0000005c5d0e723e */ /* 0x000fe400000000ff */
[----:B0-----:R-:W-:-:S02]  /*84e0*/  LOP3.LUT R10, R5, R22, RZ, 0x3c, !PT ;  /* 0x00000016050a7212 */ /* 0x001fc400078e3cff */
[----:B------:R-:W-:Y:S02]  /*84f0*/  LOP3.LUT R22, R157, 0x380, RZ, 0xc0, !PT ;  /* 0x000003809d167812 */ /* 0x000fe400078ec0ff */
[----:B------:R-:W-:Y:S02]  /*8500*/  F2FP.F16.F32.PACK_AB R15, R95, R94 ;  /* 0x0000005e5f0f723e */ /* 0x000fe400000000ff */
[----:B------:R-:W-:Y:S02]  /*8510*/  LOP3.LUT R8, R7, R160, RZ, 0x3c, !PT ;  /* 0x000000a007087212 */ /* 0x000fe400078e3cff */
[----:B------:R-:W-:Y:S01]  /*8520*/  SHF.R.U64 R22, R22, 0x3, RZ ;  /* 0x0000000316167819 */ /* 0x000fe200000012ff */
[--C-:B------:R-:W-:Y:S01]  /*8530*/  IMAD.X R5, RZ, RZ, R153.reuse, P0 ;  /* 0x000000ffff057224 */ /* 0x100fe200000e0699 */
[----:B------:R-:W-:Y:S01]  /*8540*/  LOP3.LUT R20, R20, R21, RZ, 0x3c, !PT ;  /* 0x0000001514147212 */ /* 0x000fe200078e3cff */
[--C-:B------:R-:W-:Y:S01]  /*8550*/  IMAD.X R11, RZ, RZ, R153.reuse, P4 ;  /* 0x000000ffff0b7224 */ /* 0x100fe200020e0699 */
[----:B------:R-:W-:Y:S01]  /*8560*/  F2FP.F16.F32.PACK_AB R16, R97, R96 ;  /* 0x000000606110723e */ /* 0x000fe200000000ff */
[--C-:B------:R-:W-:Y:S01]  /*8570*/  IMAD.X R21, RZ, RZ, R153.reuse, P2 ;  /* 0x000000ffff157224 */ /* 0x100fe200010e0699 */
[----:B------:R-:W-:Y:S01]  /*8580*/  F2FP.F16.F32.PACK_AB R17, R99, R98 ;  /* 0x000000626311723e */ /* 0x000fe200000000ff */
[----:B------:R-:W-:Y:S01]  /*8590*/  IMAD.X R9, RZ, RZ, R153, P3 ;  /* 0x000000ffff097224 */ /* 0x000fe200018e0699 */
[----:B------:R-:W-:-:S02]  /*85a0*/  F2FP.F16.F32.PACK_AB R18, R101, R100 ;  /* 0x000000646512723e */ /* 0x000fc400000000ff */
[----:B------:R-:W-:Y:S02]  /*85b0*/  F2FP.F16.F32.PACK_AB R19, R103, R102 ;  /* 0x000000666713723e */ /* 0x000fe400000000ff */
[----:B------:R-:W-:Y:S01]  /*85c0*/  MOV R7, R154 ;  /* 0x0000009a00077202 */ /* 0x000fe20000000f00 */
[----:B------:R-:W-:Y:S01]  /*85d0*/  IMAD.X R155, RZ, RZ, R153, P1 ;  /* 0x000000ffff9b7224 */ /* 0x000fe200008e0699 */
[----:B------:R-:W-:Y:S01]  /*85e0*/  LOP3.LUT R154, R22, R157, RZ, 0x3c, !PT ;  /* 0x0000009d169a7212 */ /* 0x000fe200078e3cff */
[----:B------:R-:W0:Y:S01]  /*85f0*/  LDC.64 R152, c[0x0][0xd00] ;  /* 0x00034000ff987b82 */ /* 0x000e220000000a00 */
[----:B------:R1:W-:Y:S01]  /*8600*/  STSM.16.M88.4 [R156], R12 ;  /* 0x0000000c9c007844 */ /* 0x0003e20000000200 */
[----:B------:R-:W-:-:S03]  /*8610*/  MOV R22, R10 ;  /* 0x0000000a00167202 */ /* 0x000fc60000000f00 */
[----:B------:R2:W-:Y:S01]  /*8620*/  STSM.16.M88.4 [R2], R16 ;  /* 0x0000001002007844 */ /* 0x0005e20000000200 */
[----:B------:R-:W-:Y:S02]  /*8630*/  MOV R154, R154 ;  /* 0x0000009a009a7202 */ /* 0x000fe40000000f00 */
[----:B------:R-:W-:Y:S02]  /*8640*/  F2FP.F16.F32.PACK_AB R10, R125, R124 ;  /* 0x0000007c7d0a723e */ /* 0x000fe400000000ff */
[----:B------:R-:W-:Y:S02]  /*8650*/  F2FP.F16.F32.PACK_AB R11, R127, R126 ;  /* 0x0000007e7f0b723e */ /* 0x000fe400000000ff */
[----:B-1----:R-:W-:Y:S02]  /*8660*/  F2FP.F16.F32.PACK_AB R12, R105, R104 ;  /* 0x00000068690c723e */ /* 0x002fe400000000ff */
[----:B------:R-:W-:Y:S02]  /*8670*/  F2FP.F16.F32.PACK_AB R13, R107, R106 ;  /* 0x0000006a6b0d723e */ /* 0x000fe400000000ff */
[----:B------:R-:W-:-:S02]  /*8680*/  F2FP.F16.F32.PACK_AB R14, R109, R108 ;  /* 0x0000006c6d0e723e */ /* 0x000fc400000000ff */
[----:B------:R-:W-:Y:S02]  /*8690*/  F2FP.F16.F32.PACK_AB R15, R111, R110 ;  /* 0x0000006e6f0f723e */ /* 0x000fe400000000ff */
[----:B--2---:R-:W-:Y:S02]  /*86a0*/  F2FP.F16.F32.PACK_AB R16, R113, R112 ;  /* 0x000000707110723e */ /* 0x004fe400000000ff */
[----:B------:R-:W-:Y:S02]  /*86b0*/  F2FP.F16.F32.PACK_AB R17, R115, R114 ;  /* 0x000000727311723e */ /* 0x000fe400000000ff */
[----:B------:R-:W-:Y:S02]  /*86c0*/  F2FP.F16.F32.PACK_AB R18, R117, R116 ;  /* 0x000000747512723e */ /* 0x000fe400000000ff */
[----:B------:R-:W-:Y:S02]  /*86d0*/  F2FP.F16.F32.PACK_AB R19, R119, R118 ;  /* 0x000000767713723e */ /* 0x000fe400000000ff */
[----:B------:R-:W-:-:S02]  /*86e0*/  MOV R2, R8 ;  /* 0x0000000800027202 */ /* 0x000fc40000000f00 */
[----:B------:R-:W-:Y:S02]  /*86f0*/  F2FP.F16.F32.PACK_AB R8, R121, R120 ;  /* 0x000000787908723e */ /* 0x000fe400000000ff */
[----:B------:R-:W-:Y:S01]  /*8700*/  F2FP.F16.F32.PACK_AB R9, R123, R122 ;  /* 0x0000007a7b09723e */ /* 0x000fe200000000ff */
[----:B------:R1:W-:Y:S01]  /*8710*/  STSM.16.M88.4 [R7], R12 ;  /* 0x0000000c07007844 */ /* 0x0003e20000000200 */
[----:B------:R-:W-:-:S03]  /*8720*/  MOV R21, R20 ;  /* 0x0000001400157202 */ /* 0x000fc60000000f00 */
[----:B------:R2:W-:Y:S04]  /*8730*/  STSM.16.M88.4 [R22], R16 ;  /* 0x0000001016007844 */ /* 0x0005e80000000200 */
[----:B------:R3:W-:Y:S01]  /*8740*/  STSM.16.M88.4 [R154], R8 ;  /* 0x000000089a007844 */ /* 0x0007e20000000200 */
[----:B-1----:R-:W-:Y:S02]  /*8750*/  F2FP.F16.F32.PACK_AB R12, R129, R128 ;  /* 0x00000080810c723e */ /* 0x002fe400000000ff */
[----:B------:R-:W-:Y:S02]  /*8760*/  F2FP.F16.F32.PACK_AB R13, R131, R130 ;  /* 0x00000082830d723e */ /* 0x000fe400000000ff */
[----:B------:R-:W-:Y:S02]  /*8770*/  F2FP.F16.F32.PACK_AB R14, R133, R132 ;  /* 0x00000084850e723e */ /* 0x000fe400000000ff */
[----:B------:R-:W-:-:S02]  /*8780*/  F2FP.F16.F32.PACK_AB R15, R135, R134 ;  /* 0x00000086870f723e */ /* 0x000fc400000000ff */
[----:B--2---:R-:W-:Y:S02]  /*8790*/  F2FP.F16.F32.PACK_AB R16, R137, R136 ;  /* 0x000000888910723e */ /* 0x004fe400000000ff */
[----:B------:R-:W-:Y:S02]  /*87a0*/  F2FP.F16.F32.PACK_AB R17, R139, R138 ;  /* 0x0000008a8b11723e */ /* 0x000fe400000000ff */
[----:B------:R-:W-:Y:S02]  /*87b0*/  F2FP.F16.F32.PACK_AB R18, R141, R140 ;  /* 0x0000008c8d12723e */ /* 0x000fe400000000ff */
[----:B------:R-:W-:Y:S02]  /*87c0*/  F2FP.F16.F32.PACK_AB R19, R143, R142 ;  /* 0x0000008e8f13723e */ /* 0x000fe400000000ff */
[----:B------:R-:W-:Y:S02]  /*87d0*/  MOV R7, R4 ;  /* 0x0000000400077202 */ /* 0x000fe40000000f00 */
[----:B---3--:R-:W-:-:S02]  /*87e0*/  F2FP.F16.F32.PACK_AB R8, R145, R144 ;  /* 0x000000909108723e */ /* 0x008fc400000000ff */
[----:B------:R-:W-:Y:S02]  /*87f0*/  F2FP.F16.F32.PACK_AB R9, R147, R146 ;  /* 0x000000929309723e */ /* 0x000fe400000000ff */
[----:B------:R-:W-:Y:S02]  /*8800*/  F2FP.F16.F32.PACK_AB R10, R149, R148 ;  /* 0x00000094950a723e */ /* 0x000fe400000000ff */
[----:B------:R-:W-:Y:S01]  /*8810*/  F2FP.F16.F32.PACK_AB R11, R151, R150 ;  /* 0x00000096970b723e */ /* 0x000fe200000000ff */
[----:B------:R1:W-:Y:S04]  /*8820*/  STSM.16.M88.4 [R2], R12 ;  /* 0x0000000c02007844 */ /* 0x0003e80000000200 */
[----:B------:R-:W-:Y:S04]  /*8830*/  STSM.16.M88.4 [R21], R16 ;  /* 0x0000001015007844 */ /* 0x000fe80000000200 */
[----:B------:R2:W-:Y:S01]  /*8840*/  STSM.16.M88.4 [R7], R8 ;  /* 0x0000000807007844 */ /* 0x0005e20000000200 */
[----:B0-----:R-:W-:Y:S01]  /*8850*/  ISETP.NE.U32.AND P0, PT, R152, RZ, PT ;  /* 0x000000ff9800720c */ /* 0x001fe20003f05070 */
[----:B------:R-:W-:-:S03]  /*8860*/  IMAD.SHL.U32 R155, R200, 0x4, RZ ;  /* 0x00000004c89b7824 */ /* 0x000fc600078e00ff */
[----:B------:R-:W-:Y:S02]  /*8870*/  ISETP.NE.AND.EX P0, PT, R153, RZ, PT, P0 ;  /* 0x000000ff9900720c */ /* 0x000fe40003f05300 */
[----:B----4-:R-:W-:Y:S01]  /*8880*/  SHF.L.U64.HI R20, R200, 0x2, R165 ;  /* 0x00000002c8147819 */ /* 0x010fe200000102a5 */
[----:B-1----:R-:W0:Y:S08]  /*8890*/  LDC R13, c[0x0][0xbd4] ;  /* 0x0002f500ff0d7b82 */ /* 0x002e300000000800 */
[----:B------:R-:W-:Y:S01]  /*88a0*/  BAR.SYNC.DEFER_BLOCKING 0x1, 0x100 ;  /* 0x0044000000007b1d */ /* 0x000fe20000010000 */
[----:B------:R-:W-:Y:S01]  /*88b0*/  IADD3 R4, P1, R155, R152, RZ ;  /* 0x000000989b047210 */ /* 0x000fe20007f3e0ff */
[----:B------:R-:W-:-:S04]  /*88c0*/  IMAD.MOV.U32 R2, RZ, RZ, RZ ;  /* 0x000000ffff027224 */ /* 0x000fc800078e00ff */
[----:B------:R-:W-:Y:S01]  /*88d0*/  IMAD.X R5, R20, 0x1, R153, P1 ;  /* 0x0000000114057824 */ /* 0x000fe200008e0699 */
[----:B------:R-:W-:Y:S01]  /*88e0*/  ISETP.NE.U32.AND P1, PT, RZ, UR10, PT ;  /* 0x0000000aff007c0c */ /* 0x000fe2000bf25070 */
[----:B------:R-:W1:Y:S03]  /*88f0*/  LDC.64 R14, c[0x0][0xca8] ;  /* 0x00032a00ff0e7b82 */ /* 0x000e660000000a00 */
[----:B------:R-:W-:Y:S01]  /*8900*/  ISETP.NE.AND.EX P1, PT, RZ, UR11, PT, P1 ;  /* 0x0000000bff007c0c */ /* 0x000fe2000bf25310 */
[----:B------:R-:W3:-:S12]  /*8910*/  @P0 LDG.E R2, desc[UR36][R4.64] ;  /* 0x0000002404020981 */ /* 0x000ed8000c1e1900 */
[----:B--2---:R-:W-:-:S04]  /*8920*/  @P1 IADD3 R8, P2, R155, UR10, RZ ;  /* 0x0000000a9b081c10 */ /* 0x004fc8000ff5e0ff */
[----:B------:R-:W-:Y:S01]  /*8930*/  @P1 IADD3.X R9, R20, UR11, RZ, P2, !PT ;  /* 0x0000000b14091c10 */ /* 0x000fe200097fe4ff */
[----:B------:R-:W-:Y:S01]  /*8940*/  IMAD.MOV.U32 R21, RZ, RZ, 0xab8 ;  /* 0x00000ab8ff157424 */ /* 0x000fe200078e00ff */
[----:B------:R-:W-:-:S03]  /*8950*/  ULDC UR11, c[0x0][0xce8] ;  /* 0x00033a00000b7ab9 */ /* 0x000fc60000000800 */
[----:B------:R2:W4:Y:S01]  /*8960*/  @P1 LDG.E R20, desc[UR36][R8.64] ;  /* 0x0000002408141981 */ /* 0x000522000c1e1900 */
[----:B------:R-:W-:-:S04]  /*8970*/  ISETP.NE.AND P2, PT, R202, RZ, PT ;  /* 0x000000ffca00720c */ /* 0x000fc80003f45270 */
[----:B0-----:R-:W-:-:S04]  /*8980*/  SEL R13, R202, R13, P2 ;  /* 0x0000000dca0d7207 */ /* 0x001fc80001000000 */
[----:B------:R-:W-:-:S04]  /*8990*/  ISETP.GT.AND P3, PT, R13, 0x1, PT ;  /* 0x000000010d00780c */ /* 0x000fc80003f64270 */
[----:B------:R-:W-:-:S04]  /*89a0*/  SEL R21, R21, 0xa78, P3 ;  /* 0x00000a7815157807 */ /* 0x000fc80001800000 */
[----:B------:R-:W0:Y:S01]  /*89b0*/  LDC.64 R10, c[0x0][R21+0x220] ;  /* 0x00008800150a7b82 */ /* 0x000e220000000a00 */
[----:B------:R-:W-:-:S07]  /*89c0*/  ISETP.NE.U32.AND P2, PT, R152, RZ, PT ;  /* 0x000000ff9800720c */ /* 0x000fce0003f45070 */
[----:B--2---:R-:W2:Y:S01]  /*89d0*/  LDC.64 R8, c[0x0][R21+0x218] ;  /* 0x0000860015087b82 */ /* 0x004ea20000000a00 */
[----:B------:R-:W-:Y:S01]  /*89e0*/  ISETP.NE.AND.EX P2, PT, R153, RZ, PT, P2 ;  /* 0x000000ff9900720c */ /* 0x000fe20003f45320 */
[----:B------:R-:W-:-:S03]  /*89f0*/  UISETP.NE.AND UP0, UPT, UR11, 0x1, UPT ;  /* 0x000000010b00788c */ /* 0x000fc6000bf05270 */
[----:B------:R-:W-:-:S03]  /*8a00*/  SEL R200, R200, RZ, !P2 ;  /* 0x000000ffc8c87207 */ /* 0x000fc60005000000 */
[----:B------:R-:W3:Y:S01]  /*8a10*/  LDC.64 R12, c[0x0][R21+0x228] ;  /* 0x00008a00150c7b82 */ /* 0x000ee20000000a00 */
[----:B------:R-:W-:Y:S02]  /*8a20*/  PLOP3.LUT P4, PT, PT, PT, UP0, 0x80, 0x0 ;  /* 0x000000000000781c */ /* 0x000fe40003f8f008 */
[----:B------:R-:W-:Y:S01]  /*8a30*/  SEL R7, R165, RZ, !P2 ;  /* 0x000000ffa5077207 */ /* 0x000fe20005000000 */
[----:B------:R-:W-:Y:S01]  /*8a40*/  IMAD.U32 R18, RZ, RZ, UR12 ;  /* 0x0000000cff127e24 */ /* 0x000fe2000f8e00ff */
[----:B------:R-:W-:Y:S01]  /*8a50*/  @UP0 ULDC UR8, c[0x0][0xcec] ;  /* 0x00033b0000080ab9 */ /* 0x000fe20000000800 */
[-C--:B0-----:R-:W-:Y:S02]  /*8a60*/  IMAD R11, R11, R200.reuse, RZ ;  /* 0x000000c80b0b7224 */ /* 0x081fe400078e02ff */
[----:B-1----:R-:W0:Y:S01]  /*8a70*/  @!P3 LDC R14, c[0x0][0xc50] ;  /* 0x00031400ff0ebb82 */ /* 0x002e220000000800 */
[----:B------:R-:W-:-:S04]  /*8a80*/  IMAD.WIDE.U32 R16, R10, R200, RZ ;  /* 0x000000c80a107225 */ /* 0x000fc800078e00ff */
[----:B------:R-:W-:Y:S02]  /*8a90*/  IMAD R19, R10, R7, R11 ;  /* 0x000000070a137224 */ /* 0x000fe400078e020b */
[-C--:B--2---:R-:W-:Y:S01]  /*8aa0*/  IMAD.WIDE.U32 R10, R8, R201.reuse, RZ ;  /* 0x000000c9080a7225 */ /* 0x084fe200078e00ff */
[----:B------:R-:W1:Y:S03]  /*8ab0*/  @!P3 LDC R15, c[0x0][0xc54] ;  /* 0x00031500ff0fbb82 */ /* 0x000e660000000800 */
[----:B------:R-:W-:Y:S02]  /*8ac0*/  IMAD R7, R9, R201, RZ ;  /* 0x000000c909077224 */ /* 0x000fe400078e02ff */
[----:B-----5:R-:W-:-:S03]  /*8ad0*/  IMAD R18, R18, 0x80, R164 ;  /* 0x0000008012127824 */ /* 0x020fc600078e02a4 */
[----:B------:R2:W5:Y:S01]  /*8ae0*/  LDC.64 R8, c[0x0][R21+0x210] ;  /* 0x0000840015087b82 */ /* 0x0005620000000a00 */
[----:B------:R-:W-:Y:S01]  /*8af0*/  IMAD.IADD R22, R17, 0x1, R19 ;  /* 0x0000000111167824 */ /* 0x000fe200078e0213 */
[----:B------:R-:W-:Y:S01]  /*8b00*/  SEL R17, R162, RZ, P3 ;  /* 0x000000ffa2117207 */ /* 0x000fe20001800000 */
[----:B------:R-:W-:Y:S01]  /*8b10*/  IMAD.MOV.U32 R19, RZ, RZ, R18 ;  /* 0x000000ffff137224 */ /* 0x000fe200078e0012 */
[----:B---3--:R-:W-:Y:S01]  /*8b20*/  IADD3 R16, P2, P5, R16, R10, R2 ;  /* 0x0000000a10107210 */ /* 0x008fe20007d5e002 */
[----:B------:R-:W-:Y:S01]  /*8b30*/  @P4 IMAD.HI.U32 R10, R18, UR8, RZ ;  /* 0x00000008120a4c27 */ /* 0x000fe2000f8e00ff */
[----:B------:R-:W-:-:S04]  /*8b40*/  @UP0 ULDC UR8, c[0x0][0xcf0] ;  /* 0x00033c0000080ab9 */ /* 0x000fc80000000800 */
[----:B------:R-:W-:Y:S01]  /*8b50*/  @P4 SHF.R.U32.HI R19, RZ, UR8, R10 ;  /* 0x00000008ff134c19 */ /* 0x000fe2000801160a */
[----:B------:R-:W-:Y:S01]  /*8b60*/  IMAD.IADD R10, R11, 0x1, R7 ;  /* 0x000000010b0a7824 */ /* 0x000fe200078e0207 */
[----:B------:R-:W-:Y:S01]  /*8b70*/  SHF.R.S32.HI R7, RZ, 0x1f, R2 ;  /* 0x0000001fff077819 */ /* 0x000fe20000011402 */
[-C--:B------:R-:W-:Y:S02]  /*8b80*/  IMAD R11, R13, R17.reuse, RZ ;  /* 0x000000110d0b7224 */ /* 0x080fe400078e02ff */
[----:B------:R-:W-:Y:S01]  /*8b90*/  IMAD.WIDE.U32 R12, R12, R17, RZ ;  /* 0x000000110c0c7225 */ /* 0x000fe200078e00ff */
[----:B------:R-:W-:-:S03]  /*8ba0*/  IADD3.X R17, R22, R10, R7, P2, P5 ;  /* 0x0000000a16117210 */ /* 0x000fc600017ea407 */
[----:B--2---:R-:W-:Y:S01]  /*8bb0*/  IMAD.MOV R21, RZ, RZ, -R19 ;  /* 0x000000ffff157224 */ /* 0x004fe200078e0a13 */
[----:B------:R-:W-:Y:S01]  /*8bc0*/  IADD3 R12, P2, P5, R19, R16, R12 ;  /* 0x00000010130c7210 */ /* 0x000fe20007d5e00c */
[----:B------:R-:W-:Y:S01]  /*8bd0*/  IMAD.IADD R13, R13, 0x1, R11 ;  /* 0x000000010d0d7824 */ /* 0x000fe200078e020b */
[----:B------:R-:W-:Y:S01]  /*8be0*/  SHF.R.S32.HI R10, RZ, 0x1f, R19 ;  /* 0x0000001fff0a7819 */ /* 0x000fe20000011413 */
[----:B------:R-:W-:-:S03]  /*8bf0*/  IMAD R11, R21, UR11, R18 ;  /* 0x0000000b150b7c24 */ /* 0x000fc6000f8e0212 */
[----:B------:R-:W-:Y:S01]  /*8c00*/  IADD3.X R13, R10, R17, R13, P2, P5 ;  /* 0x000000110a0d7210 */ /* 0x000fe200017ea40d */
[-C--:B-----5:R-:W-:Y:S01]  /*8c10*/  IMAD R9, R9, R11.reuse, RZ ;  /* 0x0000000b09097224 */ /* 0x0a0fe200078e02ff */
[----:B------:R-:W-:Y:S01]  /*8c20*/  SHF.R.S32.HI R17, RZ, 0x1f, R11 ;  /* 0x0000001fff117819 */ /* 0x000fe2000001140b */
[----:B------:R-:W-:-:S04]  /*8c30*/  IMAD.WIDE.U32 R12, R8, R11, R12 ;  /* 0x0000000b080c7225 */ /* 0x000fc800078e000c */
[----:B------:R-:W-:Y:S01]  /*8c40*/  IMAD R9, R8, R17, R9 ;  /* 0x0000001108097224 */ /* 0x000fe200078e0209 */
[----:B0-----:R-:W-:Y:S01]  /*8c50*/  LEA R14, P2, R12, R14, 0x2 ;  /* 0x0000000e0c0e7211 */ /* 0x001fe200078410ff */
[----:B------:R-:W-:Y:S02]  /*8c60*/  ULDC UR8, c[0x0][0xb88] ;  /* 0x0002e20000087ab9 */ /* 0x000fe40000000800 */
[----:B------:R-:W-:Y:S01]  /*8c70*/  IMAD.IADD R8, R13, 0x1, R9 ;  /* 0x000000010d087824 */ /* 0x000fe200078e0209 */
[----:B----4-:R-:W-:-:S04]  /*8c80*/  @P1 R2UR UR8, R20 ;  /* 0x00000000140812ca */ /* 0x010fc800000e0000 */
[----:B-1----:R-:W-:Y:S01]  /*8c90*/  LEA.HI.X R15, R12, R15, R8, 0x2, P2 ;  /* 0x0000000f0c0f7211 */ /* 0x002fe200010f1408 */
[----:B------:R-:W-:Y:S10]  /*8ca0*/  @P1 BRA `(.L_x_1166) ;  /* 0x0000000000181947 */ /* 0x000ff40003800000 */
[----:B------:R-:W-:Y:S05]  /*8cb0*/  @!P0 BRA `(.L_x_1166) ;  /* 0x0000000000148947 */ /* 0x000fea0003800000 */
[----:B------:R-:W2:Y:S04]  /*8cc0*/  LDG.E R9, desc[UR36][R4.64] ;  /* 0x0000002404097981 */ /* 0x000ea8000c1e1900 */
[----:B------:R-:W3:Y:S01]  /*8cd0*/  LDG.E R8, desc[UR36][R4.64+0x4] ;  /* 0x0000042404087981 */ /* 0x000ee2000c1e1900 */
[----:B--2---:R-:W-:Y:S02]  /*8ce0*/  R2UR UR10, R9 ;  /* 0x00000000090a72ca */ /* 0x004fe400000e0000 */
[----:B---3--:R-:W-:-:S13]  /*8cf0*/  R2UR UR8, R8 ;  /* 0x00000000080872ca */ /* 0x008fda00000e0000 */
[----:B------:R-:W-:-:S12]  /*8d00*/  UIADD3 UR8, -UR10, UR8, URZ ;  /* 0x000000080a087290 */ /* 0x000fd8000fffe13f */
.L_x_1166:
[----:B------:R-:W2:Y:S04]  /*8d10*/  LDL R12, [R1+0x28] ;  /* 0x00002800010c7983 */ /* 0x000ea80000100800 */
[----:B------:R-:W3:Y:S01]  /*8d20*/  LDL R10, [R1+0x20] ;  /* 0x00002000010a7983 */ /* 0x000ee20000100800 */
[----:B------:R-:W-:Y:S01]  /*8d30*/  R2UR UR10, R163 ;  /* 0x00000000a30a72ca */ /* 0x000fe200000e0000 */
[----:B------:R-:W-:Y:S02]  /*8d40*/  UIMAD UR8, UR8, UR11, URZ ;  /* 0x0000000b080872a4 */ /* 0x000fe4000f8e023f */
[----:B------:R-:W-:Y:S04]  /*8d50*/  SHFL.IDX PT, R4, R14, RZ, 0x1c1f ;  /* 0x001c1fff0e047589 */ /* 0x000fe800000e0000 */
[----:B------:R-:W0:Y:S04]  /*8d60*/  SHFL.IDX PT, R5, R15, RZ, 0x1c1f ;  /* 0x001c1fff0f057589 */ /* 0x000e2800000e0000 */
[----:B------:R-:W-:Y:S02]  /*8d70*/  SHFL.IDX PT, R8, R14, 0x1, 0x1c1f ;  /* 0x003c1f000e087f89 */ /* 0x000fe400000e0000 */
[----:B------:R-:W-:-:S02]  /*8d80*/  IMAD.U32 R11, RZ, RZ, UR10 ;  /* 0x0000000aff0b7e24 */ /* 0x000fc4000f8e00ff */
[----:B------:R-:W1:Y:S02]  /*8d90*/  SHFL.IDX PT, R9, R15, 0x1, 0x1c1f ;  /* 0x003c1f000f097f89 */ /* 0x000e6400000e0000 */
[----:B--2---:R-:W-:Y:S01]  /*8da0*/  IMAD R11, R11, 0x80, R12 ;  /* 0x000000800b0b7824 */ /* 0x004fe200078e020c */
[----:B---3--:R-:W-:-:S03]  /*8db0*/  LOP3.LUT P0, RZ, R10, 0x3, RZ, 0xc0, !PT ;  /* 0x000000030aff7812 */ /* 0x008fc6000780c0ff */
[C---:B------:R-:W-:Y:S01]  /*8dc0*/  VIADD R10, R11.reuse, 0x8 ;  /* 0x000000080b0a7836 */ /* 0x040fe20000000000 */
[C---:B------:R-:W-:Y:S02]  /*8dd0*/  ISETP.GE.AND P2, PT, R11.reuse, UR8, PT ;  /* 0x000000080b007c0c */ /* 0x040fe4000bf46270 */
[----:B------:R-:W-:Y:S02]  /*8de0*/  ISETP.GE.OR P1, PT, R11, UR8, P0 ;  /* 0x000000080b007c0c */ /* 0x000fe40008726670 */
[----:B------:R-:W-:-:S11]  /*8df0*/  ISETP.GE.OR P0, PT, R10, UR8, P0 ;  /* 0x000000080a007c0c */ /* 0x000fd60008706670 */
[----:B0-----:R0:W-:Y:S04]  /*8e00*/  @!P1 ST.E desc[UR36][R4.64], R3 ;  /* 0x0000000304009985 */ /* 0x0011e8000c101924 */
[----:B-1----:R0:W-:Y:S01]  /*8e10*/  @!P0 ST.E desc[UR36][R8.64], R0 ;  /* 0x0000000008008985 */ /* 0x0021e2000c101924 */
[----:B------:R-:W-:Y:S01]  /*8e20*/  ISETP.GE.AND P0, PT, R10, UR8, PT ;  /* 0x000000080a007c0c */ /* 0x000fe2000bf06270 */
[----:B------:R-:W-:-:S12]  /*8e30*/  @P3 BRA `(.L_x_1167) ;  /* 0x0000001000083947 */ /* 0x000fd80003800000 */
[----:B0-----:R-:W0:Y:S01]  /*8e40*/  S2R R0, SR_TID.X ;  /* 0x0000000000007919 */ /* 0x001e220000002100 */
[----:B------:R-:W-:Y:S01]  /*8e50*/  R2UR UR12, R163 ;  /* 0x00000000a30c72ca */ /* 0x000fe200000e0000 */
[----:B------:R-:W-:Y:S01]  /*8e60*/  @UP0 ULDC UR10, c[0x0][0xcec] ;  /* 0x00033b00000a0ab9 */ /* 0x000fe20000000800 */
[----:B0-----:R-:W-:-:S05]  /*8e70*/  VIADD R0, R0, 0xffffff80 ;  /* 0xffffff8000007836 */ /* 0x001fca0000000000 */
[----:B------:R-:W-:-:S04]  /*8e80*/  SHF.R.S32.HI R3, RZ, 0x1f, R0 ;  /* 0x0000001fff037819 */ /* 0x000fc80000011400 */
[----:B------:R-:W-:-:S04]  /*8e90*/  LEA.HI R3, R3, R0, RZ, 0x3 ;  /* 0x0000000003037211 */ /* 0x000fc800078f18ff */
[----:B------:R-:W-:Y:S02]  /*8ea0*/  LOP3.LUT R5, R3, 0xfffffff8, RZ, 0xc0, !PT ;  /* 0xfffffff803057812 */ /* 0x000fe400078ec0ff */
[----:B------:R-:W-:-:S03]  /*8eb0*/  SHF.R.S32.HI R3, RZ, 0x3, R3 ;  /* 0x00000003ff037819 */ /* 0x000fc60000011403 */
[----:B------:R-:W-:Y:S02]  /*8ec0*/  IMAD.IADD R20, R0, 0x1, -R5 ;  /* 0x0000000100147824 */ /* 0x000fe400078e0a05 */
[----:B------:R-:W-:Y:S02]  /*8ed0*/  IMAD.MOV.U32 R5, RZ, RZ, 0x2 ;  /* 0x00000002ff057424 */ /* 0x000fe400078e00ff */
[----:B------:R-:W-:-:S04]  /*8ee0*/  IMAD.SHL.U32 R0, R20, 0x8, RZ ;  /* 0x0000000814007824 */ /* 0x000fc800078e00ff */
[----:B------:R-:W-:-:S04]  /*8ef0*/  IMAD R4, R3, 0x40, R0 ;  /* 0x0000004003047824 */ /* 0x000fc800078e0200 */
[----:B------:R-:W-:Y:S01]  /*8f00*/  IMAD.WIDE R4, R4, R5, UR6 ;  /* 0x0000000604047e25 */ /* 0x000fe2000f8e0205 */
[----:B------:R-:W-:Y:S02]  /*8f10*/  ULDC.64 UR6, c[0x0][0xba0] ;  /* 0x0002e80000067ab9 */ /* 0x000fe40000000a00 */
[C---:B------:R-:W-:Y:S02]  /*8f20*/  IADD3 R25, P1, R4.reuse, 0x3000, RZ ;  /* 0x0000300004197810 */ /* 0x040fe40007f3e0ff */
[C---:B------:R-:W-:Y:S02]  /*8f30*/  IADD3 R13, P3, R4.reuse, 0x1000, RZ ;  /* 0x00001000040d7810 */ /* 0x040fe40007f7e0ff */
[----:B------:R-:W-:Y:S02]  /*8f40*/  IADD3 R17, P2, R4, 0x2000, RZ ;  /* 0x0000200004117810 */ /* 0x000fe40007f5e0ff */
[----:B------:R-:W-:Y:S02]  /*8f50*/  LOP3.LUT R24, R25, 0x380, RZ, 0xc0, !PT ;  /* 0x0000038019187812 */ /* 0x000fe400078ec0ff */
[----:B------:R-:W-:-:S02]  /*8f60*/  LOP3.LUT R12, R13, 0x380, RZ, 0xc0, !PT ;  /* 0x000003800d0c7812 */ /* 0x000fc400078ec0ff */
[----:B------:R-:W-:Y:S02]  /*8f70*/  LOP3.LUT R16, R17, 0x380, RZ, 0xc0, !PT ;  /* 0x0000038011107812 */ /* 0x000fe400078ec0ff */
[----:B------:R-:W-:Y:S02]  /*8f80*/  SHF.R.U64 R24, R24, 0x3, RZ ;  /* 0x0000000318187819 */ /* 0x000fe400000012ff */
[----:B------:R-:W-:Y:S02]  /*8f90*/  SHF.R.U64 R12, R12, 0x3, RZ ;  /* 0x000000030c0c7819 */ /* 0x000fe400000012ff */
[----:B------:R-:W-:Y:S02]  /*8fa0*/  SHF.R.U64 R16, R16, 0x3, RZ ;  /* 0x0000000310107819 */ /* 0x000fe400000012ff */
[----:B------:R-:W-:Y:S01]  /*8fb0*/  LOP3.LUT R24, R24, R25, RZ, 0x3c, !PT ;  /* 0x0000001918187212 */ /* 0x000fe200078e3cff */
[--C-:B------:R-:W-:Y:S01]  /*8fc0*/  IMAD.X R25, RZ, RZ, R5.reuse, P1 ;  /* 0x000000ffff197224 */ /* 0x100fe200008e0605 */
[----:B------:R-:W-:Y:S01]  /*8fd0*/  LOP3.LUT R12, R12, R13, RZ, 0x3c, !PT ;  /* 0x0000000d0c0c7212 */ /* 0x000fe200078e3cff */
[--C-:B------:R-:W-:Y:S01]  /*8fe0*/  IMAD.X R13, RZ, RZ, R5.reuse, P3 ;  /* 0x000000ffff0d7224 */ /* 0x100fe200018e0605 */
[----:B------:R-:W-:Y:S01]  /*8ff0*/  LOP3.LUT R16, R16, R17, RZ, 0x3c, !PT ;  /* 0x0000001110107212 */ /* 0x000fe200078e3cff */
[----:B------:R-:W-:Y:S01]  /*9000*/  IMAD.X R17, RZ, RZ, R5, P2 ;  /* 0x000000ffff117224 */ /* 0x000fe200010e0605 */
[----:B------:R-:W-:-:S02]  /*9010*/  IADD3 R49, P1, R4, 0x9000, RZ ;  /* 0x0000900004317810 */ /* 0x000fc40007f3e0ff */
[C---:B------:R-:W-:Y:S02]  /*9020*/  IADD3 R29, P0, R4.reuse, 0x4000, RZ ;  /* 0x00004000041d7810 */ /* 0x040fe40007f1e0ff */
[C---:B------:R-:W-:Y:S02]  /*9030*/  IADD3 R33, P6, R4.reuse, 0x5000, RZ ;  /* 0x0000500004217810 */ /* 0x040fe40007fde0ff */
[C---:B------:R-:W-:Y:S02]  /*9040*/  IADD3 R37, P5, R4.reuse, 0x6000, RZ ;  /* 0x0000600004257810 */ /* 0x040fe40007fbe0ff */
[C---:B------:R-:W-:Y:S01]  /*9050*/  LOP3.LUT R11, R4.reuse, 0x380, RZ, 0xc0, !PT ;  /* 0x00000380040b7812 */ /* 0x040fe200078ec0ff */
[----:B------:R-:W-:Y:S01]  /*9060*/  IMAD R7, R7, UR6, RZ ;  /* 0x0000000607077c24 */ /* 0x000fe2000f8e02ff */
[C---:B------:R-:W-:Y:S01]  /*9070*/  IADD3 R41, P3, R4.reuse, 0x7000, RZ ;  /* 0x0000700004297810 */ /* 0x040fe20007f7e0ff */
[----:B------:R-:W-:Y:S01]  /*9080*/  IMAD.U32 R77, RZ, RZ, UR12 ;  /* 0x0000000cff4d7e24 */ /* 0x000fe2000f8e00ff */
[----:B------:R-:W-:-:S02]  /*9090*/  IADD3 R45, P2, R4, 0x8000, RZ ;  /* 0x00008000042d7810 */ /* 0x000fc40007f5e0ff */
[----:B------:R-:W-:Y:S01]  /*90a0*/  SHF.R.S32.HI R21, RZ, 0x1f, R200 ;  /* 0x0000001fff157819 */ /* 0x000fe200000114c8 */
[----:B------:R-:W-:Y:S01]  /*90b0*/  IMAD.U32 R78, RZ, RZ, UR12 ;  /* 0x0000000cff4e7e24 */ /* 0x000fe2000f8e00ff */
[----:B------:R-:W-:Y:S01]  /*90c0*/  LOP3.LUT R48, R49, 0x380, RZ, 0xc0, !PT ;  /* 0x0000038031307812 */ /* 0x000fe200078ec0ff */
[----:B------:R-:W5:Y:S01]  /*90d0*/  LD.E.128 R12, desc[UR36][R12.64] ;  /* 0x000000240c0c7980 */ /* 0x000f62000c101d00 */
[----:B------:R-:W-:Y:S02]  /*90e0*/  LOP3.LUT R28, R29, 0x380, RZ, 0xc0, !PT ;  /* 0x000003801d1c7812 */ /* 0x000fe400078ec0ff */
[----:B------:R-:W-:Y:S01]  /*90f0*/  LOP3.LUT R32, R33, 0x380, RZ, 0xc0, !PT ;  /* 0x0000038021207812 */ /* 0x000fe200078ec0ff */
[----:B------:R-:W5:Y:S01]  /*9100*/  LD.E.128 R16, desc[UR36][R16.64] ;  /* 0x0000002410107980 */ /* 0x000f62000c101d00 */
[----:B------:R-:W-:Y:S02]  /*9110*/  LOP3.LUT R36, R37, 0x380, RZ, 0xc0, !PT ;  /* 0x0000038025247812 */ /* 0x000fe400078ec0ff */
[----:B------:R-:W-:Y:S01]  /*9120*/  LOP3.LUT R40, R41, 0x380, RZ, 0xc0, !PT ;  /* 0x0000038029287812 */ /* 0x000fe200078ec0ff */
[----:B------:R-:W5:Y:S01]  /*9130*/  LD.E.128 R24, desc[UR36][R24.64] ;  /* 0x0000002418187980 */ /* 0x000f62000c101d00 */
[----:B------:R-:W-:-:S02]  /*9140*/  LOP3.LUT R44, R45, 0x380, RZ, 0xc0, !PT ;  /* 0x000003802d2c7812 */ /* 0x000fc400078ec0ff */
[----:B------:R-:W-:Y:S02]  /*9150*/  SHF.R.U64 R48, R48, 0x3, RZ ;  /* 0x0000000330307819 */ /* 0x000fe400000012ff */
[----:B------:R-:W-:Y:S02]  /*9160*/  SHF.R.U64 R28, R28, 0x3, RZ ;  /* 0x000000031c1c7819 */ /* 0x000fe400000012ff */
[----:B------:R-:W-:Y:S02]  /*9170*/  SHF.R.U64 R32, R32, 0x3, RZ ;  /* 0x0000000320207819 */ /* 0x000fe400000012ff */
[----:B------:R-:W-:Y:S02]  /*9180*/  SHF.R.U64 R36, R36, 0x3, RZ ;  /* 0x0000000324247819 */ /* 0x000fe400000012ff */
[----:B------:R-:W-:Y:S02]  /*9190*/  SHF.R.U64 R40, R40, 0x3, RZ ;  /* 0x0000000328287819 */ /* 0x000fe400000012ff */
[----:B------:R-:W-:-:S02]  /*91a0*/  SHF.R.U64 R44, R44, 0x3, RZ ;  /* 0x000000032c2c7819 */ /* 0x000fc400000012ff */
        /* <DEDUP_REMOVED lines=12> */
[----:B------:R-:W-:-:S02]  /*9270*/  IADD3 R9, P1, R4, 0xf000, RZ ;  /* 0x0000f00004097810 */ /* 0x000fc40007f3e0ff */
[----:B------:R-:W-:Y:S01]  /*9280*/  SHF.R.U64 R11, R11, 0x3, RZ ;  /* 0x000000030b0b7819 */ /* 0x000fe200000012ff */
[----:B------:R-:W-:Y:S01]  /*9290*/  IMAD R7, R2, UR7, R7 ;  /* 0x0000000702077c24 */ /* 0x000fe2000f8e0207 */
[C---:B------:R-:W-:Y:S01]  /*92a0*/  IADD3 R53, P0, R4.reuse, 0xa000, RZ ;  /* 0x0000a00004357810 */ /* 0x040fe20007f1e0ff */
[----:B------:R-:W-:Y:S01]  /*92b0*/  IMAD.X R73, RZ, RZ, R5, P1 ;  /* 0x000000ffff497224 */ /* 0x000fe200008e0605 */
[C---:B------:R-:W-:Y:S01]  /*92c0*/  IADD3 R57, P6, R4.reuse, 0xb000, RZ ;  /* 0x0000b00004397810 */ /* 0x040fe20007fde0ff */
[----:B------:R-:W5:Y:S01]  /*92d0*/  LD.E.128 R28, desc[UR36][R28.64] ;  /* 0x000000241c1c7980 */ /* 0x000f62000c101d00 */
[C---:B------:R-:W-:Y:S02]  /*92e0*/  IADD3 R61, P5, R4.reuse, 0xc000, RZ ;  /* 0x0000c000043d7810 */ /* 0x040fe40007fbe0ff */
[C---:B------:R-:W-:Y:S01]  /*92f0*/  IADD3 R65, P3, R4.reuse, 0xd000, RZ ;  /* 0x0000d00004417810 */ /* 0x040fe20007f7e0ff */
[----:B------:R-:W5:Y:S01]  /*9300*/  LD.E.128 R32, desc[UR36][R32.64] ;  /* 0x0000002420207980 */ /* 0x000f62000c101d00 */
[----:B------:R-:W-:-:S02]  /*9310*/  IADD3 R69, P2, R4, 0xe000, RZ ;  /* 0x0000e00004457810 */ /* 0x000fc40007f5e0ff */
        /* <DEDUP_REMOVED lines=9> */
[----:B------:R-:W-:Y:S01]  /*93b0*/  SHF.R.U64 R8, R8, 0x3, RZ ;  /* 0x0000000308087819 */ /* 0x000fe200000012ff */
[----:B------:R-:W5:Y:S01]  /*93c0*/  LD.E.128 R48, desc[UR36][R48.64] ;  /* 0x0000002430307980 */ /* 0x000f62000c101d00 */
[----:B------:R-:W-:Y:S02]  /*93d0*/  SHF.R.U64 R52, R52, 0x3, RZ ;  /* 0x0000000334347819 */ /* 0x000fe400000012ff */
[----:B------:R-:W-:Y:S02]  /*93e0*/  SHF.R.U64 R56, R56, 0x3, RZ ;  /* 0x0000000338387819 */ /* 0x000fe400000012ff */
[----:B------:R-:W-:Y:S02]  /*93f0*/  SHF.R.U64 R60, R60, 0x3, RZ ;  /* 0x000000033c3c7819 */ /* 0x000fe400000012ff */
[----:B------:R-:W-:Y:S02]  /*9400*/  SHF.R.U64 R64, R64, 0x3, RZ ;  /* 0x0000000340407819 */ /* 0x000fe400000012ff */
[----:B------:R-:W-:-:S02]  /*9410*/  SHF.R.U64 R68, R68, 0x3, RZ ;  /* 0x0000000344447819 */ /* 0x000fc400000012ff */
[----:B------:R-:W-:Y:S02]  /*9420*/  LOP3.LUT R4, R11, R4, RZ, 0x3c, !PT ;  /* 0x000000040b047212 */ /* 0x000fe400078e3cff */
        /* <DEDUP_REMOVED lines=10> */
[----:B------:R-:W-:Y:S01]  /*94d0*/  LOP3.LUT R72, R8, R9, RZ, 0x3c, !PT ;  /* 0x0000000908487212 */ /* 0x000fe200078e3cff */
[----:B------:R-:W5:Y:S04]  /*94e0*/  LD.E.128 R52, desc[UR36][R52.64] ;  /* 0x0000002434347980 */ /* 0x000f68000c101d00 */
[----:B------:R0:W5:Y:S01]  /*94f0*/  LD.E.128 R8, desc[UR36][R4.64] ;  /* 0x0000002404087980 */ /* 0x000162000c101d00 */
[----:B------:R-:W-:-:S03]  /*9500*/  IMAD R78, R78, 0x80, R3 ;  /* 0x000000804e4e7824 */ /* 0x000fc600078e0203 */
[----:B------:R-:W5:Y:S04]  /*9510*/  LD.E.128 R56, desc[UR36][R56.64] ;  /* 0x0000002438387980 */ /* 0x000f68000c101d00 */
[----:B------:R-:W5:Y:S01]  /*9520*/  LD.E.128 R60, desc[UR36][R60.64] ;  /* 0x000000243c3c7980 */ /* 0x000f62000c101d00 */
[----:B0-----:R-:W-:Y:S01]  /*9530*/  IMAD.WIDE.U32 R4, R2, UR6, RZ ;  /* 0x0000000602047c25 */ /* 0x001fe2000f8e00ff */
[----:B------:R-:W-:Y:S02]  /*9540*/  ULDC.64 UR6, c[0x0][0xbe8] ;  /* 0x0002fa0000067ab9 */ /* 0x000fe40000000a00 */
[----:B------:R-:W5:Y:S01]  /*9550*/  LD.E.128 R64, desc[UR36][R64.64] ;  /* 0x0000002440407980 */ /* 0x000f62000c101d00 */
[----:B------:R-:W-:Y:S02]  /*9560*/  IMAD R2, R20, 0x20, R3 ;  /* 0x0000002014027824 */ /* 0x000fe400078e0203 */
[----:B------:R-:W-:Y:S01]  /*9570*/  IMAD.IADD R5, R5, 0x1, R7 ;  /* 0x0000000105057824 */ /* 0x000fe200078e0207 */
[----:B------:R-:W5:Y:S01]  /*9580*/  LD.E.128 R68, desc[UR36][R68.64] ;  /* 0x0000002444447980 */ /* 0x000f62000c101d00 */
[----:B------:R-:W-:-:S02]  /*9590*/  IMAD R77, R77, 0x80, R2 ;  /* 0x000000804d4d7824 */ /* 0x000fc400078e0202 */
[----:B------:R-:W-:Y:S01]  /*95a0*/  IMAD.WIDE.U32 R4, R201, UR6, R4 ;  /* 0x00000006c9047c25 */ /* 0x000fe2000f8e0004 */
[----:B------:R-:W5:Y:S03]  /*95b0*/  LD.E.128 R72, desc[UR36][R72.64] ;  /* 0x0000002448487980 */ /* 0x000f66000c101d00 */
[----:B------:R-:W-:Y:S01]  /*95c0*/  @P4 IMAD.HI.U32 R2, R77, UR10, RZ ;  /* 0x0000000a4d024c27 */ /* 0x000fe2000f8e00ff */
[----:B------:R-:W-:Y:S01]  /*95d0*/  @UP0 ULDC UR10, c[0x0][0xcf0] ;  /* 0x00033c00000a0ab9 */ /* 0x000fe20000000800 */
[----:B------:R-:W-:Y:S01]  /*95e0*/  @!PT LDS RZ, [RZ] ;  /* 0x00000000fffff984 */ /* 0x000fe20000000800 */
[----:B------:R-:W-:Y:S01]  /*95f0*/  @!PT LDS RZ, [RZ] ;  /* 0x00000000fffff984 */ /* 0x000fe20000000800 */
[----:B------:R-:W-:Y:S01]  /*9600*/  @!PT LDS RZ, [RZ] ;  /* 0x00000000fffff984 */ /* 0x000fe20000000800 */
[----:B------:R-:W-:Y:S01]  /*9610*/  @!PT LDS RZ, [RZ] ;  /* 0x00000000fffff984 */ /* 0x000fe20000000800 */
[----:B------:R0:W-:Y:S06]  /*9620*/  MEMBAR.ALL.CTA ;  /* 0x0000000000007992 */ /* 0x0001ec0000008000 */
[----:B0-----:R-:W0:Y:S01]  /*9630*/  FENCE.VIEW.ASYNC.S ;  /* 0x00000000000073c6 */ /* 0x001e220000000000 */
[----:B------:R-:W-:Y:S01]  /*9640*/  IMAD R5, R201, UR7, R5 ;  /* 0x00000007c9057c24 */ /* 0x000fe2000f8e0205 */
[----:B------:R-:W-:Y:S01]  /*9650*/  ULDC.64 UR6, c[0x0][0xbf0] ;  /* 0x0002fc0000067ab9 */ /* 0x000fe20000000a00 */
[----:B------:R-:W-:Y:S01]  /*9660*/  IMAD.MOV.U32 R7, RZ, RZ, R77 ;  /* 0x000000ffff077224 */ /* 0x000fe200078e004d */
[----:B------:R-:W-:Y:S01]  /*9670*/  @P4 SHF.R.U32.HI R7, RZ, UR10, R2 ;  /* 0x0000000aff074c19 */ /* 0x000fe20008011602 */
[----:B------:R-:W-:-:S03]  /*9680*/  IMAD R21, R21, UR6, RZ ;  /* 0x0000000615157c24 */ /* 0x000fc6000f8e02ff */
[----:B------:R-:W-:Y:S01]  /*9690*/  SHF.R.S32.HI R2, RZ, 0x1f, R7 ;  /* 0x0000001fff027819 */ /* 0x000fe20000011407 */
[C---:B------:R-:W-:Y:S02]  /*96a0*/  IMAD R21, R200.reuse, UR7, R21 ;  /* 0x00000007c8157c24 */ /* 0x040fe4000f8e0215 */
[----:B------:R-:W-:Y:S01]  /*96b0*/  IMAD.WIDE.U32 R200, R200, UR6, R4 ;  /* 0x00000006c8c87c25 */ /* 0x000fe2000f8e0004 */
[----:B------:R-:W-:-:S03]  /*96c0*/  ULDC.64 UR6, c[0x0][0xbe0] ;  /* 0x0002f80000067ab9 */ /* 0x000fc60000000a00 */
[----:B------:R-:W-:Y:S02]  /*96d0*/  IMAD.MOV R4, RZ, RZ, -R7 ;  /* 0x000000ffff047224 */ /* 0x000fe400078e0a07 */
[----:B------:R-:W-:Y:S02]  /*96e0*/  IMAD.IADD R201, R201, 0x1, R21 ;  /* 0x00000001c9c97824 */ /* 0x000fe400078e0215 */
[----:B------:R-:W-:Y:S02]  /*96f0*/  IMAD R2, R2, UR6, RZ ;  /* 0x0000000602027c24 */ /* 0x000fe4000f8e02ff */
[----:B------:R-:W-:Y:S02]  /*9700*/  IMAD R21, R4, UR11, R77 ;  /* 0x0000000b04157c24 */ /* 0x000fe4000f8e024d */
[----:B------:R-:W-:-:S04]  /*9710*/  IMAD.WIDE.U32 R4, R7, UR6, R200 ;  /* 0x0000000607047c25 */ /* 0x000fc8000f8e00c8 */
[----:B------:R-:W-:Y:S01]  /*9720*/  IMAD R7, R7, UR7, R2 ;  /* 0x0000000707077c24 */ /* 0x000fe2000f8e0202 */
[----:B------:R-:W-:Y:S01]  /*9730*/  SHF.R.S32.HI R2, RZ, 0x1f, R21 ;  /* 0x0000001fff027819 */ /* 0x000fe20000011415 */
[----:B------:R-:W-:Y:S02]  /*9740*/  ULDC.64 UR6, c[0x0][0xbd8] ;  /* 0x0002f60000067ab9 */ /* 0x000fe40000000a00 */
[----:B------:R-:W-:Y:S02]  /*9750*/  IMAD.IADD R5, R5, 0x1, R7 ;  /* 0x0000000105057824 */ /* 0x000fe400078e0207 */
[----:B------:R-:W-:-:S04]  /*9760*/  IMAD R2, R2, UR6, RZ ;  /* 0x0000000602027c24 */ /* 0x000fc8000f8e02ff */
[C---:B------:R-:W-:Y:S02]  /*9770*/  IMAD R7, R21.reuse, UR7, R2 ;  /* 0x0000000715077c24 */ /* 0x040fe4000f8e0202 */
[----:B------:R-:W-:Y:S01]  /*9780*/  IMAD.WIDE.U32 R2, R21, UR6, R4 ;  /* 0x0000000615027c25 */ /* 0x000fe2000f8e0004 */
[----:B------:R-:W-:-:S03]  /*9790*/  ULDC.64 UR6, c[0x0][0xb80] ;  /* 0x0002e00000067ab9 */ /* 0x000fc60000000a00 */
[----:B------:R-:W-:Y:S01]  /*97a0*/  IMAD.IADD R3, R3, 0x1, R7 ;  /* 0x0000000103037824 */ /* 0x000fe200078e0207 */
[----:B------:R-:W-:Y:S01]  /*97b0*/  LEA R7, P2, R2, UR6, 0x1 ;  /* 0x0000000602077c11 */ /* 0x000fe2000f8408ff */
[----:B------:R-:W-:-:S03]  /*97c0*/  UIADD3 UR6, UR9, 0x32420, URZ ;  /* 0x0003242009067890 */ /* 0x000fc6000fffe03f */
[----:B------:R-:W-:Y:S02]  /*97d0*/  LEA.HI.X R22, R2, UR7, R3, 0x1, P2 ;  /* 0x0000000702167c11 */ /* 0x000fe400090f0c03 */
[C---:B------:R-:W-:Y:S01]  /*97e0*/  ISETP.GE.AND P2, PT, R78.reuse, UR8, PT ;  /* 0x000000084e007c0c */ /* 0x040fe2000bf46270 */
[----:B------:R-:W-:Y:S01]  /*97f0*/  UPRMT UR6, URZ, 0x654, UR6 ;  /* 0x000006543f067896 */ /* 0x000fe20008000006 */
[----:B------:R-:W-:Y:S01]  /*9800*/  VIADD R4, R78, 0x20 ;  /* 0x000000204e047836 */ /* 0x000fe20000000000 */
[----:B------:R-:W-:Y:S01]  /*9810*/  IADD3 R80, R0, 0x40, RZ ;  /* 0x0000004000507810 */ /* 0x000fe20007ffe0ff */
[----:B------:R-:W-:Y:S02]  /*9820*/  VIADD R5, R78, 0x40 ;  /* 0x000000404e057836 */ /* 0x000fe40000000000 */
[C---:B------:R-:W-:Y:S02]  /*9830*/  VIADD R82, R0.reuse, 0x80 ;  /* 0x0000008000527836 */ /* 0x040fe40000000000 */
[----:B------:R-:W-:Y:S01]  /*9840*/  VIADD R84, R0, 0xc0 ;  /* 0x000000c000547836 */ /* 0x000fe20000000000 */
[----:B0-----:R0:W1:Y:S01]  /*9850*/  SHFL.IDX PT, R79, R7, RZ, 0x181f ;  /* 0x00181fff074f7589 */ /* 0x00106200000e0000 */
[----:B------:R-:W-:Y:S01]  /*9860*/  SYNCS.ARRIVE.TRANS64.RED.A1T0 RZ, [UR6], RZ ;  /* 0x000000ffffff79a7 */ /* 0x000fe20008100406 */
[----:B------:R-:W-:Y:S02]  /*9870*/  BSSY B1, `(.L_x_1168) ;  /* 0x000001a000017945 */ /* 0x000fe40003800000 */
[----:B------:R0:W2:Y:S01]  /*9880*/  SHFL.IDX PT, R77, R22, RZ, 0x181f ;  /* 0x00181fff164d7589 */ /* 0x0000a200000e0000 */
[----:B------:R-:W-:-:S02]  /*9890*/  ISETP.GE.AND P1, PT, R4, UR8, PT ;  /* 0x0000000804007c0c */ /* 0x000fc4000bf26270 */
[----:B------:R-:W-:Y:S02]  /*98a0*/  ISETP.GE.AND P0, PT, R5, UR8, PT ;  /* 0x0000000805007c0c */ /* 0x000fe4000bf06270 */
[----:B------:R-:W-:Y:S02]  /*98b0*/  SHF.R.S32.HI R86, RZ, 0x1f, R0 ;  /* 0x0000001fff567819 */ /* 0x000fe40000011400 */
        /* <DEDUP_REMOVED lines=21> */
.L_x_1169:
[----:B------:R-:W-:Y:S05]  /*9a10*/  BSYNC B1 ;  /* 0x0000000000017941 */ /* 0x000fea0003800000 */
.L_x_1168:
        /* <DEDUP_REMOVED lines=21> */
.L_x_1171:
[----:B------:R-:W-:Y:S05]  /*9b70*/  BSYNC B1 ;  /* 0x0000000000017941 */ /* 0x000fea0003800000 */
.L_x_1170:
        /* <DEDUP_REMOVED lines=16> */
[----:B----4-:R-:W-:-:S02]  /*9c80*/  @!P1 LEA.HI.X R9, R82, R11, R83, 0x1, P4 ;  /* 0x0000000b52099211 */ /* 0x010fc400020f0c53 */
[----:B------:R-:W-:Y:S01]  /*9c90*/  @!P0 LEA.HI.X R11, R84, R11, R85, 0x1, P6 ;  /* 0x0000000b540b8211 */ /* 0x000fe200030f0c55 */
[----:B------:R0:W-:Y:S04]  /*9ca0*/  @!P2 ST.E.128 desc[UR36][R4.64], R36 ;  /* 0x000000240400a985 */ /* 0x0001e8000c101d24 */
[----:B------:R0:W-:Y:S04]  /*9cb0*/  @!P1 ST.E.128 desc[UR36][R8.64], R52 ;  /* 0x0000003408009985 */ /* 0x0001e8000c101d24 */
[----:B------:R0:W-:Y:S02]  /*9cc0*/  @!P0 ST.E.128 desc[UR36][R10.64], R68 ;  /* 0x000000440a008985 */ /* 0x0001e4000c101d24 */
.L_x_1173:
[----:B------:R-:W-:Y:S05]  /*9cd0*/  BSYNC B1 ;  /* 0x0000000000017941 */ /* 0x000fea0003800000 */
.L_x_1172:
[----:B0-----:R-:W-:Y:S01]  /*9ce0*/  VIADD R2, R78, 0x60 ;  /* 0x000000604e027836 */ /* 0x001fe20000000000 */
[----:B------:R0:W0:Y:S04]  /*9cf0*/  SHFL.IDX PT, R11, R22, 0x3, 0x181f ;  /* 0x00781f00160b7f89 */ /* 0x00002800000e0000 */
[----:B------:R-:W-:Y:S01]  /*9d00*/  ISETP.GE.AND P0, PT, R2, UR8, PT ;  /* 0x0000000802007c0c */ /* 0x000fe2000bf06270 */
[----:B---3--:R-:W3:-:S12]  /*9d10*/  SHFL.IDX PT, R7, R7, 0x3, 0x181f ;  /* 0x00781f0007077f89 */ /* 0x008ed800000e0000 */
[----:B------:R-:W-:Y:S05]  /*9d20*/  @P0 BRA `(.L_x_1174) ;  /* 0x0000002400b80947 */ /* 0x000fea0003800000 */
[----:B------:R-:W-:Y:S02]  /*9d30*/  ULDC UR6, c[0x0][0xbc8] ;  /* 0x0002f20000067ab9 */ /* 0x000fe40000000800 */
[----:B------:R-:W-:Y:S02]  /*9d40*/  ISETP.GE.AND P3, PT, R0, UR6, PT ;  /* 0x0000000600007c0c */ /* 0x000fe4000bf66270 */
[----:B------:R-:W-:Y:S02]  /*9d50*/  ISETP.GE.AND P4, PT, R80, UR6, PT ;  /* 0x0000000650007c0c */ /* 0x000fe4000bf86270 */
[----:B------:R-:W-:-:S09]  /*9d60*/  ISETP.GE.AND P5, PT, R82, UR6, PT ;  /* 0x0000000652007c0c */ /* 0x000fd2000bfa6270 */
[-C--:B---3--:R-:W-:Y:S02]  /*9d70*/  @!P3 LEA R2, P0, R0, R7.reuse, 0x1 ;  /* 0x000000070002b211 */ /* 0x088fe400078008ff */
[-C--:B------:R-:W-:Y:S02]  /*9d80*/  @!P4 LEA R4, P1, R80, R7.reuse, 0x1 ;  /* 0x000000075004c211 */ /* 0x080fe400078208ff */
[----:B------:R-:W-:Y:S02]  /*9d90*/  @!P5 LEA R8, P2, R82, R7, 0x1 ;  /* 0x000000075208d211 */ /* 0x000fe400078408ff */
[-C--:B0-----:R-:W-:Y:S02]  /*9da0*/  @!P3 LEA.HI.X R3, R0, R11.reuse, R86, 0x1, P0 ;  /* 0x0000000b0003b211 */ /* 0x081fe400000f0c56 */
[-C--:B------:R-:W-:Y:S02]  /*9db0*/  @!P4 LEA.HI.X R5, R80, R11.reuse, R81, 0x1, P1 ;  /* 0x0000000b5005c211 */ /* 0x080fe400008f0c51 */
[----:B----4-:R-:W-:Y:S01]  /*9dc0*/  @!P5 LEA.HI.X R9, R82, R11, R83, 0x1, P2 ;  /* 0x0000000b5209d211 */ /* 0x010fe200010f0c53 */
[----:B------:R0:W-:Y:S01]  /*9dd0*/  @!P3 ST.E.128 desc[UR36][R2.64], R24 ;  /* 0x000000180200b985 */ /* 0x0001e2000c101d24 */
[----:B------:R-:W-:-:S03]  /*9de0*/  ISETP.GE.AND P0, PT, R84, UR6, PT ;  /* 0x0000000654007c0c */ /* 0x000fc6000bf06270 */
[----:B------:R0:W-:Y:S04]  /*9df0*/  @!P4 ST.E.128 desc[UR36][R4.64], R40 ;  /* 0x000000280400c985 */ /* 0x0001e8000c101d24 */
[----:B------:R0:W-:Y:S06]  /*9e00*/  @!P5 ST.E.128 desc[UR36][R8.64], R56 ;  /* 0x000000380800d985 */ /* 0x0001ec000c101d24 */
[----:B------:R-:W-:Y:S05]  /*9e10*/  @P0 BRA `(.L_x_1174) ;  /* 0x00000024007c0947 */ /* 0x000fea0003800000 */
[----:B0-----:R-:W-:-:S04]  /*9e20*/  LEA R2, P0, R84, R7, 0x1 ;  /* 0x0000000754027211 */ /* 0x001fc800078008ff */
[----:B------:R-:W-:-:S05]  /*9e30*/  LEA.HI.X R3, R84, R11, R85, 0x1, P0 ;  /* 0x0000000b54037211 */ /* 0x000fca00000f0c55 */
[----:B------:R0:W-:Y:S01]  /*9e40*/  ST.E.128 desc[UR36][R2.64], R72 ;  /* 0x0000004802007985 */ /* 0x0001e2000c101d24 */
[----:B------:R-:W-:Y:S05]  /*9e50*/  BRA `(.L_x_1174) ;  /* 0x00000024006c7947 */ /* 0x000fea0003800000 */
.L_x_1167:
[----:B------:R-:W-:Y:S01]  /*9e60*/  ULDC.64 UR6, c[0x0][0xc08] ;  /* 0x0003020000067ab9 */ /* 0x000fe20000000a00 */
[----:B0-----:R-:W-:Y:S01]  /*9e70*/  SHF.R.S32.HI R3, RZ, 0x1f, R200 ;  /* 0x0000001fff037819 */ /* 0x001fe200000114c8 */
[----:B------:R-:W-:Y:S01]  /*9e80*/  IMAD R7, R7, UR6, RZ ;  /* 0x0000000607077c24 */ /* 0x000fe2000f8e02ff */
[----:B------:R-:W-:Y:S01]  /*9e90*/  ULDC.64 UR12, c[0x0][0xc40] ;  /* 0x00031000000c7ab9 */ /* 0x000fe20000000a00 */
[C---:B------:R-:W-:Y:S01]  /*9ea0*/  IMAD.WIDE.U32 R4, R2.reuse, UR6, RZ ;  /* 0x0000000602047c25 */ /* 0x040fe2000f8e00ff */
[----:B------:R-:W-:Y:S01]  /*9eb0*/  UIADD3 UR9, UR9, 0x32420, URZ ;  /* 0x0003242009097890 */ /* 0x000fe2000fffe03f */
[----:B------:R-:W-:Y:S01]  /*9ec0*/  BSSY B1, `(.L_x_1175) ;  /* 0x00000d7000017945 */ /* 0x000fe20003800000 */
[----:B------:R-:W-:Y:S01]  /*9ed0*/  SHF.R.S32.HI R20, RZ, 0x1f, R205 ;  /* 0x0000001fff147819 */ /* 0x000fe200000114cd */
[----:B------:R-:W-:Y:S01]  /*9ee0*/  IMAD R7, R2, UR7, R7 ;  /* 0x0000000702077c24 */ /* 0x000fe2000f8e0207 */
[----:B------:R-:W-:Y:S01]  /*9ef0*/  ULDC.64 UR6, c[0x0][0xc38] ;  /* 0x00030e0000067ab9 */ /* 0x000fe20000000a00 */
[----:B------:R-:W-:Y:S01]  /*9f00*/  IMAD R3, R3, UR12, RZ ;  /* 0x0000000c03037c24 */ /* 0x000fe2000f8e02ff */
[----:B------:R-:W-:Y:S01]  /*9f10*/  UPRMT UR9, URZ, 0x654, UR9 ;  /* 0x000006543f097896 */ /* 0x000fe20008000009 */
[----:B------:R-:W-:Y:S01]  /*9f20*/  IMAD.IADD R5, R5, 0x1, R7 ;  /* 0x0000000105057824 */ /* 0x000fe200078e0207 */
[----:B------:R-:W-:Y:S01]  /*9f30*/  SHF.R.S32.HI R22, RZ, 0x1f, R206 ;  /* 0x0000001fff167819 */ /* 0x000fe200000114ce */
[----:B------:R-:W-:Y:S01]  /*9f40*/  IMAD R7, R200, UR13, R3 ;  /* 0x0000000dc8077c24 */ /* 0x000fe2000f8e0203 */
[----:B------:R-:W-:Y:S01]  /*9f50*/  SHF.R.S32.HI R152, RZ, 0x1f, R207 ;  /* 0x0000001fff987819 */ /* 0x000fe200000114cf */
[----:B------:R-:W-:Y:S01]  /*9f60*/  IMAD.WIDE.U32 R4, R201, UR6, R4 ;  /* 0x00000006c9047c25 */ /* 0x000fe2000f8e0004 */
[----:B------:R-:W-:Y:S01]  /*9f70*/  @UP0 ULDC UR6, c[0x0][0xcec] ;  /* 0x00033b0000060ab9 */ /* 0x000fe20000000800 */
[----:B------:R-:W-:-:S02]  /*9f80*/  SHF.R.S32.HI R153, RZ, 0x1f, R212 ;  /* 0x0000001fff997819 */ /* 0x000fc400000114d4 */
[----:B------:R-:W-:Y:S01]  /*9f90*/  IMAD R5, R201, UR7, R5 ;  /* 0x00000007c9057c24 */ /* 0x000fe2000f8e0205 */
[----:B------:R-:W-:Y:S01]  /*9fa0*/  SYNCS.ARRIVE.TRANS64.RED.A1T0 RZ, [UR9], RZ ;  /* 0x000000ffffff79a7 */ /* 0x000fe20008100409 */
[----:B------:R-:W-:Y:S01]  /*9fb0*/  @P4 IMAD.HI.U32 R0, R18, UR6, RZ ;  /* 0x0000000612004c27 */ /* 0x000fe2000f8e00ff */
[----:B------:R-:W-:Y:S01]  /*9fc0*/  @UP0 ULDC UR6, c[0x0][0xcf0] ;  /* 0x00033c0000060ab9 */ /* 0x000fe20000000800 */
[----:B------:R-:W-:Y:S02]  /*9fd0*/  SHF.R.S32.HI R154, RZ, 0x1f, R213 ;  /* 0x0000001fff9a7819 */ /* 0x000fe400000114d5 */
[----:B------:R-:W-:Y:S01]  /*9fe0*/  IMAD.WIDE.U32 R4, R200, UR12, R4 ;  /* 0x0000000cc8047c25 */ /* 0x000fe2000f8e0004 */
[----:B------:R-:W-:Y:S01]  /*9ff0*/  ULDC.64 UR12, c[0x0][0xc30] ;  /* 0x00030c00000c7ab9 */ /* 0x000fe20000000a00 */
[----:B------:R-:W-:Y:S02]  /*a000*/  SHF.R.S32.HI R155, RZ, 0x1f, R216 ;  /* 0x0000001fff9b7819 */ /* 0x000fe400000114d8 */
[----:B------:R-:W-:Y:S01]  /*a010*/  IMAD.MOV.U32 R3, RZ, RZ, R18 ;  /* 0x000000ffff037224 */ /* 0x000fe200078e0012 */
[----:B------:R-:W-:Y:S01]  /*a020*/  @P4 SHF.R.U32.HI R3, RZ, UR6, R0 ;  /* 0x00000006ff034c19 */ /* 0x000fe20008011600 */
[----:B------:R-:W-:Y:S01]  /*a030*/  IMAD.IADD R5, R5, 0x1, R7 ;  /* 0x0000000105057824 */ /* 0x000fe200078e0207 */
[----:B------:R-:W-:Y:S01]  /*a040*/  ULDC.64 UR6, c[0x0][0xc48] ;  /* 0x0003120000067ab9 */ /* 0x000fe20000000a00 */
[----:B------:R-:W-:Y:S01]  /*a050*/  VIADD R170, R23, 0x30 ;  /* 0x0000003017aa7836 */ /* 0x000fe20000000000 */
[--C-:B------:R-:W-:Y:S01]  /*a060*/  SHF.R.S32.HI R0, RZ, 0x1f, R3.reuse ;  /* 0x0000001fff007819 */ /* 0x100fe20000011403 */
[----:B------:R-:W-:Y:S01]  /*a070*/  IMAD.MOV R7, RZ, RZ, -R3 ;  /* 0x000000ffff077224 */ /* 0x000fe200078e0a03 */
[----:B------:R-:W-:Y:S01]  /*a080*/  SHF.R.S32.HI R156, RZ, 0x1f, R217 ;  /* 0x0000001fff9c7819 */ /* 0x000fe200000114d9 */
[----:B------:R-:W-:Y:S01]  /*a090*/  IMAD.WIDE.U32 R4, R162, UR6, R4 ;  /* 0x00000006a2047c25 */ /* 0x000fe2000f8e0004 */
[----:B------:R-:W-:-:S02]  /*a0a0*/  SHF.R.S32.HI R157, RZ, 0x1f, R218 ;  /* 0x0000001fff9d7819 */ /* 0x000fc400000114da */
[----:B------:R-:W-:Y:S01]  /*a0b0*/  SHF.R.S32.HI R158, RZ, 0x1f, R219 ;  /* 0x0000001fff9e7819 */ /* 0x000fe200000114db */
[----:B------:R-:W-:Y:S01]  /*a0c0*/  IMAD R7, R7, UR11, R18 ;  /* 0x0000000b07077c24 */ /* 0x000fe2000f8e0212 */
[----:B------:R-:W-:Y:S01]  /*a0d0*/  SHF.R.S32.HI R18, RZ, 0x1f, R204 ;  /* 0x0000001fff127819 */ /* 0x000fe200000114cc */
[----:B------:R-:W-:Y:S01]  /*a0e0*/  IMAD R0, R0, UR12, RZ ;  /* 0x0000000c00007c24 */ /* 0x000fe2000f8e02ff */
[----:B------:R-:W-:Y:S01]  /*a0f0*/  SHF.R.S32.HI R159, RZ, 0x1f, R220 ;  /* 0x0000001fff9f7819 */ /* 0x000fe200000114dc */
[----:B------:R-:W-:Y:S01]  /*a100*/  IMAD R5, R162, UR7, R5 ;  /* 0x00000007a2057c24 */ /* 0x000fe2000f8e0205 */
[----:B------:R-:W-:Y:S01]  /*a110*/  ULDC.64 UR6, c[0x0][0xc28] ;  /* 0x00030a0000067ab9 */ /* 0x000fe20000000a00 */
[C---:B------:R-:W-:Y:S01]  /*a120*/  IMAD R9, R3.reuse, UR13, R0 ;  /* 0x0000000d03097c24 */ /* 0x040fe2000f8e0200 */
[----:B------:R-:W-:Y:S01]  /*a130*/  SHF.R.S32.HI R0, RZ, 0x1f, R7 ;  /* 0x0000001fff007819 */ /* 0x000fe20000011407 */
[----:B------:R-:W-:Y:S01]  /*a140*/  IMAD.WIDE.U32 R4, R3, UR12, R4 ;  /* 0x0000000c03047c25 */ /* 0x000fe2000f8e0004 */
[----:B------:R-:W-:-:S02]  /*a150*/  SHF.R.S32.HI R160, RZ, 0x1f, R221 ;  /* 0x0000001fffa07819 */ /* 0x000fc400000114dd */
[----:B------:R-:W-:Y:S01]  /*a160*/  SHF.R.S32.HI R161, RZ, 0x1f, R222 ;  /* 0x0000001fffa17819 */ /* 0x000fe200000114de */
[----:B------:R-:W-:Y:S01]  /*a170*/  IMAD R0, R0, UR6, RZ ;  /* 0x0000000600007c24 */ /* 0x000fe2000f8e02ff */
[----:B------:R-:W-:Y:S01]  /*a180*/  SHF.R.S32.HI R162, RZ, 0x1f, R223 ;  /* 0x0000001fffa27819 */ /* 0x000fe200000114df */
[----:B------:R-:W-:Y:S01]  /*a190*/  IMAD.IADD R5, R5, 0x1, R9 ;  /* 0x0000000105057824 */ /* 0x000fe200078e0209 */
[----:B------:R-:W-:Y:S01]  /*a1a0*/  SHF.R.S32.HI R163, RZ, 0x1f, R224 ;  /* 0x0000001fffa37819 */ /* 0x000fe200000114e0 */
[C---:B------:R-:W-:Y:S01]  /*a1b0*/  IMAD R3, R7.reuse, UR7, R0 ;  /* 0x0000000707037c24 */ /* 0x040fe2000f8e0200 */
[----:B------:R-:W-:Y:S01]  /*a1c0*/  SHF.R.S32.HI R164, RZ, 0x1f, R225 ;  /* 0x0000001fffa47819 */ /* 0x000fe200000114e1 */
[----:B------:R-:W-:Y:S01]  /*a1d0*/  IMAD.WIDE.U32 R4, R7, UR6, R4 ;  /* 0x0000000607047c25 */ /* 0x000fe2000f8e0004 */
[----:B------:R-:W-:Y:S01]  /*a1e0*/  ULDC.64 UR6, c[0x0][0xc00] ;  /* 0x0003000000067ab9 */ /* 0x000fe20000000a00 */
[----:B------:R-:W-:Y:S02]  /*a1f0*/  SHF.R.S32.HI R165, RZ, 0x1f, R226 ;  /* 0x0000001fffa57819 */ /* 0x000fe400000114e2 */
[----:B------:R-:W-:Y:S01]  /*a200*/  IMAD.IADD R7, R5, 0x1, R3 ;  /* 0x0000000105077824 */ /* 0x000fe200078e0203 */
[C---:B------:R-:W-:Y:S01]  /*a210*/  LEA R0, P1, R4.reuse, UR6, 0x2 ;  /* 0x0000000604007c11 */ /* 0x040fe2000f8210ff */
[C---:B------:R-:W-:Y:S01]  /*a220*/  VIADD R171, R23.reuse, 0x28 ;  /* 0x0000002817ab7836 */ /* 0x040fe20000000000 */
[----:B------:R-:W-:Y:S01]  /*a230*/  SHF.R.S32.HI R166, RZ, 0x1f, R227 ;  /* 0x0000001fffa67819 */ /* 0x000fe200000114e3 */
[C---:B------:R-:W-:Y:S01]  /*a240*/  VIADD R173, R23.reuse, 0x20 ;  /* 0x0000002017ad7836 */ /* 0x040fe20000000000 */
[----:B------:R-:W-:Y:S01]  /*a250*/  LEA.HI.X R7, R4, UR7, R7, 0x2, P1 ;  /* 0x0000000704077c11 */ /* 0x000fe200088f1407 */
[C---:B------:R-:W-:Y:S01]  /*a260*/  VIADD R175, R23.reuse, 0x18 ;  /* 0x0000001817af7836 */ /* 0x040fe20000000000 */
[----:B------:R0:W1:Y:S01]  /*a270*/  SHFL.IDX PT, R2, R0, RZ, 0x1c1f ;  /* 0x001c1fff00027589 */ /* 0x00006200000e0000 */
[C---:B------:R-:W-:Y:S01]  /*a280*/  VIADD R177, R23.reuse, 0x10 ;  /* 0x0000001017b17836 */ /* 0x040fe20000000000 */
[----:B------:R-:W-:Y:S01]  /*a290*/  SHF.R.S32.HI R167, RZ, 0x1f, R228 ;  /* 0x0000001fffa77819 */ /* 0x000fe200000114e4 */
[C---:B------:R-:W-:Y:S01]  /*a2a0*/  VIADD R179, R23.reuse, 0x8 ;  /* 0x0000000817b37836 */ /* 0x040fe20000000000 */
[----:B------:R0:W2:Y:S01]  /*a2b0*/  SHFL.IDX PT, R3, R7, RZ, 0x1c1f ;  /* 0x001c1fff07037589 */ /* 0x0000a200000e0000 */
        /* <DEDUP_REMOVED lines=12> */
[----:B------:R-:W-:Y:S01]  /*a380*/  SHF.R.S32.HI R179, RZ, 0x1f, R179 ;  /* 0x0000001fffb37819 */ /* 0x000fe200000114b3 */
[----:B0-----:R-:W-:Y:S06]  /*a390*/  @P2 BRA `(.L_x_1176) ;  /* 0x0000000800242947 */ /* 0x001fec0003800000 */
[----:B------:R-:W-:Y:S01]  /*a3a0*/  ULDC UR6, c[0x0][0xbc8] ;  /* 0x0002f20000067ab9 */ /* 0x000fe20000000800 */
[C---:B------:R-:W-:Y:S01]  /*a3b0*/  VIADD R17, R23.reuse, 0xe0 ;  /* 0x000000e017117836 */ /* 0x040fe20000000000 */
[----:B------:R-:W-:Y:S01]  /*a3c0*/  ISETP.GE.AND P2, PT, R178, UR6, PT ;  /* 0x00000006b2007c0c */ /* 0x000fe2000bf46270 */
[C---:B------:R-:W-:Y:S01]  /*a3d0*/  VIADD R21, R23.reuse, 0xf0 ;  /* 0x000000f017157836 */ /* 0x040fe20000000000 */
[C---:B------:R-:W-:Y:S01]  /*a3e0*/  ISETP.GE.AND P3, PT, R23.reuse, UR6, PT ;  /* 0x0000000617007c0c */ /* 0x040fe2000bf66270 */
[----:B------:R-:W-:Y:S01]  /*a3f0*/  VIADD R19, R23, 0xf8 ;  /* 0x000000f817137836 */ /* 0x000fe20000000000 */
[----:B------:R-:W-:Y:S02]  /*a400*/  ISETP.GE.AND P1, PT, R176, UR6, PT ;  /* 0x00000006b0007c0c */ /* 0x000fe4000bf26270 */
[----:B------:R-:W-:-:S07]  /*a410*/  ISETP.GE.AND P4, PT, R174, UR6, PT ;  /* 0x00000006ae007c0c */ /* 0x000fce000bf86270 */
[C---:B-1----:R-:W-:Y:S02]  /*a420*/  @!P2 LEA R8, P5, R178.reuse, R2, 0x2 ;  /* 0x00000002b208a211 */ /* 0x042fe400078a10ff */
[----:B--2---:R-:W-:Y:S02]  /*a430*/  @!P3 IMAD.WIDE R4, R23, 0x4, R2 ;  /* 0x000000041704b825 */ /* 0x004fe400078e0202 */
[----:B------:R-:W-:-:S03]  /*a440*/  @!P2 LEA.HI.X R9, R178, R3, R179, 0x2, P5 ;  /* 0x00000003b209a211 */ /* 0x000fc600028f14b3 */
[----:B------:R0:W-:Y:S01]  /*a450*/  @!P3 ST.E.64 desc[UR36][R4.64], R24 ;  /* 0x000000180400b985 */ /* 0x0001e2000c101b24 */
[----:B------:R-:W-:-:S03]  /*a460*/  ISETP.GE.AND P3, PT, R172, UR6, PT ;  /* 0x00000006ac007c0c */ /* 0x000fc6000bf66270 */
[----:B------:R1:W-:Y:S01]  /*a470*/  @!P2 ST.E.64 desc[UR36][R8.64], R28 ;  /* 0x0000001c0800a985 */ /* 0x0003e2000c101b24 */
[----:B------:R-:W-:Y:S02]  /*a480*/  ISETP.GE.AND P2, PT, R16, UR6, PT ;  /* 0x0000000610007c0c */ /* 0x000fe4000bf46270 */
[----:B0-----:R-:W-:Y:S01]  /*a490*/  @!P1 LEA R4, P6, R176, R2, 0x2 ;  /* 0x00000002b0049211 */ /* 0x001fe200078c10ff */
[----:B------:R-:W-:-:S03]  /*a4a0*/  VIADD R25, R23, 0xe8 ;  /* 0x000000e817197836 */ /* 0x000fc60000000000 */
[----:B------:R-:W-:Y:S02]  /*a4b0*/  @!P1 LEA.HI.X R5, R176, R3, R177, 0x2, P6 ;  /* 0x00000003b0059211 */ /* 0x000fe400030f14b1 */
[----:B-1----:R-:W-:-:S03]  /*a4c0*/  @!P4 LEA R8, P5, R174, R2, 0x2 ;  /* 0x00000002ae08c211 */ /* 0x002fc600078a10ff */
[----:B------:R0:W-:Y:S01]  /*a4d0*/  @!P1 ST.E.64 desc[UR36][R4.64], R32 ;  /* 0x0000002004009985 */ /* 0x0001e2000c101b24 */
[----:B------:R-:W-:Y:S02]  /*a4e0*/  @!P4 LEA.HI.X R9, R174, R3, R175, 0x2, P5 ;  /* 0x00000003ae09c211 */ /* 0x000fe400028f14af */
[----:B------:R-:W-:-:S03]  /*a4f0*/  ISETP.GE.AND P1, PT, R169, UR6, PT ;  /* 0x00000006a9007c0c */ /* 0x000fc6000bf26270 */
[----:B------:R1:W-:Y:S01]  /*a500*/  @!P4 ST.E.64 desc[UR36][R8.64], R36 ;  /* 0x000000240800c985 */ /* 0x0003e2000c101b24 */
[----:B------:R-:W-:Y:S02]  /*a510*/  ISETP.GE.AND P4, PT, R229, UR6, PT ;  /* 0x00000006e5007c0c */ /* 0x000fe4000bf86270 */
[----:B0-----:R-:W-:-:S04]  /*a520*/  @!P3 LEA R4, P6, R172, R2, 0x2 ;  /* 0x00000002ac04b211 */ /* 0x001fc800078c10ff */
        /* <DEDUP_REMOVED lines=51> */
[-C--:B------:R-:W-:Y:S02]  /*a860*/  @!P2 LEA.HI.X R9, R219, R3.reuse, R158, 0x2, P5 ;  /* 0x00000003db09a211 */ /* 0x080fe400028f149e */
[----:B------:R-:W-:Y:S02]  /*a870*/  ISETP.GE.AND P3, PT, R216, UR6, PT ;  /* 0x00000006d8007c0c */ /* 0x000fe4000bf66270 */
[-C--:B------:R-:W-:Y:S01]  /*a880*/  @!P4 LEA R10, P5, R217, R2.reuse, 0x2 ;  /* 0x00000002d90ac211 */ /* 0x080fe200078a10ff */
[----:B------:R1:W-:Y:S01]  /*a890*/  @!P2 ST.E.64 desc[UR36][R8.64], R92 ;  /* 0x0000005c0800a985 */ /* 0x0003e2000c101b24 */
[----:B------:R-:W-:Y:S02]  /*a8a0*/  ISETP.GE.AND P2, PT, R213, UR6, PT ;  /* 0x00000006d5007c0c */ /* 0x000fe4000bf46270 */
[----:B------:R-:W-:Y:S02]  /*a8b0*/  @!P4 LEA.HI.X R11, R217, R3, R156, 0x2, P5 ;  /* 0x00000003d90bc211 */ /* 0x000fe400028f149c */
[----:B0-----:R-:W-:-:S04]  /*a8c0*/  @!P1 LEA R4, P6, R218, R2, 0x2 ;  /* 0x00000002da049211 */ /* 0x001fc800078c10ff */
        /* <DEDUP_REMOVED lines=13> */
[----:B-1----:R-:W-:-:S03]  /*a9a0*/  @!P1 LEA R8, P6, R212, R2, 0x2 ;  /* 0x00000002d4089211 */ /* 0x002fc600078c10ff */
[CC--:B0-----:R-:W-:Y:S02]  /*a9b0*/  @!P4 LEA R4, P5, R207.reuse, R2.reuse, 0x2 ;  /* 0x00000002cf04c211 */ /* 0x0c1fe400078a10ff */
[-C--:B------:R-:W-:Y:S02]  /*a9c0*/  @!P1 LEA.HI.X R9, R212, R3.reuse, R153, 0x2, P6 ;  /* 0x00000003d4099211 */ /* 0x080fe400030f1499 */
[-C--:B------:R-:W-:Y:S02]  /*a9d0*/  @!P4 LEA.HI.X R5, R207, R3.reuse, R152, 0x2, P5 ;  /* 0x00000003cf05c211 */ /* 0x080fe400028f1498 */
[-C--:B--2---:R-:W-:Y:S01]  /*a9e0*/  @!P3 LEA R10, P6, R206, R2.reuse, 0x2 ;  /* 0x00000002ce0ab211 */ /* 0x084fe200078c10ff */
[----:B------:R0:W-:Y:S01]  /*a9f0*/  @!P1 ST.E.64 desc[UR36][R8.64], R112 ;  /* 0x0000007008009985 */ /* 0x0001e2000c101b24 */
[----:B------:R-:W-:Y:S02]  /*aa00*/  ISETP.GE.AND P1, PT, R204, UR6, PT ;  /* 0x00000006cc007c0c */ /* 0x000fe4000bf26270 */
[----:B------:R-:W-:Y:S01]  /*aa10*/  @!P3 LEA.HI.X R11, R206, R3, R22, 0x2, P6 ;  /* 0x00000003ce0bb211 */ /* 0x000fe200030f1416 */
[----:B------:R1:W-:Y:S01]  /*aa20*/  @!P4 ST.E.64 desc[UR36][R4.64], R116 ;  /* 0x000000740400c985 */ /* 0x0003e2000c101b24 */
[----:B---3--:R-:W-:-:S03]  /*aa30*/  @!P2 LEA R12, P4, R205, R2, 0x2 ;  /* 0x00000002cd0ca211 */ /* 0x008fc600078810ff */
[----:B------:R2:W-:Y:S01]  /*aa40*/  @!P3 ST.E.64 desc[UR36][R10.64], R120 ;  /* 0x000000780a00b985 */ /* 0x0005e2000c101b24 */
[-C--:B------:R-:W-:Y:S02]  /*aa50*/  @!P2 LEA.HI.X R13, R205, R3.reuse, R20, 0x2, P4 ;  /* 0x00000003cd0da211 */ /* 0x080fe400020f1414 */
[----:B------:R-:W-:Y:S02]  /*aa60*/  ISETP.GE.AND P4, PT, R203, UR6, PT ;  /* 0x00000006cb007c0c */ /* 0x000fe4000bf86270 */
[----:B------:R-:W-:Y:S01]  /*aa70*/  ISETP.GE.AND P3, PT, R17, UR6, PT ;  /* 0x0000000611007c0c */ /* 0x000fe2000bf66270 */
[----:B------:R3:W-:Y:S01]  /*aa80*/  @!P2 ST.E.64 desc[UR36][R12.64], R124 ;  /* 0x0000007c0c00a985 */ /* 0x0007e2000c101b24 */
[C---:B----4-:R-:W-:Y:S02]  /*aa90*/  @!P1 LEA R14, P5, R204.reuse, R2, 0x2 ;  /* 0x00000002cc0e9211 */ /* 0x050fe400078a10ff */
[----:B------:R-:W-:Y:S02]  /*aaa0*/  ISETP.GE.AND P2, PT, R25, UR6, PT ;  /* 0x0000000619007c0c */ /* 0x000fe4000bf46270 */
[----:B------:R-:W-:-:S02]  /*aab0*/  @!P1 LEA.HI.X R15, R204, R3, R18, 0x2, P5 ;  /* 0x00000003cc0f9211 */ /* 0x000fc400028f1412 */
[----:B0-----:R-:W-:Y:S02]  /*aac0*/  SHF.R.S32.HI R9, RZ, 0x1f, R203 ;  /* 0x0000001fff097819 */ /* 0x001fe400000114cb */
[----:B-1----:R-:W-:Y:S01]  /*aad0*/  SHF.R.S32.HI R5, RZ, 0x1f, R17 ;  /* 0x0000001fff057819 */ /* 0x002fe20000011411 */
[----:B------:R0:W-:Y:S01]  /*aae0*/  @!P1 ST.E.64 desc[UR36][R14.64], R128 ;  /* 0x000000800e009985 */ /* 0x0001e2000c101b24 */
[----:B------:R-:W-:Y:S02]  /*aaf0*/  ISETP.GE.AND P1, PT, R21, UR6, PT ;  /* 0x0000000615007c0c */ /* 0x000fe4000bf26270 */
[-C--:B------:R-:W-:Y:S02]  /*ab00*/  @!P4 LEA R8, P5, R203, R2.reuse, 0x2 ;  /* 0x00000002cb08c211 */ /* 0x080fe400078a10ff */
[----:B------:R-:W-:Y:S02]  /*ab10*/  @!P3 LEA R4, P6, R17, R2, 0x2 ;  /* 0x000000021104b211 */ /* 0x000fe400078c10ff */
[----:B------:R-:W-:-:S02]  /*ab20*/  @!P4 LEA.HI.X R9, R203, R3, R9, 0x2, P5 ;  /* 0x00000003cb09c211 */ /* 0x000fc400028f1409 */
[----:B------:R-:W-:Y:S02]  /*ab30*/  ISETP.GE.AND P5, PT, R19, UR6, PT ;  /* 0x0000000613007c0c */ /* 0x000fe4000bfa6270 */
[-C--:B------:R-:W-:Y:S01]  /*ab40*/  @!P3 LEA.HI.X R5, R17, R3.reuse, R5, 0x2, P6 ;  /* 0x000000031105b211 */ /* 0x080fe200030f1405 */
[----:B------:R4:W-:Y:S01]  /*ab50*/  @!P4 ST.E.64 desc[UR36][R8.64], R132 ;  /* 0x000000840800c985 */ /* 0x0009e2000c101b24 */
[----:B--2---:R-:W-:Y:S02]  /*ab60*/  SHF.R.S32.HI R11, RZ, 0x1f, R25 ;  /* 0x0000001fff0b7819 */ /* 0x004fe40000011419 */
[C---:B------:R-:W-:Y:S01]  /*ab70*/  @!P2 LEA R10, P6, R25.reuse, R2, 0x2 ;  /* 0x00000002190aa211 */ /* 0x040fe200078c10ff */
[----:B------:R4:W-:Y:S01]  /*ab80*/  @!P3 ST.E.64 desc[UR36][R4.64], R136 ;  /* 0x000000880400b985 */ /* 0x0009e2000c101b24 */
[----:B---3--:R-:W-:Y:S02]  /*ab90*/  SHF.R.S32.HI R13, RZ, 0x1f, R21 ;  /* 0x0000001fff0d7819 */ /* 0x008fe40000011415 */
[----:B------:R-:W-:-:S02]  /*aba0*/  @!P2 LEA.HI.X R11, R25, R3, R11, 0x2, P6 ;  /* 0x00000003190ba211 */ /* 0x000fc400030f140b */
[CC--:B------:R-:W-:Y:S02]  /*abb0*/  @!P1 LEA R12, P6, R21.reuse, R2.reuse, 0x2 ;  /* 0x00000002150c9211 */ /* 0x0c0fe400078c10ff */
[----:B0-----:R-:W-:Y:S01]  /*abc0*/  SHF.R.S32.HI R14, RZ, 0x1f, R19 ;  /* 0x0000001fff0e7819 */ /* 0x001fe20000011413 */
[----:B------:R4:W-:Y:S01]  /*abd0*/  @!P2 ST.E.64 desc[UR36][R10.64], R140 ;  /* 0x0000008c0a00a985 */ /* 0x0009e2000c101b24 */
[----:B------:R-:W-:Y:S02]  /*abe0*/  @!P1 LEA.HI.X R13, R21, R3, R13, 0x2, P6 ;  /* 0x00000003150d9211 */ /* 0x000fe400030f140d */
[----:B------:R-:W-:-:S03]  /*abf0*/  @!P5 LEA R2, P6, R19, R2, 0x2 ;  /* 0x000000021302d211 */ /* 0x000fc600078c10ff */
[----:B------:R4:W-:Y:S01]  /*ac00*/  @!P1 ST.E.64 desc[UR36][R12.64], R144 ;  /* 0x000000900c009985 */ /* 0x0009e2000c101b24 */
[----:B------:R-:W-:-:S05]  /*ac10*/  @!P5 LEA.HI.X R3, R19, R3, R14, 0x2, P6 ;  /* 0x000000031303d211 */ /* 0x000fca00030f140e */
[----:B------:R4:W-:Y:S04]  /*ac20*/  @!P5 ST.E.64 desc[UR36][R2.64], R148 ;  /* 0x000000940200d985 */ /* 0x0009e8000c101b24 */
.L_x_1176:
[----:B------:R-:W-:Y:S05]  /*ac30*/  BSYNC B1 ;  /* 0x0000000000017941 */ /* 0x000fea0003800000 */
.L_x_1175:
[----:B--2-4-:R0:W2:Y:S04]  /*ac40*/  SHFL.IDX PT, R3, R7, 0x1, 0x1c1f ;  /* 0x003c1f0007037f89 */ /* 0x0140a800000e0000 */
[----:B-1----:R0:W1:Y:S01]  /*ac50*/  SHFL.IDX PT, R2, R0, 0x1, 0x1c1f ;  /* 0x003c1f0000027f89 */ /* 0x00206200000e0000 */
[----:B------:R-:W-:Y:S05]  /*ac60*/  @P0 BRA `(.L_x_1174) ;  /* 0x0000001400e80947 */ /* 0x000fea0003800000 */
[----:B------:R-:W-:Y:S01]  /*ac70*/  ULDC UR6, c[0x0][0xbc8] ;  /* 0x0002f20000067ab9 */ /* 0x000fe20000000800 */
[C---:B------:R-:W-:Y:S01]  /*ac80*/  VIADD R19, R23.reuse, 0xe0 ;  /* 0x000000e017137836 */ /* 0x040fe20000000000 */
[----:B------:R-:W-:Y:S01]  /*ac90*/  ISETP.GE.AND P5, PT, R178, UR6, PT ;  /* 0x00000006b2007c0c */ /* 0x000fe2000bfa6270 */
[C---:B0-----:R-:W-:Y:S01]  /*aca0*/  VIADD R7, R23.reuse, 0xe8 ;  /* 0x000000e817077836 */ /* 0x041fe20000000000 */
[----:B------:R-:W-:Y:S02]  /*acb0*/  ISETP.GE.AND P4, PT, R23, UR6, PT ;  /* 0x0000000617007c0c */ /* 0x000fe4000bf86270 */
[----:B------:R-:W-:Y:S02]  /*acc0*/  ISETP.GE.AND P2, PT, R176, UR6, PT ;  /* 0x00000006b0007c0c */ /* 0x000fe4000bf46270 */
[----:B------:R-:W-:Y:S02]  /*acd0*/  ISETP.GE.AND P1, PT, R174, UR6, PT ;  /* 0x00000006ae007c0c */ /* 0x000fe4000bf26270 */
[----:B------:R-:W-:-:S02]  /*ace0*/  ISETP.GE.AND P0, PT, R172, UR6, PT ;  /* 0x00000006ac007c0c */ /* 0x000fc4000bf06270 */
[----:B------:R-:W-:-:S03]  /*acf0*/  SHF.R.S32.HI R0, RZ, 0x1f, R203 ;  /* 0x0000001fff007819 */ /* 0x000fc600000114cb */
[CC--:B-1----:R-:W-:Y:S02]  /*ad00*/  @!P5 LEA R8, P3, R178.reuse, R2.reuse, 0x2 ;  /* 0x00000002b208d211 */ /* 0x0c2fe400078610ff */
[----:B--2---:R-:W-:Y:S02]  /*ad10*/  @!P4 IMAD.WIDE R4, R23, 0x4, R2 ;  /* 0x000000041704c825 */ /* 0x004fe400078e0202 */
[-C--:B------:R-:W-:Y:S02]  /*ad20*/  @!P5 LEA.HI.X R9, R178, R3.reuse, R179, 0x2, P3 ;  /* 0x00000003b209d211 */ /* 0x080fe400018f14b3 */
[-C--:B------:R-:W-:Y:S01]  /*ad30*/  @!P2 LEA R10, P6, R176, R2.reuse, 0x2 ;  /* 0x00000002b00aa211 */ /* 0x080fe200078c10ff */
[----:B------:R0:W-:Y:S01]  /*ad40*/  @!P4 ST.E.64 desc[UR36][R4.64], R26 ;  /* 0x0000001a0400c985 */ /* 0x0001e2000c101b24 */
[----:B------:R-:W-:Y:S02]  /*ad50*/  ISETP.GE.AND P3, PT, R16, UR6, PT ;  /* 0x0000000610007c0c */ /* 0x000fe4000bf66270 */
[----:B------:R-:W-:Y:S01]  /*ad60*/  @!P2 LEA.HI.X R11, R176, R3, R177, 0x2, P6 ;  /* 0x00000003b00ba211 */ /* 0x000fe200030f14b1 */
[----:B------:R1:W-:Y:S01]  /*ad70*/  @!P5 ST.E.64 desc[UR36][R8.64], R30 ;  /* 0x0000001e0800d985 */ /* 0x0003e2000c101b24 */
[----:B------:R-:W-:-:S02]  /*ad80*/  @!P1 LEA R12, P5, R174, R2, 0x2 ;  /* 0x00000002ae0c9211 */ /* 0x000fc400078a10ff */
[----:B------:R-:W-:Y:S01]  /*ad90*/  ISETP.GE.AND P4, PT, R169, UR6, PT ;  /* 0x00000006a9007c0c */ /* 0x000fe2000bf86270 */
[----:B------:R2:W-:Y:S01]  /*ada0*/  @!P2 ST.E.64 desc[UR36][R10.64], R34 ;  /* 0x000000220a00a985 */ /* 0x0005e2000c101b24 */
[-C--:B------:R-:W-:Y:S02]  /*adb0*/  @!P0 LEA R14, P6, R172, R2.reuse, 0x2 ;  /* 0x00000002ac0e8211 */ /* 0x080fe400078c10ff */
        /* <DEDUP_REMOVED lines=8> */
[-C--:B-1----:R-:W-:Y:S02]  /*ae40*/  @!P4 LEA R8, P2, R169, R2.reuse, 0x2 ;  /* 0x00000002a908c211 */ /* 0x082fe400078410ff */
        /* <DEDUP_REMOVED lines=38> */
[----:B------:R-:W-:Y:S02]  /*b0b0*/  @!P0 LEA.HI.X R11, R222, R3, R161, 0x2, P6 ;  /* 0x00000003de0b8211 */ /* 0x000fe400030f14a1 */
[----:B-1----:R-:W-:-:S03]  /*b0c0*/  @!P2 LEA R14, P6, R220, R2, 0x2 ;  /* 0x00000002dc0ea211 */ /* 0x002fc600078c10ff */
[----:B------:R1:W-:Y:S01]  /*b0d0*/  @!P0 ST.E.64 desc[UR36][R10.64], R82 ;  /* 0x000000520a008985 */ /* 0x0003e2000c101b24 */
[-C--:B------:R-:W-:Y:S02]  /*b0e0*/  @!P2 LEA.HI.X R15, R220, R3.reuse, R159, 0x2, P6 ;  /* 0x00000003dc0fa211 */ /* 0x080fe400030f149f */
[-C--:B--2---:R-:W-:Y:S01]  /*b0f0*/  @!P4 LEA R8, P0, R218, R2.reuse, 0x2 ;  /* 0x00000002da08c211 */ /* 0x084fe200078010ff */
[----:B------:R2:W-:Y:S01]  /*b100*/  @!P1 ST.E.64 desc[UR36][R12.64], R86 ;  /* 0x000000560c009985 */ /* 0x0005e2000c101b24 */
[-C--:B------:R-:W-:Y:S02]  /*b110*/  @!P5 LEA R4, P1, R219, R2.reuse, 0x2 ;  /* 0x00000002db04d211 */ /* 0x080fe400078210ff */
[----:B0-----:R-:W-:Y:S01]  /*b120*/  @!P3 LEA R16, P6, R217, R2, 0x2 ;  /* 0x00000002d910b211 */ /* 0x001fe200078c10ff */
[----:B------:R0:W-:Y:S01]  /*b130*/  @!P2 ST.E.64 desc[UR36][R14.64], R90 ;  /* 0x0000005a0e00a985 */ /* 0x0001e2000c101b24 */
[----:B------:R-:W-:Y:S02]  /*b140*/  ISETP.GE.AND P2, PT, R216, UR6, PT ;  /* 0x00000006d8007c0c */ /* 0x000fe4000bf46270 */
[----:B------:R-:W-:-:S02]  /*b150*/  @!P5 LEA.HI.X R5, R219, R3, R158, 0x2, P1 ;  /* 0x00000003db05d211 */ /* 0x000fc400008f149e */
[----:B------:R-:W-:Y:S02]  /*b160*/  ISETP.GE.AND P1, PT, R213, UR6, PT ;  /* 0x00000006d5007c0c */ /* 0x000fe4000bf26270 */
[-C--:B------:R-:W-:Y:S01]  /*b170*/  @!P4 LEA.HI.X R9, R218, R3.reuse, R157, 0x2, P0 ;  /* 0x00000003da09c211 */ /* 0x080fe200000f149d */
[----:B------:R-:W-:Y:S01]  /*b180*/  @!P5 ST.E.64 desc[UR36][R4.64], R94 ;  /* 0x0000005e0400d985 */ /* 0x000fe2000c101b24 */
[----:B------:R-:W-:Y:S02]  /*b190*/  @!P3 LEA.HI.X R17, R217, R3, R156, 0x2, P6 ;  /* 0x00000003d911b211 */ /* 0x000fe400030f149c */
[----:B------:R-:W-:Y:S01]  /*b1a0*/  ISETP.GE.AND P0, PT, R212, UR6, PT ;  /* 0x00000006d4007c0c */ /* 0x000fe2000bf06270 */
[----:B------:R3:W-:Y:S01]  /*b1b0*/  @!P4 ST.E.64 desc[UR36][R8.64], R98 ;  /* 0x000000620800c985 */ /* 0x0007e2000c101b24 */
[----:B------:R-:W-:Y:S02]  /*b1c0*/  ISETP.GE.AND P4, PT, R206, UR6, PT ;  /* 0x00000006ce007c0c */ /* 0x000fe4000bf86270 */
[----:B-1----:R-:W-:Y:S01]  /*b1d0*/  @!P2 LEA R10, P6, R216, R2, 0x2 ;  /* 0x00000002d80aa211 */ /* 0x002fe200078c10ff */
[----:B------:R1:W-:Y:S01]  /*b1e0*/  @!P3 ST.E.64 desc[UR36][R16.64], R102 ;  /* 0x000000661000b985 */ /* 0x0003e2000c101b24 */
[----:B------:R-:W-:-:S02]  /*b1f0*/  ISETP.GE.AND P3, PT, R207, UR6, PT ;  /* 0x00000006cf007c0c */ /* 0x000fc4000bf66270 */
[CC--:B--2---:R-:W-:Y:S02]  /*b200*/  @!P1 LEA R12, P5, R213.reuse, R2.reuse, 0x2 ;  /* 0x00000002d50c9211 */ /* 0x0c4fe400078a10ff */
[-C--:B------:R-:W-:Y:S02]  /*b210*/  @!P2 LEA.HI.X R11, R216, R3.reuse, R155, 0x2, P6 ;  /* 0x00000003d80ba211 */ /* 0x080fe400030f149b */
        /* <DEDUP_REMOVED lines=21> */
[----:B-1----:R-:W-:Y:S02]  /*b370*/  @!P0 LEA R14, P5, R203, R2, 0x2 ;  /* 0x00000002cb0e8211 */ /* 0x002fe400078a10ff */
[-C--:B------:R-:W-:Y:S01]  /*b380*/  @!P1 LEA.HI.X R13, R204, R3.reuse, R18, 0x2, P6 ;  /* 0x00000003cc0d9211 */ /* 0x080fe200030f1412 */
[----:B------:R0:W-:Y:S01]  /*b390*/  @!P2 ST.E.64 desc[UR36][R10.64], R126 ;  /* 0x0000007e0a00a985 */ /* 0x0001e2000c101b24 */
[----:B------:R-:W-:Y:S02]  /*b3a0*/  ISETP.GE.AND P6, PT, R17, UR6, PT ;  /* 0x0000000611007c0c */ /* 0x000fe4000bfc6270 */
[----:B------:R-:W-:Y:S01]  /*b3b0*/  @!P0 LEA.HI.X R15, R203, R3, R0, 0x2, P5 ;  /* 0x00000003cb0f8211 */ /* 0x000fe200028f1400 */
[----:B------:R0:W-:Y:S01]  /*b3c0*/  @!P1 ST.E.64 desc[UR36][R12.64], R130 ;  /* 0x000000820c009985 */ /* 0x0001e2000c101b24 */
[----:B---3--:R-:W-:-:S02]  /*b3d0*/  SHF.R.S32.HI R5, RZ, 0x1f, R19 ;  /* 0x0000001fff057819 */ /* 0x008fc40000011413 */
[CC--:B------:R-:W-:Y:S01]  /*b3e0*/  @!P4 LEA R4, P5, R19.reuse, R2.reuse, 0x2 ;  /* 0x000000021304c211 */ /* 0x0c0fe200078a10ff */
[----:B------:R0:W-:Y:S01]  /*b3f0*/  @!P0 ST.E.64 desc[UR36][R14.64], R134 ;  /* 0x000000860e008985 */ /* 0x0001e2000c101b24 */
[----:B------:R-:W-:Y:S02]  /*b400*/  SHF.R.S32.HI R0, RZ, 0x1f, R7 ;  /* 0x0000001fff007819 */ /* 0x000fe40000011407 */
[----:B------:R-:W-:Y:S02]  /*b410*/  @!P4 LEA.HI.X R5, R19, R3, R5, 0x2, P5 ;  /* 0x000000031305c211 */ /* 0x000fe400028f1405 */
[----:B----4-:R-:W-:-:S03]  /*b420*/  @!P3 LEA R8, P5, R7, R2, 0x2 ;  /* 0x000000020708b211 */ /* 0x010fc600078a10ff */
[----:B------:R0:W-:Y:S01]  /*b430*/  @!P4 ST.E.64 desc[UR36][R4.64], R138 ;  /* 0x0000008a0400c985 */ /* 0x0001e2000c101b24 */
[-C--:B------:R-:W-:Y:S01]  /*b440*/  @!P3 LEA.HI.X R9, R7, R3.reuse, R0, 0x2, P5 ;  /* 0x000000030709b211 */ /* 0x080fe200028f1400 */
[----:B------:R-:W-:Y:S01]  /*b450*/  VIADD R7, R23, 0xf8 ;  /* 0x000000f817077836 */ /* 0x000fe20000000000 */
[----:B------:R-:W-:Y:S02]  /*b460*/  SHF.R.S32.HI R0, RZ, 0x1f, R17 ;  /* 0x0000001fff007819 */ /* 0x000fe40000011411 */
[----:B------:R-:W-:Y:S01]  /*b470*/  @!P6 LEA R16, P5, R17, R2, 0x2 ;  /* 0x000000021110e211 */ /* 0x000fe200078a10ff */
[----:B------:R0:W-:Y:S01]  /*b480*/  @!P3 ST.E.64 desc[UR36][R8.64], R142 ;  /* 0x0000008e0800b985 */ /* 0x0001e2000c101b24 */
[----:B------:R-:W-:Y:S02]  /*b490*/  ISETP.GE.AND P0, PT, R7, UR6, PT ;  /* 0x0000000607007c0c */ /* 0x000fe4000bf06270 */
[----:B------:R-:W-:-:S05]  /*b4a0*/  @!P6 LEA.HI.X R17, R17, R3, R0, 0x2, P5 ;  /* 0x000000031111e211 */ /* 0x000fca00028f1400 */
[----:B------:R0:W-:Y:S06]  /*b4b0*/  @!P6 ST.E.64 desc[UR36][R16.64], R146 ;  /* 0x000000921000e985 */ /* 0x0001ec000c101b24 */
[----:B------:R-:W-:Y:S05]  /*b4c0*/  @P0 BRA `(.L_x_1174) ;  /* 0x0000000c00d00947 */ /* 0x000fea0003800000 */
[----:B------:R-:W-:Y:S02]  /*b4d0*/  LEA R2, P0, R7, R2, 0x2 ;  /* 0x0000000207027211 */ /* 0x000fe400078010ff */
[----:B------:R-:W-:-:S04]  /*b4e0*/  SHF.R.S32.HI R0, RZ, 0x1f, R7 ;  /* 0x0000001fff007819 */ /* 0x000fc80000011407 */
[----:B------:R-:W-:-:S05]  /*b4f0*/  LEA.HI.X R3, R7, R3, R0, 0x2, P0 ;  /* 0x0000000307037211 */ /* 0x000fca00000f1400 */
[----:B------:R1:W-:Y:S01]  /*b500*/  ST.E.64 desc[UR36][R2.64], R150 ;  /* 0x0000009602007985 */ /* 0x0003e2000c101b24 */
[----:B------:R-:W-:Y:S05]  /*b510*/  BRA `(.L_x_1174) ;  /* 0x0000000c00bc7947 */ /* 0x000fea0003800000 */
.L_x_1165:
[----:B------:R-:W1:Y:S01]  /*b520*/  LDC.64 R4, c[0x0][0xd00] ;  /* 0x00034000ff047b82 */ /* 0x000e620000000a00 */
[----:B------:R-:W-:Y:S01]  /*b530*/  ULDC.64 UR6, c[0x0][0xd08] ;  /* 0x0003420000067ab9 */ /* 0x000fe20000000a00 */
[----:B------:R-:W-:Y:S01]  /*b540*/  IMAD.MOV.U32 R7, RZ, RZ, RZ ;  /* 0x000000ffff077224 */ /* 0x000fe200078e00ff */
[----:B------:R-:W-:-:S04]  /*b550*/  ISETP.NE.U32.AND P0, PT, RZ, UR6, PT ;  /* 0x00000006ff007c0c */ /* 0x000fc8000bf05070 */
[----:B------:R-:W-:Y:S01]  /*b560*/  ISETP.NE.AND.EX P1, PT, RZ, UR7, PT, P0 ;  /* 0x00000007ff007c0c */ /* 0x000fe2000bf25300 */
[----:B------:R-:W2:Y:S01]  /*b570*/  LDC.64 R2, c[0x0][0xd00] ;  /* 0x00034000ff027b82 */ /* 0x000ea20000000a00 */
[----:B-1----:R-:W-:-:S04]  /*b580*/  ISETP.NE.U32.AND P0, PT, R4, RZ, PT ;  /* 0x000000ff0400720c */ /* 0x002fc80003f05070 */
[----:B------:R-:W-:-:S07]  /*b590*/  ISETP.NE.AND.EX P0, PT, R5, RZ, PT, P0 ;  /* 0x000000ff0500720c */ /* 0x000fce0003f05300 */
[----:B------:R-:W1:Y:S01]  /*b5a0*/  @P1 LDC.64 R4, c[0x0][0xd08] ;  /* 0x00034200ff041b82 */ /* 0x000e620000000a00 */
[----:B------:R-:W-:Y:S01]  /*b5b0*/  ULDC UR6, c[0x0][0xb88] ;  /* 0x0002e20000067ab9 */ /* 0x000fe20000000800 */
[----:B--2---:R-:W-:-:S04]  /*b5c0*/  IMAD.WIDE R8, R200, 0x4, R2 ;  /* 0x00000004c8087825 */ /* 0x004fc800078e0202 */
[----:B------:R-:W-:Y:S01]  /*b5d0*/  IMAD.U32 R0, RZ, RZ, UR6 ;  /* 0x00000006ff007e24 */ /* 0x000fe2000f8e00ff */
[----:B------:R2:W5:Y:S01]  /*b5e0*/  @P0 LDG.E R7, desc[UR36][R8.64] ;  /* 0x0000002408070981 */ /* 0x000562000c1e1900 */
[----:B-1----:R-:W-:-:S05]  /*b5f0*/  @P1 IMAD.WIDE R2, R200, 0x4, R4 ;  /* 0x00000004c8021825 */ /* 0x002fca00078e0204 */
[----:B------:R2:W5:Y:S01]  /*b600*/  @P1 LDG.E R0, desc[UR36][R2.64] ;  /* 0x0000002402001981 */ /* 0x000562000c1e1900 */
[----:B------:R-:W-:Y:S01]  /*b610*/  ISETP.NE.AND P2, PT, R202, RZ, PT ;  /* 0x000000ffca00720c */ /* 0x000fe20003f45270 */
[----:B------:R-:W1:-:S12]  /*b620*/  S2R R4, SR_TID.X ;  /* 0x0000000000047919 */ /* 0x000e580000002100 */
[----:B------:R-:W3:Y:S01]  /*b630*/  @!P2 LDC R202, c[0x0][0xbd4] ;  /* 0x0002f500ffcaab82 */ /* 0x000ee20000000800 */
[----:B-1----:R-:W-:Y:S01]  /*b640*/  VIADD R26, R4, 0xffffff80 ;  /* 0xffffff80041a7836 */ /* 0x002fe20000000000 */
[----:B---3--:R-:W-:-:S04]  /*b650*/  ISETP.GT.AND P2, PT, R202, 0x1, PT ;  /* 0x00000001ca00780c */ /* 0x008fc80003f44270 */
[----:B------:R-:W-:Y:S01]  /*b660*/  ISETP.GT.AND P3, PT, R26, 0x7f, PT ;  /* 0x0000007f1a00780c */ /* 0x000fe20003f64270 */
[----:B--2---:R-:W-:-:S12]  /*b670*/  @P1 BRA `(.L_x_1177) ;  /* 0x0000000000101947 */ /* 0x004fd80003800000 */
[----:B------:R-:W-:Y:S05]  /*b680*/  @!P0 BRA `(.L_x_1177) ;  /* 0x00000000000c8947 */ /* 0x000fea0003800000 */
[----:B------:R-:W2:Y:S04]  /*b690*/  LDG.E R3, desc[UR36][R8.64] ;  /* 0x0000002408037981 */ /* 0x000ea8000c1e1900 */
[----:B-----5:R-:W2:Y:S02]  /*b6a0*/  LDG.E R0, desc[UR36][R8.64+0x4] ;  /* 0x0000042408007981 */ /* 0x020ea4000c1e1900 */
[----:B--2---:R-:W-:-:S07]  /*b6b0*/  IMAD.IADD R0, R0, 0x1, -R3 ;  /* 0x0000000100007824 */ /* 0x004fce00078e0a03 */
.L_x_1177:
[----:B------:R-:W2:Y:S01]  /*b6c0*/  LDL.LU R2, [R1+0x14] ;  /* 0x0000140001027983 */ /* 0x000ea20000300800 */
[----:B------:R-:W-:Y:S01]  /*b6d0*/  BSSY B1, `(.L_x_1178) ;  /* 0x000003b000017945 */ /* 0x000fe20003800000 */
[----:B------:R-:W-:Y:S02]  /*b6e0*/  SEL R21, R200, RZ, !P0 ;  /* 0x000000ffc8157207 */ /* 0x000fe40004000000 */
[----:B-----5:R-:W-:Y:S02]  /*b6f0*/  SHF.R.S32.HI R18, RZ, 0x1f, R7 ;  /* 0x0000001fff127819 */ /* 0x020fe40000011407 */
[----:B--2---:R-:W-:Y:S01]  /*b700*/  SEL R20, R2, RZ, !P0 ;  /* 0x000000ff02147207 */ /* 0x004fe20004000000 */
[----:B------:R-:W-:Y:S06]  /*b710*/  @P3 BRA `(.L_x_1179) ;  /* 0x0000000000d83947 */ /* 0x000fec0003800000 */
[----:B------:R-:W2:Y:S01]  /*b720*/  LDL R2, [R1+0x18] ;  /* 0x0000180001027983 */ /* 0x000ea20000100800 */
[----:B------:R-:W1:Y:S01]  /*b730*/  LDC R27, c[0x0][0xce8] ;  /* 0x00033a00ff1b7b82 */ /* 0x000e620000000800 */
[----:B--2---:R-:W-:Y:S02]  /*b740*/  R2UR UR6, R2 ;  /* 0x00000000020672ca */ /* 0x004fe400000e0000 */
[----:B------:R-:W2:Y:S11]  /*b750*/  S2R R2, SR_TID.X ;  /* 0x0000000000027919 */ /* 0x000eb60000002100 */
[----:B------:R-:W-:-:S04]  /*b760*/  IMAD.U32 R3, RZ, RZ, UR6 ;  /* 0x00000006ff037e24 */ /* 0x000fc8000f8e00ff */
[----:B--2---:R-:W-:Y:S02]  /*b770*/  IMAD R2, R3, 0x80, R2 ;  /* 0x0000008003027824 */ /* 0x004fe400078e0202 */
[----:B-1----:R-:W-:Y:S02]  /*b780*/  IMAD R3, R0, R27, RZ ;  /* 0x0000001b00037224 */ /* 0x002fe400078e02ff */
[----:B------:R-:W-:-:S05]  /*b790*/  VIADD R22, R2, 0xffffff80 ;  /* 0xffffff8002167836 */ /* 0x000fca0000000000 */
[----:B------:R-:W-:-:S13]  /*b7a0*/  ISETP.GE.AND P0, PT, R22, R3, PT ;  /* 0x000000031600720c */ /* 0x000fda0003f06270 */
[----:B------:R-:W-:Y:S05]  /*b7b0*/  @P0 BRA `(.L_x_1179) ;  /* 0x0000000000b00947 */ /* 0x000fea0003800000 */
[----:B------:R-:W2:Y:S01]  /*b7c0*/  LDL.LU R28, [R1+0x10] ;  /* 0x00001000011c7983 */ /* 0x000ea20000300800 */
[----:B------:R-:W-:Y:S01]  /*b7d0*/  ISETP.NE.AND P1, PT, R27, 0x1, PT ;  /* 0x000000011b00780c */ /* 0x000fe20003f25270 */
[----:B------:R-:W-:Y:S01]  /*b7e0*/  IMAD.MOV.U32 R16, RZ, RZ, 0xab8 ;  /* 0x00000ab8ff107424 */ /* 0x000fe200078e00ff */
[----:B------:R-:W-:Y:S01]  /*b7f0*/  ISETP.GT.AND P0, PT, R202, 0x1, PT ;  /* 0x00000001ca00780c */ /* 0x000fe20003f04270 */
[----:B------:R-:W1:Y:S01]  /*b800*/  LDC.64 R24, c[0x0][0xca8] ;  /* 0x00032a00ff187b82 */ /* 0x000e620000000a00 */
[----:B------:R-:W-:Y:S02]  /*b810*/  IMAD.MOV.U32 R15, RZ, RZ, R22 ;  /* 0x000000ffff0f7224 */ /* 0x000fe400078e0016 */
[----:B------:R-:W-:-:S05]  /*b820*/  SEL R16, R16, 0xa78, P0 ;  /* 0x00000a7810107807 */ /* 0x000fca0000000000 */
[----:B------:R-:W3:Y:S08]  /*b830*/  LDC.64 R4, c[0x0][R16+0x220] ;  /* 0x0000880010047b82 */ /* 0x000ef00000000a00 */
[----:B------:R-:W4:Y:S08]  /*b840*/  @P1 LDC R13, c[0x0][0xcec] ;  /* 0x00033b00ff0d1b82 */ /* 0x000f300000000800 */
[----:B------:R-:W5:Y:S08]  /*b850*/  LDC.64 R2, c[0x0][R16+0x218] ;  /* 0x0000860010027b82 */ /* 0x000f700000000a00 */
[----:B------:R-:W1:Y:S01]  /*b860*/  @P1 LDC R19, c[0x0][0xcf0] ;  /* 0x00033c00ff131b82 */ /* 0x000e620000000800 */
[----:B---3--:R-:W-:-:S07]  /*b870*/  IMAD R5, R5, R21, RZ ;  /* 0x0000001505057224 */ /* 0x008fce00078e02ff */
[----:B------:R-:W3:Y:S01]  /*b880*/  LDC.64 R8, c[0x0][R16+0x228] ;  /* 0x00008a0010087b82 */ /* 0x000ee20000000a00 */
[----:B----4-:R-:W-:-:S04]  /*b890*/  @P1 IMAD.HI.U32 R14, R22, R13, RZ ;  /* 0x0000000d160e1227 */ /* 0x010fc800078e00ff */
[----:B------:R-:W-:-:S03]  /*b8a0*/  IMAD.WIDE.U32 R12, R4, R21, RZ ;  /* 0x00000015040c7225 */ /* 0x000fc600078e00ff */
[----:B0-----:R-:W0:Y:S01]  /*b8b0*/  LDC.64 R10, c[0x0][R16+0x210] ;  /* 0x00008400100a7b82 */ /* 0x001e220000000a00 */
[-C--:B-----5:R-:W-:Y:S02]  /*b8c0*/  IMAD R17, R3, R201.reuse, RZ ;  /* 0x000000c903117224 */ /* 0x0a0fe400078e02ff */
[----:B------:R-:W-:-:S04]  /*b8d0*/  IMAD.WIDE.U32 R2, R2, R201, RZ ;  /* 0x000000c902027225 */ /* 0x000fc800078e00ff */
[----:B------:R-:W-:Y:S01]  /*b8e0*/  IMAD.IADD R17, R3, 0x1, R17 ;  /* 0x0000000103117824 */ /* 0x000fe200078e0211 */
[----:B-1----:R-:W-:Y:S01]  /*b8f0*/  @P1 SHF.R.U32.HI R15, RZ, R19, R14 ;  /* 0x00000013ff0f1219 */ /* 0x002fe2000001160e */
[----:B------:R-:W-:Y:S01]  /*b900*/  IMAD R19, R4, R20, R5 ;  /* 0x0000001404137224 */ /* 0x000fe200078e0205 */
[----:B------:R-:W1:Y:S01]  /*b910*/  @!P0 LDC R24, c[0x0][0xc50] ;  /* 0x00031400ff188b82 */ /* 0x000e620000000800 */
[----:B------:R-:W-:Y:S02]  /*b920*/  IADD3 R4, P1, P3, R12, R2, R7 ;  /* 0x000000020c047210 */ /* 0x000fe40007b3e007 */
[----:B------:R-:W-:Y:S02]  /*b930*/  IMAD.IADD R19, R13, 0x1, R19 ;  /* 0x000000010d137824 */ /* 0x000fe400078e0213 */
[----:B------:R-:W-:-:S03]  /*b940*/  IMAD.MOV R12, RZ, RZ, -R15 ;  /* 0x000000ffff0c7224 */ /* 0x000fc600078e0a0f */
[----:B------:R-:W4:Y:S01]  /*b950*/  @!P0 LDC R25, c[0x0][0xc54] ;  /* 0x00031500ff198b82 */ /* 0x000f220000000800 */
[----:B--2---:R-:W-:-:S05]  /*b960*/  SEL R5, R28, RZ, P0 ;  /* 0x000000ff1c057207 */ /* 0x004fca0000000000 */
[----:B---3--:R-:W-:Y:S01]  /*b970*/  IMAD.WIDE.U32 R2, R8, R5, RZ ;  /* 0x0000000508027225 */ /* 0x008fe200078e00ff */
[----:B------:R-:W-:-:S03]  /*b980*/  IADD3.X R8, R19, R17, R18, P1, P3 ;  /* 0x0000001113087210 */ /* 0x000fc60000fe6412 */
[----:B------:R-:W-:Y:S01]  /*b990*/  IMAD R9, R9, R5, RZ ;  /* 0x0000000509097224 */ /* 0x000fe200078e02ff */
[----:B------:R-:W-:Y:S01]  /*b9a0*/  IADD3 R2, P0, P1, R15, R4, R2 ;  /* 0x000000040f027210 */ /* 0x000fe2000791e002 */
[----:B------:R-:W-:Y:S01]  /*b9b0*/  IMAD R5, R27, R12, R22 ;  /* 0x0000000c1b057224 */ /* 0x000fe200078e0216 */
[----:B------:R-:W-:Y:S01]  /*b9c0*/  SHF.R.S32.HI R15, RZ, 0x1f, R15 ;  /* 0x0000001fff0f7819 */ /* 0x000fe2000001140f */
[----:B------:R-:W-:Y:S02]  /*b9d0*/  IMAD.IADD R9, R3, 0x1, R9 ;  /* 0x0000000103097824 */ /* 0x000fe400078e0209 */
[----:B0-----:R-:W-:-:S03]  /*b9e0*/  IMAD R4, R11, R5, RZ ;  /* 0x000000050b047224 */ /* 0x001fc600078e02ff */
[----:B------:R-:W-:Y:S02]  /*b9f0*/  IADD3.X R3, R15, R8, R9, P0, P1 ;  /* 0x000000080f037210 */ /* 0x000fe400007e2409 */
[----:B------:R-:W-:Y:S01]  /*ba00*/  SHF.R.S32.HI R9, RZ, 0x1f, R5 ;  /* 0x0000001fff097819 */ /* 0x000fe20000011405 */
[----:B------:R-:W-:-:S04]  /*ba10*/  IMAD.WIDE.U32 R2, R10, R5, R2 ;  /* 0x000000050a027225 */ /* 0x000fc800078e0002 */
[----:B------:R-:W-:Y:S01]  /*ba20*/  IMAD R9, R10, R9, R4 ;  /* 0x000000090a097224 */ /* 0x000fe200078e0204 */
[----:B-1----:R-:W-:-:S03]  /*ba30*/  LEA R4, P0, R2, R24, 0x2 ;  /* 0x0000001802047211 */ /* 0x002fc600078010ff */
[----:B------:R-:W-:-:S05]  /*ba40*/  IMAD.IADD R3, R3, 0x1, R9 ;  /* 0x0000000103037824 */ /* 0x000fca00078e0209 */
[----:B----4-:R-:W-:Y:S01]  /*ba50*/  LEA.HI.X R5, R2, R25, R3, 0x2, P0 ;  /* 0x0000001902057211 */ /* 0x010fe200000f1403 */
[----:B------:R-:W-:-:S05]  /*ba60*/  IMAD.MOV.U32 R3, RZ, RZ, -0x800000 ;  /* 0xff800000ff037424 */ /* 0x000fca00078e00ff */
[----:B------:R1:W-:Y:S02]  /*ba70*/  STG.E desc[UR36][R4.64], R3 ;  /* 0x0000000304007986 */ /* 0x0003e4000c101924 */
.L_x_1179:
[----:B------:R-:W-:Y:S05]  /*ba80*/  BSYNC B1 ;  /* 0x0000000000017941 */ /* 0x000fea0003800000 */
.L_x_1178:
[----:B------:R-:W-:Y:S05]  /*ba90*/  @P2 BRA `(.L_x_1174) ;  /* 0x00000008005c2947 */ /* 0x000fea0003800000 */
[----:B------:R-:W2:Y:S01]  /*baa0*/  LDL.LU R2, [R1+0x18] ;  /* 0x0000180001027983 */ /* 0x000ea20000300800 */
[----:B0-----:R-:W0:Y:S01]  /*bab0*/  LDC R11, c[0x0][0xce8] ;  /* 0x00033a00ff0b7b82 */ /* 0x001e220000000800 */
[----:B-1----:R-:W-:Y:S01]  /*bac0*/  SHF.R.S32.HI R3, RZ, 0x1f, R26 ;  /* 0x0000001fff037819 */ /* 0x002fe2000001141a */
[----:B------:R-:W-:Y:S01]  /*bad0*/  ULDC.64 UR6, c[0x0][0xba0] ;  /* 0x0002e80000067ab9 */ /* 0x000fe20000000a00 */
[----:B------:R-:W-:Y:S02]  /*bae0*/  BSSY B1, `(.L_x_1180) ;  /* 0x0000050000017945 */ /* 0x000fe40003800000 */
[----:B------:R-:W-:-:S04]  /*baf0*/  LEA.HI R4, R3, R26, RZ, 0x3 ;  /* 0x0000001a03047211 */ /* 0x000fc800078f18ff */
[----:B------:R-:W-:Y:S02]  /*bb00*/  LOP3.LUT R9, R4, 0xfffffff8, RZ, 0xc0, !PT ;  /* 0xfffffff804097812 */ /* 0x000fe400078ec0ff */
[----:B------:R-:W-:-:S03]  /*bb10*/  SHF.R.S32.HI R15, RZ, 0x3, R4 ;  /* 0x00000003ff0f7819 */ /* 0x000fc60000011404 */
[----:B------:R-:W-:-:S04]  /*bb20*/  IMAD.IADD R26, R26, 0x1, -R9 ;  /* 0x000000011a1a7824 */ /* 0x000fc800078e0a09 */
[----:B------:R-:W-:Y:S01]  /*bb30*/  IMAD R4, R26, 0x20, R15 ;  /* 0x000000201a047824 */ /* 0x000fe200078e020f */
[----:B0-----:R-:W-:-:S13]  /*bb40*/  ISETP.NE.AND P0, PT, R11, 0x1, PT ;  /* 0x000000010b00780c */ /* 0x001fda0003f05270 */
[----:B------:R-:W0:Y:S08]  /*bb50*/  @P0 LDC R8, c[0x0][0xcec] ;  /* 0x00033b00ff080b82 */ /* 0x000e300000000800 */
[----:B------:R-:W1:Y:S01]  /*bb60*/  @P0 LDC R13, c[0x0][0xcf0] ;  /* 0x00033c00ff0d0b82 */ /* 0x000e620000000800 */
[----:B--2---:R-:W-:Y:S01]  /*bb70*/  R2UR UR8, R2 ;  /* 0x00000000020872ca */ /* 0x004fe200000e0000 */
[----:B------:R-:W-:-:S04]  /*bb80*/  IMAD R2, R18, UR6, RZ ;  /* 0x0000000612027c24 */ /* 0x000fc8000f8e02ff */
[C---:B------:R-:W-:Y:S02]  /*bb90*/  IMAD R5, R7.reuse, UR7, R2 ;  /* 0x0000000707057c24 */ /* 0x040fe4000f8e0202 */
[----:B------:R-:W-:Y:S01]  /*bba0*/  IMAD.WIDE.U32 R2, R7, UR6, RZ ;  /* 0x0000000607027c25 */ /* 0x000fe2000f8e00ff */
[----:B------:R-:W-:-:S03]  /*bbb0*/  ULDC.64 UR6, c[0x0][0xbe8] ;  /* 0x0002fa0000067ab9 */ /* 0x000fc60000000a00 */
[----:B------:R-:W-:Y:S02]  /*bbc0*/  IMAD.IADD R3, R3, 0x1, R5 ;  /* 0x0000000103037824 */ /* 0x000fe400078e0205 */
[----:B------:R-:W-:Y:S02]  /*bbd0*/  IMAD.U32 R9, RZ, RZ, UR8 ;  /* 0x00000008ff097e24 */ /* 0x000fe4000f8e00ff */
[----:B------:R-:W-:-:S04]  /*bbe0*/  IMAD.WIDE.U32 R2, R201, UR6, R2 ;  /* 0x00000006c9027c25 */ /* 0x000fc8000f8e0002 */
[----:B------:R-:W-:Y:S02]  /*bbf0*/  IMAD R9, R9, 0x80, R4 ;  /* 0x0000008009097824 */ /* 0x000fe400078e0204 */
[----:B------:R-:W-:Y:S01]  /*bc00*/  IMAD R3, R201, UR7, R3 ;  /* 0x00000007c9037c24 */ /* 0x000fe2000f8e0203 */
[----:B------:R-:W-:Y:S01]  /*bc10*/  ULDC.64 UR6, c[0x0][0xbf0] ;  /* 0x0002fc0000067ab9 */ /* 0x000fe20000000a00 */
[----:B0-----:R-:W-:-:S04]  /*bc20*/  @P0 IMAD.HI.U32 R4, R9, R8, RZ ;  /* 0x0000000809040227 */ /* 0x001fc800078e00ff */
[----:B------:R-:W-:Y:S01]  /*bc30*/  IMAD.MOV.U32 R5, RZ, RZ, R9 ;  /* 0x000000ffff057224 */ /* 0x000fe200078e0009 */
[----:B-1----:R-:W-:Y:S01]  /*bc40*/  @P0 SHF.R.U32.HI R5, RZ, R13, R4 ;  /* 0x0000000dff050219 */ /* 0x002fe20000011604 */
[----:B------:R-:W-:Y:S02]  /*bc50*/  IMAD R7, R20, UR6, RZ ;  /* 0x0000000614077c24 */ /* 0x000fe4000f8e02ff */
[----:B------:R-:W-:Y:S01]  /*bc60*/  IMAD.WIDE.U32 R2, R21, UR6, R2 ;  /* 0x0000000615027c25 */ /* 0x000fe2000f8e0002 */
[----:B------:R-:W-:-:S03]  /*bc70*/  SHF.R.S32.HI R4, RZ, 0x1f, R5 ;  /* 0x0000001fff047819 */ /* 0x000fc60000011405 */
[----:B------:R-:W-:Y:S01]  /*bc80*/  IMAD R7, R21, UR7, R7 ;  /* 0x0000000715077c24 */ /* 0x000fe2000f8e0207 */
[----:B------:R-:W-:Y:S01]  /*bc90*/  ULDC.64 UR6, c[0x0][0xbe0] ;  /* 0x0002f80000067ab9 */ /* 0x000fe20000000a00 */
[----:B------:R-:W-:Y:S02]  /*bca0*/  IMAD.MOV R8, RZ, RZ, -R5 ;  /* 0x000000ffff087224 */ /* 0x000fe400078e0a05 */
[----:B------:R-:W-:Y:S02]  /*bcb0*/  IMAD.IADD R3, R3, 0x1, R7 ;  /* 0x0000000103037824 */ /* 0x000fe400078e0207 */
[----:B------:R-:W-:Y:S02]  /*bcc0*/  IMAD R7, R11, R8, R9 ;  /* 0x000000080b077224 */ /* 0x000fe400078e0209 */
[----:B------:R-:W-:Y:S02]  /*bcd0*/  IMAD R4, R4, UR6, RZ ;  /* 0x0000000604047c24 */ /* 0x000fe4000f8e02ff */
[----:B------:R-:W-:-:S04]  /*bce0*/  IMAD.WIDE.U32 R2, R5, UR6, R2 ;  /* 0x0000000605027c25 */ /* 0x000fc8000f8e0002 */
[----:B------:R-:W-:Y:S01]  /*bcf0*/  IMAD R9, R5, UR7, R4 ;  /* 0x0000000705097c24 */ /* 0x000fe2000f8e0204 */
[----:B------:R-:W-:Y:S01]  /*bd00*/  SHF.R.S32.HI R4, RZ, 0x1f, R7 ;  /* 0x0000001fff047819 */ /* 0x000fe20000011407 */
[----:B------:R-:W-:Y:S01]  /*bd10*/  ULDC.64 UR6, c[0x0][0xbd8] ;  /* 0x0002f60000067ab9 */ /* 0x000fe20000000a00 */
[----:B------:R-:W-:Y:S02]  /*bd20*/  IMAD.U32 R8, RZ, RZ, UR8 ;  /* 0x00000008ff087e24 */ /* 0x000fe4000f8e00ff */
[----:B------:R-:W-:Y:S02]  /*bd30*/  IMAD.IADD R3, R3, 0x1, R9 ;  /* 0x0000000103037824 */ /* 0x000fe400078e0209 */
[----:B------:R-:W-:Y:S02]  /*bd40*/  IMAD R4, R4, UR6, RZ ;  /* 0x0000000604047c24 */ /* 0x000fe4000f8e02ff */
[----:B------:R-:W-:Y:S02]  /*bd50*/  IMAD R8, R8, 0x80, R15 ;  /* 0x0000008008087824 */ /* 0x000fe400078e020f */
[----:B------:R-:W-:-:S02]  /*bd60*/  IMAD R5, R7, UR7, R4 ;  /* 0x0000000707057c24 */ /* 0x000fc4000f8e0204 */
[----:B------:R-:W-:Y:S01]  /*bd70*/  IMAD.WIDE.U32 R2, R7, UR6, R2 ;  /* 0x0000000607027c25 */ /* 0x000fe2000f8e0002 */
[----:B------:R-:W-:-:S03]  /*bd80*/  ULDC.64 UR6, c[0x0][0xb80] ;  /* 0x0002e00000067ab9 */ /* 0x000fc60000000a00 */
[----:B------:R-:W-:Y:S02]  /*bd90*/  IMAD R11, R0, R11, RZ ;  /* 0x0000000b000b7224 */ /* 0x000fe400078e02ff */
[----:B------:R-:W-:Y:S02]  /*bda0*/  VIADD R4, R8, 0x40 ;  /* 0x0000004008047836 */ /* 0x000fe40000000000 */
[----:B------:R-:W-:Y:S01]  /*bdb0*/  IMAD.IADD R3, R3, 0x1, R5 ;  /* 0x0000000103037824 */ /* 0x000fe200078e0205 */
[----:B------:R-:W-:Y:S01]  /*bdc0*/  LEA R5, P2, R2, UR6, 0x1 ;  /* 0x0000000602057c11 */ /* 0x000fe2000f8408ff */
[----:B------:R-:W-:Y:S01]  /*bdd0*/  VIADD R0, R8, 0x20 ;  /* 0x0000002008007836 */ /* 0x000fe20000000000 */
[-C--:B------:R-:W-:Y:S01]  /*bde0*/  ISETP.GE.AND P0, PT, R4, R11.reuse, PT ;  /* 0x0000000b0400720c */ /* 0x080fe20003f06270 */
[----:B------:R-:W-:Y:S01]  /*bdf0*/  IMAD.SHL.U32 R7, R26, 0x8, RZ ;  /* 0x000000081a077824 */ /* 0x000fe200078e00ff */
[----:B------:R-:W-:Y:S02]  /*be00*/  LEA.HI.X R4, R2, UR7, R3, 0x1, P2 ;  /* 0x0000000702047c11 */ /* 0x000fe400090f0c03 */
[-C--:B------:R-:W-:Y:S01]  /*be10*/  ISETP.GE.AND P2, PT, R8, R11.reuse, PT ;  /* 0x0000000b0800720c */ /* 0x080fe20003f46270 */
[C---:B------:R-:W-:Y:S01]  /*be20*/  VIADD R9, R7.reuse, 0x80 ;  /* 0x0000008007097836 */ /* 0x040fe20000000000 */
[----:B------:R-:W-:Y:S01]  /*be30*/  ISETP.GE.AND P1, PT, R0, R11, PT ;  /* 0x0000000b0000720c */ /* 0x000fe20003f26270 */
[C---:B------:R-:W-:Y:S01]  /*be40*/  VIADD R13, R7.reuse, 0x40 ;  /* 0x00000040070d7836 */ /* 0x040fe20000000000 */
[----:B------:R0:W1:Y:S01]  /*be50*/  SHFL.IDX PT, R2, R5, RZ, 0x181f ;  /* 0x00181fff05027589 */ /* 0x00006200000e0000 */
[----:B------:R-:W-:Y:S01]  /*be60*/  VIADD R15, R7, 0xc0 ;  /* 0x000000c0070f7836 */ /* 0x000fe20000000000 */
[----:B------:R-:W-:-:S02]  /*be70*/  SHF.R.S32.HI R16, RZ, 0x1f, R7 ;  /* 0x0000001fff107819 */ /* 0x000fc40000011407 */
[----:B------:R0:W2:Y:S01]  /*be80*/  SHFL.IDX PT, R0, R4, RZ, 0x181f ;  /* 0x00181fff04007589 */ /* 0x0000a200000e0000 */
[----:B------:R-:W-:Y:S02]  /*be90*/  SHF.R.S32.HI R10, RZ, 0x1f, R9 ;  /* 0x0000001fff0a7819 */ /* 0x000fe40000011409 */
[----:B------:R-:W-:Y:S02]  /*bea0*/  SHF.R.S32.HI R12, RZ, 0x1f, R13 ;  /* 0x0000001fff0c7819 */ /* 0x000fe4000001140d */
        /* <DEDUP_REMOVED lines=19> */
.L_x_1181:
[----:B------:R-:W-:Y:S05]  /*bfe0*/  BSYNC B1 ;  /* 0x0000000000017941 */ /* 0x000fea0003800000 */
.L_x_1180:
        /* <DEDUP_REMOVED lines=21> */
.L_x_1183:
[----:B------:R-:W-:Y:S05]  /*c140*/  BSYNC B1 ;  /* 0x0000000000017941 */ /* 0x000fea0003800000 */
.L_x_1182:
        /* <DEDUP_REMOVED lines=21> */
.L_x_1185:
[----:B------:R-:W-:Y:S05]  /*c2a0*/  BSYNC B1 ;  /* 0x0000000000017941 */ /* 0x000fea0003800000 */
.L_x_1184:
        /* <DEDUP_REMOVED lines=11> */
[----:B0-----:R-:W-:Y:S02]  /*c360*/  @!P3 LEA.HI.X R19, R7, R4, R16, 0x1, P4 ;  /* 0x000000040713b211 */ /* 0x001fe400020f0c10 */
        /* <DEDUP_REMOVED lines=10> */
.L_x_1174:
[----:B------:R-:W-:Y:S05]  /*c410*/  BSYNC B0 ;  /* 0x0000000000007941 */ /* 0x000fea0003800000 */
.L_x_1164:
[----:B------:R-:W-:Y:S02]  /*c420*/  ULDC UR6, c[0x0][0xd3c] ;  /* 0x00034f0000067ab9 */ /* 0x000fe40000000800 */
[----:B------:R-:W-:-:S06]  /*c430*/  UISETP.GE.AND UP0, UPT, UR5, UR6, UPT ;  /* 0x000000060500728c */ /* 0x000fcc000bf06270 */
[----:B------:R-:W-:-:S13]  /*c440*/  PLOP3.LUT P0, PT, PT, PT, UP0, 0x80, 0x0 ;  /* 0x000000000000781c */ /* 0x000fda0003f0f008 */
[----:B------:R-:W-:Y:S05]  /*c450*/  @!P0 BRA `(.L_x_1186) ;  /* 0xffffff4c00248947 */ /* 0x000fea000383ffff */
[----:B------:R-:W-:Y:S05]  /*c460*/  EXIT ;  /* 0x000000000000794d */ /* 0x000fea0003800000 */
.L_x_1134:
[----:B------:R-:W-:-:S08]  /*c470*/  NOP ;  /* 0x0000000000007918 */ /* 0x000fd00000000000 */
[----:B0-----:R-:W0:-:S00]  /*c480*/  USETMAXREG.DEALLOC.CTAPOOL 0x28 ;  /* 0x00000028000079c8 */ /* 0x001e0000080e0500 */
        /* <DEDUP_REMOVED lines=14> */
.L_x_1187:
        /* <DEDUP_REMOVED lines=43> */
.L_x_1191:
        /* <DEDUP_REMOVED lines=35> */
.L_x_1189:
[----:B------:R-:W-:Y:S01]  /*ca50*/  IMAD.IADD R11, R8, 0x1, -R3 ;  /* 0x00000001080b7824 */ /* 0x000fe200078e0a03 */
[----:B------:R-:W-:-:S03]  /*ca60*/  MOV R16, RZ ;  /* 0x000000ff00107202 */ /* 0x000fc60000000f00 */
        /* <DEDUP_REMOVED lines=16> */
.L_x_1192:
[----:B-1----:R-:W-:Y:S01]  /*cb70*/  IMAD R16, R16, UR5, R11 ;  /* 0x0000000510107c24 */ /* 0x002fe2000f8e020b */
[----:B0-----:R-:W-:Y:S01]  /*cb80*/  IABS R5, R9 ;  /* 0x0000000900057213 */ /* 0x001fe20000000000 */
[----:B------:R-:W-:Y:S01]  /*cb90*/  IMAD.MOV.U32 R11, RZ, RZ, R12 ;  /* 0x000000ffff0b7224 */ /* 0x000fe200078e000c */
[----:B------:R-:W-:Y:S01]  /*cba0*/  IABS R12, R6 ;  /* 0x00000006000c7213 */ /* 0x000fe20000000000 */
[----:B------:R-:W-:Y:S01]  /*cbb0*/  IMAD.MOV.U32 R2, RZ, RZ, RZ ;  /* 0x000000ffff027224 */ /* 0x000fe200078e00ff */
[----:B------:R-:W-:Y:S01]  /*cbc0*/  IADD3 R17, -R16, UR6, RZ ;  /* 0x0000000610117c10 */ /* 0x000fe2000fffe1ff */
[----:B------:R-:W-:Y:S01]  /*cbd0*/  IMAD R11, R11, R4, RZ ;  /* 0x000000040b0b7224 */ /* 0x000fe200078e02ff */
[----:B------:R-:W0:Y:S01]  /*cbe0*/  I2F.RP R8, R5 ;  /* 0x0000000500087306 */ /* 0x000e220000209400 */
[----:B------:R-:W-:Y:S01]  /*cbf0*/  IMAD.MOV R12, RZ, RZ, -R12 ;  /* 0x000000ffff0c7224 */ /* 0x000fe200078e0a0c */
        /* <DEDUP_REMOVED lines=21> */
[----:B------:R-:W-:Y:S01]  /*cd50*/  @!P2 IMAD.MOV R8, RZ, RZ, -R8 ;  /* 0x000000ffff08a224 */ /* 0x000fe200078e0a08 */
[----:B------:R-:W-:Y:S01]  /*cd60*/  @!P1 LOP3.LUT R8, RZ, R6, RZ, 0x33, !PT ;  /* 0x00000006ff089212 */ /* 0x000fe200078e33ff */
[----:B------:R-:W-:Y:S02]  /*cd70*/  IMAD R11, R2, R5, RZ ;  /* 0x00000005020b7224 */ /* 0x000fe400078e02ff */
[----:B------:R-:W-:Y:S01]  /*cd80*/  IMAD.MOV.U32 R2, RZ, RZ, RZ ;  /* 0x000000ffff027224 */ /* 0x000fe200078e00ff */
[----:B------:R-:W-:Y:S01]  /*cd90*/  IABS R4, R8 ;  /* 0x0000000800047213 */ /* 0x000fe20000000000 */
[----:B------:R-:W-:-:S02]  /*cda0*/  IMAD.MOV R10, RZ, RZ, -R10 ;  /* 0x000000ffff0a7224 */ /* 0x000fc400078e0a0a */
        /* <DEDUP_REMOVED lines=16> */
[----:B------:R-:W-:-:S05]  /*ceb0*/  @!P1 LOP3.LUT R2, RZ, R9, RZ, 0x33, !PT ;  /* 0x00000009ff029212 */ /* 0x000fca00078e33ff */
[----:B------:R-:W-:-:S04]  /*cec0*/  IMAD.MOV R18, RZ, RZ, -R2 ;  /* 0x000000ffff127224 */ /* 0x000fc800078e0a02 */
[C---:B------:R-:W-:Y:S02]  /*ced0*/  IMAD R18, R9.reuse, R18, R8 ;  /* 0x0000001209127224 */ /* 0x040fe400078e0208 */
[----:B------:R-:W-:-:S04]  /*cee0*/  IMAD R9, R9, 0x1000000, R2 ;  /* 0x0100000009097824 */ /* 0x000fc800078e0202 */
[----:B------:R-:W-:Y:S01]  /*cef0*/  IMAD R18, R18, 0x10000, R9 ;  /* 0x0001000012127824 */ /* 0x000fe200078e0209 */
[----:B------:R-:W-:Y:S06]  /*cf00*/  BRA `(.L_x_1193) ;  /* 0x0000000000147947 */ /* 0x000fec0003800000 */
.L_x_1190:
[----:B------:R-:W-:Y:S01]  /*cf10*/  ULDC UR4, c[0x0][0xd3c] ;  /* 0x00034f0000047ab9 */ /* 0x000fe20000000800 */
[----:B------:R-:W-:Y:S02]  /*cf20*/  IMAD.MOV.U32 R17, RZ, RZ, RZ ;  /* 0x000000ffff117224 */ /* 0x000fe400078e00ff */
[----:B------:R-:W-:Y:S02]  /*cf30*/  IMAD.U32 R16, RZ, RZ, UR6 ;  /* 0x00000006ff107e24 */ /* 0x000fe4000f8e00ff */
[----:B------:R-:W-:Y:S02]  /*cf40*/  IMAD.MOV.U32 R18, RZ, RZ, RZ ;  /* 0x000000ffff127224 */ /* 0x000fe400078e00ff */
[----:B------:R-:W-:-:S07]  /*cf50*/  IMAD.U32 R19, RZ, RZ, UR4 ;  /* 0x00000004ff137e24 */ /* 0x000fce000f8e00ff */
.L_x_1193:
[----:B------:R-:W-:-:S13]  /*cf60*/  ISETP.NE.AND P0, PT, R7, RZ, PT ;  /* 0x000000ff0700720c */ /* 0x000fda0003f05270 */
[----:B------:R-:W0:Y:S01]  /*cf70*/  @!P0 S2R R3, SR_CgaCtaId ;  /* 0x0000000000038919 */ /* 0x000e220000008800 */
[----:B------:R-:W-:-:S04]  /*cf80*/  @!P0 MOV R2, 0x400 ;  /* 0x0000040000028802 */ /* 0x000fc80000000f00 */
[----:B0-----:R-:W-:-:S05]  /*cf90*/  @!P0 LEA R2, R3, R2, 0x18 ;  /* 0x0000000203028211 */ /* 0x001fca00078ec0ff */
[----:B------:R1:W-:Y:S01]  /*cfa0*/  @!P0 STS.128 [R2+0x324d0], R16 ;  /* 0x0324d01002008388 */ /* 0x0003e20000000c00 */
[----:B------:R-:W-:Y:S06]  /*cfb0*/  BAR.ARV 0x5, 0x180 ;  /* 0x0146000000007b1d */ /* 0x000fec0000002000 */
.L_x_1188:
[----:B------:R2:W-:Y:S01]  /*cfc0*/  STL [R1+0x18], RZ ;  /* 0x000018ff01007387 */ /* 0x0005e20000100800 */
[----:B------:R-:W-:Y:S01]  /*cfd0*/  ULDC UR4, c[0x0][0xd3c] ;  /* 0x00034f0000047ab9 */ /* 0x000fe20000000800 */
[----:B------:R-:W-:Y:S01]  /*cfe0*/  IMAD.MOV.U32 R27, RZ, RZ, 0x1 ;  /* 0x00000001ff1b7424 */ /* 0x000fe200078e00ff */
[----:B0-----:R-:W-:Y:S01]  /*cff0*/  ISETP.GE.AND P0, PT, R19, UR4, PT ;  /* 0x0000000413007c0c */ /* 0x001fe2000bf06270 */
[----:B------:R-:W-:-:S12]  /*d000*/  IMAD.MOV.U32 R24, RZ, RZ, RZ ;  /* 0x000000ffff187224 */ /* 0x000fd800078e00ff */
[----:B--2---:R-:W-:Y:S05]  /*d010*/  @P0 BRA `(.L_x_1194) ;  /* 0x0000005400580947 */ /* 0x004fea0003800000 */
[----:B-1----:R-:W2:Y:S01]  /*d020*/  LDL R2, [R1+0x38] ;  /* 0x0000380001027983 */ /* 0x002ea20000100800 */
[----:B------:R-:W0:Y:S01]  /*d030*/  S2UR UR5, SR_CgaCtaId ;  /* 0x00000000000579c3 */ /* 0x000e220000008800 */
[----:B------:R-:W-:Y:S01]  /*d040*/  LOP3.LUT R4, R0, 0x7f, RZ, 0xc0, !PT ;  /* 0x0000007f00047812 */ /* 0x000fe200078ec0ff */
[----:B------:R-:W-:Y:S01]  /*d050*/  BSSY B8, `(.L_x_1194) ;  /* 0x0000552000087945 */ /* 0x000fe20003800000 */
[----:B------:R1:W-:Y:S01]  /*d060*/  STL [R1+0x18], RZ ;  /* 0x000018ff01007387 */ /* 0x0003e20000100800 */
[----:B------:R-:W-:Y:S01]  /*d070*/  IMAD.MOV.U32 R27, RZ, RZ, 0x1 ;  /* 0x00000001ff1b7424 */ /* 0x000fe200078e00ff */
[----:B------:R-:W-:Y:S01]  /*d080*/  SHF.R.U32.HI R5, RZ, 0x3, R4 ;  /* 0x00000003ff057819 */ /* 0x000fe20000011604 */
[----:B------:R-:W-:Y:S01]  /*d090*/  IMAD.MOV.U32 R24, RZ, RZ, RZ ;  /* 0x000000ffff187224 */ /* 0x000fe200078e00ff */
[----:B------:R-:W-:Y:S01]  /*d0a0*/  ULDC UR39, c[0x0][0xc] ;  /* 0x0000030000277ab9 */ /* 0x000fe20000000800 */
[----:B--2---:R-:W-:Y:S01]  /*d0b0*/  R2UR UR4, R2 ;  /* 0x00000000020472ca */ /* 0x004fe200000e0000 */
[----:B------:R-:W-:-:S05]  /*d0c0*/  IMAD.SHL.U32 R2, R0, 0x8, RZ ;  /* 0x0000000800027824 */ /* 0x000fca00078e00ff */
[C---:B------:R-:W-:Y:S02]  /*d0d0*/  LOP3.LUT R3, R2.reuse, 0x1f8, RZ, 0xc0, !PT ;  /* 0x000001f802037812 */ /* 0x040fe400078ec0ff */
[----:B------:R-:W-:Y:S02]  /*d0e0*/  LOP3.LUT R4, R2, 0x38, RZ, 0xc0, !PT ;  /* 0x0000003802047812 */ /* 0x000fe400078ec0ff */
[----:B------:R-:W-:Y:S01]  /*d0f0*/  LOP3.LUT R3, R3, 0x38, R0, 0x78, !PT ;  /* 0x0000003803037812 */ /* 0x000fe200078e7800 */
[----:B------:R-:W-:Y:S02]  /*d100*/  IMAD.SHL.U32 R0, R0, 0x10, RZ ;  /* 0x0000001000007824 */ /* 0x000fe400078e00ff */
[----:B------:R-:W-:Y:S01]  /*d110*/  ULOP3.LUT UR38, UR4, 0x2, URZ, 0xfc, !UPT ;  /* 0x0000000204267892 */ /* 0x000fe2000f8efc3f */
[----:B------:R-:W-:Y:S02]  /*d120*/  LOP3.LUT R29, R3, 0x200, R2, 0xf8, !PT ;  /* 0x00000200031d7812 */ /* 0x000fe400078ef802 */
[----:B------:R-:W-:Y:S01]  /*d130*/  UMOV UR4, 0x400 ;  /* 0x0000040000047882 */ /* 0x000fe20000000000 */
[----:B------:R-:W-:Y:S01]  /*d140*/  LOP3.LUT R0, R5, 0x70, R0, 0xf8, !PT ;  /* 0x0000007005007812 */ /* 0x000fe200078ef800 */
[----:B0-----:R-:W-:Y:S01]  /*d150*/  ULEA UR4, UR5, UR4, 0x18 ;  /* 0x0000000405047291 */ /* 0x001fe2000f8ec03f */
[----:B------:R-:W-:-:S02]  /*d160*/  LOP3.LUT R3, R4, 0x40, RZ, 0xfc, !PT ;  /* 0x0000004004037812 */ /* 0x000fc400078efcff */
[C---:B------:R-:W-:Y:S02]  /*d170*/  LOP3.LUT R2, R4.reuse, 0x80, RZ, 0xfc, !PT ;  /* 0x0000008004027812 */ /* 0x040fe400078efcff */
[----:B------:R-:W-:Y:S01]  /*d180*/  LOP3.LUT R0, R4, 0xc0, RZ, 0xfc, !PT ;  /* 0x000000c004007812 */ /* 0x000fe200078efcff */
[----:B------:R-:W-:-:S04]  /*d190*/  IMAD.U32 R22, RZ, RZ, UR4 ;  /* 0x00000004ff167e24 */ /* 0x000fc8000f8e00ff */
[----:B-1----:R-:W-:-:S07]  /*d1a0*/  IMAD R26, R29, 0x2, R22 ;  /* 0x000000021d1a7824 */ /* 0x002fce00078e0216 */
.L_x_1261:
[----:B0-----:R-:W0:Y:S02]  /*d1b0*/  LDC.64 R34, c[0x0][0xd88] ;  /* 0x00036200ff227b82 */ /* 0x001e240000000a00 */
[----:B0-----:R-:W-:-:S06]  /*d1c0*/  IMAD.WIDE R34, R19, 0x4, R34 ;  /* 0x0000000413227825 */ /* 0x001fcc00078e0222 */
[----:B--2---:R0:W2:Y:S01]  /*d1d0*/  LDG.E R34, desc[UR36][R34.64] ;  /* 0x0000002422227981 */ /* 0x0040a2000c1e1900 */
[----:B------:R-:W-:Y:S05]  /*d1e0*/  YIELD ;  /* 0x0000000000007946 */ /* 0x000fea0003800000 */
[----:B------:R-:W-:Y:S01]  /*d1f0*/  ULDC.64 UR4, c[0x0][0xb20] ;  /* 0x0002c80000047ab9 */ /* 0x000fe20000000a00 */
[----:B------:R-:W-:Y:S01]  /*d200*/  IMAD.MOV.U32 R32, RZ, RZ, RZ ;  /* 0x000000ffff207224 */ /* 0x000fe200078e00ff */
[----:B------:R-:W-:Y:S01]  /*d210*/  ISETP.NE.U32.AND P0, PT, RZ, UR4, PT ;  /* 0x00000004ff007c0c */ /* 0x000fe2000bf05070 */
[----:B------:R-:W-:-:S03]  /*d220*/  ULDC.64 UR6, c[0x0][0xb10] ;  /* 0x0002c40000067ab9 */ /* 0x000fc60000000a00 */
[----:B------:R-:W-:Y:S01]  /*d230*/  ISETP.NE.AND.EX P0, PT, RZ, UR5, PT, P0 ;  /* 0x00000005ff007c0c */ /* 0x000fe2000bf05300 */
[----:B0-----:R-:W-:Y:S01]  /*d240*/  IMAD.MOV.U32 R35, RZ, RZ, RZ ;  /* 0x000000ffff237224 */ /* 0x001fe200078e00ff */
        /* <DEDUP_REMOVED lines=29> */
[----:B----4-:R-:W-:Y:S05]  /*d420*/  @P0 BRA `(.L_x_1195) ;  /* 0x0000000000200947 */ /* 0x010fea0003800000 */
        /* <DEDUP_REMOVED lines=8> */
.L_x_1195:
        /* <DEDUP_REMOVED lines=9> */
.L_x_1196:
        /* <DEDUP_REMOVED lines=9> */
.L_x_1197:
        /* <DEDUP_REMOVED lines=21> */
[----:B------:R-:W-:Y:S02]  /*d720*/  ISETP.GE.AND P2, PT, R2, RZ, PT ;  /* 0x000000ff0200720c */ /* 0x000fe40003f46270 */
[----:B0-----:R-:W0:Y:S02]  /*d730*/  MUFU.RCP R8, R8 ;  /* 0x0000000800087308 */ /* 0x001e240000001000 */
[----:B0-----:R-:W-:-:S06]  /*d740*/  VIADD R3, R8, 0xffffffe ;  /* 0x0ffffffe08037836 */ /* 0x001fcc0000000000 */
[----:B------:R-:W0:Y:S02]  /*d750*/  F2I.FTZ.U32.TRUNC.NTZ R3, R3 ;  /* 0x0000000300037305 */ /* 0x000e24000021f000 */
[----:B0-----:R-:W-:-:S04]  /*d760*/  IMAD.MOV R2, RZ, RZ, -R3 ;  /* 0x000000ffff027224 */ /* 0x001fc800078e0a03 */
[----:B------:R-:W-:Y:S02]  /*d770*/  IMAD R7, R2, R6, RZ ;  /* 0x0000000602077224 */ /* 0x000fe400078e02ff */
[----:B------:R-:W-:-:S04]  /*d780*/  IMAD.MOV.U32 R2, RZ, RZ, RZ ;  /* 0x000000ffff027224 */ /* 0x000fc800078e00ff */
        /* <DEDUP_REMOVED lines=15> */
.L_x_1199:
[----:B------:R-:W-:Y:S05]  /*d880*/  BSYNC B0 ;  /* 0x0000000000007941 */ /* 0x000fea0003800000 */
.L_x_1198:
        /* <DEDUP_REMOVED lines=23> */
.L_x_1201:
        /* <DEDUP_REMOVED lines=20> */
.L_x_1204:
[----:B------:R-:W-:Y:S05]  /*db40*/  BSYNC B6 ;  /* 0x0000000000067941 */ /* 0x000fea0003800000 */
.L_x_1203:
        /* <DEDUP_REMOVED lines=20> */
.L_x_1207:
[----:B------:R0:W1:Y:S01]  /*dc90*/  LDC.64 R2, c[0x4][R36] ;  /* 0x0100000024027b82 */ /* 0x0000620000000a00 */
[----:B------:R-:W-:Y:S01]  /*dca0*/  ULDC.64 UR6, c[0x4][0x98] ;  /* 0x0100260000067ab9 */ /* 0x000fe20000000a00 */
[----:B------:R-:W-:Y:S01]  /*dcb0*/  ULDC.64 UR8, c[0x4][0xa0] ;  /* 0x0100280000087ab9 */ /* 0x000fe20000000a00 */
[----:B------:R-:W-:Y:S01]  /*dcc0*/  ULDC.64 UR4, c[0x4][0x18] ;  /* 0x0100060000047ab9 */ /* 0x000fe20000000a00 */
[----:B------:R-:W-:Y:S01]  /*dcd0*/  IMAD.U32 R4, RZ, RZ, UR6 ;  /* 0x00000006ff047e24 */ /* 0x000fe2000f8e00ff */
[----:B------:R-:W-:Y:S01]  /*dce0*/  MOV R11, UR5 ;  /* 0x00000005000b7c02 */ /* 0x000fe20008000f00 */
        /* <DEDUP_REMOVED lines=9> */
.L_x_1206:
[----:B------:R-:W-:Y:S05]  /*dd80*/  BSYNC B6 ;  /* 0x0000000000067941 */ /* 0x000fea0003800000 */
.L_x_1205:
[----:B------:R-:W2:Y:S01]  /*dd90*/  LDL R21, [R1+0xc] ;  /* 0x00000c0001157983 */ /* 0x000ea20000100800 */
[----:B------:R-:W-:Y:S01]  /*dda0*/  ULDC.64 UR4, c[0x0][0xaf0] ;  /* 0x0002bc0000047ab9 */ /* 0x000fe20000000a00 */
[----:B------:R-:W0:Y:S01]  /*ddb0*/  LDC R8, c[0x0][0x430] ;  /* 0x00010c00ff087b82 */ /* 0x000e220000000800 */
[----:B------:R-:W-:Y:S01]  /*ddc0*/  ISETP.NE.U32.AND P0, PT, RZ, UR4, PT ;  /* 0x00000004ff007c0c */ /* 0x000fe2000bf05070 */
[----:B------:R-:W1:Y:S03]  /*ddd0*/  S2R R20, SR_TID.X ;  /* 0x0000000000147919 */ /* 0x000e660000002100 */
[----:B------:R-:W-:-:S13]  /*dde0*/  ISETP.NE.AND.EX P0, PT, RZ, UR5, PT, P0 ;  /* 0x00000005ff007c0c */ /* 0x000fda000bf05300 */
[----:B------:R-:W-:Y:S01]  /*ddf0*/  @P0 IADD3 R2, P1, R31, UR4, RZ ;  /* 0x000000041f020c10 */ /* 0x000fe2000ff3e0ff */
[----:B------:R-:W-:-:S03]  /*de00*/  ULDC UR4, c[0x0][0x320] ;  /* 0x0000c80000047ab9 */ /* 0x000fc60000000800 */
[----:B------:R-:W-:-:S05]  /*de10*/  @P0 IADD3.X R3, R33, UR5, RZ, P1, !PT ;  /* 0x0000000521030c10 */ /* 0x000fca0008ffe4ff */
[----:B------:R3:W4:Y:S01]  /*de20*/  @P0 LDG.E R28, desc[UR36][R2.64] ;  /* 0x00000024021c0981 */ /* 0x000722000c1e1900 */
[----:B-1----:R-:W-:-:S04]  /*de30*/  LOP3.LUT R20, R20, 0x7f, RZ, 0xc0, !PT ;  /* 0x0000007f14147812 */ /* 0x002fc800078ec0ff */
[----:B------:R-:W-:Y:S02]  /*de40*/  SHF.R.U32.HI R0, RZ, 0x3, R20 ;  /* 0x00000003ff007819 */ /* 0x000fe40000011614 */
[----:B------:R-:W1:Y:S01]  /*de50*/  S2R R20, SR_TID.X ;  /* 0x0000000000147919 */ /* 0x000e620000002100 */
[----:B0-----:R-:W-:-:S13]  /*de60*/  ISETP.NE.AND P2, PT, R8, 0x1, PT ;  /* 0x000000010800780c */ /* 0x001fda0003f45270 */
[----:B------:R-:W0:Y:S08]  /*de70*/  @P2 LDC R6, c[0x0][0x434] ;  /* 0x00010d00ff062b82 */ /* 0x000e300000000800 */
[----:B---3--:R-:W3:Y:S01]  /*de80*/  @P2 LDC R2, c[0x0][0x438] ;  /* 0x00010e00ff022b82 */ /* 0x008ee20000000800 */
[----:B-1----:R-:W-:-:S05]  /*de90*/  IMAD.SHL.U32 R20, R20, 0x10, RZ ;  /* 0x0000001014147824 */ /* 0x002fca00078e00ff */
[----:B------:R-:W-:Y:S02]  /*dea0*/  LOP3.LUT R20, R0, 0x70, R20, 0xf8, !PT ;  /* 0x0000007000147812 */ /* 0x000fe400078ef814 */
[----:B------:R-:W-:-:S04]  /*deb0*/  LOP3.LUT R23, R23, 0xffff7fff, RZ, 0xc0, !PT ;  /* 0xffff7fff17177812 */ /* 0x000fc800078ec0ff */
[----:B------:R-:W-:-:S04]  /*dec0*/  @P2 LOP3.LUT R23, R23, 0x8000, RZ, 0xfc, !PT ;  /* 0x0000800017172812 */ /* 0x000fc800078efcff */
[----:B------:R-:W-:Y:S01]  /*ded0*/  LOP3.LUT R23, R23, 0xffffffef, RZ, 0xc0, !PT ;  /* 0xffffffef17177812 */ /* 0x000fe200078ec0ff */
[----:B------:R-:W-:Y:S01]  /*dee0*/  IMAD.MOV.U32 R36, RZ, RZ, RZ ;  /* 0x000000ffff247224 */ /* 0x000fe200078e00ff */
[----:B------:R-:W-:Y:S01]  /*def0*/  UMOV UR5, 0xffffffff ;  /* 0xffffffff00057882 */ /* 0x000fe20000000000 */
[----:B------:R-:W-:Y:S01]  /*df00*/  LOP3.LUT R18, R18, 0xffff, RZ, 0xc0, !PT ;  /* 0x0000ffff12127812 */ /* 0x000fe200078ec0ff */
[----:B--2---:R-:W-:-:S04]  /*df10*/  VIADD R0, R21, 0xffffffff ;  /* 0xffffffff15007836 */ /* 0x004fc80000000000 */
[----:B------:R-:W-:-:S05]  /*df20*/  IMAD R37, R0, 0x60, R20 ;  /* 0x0000006000257824 */ /* 0x000fca00078e0214 */
[----:B------:R-:W-:-:S04]  /*df30*/  ISETP.GE.AND P0, PT, R37, R25, PT ;  /* 0x000000192500720c */ /* 0x000fc80003f06270 */
[----:B------:R-:W-:Y:S01]  /*df40*/  ISETP.GT.U32.OR P0, PT, R20, 0x5f, P0 ;  /* 0x0000005f1400780c */ /* 0x000fe20000704470 */
[----:B------:R-:W1:Y:S01]  /*df50*/  S2R R21, SR_TID.X ;  /* 0x0000000000157919 */ /* 0x000e620000002100 */
[----:B------:R-:W-:-:S11]  /*df60*/  IMAD.IADD R37, R37, 0x1, R32 ;  /* 0x0000000125257824 */ /* 0x000fd600078e0220 */
[----:B------:R-:W2:Y:S01]  /*df70*/  @!P0 LDC.64 R4, c[0x0][0x428] ;  /* 0x00010a00ff048b82 */ /* 0x000ea20000000a00 */
[----:B0-----:R-:W-:Y:S01]  /*df80*/  @P2 IMAD.HI.U32 R3, R37, R6, RZ ;  /* 0x0000000625032227 */ /* 0x001fe200078e00ff */
[----:B----4-:R-:W-:-:S03]  /*df90*/  SHF.R.S32.HI R33, RZ, 0x1f, R28 ;  /* 0x0000001fff217819 */ /* 0x010fc6000001141c */
[----:B------:R-:W-:Y:S01]  /*dfa0*/  IMAD.MOV.U32 R6, RZ, RZ, R37 ;  /* 0x000000ffff067224 */ /* 0x000fe200078e0025 */
[----:B---3--:R-:W-:-:S04]  /*dfb0*/  @P2 SHF.R.U32.HI R6, RZ, R2, R3 ;  /* 0x00000002ff062219 */ /* 0x008fc80000011603 */
[--C-:B------:R-:W-:Y:S01]  /*dfc0*/  @!P0 SHF.R.S32.HI R3, RZ, 0x1f, R6.reuse ;  /* 0x0000001fff038819 */ /* 0x100fe20000011406 */
[----:B------:R-:W-:Y:S02]  /*dfd0*/  @!P0 IMAD.MOV.U32 R2, RZ, RZ, R6 ;  /* 0x000000ffff028224 */ /* 0x000fe400078e0006 */
[-C--:B--2---:R-:W-:Y:S02]  /*dfe0*/  @!P0 IMAD R7, R33, R4.reuse, RZ ;  /* 0x0000000421078224 */ /* 0x084fe400078e02ff */
[----:B------:R-:W-:-:S04]  /*dff0*/  @!P0 IMAD.WIDE.U32 R2, R28, R4, R2 ;  /* 0x000000041c028225 */ /* 0x000fc800078e0002 */
[----:B------:R-:W-:Y:S02]  /*e000*/  @!P0 IMAD R7, R28, R5, R7 ;  /* 0x000000051c078224 */ /* 0x000fe400078e0207 */
[----:B------:R-:W0:Y:S01]  /*e010*/  @!P0 LDC.64 R4, c[0x0][0x418] ;  /* 0x00010600ff048b82 */ /* 0x000e220000000a00 */
[----:B-1----:R-:W-:-:S05]  /*e020*/  IMAD.SHL.U32 R21, R21, 0x8, RZ ;  /* 0x0000000815157824 */ /* 0x002fca00078e00ff */
[----:B------:R-:W-:-:S04]  /*e030*/  LOP3.LUT R21, R21, 0x38, RZ, 0xc0, !PT ;  /* 0x0000003815157812 */ /* 0x000fc800078ec0ff */
[----:B------:R-:W-:-:S04]  /*e040*/  LOP3.LUT R10, R21, 0x40, RZ, 0xfc, !PT ;  /* 0x00000040150a7812 */ /* 0x000fc800078efcff */
[----:B------:R-:W-:Y:S01]  /*e050*/  ISETP.GE.AND P3, PT, R10, UR4, PT ;  /* 0x000000040a007c0c */ /* 0x000fe2000bf66270 */
[----:B------:R-:W-:Y:S01]  /*e060*/  @!P0 IMAD.IADD R7, R3, 0x1, R7 ;  /* 0x0000000103078824 */ /* 0x000fe200078e0207 */
[----:B------:R-:W-:Y:S02]  /*e070*/  LOP3.LUT R9, R21, 0x80, RZ, 0xfc, !PT ;  /* 0x0000008015097812 */ /* 0x000fe400078efcff */
[----:B0-----:R-:W-:-:S04]  /*e080*/  @!P0 LEA R4, P1, R2, R4, 0x2 ;  /* 0x0000000402048211 */ /* 0x001fc800078210ff */
[----:B------:R-:W-:Y:S02]  /*e090*/  @!P0 LEA.HI.X R5, R2, R5, R7, 0x2, P1 ;  /* 0x0000000502058211 */ /* 0x000fe400008f1407 */
[----:B------:R-:W-:-:S03]  /*e0a0*/  ISETP.GE.AND P1, PT, R9, UR4, PT ;  /* 0x0000000409007c0c */ /* 0x000fc6000bf26270 */
[----:B------:R-:W-:Y:S01]  /*e0b0*/  @P3 LOP3.LUT R23, R23, 0x10, RZ, 0xfc, !PT ;  /* 0x0000001017173812 */ /* 0x000fe200078efcff */
[----:B------:R-:W-:Y:S01]  /*e0c0*/  IMAD.MOV R2, RZ, RZ, -R6 ;  /* 0x000000ffff027224 */ /* 0x000fe200078e0a06 */
[----:B------:R-:W-:Y:S01]  /*e0d0*/  ISETP.GE.AND P2, PT, R21, UR4, PT ;  /* 0x0000000415007c0c */ /* 0x000fe2000bf46270 */
[----:B------:R0:W5:Y:S01]  /*e0e0*/  @!P0 LDG.E R36, desc[UR36][R4.64] ;  /* 0x0000002404248981 */ /* 0x000162000c1e1900 */
[----:B------:R-:W-:Y:S01]  /*e0f0*/  LOP3.LUT R23, R23, 0xfffffffe, RZ, 0xc0, !PT ;  /* 0xfffffffe17177812 */ /* 0x000fe200078ec0ff */
[----:B------:R-:W-:Y:S01]  /*e100*/  IMAD R37, R8, R2, R37 ;  /* 0x0000000208257224 */ /* 0x000fe200078e0225 */
[----:B------:R-:W-:Y:S02]  /*e110*/  LOP3.LUT R8, R21, 0xc0, RZ, 0xfc, !PT ;  /* 0x000000c015087812 */ /* 0x000fe400078efcff */
[----:B------:R-:W-:Y:S02]  /*e120*/  LOP3.LUT R23, R23, 0xfffffff7, RZ, 0xc0, !PT ;  /* 0xfffffff717177812 */ /* 0x000fe400078ec0ff */
[----:B------:R-:W-:-:S02]  /*e130*/  ISETP.GE.AND P0, PT, R8, UR4, PT ;  /* 0x0000000408007c0c */ /* 0x000fc4000bf06270 */
[----:B------:R-:W-:-:S04]  /*e140*/  @P1 LOP3.LUT R23, R23, 0x8, RZ, 0xfc, !PT ;  /* 0x0000000817171812 */ /* 0x000fc800078efcff */
[----:B------:R-:W-:-:S04]  /*e150*/  @P2 LOP3.LUT R23, R23, 0x1, RZ, 0xfc, !PT ;  /* 0x0000000117172812 */ /* 0x000fc800078efcff */
[----:B------:R-:W-:Y:S01]  /*e160*/  LOP3.LUT R23, R23, 0xfffffffb, RZ, 0xc0, !PT ;  /* 0xfffffffb17177812 */ /* 0x000fe200078ec0ff */
[----:B------:R-:W-:-:S03]  /*e170*/  IMAD.U32 R2, RZ, RZ, UR38 ;  /* 0x00000026ff027e24 */ /* 0x000fc6000f8e00ff */
[----:B------:R-:W-:Y:S01]  /*e180*/  @P0 LOP3.LUT R23, R23, 0x4, RZ, 0xfc, !PT ;  /* 0x0000000417170812 */ /* 0x000fe200078efcff */
[----:B0-----:R-:W-:Y:S06]  /*e190*/  BRA.DIV UR5, `(.L_x_1208) ;  /* 0x0000004a05707947 */ /* 0x001fec000b800000 */
.L_x_1279:
[----:B------:R-:W-:Y:S02]  /*e1a0*/  SEL R3, RZ, 0x1, P2 ;  /* 0x00000001ff037807 */ /* 0x000fe40001000000 */
[----:B------:R-:W-:Y:S02]  /*e1b0*/  ISETP.NE.AND P0, PT, R2, 0x3, PT ;  /* 0x000000030200780c */ /* 0x000fe40003f05270 */
[----:B------:R-:W-:Y:S01]  /*e1c0*/  ISETP.GT.U32.AND P1, PT, R20, 0x5f, PT ;  /* 0x0000005f1400780c */ /* 0x000fe20003f24070 */
[----:B------:R0:W-:Y:S01]  /*e1d0*/  STL [R1+0x24], R3 ;  /* 0x0000240301007387 */ /* 0x0001e20000100800 */
[----:B------:R-:W-:-:S09]  /*e1e0*/  LOP3.LUT R23, R23, 0xfffffbff, RZ, 0xc0, !PT ;  /* 0xfffffbff17177812 */ /* 0x000fd200078ec0ff */
[----:B------:R-:W-:-:S04]  /*e1f0*/  @P0 LOP3.LUT R23, R23, 0x400, RZ, 0xfc, !PT ;  /* 0x0000040017170812 */ /* 0x000fc800078efcff */
[----:B------:R-:W-:-:S04]  /*e200*/  LOP3.LUT R23, R23, 0xffffffdf, RZ, 0xc0, !PT ;  /* 0xffffffdf17177812 */ /* 0x000fc800078ec0ff */
[----:B------:R-:W-:Y:S01]  /*e210*/  @P1 LOP3.LUT R23, R23, 0x20, RZ, 0xfc, !PT ;  /* 0x0000002017171812 */ /* 0x000fe200078efcff */
[----:B0-----:R-:W-:Y:S06]  /*e220*/  @!P0 BRA `(.L_x_1209) ;  /* 0x0000000000048947 */ /* 0x001fec0003800000 */
[----:B------:R-:W-:Y:S01]  /*e230*/  BPT.TRAP 0x1 ;  /* 0x000000040000795c */ /* 0x000fe20000300000 */
.L_x_1209:
[----:B------:R-:W-:Y:S01]  /*e240*/  IMAD R31, R0, -0x60, R25 ;  /* 0xffffffa0001f7824 */ /* 0x000fe200078e0219 */
[----:B------:R-:W-:Y:S01]  /*e250*/  SHF.L.U32 R0, R27, 0x1f, RZ ;  /* 0x0000001f1b007819 */ /* 0x000fe200000006ff */
[----:B------:R-:W-:Y:S01]  /*e260*/  IMAD R25, R24, 0x8, R22 ;  /* 0x0000000818197824 */ /* 0x000fe200078e0216 */
[----:B------:R-:W-:Y:S03]  /*e270*/  BSSY B0, `(.L_x_1210) ;  /* 0x0000003000007945 */ /* 0x000fe60003800000 */
[----:B------:R-:W0:Y:S02]  /*e280*/  SYNCS.PHASECHK.TRANS64.TRYWAIT P0, [R25+URZ+0x32440], R0 ;  /* 0x03244000190075a7 */ /* 0x000e24000800017f */
[----:B0-----:R-:W-:Y:S05]  /*e290*/  @!P0 BRA `(.L_x_1211) ;  /* 0x0000004800648947 */ /* 0x001fea0003800000 */
.L_x_1280:
[----:B------:R-:W-:Y:S05]  /*e2a0*/  BSYNC B0 ;  /* 0x0000000000007941 */ /* 0x000fea0003800000 */
.L_x_1210:
        /* <DEDUP_REMOVED lines=87> */
.L_x_1294:
        /* <DEDUP_REMOVED lines=10> */
.L_x_1213:
        /* <DEDUP_REMOVED lines=10> */
.L_x_1214:
[----:B------:R1:W5:Y:S01]  /*e960*/  LDL.LU R0, [R1] ;  /* 0x0000000001007983 */ /* 0x0003620000300800 */
[----:B------:R-:W-:Y:S01]  /*e970*/  LOP3.LUT P0, RZ, R23, 0x40, RZ, 0xc0, !PT ;  /* 0x0000004017ff7812 */ /* 0x000fe2000780c0ff */
[----:B------:R1:W-:-:S12]  /*e980*/  SYNCS.ARRIVE.TRANS64.A1T0 RZ, [R25+URZ+0x32430], RZ ;  /* 0x032430ff19ff79a7 */ /* 0x0003d8000810003f */
[----:B------:R-:W-:Y:S05]  /*e990*/  WARPSYNC.ALL ;  /* 0x0000000000007948 */ /* 0x000fea0003800000 */
[----:B------:R-:W-:Y:S01]  /*e9a0*/  SEL R34, R34, RZ, !P0 ;  /* 0x000000ff22227207 */ /* 0x000fe20004000000 */
[----:B------:R-:W-:Y:S01]  /*e9b0*/  BSSY B6, `(.L_x_1215) ;  /* 0x0000019000067945 */ /* 0x000fe20003800000 */
[----:B------:R-:W-:Y:S01]  /*e9c0*/  BAR.SYNC.DEFER_BLOCKING 0x8, 0x180 ;  /* 0x0206000000007b1d */ /* 0x000fe20000010000 */
[----:B-----5:R-:W-:-:S05]  /*e9d0*/  SEL R0, R0, RZ, !P0 ;  /* 0x000000ff00007207 */ /* 0x020fca0004000000 */
[----:B------:R2:W-:Y:S02]  /*e9e0*/  STL [R1+0x8], R0 ;  /* 0x0000080001007387 */ /* 0x0005e40000100800 */
[----:B--2---:R-:W-:-:S05]  /*e9f0*/  VIADD R0, R22, 0x18400 ;  /* 0x0001840016007836 */ /* 0x004fca0000000000 */
[----:B------:R-:W-:Y:S02]  /*ea00*/  LOP3.LUT P0, RZ, R0, 0x3ff, RZ, 0xc0, !PT ;  /* 0x000003ff00ff7812 */ /* 0x000fe4000780c0ff */
[----:B------:R-:W-:-:S05]  /*ea10*/  SHF.R.S32.HI R0, RZ, 0x1f, R35 ;  /* 0x0000001fff007819 */ /* 0x000fca0000011423 */
[----:B------:R2:W-:Y:S06]  /*ea20*/  STL [R1], R0 ;  /* 0x0000000001007387 */ /* 0x0005ec0000100800 */
[----:B------:R-:W-:Y:S05]  /*ea30*/  @!P0 BRA `(.L_x_1216) ;  /* 0x0000000000408947 */ /* 0x000fea0003800000 */
[----:B0-----:R-:W-:Y:S01]  /*ea40*/  MOV R2, 0x0 ;  /* 0x0000000000027802 */ /* 0x001fe20000000f00 */
        /* <DEDUP_REMOVED lines=14> */
[----:B012---:R-:W-:Y:S05]  /*eb30*/  CALL.ABS.NOINC R2 ;  /* 0x0000000002007343 */ /* 0x007fea0003c00000 */
.L_x_1216:
[----:B------:R-:W-:Y:S05]  /*eb40*/  BSYNC B6 ;  /* 0x0000000000067941 */ /* 0x000fea0003800000 */
.L_x_1215:
[----:B------:R-:W3:Y:S01]  /*eb50*/  LDL R21, [R1] ;  /* 0x0000000001157983 */ /* 0x000ee20000100800 */
[----:B------:R-:W4:Y:S03]  /*eb60*/  LDC R7, c[0x0][0x448] ;  /* 0x00011200ff077b82 */ /* 0x000f260000000800 */
[----:B------:R-:W5:Y:S01]  /*eb70*/  LDL R20, [R1+0x8] ;  /* 0x0000080001147983 */ /* 0x000f620000100800 */
[----:B------:R-:W-:Y:S01]  /*eb80*/  IMAD.SHL.U32 R4, R17, 0x80, RZ ;  /* 0x0000008011047824 */ /* 0x000fe200078e00ff */
[----:B------:R-:W-:Y:S01]  /*eb90*/  ULDC.64 UR4, c[0x0][0x298] ;  /* 0x0000a60000047ab9 */ /* 0x000fe20000000a00 */
[----:B------:R-:W-:Y:S01]  /*eba0*/  LOP3.LUT R23, R23, 0xfffeffff, RZ, 0xc0, !PT ;  /* 0xfffeffff17177812 */ /* 0x000fe200078ec0ff */
[----:B0-----:R-:W0:Y:S01]  /*ebb0*/  S2R R2, SR_TID.X ;  /* 0x0000000000027919 */ /* 0x001e220000002100 */
[----:B------:R-:W1:Y:S01]  /*ebc0*/  S2R R3, SR_TID.X ;  /* 0x0000000000037919 */ /* 0x000e620000002100 */
[----:B----4-:R-:W-:-:S13]  /*ebd0*/  ISETP.NE.AND P0, PT, R7, 0x1, PT ;  /* 0x000000010700780c */ /* 0x010fda0003f05270 */
[----:B--2---:R-:W2:Y:S01]  /*ebe0*/  @P0 LDC R0, c[0x0][0x44c] ;  /* 0x00011300ff000b82 */ /* 0x004ea20000000800 */
[----:B------:R-:W-:Y:S02]  /*ebf0*/  @P0 LOP3.LUT R23, R23, 0x10000, RZ, 0xfc, !PT ;  /* 0x0001000017170812 */ /* 0x000fe400078efcff */
[----:B0-----:R-:W-:Y:S01]  /*ec00*/  LOP3.LUT R2, R2, 0x7f, RZ, 0xc0, !PT ;  /* 0x0000007f02027812 */ /* 0x001fe200078ec0ff */
[----:B-1----:R-:W-:-:S03]  /*ec10*/  IMAD.SHL.U32 R3, R3, 0x10, RZ ;  /* 0x0000001003037824 */ /* 0x002fc600078e00ff */
[----:B------:R-:W-:-:S04]  /*ec20*/  SHF.R.U32.HI R2, RZ, 0x3, R2 ;  /* 0x00000003ff027819 */ /* 0x000fc80000011602 */
[----:B------:R-:W-:Y:S02]  /*ec30*/  LOP3.LUT R3, R2, 0x70, R3, 0xf8, !PT ;  /* 0x0000007002037812 */ /* 0x000fe400078ef803 */
[----:B------:R-:W0:Y:S02]  /*ec40*/  @P0 LDC R2, c[0x0][0x450] ;  /* 0x00011400ff020b82 */ /* 0x000e240000000800 */
[----:B------:R-:W-:-:S05]  /*ec50*/  LOP3.LUT R17, R3, R4, RZ, 0xfc, !PT ;  /* 0x0000000403117212 */ /* 0x000fca00078efcff */
[----:B--2---:R-:W-:-:S04]  /*ec60*/  @P0 IMAD.HI.U32 R3, R17, R0, RZ ;  /* 0x0000000011030227 */ /* 0x004fc800078e00ff */
[----:B------:R-:W-:Y:S01]  /*ec70*/  IMAD.MOV.U32 R0, RZ, RZ, R17 ;  /* 0x000000ffff007224 */ /* 0x000fe200078e0011 */
[----:B0-----:R-:W-:Y:S01]  /*ec80*/  @P0 SHF.R.U32.HI R0, RZ, R2, R3 ;  /* 0x00000002ff000219 */ /* 0x001fe20000011603 */
[----:B------:R-:W-:-:S04]  /*ec90*/  IMAD.WIDE.U32 R2, R35, UR4, RZ ;  /* 0x0000000423027c25 */ /* 0x000fc8000f8e00ff */
[----:B---3--:R-:W-:Y:S02]  /*eca0*/  IMAD R5, R21, UR4, RZ ;  /* 0x0000000415057c24 */ /* 0x008fe4000f8e02ff */
[----:B------:R-:W0:Y:S02]  /*ecb0*/  S2R R21, SR_TID.X ;  /* 0x0000000000157919 */ /* 0x000e240000002100 */
[----:B------:R-:W-:Y:S01]  /*ecc0*/  IMAD R5, R35, UR5, R5 ;  /* 0x0000000523057c24 */ /* 0x000fe2000f8e0205 */
[----:B------:R-:W-:-:S03]  /*ecd0*/  ULDC.64 UR4, c[0x0][0x2d8] ;  /* 0x0000b60000047ab9 */ /* 0x000fc60000000a00 */
[----:B------:R-:W-:Y:S02]  /*ece0*/  IMAD.IADD R3, R3, 0x1, R5 ;  /* 0x0000000103037824 */ /* 0x000fe400078e0205 */
[----:B------:R-:W-:-:S04]  /*ecf0*/  IMAD.WIDE.U32 R2, R18, UR4, R2 ;  /* 0x0000000412027c25 */ /* 0x000fc8000f8e0002 */
[----:B------:R-:W-:Y:S01]  /*ed00*/  IMAD R3, R18, UR5, R3 ;  /* 0x0000000512037c24 */ /* 0x000fe2000f8e0203 */
[----:B------:R-:W-:Y:S02]  /*ed10*/  ULDC.64 UR4, c[0x0][0x2e0] ;  /* 0x0000b80000047ab9 */ /* 0x000fe40000000a00 */
[----:B-----5:R-:W-:Y:S02]  /*ed20*/  IMAD R5, R20, UR4, RZ ;  /* 0x0000000414057c24 */ /* 0x020fe4000f8e02ff */
[C---:B------:R-:W-:Y:S01]  /*ed30*/  IMAD.WIDE.U32 R2, R34.reuse, UR4, R2 ;  /* 0x0000000422027c25 */ /* 0x040fe2000f8e0002 */
[----:B------:R-:W1:Y:S03]  /*ed40*/  S2R R20, SR_TID.X ;  /* 0x0000000000147919 */ /* 0x000e660000002100 */
[----:B------:R-:W-:Y:S01]  /*ed50*/  IMAD R5, R34, UR5, R5 ;  /* 0x0000000522057c24 */ /* 0x000fe2000f8e0205 */
[----:B------:R-:W-:-:S03]  /*ed60*/  ULDC.64 UR4, c[0x0][0x2d0] ;  /* 0x0000b40000047ab9 */ /* 0x000fc60000000a00 */
[----:B------:R-:W-:Y:S01]  /*ed70*/  IMAD.IADD R3, R3, 0x1, R5 ;  /* 0x0000000103037824 */ /* 0x000fe200078e0205 */
[----:B------:R-:W-:Y:S01]  /*ed80*/  SHF.R.S32.HI R5, RZ, 0x1f, R0 ;  /* 0x0000001fff057819 */ /* 0x000fe20000011400 */
[----:B------:R-:W-:Y:S01]  /*ed90*/  IMAD.WIDE.U32 R2, R0, UR4, R2 ;  /* 0x0000000400027c25 */ /* 0x000fe2000f8e0002 */
[----:B0-----:R-:W-:-:S03]  /*eda0*/  LOP3.LUT R21, R21, 0x7f, RZ, 0xc0, !PT ;  /* 0x0000007f15157812 */ /* 0x001fc600078ec0ff */
[----:B------:R-:W-:Y:S01]  /*edb0*/  IMAD R5, R5, UR4, RZ ;  /* 0x0000000405057c24 */ /* 0x000fe2000f8e02ff */
[----:B------:R-:W-:-:S03]  /*edc0*/  SHF.R.U32.HI R21, RZ, 0x3, R21 ;  /* 0x00000003ff157819 */ /* 0x000fc60000011615 */
[----:B------:R-:W-:Y:S01]  /*edd0*/  IMAD R5, R0, UR5, R5 ;  /* 0x0000000500057c24 */ /* 0x000fe2000f8e0205 */
[----:B------:R-:W-:Y:S01]  /*ede0*/  ULDC.64 UR4, c[0x0][0x2c8] ;  /* 0x0000b20000047ab9 */ /* 0x000fe20000000a00 */
[----:B------:R-:W-:Y:S02]  /*edf0*/  IMAD.MOV R0, RZ, RZ, -R0 ;  /* 0x000000ffff007224 */ /* 0x000fe400078e0a00 */
[----:B------:R-:W-:Y:S02]  /*ee00*/  IMAD.IADD R3, R3, 0x1, R5 ;  /* 0x0000000103037824 */ /* 0x000fe400078e0205 */
[----:B------:R-:W-:-:S04]  /*ee10*/  IMAD R0, R7, R0, R17 ;  /* 0x0000000007007224 */ /* 0x000fc800078e0211 */
[----:B------:R-:W-:Y:S01]  /*ee20*/  IMAD.WIDE.U32 R2, R0, UR4, R2 ;  /* 0x0000000400027c25 */ /* 0x000fe2000f8e0002 */
[----:B------:R-:W-:-:S03]  /*ee30*/  SHF.R.S32.HI R5, RZ, 0x1f, R0 ;  /* 0x0000001fff057819 */ /* 0x000fc60000011400 */
[----:B-1----:R-:W-:Y:S02]  /*ee40*/  IMAD.SHL.U32 R20, R20, 0x8, RZ ;  /* 0x0000000814147824 */ /* 0x002fe400078e00ff */
[----:B------:R-:W-:-:S03]  /*ee50*/  IMAD R5, R5, UR4, RZ ;  /* 0x0000000405057c24 */ /* 0x000fc6000f8e02ff */
[----:B------:R-:W-:Y:S01]  /*ee60*/  LOP3.LUT R20, R20, 0x38, RZ, 0xc0, !PT ;  /* 0x0000003814147812 */ /* 0x000fe200078ec0ff */
[----:B------:R-:W-:Y:S01]  /*ee70*/  IMAD R5, R0, UR5, R5 ;  /* 0x0000000500057c24 */ /* 0x000fe2000f8e0205 */
[----:B------:R-:W-:Y:S02]  /*ee80*/  ULDC.64 UR4, c[0x0][0x280] ;  /* 0x0000a00000047ab9 */ /* 0x000fe40000000a00 */
[----:B------:R-:W-:Y:S01]  /*ee90*/  LEA R0, P0, R2, UR4, 0x1 ;  /* 0x0000000402007c11 */ /* 0x000fe2000f8008ff */
[----:B------:R-:W-:Y:S01]  /*eea0*/  IMAD.IADD R5, R3, 0x1, R5 ;  /* 0x0000000103057824 */ /* 0x000fe200078e0205 */
[----:B------:R-:W-:-:S04]  /*eeb0*/  ULDC UR4, c[0x0][0x2b8] ;  /* 0x0000ae0000047ab9 */ /* 0x000fc80000000800 */
[----:B------:R-:W-:Y:S01]  /*eec0*/  LEA.HI.X R5, R2, UR5, R5, 0x1, P0 ;  /* 0x0000000502057c11 */ /* 0x000fe200080f0c05 */
[----:B------:R-:W-:Y:S01]  /*eed0*/  UMOV UR5, 0xffffffff ;  /* 0xffffffff00057882 */ /* 0x000fe20000000000 */
[----:B------:R-:W-:Y:S02]  /*eee0*/  ISETP.GE.AND P0, PT, R20, UR4, PT ;  /* 0x0000000414007c0c */ /* 0x000fe4000bf06270 */
[----:B------:R-:W-:Y:S11]  /*eef0*/  BRA.DIV UR5, `(.L_x_1217) ;  /* 0x0000004605607947 */ /* 0x000ff6000b800000 */
[----:B------:R-:W2:Y:S01]  /*ef00*/  LDL.LU R2, [R1+0x4] ;  /* 0x0000040001027983 */ /* 0x000ea20000300800 */
[----:B------:R-:W2:Y:S03]  /*ef10*/  LDC R3, c[0x0][0x448] ;  /* 0x00011200ff037b82 */ /* 0x000ea60000000800 */
[----:B------:R-:W0:Y:S01]  /*ef20*/  SHFL.IDX PT, R10, R0, RZ, 0x181f ;  /* 0x00181fff000a7589 */ /* 0x000e2200000e0000 */
[----:B------:R-:W-:-:S03]  /*ef30*/  IMAD.IADD R4, R21, 0x1, R4 ;  /* 0x0000000115047824 */ /* 0x000fc600078e0204 */
[----:B------:R-:W-:Y:S01]  /*ef40*/  SHFL.IDX PT, R7, R0, 0x1, 0x181f ;  /* 0x00381f0000077f89 */ /* 0x000fe200000e0000 */
[----:B------:R-:W-:-:S03]  /*ef50*/  VIADD R8, R4, 0x10 ;  /* 0x0000001004087836 */ /* 0x000fc60000000000 */
[----:B------:R-:W-:Y:S04]  /*ef60*/  SHFL.IDX PT, R11, R0, 0x2, 0x181f ;  /* 0x00581f00000b7f89 */ /* 0x000fe800000e0000 */
[----:B------:R-:W-:Y:S01]  /*ef70*/  SHFL.IDX PT, R12, R0, 0x3, 0x181f ;  /* 0x00781f00000c7f89 */ /* 0x000fe200000e0000 */
[----:B------:R-:W-:Y:S01]  /*ef80*/  LOP3.LUT R23, R23, 0xffffdfff, RZ, 0xc0, !PT ;  /* 0xffffdfff17177812 */ /* 0x000fe200078ec0ff */
[----:B--2---:R-:W-:Y:S02]  /*ef90*/  IMAD R6, R2, R3, RZ ;  /* 0x0000000302067224 */ /* 0x004fe400078e02ff */
[----:B------:R-:W1:Y:S03]  /*efa0*/  SHFL.IDX PT, R3, R5, RZ, 0x181f ;  /* 0x00181fff05037589 */ /* 0x000e6600000e0000 */
[-C--:B------:R-:W-:Y:S01]  /*efb0*/  ISETP.GE.AND P6, PT, R4, R6.reuse, PT ;  /* 0x000000060400720c */ /* 0x080fe20003fc6270 */
[----:B------:R-:W2:Y:S01]  /*efc0*/  SHFL.IDX PT, R2, R5, 0x1, 0x181f ;  /* 0x00381f0005027f89 */ /* 0x000ea200000e0000 */
[----:B------:R-:W-:-:S11]  /*efd0*/  ISETP.GE.AND P5, PT, R8, R6, PT ;  /* 0x000000060800720c */ /* 0x000fd60003fa6270 */
[----:B0-----:R-:W-:-:S05]  /*efe0*/  @!P6 LEA R10, P1, R20, R10, 0x1 ;  /* 0x0000000a140ae211 */ /* 0x001fca00078208ff */
[----:B-1----:R-:W-:Y:S01]  /*eff0*/  @!P6 IMAD.X R3, RZ, RZ, R3, P1 ;  /* 0x000000ffff03e224 */ /* 0x002fe200008e0603 */
[----:B------:R-:W-:Y:S01]  /*f000*/  @!P5 LEA R7, P1, R20, R7, 0x1 ;  /* 0x000000071407d211 */ /* 0x000fe200078208ff */
[----:B------:R-:W-:-:S04]  /*f010*/  VIADD R8, R4, 0x20 ;  /* 0x0000002004087836 */ /* 0x000fc80000000000 */
[----:B--2---:R-:W-:Y:S02]  /*f020*/  @!P5 IMAD.X R9, RZ, RZ, R2, P1 ;  /* 0x000000ffff09d224 */ /* 0x004fe400008e0602 */
[----:B------:R-:W0:Y:S01]  /*f030*/  SHFL.IDX PT, R2, R5, 0x2, 0x181f ;  /* 0x00581f0005027f89 */ /* 0x000e2200000e0000 */
[----:B------:R-:W-:-:S13]  /*f040*/  ISETP.GE.AND P3, PT, R8, R6, PT ;  /* 0x000000060800720c */ /* 0x000fda0003f66270 */
[----:B------:R-:W-:-:S05]  /*f050*/  @!P3 LEA R11, P1, R20, R11, 0x1 ;  /* 0x0000000b140bb211 */ /* 0x000fca00078208ff */
[----:B0-----:R-:W-:Y:S02]  /*f060*/  @!P3 IMAD.X R8, RZ, RZ, R2, P1 ;  /* 0x000000ffff08b224 */ /* 0x001fe400008e0602 */
[----:B------:R-:W-:-:S05]  /*f070*/  VIADD R2, R4, 0x30 ;  /* 0x0000003004027836 */ /* 0x000fca0000000000 */
[----:B------:R-:W-:Y:S01]  /*f080*/  ISETP.GE.AND P2, PT, R2, R6, PT ;  /* 0x000000060200720c */ /* 0x000fe20003f46270 */
[----:B------:R-:W-:-:S05]  /*f090*/  VIADD R2, R4, 0x40 ;  /* 0x0000004004027836 */ /* 0x000fca0000000000 */
[----:B------:R-:W-:Y:S02]  /*f0a0*/  ISETP.GE.AND P4, PT, R2, R6, PT ;  /* 0x000000060200720c */ /* 0x000fe40003f86270 */
[----:B------:R-:W0:Y:S05]  /*f0b0*/  SHFL.IDX PT, R2, R5, 0x3, 0x181f ;  /* 0x00781f0005027f89 */ /* 0x000e2a00000e0000 */
[----:B------:R-:W-:Y:S02]  /*f0c0*/  @!P2 LEA R14, P1, R20, R12, 0x1 ;  /* 0x0000000c140ea211 */ /* 0x000fe400078208ff */
[----:B------:R-:W1:Y:S03]  /*f0d0*/  SHFL.IDX PT, R12, R0, 0x4, 0x181f ;  /* 0x00981f00000c7f89 */ /* 0x000e6600000e0000 */
[----:B0-----:R-:W-:-:S02]  /*f0e0*/  @!P2 IMAD.X R13, RZ, RZ, R2, P1 ;  /* 0x000000ffff0da224 */ /* 0x001fc400008e0602 */
[----:B------:R-:W0:Y:S01]  /*f0f0*/  SHFL.IDX PT, R2, R5, 0x4, 0x181f ;  /* 0x00981f0005027f89 */ /* 0x000e2200000e0000 */
[----:B-1----:R-:W-:Y:S02]  /*f100*/  @!P4 LEA R15, P1, R20, R12, 0x1 ;  /* 0x0000000c140fc211 */ /* 0x002fe400078208ff */
[----:B------:R-:W-:-:S04]  /*f110*/  @P6 LOP3.LUT R23, R23, 0x2000, RZ, 0xfc, !PT ;  /* 0x0000200017176812 */ /* 0x000fc800078efcff */
[----:B------:R-:W-:Y:S01]  /*f120*/  LOP3.LUT R23, R23, 0xffffefff, RZ, 0xc0, !PT ;  /* 0xffffefff17177812 */ /* 0x000fe200078ec0ff */
[----:B0-----:R-:W-:Y:S02]  /*f130*/  @!P4 IMAD.X R12, RZ, RZ, R2, P1 ;  /* 0x000000ffff0cc224 */ /* 0x001fe400008e0602 */
[----:B------:R-:W-:-:S05]  /*f140*/  @!P6 IMAD.MOV.U32 R2, RZ, RZ, R10 ;  /* 0x000000ffff02e224 */ /* 0x000fca00078e000a */
[----:B------:R0:W-:Y:S01]  /*f150*/  @!P6 LDGSTS.E.BYPASS.LTC128B.128 [R26+0x18400], desc[UR36][R2.64], !P0 ;  /* 0x18400000021aefae */ /* 0x0001e2000c101d64 */
[----:B------:R-:W-:Y:S01]  /*f160*/  @P5 LOP3.LUT R23, R23, 0x1000, RZ, 0xfc, !PT ;  /* 0x0000100017175812 */ /* 0x000fe200078efcff */
[----:B0-----:R-:W-:Y:S02]  /*f170*/  @!P5 IMAD.MOV.U32 R2, RZ, RZ, R7 ;  /* 0x000000ffff02d224 */ /* 0x001fe400078e0007 */
[----:B------:R-:W-:-:S05]  /*f180*/  @!P5 IMAD.MOV.U32 R3, RZ, RZ, R9 ;  /* 0x000000ffff03d224 */ /* 0x000fca00078e0009 */
[----:B------:R0:W-:Y:S01]  /*f190*/  @!P5 LDGSTS.E.BYPASS.LTC128B.128 [R26+0x18c00], desc[UR36][R2.64], !P0 ;  /* 0x18c00000021adfae */ /* 0x0001e2000c101d64 */
[----:B------:R-:W-:-:S03]  /*f1a0*/  LOP3.LUT R23, R23, 0xfffff7ff, RZ, 0xc0, !PT ;  /* 0xfffff7ff17177812 */ /* 0x000fc600078ec0ff */
[----:B------:R-:W1:Y:S01]  /*f1b0*/  SHFL.IDX PT, R9, R0, 0x5, 0x181f ;  /* 0x00b81f0000097f89 */ /* 0x000e6200000e0000 */
[----:B0-----:R-:W-:Y:S02]  /*f1c0*/  @!P3 IMAD.MOV.U32 R2, RZ, RZ, R11 ;  /* 0x000000ffff02b224 */ /* 0x001fe400078e000b */
[----:B------:R-:W-:-:S05]  /*f1d0*/  @!P3 IMAD.MOV.U32 R3, RZ, RZ, R8 ;  /* 0x000000ffff03b224 */ /* 0x000fca00078e0008 */
[----:B------:R0:W-:Y:S01]  /*f1e0*/  @!P3 LDGSTS.E.BYPASS.LTC128B.128 [R26+0x19400], desc[UR36][R2.64], !P0 ;  /* 0x19400000021abfae */ /* 0x0001e2000c101d64 */
[----:B------:R-:W-:-:S03]  /*f1f0*/  @P3 LOP3.LUT R23, R23, 0x800, RZ, 0xfc, !PT ;  /* 0x0000080017173812 */ /* 0x000fc600078efcff */
[----:B------:R-:W2:Y:S01]  /*f200*/  SHFL.IDX PT, R8, R5, 0x5, 0x181f ;  /* 0x00b81f0005087f89 */ /* 0x000ea200000e0000 */
[----:B0-----:R-:W-:-:S03]  /*f210*/  VIADD R2, R4, 0x50 ;  /* 0x0000005004027836 */ /* 0x001fc60000000000 */
[----:B------:R-:W0:Y:S01]  /*f220*/  SHFL.IDX PT, R7, R0, 0x6, 0x181f ;  /* 0x00d81f0000077f89 */ /* 0x000e2200000e0000 */
[----:B------:R-:W-:Y:S01]  /*f230*/  @!P2 IMAD.MOV.U32 R3, RZ, RZ, R13 ;  /* 0x000000ffff03a224 */ /* 0x000fe200078e000d */
[----:B------:R-:W-:Y:S01]  /*f240*/  ISETP.GE.AND P3, PT, R2, R6, PT ;  /* 0x000000060200720c */ /* 0x000fe20003f66270 */
[----:B------:R-:W-:Y:S01]  /*f250*/  @!P2 IMAD.MOV.U32 R2, RZ, RZ, R14 ;  /* 0x000000ffff02a224 */ /* 0x000fe200078e000e */
[----:B------:R-:W-:-:S04]  /*f260*/  LOP3.LUT R23, R23, 0xfffffdff, RZ, 0xc0, !PT ;  /* 0xfffffdff17177812 */ /* 0x000fc800078ec0ff */
[----:B------:R3:W-:Y:S01]  /*f270*/  @!P2 LDGSTS.E.BYPASS.LTC128B.128 [R26+0x19c00], desc[UR36][R2.64], !P0 ;  /* 0x19c00000021aafae */ /* 0x0007e2000c101d64 */
[----:B------:R-:W-:-:S03]  /*f280*/  @P2 LOP3.LUT R23, R23, 0x200, RZ, 0xfc, !PT ;  /* 0x0000020017172812 */ /* 0x000fc600078efcff */
[----:B---3--:R-:W3:Y:S01]  /*f290*/  SHFL.IDX PT, R2, R5, 0x6, 0x181f ;  /* 0x00d81f0005027f89 */ /* 0x008ee200000e0000 */
[----:B------:R-:W-:-:S05]  /*f2a0*/  VIADD R3, R4, 0x60 ;  /* 0x0000006004037836 */ /* 0x000fca0000000000 */
[----:B------:R-:W-:Y:S02]  /*f2b0*/  ISETP.GE.AND P2, PT, R3, R6, PT ;  /* 0x000000060300720c */ /* 0x000fe40003f46270 */
[----:B-1----:R-:W-:-:S05]  /*f2c0*/  @!P3 LEA R9, P1, R20, R9, 0x1 ;  /* 0x000000091409b211 */ /* 0x002fca00078208ff */
[----:B--2---:R-:W-:-:S06]  /*f2d0*/  @!P3 IMAD.X R8, RZ, RZ, R8, P1 ;  /* 0x000000ffff08b224 */ /* 0x004fcc00008e0608 */
[----:B0-----:R-:W-:Y:S01]  /*f2e0*/  @!P2 LEA R7, P1, R20, R7, 0x1 ;  /* 0x000000071407a211 */ /* 0x001fe200078208ff */
[----:B------:R-:W-:-:S04]  /*f2f0*/  @!P4 IMAD.MOV.U32 R3, RZ, RZ, R12 ;  /* 0x000000ffff03c224 */ /* 0x000fc800078e000c */
[----:B---3--:R-:W-:Y:S02]  /*f300*/  @!P2 IMAD.X R10, RZ, RZ, R2, P1 ;  /* 0x000000ffff0aa224 */ /* 0x008fe400008e0602 */
[----:B------:R-:W-:-:S05]  /*f310*/  @!P4 IMAD.MOV.U32 R2, RZ, RZ, R15 ;  /* 0x000000ffff02c224 */ /* 0x000fca00078e000f */
[----:B------:R0:W-:Y:S01]  /*f320*/  @!P4 LDGSTS.E.BYPASS.LTC128B.128 [R26+0x1a400], desc[UR36][R2.64], !P0 ;  /* 0x1a400000021acfae */ /* 0x0001e2000c101d64 */
[----:B------:R-:W-:Y:S01]  /*f330*/  LOP3.LUT R23, R23, 0xfffffeff, RZ, 0xc0, !PT ;  /* 0xfffffeff17177812 */ /* 0x000fe200078ec0ff */
[----:B0-----:R-:W-:Y:S02]  /*f340*/  @!P3 IMAD.MOV.U32 R2, RZ, RZ, R9 ;  /* 0x000000ffff02b224 */ /* 0x001fe400078e0009 */
[----:B------:R-:W-:-:S05]  /*f350*/  @!P3 IMAD.MOV.U32 R3, RZ, RZ, R8 ;  /* 0x000000ffff03b224 */ /* 0x000fca00078e0008 */
[----:B------:R0:W-:Y:S04]  /*f360*/  @!P3 LDGSTS.E.BYPASS.LTC128B.128 [R26+0x1ac00], desc[UR36][R2.64], !P0 ;  /* 0x1ac00000021abfae */ /* 0x0001e8000c101d64 */
[----:B------:R-:W1:Y:S01]  /*f370*/  SHFL.IDX PT, R5, R5, 0x7, 0x181f ;  /* 0x00f81f0005057f89 */ /* 0x000e6200000e0000 */
[----:B0-----:R-:W-:Y:S02]  /*f380*/  @!P2 IMAD.MOV.U32 R2, RZ, RZ, R7 ;  /* 0x000000ffff02a224 */ /* 0x001fe400078e0007 */
[----:B------:R-:W-:Y:S01]  /*f390*/  @!P2 IMAD.MOV.U32 R3, RZ, RZ, R10 ;  /* 0x000000ffff03a224 */ /* 0x000fe200078e000a */
[----:B------:R-:W0:Y:S04]  /*f3a0*/  SHFL.IDX PT, R0, R0, 0x7, 0x181f ;  /* 0x00f81f0000007f89 */ /* 0x000e2800000e0000 */
[----:B------:R2:W-:Y:S01]  /*f3b0*/  @!P2 LDGSTS.E.BYPASS.LTC128B.128 [R26+0x1b400], desc[UR36][R2.64], !P0 ;  /* 0x1b400000021aafae */ /* 0x0005e2000c101d64 */
[----:B------:R-:W-:-:S04]  /*f3c0*/  @P4 LOP3.LUT R23, R23, 0x100, RZ, 0xfc, !PT ;  /* 0x0000010017174812 */ /* 0x000fc800078efcff */
[----:B------:R-:W-:-:S04]  /*f3d0*/  LOP3.LUT R23, R23, 0xffffff7f, RZ, 0xc0, !PT ;  /* 0xffffff7f17177812 */ /* 0x000fc800078ec0ff */
[----:B------:R-:W-:-:S04]  /*f3e0*/  @P3 LOP3.LUT R23, R23, 0x80, RZ, 0xfc, !PT ;  /* 0x0000008017173812 */ /* 0x000fc800078efcff */
[----:B------:R-:W-:-:S04]  /*f3f0*/  LOP3.LUT R23, R23, 0xffffffbf, RZ, 0xc0, !PT ;  /* 0xffffffbf17177812 */ /* 0x000fc800078ec0ff */
[----:B-12---:R-:W-:-:S07]  /*f400*/  @P2 LOP3.LUT R23, R23, 0x40, RZ, 0xfc, !PT ;  /* 0x0000004017172812 */ /* 0x006fce00078efcff */
.L_x_1311:
[----:B------:R-:W-:Y:S01]  /*f410*/  VIADD R4, R4, 0x70 ;  /* 0x0000007004047836 */ /* 0x000fe20000000000 */
[----:B------:R-:W-:-:S04]  /*f420*/  LOP3.LUT R23, R23, 0xffffbfff, RZ, 0xc0, !PT ;  /* 0xffffbfff17177812 */ /* 0x000fc800078ec0ff */
[----:B------:R-:W-:-:S13]  /*f430*/  ISETP.GE.AND P2, PT, R4, R6, PT ;  /* 0x000000060400720c */ /* 0x000fda0003f46270 */
[----:B0-----:R-:W-:Y:S02]  /*f440*/  @!P2 LEA R2, P1, R20, R0, 0x1 ;  /* 0x000000001402a211 */ /* 0x001fe400078208ff */
[----:B------:R-:W-:-:S03]  /*f450*/  @P2 LOP3.LUT R23, R23, 0x4000, RZ, 0xfc, !PT ;  /* 0x0000400017172812 */ /* 0x000fc600078efcff */
[----:B------:R-:W-:-:S05]  /*f460*/  @!P2 IMAD.X R3, RZ, RZ, R5, P1 ;  /* 0x000000ffff03a224 */ /* 0x000fca00008e0605 */
[----:B------:R-:W-:Y:S01]  /*f470*/  @!PT LDS RZ, [RZ] ;  /* 0x00000000fffff984 */ /* 0x000fe20000000800 */
[----:B------:R-:W-:Y:S01]  /*f480*/  @!PT LDS RZ, [RZ] ;  /* 0x00000000fffff984 */ /* 0x000fe20000000800 */
[----:B------:R-:W-:Y:S01]  /*f490*/  @!PT LDS RZ, [RZ] ;  /* 0x00000000fffff984 */ /* 0x000fe20000000800 */
[----:B------:R0:W-:Y:S01]  /*f4a0*/  @!P2 LDGSTS.E.BYPASS.LTC128B.128 [R26+0x1bc00], desc[UR36][R2.64], !P0 ;  /* 0x1bc00000021aafae */ /* 0x0001e2000c101d64 */
[----:B------:R-:W-:Y:S01]  /*f4b0*/  PLOP3.LUT P0, PT, PT, PT, PT, 0x80, 0x0 ;  /* 0x000000000000781c */ /* 0x000fe20003f0f070 */
[----:B------:R-:W-:-:S12]  /*f4c0*/  NOP ;  /* 0x0000000000007918 */ /* 0x000fd80000000000 */
.L_x_1218:
[----:B------:R-:W-:Y:S02]  /*f4d0*/  PLOP3.LUT P1, PT, P1, P0, PT, 0xa2, 0x0 ;  /* 0x000000000000781c */ /* 0x000fe40000f21472 */
[----:B------:R-:W-:-:S08]  /*f4e0*/  @P0 R2UR P1, UR4, R22 ;  /* 0x00000000160402ca */ /* 0x000fd00000020000 */
[----:B------:R-:W-:-:S05]  /*f4f0*/  @P0 PLOP3.LUT P0, PT, P1, PT, PT, 0x80, 0x0 ;  /* 0x000000000000081c */ /* 0x000fca0000f0f070 */
[----:B------:R-:W-:Y:S01]  /*f500*/  @!P1 SYNCS.ARRIVE.TRANS64.RED.A0T1 RZ, [UR4+0x32400], RZ ;  /* 0x032400ffffff99a7 */ /* 0x000fe20008200404 */
[----:B------:R-:W-:Y:S07]  /*f510*/  @!P1 ARRIVES.LDGSTSBAR.64.TRANSCNT [UR4+0x32400] ;  /* 0x03240000ff0099b0 */ /* 0x000fee0008000a84 */
[----:B------:R-:W-:Y:S05]  /*f520*/  @P0 BRA.U.ANY `(.L_x_1218) ;  /* 0xfffffffd00e80947 */ /* 0x000fea000393ffff */
[----:B------:R-:W-:Y:S01]  /*f530*/  NOP ;  /* 0x0000000000007918 */ /* 0x000fe20000000000 */
[----:B------:R-:W-:Y:S01]  /*f540*/  VIADD R0, R22, 0x22400 ;  /* 0x0002240016007836 */ /* 0x000fe20000000000 */
[----:B------:R1:W-:Y:S01]  /*f550*/  SYNCS.ARRIVE.TRANS64.A1T0 RZ, [R22+URZ+0x32400], RZ ;  /* 0x032400ff16ff79a7 */ /* 0x0003e2000810003f */
[----:B------:R-:W-:Y:S03]  /*f560*/  BSSY B6, `(.L_x_1219) ;  /* 0x0000013000067945 */ /* 0x000fe60003800000 */
[----:B------:R-:W-:-:S13]  /*f570*/  LOP3.LUT P0, RZ, R0, 0x3ff, RZ, 0xc0, !PT ;  /* 0x000003ff00ff7812 */ /* 0x000fda000780c0ff */
[----:B-1----:R-:W-:Y:S05]  /*f580*/  @!P0 BRA `(.L_x_1220) ;  /* 0x0000000000408947 */ /* 0x002fea0003800000 */
[----:B0-----:R-:W-:Y:S01]  /*f590*/  MOV R2, 0x0 ;  /* 0x0000000000027802 */ /* 0x001fe20000000f00 */
[----:B------:R-:W-:Y:S01]  /*f5a0*/  ULDC.64 UR6, c[0x4][0x98] ;  /* 0x0100260000067ab9 */ /* 0x000fe20000000a00 */
[----:B------:R-:W-:Y:S01]  /*f5b0*/  ULDC.64 UR8, c[0x4][0xa0] ;  /* 0x0100280000087ab9 */ /* 0x000fe20000000a00 */
[----:B------:R-:W-:Y:S01]  /*f5c0*/  ULDC.64 UR4, c[0x4][0x28] ;  /* 0x01000a0000047ab9 */ /* 0x000fe20000000a00 */
[----:B------:R-:W-:Y:S01]  /*f5d0*/  IMAD.U32 R4, RZ, RZ, UR6 ;  /* 0x00000006ff047e24 */ /* 0x000fe2000f8e00ff */
[----:B------:R-:W-:Y:S01]  /*f5e0*/  MOV R10, UR4 ;  /* 0x00000004000a7c02 */ /* 0x000fe20008000f00 */
        /* <DEDUP_REMOVED lines=10> */
.L_x_1220:
[----:B------:R-:W-:Y:S05]  /*f690*/  BSYNC B6 ;  /* 0x0000000000067941 */ /* 0x000fea0003800000 */
.L_x_1219:
[----:B------:R-:W2:Y:S01]  /*f6a0*/  LDL.LU R21, [R1] ;  /* 0x0000000001157983 */ /* 0x000ea20000300800 */
[----:B0-----:R-:W0:Y:S01]  /*f6b0*/  LDC R2, c[0x0][0x448] ;  /* 0x00011200ff027b82 */ /* 0x001e220000000800 */
[----:B------:R-:W-:Y:S02]  /*f6c0*/  ULDC.64 UR4, c[0x0][0x398] ;  /* 0x0000e60000047ab9 */ /* 0x000fe40000000a00 */
[----:B------:R-:W3:Y:S01]  /*f6d0*/  LDL.LU R20, [R1+0x8] ;  /* 0x0000080001147983 */ /* 0x000ee20000300800 */
[----:B0-----:R-:W-:-:S13]  /*f6e0*/  ISETP.NE.AND P6, PT, R2, 0x1, PT ;  /* 0x000000010200780c */ /* 0x001fda0003fc5270 */
[----:B------:R-:W0:Y:S08]  /*f6f0*/  @P6 LDC R3, c[0x0][0x44c] ;  /* 0x00011300ff036b82 */ /* 0x000e300000000800 */
[----:B------:R-:W1:Y:S01]  /*f700*/  @P6 LDC R2, c[0x0][0x450] ;  /* 0x00011400ff026b82 */ /* 0x000e620000000800 */
[----:B------:R-:W-:Y:S02]  /*f710*/  IMAD.MOV.U32 R0, RZ, RZ, R17 ;  /* 0x000000ffff007224 */ /* 0x000fe400078e0011 */
[----:B0-----:R-:W-:-:S05]  /*f720*/  @P6 IMAD.HI.U32 R3, R17, R3, RZ ;  /* 0x0000000311036227 */ /* 0x001fca00078e00ff */
[----:B-1----:R-:W-:Y:S01]  /*f730*/  @P6 SHF.R.U32.HI R0, RZ, R2, R3 ;  /* 0x00000002ff006219 */ /* 0x002fe20000011603 */
[----:B------:R-:W-:Y:S01]  /*f740*/  IMAD.WIDE.U32 R2, R35, UR4, RZ ;  /* 0x0000000423027c25 */ /* 0x000fe2000f8e00ff */
[----:B------:R-:W0:Y:S02]  /*f750*/  S2R R8, SR_TID.X ;  /* 0x0000000000087919 */ /* 0x000e240000002100 */
[----:B------:R-:W-:Y:S01]  /*f760*/  SHF.R.S32.HI R5, RZ, 0x1f, R0 ;  /* 0x0000001fff057819 */ /* 0x000fe20000011400 */
[----:B0-----:R-:W-:-:S05]  /*f770*/  IMAD.SHL.U32 R8, R8, 0x8, RZ ;  /* 0x0000000808087824 */ /* 0x001fca00078e00ff */
[----:B------:R-:W-:Y:S01]  /*f780*/  LOP3.LUT R8, R8, 0x38, RZ, 0xc0, !PT ;  /* 0x0000003808087812 */ /* 0x000fe200078ec0ff */
[----:B--2---:R-:W-:-:S04]  /*f790*/  IMAD R4, R21, UR4, RZ ;  /* 0x0000000415047c24 */ /* 0x004fc8000f8e02ff */
[----:B------:R-:W-:Y:S01]  /*f7a0*/  IMAD R4, R35, UR5, R4 ;  /* 0x0000000523047c24 */ /* 0x000fe2000f8e0204 */
[----:B------:R-:W-:-:S03]  /*f7b0*/  ULDC.64 UR4, c[0x0][0x3d8] ;  /* 0x0000f60000047ab9 */ /* 0x000fc60000000a00 */
[----:B------:R-:W-:Y:S02]  /*f7c0*/  IMAD.IADD R3, R3, 0x1, R4 ;  /* 0x0000000103037824 */ /* 0x000fe400078e0204 */
[----:B------:R-:W-:-:S04]  /*f7d0*/  IMAD.WIDE.U32 R2, R18, UR4, R2 ;  /* 0x0000000412027c25 */ /* 0x000fc8000f8e0002 */
[----:B------:R-:W-:Y:S01]  /*f7e0*/  IMAD R3, R18, UR5, R3 ;  /* 0x0000000512037c24 */ /* 0x000fe2000f8e0203 */
[----:B------:R-:W-:Y:S02]  /*f7f0*/  ULDC.64 UR4, c[0x0][0x3e0] ;  /* 0x0000f80000047ab9 */ /* 0x000fe40000000a00 */
[----:B---3--:R-:W-:Y:S02]  /*f800*/  IMAD R4, R20, UR4, RZ ;  /* 0x0000000414047c24 */ /* 0x008fe4000f8e02ff */
[----:B------:R-:W0:Y:S01]  /*f810*/  S2R R20, SR_TID.X ;  /* 0x0000000000147919 */ /* 0x000e220000002100 */
[----:B------:R-:W-:Y:S01]  /*f820*/  IMAD.WIDE.U32 R2, R34, UR4, R2 ;  /* 0x0000000422027c25 */ /* 0x000fe2000f8e0002 */
[----:B------:R-:W-:-:S03]  /*f830*/  ULDC UR4, c[0x0][0x448] ;  /* 0x0001120000047ab9 */ /* 0x000fc60000000800 */
[----:B------:R-:W-:-:S04]  /*f840*/  IMAD R4, R34, UR5, R4 ;  /* 0x0000000522047c24 */ /* 0x000fc8000f8e0204 */
[----:B------:R-:W-:Y:S02]  /*f850*/  IMAD.IADD R3, R3, 0x1, R4 ;  /* 0x0000000103037824 */ /* 0x000fe400078e0204 */
[----:B------:R-:W-:-:S04]  /*f860*/  IMAD.MOV R4, RZ, RZ, -R0 ;  /* 0x000000ffff047224 */ /* 0x000fc800078e0a00 */
[----:B------:R-:W-:Y:S01]  /*f870*/  IMAD R4, R4, UR4, R17 ;  /* 0x0000000404047c24 */ /* 0x000fe2000f8e0211 */
[----:B------:R-:W-:Y:S02]  /*f880*/  ULDC.64 UR4, c[0x0][0x3d0] ;  /* 0x0000f40000047ab9 */ /* 0x000fe40000000a00 */
[----:B------:R-:W-:Y:S02]  /*f890*/  IMAD R5, R5, UR4, RZ ;  /* 0x0000000405057c24 */ /* 0x000fe4000f8e02ff */
[----:B------:R-:W-:-:S04]  /*f8a0*/  IMAD.WIDE.U32 R2, R0, UR4, R2 ;  /* 0x0000000400027c25 */ /* 0x000fc8000f8e0002 */
[----:B------:R-:W-:Y:S01]  /*f8b0*/  IMAD R5, R0, UR5, R5 ;  /* 0x0000000500057c24 */ /* 0x000fe2000f8e0205 */
[----:B------:R-:W-:Y:S01]  /*f8c0*/  SHF.R.S32.HI R0, RZ, 0x1f, R4 ;  /* 0x0000001fff007819 */ /* 0x000fe20000011404 */
[----:B------:R-:W-:Y:S02]  /*f8d0*/  ULDC.64 UR4, c[0x0][0x3c8] ;  /* 0x0000f20000047ab9 */ /* 0x000fe40000000a00 */
[----:B------:R-:W-:Y:S02]  /*f8e0*/  IMAD.IADD R3, R3, 0x1, R5 ;  /* 0x0000000103037824 */ /* 0x000fe400078e0205 */
[----:B------:R-:W-:Y:S02]  /*f8f0*/  IMAD R0, R0, UR4, RZ ;  /* 0x0000000400007c24 */ /* 0x000fe4000f8e02ff */
[----:B0-----:R-:W-:Y:S02]  /*f900*/  IMAD.SHL.U32 R20, R20, 0x8, RZ ;  /* 0x0000000814147824 */ /* 0x001fe400078e00ff */
[----:B------:R-:W-:-:S02]  /*f910*/  IMAD R0, R4, UR5, R0 ;  /* 0x0000000504007c24 */ /* 0x000fc4000f8e0200 */
[----:B------:R-:W-:Y:S01]  /*f920*/  IMAD.WIDE.U32 R2, R4, UR4, R2 ;  /* 0x0000000404027c25 */ /* 0x000fe2000f8e0002 */
[----:B------:R-:W-:Y:S01]  /*f930*/  ULDC.64 UR4, c[0x0][0x390] ;  /* 0x0000e40000047ab9 */ /* 0x000fe20000000a00 */
[----:B------:R-:W-:Y:S02]  /*f940*/  LOP3.LUT R20, R20, 0x38, RZ, 0xc0, !PT ;  /* 0x0000003814147812 */ /* 0x000fe400078ec0ff */
[----:B------:R-:W-:Y:S01]  /*f950*/  IMAD.IADD R3, R3, 0x1, R0 ;  /* 0x0000000103037824 */ /* 0x000fe200078e0200 */
[----:B------:R-:W-:Y:S01]  /*f960*/  LEA R0, P0, R2, UR4, 0x1 ;  /* 0x0000000402007c11 */ /* 0x000fe2000f8008ff */
[----:B------:R-:W-:Y:S01]  /*f970*/  ULDC UR4, c[0x0][0x3b8] ;  /* 0x0000ee0000047ab9 */ /* 0x000fe20000000800 */
[C---:B------:R-:W-:Y:S02]  /*f980*/  LOP3.LUT R9, R20.reuse, 0x40, RZ, 0xfc, !PT ;  /* 0x0000004014097812 */ /* 0x040fe400078efcff */
[C---:B------:R-:W-:Y:S02]  /*f990*/  LOP3.LUT R7, R20.reuse, 0x80, RZ, 0xfc, !PT ;  /* 0x0000008014077812 */ /* 0x040fe400078efcff */
[----:B------:R-:W-:-:S02]  /*f9a0*/  LOP3.LUT R6, R20, 0xc0, RZ, 0xfc, !PT ;  /* 0x000000c014067812 */ /* 0x000fc400078efcff */
[----:B------:R-:W-:Y:S01]  /*f9b0*/  LEA.HI.X R4, R2, UR5, R3, 0x1, P0 ;  /* 0x0000000502047c11 */ /* 0x000fe200080f0c03 */
[----:B------:R-:W-:Y:S01]  /*f9c0*/  UMOV UR5, 0xffffffff ;  /* 0xffffffff00057882 */ /* 0x000fe20000000000 */
[----:B------:R-:W-:Y:S02]  /*f9d0*/  ISETP.GE.AND P4, PT, R8, UR4, PT ;  /* 0x0000000408007c0c */ /* 0x000fe4000bf86270 */
[----:B------:R-:W-:Y:S02]  /*f9e0*/  ISETP.GE.AND P3, PT, R9, UR4, PT ;  /* 0x0000000409007c0c */ /* 0x000fe4000bf66270 */
[----:B------:R-:W-:Y:S02]  /*f9f0*/  ISETP.GE.AND P2, PT, R7, UR4, PT ;  /* 0x0000000407007c0c */ /* 0x000fe4000bf46270 */
[----:B------:R-:W-:Y:S01]  /*fa00*/  ISETP.GE.AND P1, PT, R6, UR4, PT ;  /* 0x0000000406007c0c */ /* 0x000fe2000bf26270 */
[----:B------:R-:W-:-:S12]  /*fa10*/  BRA.DIV UR5, `(.L_x_1221) ;  /* 0x0000004605607947 */ /* 0x000fd8000b800000 */
[----:B------:R-:W0:Y:S01]  /*fa20*/  SHFL.IDX PT, R14, R0, RZ, 0x181f ;  /* 0x00181fff000e7589 */ /* 0x000e2200000e0000 */
[C---:B------:R-:W-:Y:S02]  /*fa30*/  LOP3.LUT P6, RZ, R23.reuse, 0x2000, RZ, 0xc0, !PT ;  /* 0x0000200017ff7812 */ /* 0x040fe400078cc0ff */
[----:B------:R-:W-:Y:S01]  /*fa40*/  LOP3.LUT P5, RZ, R23, 0x1000, RZ, 0xc0, !PT ;  /* 0x0000100017ff7812 */ /* 0x000fe200078ac0ff */
[----:B------:R-:W1:Y:S10]  /*fa50*/  SHFL.IDX PT, R2, R4, RZ, 0x181f ;  /* 0x00181fff04027589 */ /* 0x000e7400000e0000 */
[----:B0-----:R-:W-:-:S02]  /*fa60*/  @!P6 LEA R5, P0, R8, R14, 0x1 ;  /* 0x0000000e0805e211 */ /* 0x001fc400078008ff */
[----:B------:R-:W0:Y:S03]  /*fa70*/  SHFL.IDX PT, R14, R0, 0x1, 0x181f ;  /* 0x00381f00000e7f89 */ /* 0x000e2600000e0000 */
[----:B-1----:R-:W-:Y:S02]  /*fa80*/  @!P6 IMAD.X R3, RZ, RZ, R2, P0 ;  /* 0x000000ffff03e224 */ /* 0x002fe400000e0602 */
[----:B------:R-:W-:Y:S02]  /*fa90*/  @!P6 IMAD.MOV.U32 R2, RZ, RZ, R5 ;  /* 0x000000ffff02e224 */ /* 0x000fe400078e0005 */
[----:B------:R-:W1:Y:S04]  /*faa0*/  SHFL.IDX PT, R5, R4, 0x1, 0x181f ;  /* 0x00381f0004057f89 */ /* 0x000e6800000e0000 */
[----:B------:R-:W-:Y:S04]  /*fab0*/  @!P6 LDGSTS.E.BYPASS.LTC128B.128 [R26+0x22400], desc[UR36][R2.64], !P4 ;  /* 0x22400000021aefae */ /* 0x000fe8000e101d64 */
[----:B------:R-:W-:Y:S04]  /*fac0*/  @!P6 LDGSTS.E.BYPASS.LTC128B.128 [R26+0x26400], desc[UR36][R2.64+0x80], !P3 ;  /* 0x26400080021aefae */ /* 0x000fe8000d901d64 */
[----:B------:R-:W-:Y:S04]  /*fad0*/  @!P6 LDGSTS.E.BYPASS.LTC128B.128 [R26+0x2a400], desc[UR36][R2.64+0x100], !P2 ;  /* 0x2a400100021aefae */ /* 0x000fe8000d101d64 */
[----:B------:R2:W-:Y:S01]  /*fae0*/  @!P6 LDGSTS.E.BYPASS.LTC128B.128 [R26+0x2e400], desc[UR36][R2.64+0x180], !P1 ;  /* 0x2e400180021aefae */ /* 0x0005e2000c901d64 */
[----:B0-----:R-:W-:-:S02]  /*faf0*/  @!P5 LEA R6, P0, R8, R14, 0x1 ;  /* 0x0000000e0806d211 */ /* 0x001fc400078008ff */
[C---:B------:R-:W-:Y:S01]  /*fb00*/  LOP3.LUT P6, RZ, R23.reuse, 0x80, RZ, 0xc0, !PT ;  /* 0x0000008017ff7812 */ /* 0x040fe200078cc0ff */
[----:B------:R-:W0:Y:S01]  /*fb10*/  SHFL.IDX PT, R14, R0, 0x2, 0x181f ;  /* 0x00581f00000e7f89 */ /* 0x000e2200000e0000 */
[----:B------:R-:W-:Y:S01]  /*fb20*/  LOP3.LUT R23, R23, 0xfff7ffff, RZ, 0xc0, !PT ;  /* 0xfff7ffff17177812 */ /* 0x000fe200078ec0ff */
[----:B-1----:R-:W-:Y:S02]  /*fb30*/  @!P5 IMAD.X R7, RZ, RZ, R5, P0 ;  /* 0x000000ffff07d224 */ /* 0x002fe400000e0605 */
[----:B------:R-:W1:Y:S01]  /*fb40*/  SHFL.IDX PT, R5, R4, 0x2, 0x181f ;  /* 0x00581f0004057f89 */ /* 0x000e6200000e0000 */
[----:B--2---:R-:W-:Y:S02]  /*fb50*/  @!P5 IMAD.MOV.U32 R2, RZ, RZ, R6 ;  /* 0x000000ffff02d224 */ /* 0x004fe400078e0006 */
[----:B------:R-:W-:-:S05]  /*fb60*/  @!P5 IMAD.MOV.U32 R3, RZ, RZ, R7 ;  /* 0x000000ffff03d224 */ /* 0x000fca00078e0007 */
[----:B------:R-:W-:Y:S01]  /*fb70*/  @P6 LOP3.LUT R23, R23, 0x80000, RZ, 0xfc, !PT ;  /* 0x0008000017176812 */ /* 0x000fe200078efcff */
[----:B------:R-:W-:Y:S03]  /*fb80*/  @!P5 LDGSTS.E.BYPASS.LTC128B.128 [R26+0x22c00], desc[UR36][R2.64], !P4 ;  /* 0x22c00000021adfae */ /* 0x000fe6000e101d64 */
[C---:B------:R-:W-:Y:S01]  /*fb90*/  LOP3.LUT P6, RZ, R23.reuse, 0x200, RZ, 0xc0, !PT ;  /* 0x0000020017ff7812 */ /* 0x040fe200078cc0ff */
[----:B------:R-:W-:Y:S04]  /*fba0*/  @!P5 LDGSTS.E.BYPASS.LTC128B.128 [R26+0x26c00], desc[UR36][R2.64+0x80], !P3 ;  /* 0x26c00080021adfae */ /* 0x000fe8000d901d64 */
[----:B------:R-:W-:Y:S04]  /*fbb0*/  @!P5 LDGSTS.E.BYPASS.LTC128B.128 [R26+0x2ac00], desc[UR36][R2.64+0x100], !P2 ;  /* 0x2ac00100021adfae */ /* 0x000fe8000d101d64 */
[----:B------:R2:W-:Y:S01]  /*fbc0*/  @!P5 LDGSTS.E.BYPASS.LTC128B.128 [R26+0x2ec00], desc[UR36][R2.64+0x180], !P1 ;  /* 0x2ec00180021adfae */ /* 0x0005e2000c901d64 */
[----:B------:R-:W-:-:S02]  /*fbd0*/  LOP3.LUT P5, RZ, R23, 0x40, RZ, 0xc0, !PT ;  /* 0x0000004017ff7812 */ /* 0x000fc400078ac0ff */
[----:B------:R-:W-:-:S11]  /*fbe0*/  LOP3.LUT R23, R23, 0xfffbffff, RZ, 0xc0, !PT ;  /* 0xfffbffff17177812 */ /* 0x000fd600078ec0ff */
[----:B------:R-:W-:-:S04]  /*fbf0*/  @P5 LOP3.LUT R23, R23, 0x40000, RZ, 0xfc, !PT ;  /* 0x0004000017175812 */ /* 0x000fc800078efcff */
[C---:B------:R-:W-:Y:S02]  /*fc00*/  LOP3.LUT P5, RZ, R23.reuse, 0x100, RZ, 0xc0, !PT ;  /* 0x0000010017ff7812 */ /* 0x040fe400078ac0ff */
[----:B------:R-:W-:-:S11]  /*fc10*/  LOP3.LUT R23, R23, 0xffefffff, RZ, 0xc0, !PT ;  /* 0xffefffff17177812 */ /* 0x000fd600078ec0ff */
[----:B------:R-:W-:-:S04]  /*fc20*/  @P5 LOP3.LUT R23, R23, 0x100000, RZ, 0xfc, !PT ;  /* 0x0010000017175812 */ /* 0x000fc800078efcff */
[----:B------:R-:W-:-:S13]  /*fc30*/  LOP3.LUT P5, RZ, R23, 0x800, RZ, 0xc0, !PT ;  /* 0x0000080017ff7812 */ /* 0x000fda00078ac0ff */
[----:B0-----:R-:W-:Y:S02]  /*fc40*/  @!P5 LEA R6, P0, R8, R14, 0x1 ;  /* 0x0000000e0806d211 */ /* 0x001fe400078008ff */
[----:B------:R-:W0:Y:S03]  /*fc50*/  SHFL.IDX PT, R14, R0, 0x3, 0x181f ;  /* 0x00781f00000e7f89 */ /* 0x000e2600000e0000 */
[----:B-1----:R-:W-:Y:S02]  /*fc60*/  @!P5 IMAD.X R7, RZ, RZ, R5, P0 ;  /* 0x000000ffff07d224 */ /* 0x002fe400000e0605 */
[----:B------:R-:W1:Y:S01]  /*fc70*/  SHFL.IDX PT, R5, R4, 0x3, 0x181f ;  /* 0x00781f0004057f89 */ /* 0x000e6200000e0000 */
[----:B--2---:R-:W-:Y:S02]  /*fc80*/  @!P5 IMAD.MOV.U32 R2, RZ, RZ, R6 ;  /* 0x000000ffff02d224 */ /* 0x004fe400078e0006 */
[----:B------:R-:W-:-:S05]  /*fc90*/  @!P5 IMAD.MOV.U32 R3, RZ, RZ, R7 ;  /* 0x000000ffff03d224 */ /* 0x000fca00078e0007 */
[----:B------:R-:W-:Y:S04]  /*fca0*/  @!P5 LDGSTS.E.BYPASS.LTC128B.128 [R26+0x23400], desc[UR36][R2.64], !P4 ;  /* 0x23400000021adfae */ /* 0x000fe8000e101d64 */
[----:B------:R-:W-:Y:S04]  /*fcb0*/  @!P5 LDGSTS.E.BYPASS.LTC128B.128 [R26+0x27400], desc[UR36][R2.64+0x80], !P3 ;  /* 0x27400080021adfae */ /* 0x000fe8000d901d64 */
[----:B------:R-:W-:Y:S01]  /*fcc0*/  @!P5 LDGSTS.E.BYPASS.LTC128B.128 [R26+0x2b400], desc[UR36][R2.64+0x100], !P2 ;  /* 0x2b400100021adfae */ /* 0x000fe2000d101d64 */
[----:B0-----:R-:W-:-:S03]  /*fcd0*/  @!P6 LEA R6, P0, R8, R14, 0x1 ;  /* 0x0000000e0806e211 */ /* 0x001fc600078008ff */
[----:B------:R0:W-:Y:S01]  /*fce0*/  @!P5 LDGSTS.E.BYPASS.LTC128B.128 [R26+0x2f400], desc[UR36][R2.64+0x180], !P1 ;  /* 0x2f400180021adfae */ /* 0x0001e2000c901d64 */
[----:B------:R-:W-:-:S03]  /*fcf0*/  LOP3.LUT P5, RZ, R23, 0x100000, RZ, 0xc0, !PT ;  /* 0x0010000017ff7812 */ /* 0x000fc600078ac0ff */
[----:B------:R-:W2:Y:S01]  /*fd00*/  SHFL.IDX PT, R14, R0, 0x4, 0x181f ;  /* 0x00981f00000e7f89 */ /* 0x000ea200000e0000 */
[----:B-1----:R-:W-:-:S03]  /*fd10*/  @!P6 IMAD.X R7, RZ, RZ, R5, P0 ;  /* 0x000000ffff07e224 */ /* 0x002fc600000e0605 */
[----:B------:R-:W1:Y:S01]  /*fd20*/  SHFL.IDX PT, R5, R4, 0x4, 0x181f ;  /* 0x00981f0004057f89 */ /* 0x000e6200000e0000 */
[----:B0-----:R-:W-:Y:S02]  /*fd30*/  @!P6 IMAD.MOV.U32 R2, RZ, RZ, R6 ;  /* 0x000000ffff02e224 */ /* 0x001fe400078e0006 */
[----:B------:R-:W-:-:S05]  /*fd40*/  @!P6 IMAD.MOV.U32 R3, RZ, RZ, R7 ;  /* 0x000000ffff03e224 */ /* 0x000fca00078e0007 */
[----:B------:R-:W-:Y:S04]  /*fd50*/  @!P6 LDGSTS.E.BYPASS.LTC128B.128 [R26+0x23c00], desc[UR36][R2.64], !P4 ;  /* 0x23c00000021aefae */ /* 0x000fe8000e101d64 */
[----:B------:R-:W-:Y:S04]  /*fd60*/  @!P6 LDGSTS.E.BYPASS.LTC128B.128 [R26+0x27c00], desc[UR36][R2.64+0x80], !P3 ;  /* 0x27c00080021aefae */ /* 0x000fe8000d901d64 */
[----:B------:R-:W-:Y:S01]  /*fd70*/  @!P6 LDGSTS.E.BYPASS.LTC128B.128 [R26+0x2bc00], desc[UR36][R2.64+0x100], !P2 ;  /* 0x2bc00100021aefae */ /* 0x000fe2000d101d64 */
[----:B--2---:R-:W-:-:S03]  /*fd80*/  @!P5 LEA R6, P0, R8, R14, 0x1 ;  /* 0x0000000e0806d211 */ /* 0x004fc600078008ff */
[----:B------:R-:W0:Y:S02]  /*fd90*/  SHFL.IDX PT, R14, R0, 0x5, 0x181f ;  /* 0x00b81f00000e7f89 */ /* 0x000e2400000e0000 */
[----:B-1----:R-:W-:Y:S02]  /*fda0*/  @!P5 IMAD.X R7, RZ, RZ, R5, P0 ;  /* 0x000000ffff07d224 */ /* 0x002fe400000e0605 */
[----:B------:R-:W1:Y:S04]  /*fdb0*/  SHFL.IDX PT, R5, R4, 0x5, 0x181f ;  /* 0x00b81f0004057f89 */ /* 0x000e6800000e0000 */
[----:B------:R2:W-:Y:S01]  /*fdc0*/  @!P6 LDGSTS.E.BYPASS.LTC128B.128 [R26+0x2fc00], desc[UR36][R2.64+0x180], !P1 ;  /* 0x2fc00180021aefae */ /* 0x0005e2000c901d64 */
[----:B------:R-:W-:Y:S01]  /*fdd0*/  LOP3.LUT P6, RZ, R23, 0x80000, RZ, 0xc0, !PT ;  /* 0x0008000017ff7812 */ /* 0x000fe200078cc0ff */
[----:B--2---:R-:W-:-:S02]  /*fde0*/  @!P5 IMAD.MOV.U32 R2, RZ, RZ, R6 ;  /* 0x000000ffff02d224 */ /* 0x004fc400078e0006 */
[----:B------:R-:W-:-:S10]  /*fdf0*/  @!P5 IMAD.MOV.U32 R3, RZ, RZ, R7 ;  /* 0x000000ffff03d224 */ /* 0x000fd400078e0007 */
[----:B0-----:R-:W-:Y:S02]  /*fe00*/  @!P6 LEA R6, P0, R8, R14, 0x1 ;  /* 0x0000000e0806e211 */ /* 0x001fe400078008ff */
[----:B------:R-:W0:Y:S03]  /*fe10*/  SHFL.IDX PT, R14, R0, 0x6, 0x181f ;  /* 0x00d81f00000e7f89 */ /* 0x000e2600000e0000 */
[----:B-1----:R-:W-:Y:S01]  /*fe20*/  @!P6 IMAD.X R7, RZ, RZ, R5, P0 ;  /* 0x000000ffff07e224 */ /* 0x002fe200000e0605 */
[----:B------:R-:W-:Y:S04]  /*fe30*/  @!P5 LDGSTS.E.BYPASS.LTC128B.128 [R26+0x24400], desc[UR36][R2.64], !P4 ;  /* 0x24400000021adfae */ /* 0x000fe8000e101d64 */
[----:B------:R-:W1:Y:S04]  /*fe40*/  SHFL.IDX PT, R5, R4, 0x6, 0x181f ;  /* 0x00d81f0004057f89 */ /* 0x000e6800000e0000 */
[----:B------:R-:W-:Y:S04]  /*fe50*/  @!P5 LDGSTS.E.BYPASS.LTC128B.128 [R26+0x28400], desc[UR36][R2.64+0x80], !P3 ;  /* 0x28400080021adfae */ /* 0x000fe8000d901d64 */
[----:B------:R-:W-:Y:S04]  /*fe60*/  @!P5 LDGSTS.E.BYPASS.LTC128B.128 [R26+0x2c400], desc[UR36][R2.64+0x100], !P2 ;  /* 0x2c400100021adfae */ /* 0x000fe8000d101d64 */
[----:B------:R2:W-:Y:S01]  /*fe70*/  @!P5 LDGSTS.E.BYPASS.LTC128B.128 [R26+0x30400], desc[UR36][R2.64+0x180], !P1 ;  /* 0x30400180021adfae */ /* 0x0005e2000c901d64 */
[----:B------:R-:W-:Y:S01]  /*fe80*/  LOP3.LUT P5, RZ, R23, 0x40000, RZ, 0xc0, !PT ;  /* 0x0004000017ff7812 */ /* 0x000fe200078ac0ff */
[----:B--2---:R-:W-:-:S02]  /*fe90*/  @!P6 IMAD.MOV.U32 R2, RZ, RZ, R6 ;  /* 0x000000ffff02e224 */ /* 0x004fc400078e0006 */
[----:B------:R-:W-:-:S10]  /*fea0*/  @!P6 IMAD.MOV.U32 R3, RZ, RZ, R7 ;  /* 0x000000ffff03e224 */ /* 0x000fd400078e0007 */
[----:B0-----:R-:W-:Y:S02]  /*feb0*/  @!P5 LEA R6, P0, R8, R14, 0x1 ;  /* 0x0000000e0806d211 */ /* 0x001fe400078008ff */
[----:B------:R0:W2:Y:S03]  /*fec0*/  SHFL.IDX PT, R14, R0, 0x7, 0x181f ;  /* 0x00f81f00000e7f89 */ /* 0x0000a600000e0000 */
[----:B-1----:R-:W-:Y:S01]  /*fed0*/  @!P5 IMAD.X R7, RZ, RZ, R5, P0 ;  /* 0x000000ffff07d224 */ /* 0x002fe200000e0605 */
[----:B------:R-:W-:Y:S04]  /*fee0*/  @!P6 LDGSTS.E.BYPASS.LTC128B.128 [R26+0x24c00], desc[UR36][R2.64], !P4 ;  /* 0x24c00000021aefae */ /* 0x000fe8000e101d64 */
[----:B------:R-:W-:Y:S04]  /*fef0*/  @!P6 LDGSTS.E.BYPASS.LTC128B.128 [R26+0x28c00], desc[UR36][R2.64+0x80], !P3 ;  /* 0x28c00080021aefae */ /* 0x000fe8000d901d64 */
[----:B------:R-:W-:Y:S04]  /*ff00*/  @!P6 LDGSTS.E.BYPASS.LTC128B.128 [R26+0x2cc00], desc[UR36][R2.64+0x100], !P2 ;  /* 0x2cc00100021aefae */ /* 0x000fe8000d101d64 */
[----:B------:R1:W-:Y:S04]  /*ff10*/  @!P6 LDGSTS.E.BYPASS.LTC128B.128 [R26+0x30c00], desc[UR36][R2.64+0x180], !P1 ;  /* 0x30c00180021aefae */ /* 0x0003e8000c901d64 */
[----:B------:R0:W3:Y:S01]  /*ff20*/  SHFL.IDX PT, R5, R4, 0x7, 0x181f ;  /* 0x00f81f0004057f89 */ /* 0x0000e200000e0000 */
[----:B-1----:R-:W-:-:S02]  /*ff30*/  @!P5 IMAD.MOV.U32 R2, RZ, RZ, R6 ;  /* 0x000000ffff02d224 */ /* 0x002fc400078e0006 */
[----:B------:R-:W-:-:S05]  /*ff40*/  @!P5 IMAD.MOV.U32 R3, RZ, RZ, R7 ;  /* 0x000000ffff03d224 */ /* 0x000fca00078e0007 */
[----:B------:R0:W-:Y:S04]  /*ff50*/  @!P5 LDGSTS.E.BYPASS.LTC128B.128 [R26+0x25400], desc[UR36][R2.64], !P4 ;  /* 0x25400000021adfae */ /* 0x0001e8000e101d64 */
[----:B------:R0:W-:Y:S04]  /*ff60*/  @!P5 LDGSTS.E.BYPASS.LTC128B.128 [R26+0x29400], desc[UR36][R2.64+0x80], !P3 ;  /* 0x29400080021adfae */ /* 0x0001e8000d901d64 */
[----:B------:R0:W-:Y:S04]  /*ff70*/  @!P5 LDGSTS.E.BYPASS.LTC128B.128 [R26+0x2d400], desc[UR36][R2.64+0x100], !P2 ;  /* 0x2d400100021adfae */ /* 0x0001e8000d101d64 */
[----:B--23--:R0:W-:Y:S02]  /*ff80*/  @!P5 LDGSTS.E.BYPASS.LTC128B.128 [R26+0x31400], desc[UR36][R2.64+0x180], !P1 ;  /* 0x31400180021adfae */ /* 0x00c1e4000c901d64 */
.L_x_1329:
[----:B------:R-:W-:Y:S01]  /*ff90*/  LOP3.LUT P0, RZ, R23, 0x4000, RZ, 0xc0, !PT ;  /* 0x0000400017ff7812 */ /* 0x000fe2000780c0ff */
[----:B------:R-:W-:-:S12]  /*ffa0*/  BSSY B0, `(.L_x_1222) ;  /* 0x000000b000007945 */ /* 0x000fd80003800000 */
[----:B------:R-:W-:Y:S05]  /*ffb0*/  @P0 BRA `(.L_x_1223) ;  /* 0x0000000000240947 */ /* 0x000fea0003800000 */
[----:B0-----:R-:W-:-:S05]  /*ffc0*/  LEA R2, P0, R8, R14, 0x1 ;  /* 0x0000000e08027211 */ /* 0x001fca00078008ff */
[----:B------:R-:W-:-:S05]  /*ffd0*/  IMAD.X R3, RZ, RZ, R5, P0 ;  /* 0x000000ffff037224 */ /* 0x000fca00000e0605 */
[----:B------:R-:W-:Y:S01]  /*ffe0*/  @!PT LDS RZ, [RZ] ;  /* 0x00000000fffff984 */ /* 0x000fe20000000800 */
[----:B------:R-:W-:Y:S01]  /*fff0*/  @!PT LDS RZ, [RZ] ;  /* 0x00000000fffff984 */ /* 0x000fe20000000800 */
[----:B------:R-:W-:Y:S01]  /*10000*/  @!PT LDS RZ, [RZ] ;  /* 0x00000000fffff984 */ /* 0x000fe20000000800 */
[----:B------:R1:W-:Y:S04]  /*10010*/  LDGSTS.E.BYPASS.LTC128B.128 [R26+0x25c00], desc[UR36][R2.64], !P4 ;  /* 0x25c00000021a7fae */ /* 0x0003e8000e101d64 */
[----:B------:R1:W-:Y:S04]  /*10020*/  LDGSTS.E.BYPASS.LTC128B.128 [R26+0x29c00], desc[UR36][R2.64+0x80], !P3 ;  /* 0x29c00080021a7fae */ /* 0x0003e8000d901d64 */
[----:B------:R1:W-:Y:S04]  /*10030*/  LDGSTS.E.BYPASS.LTC128B.128 [R26+0x2dc00], desc[UR36][R2.64+0x100], !P2 ;  /* 0x2dc00100021a7fae */ /* 0x0003e8000d101d64 */
[----:B------:R1:W-:Y:S02]  /*10040*/  LDGSTS.E.BYPASS.LTC128B.128 [R26+0x31c00], desc[UR36][R2.64+0x180], !P1 ;  /* 0x31c00180021a7fae */ /* 0x0003e4000c901d64 */
.L_x_1223:
[----:B------:R-:W-:Y:S05]  /*10050*/  BSYNC B0 ;  /* 0x0000000000007941 */ /* 0x000fea0003800000 */
.L_x_1222:
[----:B------:R-:W-:Y:S01]  /*10060*/  NOP ;  /* 0x0000000000007918 */ /* 0x000fe20000000000 */
[----:B------:R-:W-:-:S13]  /*10070*/  PLOP3.LUT P0, PT, PT, PT, PT, 0x80, 0x0 ;  /* 0x000000000000781c */ /* 0x000fda0003f0f070 */
.L_x_1224:
[----:B------:R-:W-:Y:S02]  /*10080*/  PLOP3.LUT P1, PT, P1, P0, PT, 0xa2, 0x0 ;  /* 0x000000000000781c */ /* 0x000fe40000f21472 */
[----:B------:R-:W-:-:S08]  /*10090*/  @P0 R2UR P1, UR4, R22 ;  /* 0x00000000160402ca */ /* 0x000fd00000020000 */
[----:B------:R-:W-:-:S05]  /*100a0*/  @P0 PLOP3.LUT P0, PT, P1, PT, PT, 0x80, 0x0 ;  /* 0x000000000000081c */ /* 0x000fca0000f0f070 */
[----:B------:R-:W-:Y:S01]  /*100b0*/  @!P1 SYNCS.ARRIVE.TRANS64.RED.A0T1 RZ, [UR4+0x32410], RZ ;  /* 0x032410ffffff99a7 */ /* 0x000fe20008200404 */
[----:B------:R-:W-:Y:S07]  /*100c0*/  @!P1 ARRIVES.LDGSTSBAR.64.TRANSCNT [UR4+0x32410] ;  /* 0x03241000ff0099b0 */ /* 0x000fee0008000a84 */
[----:B------:R-:W-:Y:S05]  /*100d0*/  @P0 BRA.U.ANY `(.L_x_1224) ;  /* 0xfffffffd00e80947 */ /* 0x000fea000393ffff */
[----:B01----:R-:W2:Y:S02]  /*100e0*/  LDL.LU R2, [R1+0x18] ;  /* 0x0000180001027983 */ /* 0x003ea40000300800 */
        /* <DEDUP_REMOVED lines=11> */
.L_x_1330:
[----:B------:R-:W-:Y:S05]  /*101a0*/  BSYNC B0 ;  /* 0x0000000000007941 */ /* 0x000fea0003800000 */
.L_x_1225:
[----:B------:R-:W-:-:S13]  /*101b0*/  LOP3.LUT P0, RZ, R23, 0x400, RZ, 0xc0, !PT ;  /* 0x0000040017ff7812 */ /* 0x000fda000780c0ff */
[----:B------:R-:W-:Y:S05]  /*101c0*/  @!P0 BRA `(.L_x_1227) ;  /* 0x0000000000048947 */ /* 0x000fea0003800000 */
[----:B------:R-:W-:Y:S01]  /*101d0*/  BPT.TRAP 0x1 ;  /* 0x000000040000795c */ /* 0x000fe20000300000 */
.L_x_1227:
[----:B------:R-:W-:Y:S01]  /*101e0*/  SHF.L.U32 R0, R27, 0x1f, RZ ;  /* 0x0000001f1b007819 */ /* 0x000fe200000006ff */
[----:B------:R-:W-:Y:S03]  /*101f0*/  BSSY B0, `(.L_x_1228) ;  /* 0x0000003000007945 */ /* 0x000fe60003800000 */
[----:B------:R-:W1:Y:S02]  /*10200*/  SYNCS.PHASECHK.TRANS64.TRYWAIT P0, [R25+URZ+0x32460], R0 ;  /* 0x03246000190075a7 */ /* 0x000e64000800017f */
[----:B-1----:R-:W-:Y:S05]  /*10210*/  @!P0 BRA `(.L_x_1229) ;  /* 0x0000004800208947 */ /* 0x002fea0003800000 */
.L_x_1331:
[----:B------:R-:W-:Y:S05]  /*10220*/  BSYNC B0 ;  /* 0x0000000000007941 */ /* 0x000fea0003800000 */
.L_x_1228:
[----:B------:R-:W1:Y:S01]  /*10230*/  LDL.LU R2, [R1+0x10] ;  /* 0x0000100001027983 */ /* 0x000e620000300800 */
[----:B------:R-:W-:Y:S01]  /*10240*/  ULDC.64 UR4, c[0x0][0x328] ;  /* 0x0000ca0000047ab9 */ /* 0x000fe20000000a00 */
[----:B------:R-:W-:Y:S02]  /*10250*/  ULDC.64 UR6, c[0x0][0x318] ;  /* 0x0000c60000067ab9 */ /* 0x000fe40000000a00 */
[----:B------:R-:W2:Y:S04]  /*10260*/  LDL.LU R6, [R1+0x14] ;  /* 0x0000140001067983 */ /* 0x000ea80000300800 */
[----:B------:R-:W3:Y:S01]  /*10270*/  LDL.LU R4, [R1+0x24] ;  /* 0x0000240001047983 */ /* 0x000ee20000300800 */
[C---:B------:R-:W-:Y:S02]  /*10280*/  LOP3.LUT P3, RZ, R23.reuse, 0x10, RZ, 0xc0, !PT ;  /* 0x0000001017ff7812 */ /* 0x040fe4000786c0ff */
[----:B------:R-:W-:-:S02]  /*10290*/  LOP3.LUT P2, RZ, R23, 0x8, RZ, 0xc0, !PT ;  /* 0x0000000817ff7812 */ /* 0x000fc4000784c0ff */
[C---:B------:R-:W-:Y:S02]  /*102a0*/  LOP3.LUT P1, RZ, R23.reuse, 0x4, RZ, 0xc0, !PT ;  /* 0x0000000417ff7812 */ /* 0x040fe4000782c0ff */
[----:B------:R-:W-:Y:S02]  /*102b0*/  LOP3.LUT P4, RZ, R23, 0x1, RZ, 0xc0, !PT ;  /* 0x0000000117ff7812 */ /* 0x000fe4000788c0ff */
[----:B------:R-:W-:Y:S01]  /*102c0*/  SEL R7, RZ, 0x8, P1 ;  /* 0x00000008ff077807 */ /* 0x000fe20000800000 */
[----:B-1----:R-:W-:Y:S02]  /*102d0*/  IMAD R0, R2, UR4, RZ ;  /* 0x0000000402007c24 */ /* 0x002fe4000f8e02ff */
[----:B0-----:R-:W-:-:S04]  /*102e0*/  IMAD.WIDE.U32 R2, R37, UR4, RZ ;  /* 0x0000000425027c25 */ /* 0x001fc8000f8e00ff */
[----:B------:R-:W-:Y:S01]  /*102f0*/  IMAD R5, R37, UR5, R0 ;  /* 0x0000000525057c24 */ /* 0x000fe2000f8e0200 */
[----:B------:R-:W-:Y:S01]  /*10300*/  ULDC.64 UR4, c[0x0][0x338] ;  /* 0x0000ce0000047ab9 */ /* 0x000fe20000000a00 */
[----:B------:R-:W-:Y:S02]  /*10310*/  SEL R0, RZ, 0x2, P3 ;  /* 0x00000002ff007807 */ /* 0x000fe40001800000 */
[----:B------:R-:W-:Y:S02]  /*10320*/  IMAD.IADD R3, R3, 0x1, R5 ;  /* 0x0000000103037824 */ /* 0x000fe400078e0205 */
[----:B--2---:R-:W-:Y:S02]  /*10330*/  IMAD R5, R6, UR4, RZ ;  /* 0x0000000406057c24 */ /* 0x004fe4000f8e02ff */
        /* <DEDUP_REMOVED lines=8> */
[----:B------:R-:W-:Y:S02]  /*103c0*/  LEA.HI.X R6, R2, UR7, R3, 0x1, P0 ;  /* 0x0000000702067c11 */ /* 0x000fe400080f0c03 */
[----:B------:R-:W-:-:S04]  /*103d0*/  SEL R3, RZ, 0x4, P2 ;  /* 0x00000004ff037807 */ /* 0x000fc80001000000 */
[----:B---3--:R-:W-:Y:S01]  /*103e0*/  IADD3 R0, R3, R0, R4 ;  /* 0x0000000003007210 */ /* 0x008fe20007ffe004 */
[----:B------:R-:W-:-:S04]  /*103f0*/  IMAD R4, R24, 0x6000, R29 ;  /* 0x0000600018047824 */ /* 0x000fc800078e021d */
[----:B------:R-:W-:Y:S01]  /*10400*/  IMAD.IADD R7, R0, 0x1, R7 ;  /* 0x0000000100077824 */ /* 0x000fe200078e0207 */
[----:B------:R-:W-:Y:S06]  /*10410*/  BRA.DIV UR4, `(.L_x_1230) ;  /* 0x0000004604b47947 */ /* 0x000fec000b800000 */
[----:B------:R-:W0:Y:S01]  /*10420*/  S2R R2, SR_TID.X ;  /* 0x0000000000027919 */ /* 0x000e220000002100 */
[----:B------:R-:W-:Y:S01]  /*10430*/  IMAD R4, R4, 0x2, R22 ;  /* 0x0000000204047824 */ /* 0x000fe200078e0216 */
[C---:B------:R-:W-:Y:S01]  /*10440*/  LOP3.LUT P2, RZ, R7.reuse, 0x2, RZ, 0xc0, !PT ;  /* 0x0000000207ff7812 */ /* 0x040fe2000784c0ff */
[----:B------:R-:W1:Y:S01]  /*10450*/  SHFL.IDX PT, R14, R5, RZ, 0x181f ;  /* 0x00181fff050e7589 */ /* 0x000e6200000e0000 */
[----:B------:R-:W-:-:S03]  /*10460*/  LOP3.LUT P1, RZ, R7, 0x4, RZ, 0xc0, !PT ;  /* 0x0000000407ff7812 */ /* 0x000fc6000782c0ff */
        /* <DEDUP_REMOVED lines=65> */
.L_x_1345:
        /* <DEDUP_REMOVED lines=15> */
.L_x_1231:
        /* <DEDUP_REMOVED lines=10> */
.L_x_1232:
[----:B0-----:R-:W2:Y:S01]  /*10a10*/  LDL.LU R2, [R1+0xc] ;  /* 0x00000c0001027983 */ /* 0x001ea20000300800 */
[----:B------:R0:W-:Y:S01]  /*10a20*/  SYNCS.ARRIVE.TRANS64.A1T0 RZ, [R25+URZ+0x32450], RZ ;  /* 0x032450ff19ff79a7 */ /* 0x0001e2000810003f */
[----:B------:R-:W-:Y:S01]  /*10a30*/  BSSY B0, `(.L_x_1233) ;  /* 0x00000d9000007945 */ /* 0x000fe20003800000 */
[----:B--2---:R-:W-:-:S05]  /*10a40*/  VIADD R21, R2, 0xfffffffe ;  /* 0xfffffffe02157836 */ /* 0x004fca0000000000 */
[----:B------:R-:W-:-:S13]  /*10a50*/  ISETP.GE.AND P0, PT, R21, R30, PT ;  /* 0x0000001e1500720c */ /* 0x000fda0003f06270 */
[----:B0-----:R-:W-:Y:S05]  /*10a60*/  @!P0 BRA `(.L_x_1234) ;  /* 0x0000000c00548947 */ /* 0x001fea0003800000 */
.L_x_1247:
[----:B0-----:R-:W0:Y:S01]  /*10a70*/  S2R R2, SR_TID.X ;  /* 0x0000000000027919 */ /* 0x001e220000002100 */
[----:B-1----:R-:W1:Y:S01]  /*10a80*/  LDC R3, c[0x0][0x430] ;  /* 0x00010c00ff037b82 */ /* 0x002e620000000800 */
[----:B------:R-:W-:Y:S01]  /*10a90*/  IMAD R8, R21, 0x60, R32 ;  /* 0x0000006015087824 */ /* 0x000fe200078e0220 */
[----:B------:R-:W-:Y:S01]  /*10aa0*/  LOP3.LUT P1, RZ, R23, 0x400, RZ, 0xc0, !PT ;  /* 0x0000040017ff7812 */ /* 0x000fe2000782c0ff */
[----:B------:R-:W-:Y:S01]  /*10ab0*/  VIADD R24, R24, 0x1 ;  /* 0x0000000118187836 */ /* 0x000fe20000000000 */
[----:B-1----:R-:W-:Y:S02]  /*10ac0*/  ISETP.NE.AND P0, PT, R3, 0x1, PT ;  /* 0x000000010300780c */ /* 0x002fe40003f05270 */
[----:B0-----:R-:W-:-:S04]  /*10ad0*/  LOP3.LUT R2, R2, 0x7f, RZ, 0xc0, !PT ;  /* 0x0000007f02027812 */ /* 0x001fc800078ec0ff */
[----:B------:R-:W-:Y:S02]  /*10ae0*/  SHF.R.U32.HI R4, RZ, 0x3, R2 ;  /* 0x00000003ff047819 */ /* 0x000fe40000011602 */
[----:B------:R-:W0:Y:S05]  /*10af0*/  S2R R2, SR_TID.X ;  /* 0x0000000000027919 */ /* 0x000e2a0000002100 */
[----:B------:R-:W1:Y:S08]  /*10b00*/  @P0 LDC R3, c[0x0][0x434] ;  /* 0x00010d00ff030b82 */ /* 0x000e700000000800 */
[----:B--2---:R-:W2:Y:S01]  /*10b10*/  @P0 LDC R7, c[0x0][0x438] ;  /* 0x00010e00ff070b82 */ /* 0x004ea20000000800 */
        /* <DEDUP_REMOVED lines=15> */
[----:B-1----:R-:W-:Y:S01]  /*10c10*/  @!P2 LEA R6, P0, R2, R6, 0x2 ;  /* 0x000000060206a211 */ /* 0x002fe200078010ff */
[----:B------:R-:W-:-:S03]  /*10c20*/  IMAD.MOV.U32 R4, RZ, RZ, RZ ;  /* 0x000000ffff047224 */ /* 0x000fc600078e00ff */
[----:B------:R-:W-:Y:S01]  /*10c30*/  @!P2 LEA.HI.X R7, R2, R7, R3, 0x2, P0 ;  /* 0x000000070207a211 */ /* 0x000fe200000f1403 */
[----:B------:R-:W-:Y:S01]  /*10c40*/  IMAD.MOV R5, RZ, RZ, -R9 ;  /* 0x000000ffff057224 */ /* 0x000fe200078e0a09 */
[C---:B------:R-:W-:Y:S01]  /*10c50*/  ISETP.NE.AND P0, PT, R24.reuse, 0x2, PT ;  /* 0x000000021800780c */ /* 0x040fe20003f05270 */
[----:B------:R-:W-:Y:S05]  /*10c60*/  YIELD ;  /* 0x0000000000007946 */ /* 0x000fea0003800000 */
[----:B------:R-:W-:Y:S01]  /*10c70*/  ULDC UR4, c[0x0][0x430] ;  /* 0x00010c0000047ab9 */ /* 0x000fe20000000800 */
[----:B------:R-:W-:Y:S01]  /*10c80*/  IMAD.MOV.U32 R3, RZ, RZ, R21 ;  /* 0x000000ffff037224 */ /* 0x000fe200078e0015 */
[----:B------:R-:W-:Y:S01]  /*10c90*/  SEL R2, RZ, 0x1, P0 ;  /* 0x00000001ff027807 */ /* 0x000fe20000000000 */
[----:B------:R-:W-:Y:S01]  /*10ca0*/  IMAD R5, R5, UR4, R8 ;  /* 0x0000000405057c24 */ /* 0x000fe2000f8e0208 */
[----:B------:R0:W5:Y:S01]  /*10cb0*/  @!P2 LDG.E R4, desc[UR36][R6.64] ;  /* 0x000000240604a981 */ /* 0x000162000c1e1900 */
[----:B------:R-:W-:Y:S01]  /*10cc0*/  SEL R24, R24, RZ, P0 ;  /* 0x000000ff18187207 */ /* 0x000fe20000000000 */
[----:B------:R-:W-:Y:S01]  /*10cd0*/  VIADD R21, R21, 0xffffffff ;  /* 0xffffffff15157836 */ /* 0x000fe20000000000 */
[----:B------:R-:W-:-:S02]  /*10ce0*/  LOP3.LUT R27, R27, R2, RZ, 0x3c, !PT ;  /* 0x000000021b1b7212 */ /* 0x000fc400078e3cff */
[----:B------:R-:W-:Y:S01]  /*10cf0*/  ISETP.GT.AND P2, PT, R3, R30, PT ;  /* 0x0000001e0300720c */ /* 0x000fe20003f44270 */
[----:B------:R-:W-:-:S12]  /*10d00*/  @!P1 BRA `(.L_x_1235) ;  /* 0x0000000000049947 */ /* 0x000fd80003800000 */
[----:B------:R-:W-:Y:S01]  /*10d10*/  BPT.TRAP 0x1 ;  /* 0x000000040000795c */ /* 0x000fe20000300000 */
.L_x_1235:
[----:B------:R-:W-:Y:S01]  /*10d20*/  IMAD R10, R24, 0x8, R22 ;  /* 0x00000008180a7824 */ /* 0x000fe200078e0216 */
[----:B------:R-:W-:Y:S01]  /*10d30*/  SHF.L.U32 R20, R27, 0x1f, RZ ;  /* 0x0000001f1b147819 */ /* 0x000fe200000006ff */
[----:B------:R-:W-:Y:S01]  /*10d40*/  BSSY B1, `(.L_x_1236) ;  /* 0x0000004000017945 */ /* 0x000fe20003800000 */
[----:B------:R-:W-:Y:S02]  /*10d50*/  SHF.R.S32.HI R9, RZ, 0x1f, R5 ;  /* 0x0000001fff097819 */ /* 0x000fe40000011405 */
[----:B------:R-:W1:Y:S02]  /*10d60*/  SYNCS.PHASECHK.TRANS64.TRYWAIT P0, [R10+URZ+0x32440], R20 ;  /* 0x032440140a0075a7 */ /* 0x000e64000800017f */
[----:B-1----:R-:W-:Y:S05]  /*10d70*/  @!P0 BRA `(.L_x_1237) ;  /* 0x00000044009c8947 */ /* 0x002fea0003800000 */
.L_x_1346:
[----:B------:R-:W-:Y:S05]  /*10d80*/  BSYNC B1 ;  /* 0x0000000000017941 */ /* 0x000fea0003800000 */
.L_x_1236:
[----:B------:R-:W-:Y:S01]  /*10d90*/  ULDC.64 UR4, c[0x0][0x300] ;  /* 0x0000c00000047ab9 */ /* 0x000fe20000000a00 */
[----:B-----5:R-:W-:Y:S01]  /*10da0*/  SHF.R.S32.HI R17, RZ, 0x1f, R4 ;  /* 0x0000001fff117819 */ /* 0x020fe20000011404 */
[----:B------:R-:W-:Y:S01]  /*10db0*/  IMAD R2, R9, UR4, RZ ;  /* 0x0000000409027c24 */ /* 0x000fe2000f8e02ff */
[----:B------:R-:W-:Y:S01]  /*10dc0*/  ULDC.64 UR6, c[0x0][0x2e8] ;  /* 0x0000ba0000067ab9 */ /* 0x000fe20000000a00 */
[----:B------:R-:W-:Y:S02]  /*10dd0*/  LOP3.LUT P1, RZ, R23, 0x2, RZ, 0xc0, !PT ;  /* 0x0000000217ff7812 */ /* 0x000fe4000782c0ff */
[C---:B0-----:R-:W-:Y:S02]  /*10de0*/  IMAD R7, R5.reuse, UR5, R2 ;  /* 0x0000000505077c24 */ /* 0x041fe4000f8e0202 */
        /* <DEDUP_REMOVED lines=18> */
[----:B------:R-:W-:Y:S01]  /*10f10*/  SHFL.IDX PT, R14, R6, 0x5, 0x181f ;  /* 0x00b81f00060e7f89 */ /* 0x000fe200000e0000 */
[----:B0-----:R-:W-:-:S05]  /*10f20*/  IADD3 R2, P0, R2, R0, RZ ;  /* 0x0000000002027210 */ /* 0x001fca0007f1e0ff */
[----:B--2---:R-:W-:-:S05]  /*10f30*/  IMAD.X R3, RZ, RZ, R3, P0 ;  /* 0x000000ffff037224 */ /* 0x004fca00000e0603 */
[----:B------:R0:W-:Y:S04]  /*10f40*/  LDGSTS.E.BYPASS.LTC128B.128 [R7+0x1c400], desc[UR36][R2.64], !P1 ;  /* 0x1c40000002077fae */ /* 0x0001e8000c901d64 */
[----:B0-----:R-:W0:Y:S04]  /*10f50*/  SHFL.IDX PT, R2, R6, 0x1, 0x181f ;  /* 0x00381f0006027f89 */ /* 0x001e2800000e0000 */
[----:B------:R-:W2:Y:S01]  /*10f60*/  SHFL.IDX PT, R3, R8, 0x1, 0x181f ;  /* 0x00381f0008037f89 */ /* 0x000ea200000e0000 */
        /* <DEDUP_REMOVED lines=14> */
[----:B------:R-:W2:Y:S04]  /*11050*/  SHFL.IDX PT, R3, R8, 0x4, 0x181f ;  /* 0x00981f0008037f89 */ /* 0x000ea800000e0000 */
[----:B------:R-:W3:Y:S01]  /*11060*/  SHFL.IDX PT, R8, R8, 0x5, 0x181f ;  /* 0x00b81f0008087f89 */ /* 0x000ee200000e0000 */
[----:B0-----:R-:W-:-:S05]  /*11070*/  IADD3 R2, P0, R2, R0, RZ ;  /* 0x0000000002027210 */ /* 0x001fca0007f1e0ff */
[----:B--2---:R-:W-:-:S05]  /*11080*/  IMAD.X R3, RZ, RZ, R3, P0 ;  /* 0x000000ffff037224 */ /* 0x004fca00000e0603 */
[----:B---3--:R0:W-:Y:S03]  /*11090*/  LDGSTS.E.BYPASS.LTC128B.128 [R7+0x1e400], desc[UR36][R2.64], !P1 ;  /* 0x1e40000002077fae */ /* 0x0081e6000c901d64 */
.L_x_1360:
[----:B0-----:R-:W-:-:S05]  /*110a0*/  IADD3 R2, P0, R14, R0, RZ ;  /* 0x000000000e027210 */ /* 0x001fca0007f1e0ff */
[----:B------:R-:W-:Y:S01]  /*110b0*/  IMAD.X R3, RZ, RZ, R8, P0 ;  /* 0x000000ffff037224 */ /* 0x000fe200000e0608 */
[----:B------:R-:W-:-:S04]  /*110c0*/  PLOP3.LUT P0, PT, PT, PT, PT, 0x80, 0x0 ;  /* 0x000000000000781c */ /* 0x000fc80003f0f070 */
[----:B------:R-:W-:Y:S01]  /*110d0*/  @!PT LDS RZ, [RZ] ;  /* 0x00000000fffff984 */ /* 0x000fe20000000800 */
[----:B------:R-:W-:Y:S01]  /*110e0*/  @!PT LDS RZ, [RZ] ;  /* 0x00000000fffff984 */ /* 0x000fe20000000800 */
[----:B------:R-:W-:Y:S01]  /*110f0*/  @!PT LDS RZ, [RZ] ;  /* 0x00000000fffff984 */ /* 0x000fe20000000800 */
[----:B------:R0:W-:Y:S01]  /*11100*/  LDGSTS.E.BYPASS.LTC128B.128 [R7+0x1ec00], desc[UR36][R2.64], !P1 ;  /* 0x1ec0000002077fae */ /* 0x0001e2000c901d64 */
[----:B------:R-:W-:-:S08]  /*11110*/  NOP ;  /* 0x0000000000007918 */ /* 0x000fd00000000000 */
.L_x_1239:
        /* <DEDUP_REMOVED lines=10> */
.L_x_1240:
[----:B------:R2:W-:Y:S01]  /*111c0*/  SYNCS.ARRIVE.TRANS64.A1T0 RZ, [R10+URZ+0x32430], RZ ;  /* 0x032430ff0aff79a7 */ /* 0x0005e2000810003f */
[----:B------:R-:W-:Y:S05]  /*111d0*/  @!P3 BRA `(.L_x_1241) ;  /* 0x000000000004b947 */ /* 0x000fea0003800000 */
[----:B------:R-:W-:Y:S01]  /*111e0*/  BPT.TRAP 0x1 ;  /* 0x000000040000795c */ /* 0x000fe20000300000 */
.L_x_1241:
[----:B------:R-:W3:Y:S01]  /*111f0*/  SYNCS.PHASECHK.TRANS64.TRYWAIT P0, [R10+URZ+0x32460], R20 ;  /* 0x032460140a0075a7 */ /* 0x000ee2000800017f */
[----:B------:R-:W-:Y:S04]  /*11200*/  BSSY B1, `(.L_x_1242) ;  /* 0x0000002000017945 */ /* 0x000fe80003800000 */
[----:B---3--:R-:W-:Y:S05]  /*11210*/  @!P0 BRA `(.L_x_1243) ;  /* 0x0000004800288947 */ /* 0x008fea0003800000 */
.L_x_1361:
[----:B------:R-:W-:Y:S05]  /*11220*/  BSYNC B1 ;  /* 0x0000000000017941 */ /* 0x000fea0003800000 */
.L_x_1242:
[----:B------:R-:W-:Y:S01]  /*11230*/  ULDC.64 UR4, c[0x0][0x328] ;  /* 0x0000ca0000047ab9 */ /* 0x000fe20000000a00 */
[----:B------:R-:W-:Y:S01]  /*11240*/  ULDC.64 UR6, c[0x0][0x318] ;  /* 0x0000c60000067ab9 */ /* 0x000fe20000000a00 */
[----:B0-----:R-:W-:Y:S01]  /*11250*/  IMAD R2, R9, UR4, RZ ;  /* 0x0000000409027c24 */ /* 0x001fe2000f8e02ff */
[C---:B------:R-:W-:Y:S01]  /*11260*/  LOP3.LUT P5, RZ, R23.reuse, 0x1, RZ, 0xc0, !PT ;  /* 0x0000000117ff7812 */ /* 0x040fe200078ac0ff */
[----:B-1-3--:R-:W-:Y:S01]  /*11270*/  IMAD R20, R24, 0x6000, R29 ;  /* 0x0000600018147824 */ /* 0x00afe200078e021d */
        /* <DEDUP_REMOVED lines=20> */
[----:B------:R-:W1:Y:S04]  /*113c0*/  SHFL.IDX PT, R3, R25, RZ, 0x181f ;  /* 0x00181fff19037589 */ /* 0x000e6800000e0000 */
[----:B------:R-:W-:Y:S04]  /*113d0*/  SHFL.IDX PT, R4, R25, 0x1, 0x181f ;  /* 0x00381f0019047f89 */ /* 0x000fe800000e0000 */
[----:B------:R-:W-:Y:S04]  /*113e0*/  SHFL.IDX PT, R8, R17, 0x2, 0x181f ;  /* 0x00581f0011087f89 */ /* 0x000fe800000e0000 */
[----:B------:R-:W-:Y:S01]  /*113f0*/  SHFL.IDX PT, R5, R25, 0x3, 0x181f ;  /* 0x00781f0019057f89 */ /* 0x000fe200000e0000 */
[----:B0-----:R-:W-:-:S03]  /*11400*/  IADD3 R2, P0, R14, R0, RZ ;  /* 0x000000000e027210 */ /* 0x001fc60007f1e0ff */
[----:B------:R-:W0:Y:S02]  /*11410*/  SHFL.IDX PT, R14, R17, 0x1, 0x181f ;  /* 0x00381f00110e7f89 */ /* 0x000e2400000e0000 */
[----:B-1----:R-:W-:-:S05]  /*11420*/  IMAD.X R3, RZ, RZ, R3, P0 ;  /* 0x000000ffff037224 */ /* 0x002fca00000e0603 */
        /* <DEDUP_REMOVED lines=9> */
[----:B-1----:R-:W-:Y:S04]  /*114c0*/  SHFL.IDX PT, R3, R25, 0x4, 0x181f ;  /* 0x00981f0019037f89 */ /* 0x002fe800000e0000 */
        /* <DEDUP_REMOVED lines=24> */
.L_x_1375:
        /* <DEDUP_REMOVED lines=11> */
.L_x_1245:
        /* <DEDUP_REMOVED lines=10> */
.L_x_1246:
[----:B------:R1:W-:Y:S01]  /*117a0*/  SYNCS.ARRIVE.TRANS64.A1T0 RZ, [R10+URZ+0x32450], RZ ;  /* 0x032450ff0aff79a7 */ /* 0x0003e2000810003f */
[----:B------:R-:W-:Y:S05]  /*117b0*/  @P2 BRA `(.L_x_1247) ;  /* 0xfffffff000ac2947 */ /* 0x000fea000383ffff */
.L_x_1234:
[----:B------:R-:W-:Y:S05]  /*117c0*/  BSYNC B0 ;  /* 0x0000000000007941 */ /* 0x000fea0003800000 */
.L_x_1233:
[----:B0-----:R-:W0:Y:S01]  /*117d0*/  S2R R2, SR_TID.X ;  /* 0x0000000000027919 */ /* 0x001e220000002100 */
[----:B------:R-:W-:Y:S01]  /*117e0*/  VIADD R24, R24, 0x1 ;  /* 0x0000000118187836 */ /* 0x000fe20000000000 */
[----:B------:R-:W-:Y:S04]  /*117f0*/  BSSY B0, `(.L_x_1248) ;  /* 0x0000012000007945 */ /* 0x000fe80003800000 */
[----:B------:R-:W-:-:S04]  /*11800*/  ISETP.NE.AND P0, PT, R24, 0x2, PT ;  /* 0x000000021800780c */ /* 0x000fc80003f05270 */
[----:B------:R-:W-:Y:S02]  /*11810*/  SEL R0, RZ, 0x1, P0 ;  /* 0x00000001ff007807 */ /* 0x000fe40000000000 */
[----:B0-----:R-:W-:-:S04]  /*11820*/  LOP3.LUT R2, R2, 0x7f, RZ, 0xc0, !PT ;  /* 0x0000007f02027812 */ /* 0x001fc800078ec0ff */
[----:B------:R-:W-:-:S13]  /*11830*/  ISETP.NE.AND P1, PT, R2, RZ, PT ;  /* 0x000000ff0200720c */ /* 0x000fda0003f25270 */
[----:B------:R-:W-:Y:S05]  /*11840*/  @P1 BRA `(.L_x_1249) ;  /* 0x0000000000301947 */ /* 0x000fea0003800000 */
[----:B------:R-:W0:Y:S01]  /*11850*/  S2R R5, SR_LANEID ;  /* 0x0000000000057919 */ /* 0x000e220000000000 */
[----:B------:R-:W-:Y:S01]  /*11860*/  VOTEU.ANY UR4, UPT, PT ;  /* 0x0000000000047886 */ /* 0x000fe200038e0100 */
[----:B------:R-:W3:Y:S01]  /*11870*/  LDC.64 R2, c[0x0][0xd60] ;  /* 0x00035800ff027b82 */ /* 0x000ee20000000a00 */
[----:B------:R-:W0:Y:S02]  /*11880*/  FLO.U32 R4, UR4 ;  /* 0x0000000400047d00 */ /* 0x000e2400080e0000 */
[----:B0-----:R-:W-:-:S06]  /*11890*/  ISETP.EQ.U32.AND P1, PT, R4, R5, PT ;  /* 0x000000050400720c */ /* 0x001fcc0003f22070 */
[----:B------:R-:W3:Y:S07]  /*118a0*/  POPC R5, UR4 ;  /* 0x0000000400057d09 */ /* 0x000eee0008000000 */
[----:B---3--:R-:W3:Y:S01]  /*118b0*/  @P1 ATOMG.E.ADD.STRONG.GPU PT, R3, desc[UR36][R2.64], R5 ;  /* 0x00000005020319a8 */ /* 0x008ee200081ee1e4 */
[----:B------:R-:W0:Y:S02]  /*118c0*/  S2R R6, SR_LTMASK ;  /* 0x0000000000067919 */ /* 0x000e240000003900 */
[----:B0-----:R-:W-:-:S04]  /*118d0*/  LOP3.LUT R6, R6, UR4, RZ, 0xc0, !PT ;  /* 0x0000000406067c12 */ /* 0x001fc8000f8ec0ff */
[----:B------:R-:W0:Y:S01]  /*118e0*/  POPC R7, R6 ;  /* 0x0000000600077309 */ /* 0x000e220000000000 */
[----:B---3--:R-:W0:Y:S02]  /*118f0*/  SHFL.IDX PT, R4, R3, R4, 0x1f ;  /* 0x00001f0403047589 */ /* 0x008e2400000e0000 */
[----:B0-----:R-:W-:-:S07]  /*11900*/  IADD3 R16, R4, UR39, R7 ;  /* 0x0000002704107c10 */ /* 0x001fce000fffe007 */
.L_x_1249:
[----:B------:R-:W-:Y:S05]  /*11910*/  BSYNC B0 ;  /* 0x0000000000007941 */ /* 0x000fea0003800000 */
.L_x_1248:
[----:B------:R-:W-:Y:S02]  /*11920*/  SEL R24, R24, RZ, P0 ;  /* 0x000000ff18187207 */ /* 0x000fe40000000000 */
[----:B------:R-:W-:-:S07]  /*11930*/  LOP3.LUT R27, R27, R0, RZ, 0x3c, !PT ;  /* 0x000000001b1b7212 */ /* 0x000fce00078e3cff */
.L_x_1202:
[----:B------:R-:W-:Y:S05]  /*11940*/  BSYNC B7 ;  /* 0x0000000000077941 */ /* 0x000fea0003800000 */
.L_x_1200:
[----:B------:R-:W-:-:S13]  /*11950*/  LOP3.LUT P0, RZ, R23, 0x20000, RZ, 0xc0, !PT ;  /* 0x0002000017ff7812 */ /* 0x000fda000780c0ff */
[----:B------:R-:W-:Y:S05]  /*11960*/  @!P0 BRA `(.L_x_1250) ;  /* 0x0000000000248947 */ /* 0x000fea0003800000 */
[----:B------:R-:W-:Y:S05]  /*11970*/  WARPSYNC.ALL ;  /* 0x0000000000007948 */ /* 0x000fea0003800000 */
[----:B------:R-:W0:Y:S08]  /*11980*/  S2UR UR5, SR_CgaCtaId ;  /* 0x00000000000579c3 */ /* 0x000e300000008800 */
[----:B------:R-:W-:Y:S06]  /*11990*/  BAR.SYNC.DEFER_BLOCKING 0x5, 0x180 ;  /* 0x0146000000007b1d */ /* 0x000fec0000010000 */
[----:B------:R-:W-:-:S02]  /*119a0*/  UMOV UR4, 0x400 ;  /* 0x0000040000047882 */ /* 0x000fc40000000000 */
[----:B0-----:R-:W-:-:S06]  /*119b0*/  ULEA UR4, UR5, UR4, 0x18 ;  /* 0x0000000405047291 */ /* 0x001fcc000f8ec03f */
[----:B------:R-:W-:-:S05]  /*119c0*/  IMAD.U32 R22, RZ, RZ, UR4 ;  /* 0x00000004ff167e24 */ /* 0x000fca000f8e00ff */
[----:B------:R0:W3:Y:S01]  /*119d0*/  LDS.128 R16, [R22+0x324d0] ;  /* 0x0324d00016107984 */ /* 0x0000e20000000c00 */
[----:B------:R-:W-:Y:S06]  /*119e0*/  BAR.ARV 0x4, 0x180 ;  /* 0x0106000000007b1d */ /* 0x000fec0000002000 */
[----:B------:R-:W-:Y:S05]  /*119f0*/  BRA `(.L_x_1251) ;  /* 0x0000000800d07947 */ /* 0x000fea0003800000 */
.L_x_1250:
[----:B------:R-:W0:Y:S01]  /*11a00*/  S2R R9, SR_TID.X ;  /* 0x0000000000097919 */ /* 0x000e220000002100 */
[----:B------:R-:W-:Y:S01]  /*11a10*/  UMOV UR4, 0xffffffff ;  /* 0xffffffff00047882 */ /* 0x000fe20000000000 */
[----:B0-----:R-:W-:-:S04]  /*11a20*/  LOP3.LUT R9, R9, 0x1f, RZ, 0xc0, !PT ;  /* 0x0000001f09097812 */ /* 0x001fc800078ec0ff */
[----:B------:R-:W-:Y:S01]  /*11a30*/  ISETP.NE.AND P0, PT, R9, 0x1f, PT ;  /* 0x0000001f0900780c */ /* 0x000fe20003f05270 */
[----:B------:R-:W-:-:S12]  /*11a40*/  BRA.DIV UR4, `(.L_x_1252) ;  /* 0x0000004604fc7947 */ /* 0x000fd8000b800000 */
[----:B------:R-:W-:Y:S01]  /*11a50*/  IMAD.IADD R7, R19, 0x1, R9 ;  /* 0x0000000113077824 */ /* 0x000fe200078e0209 */
[----:B------:R-:W-:-:S04]  /*11a60*/  ULDC UR4, c[0x0][0xd3c] ;  /* 0x00034f0000047ab9 */ /* 0x000fc80000000800 */
[----:B------:R-:W-:-:S13]  /*11a70*/  ISETP.GE.OR P1, PT, R7, UR4, !P0 ;  /* 0x0000000407007c0c */ /* 0x000fda000c726670 */
[----:B------:R-:W0:Y:S08]  /*11a80*/  @!P1 LDC.64 R2, c[0x0][0xd80] ;  /* 0x00036000ff029b82 */ /* 0x000e300000000a00 */
[----:B------:R-:W3:Y:S01]  /*11a90*/  @!P1 LDC.64 R4, c[0x0][0xd78] ;  /* 0x00035e00ff049b82 */ /* 0x000ee20000000a00 */
[----:B0-----:R-:W-:-:S05]  /*11aa0*/  @!P1 IMAD.WIDE R2, R7, 0x4, R2 ;  /* 0x0000000407029825 */ /* 0x001fca00078e0202 */
[----:B------:R3:W4:Y:S02]  /*11ab0*/  @!P1 LDG.E R6, desc[UR36][R2.64] ;  /* 0x0000002402069981 */ /* 0x000724000c1e1900 */
        /* <DEDUP_REMOVED lines=10> */
[----:B----4-:R-:W-:-:S02]  /*11b60*/  @!P1 IMAD.MOV.U32 R7, RZ, RZ, R6 ;  /* 0x000000ffff079224 */ /* 0x010fc400078e0006 */
[----:B------:R-:W-:Y:S01]  /*11b70*/  IMAD.MOV.U32 R6, RZ, RZ, RZ ;  /* 0x000000ffff067224 */ /* 0x000fe200078e00ff */
[----:B---3--:R-:W-:Y:S02]  /*11b80*/  @!P1 MOV R4, R5 ;  /* 0x0000000500049202 */ /* 0x008fe40000000f00 */
        /* <DEDUP_REMOVED lines=17> */
[----:B------:R0:W3:Y:S02]  /*11ca0*/  SHFL.IDX PT, R14, R2, 0x1f, 0x1f ;  /* 0x03e01f00020e7f89 */ /* 0x0000e400000e0000 */
.L_x_1385:
[----:B------:R-:W-:Y:S02]  /*11cb0*/  ULDC UR4, c[0x0][0xd38] ;  /* 0x00034e0000047ab9 */ /* 0x000fe40000000800 */
[----:B------:R-:W-:-:S04]  /*11cc0*/  IMAD.U32 R5, RZ, RZ, UR4 ;  /* 0x00000004ff057e24 */ /* 0x000fc8000f8e00ff */
[----:B---3--:R-:W-:-:S04]  /*11cd0*/  IMAD R14, R14, R5, RZ ;  /* 0x000000050e0e7224 */ /* 0x008fc800078e02ff */
[----:B------:R-:W-:-:S05]  /*11ce0*/  IMAD.IADD R9, R8, 0x1, R14 ;  /* 0x0000000108097824 */ /* 0x000fca00078e020e */
[----:B------:R-:W-:-:S13]  /*11cf0*/  ISETP.GT.AND P6, PT, R9, R0, PT ;  /* 0x000000000900720c */ /* 0x000fda0003fc4270 */
[----:B------:R-:W-:Y:S05]  /*11d00*/  @P6 BRA `(.L_x_1253) ;  /* 0x0000000000a46947 */ /* 0x000fea0003800000 */
.L_x_1256:
[----:B0-----:R-:W0:Y:S01]  /*11d10*/  LDC R2, c[0x0][0xd3c] ;  /* 0x00034f00ff027b82 */ /* 0x001e220000000800 */
[----:B------:R-:W-:-:S05]  /*11d20*/  VIADD R19, R19, 0x1f ;  /* 0x0000001f13137836 */ /* 0x000fca0000000000 */
[----:B0-----:R-:W-:-:S13]  /*11d30*/  ISETP.GE.AND P6, PT, R19, R2, PT ;  /* 0x000000021300720c */ /* 0x001fda0003fc6270 */
[----:B------:R-:W-:Y:S05]  /*11d40*/  @P6 BRA `(.L_x_1254) ;  /* 0x0000000400b86947 */ /* 0x000fea0003800000 */
[----:B------:R-:W0:Y:S01]  /*11d50*/  S2R R3, SR_TID.X ;  /* 0x0000000000037919 */ /* 0x000e220000002100 */
[----:B------:R-:W-:Y:S01]  /*11d60*/  IMAD.MOV.U32 R7, RZ, RZ, RZ ;  /* 0x000000ffff077224 */ /* 0x000fe200078e00ff */
[----:B0-----:R-:W-:-:S05]  /*11d70*/  LOP3.LUT R3, R3, 0x1f, RZ, 0xc0, !PT ;  /* 0x0000001f03037812 */ /* 0x001fca00078ec0ff */
[----:B------:R-:W-:-:S05]  /*11d80*/  IMAD.IADD R11, R19, 0x1, R3 ;  /* 0x00000001130b7824 */ /* 0x000fca00078e0203 */
[----:B------:R-:W-:-:S13]  /*11d90*/  ISETP.GE.OR P6, PT, R11, R2, !P0 ;  /* 0x000000020b00720c */ /* 0x000fda00047c6670 */
[----:B------:R-:W0:Y:S08]  /*11da0*/  @!P6 LDC.64 R2, c[0x0][0xd80] ;  /* 0x00036000ff02eb82 */ /* 0x000e300000000a00 */
[----:B------:R-:W3:Y:S01]  /*11db0*/  @!P6 LDC.64 R4, c[0x0][0xd78] ;  /* 0x00035e00ff04eb82 */ /* 0x000ee20000000a00 */
[----:B0-----:R-:W-:-:S05]  /*11dc0*/  @!P6 IMAD.WIDE R2, R11, 0x4, R2 ;  /* 0x000000040b02e825 */ /* 0x001fca00078e0202 */
[----:B------:R3:W4:Y:S02]  /*11dd0*/  @!P6 LDG.E R7, desc[UR36][R2.64] ;  /* 0x000000240207e981 */ /* 0x000724000c1e1900 */
[----:B---3--:R-:W-:-:S04]  /*11de0*/  @!P6 IMAD.WIDE R2, R11, 0x4, R4 ;  /* 0x000000040b02e825 */ /* 0x008fc800078e0204 */
[----:B------:R-:W-:-:S06]  /*11df0*/  IMAD.MOV.U32 R4, RZ, RZ, RZ ;  /* 0x000000ffff047224 */ /* 0x000fcc00078e00ff */
[----:B------:R-:W4:Y:S01]  /*11e00*/  @!P6 LDG.E R4, desc[UR36][R2.64] ;  /* 0x000000240204e981 */ /* 0x000f22000c1e1900 */
[----:B------:R-:W-:Y:S01]  /*11e10*/  UMOV UR4, 0xffffffff ;  /* 0xffffffff00047882 */ /* 0x000fe20000000000 */
[----:B----4-:R-:W-:Y:S02]  /*11e20*/  IMAD R13, R4, R7, RZ ;  /* 0x00000007040d7224 */ /* 0x010fe400078e02ff */
[----:B------:R-:W-:Y:S05]  /*11e30*/  BRA.DIV UR4, `(.L_x_1255) ;  /* 0x0000004a043c7947 */ /* 0x000fea000b800000 */
        /* <DEDUP_REMOVED lines=16> */
.L_x_1393:
[----:B------:R-:W-:Y:S02]  /*11f40*/  ULDC UR4, c[0x0][0xd38] ;  /* 0x00034e0000047ab9 */ /* 0x000fe40000000800 */
[----:B------:R-:W-:-:S04]  /*11f50*/  IMAD.U32 R5, RZ, RZ, UR4 ;  /* 0x00000004ff057e24 */ /* 0x000fc8000f8e00ff */
[----:B---3--:R-:W-:-:S04]  /*11f60*/  IMAD R14, R14, R5, RZ ;  /* 0x000000050e0e7224 */ /* 0x008fc800078e02ff */
[----:B------:R-:W-:-:S05]  /*11f70*/  IMAD.IADD R9, R14, 0x1, R9 ;  /* 0x000000010e097824 */ /* 0x000fca00078e0209 */
[----:B------:R-:W-:-:S13]  /*11f80*/  ISETP.GT.AND P6, PT, R9, R0, PT ;  /* 0x000000000900720c */ /* 0x000fda0003fc4270 */
[----:B------:R-:W-:Y:S05]  /*11f90*/  @!P6 BRA `(.L_x_1256) ;  /* 0xfffffffc005ce947 */ /* 0x000fea000383ffff */
.L_x_1253:
        /* <DEDUP_REMOVED lines=9> */
.L_x_1398:
[----:B------:R-:W-:-:S13]  /*12030*/  ISETP.NE.AND P0, PT, R3, RZ, PT ;  /* 0x000000ff0300720c */ /* 0x000fda0003f05270 */
[----:B------:R-:W-:Y:S05]  /*12040*/  @!P0 BRA `(.L_x_1258) ;  /* 0x0000000000108947 */ /* 0x000fea0003800000 */
[----:B------:R-:W-:Y:S01]  /*12050*/  UMOV UR4, 0xffffffff ;  /* 0xffffffff00047882 */ /* 0x000fe20000000000 */
[----:B------:R-:W-:Y:S02]  /*12060*/  VIADD R12, R8, 0xffffffff ;  /* 0xffffffff080c7836 */ /* 0x000fe40000000000 */
[----:B------:R-:W-:Y:S05]  /*12070*/  BRA.DIV UR4, `(.L_x_1259) ;  /* 0x0000004a04c07947 */ /* 0x000fea000b800000 */
[----:B------:R0:W0:Y:S02]  /*12080*/  SHFL.IDX PT, R6, R2, R12, 0x1f ;  /* 0x00001f0c02067589 */ /* 0x00002400000e0000 */
.L_x_1258:
[----:B-12-4-:R-:W-:Y:S01]  /*12090*/  IABS R10, R7 ;  /* 0x00000007000a7213 */ /* 0x016fe20000000000 */
[----:B0-----:R-:W-:Y:S01]  /*120a0*/  IMAD R16, R6, R5, R9 ;  /* 0x0000000506107224 */ /* 0x001fe200078e0209 */
[----:B------:R-:W-:Y:S01]  /*120b0*/  IABS R5, R4 ;  /* 0x0000000400057213 */ /* 0x000fe20000000000 */
[----:B------:R-:W-:Y:S01]  /*120c0*/  IMAD.IADD R19, R8, 0x1, R19 ;  /* 0x0000000108137824 */ /* 0x000fe200078e0213 */
[----:B------:R-:W0:Y:S01]  /*120d0*/  I2F.RP R11, R10 ;  /* 0x0000000a000b7306 */ /* 0x000e220000209400 */
[----:B------:R-:W-:-:S07]  /*120e0*/  IMAD.IADD R0, R0, 0x1, -R16 ;  /* 0x0000000100007824 */ /* 0x000fce00078e0a10 */
[----:B------:R-:W1:Y:S08]  /*120f0*/  I2F.RP R12, R5 ;  /* 0x00000005000c7306 */ /* 0x000e700000209400 */
[----:B0-----:R-:W0:Y:S08]  /*12100*/  MUFU.RCP R11, R11 ;  /* 0x0000000b000b7308 */ /* 0x001e300000001000 */
[----:B-1----:R-:W-:Y:S01]  /*12110*/  MUFU.RCP R12, R12 ;  /* 0x0000000c000c7308 */ /* 0x002fe20000001000 */
[----:B0-----:R-:W-:-:S07]  /*12120*/  VIADD R2, R11, 0xffffffe ;  /* 0x0ffffffe0b027836 */ /* 0x001fce0000000000 */
        /* <DEDUP_REMOVED lines=48> */
.L_x_1254:
[----:B------:R-:W-:Y:S01]  /*12430*/  UMOV UR4, URZ ;  /* 0x0000003f00047c82 */ /* 0x000fe20008000000 */
[----:B------:R-:W-:Y:S01]  /*12440*/  UMOV UR5, URZ ;  /* 0x0000003f00057c82 */ /* 0x000fe20008000000 */
[----:B------:R-:W-:Y:S01]  /*12450*/  ULDC UR6, c[0x0][0xd3c] ;  /* 0x00034f0000067ab9 */ /* 0x000fe20000000800 */
[----:B------:R-:W-:Y:S02]  /*12460*/  IMAD.MOV.U32 R16, RZ, RZ, R0 ;  /* 0x000000ffff107224 */ /* 0x000fe400078e0000 */
[----:B------:R-:W-:Y:S02]  /*12470*/  IMAD.U32 R17, RZ, RZ, UR4 ;  /* 0x00000004ff117e24 */ /* 0x000fe4000f8e00ff */
[----:B------:R-:W-:Y:S02]  /*12480*/  IMAD.U32 R18, RZ, RZ, UR5 ;  /* 0x00000005ff127e24 */ /* 0x000fe4000f8e00ff */
[----:B------:R-:W-:-:S07]  /*12490*/  IMAD.U32 R19, RZ, RZ, UR6 ;  /* 0x00000006ff137e24 */ /* 0x000fce000f8e00ff */
.L_x_1260:
[----:B------:R-:W0:Y:S01]  /*124a0*/  S2R R0, SR_TID.X ;  /* 0x0000000000007919 */ /* 0x000e220000002100 */
[----:B------:R-:W-:Y:S05]  /*124b0*/  WARPSYNC.ALL ;  /* 0x0000000000007948 */ /* 0x000fea0003800000 */
[----:B------:R-:W-:Y:S01]  /*124c0*/  BAR.SYNC.DEFER_BLOCKING 0x4, 0x180 ;  /* 0x0106000000007b1d */ /* 0x000fe20000010000 */
[----:B0-----:R-:W-:-:S04]  /*124d0*/  LOP3.LUT R0, R0, 0x1f, RZ, 0xc0, !PT ;  /* 0x0000001f00007812 */ /* 0x001fc800078ec0ff */
[----:B------:R-:W-:-:S13]  /*124e0*/  ISETP.NE.AND P0, PT, R0, RZ, PT ;  /* 0x000000ff0000720c */ /* 0x000fda0003f05270 */
[----:B------:R-:W0:Y:S01]  /*124f0*/  @!P0 S2R R3, SR_CgaCtaId ;  /* 0x0000000000038919 */ /* 0x000e220000008800 */
[----:B------:R-:W-:-:S04]  /*12500*/  @!P0 MOV R0, 0x400 ;  /* 0x0000040000008802 */ /* 0x000fc80000000f00 */
[----:B0-----:R-:W-:-:S05]  /*12510*/  @!P0 LEA R22, R3, R0, 0x18 ;  /* 0x0000000003168211 */ /* 0x001fca00078ec0ff */
[----:B------:R4:W-:Y:S01]  /*12520*/  @!P0 STS.128 [R22+0x324d0], R16 ;  /* 0x0324d01016008388 */ /* 0x0009e20000000c00 */
[----:B------:R-:W-:Y:S06]  /*12530*/  BAR.ARV 0x5, 0x180 ;  /* 0x0146000000007b1d */ /* 0x000fec0000002000 */
.L_x_1251:
[----:B------:R-:W-:Y:S02]  /*12540*/  ULDC UR4, c[0x0][0xd3c] ;  /* 0x00034f0000047ab9 */ /* 0x000fe40000000800 */
[----:B---3--:R-:W-:-:S13]  /*12550*/  ISETP.GE.AND P0, PT, R19, UR4, PT ;  /* 0x0000000413007c0c */ /* 0x008fda000bf06270 */
[----:B------:R-:W-:Y:S05]  /*12560*/  @!P0 BRA `(.L_x_1261) ;  /* 0xffffffac00108947 */ /* 0x000fea000383ffff */
[----:B------:R-:W-:Y:S05]  /*12570*/  BSYNC B8 ;  /* 0x0000000000087941 */ /* 0x000fea0003800000 */
.L_x_1194:
[----:B------:R-:W3:Y:S01]  /*12580*/  LDL.LU R0, [R1+0x18] ;  /* 0x0000180001007983 */ /* 0x000ee20000300800 */
[----:B------:R-:W-:Y:S01]  /*12590*/  BSSY B0, `(.L_x_1262) ;  /* 0x000000b000007945 */ /* 0x000fe20003800000 */
[----:B------:R-:W5:Y:S01]  /*125a0*/  S2R R5, SR_CgaCtaId ;  /* 0x0000000000057919 */ /* 0x000f620000008800 */
[----:B---3--:R-:W-:-:S05]  /*125b0*/  VIADD R0, R0, 0x1 ;  /* 0x0000000100007836 */ /* 0x008fca0000000000 */
        /* <DEDUP_REMOVED lines=8> */
.L_x_1401:
[----:B------:R-:W-:Y:S05]  /*12640*/  BSYNC B0 ;  /* 0x0000000000007941 */ /* 0x000fea0003800000 */
.L_x_1262:
[----:B------:R-:W-:-:S03]  /*12650*/  UMOV UR4, 0xffffffff ;  /* 0xffffffff00047882 */ /* 0x000fc60000000000 */
[----:B------:R-:W-:Y:S05]  /*12660*/  BRA.DIV UR4, `(.L_x_1264) ;  /* 0x0000004604807947 */ /* 0x000fea000b800000 */
[----:B-1----:R-:W1:Y:S02]  /*12670*/  S2R R0, SR_TID.X ;  /* 0x0000000000007919 */ /* 0x002e640000002100 */
[----:B-1----:R-:W-:-:S04]  /*12680*/  SHF.R.U32.HI R0, RZ, 0x5, R0 ;  /* 0x00000005ff007819 */ /* 0x002fc80000011600 */
[----:B------:R-:W-:-:S05]  /*12690*/  LOP3.LUT R0, R0, 0x3, RZ, 0xc0, !PT ;  /* 0x0000000300007812 */ /* 0x000fca00078ec0ff */
[----:B------:R1:W3:Y:S02]  /*126a0*/  SHFL.IDX PT, R14, R0, RZ, 0x1f ;  /* 0x00001fff000e7589 */ /* 0x0002e400000e0000 */
.L_x_1404:
[----:B---3--:R-:W-:Y:S01]  /*126b0*/  ISETP.NE.AND P0, PT, R14, RZ, PT ;  /* 0x000000ff0e00720c */ /* 0x008fe20003f05270 */
[----:B------:R-:W-:-:S12]  /*126c0*/  BSSY B0, `(.L_x_1265) ;  /* 0x0000026000007945 */ /* 0x000fd80003800000 */
[----:B------:R-:W-:Y:S05]  /*126d0*/  @P0 BRA `(.L_x_1266) ;  /* 0x0000000000900947 */ /* 0x000fea0003800000 */
[----:B------:R-:W-:-:S03]  /*126e0*/  UMOV UR4, 0xffffffff ;  /* 0xffffffff00047882 */ /* 0x000fc60000000000 */
[----:B------:R-:W-:Y:S05]  /*126f0*/  BRA.DIV UR4, `(.L_x_1267) ;  /* 0x0000004604907947 */ /* 0x000fea000b800000 */
[----:B------:R-:W-:-:S13]  /*12700*/  ELECT P6, URZ, PT ;  /* 0x00000000003f782f */ /* 0x000fda00038c0000 */
.L_x_1407:
[----:B------:R-:W-:Y:S05]  /*12710*/  @!P6 BRA `(.L_x_1266) ;  /* 0x000000000080e947 */ /* 0x000fea0003800000 */
[----:B-1----:R-:W3:Y:S02]  /*12720*/  LDL R0, [R1+0x38] ;  /* 0x0000380001007983 */ /* 0x002ee40000100800 */
[----:B---3--:R-:W-:-:S13]  /*12730*/  R2UR UR4, R0 ;  /* 0x00000000000472ca */ /* 0x008fda00000e0000 */
[----:B------:R-:W-:-:S06]  /*12740*/  ULOP3.LUT UR4, UR4, 0x2, URZ, 0xfc, !UPT ;  /* 0x0000000204047892 */ /* 0x000fcc000f8efc3f */
[----:B------:R-:W-:-:S05]  /*12750*/  IMAD.U32 R0, RZ, RZ, UR4 ;  /* 0x00000004ff007e24 */ /* 0x000fca000f8e00ff */
[----:B------:R-:W-:-:S13]  /*12760*/  ISETP.NE.AND P0, PT, R0, 0x3, PT ;  /* 0x000000030000780c */ /* 0x000fda0003f05270 */
[----:B------:R-:W-:Y:S05]  /*12770*/  @!P0 BRA `(.L_x_1268) ;  /* 0x0000000000048947 */ /* 0x000fea0003800000 */
[----:B------:R-:W-:Y:S01]  /*12780*/  BPT.TRAP 0x1 ;  /* 0x000000040000795c */ /* 0x000fe20000300000 */
.L_x_1268:
[C---:B------:R-:W-:Y:S01]  /*12790*/  IMAD R3, R24.reuse, 0x8, R5 ;  /* 0x0000000818037824 */ /* 0x040fe200078e0205 */
[----:B------:R-:W-:Y:S01]  /*127a0*/  SHF.L.U32 R2, R27, 0x1f, RZ ;  /* 0x0000001f1b027819 */ /* 0x000fe200000006ff */
[----:B------:R-:W-:-:S03]  /*127b0*/  VIADD R24, R24, 0x1 ;  /* 0x0000000118187836 */ /* 0x000fc60000000000 */
[----:B------:R-:W1:Y:S02]  /*127c0*/  SYNCS.PHASECHK.TRANS64.TRYWAIT P1, [R3+URZ+0x32440], R2 ;  /* 0x03244002030075a7 */ /* 0x000e64000802017f */
[----:B------:R-:W-:-:S04]  /*127d0*/  ISETP.NE.AND P2, PT, R24, 0x2, PT ;  /* 0x000000021800780c */ /* 0x000fc80003f45270 */
[----:B------:R-:W-:Y:S01]  /*127e0*/  SEL R0, RZ, 0x1, P2 ;  /* 0x00000001ff007807 */ /* 0x000fe20001000000 */
[----:B-1----:R-:W-:Y:S08]  /*127f0*/  @!P1 BRA `(.L_x_1269) ;  /* 0x0000004400709947 */ /* 0x002ff00003800000 */
.L_x_1408:
[----:B------:R-:W-:Y:S02]  /*12800*/  SEL R24, R24, RZ, P2 ;  /* 0x000000ff18187207 */ /* 0x000fe40001000000 */
[----:B------:R-:W-:Y:S01]  /*12810*/  LOP3.LUT R0, R27, R0, RZ, 0x3c, !PT ;  /* 0x000000001b007212 */ /* 0x000fe200078e3cff */
[----:B------:R-:W-:Y:S06]  /*12820*/  @!P0 BRA `(.L_x_1270) ;  /* 0x0000000000048947 */ /* 0x000fec0003800000 */
[----:B------:R-:W-:Y:S01]  /*12830*/  BPT.TRAP 0x1 ;  /* 0x000000040000795c */ /* 0x000fe20000300000 */
.L_x_1270:
[----:B------:R-:W-:Y:S01]  /*12840*/  IMAD R5, R24, 0x8, R5 ;  /* 0x0000000818057824 */ /* 0x000fe200078e0205 */
[----:B------:R-:W-:-:S04]  /*12850*/  SHF.L.U32 R0, R0, 0x1f, RZ ;  /* 0x0000001f00007819 */ /* 0x000fc800000006ff */
[----:B------:R-:W3:Y:S02]  /*12860*/  SYNCS.PHASECHK.TRANS64.TRYWAIT P1, [R5+URZ+0x32440], R0 ;  /* 0x03244000050075a7 */ /* 0x000ee4000802017f */
[----:B---3--:R-:W-:Y:S05]  /*12870*/  @!P1 BRA `(.L_x_1271) ;  /* 0x0000004400649947 */ /* 0x008fea0003800000 */
.L_x_1409:
[----:B------:R-:W-:Y:S05]  /*12880*/  @!P0 BRA `(.L_x_1272) ;  /* 0x0000000000048947 */ /* 0x000fea0003800000 */
[----:B------:R-:W-:Y:S01]  /*12890*/  BPT.TRAP 0x1 ;  /* 0x000000040000795c */ /* 0x000fe20000300000 */
.L_x_1272:
[----:B------:R-:W5:Y:S02]  /*128a0*/  SYNCS.PHASECHK.TRANS64.TRYWAIT P1, [R3+URZ+0x32460], R2 ;  /* 0x03246002030075a7 */ /* 0x000f64000802017f */
[----:B-----5:R-:W-:Y:S05]  /*128b0*/  @!P1 BRA `(.L_x_1273) ;  /* 0x0000004400689947 */ /* 0x020fea0003800000 */
.L_x_1410:
[----:B------:R-:W-:Y:S05]  /*128c0*/  @!P0 BRA `(.L_x_1274) ;  /* 0x0000000000048947 */ /* 0x000fea0003800000 */
[----:B------:R-:W-:Y:S01]  /*128d0*/  BPT.TRAP 0x1 ;  /* 0x000000040000795c */ /* 0x000fe20000300000 */
.L_x_1274:
[----:B------:R0:W0:Y:S02]  /*128e0*/  SYNCS.PHASECHK.TRANS64.TRYWAIT P0, [R5+URZ+0x32460], R0 ;  /* 0x03246000050075a7 */ /* 0x000024000800017f */
[----:B0-----:R-:W-:Y:S05]  /*128f0*/  @!P0 NANOSLEEP.SYNCS 0x989680 ;  /* 0x009896800000895d */ /* 0x001fea0003900000 */
[----:B------:R-:W0:Y:S02]  /*12900*/  @!P0 SYNCS.PHASECHK.TRANS64 P0, [R5+URZ+0x32460], R0 ;  /* 0x03246000050085a7 */ /* 0x000e24000800007f */
[----:B0-----:R-:W-:Y:S05]  /*12910*/  @!P0 BRA `(.L_x_1274) ;  /* 0xfffffffc00f08947 */ /* 0x001fea000383ffff */
.L_x_1266:
[----:B------:R-:W-:Y:S05]  /*12920*/  BSYNC B0 ;  /* 0x0000000000007941 */ /* 0x000fea0003800000 */
.L_x_1265:
[----:B------:R-:W-:Y:S05]  /*12930*/  EXIT ;  /* 0x000000000000794d */ /* 0x000fea0003800000 */
.L_x_1140:
[----:B-1----:R1:W2:Y:S02]  /*12940*/  SYNCS.PHASECHK.TRANS64.TRYWAIT P0, [R3+URZ+0x32400], R0 ;  /* 0x03240000030075a7 */ /* 0x0022a4000800017f */
[----:B--2---:R-:W-:Y:S05]  /*12950*/  @!P0 NANOSLEEP.SYNCS 0x989680 ;  /* 0x009896800000895d */ /* 0x004fea0003900000 */
[----:B------:R-:W2:Y:S02]  /*12960*/  @!P0 SYNCS.PHASECHK.TRANS64 P0, [R3+URZ+0x32400], R0 ;  /* 0x03240000030085a7 */ /* 0x000ea4000800007f */
[----:B--2---:R-:W-:Y:S05]  /*12970*/  @!P0 BRA `(.L_x_1140) ;  /* 0xfffffffc00f08947 */ /* 0x004fea000383ffff */
[----:B------:R-:W-:Y:S05]  /*12980*/  BRA `(.L_x_1275) ;  /* 0xfffffef400107947 */ /* 0x000fea000383ffff */
.L_x_1144:
[----:B---3--:R-:W-:-:S04]  /*12990*/  IMAD.U32 R5, RZ, RZ, UR6 ;  /* 0x00000006ff057e24 */ /* 0x008fc8000f8e00ff */
[----:B------:R3:W4:Y:S03]  /*129a0*/  SYNCS.PHASECHK.TRANS64.TRYWAIT P1, [R5+URZ+0x32430], R2 ;  /* 0x03243002050075a7 */ /* 0x000726000802017f */
[----:B----4-:R-:W-:Y:S05]  /*129b0*/  @!P1 NANOSLEEP.SYNCS 0x989680 ;  /* 0x009896800000995d */ /* 0x010fea0003900000 */
[----:B------:R-:W4:Y:S02]  /*129c0*/  @!P1 SYNCS.PHASECHK.TRANS64 P1, [R5+URZ+0x32430], R2 ;  /* 0x03243002050095a7 */ /* 0x000f24000802007f */
[----:B----4-:R-:W-:Y:S05]  /*129d0*/  @!P1 BRA `(.L_x_1144) ;  /* 0xfffffffc00ec9947 */ /* 0x010fea000383ffff */
[----:B------:R-:W-:Y:S05]  /*129e0*/  BRA `(.L_x_1143) ;  /* 0xfffffef400407947 */ /* 0x000fea000383ffff */
.L_x_1145:
[----:B----4-:R4:W0:Y:S02]  /*129f0*/  SYNCS.PHASECHK.TRANS64.TRYWAIT P1, [R3+URZ+0x32410], R0 ;  /* 0x03241000030075a7 */ /* 0x010824000802017f */
[----:B0-----:R-:W-:Y:S05]  /*12a00*/  @!P1 NANOSLEEP.SYNCS 0x989680 ;  /* 0x009896800000995d */ /* 0x001fea0003900000 */
[----:B------:R-:W0:Y:S02]  /*12a10*/  @!P1 SYNCS.PHASECHK.TRANS64 P1, [R3+URZ+0x32410], R0 ;  /* 0x03241000030095a7 */ /* 0x000e24000802007f */
[----:B0-----:R-:W-:Y:S05]  /*12a20*/  @!P1 BRA `(.L_x_1145) ;  /* 0xfffffffc00f09947 */ /* 0x001fea000383ffff */
[----:B------:R-:W-:Y:S05]  /*12a30*/  BRA `(.L_x_1276) ;  /* 0xfffffef400f87947 */ /* 0x000fea000383ffff */
.L_x_1149:
[----:B0--3--:R-:W-:-:S04]  /*12a40*/  IMAD.U32 R5, RZ, RZ, UR6 ;  /* 0x00000006ff057e24 */ /* 0x009fc8000f8e00ff */
[----:B------:R0:W3:Y:S03]  /*12a50*/  SYNCS.PHASECHK.TRANS64.TRYWAIT P1, [R5+URZ+0x32450], R2 ;  /* 0x03245002050075a7 */ /* 0x0000e6000802017f */
[----:B---3--:R-:W-:Y:S05]  /*12a60*/  @!P1 NANOSLEEP.SYNCS 0x989680 ;  /* 0x009896800000995d */ /* 0x008fea0003900000 */
[----:B------:R-:W3:Y:S02]  /*12a70*/  @!P1 SYNCS.PHASECHK.TRANS64 P1, [R5+URZ+0x32450], R2 ;  /* 0x03245002050095a7 */ /* 0x000ee4000802007f */
[----:B---3--:R-:W-:Y:S05]  /*12a80*/  @!P1 BRA `(.L_x_1149) ;  /* 0xfffffffc00ec9947 */ /* 0x008fea000383ffff */
[----:B------:R-:W-:Y:S05]  /*12a90*/  BRA `(.L_x_1148) ;  /* 0xfffffef800007947 */ /* 0x000fea000383ffff */
.L_x_1156:
[----:B-1----:R-:W-:-:S04]  /*12aa0*/  IMAD.U32 R153, RZ, RZ, UR5 ;  /* 0x00000005ff997e24 */ /* 0x002fc8000f8e00ff */
[----:B------:R1:W2:Y:S03]  /*12ab0*/  SYNCS.PHASECHK.TRANS64.TRYWAIT P2, [R153+URZ+0x32430], R0 ;  /* 0x03243000990075a7 */ /* 0x0002a6000804017f */
[----:B--2---:R-:W-:Y:S05]  /*12ac0*/  @!P2 NANOSLEEP.SYNCS 0x989680 ;  /* 0x009896800000a95d */ /* 0x004fea0003900000 */
[----:B------:R-:W2:Y:S02]  /*12ad0*/  @!P2 SYNCS.PHASECHK.TRANS64 P2, [R153+URZ+0x32430], R0 ;  /* 0x032430009900a5a7 */ /* 0x000ea4000804007f */
[----:B--2---:R-:W-:Y:S05]  /*12ae0*/  @!P2 BRA `(.L_x_1156) ;  /* 0xfffffffc00eca947 */ /* 0x004fea000383ffff */
[----:B------:R-:W-:Y:S05]  /*12af0*/  BRA `(.L_x_1155) ;  /* 0xffffff1c00907947 */ /* 0x000fea000383ffff */
.L_x_1160:
[----:B--2---:R-:W-:-:S04]  /*12b00*/  IMAD.U32 R210, RZ, RZ, UR5 ;  /* 0x00000005ffd27e24 */ /* 0x004fc8000f8e00ff */
[----:B------:R2:W3:Y:S03]  /*12b10*/  SYNCS.PHASECHK.TRANS64.TRYWAIT P2, [R210+URZ+0x32450], R0 ;  /* 0x03245000d20075a7 */ /* 0x0004e6000804017f */
[----:B---3--:R-:W-:Y:S05]  /*12b20*/  @!P2 NANOSLEEP.SYNCS 0x989680 ;  /* 0x009896800000a95d */ /* 0x008fea0003900000 */
[----:B------:R-:W3:Y:S02]  /*12b30*/  @!P2 SYNCS.PHASECHK.TRANS64 P2, [R210+URZ+0x32450], R0 ;  /* 0x03245000d200a5a7 */ /* 0x000ee4000804007f */
[----:B---3--:R-:W-:Y:S05]  /*12b40*/  @!P2 BRA `(.L_x_1160) ;  /* 0xfffffffc00eca947 */ /* 0x008fea000383ffff */
[----:B------:R-:W-:Y:S05]  /*12b50*/  BRA `(.L_x_1159) ;  /* 0xffffff20000c7947 */ /* 0x000fea000383ffff */
.L_x_1208:
        /* <DEDUP_REMOVED lines=11> */
.L_x_1278:
[----:B------:R-:W-:Y:S05]  /*12c10*/  BSYNC B0 ;  /* 0x0000000000007941 */ /* 0x000fea0003800000 */
.L_x_1277:
[----:B------:R-:W-:Y:S05]  /*12c20*/  BRA `(.L_x_1279) ;  /* 0xffffffb4005c7947 */ /* 0x000fea000383ffff */
.L_x_1211:
[----:B0-----:R0:W1:Y:S02]  /*12c30*/  SYNCS.PHASECHK.TRANS64.TRYWAIT P0, [R25+URZ+0x32440], R0 ;  /* 0x03244000190075a7 */ /* 0x001064000800017f */
[----:B-1----:R-:W-:Y:S05]  /*12c40*/  @!P0 NANOSLEEP.SYNCS 0x989680 ;  /* 0x009896800000895d */ /* 0x002fea0003900000 */
[----:B------:R-:W1:Y:S02]  /*12c50*/  @!P0 SYNCS.PHASECHK.TRANS64 P0, [R25+URZ+0x32440], R0 ;  /* 0x03244000190085a7 */ /* 0x000e64000800007f */
[----:B-1----:R-:W-:Y:S05]  /*12c60*/  @!P0 BRA `(.L_x_1211) ;  /* 0xfffffffc00f08947 */ /* 0x002fea000383ffff */
[----:B------:R-:W-:Y:S05]  /*12c70*/  BRA `(.L_x_1280) ;  /* 0xffffffb400887947 */ /* 0x000fea000383ffff */
.L_x_1212:
        /* <DEDUP_REMOVED lines=8> */
.L_x_1282:
[----:B------:R-:W-:Y:S05]  /*12d00*/  BSYNC B0 ;  /* 0x0000000000007941 */ /* 0x000fea0003800000 */
.L_x_1281:
        /* <DEDUP_REMOVED lines=9> */
.L_x_1283:
[----:B------:R-:W-:Y:S02]  /*12da0*/  IMAD.MOV.U32 R13, RZ, RZ, R4 ;  /* 0x000000ffff0d7224 */ /* 0x000fe400078e0004 */
[----:B------:R-:W-:Y:S02]  /*12db0*/  IMAD.MOV.U32 R12, RZ, RZ, 0x1 ;  /* 0x00000001ff0c7424 */ /* 0x000fe400078e00ff */
[----:B------:R-:W-:-:S07]  /*12dc0*/  IMAD.MOV.U32 R3, RZ, RZ, R14 ;  /* 0x000000ffff037224 */ /* 0x000fce00078e000e */
[----:B------:R-:W-:Y:S05]  /*12dd0*/  WARPSYNC.COLLECTIVE R15, `(.L_x_1284) ;  /* 0x000000000f087348 */ /* 0x000fea0003c00000 */
[----:B------:R0:W1:Y:S02]  /*12de0*/  SHFL.IDX P6, R14, R13, R12, R11 ;  /* 0x0000000c0d0e7389 */ /* 0x00006400000c000b */
[----:B01----:R-:W-:Y:S01]  /*12df0*/  ENDCOLLECTIVE ;  /* 0x000000000000791b */ /* 0x003fe20003800000 */
.L_x_1284:
        /* <DEDUP_REMOVED lines=15> */
.L_x_1285:
[----:B------:R-:W-:Y:S02]  /*12ef0*/  @P0 IMAD R6, R5, 0x2, R22 ;  /* 0x0000000205060824 */ /* 0x000fe400078e0216 */
[----:B------:R-:W-:Y:S02]  /*12f00*/  IMAD.MOV.U32 R13, RZ, RZ, R4 ;  /* 0x000000ffff0d7224 */ /* 0x000fe400078e0004 */
[----:B------:R-:W-:Y:S02]  /*12f10*/  IMAD.MOV.U32 R12, RZ, RZ, 0x2 ;  /* 0x00000002ff0c7424 */ /* 0x000fe400078e00ff */
[----:B------:R-:W-:-:S07]  /*12f20*/  IMAD.MOV.U32 R3, RZ, RZ, R14 ;  /* 0x000000ffff037224 */ /* 0x000fce00078e000e */
[----:B------:R-:W-:Y:S05]  /*12f30*/  WARPSYNC.COLLECTIVE R15, `(.L_x_1286) ;  /* 0x000000000f087348 */ /* 0x000fea0003c00000 */
[----:B------:R0:W1:Y:S02]  /*12f40*/  SHFL.IDX P6, R14, R13, R12, R11 ;  /* 0x0000000c0d0e7389 */ /* 0x00006400000c000b */
[----:B01----:R-:W-:Y:S01]  /*12f50*/  ENDCOLLECTIVE ;  /* 0x000000000000791b */ /* 0x003fe20003800000 */
.L_x_1286:
[----:B------:R-:W-:-:S05]  /*12f60*/  @P0 LEA R3, P1, R7, R3, 0x1 ;  /* 0x0000000307030211 */ /* 0x000fca00078208ff */
[----:B------:R-:W-:-:S05]  /*12f70*/  @P0 IMAD.X R2, RZ, RZ, R2, P1 ;  /* 0x000000ffff020224 */ /* 0x000fca00008e0602 */
[----:B------:R-:W-:Y:S02]  /*12f80*/  @P0 LOP3.LUT R3, R3, R2, RZ, 0x3c, !PT ;  /* 0x0000000203030212 */ /* 0x000fe400078e3cff */
[----:B------:R-:W-:Y:S02]  /*12f90*/  MOV R13, R0 ;  /* 0x00000000000d7202 */ /* 0x000fe40000000f00 */
        /* <DEDUP_REMOVED lines=11> */
.L_x_1287:
[----:B------:R-:W-:Y:S02]  /*13050*/  @P0 IMAD R6, R5, 0x2, R22 ;  /* 0x0000000205060824 */ /* 0x000fe400078e0216 */
[----:B------:R-:W-:Y:S02]  /*13060*/  IMAD.MOV.U32 R13, RZ, RZ, R4 ;  /* 0x000000ffff0d7224 */ /* 0x000fe400078e0004 */
[----:B------:R-:W-:Y:S02]  /*13070*/  IMAD.MOV.U32 R12, RZ, RZ, 0x3 ;  /* 0x00000003ff0c7424 */ /* 0x000fe400078e00ff */
[----:B------:R-:W-:-:S07]  /*13080*/  IMAD.MOV.U32 R3, RZ, RZ, R14 ;  /* 0x000000ffff037224 */ /* 0x000fce00078e000e */
[----:B------:R-:W-:Y:S05]  /*13090*/  WARPSYNC.COLLECTIVE R15, `(.L_x_1288) ;  /* 0x000000000f087348 */ /* 0x000fea0003c00000 */
[----:B------:R0:W1:Y:S02]  /*130a0*/  SHFL.IDX P6, R14, R13, R12, R11 ;  /* 0x0000000c0d0e7389 */ /* 0x00006400000c000b */
[----:B01----:R-:W-:Y:S01]  /*130b0*/  ENDCOLLECTIVE ;  /* 0x000000000000791b */ /* 0x003fe20003800000 */
.L_x_1288:
        /* <DEDUP_REMOVED lines=15> */
.L_x_1289:
[----:B------:R-:W-:Y:S02]  /*131b0*/  @P0 IMAD R6, R5, 0x2, R22 ;  /* 0x0000000205060824 */ /* 0x000fe400078e0216 */
[----:B------:R-:W-:Y:S02]  /*131c0*/  IMAD.MOV.U32 R13, RZ, RZ, R4 ;  /* 0x000000ffff0d7224 */ /* 0x000fe400078e0004 */
[----:B------:R-:W-:Y:S02]  /*131d0*/  IMAD.MOV.U32 R12, RZ, RZ, 0x4 ;  /* 0x00000004ff0c7424 */ /* 0x000fe400078e00ff */
[----:B------:R-:W-:-:S07]  /*131e0*/  IMAD.MOV.U32 R3, RZ, RZ, R14 ;  /* 0x000000ffff037224 */ /* 0x000fce00078e000e */
[----:B------:R-:W-:Y:S05]  /*131f0*/  WARPSYNC.COLLECTIVE R15, `(.L_x_1290) ;  /* 0x000000000f087348 */ /* 0x000fea0003c00000 */
[----:B------:R0:W1:Y:S02]  /*13200*/  SHFL.IDX P6, R14, R13, R12, R11 ;  /* 0x0000000c0d0e7389 */ /* 0x00006400000c000b */
[----:B01----:R-:W-:Y:S01]  /*13210*/  ENDCOLLECTIVE ;  /* 0x000000000000791b */ /* 0x003fe20003800000 */
.L_x_1290:
        /* <DEDUP_REMOVED lines=15> */
.L_x_1291:
[----:B------:R-:W-:Y:S02]  /*13310*/  @P0 IMAD R6, R5, 0x2, R22 ;  /* 0x0000000205060824 */ /* 0x000fe400078e0216 */
[----:B------:R-:W-:Y:S02]  /*13320*/  IMAD.MOV.U32 R13, RZ, RZ, R4 ;  /* 0x000000ffff0d7224 */ /* 0x000fe400078e0004 */
[----:B------:R-:W-:Y:S02]  /*13330*/  IMAD.MOV.U32 R12, RZ, RZ, 0x5 ;  /* 0x00000005ff0c7424 */ /* 0x000fe400078e00ff */
[----:B------:R-:W-:-:S07]  /*13340*/  IMAD.MOV.U32 R3, RZ, RZ, R14 ;  /* 0x000000ffff037224 */ /* 0x000fce00078e000e */
[----:B------:R-:W-:Y:S05]  /*13350*/  WARPSYNC.COLLECTIVE R15, `(.L_x_1292) ;  /* 0x000000000f087348 */ /* 0x000fea0003c00000 */
[----:B------:R0:W1:Y:S02]  /*13360*/  SHFL.IDX P6, R14, R13, R12, R11 ;  /* 0x0000000c0d0e7389 */ /* 0x00006400000c000b */
[----:B01----:R-:W-:Y:S01]  /*13370*/  ENDCOLLECTIVE ;  /* 0x000000000000791b */ /* 0x003fe20003800000 */
.L_x_1292:
        /* <DEDUP_REMOVED lines=10> */
.L_x_1293:
[----:B------:R-:W-:Y:S01]  /*13420*/  @!PT LDS RZ, [RZ] ;  /* 0x00000000fffff984 */ /* 0x000fe20000000800 */
[----:B------:R-:W-:Y:S01]  /*13430*/  @!PT LDS RZ, [RZ] ;  /* 0x00000000fffff984 */ /* 0x000fe20000000800 */
[----:B------:R-:W-:Y:S01]  /*13440*/  @!PT LDS RZ, [RZ] ;  /* 0x00000000fffff984 */ /* 0x000fe20000000800 */
[----:B------:R1:W-:Y:S01]  /*13450*/  @P0 LDGSTS.E.BYPASS.LTC128B.128 [R6+0x1e400], desc[UR36][R2.64], !P2 ;  /* 0x1e40000002060fae */ /* 0x0003e2000d101d64 */
[----:B------:R-:W-:Y:S01]  /*13460*/  IMAD.MOV.U32 R0, RZ, RZ, R14 ;  /* 0x000000ffff007224 */ /* 0x000fe200078e000e */
[----:B------:R-:W-:Y:S06]  /*13470*/  BRA `(.L_x_1294) ;  /* 0xffffffb000e87947 */ /* 0x000fec000383ffff */
.L_x_1217:
[----:B------:R0:W5:Y:S01]  /*13480*/  LDL.LU R6, [R1+0x4] ;  /* 0x0000040001067983 */ /* 0x0001620000300800 */
[----:B------:R-:W-:Y:S01]  /*13490*/  IMAD.MOV.U32 R13, RZ, RZ, R5 ;  /* 0x000000ffff0d7224 */ /* 0x000fe200078e0005 */
[----:B------:R-:W-:Y:S01]  /*134a0*/  LOP3.LUT R23, R23, 0xffffdfff, RZ, 0xc0, !PT ;  /* 0xffffdfff17177812 */ /* 0x000fe200078ec0ff */
[----:B------:R-:W-:Y:S02]  /*134b0*/  IMAD.MOV.U32 R12, RZ, RZ, RZ ;  /* 0x000000ffff0c7224 */ /* 0x000fe400078e00ff */
[----:B------:R-:W-:Y:S02]  /*134c0*/  IMAD.MOV.U32 R11, RZ, RZ, 0x181f ;  /* 0x0000181fff0b7424 */ /* 0x000fe400078e00ff */
[----:B------:R-:W-:Y:S02]  /*134d0*/  IMAD.MOV.U32 R15, RZ, RZ, -0x1 ;  /* 0xffffffffff0f7424 */ /* 0x000fe400078e00ff */
[----:B0-----:R-:W-:-:S07]  /*134e0*/  IMAD.IADD R4, R21, 0x1, R4 ;  /* 0x0000000115047824 */ /* 0x001fce00078e0204 */
[----:B-----5:R-:W-:Y:S05]  /*134f0*/  WARPSYNC.COLLECTIVE R15, `(.L_x_1295) ;  /* 0x000000000f087348 */ /* 0x020fea0003c00000 */
[----:B------:R0:W1:Y:S02]  /*13500*/  SHFL.IDX P6, R14, R13, R12, R11 ;  /* 0x0000000c0d0e7389 */ /* 0x00006400000c000b */
[----:B01---5:R-:W-:Y:S01]  /*13510*/  ENDCOLLECTIVE ;  /* 0x000000000000791b */ /* 0x023fe20003800000 */
.L_x_1295:
[----:B------:R-:W-:Y:S02]  /*13520*/  IMAD.MOV.U32 R13, RZ, RZ, R0 ;  /* 0x000000ffff0d7224 */ /* 0x000fe400078e0000 */
[----:B------:R-:W-:-:S07]  /*13530*/  IMAD.MOV.U32 R3, RZ, RZ, R14 ;  /* 0x000000ffff037224 */ /* 0x000fce00078e000e */
[----:B------:R-:W-:Y:S05]  /*13540*/  WARPSYNC.COLLECTIVE R15, `(.L_x_1296) ;  /* 0x000000000f087348 */ /* 0x000fea0003c00000 */
[----:B------:R0:W1:Y:S02]  /*13550*/  SHFL.IDX P6, R14, R13, R12, R11 ;  /* 0x0000000c0d0e7389 */ /* 0x00006400000c000b */
[----:B01----:R-:W-:Y:S01]  /*13560*/  ENDCOLLECTIVE ;  /* 0x000000000000791b */ /* 0x003fe20003800000 */
.L_x_1296:
[----:B------:R-:W-:Y:S02]  /*13570*/  IMAD.MOV.U32 R13, RZ, RZ, R5 ;  /* 0x000000ffff0d7224 */ /* 0x000fe400078e0005 */
[----:B------:R-:W-:Y:S02]  /*13580*/  IMAD.MOV.U32 R12, RZ, RZ, 0x1 ;  /* 0x00000001ff0c7424 */ /* 0x000fe400078e00ff */
[----:B------:R-:W-:-:S07]  /*13590*/  IMAD.MOV.U32 R10, RZ, RZ, R14 ;  /* 0x000000ffff0a7224 */ /* 0x000fce00078e000e */
[----:B------:R-:W-:Y:S05]  /*135a0*/  WARPSYNC.COLLECTIVE R15, `(.L_x_1297) ;  /* 0x000000000f087348 */ /* 0x000fea0003c00000 */
[----:B------:R0:W1:Y:S02]  /*135b0*/  SHFL.IDX P6, R14, R13, R12, R11 ;  /* 0x0000000c0d0e7389 */ /* 0x00006400000c000b */
[----:B01----:R-:W-:Y:S01]  /*135c0*/  ENDCOLLECTIVE ;  /* 0x000000000000791b */ /* 0x003fe20003800000 */
.L_x_1297:
[----:B------:R-:W-:Y:S02]  /*135d0*/  IMAD.MOV.U32 R13, RZ, RZ, R0 ;  /* 0x000000ffff0d7224 */ /* 0x000fe400078e0000 */
[----:B------:R-:W-:-:S05]  /*135e0*/  IMAD R6, R6, R7, RZ ;  /* 0x0000000706067224 */ /* 0x000fca00078e02ff */
[----:B------:R-:W-:-:S13]  /*135f0*/  ISETP.GE.AND P2, PT, R4, R6, PT ;  /* 0x000000060400720c */ /* 0x000fda0003f46270 */
[----:B------:R-:W-:Y:S02]  /*13600*/  @!P2 LEA R10, P1, R20, R10, 0x1 ;  /* 0x0000000a140aa211 */ /* 0x000fe400078208ff */
[----:B------:R-:W-:-:S03]  /*13610*/  @P2 LOP3.LUT R23, R23, 0x2000, RZ, 0xfc, !PT ;  /* 0x0000200017172812 */ /* 0x000fc600078efcff */
[----:B------:R-:W-:Y:S01]  /*13620*/  @!P2 IMAD.X R3, RZ, RZ, R3, P1 ;  /* 0x000000ffff03a224 */ /* 0x000fe200008e0603 */
[----:B------:R-:W-:Y:S01]  /*13630*/  LOP3.LUT R23, R23, 0xffffefff, RZ, 0xc0, !PT ;  /* 0xffffefff17177812 */ /* 0x000fe200078ec0ff */
[----:B------:R-:W-:-:S05]  /*13640*/  @!P2 IMAD.MOV.U32 R2, RZ, RZ, R10 ;  /* 0x000000ffff02a224 */ /* 0x000fca00078e000a */
        /* <DEDUP_REMOVED lines=10> */
.L_x_1298:
[----:B------:R-:W-:Y:S01]  /*136f0*/  @P2 LOP3.LUT R23, R23, 0x1000, RZ, 0xfc, !PT ;  /* 0x0000100017172812 */ /* 0x000fe200078efcff */
[----:B------:R-:W-:-:S03]  /*13700*/  IMAD.MOV.U32 R13, RZ, RZ, R5 ;  /* 0x000000ffff0d7224 */ /* 0x000fc600078e0005 */
[----:B------:R-:W-:Y:S01]  /*13710*/  LOP3.LUT R23, R23, 0xfffff7ff, RZ, 0xc0, !PT ;  /* 0xfffff7ff17177812 */ /* 0x000fe200078ec0ff */
[----:B------:R-:W-:Y:S02]  /*13720*/  IMAD.MOV.U32 R12, RZ, RZ, 0x2 ;  /* 0x00000002ff0c7424 */ /* 0x000fe400078e00ff */
[----:B------:R-:W-:-:S07]  /*13730*/  IMAD.MOV.U32 R7, RZ, RZ, R14 ;  /* 0x000000ffff077224 */ /* 0x000fce00078e000e */
[----:B------:R-:W-:Y:S05]  /*13740*/  WARPSYNC.COLLECTIVE R15, `(.L_x_1299) ;  /* 0x000000000f087348 */ /* 0x000fea0003c00000 */
[----:B------:R0:W1:Y:S02]  /*13750*/  SHFL.IDX P6, R14, R13, R12, R11 ;  /* 0x0000000c0d0e7389 */ /* 0x00006400000c000b */
[----:B01----:R-:W-:Y:S01]  /*13760*/  ENDCOLLECTIVE ;  /* 0x000000000000791b */ /* 0x003fe20003800000 */
.L_x_1299:
        /* <DEDUP_REMOVED lines=15> */
.L_x_1300:
[----:B------:R-:W-:Y:S01]  /*13860*/  @P2 LOP3.LUT R23, R23, 0x800, RZ, 0xfc, !PT ;  /* 0x0000080017172812 */ /* 0x000fe200078efcff */
[----:B------:R-:W-:-:S03]  /*13870*/  IMAD.MOV.U32 R13, RZ, RZ, R5 ;  /* 0x000000ffff0d7224 */ /* 0x000fc600078e0005 */
[----:B------:R-:W-:Y:S01]  /*13880*/  LOP3.LUT R23, R23, 0xfffffdff, RZ, 0xc0, !PT ;  /* 0xfffffdff17177812 */ /* 0x000fe200078ec0ff */
[----:B------:R-:W-:Y:S02]  /*13890*/  IMAD.MOV.U32 R12, RZ, RZ, 0x3 ;  /* 0x00000003ff0c7424 */ /* 0x000fe400078e00ff */
[----:B------:R-:W-:-:S05]  /*138a0*/  IMAD.MOV.U32 R11, RZ, RZ, R14 ;  /* 0x000000ffff0b7224 */ /* 0x000fca00078e000e */
[----:B------:R-:W-:-:S05]  /*138b0*/  @!P2 LEA R11, P1, R20, R11, 0x1 ;  /* 0x0000000b140ba211 */ /* 0x000fca00078208ff */
[----:B------:R-:W-:Y:S02]  /*138c0*/  @!P2 IMAD.X R8, RZ, RZ, R2, P1 ;  /* 0x000000ffff08a224 */ /* 0x000fe400008e0602 */
[----:B------:R-:W-:Y:S02]  /*138d0*/  @!P2 IMAD.MOV.U32 R2, RZ, RZ, R11 ;  /* 0x000000ffff02a224 */ /* 0x000fe400078e000b */
[----:B------:R-:W-:Y:S02]  /*138e0*/  IMAD.MOV.U32 R11, RZ, RZ, 0x181f ;  /* 0x0000181fff0b7424 */ /* 0x000fe400078e00ff */
[----:B------:R-:W-:-:S07]  /*138f0*/  @!P2 IMAD.MOV.U32 R3, RZ, RZ, R8 ;  /* 0x000000ffff03a224 */ /* 0x000fce00078e0008 */
[----:B------:R-:W-:Y:S05]  /*13900*/  WARPSYNC.COLLECTIVE R15, `(.L_x_1301) ;  /* 0x000000000f087348 */ /* 0x000fea0003c00000 */
[----:B------:R0:W1:Y:S02]  /*13910*/  SHFL.IDX P6, R14, R13, R12, R11 ;  /* 0x0000000c0d0e7389 */ /* 0x00006400000c000b */
[----:B01----:R-:W-:Y:S01]  /*13920*/  ENDCOLLECTIVE ;  /* 0x000000000000791b */ /* 0x003fe20003800000 */
.L_x_1301:
[----:B------:R-:W-:Y:S01]  /*13930*/  @!PT LDS RZ, [RZ] ;  /* 0x00000000fffff984 */ /* 0x000fe20000000800 */
[----:B------:R-:W-:Y:S01]  /*13940*/  @!PT LDS RZ, [RZ] ;  /* 0x00000000fffff984 */ /* 0x000fe20000000800 */
[----:B------:R-:W-:Y:S01]  /*13950*/  @!PT LDS RZ, [RZ] ;  /* 0x00000000fffff984 */ /* 0x000fe20000000800 */
[----:B------:R0:W-:Y:S01]  /*13960*/  @!P2 LDGSTS.E.BYPASS.LTC128B.128 [R26+0x19400], desc[UR36][R2.64], !P0 ;  /* 0x19400000021aafae */ /* 0x0001e2000c101d64 */
[----:B------:R-:W-:Y:S02]  /*13970*/  IMAD.MOV.U32 R13, RZ, RZ, R0 ;  /* 0x000000ffff0d7224 */ /* 0x000fe400078e0000 */
[----:B0-----:R-:W-:-:S05]  /*13980*/  VIADD R2, R4, 0x30 ;  /* 0x0000003004027836 */ /* 0x001fca0000000000 */
[----:B------:R-:W-:Y:S01]  /*13990*/  ISETP.GE.AND P2, PT, R2, R6, PT ;  /* 0x000000060200720c */ /* 0x000fe20003f46270 */
[----:B------:R-:W-:-:S12]  /*139a0*/  IMAD.MOV.U32 R2, RZ, RZ, R14 ;  /* 0x000000ffff027224 */ /* 0x000fd800078e000e */
[----:B------:R-:W-:Y:S05]  /*139b0*/  WARPSYNC.COLLECTIVE R15, `(.L_x_1302) ;  /* 0x000000000f087348 */ /* 0x000fea0003c00000 */
[----:B------:R0:W1:Y:S02]  /*139c0*/  SHFL.IDX P6, R14, R13, R12, R11 ;  /* 0x0000000c0d0e7389 */ /* 0x00006400000c000b */
[----:B01----:R-:W-:Y:S01]  /*139d0*/  ENDCOLLECTIVE ;  /* 0x000000000000791b */ /* 0x003fe20003800000 */
.L_x_1302:
[----:B------:R-:W-:-:S04]  /*139e0*/  @P2 LOP3.LUT R23, R23, 0x200, RZ, 0xfc, !PT ;  /* 0x0000020017172812 */ /* 0x000fc800078efcff */
[----:B------:R-:W-:Y:S01]  /*139f0*/  LOP3.LUT R23, R23, 0xfffffeff, RZ, 0xc0, !PT ;  /* 0xfffffeff17177812 */ /* 0x000fe200078ec0ff */
[----:B------:R-:W-:-:S05]  /*13a00*/  IMAD.MOV.U32 R12, RZ, RZ, R14 ;  /* 0x000000ffff0c7224 */ /* 0x000fca00078e000e */
[----:B------:R-:W-:Y:S01]  /*13a10*/  @!P2 LEA R14, P1, R20, R12, 0x1 ;  /* 0x0000000c140ea211 */ /* 0x000fe200078208ff */
[----:B------:R-:W-:-:S04]  /*13a20*/  IMAD.MOV.U32 R12, RZ, RZ, 0x4 ;  /* 0x00000004ff0c7424 */ /* 0x000fc800078e00ff */
[----:B------:R-:W-:Y:S02]  /*13a30*/  @!P2 IMAD.X R13, RZ, RZ, R2, P1 ;  /* 0x000000ffff0da224 */ /* 0x000fe400008e0602 */
[----:B------:R-:W-:Y:S02]  /*13a40*/  @!P2 IMAD.MOV.U32 R2, RZ, RZ, R14 ;  /* 0x000000ffff02a224 */ /* 0x000fe400078e000e */
[----:B------:R-:W-:Y:S02]  /*13a50*/  @!P2 IMAD.MOV.U32 R3, RZ, RZ, R13 ;  /* 0x000000ffff03a224 */ /* 0x000fe400078e000d */
[----:B------:R-:W-:-:S03]  /*13a60*/  IMAD.MOV.U32 R13, RZ, RZ, R5 ;  /* 0x000000ffff0d7224 */ /* 0x000fc600078e0005 */
[----:B------:R-:W-:Y:S01]  /*13a70*/  @!PT LDS RZ, [RZ] ;  /* 0x00000000fffff984 */ /* 0x000fe20000000800 */
[----:B------:R-:W-:Y:S01]  /*13a80*/  @!PT LDS RZ, [RZ] ;  /* 0x00000000fffff984 */ /* 0x000fe20000000800 */
[----:B------:R-:W-:Y:S01]  /*13a90*/  @!PT LDS RZ, [RZ] ;  /* 0x00000000fffff984 */ /* 0x000fe20000000800 */
[----:B------:R0:W-:Y:S04]  /*13aa0*/  @!P2 LDGSTS.E.BYPASS.LTC128B.128 [R26+0x19c00], desc[UR36][R2.64], !P0 ;  /* 0x19c00000021aafae */ /* 0x0001e8000c101d64 */
[----:B0-----:R-:W-:Y:S05]  /*13ab0*/  WARPSYNC.COLLECTIVE R15, `(.L_x_1303) ;  /* 0x000000000f087348 */ /* 0x001fea0003c00000 */
[----:B------:R1:W2:Y:S02]  /*13ac0*/  SHFL.IDX P6, R14, R13, R12, R11 ;  /* 0x0000000c0d0e7389 */ /* 0x0002a400000c000b */
[----:B012---:R-:W-:Y:S01]  /*13ad0*/  ENDCOLLECTIVE ;  /* 0x000000000000791b */ /* 0x007fe20003800000 */
.L_x_1303:
[----:B------:R-:W-:-:S05]  /*13ae0*/  VIADD R2, R4, 0x40 ;  /* 0x0000004004027836 */ /* 0x000fca0000000000 */
[----:B------:R-:W-:Y:S01]  /*13af0*/  ISETP.GE.AND P2, PT, R2, R6, PT ;  /* 0x000000060200720c */ /* 0x000fe20003f46270 */
[----:B------:R-:W-:Y:S02]  /*13b00*/  IMAD.MOV.U32 R13, RZ, RZ, R0 ;  /* 0x000000ffff0d7224 */ /* 0x000fe400078e0000 */
[----:B------:R-:W-:-:S10]  /*13b10*/  IMAD.MOV.U32 R2, RZ, RZ, R14 ;  /* 0x000000ffff027224 */ /* 0x000fd400078e000e */
[----:B------:R-:W-:Y:S05]  /*13b20*/  WARPSYNC.COLLECTIVE R15, `(.L_x_1304) ;  /* 0x000000000f087348 */ /* 0x000fea0003c00000 */
[----:B------:R0:W1:Y:S02]  /*13b30*/  SHFL.IDX P6, R14, R13, R12, R11 ;  /* 0x0000000c0d0e7389 */ /* 0x00006400000c000b */
[----:B01----:R-:W-:Y:S01]  /*13b40*/  ENDCOLLECTIVE ;  /* 0x000000000000791b */ /* 0x003fe20003800000 */
.L_x_1304:
[----:B------:R-:W-:-:S04]  /*13b50*/  @P2 LOP3.LUT R23, R23, 0x100, RZ, 0xfc, !PT ;  /* 0x0000010017172812 */ /* 0x000fc800078efcff */
[----:B------:R-:W-:Y:S01]  /*13b60*/  LOP3.LUT R23, R23, 0xffffff7f, RZ, 0xc0, !PT ;  /* 0xffffff7f17177812 */ /* 0x000fe200078ec0ff */
[----:B------:R-:W-:Y:S02]  /*13b70*/  IMAD.MOV.U32 R13, RZ, RZ, R5 ;  /* 0x000000ffff0d7224 */ /* 0x000fe400078e0005 */
[----:B------:R-:W-:-:S05]  /*13b80*/  IMAD.MOV.U32 R12, RZ, RZ, R14 ;  /* 0x000000ffff0c7224 */ /* 0x000fca00078e000e */
[----:B------:R-:W-:-:S05]  /*13b90*/  @!P2 LEA R15, P1, R20, R12, 0x1 ;  /* 0x0000000c140fa211 */ /* 0x000fca00078208ff */
[----:B------:R-:W-:Y:S02]  /*13ba0*/  @!P2 IMAD.X R12, RZ, RZ, R2, P1 ;  /* 0x000000ffff0ca224 */ /* 0x000fe400008e0602 */
[----:B------:R-:W-:Y:S02]  /*13bb0*/  @!P2 IMAD.MOV.U32 R2, RZ, RZ, R15 ;  /* 0x000000ffff02a224 */ /* 0x000fe400078e000f */
[----:B------:R-:W-:Y:S02]  /*13bc0*/  @!P2 IMAD.MOV.U32 R3, RZ, RZ, R12 ;  /* 0x000000ffff03a224 */ /* 0x000fe400078e000c */
[----:B------:R-:W-:Y:S02]  /*13bd0*/  IMAD.MOV.U32 R12, RZ, RZ, 0x5 ;  /* 0x00000005ff0c7424 */ /* 0x000fe400078e00ff */
[----:B------:R-:W-:Y:S01]  /*13be0*/  IMAD.MOV.U32 R15, RZ, RZ, -0x1 ;  /* 0xffffffffff0f7424 */ /* 0x000fe200078e00ff */
[----:B------:R-:W-:Y:S01]  /*13bf0*/  @!PT LDS RZ, [RZ] ;  /* 0x00000000fffff984 */ /* 0x000fe20000000800 */
[----:B------:R-:W-:Y:S01]  /*13c00*/  @!PT LDS RZ, [RZ] ;  /* 0x00000000fffff984 */ /* 0x000fe20000000800 */
[----:B------:R-:W-:Y:S01]  /*13c10*/  @!PT LDS RZ, [RZ] ;  /* 0x00000000fffff984 */ /* 0x000fe20000000800 */
[----:B------:R0:W-:Y:S06]  /*13c20*/  @!P2 LDGSTS.E.BYPASS.LTC128B.128 [R26+0x1a400], desc[UR36][R2.64], !P0 ;  /* 0x1a400000021aafae */ /* 0x0001ec000c101d64 */
[----:B0-----:R-:W-:Y:S05]  /*13c30*/  WARPSYNC.COLLECTIVE R15, `(.L_x_1305) ;  /* 0x000000000f087348 */ /* 0x001fea0003c00000 */
[----:B------:R1:W2:Y:S02]  /*13c40*/  SHFL.IDX P6, R14, R13, R12, R11 ;  /* 0x0000000c0d0e7389 */ /* 0x0002a400000c000b */
[----:B012---:R-:W-:Y:S01]  /*13c50*/  ENDCOLLECTIVE ;  /* 0x000000000000791b */ /* 0x007fe20003800000 */
.L_x_1305:
[----:B------:R-:W-:-:S05]  /*13c60*/  VIADD R2, R4, 0x50 ;  /* 0x0000005004027836 */ /* 0x000fca0000000000 */
[----:B------:R-:W-:Y:S01]  /*13c70*/  ISETP.GE.AND P2, PT, R2, R6, PT ;  /* 0x000000060200720c */ /* 0x000fe20003f46270 */
[----:B------:R-:W-:Y:S02]  /*13c80*/  IMAD.MOV.U32 R13, RZ, RZ, R0 ;  /* 0x000000ffff0d7224 */ /* 0x000fe400078e0000 */
[----:B------:R-:W-:-:S10]  /*13c90*/  IMAD.MOV.U32 R8, RZ, RZ, R14 ;  /* 0x000000ffff087224 */ /* 0x000fd400078e000e */
[----:B------:R-:W-:Y:S05]  /*13ca0*/  WARPSYNC.COLLECTIVE R15, `(.L_x_1306) ;  /* 0x000000000f087348 */ /* 0x000fea0003c00000 */
[----:B------:R0:W1:Y:S02]  /*13cb0*/  SHFL.IDX P6, R14, R13, R12, R11 ;  /* 0x0000000c0d0e7389 */ /* 0x00006400000c000b */
[----:B01----:R-:W-:Y:S01]  /*13cc0*/  ENDCOLLECTIVE ;  /* 0x000000000000791b */ /* 0x003fe20003800000 */
.L_x_1306:
[----:B------:R-:W-:-:S04]  /*13cd0*/  @P2 LOP3.LUT R23, R23, 0x80, RZ, 0xfc, !PT ;  /* 0x0000008017172812 */ /* 0x000fc800078efcff */
[----:B------:R-:W-:Y:S01]  /*13ce0*/  LOP3.LUT R23, R23, 0xffffffbf, RZ, 0xc0, !PT ;  /* 0xffffffbf17177812 */ /* 0x000fe200078ec0ff */
[----:B------:R-:W-:Y:S02]  /*13cf0*/  IMAD.MOV.U32 R13, RZ, RZ, R5 ;  /* 0x000000ffff0d7224 */ /* 0x000fe400078e0005 */
[----:B------:R-:W-:Y:S02]  /*13d00*/  IMAD.MOV.U32 R12, RZ, RZ, 0x6 ;  /* 0x00000006ff0c7424 */ /* 0x000fe400078e00ff */
[----:B------:R-:W-:-:S07]  /*13d10*/  IMAD.MOV.U32 R9, RZ, RZ, R14 ;  /* 0x000000ffff097224 */ /* 0x000fce00078e000e */
[----:B------:R-:W-:Y:S05]  /*13d20*/  WARPSYNC.COLLECTIVE R15, `(.L_x_1307) ;  /* 0x000000000f087348 */ /* 0x000fea0003c00000 */
[----:B------:R0:W1:Y:S02]  /*13d30*/  SHFL.IDX P6, R14, R13, R12, R11 ;  /* 0x0000000c0d0e7389 */ /* 0x00006400000c000b */
[----:B01----:R-:W-:Y:S01]  /*13d40*/  ENDCOLLECTIVE ;  /* 0x000000000000791b */ /* 0x003fe20003800000 */
.L_x_1307:
        /* <DEDUP_REMOVED lines=9> */
[----:B0-----:R-:W-:-:S07]  /*13de0*/  IMAD.MOV.U32 R2, RZ, RZ, R14 ;  /* 0x000000ffff027224 */ /* 0x001fce00078e000e */
[----:B------:R-:W-:Y:S05]  /*13df0*/  WARPSYNC.COLLECTIVE R15, `(.L_x_1308) ;  /* 0x000000000f087348 */ /* 0x000fea0003c00000 */
[----:B------:R0:W1:Y:S02]  /*13e00*/  SHFL.IDX P6, R14, R13, R12, R11 ;  /* 0x0000000c0d0e7389 */ /* 0x00006400000c000b */
[----:B01----:R-:W-:Y:S01]  /*13e10*/  ENDCOLLECTIVE ;  /* 0x000000000000791b */ /* 0x003fe20003800000 */
.L_x_1308:
[----:B------:R-:W-:-:S05]  /*13e20*/  VIADD R3, R4, 0x60 ;  /* 0x0000006004037836 */ /* 0x000fca0000000000 */
[----:B------:R-:W-:Y:S01]  /*13e30*/  ISETP.GE.AND P2, PT, R3, R6, PT ;  /* 0x000000060300720c */ /* 0x000fe20003f46270 */
[----:B------:R-:W-:Y:S02]  /*13e40*/  IMAD.MOV.U32 R13, RZ, RZ, R5 ;  /* 0x000000ffff0d7224 */ /* 0x000fe400078e0005 */
[----:B------:R-:W-:-:S10]  /*13e50*/  IMAD.MOV.U32 R12, RZ, RZ, 0x7 ;  /* 0x00000007ff0c7424 */ /* 0x000fd400078e00ff */
[----:B------:R-:W-:Y:S02]  /*13e60*/  @P2 LOP3.LUT R23, R23, 0x40, RZ, 0xfc, !PT ;  /* 0x0000004017172812 */ /* 0x000fe400078efcff */
[----:B------:R-:W-:-:S07]  /*13e70*/  MOV R7, R14 ;  /* 0x0000000e00077202 */ /* 0x000fce0000000f00 */
[----:B------:R-:W-:Y:S05]  /*13e80*/  WARPSYNC.COLLECTIVE R15, `(.L_x_1309) ;  /* 0x000000000f087348 */ /* 0x000fea0003c00000 */
[----:B------:R0:W1:Y:S02]  /*13e90*/  SHFL.IDX P6, R14, R13, R12, R11 ;  /* 0x0000000c0d0e7389 */ /* 0x00006400000c000b */
[----:B01----:R-:W-:Y:S01]  /*13ea0*/  ENDCOLLECTIVE ;  /* 0x000000000000791b */ /* 0x003fe20003800000 */
.L_x_1309:
        /* <DEDUP_REMOVED lines=9> */
[----:B------:R-:W-:-:S07]  /*13f40*/  IMAD.MOV.U32 R5, RZ, RZ, R14 ;  /* 0x000000ffff057224 */ /* 0x000fce00078e000e */
[----:B0-----:R-:W-:Y:S05]  /*13f50*/  WARPSYNC.COLLECTIVE R15, `(.L_x_1310) ;  /* 0x000000000f087348 */ /* 0x001fea0003c00000 */
[----:B------:R1:W2:Y:S02]  /*13f60*/  SHFL.IDX P6, R14, R13, R12, R11 ;  /* 0x0000000c0d0e7389 */ /* 0x0002a400000c000b */
[----:B012---:R-:W-:Y:S01]  /*13f70*/  ENDCOLLECTIVE ;  /* 0x000000000000791b */ /* 0x007fe20003800000 */
.L_x_1310:
[----:B------:R-:W-:Y:S01]  /*13f80*/  IMAD.MOV.U32 R0, RZ, RZ, R14 ;  /* 0x000000ffff007224 */ /* 0x000fe200078e000e */
[----:B------:R-:W-:Y:S06]  /*13f90*/  BRA `(.L_x_1311) ;  /* 0xffffffb4001c7947 */ /* 0x000fec000383ffff */
.L_x_1221:
        /* <DEDUP_REMOVED lines=8> */
.L_x_1313:
[----:B------:R-:W-:Y:S05]  /*14020*/  BSYNC B0 ;  /* 0x0000000000007941 */ /* 0x000fea0003800000 */
.L_x_1312:
[----:B------:R-:W-:Y:S01]  /*14030*/  IMAD.MOV.U32 R13, RZ, RZ, R0 ;  /* 0x000000ffff0d7224 */ /* 0x000fe200078e0000 */
[----:B------:R-:W-:Y:S01]  /*14040*/  LOP3.LUT P5, RZ, R23, 0x2000, RZ, 0xc0, !PT ;  /* 0x0000200017ff7812 */ /* 0x000fe200078ac0ff */
[----:B------:R-:W-:Y:S02]  /*14050*/  IMAD.MOV.U32 R12, RZ, RZ, RZ ;  /* 0x000000ffff0c7224 */ /* 0x000fe400078e00ff */
[----:B------:R-:W-:Y:S02]  /*14060*/  IMAD.MOV.U32 R11, RZ, RZ, 0x181f ;  /* 0x0000181fff0b7424 */ /* 0x000fe400078e00ff */
[----:B------:R-:W-:Y:S02]  /*14070*/  IMAD.MOV.U32 R15, RZ, RZ, -0x1 ;  /* 0xffffffffff0f7424 */ /* 0x000fe400078e00ff */
[----:B------:R-:W-:-:S07]  /*14080*/  IMAD.MOV.U32 R2, RZ, RZ, R14 ;  /* 0x000000ffff027224 */ /* 0x000fce00078e000e */
[----:B------:R-:W-:Y:S05]  /*14090*/  WARPSYNC.COLLECTIVE R15, `(.L_x_1314) ;  /* 0x000000000f087348 */ /* 0x000fea0003c00000 */
[----:B------:R0:W1:Y:S02]  /*140a0*/  SHFL.IDX P6, R14, R13, R12, R11 ;  /* 0x0000000c0d0e7389 */ /* 0x00006400000c000b */
[----:B01----:R-:W-:Y:S01]  /*140b0*/  ENDCOLLECTIVE ;  /* 0x000000000000791b */ /* 0x003fe20003800000 */
.L_x_1314:
[----:B------:R-:W-:Y:S02]  /*140c0*/  IMAD.MOV.U32 R13, RZ, RZ, R4 ;  /* 0x000000ffff0d7224 */ /* 0x000fe400078e0004 */
[----:B------:R-:W-:Y:S01]  /*140d0*/  IMAD.MOV.U32 R12, RZ, RZ, 0x1 ;  /* 0x00000001ff0c7424 */ /* 0x000fe200078e00ff */
[----:B------:R-:W-:-:S13]  /*140e0*/  @!P5 LEA R5, P0, R8, R14, 0x1 ;  /* 0x0000000e0805d211 */ /* 0x000fda00078008ff */
[----:B------:R-:W-:Y:S05]  /*140f0*/  WARPSYNC.COLLECTIVE R15, `(.L_x_1315) ;  /* 0x000000000f087348 */ /* 0x000fea0003c00000 */
[----:B------:R0:W1:Y:S02]  /*14100*/  SHFL.IDX P6, R14, R13, R12, R11 ;  /* 0x0000000c0d0e7389 */ /* 0x00006400000c000b */
[----:B01----:R-:W-:Y:S01]  /*14110*/  ENDCOLLECTIVE ;  /* 0x000000000000791b */ /* 0x003fe20003800000 */
.L_x_1315:
[----:B------:R-:W-:Y:S02]  /*14120*/  @!P5 IMAD.X R3, RZ, RZ, R2, P0 ;  /* 0x000000ffff03d224 */ /* 0x000fe400000e0602 */
        /* <DEDUP_REMOVED lines=14> */
.L_x_1316:
[----:B------:R-:W-:Y:S02]  /*14210*/  IMAD.MOV.U32 R13, RZ, RZ, R4 ;  /* 0x000000ffff0d7224 */ /* 0x000fe400078e0004 */
[----:B------:R-:W-:Y:S01]  /*14220*/  IMAD.MOV.U32 R12, RZ, RZ, 0x2 ;  /* 0x00000002ff0c7424 */ /* 0x000fe200078e00ff */
[----:B------:R-:W-:-:S13]  /*14230*/  LOP3.LUT P6, RZ, R23, 0x1000, RZ, 0xc0, !PT ;  /* 0x0000100017ff7812 */ /* 0x000fda00078cc0ff */
[----:B------:R-:W-:-:S05]  /*14240*/  @!P6 LEA R6, P0, R8, R14, 0x1 ;  /* 0x0000000e0806e211 */ /* 0x000fca00078008ff */
[----:B------:R-:W-:Y:S02]  /*14250*/  @!P6 IMAD.X R7, RZ, RZ, R5, P0 ;  /* 0x000000ffff07e224 */ /* 0x000fe400000e0605 */
[----:B------:R-:W-:Y:S02]  /*14260*/  @!P6 IMAD.MOV.U32 R2, RZ, RZ, R6 ;  /* 0x000000ffff02e224 */ /* 0x000fe400078e0006 */
        /* <DEDUP_REMOVED lines=11> */
.L_x_1317:
[----:B------:R-:W-:Y:S02]  /*14320*/  IMAD.MOV.U32 R13, RZ, RZ, R0 ;  /* 0x000000ffff0d7224 */ /* 0x000fe400078e0000 */
[----:B------:R-:W-:-:S07]  /*14330*/  IMAD.MOV.U32 R5, RZ, RZ, R14 ;  /* 0x000000ffff057224 */ /* 0x000fce00078e000e */
[----:B------:R-:W-:Y:S05]  /*14340*/  WARPSYNC.COLLECTIVE R15, `(.L_x_1318) ;  /* 0x000000000f087348 */ /* 0x000fea0003c00000 */
[----:B------:R0:W1:Y:S02]  /*14350*/  SHFL.IDX P6, R14, R13, R12, R11 ;  /* 0x0000000c0d0e7389 */ /* 0x00006400000c000b */
[----:B01----:R-:W-:Y:S01]  /*14360*/  ENDCOLLECTIVE ;  /* 0x000000000000791b */ /* 0x003fe20003800000 */
.L_x_1318:
[----:B------:R-:W-:Y:S02]  /*14370*/  IMAD.MOV.U32 R13, RZ, RZ, R4 ;  /* 0x000000ffff0d7224 */ /* 0x000fe400078e0004 */
[----:B------:R-:W-:Y:S01]  /*14380*/  IMAD.MOV.U32 R12, RZ, RZ, 0x3 ;  /* 0x00000003ff0c7424 */ /* 0x000fe200078e00ff */
[----:B------:R-:W-:-:S13]  /*14390*/  @!P5 LEA R6, P0, R8, R14, 0x1 ;  /* 0x0000000e0806d211 */ /* 0x000fda00078008ff */
[----:B------:R-:W-:Y:S05]  /*143a0*/  WARPSYNC.COLLECTIVE R15, `(.L_x_1319) ;  /* 0x000000000f087348 */ /* 0x000fea0003c00000 */
[----:B------:R0:W1:Y:S02]  /*143b0*/  SHFL.IDX P6, R14, R13, R12, R11 ;  /* 0x0000000c0d0e7389 */ /* 0x00006400000c000b */
[----:B01----:R-:W-:Y:S01]  /*143c0*/  ENDCOLLECTIVE ;  /* 0x000000000000791b */ /* 0x003fe20003800000 */
.L_x_1319:
[----:B------:R-:W-:Y:S02]  /*143d0*/  @!P5 IMAD.X R7, RZ, RZ, R5, P0 ;  /* 0x000000ffff07d224 */ /* 0x000fe400000e0605 */
[----:B------:R-:W-:Y:S02]  /*143e0*/  @!P5 IMAD.MOV.U32 R2, RZ, RZ, R6 ;  /* 0x000000ffff02d224 */ /* 0x000fe400078e0006 */
[----:B------:R-:W-:-:S05]  /*143f0*/  @!P5 IMAD.MOV.U32 R3, RZ, RZ, R7 ;  /* 0x000000ffff03d224 */ /* 0x000fca00078e0007 */
[----:B------:R-:W-:Y:S01]  /*14400*/  @!PT LDS RZ, [RZ] ;  /* 0x00000000fffff984 */ /* 0x000fe20000000800 */
[----:B------:R-:W-:Y:S01]  /*14410*/  @!PT LDS RZ, [RZ] ;  /* 0x00000000fffff984 */ /* 0x000fe20000000800 */
[----:B------:R-:W-:Y:S01]  /*14420*/  @!PT LDS RZ, [RZ] ;  /* 0x00000000fffff984 */ /* 0x000fe20000000800 */
[----:B------:R0:W-:Y:S01]  /*14430*/  @!P5 LDGSTS.E.BYPASS.LTC128B.128 [R26+0x23400], desc[UR36][R2.64], !P4 ;  /* 0x23400000021adfae */ /* 0x0001e2000e101d64 */
[----:B------:R-:W-:-:S03]  /*14440*/  IMAD.MOV.U32 R13, RZ, RZ, R0 ;  /* 0x000000ffff0d7224 */ /* 0x000fc600078e0000 */
[----:B------:R0:W-:Y:S04]  /*14450*/  @!P5 LDGSTS.E.BYPASS.LTC128B.128 [R26+0x27400], desc[UR36][R2.64+0x80], !P3 ;  /* 0x27400080021adfae */ /* 0x0001e8000d901d64 */
[----:B------:R0:W-:Y:S01]  /*14460*/  @!P5 LDGSTS.E.BYPASS.LTC128B.128 [R26+0x2b400], desc[UR36][R2.64+0x100], !P2 ;  /* 0x2b400100021adfae */ /* 0x0001e2000d101d64 */
[----:B------:R-:W-:-:S03]  /*14470*/  IMAD.MOV.U32 R5, RZ, RZ, R14 ;  /* 0x000000ffff057224 */ /* 0x000fc600078e000e */
[----:B------:R0:W-:Y:S01]  /*14480*/  @!P5 LDGSTS.E.BYPASS.LTC128B.128 [R26+0x2f400], desc[UR36][R2.64+0x180], !P1 ;  /* 0x2f400180021adfae */ /* 0x0001e2000c901d64 */
[----:B------:R-:W-:-:S13]  /*14490*/  LOP3.LUT P5, RZ, R23, 0x100, RZ, 0xc0, !PT ;  /* 0x0000010017ff7812 */ /* 0x000fda00078ac0ff */
[----:B0-----:R-:W-:Y:S05]  /*144a0*/  WARPSYNC.COLLECTIVE R15, `(.L_x_1320) ;  /* 0x000000000f087348 */ /* 0x001fea0003c00000 */
[----:B------:R1:W2:Y:S02]  /*144b0*/  SHFL.IDX P6, R14, R13, R12, R11 ;  /* 0x0000000c0d0e7389 */ /* 0x0002a400000c000b */
[----:B012---:R-:W-:Y:S01]  /*144c0*/  ENDCOLLECTIVE ;  /* 0x000000000000791b */ /* 0x007fe20003800000 */
.L_x_1320:
        /* <DEDUP_REMOVED lines=17> */
.L_x_1321:
[----:B------:R-:W-:Y:S02]  /*145e0*/  IMAD.MOV.U32 R13, RZ, RZ, R0 ;  /* 0x000000ffff0d7224 */ /* 0x000fe400078e0000 */
[----:B------:R-:W-:-:S07]  /*145f0*/  IMAD.MOV.U32 R5, RZ, RZ, R14 ;  /* 0x000000ffff057224 */ /* 0x000fce00078e000e */
[----:B------:R-:W-:Y:S05]  /*14600*/  WARPSYNC.COLLECTIVE R15, `(.L_x_1322) ;  /* 0x000000000f087348 */ /* 0x000fea0003c00000 */
[----:B------:R0:W1:Y:S02]  /*14610*/  SHFL.IDX P6, R14, R13, R12, R11 ;  /* 0x0000000c0d0e7389 */ /* 0x00006400000c000b */
[----:B01----:R-:W-:Y:S01]  /*14620*/  ENDCOLLECTIVE ;  /* 0x000000000000791b */ /* 0x003fe20003800000 */
.L_x_1322:
[----:B------:R-:W-:Y:S02]  /*14630*/  IMAD.MOV.U32 R13, RZ, RZ, R4 ;  /* 0x000000ffff0d7224 */ /* 0x000fe400078e0004 */
[----:B------:R-:W-:Y:S01]  /*14640*/  IMAD.MOV.U32 R12, RZ, RZ, 0x5 ;  /* 0x00000005ff0c7424 */ /* 0x000fe200078e00ff */
[----:B------:R-:W-:-:S13]  /*14650*/  @!P5 LEA R6, P0, R8, R14, 0x1 ;  /* 0x0000000e0806d211 */ /* 0x000fda00078008ff */
[----:B------:R-:W-:Y:S05]  /*14660*/  WARPSYNC.COLLECTIVE R15, `(.L_x_1323) ;  /* 0x000000000f087348 */ /* 0x000fea0003c00000 */
[----:B------:R0:W1:Y:S02]  /*14670*/  SHFL.IDX P6, R14, R13, R12, R11 ;  /* 0x0000000c0d0e7389 */ /* 0x00006400000c000b */
[----:B01----:R-:W-:Y:S01]  /*14680*/  ENDCOLLECTIVE ;  /* 0x000000000000791b */ /* 0x003fe20003800000 */
.L_x_1323:
        /* <DEDUP_REMOVED lines=16> */
.L_x_1324:
        /* <DEDUP_REMOVED lines=17> */
.L_x_1325:
[----:B------:R-:W-:Y:S02]  /*148a0*/  IMAD.MOV.U32 R13, RZ, RZ, R0 ;  /* 0x000000ffff0d7224 */ /* 0x000fe400078e0000 */
[----:B------:R-:W-:-:S07]  /*148b0*/  IMAD.MOV.U32 R5, RZ, RZ, R14 ;  /* 0x000000ffff057224 */ /* 0x000fce00078e000e */
[----:B------:R-:W-:Y:S05]  /*148c0*/  WARPSYNC.COLLECTIVE R15, `(.L_x_1326) ;  /* 0x000000000f087348 */ /* 0x000fea0003c00000 */
[----:B------:R0:W1:Y:S02]  /*148d0*/  SHFL.IDX P6, R14, R13, R12, R11 ;  /* 0x0000000c0d0e7389 */ /* 0x00006400000c000b */
[----:B01----:R-:W-:Y:S01]  /*148e0*/  ENDCOLLECTIVE ;  /* 0x000000000000791b */ /* 0x003fe20003800000 */
.L_x_1326:
[----:B------:R-:W-:Y:S02]  /*148f0*/  IMAD.MOV.U32 R13, RZ, RZ, R4 ;  /* 0x000000ffff0d7224 */ /* 0x000fe400078e0004 */
[----:B------:R-:W-:Y:S01]  /*14900*/  IMAD.MOV.U32 R12, RZ, RZ, 0x7 ;  /* 0x00000007ff0c7424 */ /* 0x000fe200078e00ff */
[----:B------:R-:W-:-:S13]  /*14910*/  @!P5 LEA R6, P0, R8, R14, 0x1 ;  /* 0x0000000e0806d211 */ /* 0x000fda00078008ff */
[----:B------:R-:W-:Y:S05]  /*14920*/  WARPSYNC.COLLECTIVE R15, `(.L_x_1327) ;  /* 0x000000000f087348 */ /* 0x000fea0003c00000 */
[----:B------:R0:W1:Y:S02]  /*14930*/  SHFL.IDX P6, R14, R13, R12, R11 ;  /* 0x0000000c0d0e7389 */ /* 0x00006400000c000b */
[----:B01----:R-:W-:Y:S01]  /*14940*/  ENDCOLLECTIVE ;  /* 0x000000000000791b */ /* 0x003fe20003800000 */
.L_x_1327:
        /* <DEDUP_REMOVED lines=11> */
[----:B------:R0:W-:Y:S04]  /*14a00*/  @!P5 LDGSTS.E.BYPASS.LTC128B.128 [R26+0x31400], desc[UR36][R2.64+0x180], !P1 ;  /* 0x31400180021adfae */ /* 0x0001e8000c901d64 */
[----:B0-----:R-:W-:Y:S05]  /*14a10*/  WARPSYNC.COLLECTIVE R15, `(.L_x_1328) ;  /* 0x000000000f087348 */ /* 0x001fea0003c00000 */
[----:B------:R1:W2:Y:S02]  /*14a20*/  SHFL.IDX P6, R14, R13, R12, R11 ;  /* 0x0000000c0d0e7389 */ /* 0x0002a400000c000b */
[----:B012---:R-:W-:Y:S01]  /*14a30*/  ENDCOLLECTIVE ;  /* 0x000000000000791b */ /* 0x007fe20003800000 */
.L_x_1328:
[----:B------:R-:W-:Y:S05]  /*14a40*/  BRA `(.L_x_1329) ;  /* 0xffffffb400507947 */ /* 0x000fea000383ffff */
.L_x_1226:
[----:B0-----:R0:W1:Y:S02]  /*14a50*/  SYNCS.PHASECHK.TRANS64.TRYWAIT P0, [R22+URZ+0x32420], R3 ;  /* 0x03242003160075a7 */ /* 0x001064000800017f */
[----:B-1----:R-:W-:Y:S05]  /*14a60*/  @!P0 NANOSLEEP.SYNCS 0x989680 ;  /* 0x009896800000895d */ /* 0x002fea0003900000 */
[----:B------:R-:W1:Y:S02]  /*14a70*/  @!P0 SYNCS.PHASECHK.TRANS64 P0, [R22+URZ+0x32420], R3 ;  /* 0x03242003160085a7 */ /* 0x000e64000800007f */
[----:B-1----:R-:W-:Y:S05]  /*14a80*/  @!P0 BRA `(.L_x_1226) ;  /* 0xfffffffc00f08947 */ /* 0x002fea000383ffff */
[----:B------:R-:W-:Y:S05]  /*14a90*/  BRA `(.L_x_1330) ;  /* 0xffffffb400c07947 */ /* 0x000fea000383ffff */
.L_x_1229:
[----:B-1----:R1:W2:Y:S02]  /*14aa0*/  SYNCS.PHASECHK.TRANS64.TRYWAIT P0, [R25+URZ+0x32460], R0 ;  /* 0x03246000190075a7 */ /* 0x0022a4000800017f */
[----:B--2---:R-:W-:Y:S05]  /*14ab0*/  @!P0 NANOSLEEP.SYNCS 0x989680 ;  /* 0x009896800000895d */ /* 0x004fea0003900000 */
[----:B------:R-:W2:Y:S02]  /*14ac0*/  @!P0 SYNCS.PHASECHK.TRANS64 P0, [R25+URZ+0x32460], R0 ;  /* 0x03246000190085a7 */ /* 0x000ea4000800007f */
[----:B--2---:R-:W-:Y:S05]  /*14ad0*/  @!P0 BRA `(.L_x_1229) ;  /* 0xfffffffc00f08947 */ /* 0x004fea000383ffff */
[----:B------:R-:W-:Y:S05]  /*14ae0*/  BRA `(.L_x_1331) ;  /* 0xffffffb400cc7947 */ /* 0x000fea000383ffff */
.L_x_1230:
        /* <DEDUP_REMOVED lines=8> */
.L_x_1333:
[----:B------:R-:W-:Y:S05]  /*14b70*/  BSYNC B0 ;  /* 0x0000000000007941 */ /* 0x000fea0003800000 */
.L_x_1332:
        /* <DEDUP_REMOVED lines=13> */
.L_x_1334:
[----:B------:R-:W-:Y:S02]  /*14c50*/  IMAD.MOV.U32 R13, RZ, RZ, R6 ;  /* 0x000000ffff0d7224 */ /* 0x000fe400078e0006 */
[----:B------:R-:W-:Y:S02]  /*14c60*/  IMAD.MOV.U32 R12, RZ, RZ, 0x1 ;  /* 0x00000001ff0c7424 */ /* 0x000fe400078e00ff */
[----:B------:R-:W-:-:S05]  /*14c70*/  IMAD.SHL.U32 R8, R8, 0x8, RZ ;  /* 0x0000000808087824 */ /* 0x000fca00078e00ff */
[----:B------:R-:W-:-:S05]  /*14c80*/  LOP3.LUT R8, R8, 0x38, RZ, 0xc0, !PT ;  /* 0x0000003808087812 */ /* 0x000fca00078ec0ff */
[----:B------:R-:W-:-:S05]  /*14c90*/  IMAD.SHL.U32 R0, R8, 0x2, RZ ;  /* 0x0000000208007824 */ /* 0x000fca00078e00ff */
[----:B------:R-:W-:-:S13]  /*14ca0*/  IADD3 R2, P0, R14, R0, RZ ;  /* 0x000000000e027210 */ /* 0x000fda0007f1e0ff */
[----:B------:R-:W-:Y:S05]  /*14cb0*/  WARPSYNC.COLLECTIVE R15, `(.L_x_1335) ;  /* 0x000000000f087348 */ /* 0x000fea0003c00000 */
[----:B------:R0:W1:Y:S02]  /*14cc0*/  SHFL.IDX P6, R14, R13, R12, R11 ;  /* 0x0000000c0d0e7389 */ /* 0x00006400000c000b */
[----:B01----:R-:W-:Y:S01]  /*14cd0*/  ENDCOLLECTIVE ;  /* 0x000000000000791b */ /* 0x003fe20003800000 */
.L_x_1335:
        /* <DEDUP_REMOVED lines=17> */
.L_x_1336:
[----:B------:R-:W-:Y:S02]  /*14df0*/  IMAD.MOV.U32 R13, RZ, RZ, R6 ;  /* 0x000000ffff0d7224 */ /* 0x000fe400078e0006 */
[----:B------:R-:W-:Y:S01]  /*14e00*/  IMAD.MOV.U32 R12, RZ, RZ, 0x2 ;  /* 0x00000002ff0c7424 */ /* 0x000fe200078e00ff */
[----:B------:R-:W-:-:S13]  /*14e10*/  IADD3 R2, P3, R14, R0, RZ ;  /* 0x000000000e027210 */ /* 0x000fda0007f7e0ff */
[----:B------:R-:W-:Y:S05]  /*14e20*/  WARPSYNC.COLLECTIVE R15, `(.L_x_1337) ;  /* 0x000000000f087348 */ /* 0x000fea0003c00000 */
[----:B------:R0:W1:Y:S02]  /*14e30*/  SHFL.IDX P6, R14, R13, R12, R11 ;  /* 0x0000000c0d0e7389 */ /* 0x00006400000c000b */
[----:B01----:R-:W-:Y:S01]  /*14e40*/  ENDCOLLECTIVE ;  /* 0x000000000000791b */ /* 0x003fe20003800000 */
.L_x_1337:
[----:B------:R-:W-:Y:S02]  /*14e50*/  IADD3.X R3, RZ, R3, RZ, P3, !PT ;  /* 0x00000003ff037210 */ /* 0x000fe40001ffe4ff */
        /* <DEDUP_REMOVED lines=16> */
.L_x_1338:
[----:B------:R-:W-:Y:S02]  /*14f60*/  IMAD.MOV.U32 R13, RZ, RZ, R6 ;  /* 0x000000ffff0d7224 */ /* 0x000fe400078e0006 */
[----:B------:R-:W-:Y:S01]  /*14f70*/  IMAD.MOV.U32 R12, RZ, RZ, 0x3 ;  /* 0x00000003ff0c7424 */ /* 0x000fe200078e00ff */
[----:B------:R-:W-:-:S13]  /*14f80*/  IADD3 R2, P3, R14, R0, RZ ;  /* 0x000000000e027210 */ /* 0x000fda0007f7e0ff */
[----:B------:R-:W-:Y:S05]  /*14f90*/  WARPSYNC.COLLECTIVE R15, `(.L_x_1339) ;  /* 0x000000000f087348 */ /* 0x000fea0003c00000 */
[----:B------:R0:W1:Y:S02]  /*14fa0*/  SHFL.IDX P6, R14, R13, R12, R11 ;  /* 0x0000000c0d0e7389 */ /* 0x00006400000c000b */
[----:B01----:R-:W-:Y:S01]  /*14fb0*/  ENDCOLLECTIVE ;  /* 0x000000000000791b */ /* 0x003fe20003800000 */
.L_x_1339:
        /* <DEDUP_REMOVED lines=17> */
.L_x_1340:
[----:B------:R-:W-:Y:S02]  /*150d0*/  IMAD.MOV.U32 R13, RZ, RZ, R6 ;  /* 0x000000ffff0d7224 */ /* 0x000fe400078e0006 */
[----:B------:R-:W-:Y:S01]  /*150e0*/  IMAD.MOV.U32 R12, RZ, RZ, 0x4 ;  /* 0x00000004ff0c7424 */ /* 0x000fe200078e00ff */
[----:B------:R-:W-:-:S13]  /*150f0*/  IADD3 R2, P3, R14, R0, RZ ;  /* 0x000000000e027210 */ /* 0x000fda0007f7e0ff */
[----:B------:R-:W-:Y:S05]  /*15100*/  WARPSYNC.COLLECTIVE R15, `(.L_x_1341) ;  /* 0x000000000f087348 */ /* 0x000fea0003c00000 */
[----:B------:R0:W1:Y:S02]  /*15110*/  SHFL.IDX P6, R14, R13, R12, R11 ;  /* 0x0000000c0d0e7389 */ /* 0x00006400000c000b */
[----:B01----:R-:W-:Y:S01]  /*15120*/  ENDCOLLECTIVE ;  /* 0x000000000000791b */ /* 0x003fe20003800000 */
.L_x_1341:
        /* <DEDUP_REMOVED lines=17> */
.L_x_1342:
[----:B------:R-:W-:Y:S02]  /*15240*/  IMAD.MOV.U32 R13, RZ, RZ, R6 ;  /* 0x000000ffff0d7224 */ /* 0x000fe400078e0006 */
[----:B------:R-:W-:Y:S01]  /*15250*/  IMAD.MOV.U32 R12, RZ, RZ, 0x5 ;  /* 0x00000005ff0c7424 */ /* 0x000fe200078e00ff */
[----:B------:R-:W-:-:S13]  /*15260*/  IADD3 R2, P3, R14, R0, RZ ;  /* 0x000000000e027210 */ /* 0x000fda0007f7e0ff */
[----:B------:R-:W-:Y:S05]  /*15270*/  WARPSYNC.COLLECTIVE R15, `(.L_x_1343) ;  /* 0x000000000f087348 */ /* 0x000fea0003c00000 */
[----:B------:R0:W1:Y:S02]  /*15280*/  SHFL.IDX P6, R14, R13, R12, R11 ;  /* 0x0000000c0d0e7389 */ /* 0x00006400000c000b */
[----:B01----:R-:W-:Y:S01]  /*15290*/  ENDCOLLECTIVE ;  /* 0x000000000000791b */ /* 0x003fe20003800000 */
.L_x_1343:
        /* <DEDUP_REMOVED lines=12> */
.L_x_1344:
        /* <DEDUP_REMOVED lines=9> */
.L_x_1237:
[----:B-1----:R1:W2:Y:S02]  /*153f0*/  SYNCS.PHASECHK.TRANS64.TRYWAIT P0, [R10+URZ+0x32440], R20 ;  /* 0x032440140a0075a7 */ /* 0x0022a4000800017f */
[----:B--2---:R-:W-:Y:S05]  /*15400*/  @!P0 NANOSLEEP.SYNCS 0x989680 ;  /* 0x009896800000895d */ /* 0x004fea0003900000 */
[----:B------:R-:W2:Y:S02]  /*15410*/  @!P0 SYNCS.PHASECHK.TRANS64 P0, [R10+URZ+0x32440], R20 ;  /* 0x032440140a0085a7 */ /* 0x000ea4000800007f */
[----:B--2---:R-:W-:Y:S05]  /*15420*/  @!P0 BRA `(.L_x_1237) ;  /* 0xfffffffc00f08947 */ /* 0x004fea000383ffff */
[----:B------:R-:W-:Y:S05]  /*15430*/  BRA `(.L_x_1346) ;  /* 0xffffffb800507947 */ /* 0x000fea000383ffff */
.L_x_1238:
        /* <DEDUP_REMOVED lines=8> */
.L_x_1348:
[----:B------:R-:W-:Y:S05]  /*154c0*/  BSYNC B1 ;  /* 0x0000000000017941 */ /* 0x000fea0003800000 */
.L_x_1347:
        /* <DEDUP_REMOVED lines=9> */
.L_x_1349:
[----:B------:R-:W-:Y:S02]  /*15560*/  IMAD.MOV.U32 R13, RZ, RZ, R8 ;  /* 0x000000ffff0d7224 */ /* 0x000fe400078e0008 */
[----:B------:R-:W-:Y:S02]  /*15570*/  IMAD.MOV.U32 R12, RZ, RZ, 0x1 ;  /* 0x00000001ff0c7424 */ /* 0x000fe400078e00ff */
[----:B------:R-:W-:-:S07]  /*15580*/  IMAD.MOV.U32 R2, RZ, RZ, R14 ;  /* 0x000000ffff027224 */ /* 0x000fce00078e000e */
[----:B------:R-:W-:Y:S05]  /*15590*/  WARPSYNC.COLLECTIVE R15, `(.L_x_1350) ;  /* 0x000000000f087348 */ /* 0x000fea0003c00000 */
[----:B------:R0:W1:Y:S02]  /*155a0*/  SHFL.IDX P6, R14, R13, R12, R11 ;  /* 0x0000000c0d0e7389 */ /* 0x00006400000c000b */
[----:B01----:R-:W-:Y:S01]  /*155b0*/  ENDCOLLECTIVE ;  /* 0x000000000000791b */ /* 0x003fe20003800000 */
.L_x_1350:
        /* <DEDUP_REMOVED lines=11> */
.L_x_1351:
[----:B------:R-:W-:Y:S02]  /*15670*/  IMAD.MOV.U32 R13, RZ, RZ, R8 ;  /* 0x000000ffff0d7224 */ /* 0x000fe400078e0008 */
[----:B------:R-:W-:Y:S02]  /*15680*/  IMAD.MOV.U32 R12, RZ, RZ, 0x2 ;  /* 0x00000002ff0c7424 */ /* 0x000fe400078e00ff */
[----:B------:R-:W-:-:S07]  /*15690*/  IMAD.MOV.U32 R2, RZ, RZ, R14 ;  /* 0x000000ffff027224 */ /* 0x000fce00078e000e */
[----:B------:R-:W-:Y:S05]  /*156a0*/  WARPSYNC.COLLECTIVE R15, `(.L_x_1352) ;  /* 0x000000000f087348 */ /* 0x000fea0003c00000 */
[----:B------:R0:W1:Y:S02]  /*156b0*/  SHFL.IDX P6, R14, R13, R12, R11 ;  /* 0x0000000c0d0e7389 */ /* 0x00006400000c000b */
[----:B01----:R-:W-:Y:S01]  /*156c0*/  ENDCOLLECTIVE ;  /* 0x000000000000791b */ /* 0x003fe20003800000 */
.L_x_1352:
        /* <DEDUP_REMOVED lines=11> */
.L_x_1353:
[----:B------:R-:W-:Y:S02]  /*15780*/  IMAD.MOV.U32 R13, RZ, RZ, R8 ;  /* 0x000000ffff0d7224 */ /* 0x000fe400078e0008 */
[----:B------:R-:W-:Y:S02]  /*15790*/  IMAD.MOV.U32 R12, RZ, RZ, 0x3 ;  /* 0x00000003ff0c7424 */ /* 0x000fe400078e00ff */
[----:B------:R-:W-:-:S07]  /*157a0*/  IMAD.MOV.U32 R2, RZ, RZ, R14 ;  /* 0x000000ffff027224 */ /* 0x000fce00078e000e */
[----:B------:R-:W-:Y:S05]  /*157b0*/  WARPSYNC.COLLECTIVE R15, `(.L_x_1354) ;  /* 0x000000000f087348 */ /* 0x000fea0003c00000 */
[----:B------:R0:W1:Y:S02]  /*157c0*/  SHFL.IDX P6, R14, R13, R12, R11 ;  /* 0x0000000c0d0e7389 */ /* 0x00006400000c000b */
[----:B01----:R-:W-:Y:S01]  /*157d0*/  ENDCOLLECTIVE ;  /* 0x000000000000791b */ /* 0x003fe20003800000 */
.L_x_1354:
        /* <DEDUP_REMOVED lines=11> */
.L_x_1355:
[----:B------:R-:W-:Y:S02]  /*15890*/  IMAD.MOV.U32 R13, RZ, RZ, R8 ;  /* 0x000000ffff0d7224 */ /* 0x000fe400078e0008 */
[----:B------:R-:W-:Y:S02]  /*158a0*/  IMAD.MOV.U32 R12, RZ, RZ, 0x4 ;  /* 0x00000004ff0c7424 */ /* 0x000fe400078e00ff */
[----:B------:R-:W-:-:S07]  /*158b0*/  IMAD.MOV.U32 R2, RZ, RZ, R14 ;  /* 0x000000ffff027224 */ /* 0x000fce00078e000e */
[----:B------:R-:W-:Y:S05]  /*158c0*/  WARPSYNC.COLLECTIVE R15, `(.L_x_1356) ;  /* 0x000000000f087348 */ /* 0x000fea0003c00000 */
[----:B------:R0:W1:Y:S02]  /*158d0*/  SHFL.IDX P6, R14, R13, R12, R11 ;  /* 0x0000000c0d0e7389 */ /* 0x00006400000c000b */
[----:B01----:R-:W-:Y:S01]  /*158e0*/  ENDCOLLECTIVE ;  /* 0x000000000000791b */ /* 0x003fe20003800000 */
.L_x_1356:
        /* <DEDUP_REMOVED lines=11> */
.L_x_1357:
[----:B------:R-:W-:Y:S02]  /*159a0*/  IMAD.MOV.U32 R13, RZ, RZ, R8 ;  /* 0x000000ffff0d7224 */ /* 0x000fe400078e0008 */
[----:B------:R-:W-:Y:S02]  /*159b0*/  IMAD.MOV.U32 R12, RZ, RZ, 0x5 ;  /* 0x00000005ff0c7424 */ /* 0x000fe400078e00ff */
[----:B------:R-:W-:-:S07]  /*159c0*/  IMAD.MOV.U32 R2, RZ, RZ, R14 ;  /* 0x000000ffff027224 */ /* 0x000fce00078e000e */
[----:B------:R-:W-:Y:S05]  /*159d0*/  WARPSYNC.COLLECTIVE R15, `(.L_x_1358) ;  /* 0x000000000f087348 */ /* 0x000fea0003c00000 */
[----:B------:R0:W1:Y:S02]  /*159e0*/  SHFL.IDX P6, R14, R13, R12, R11 ;  /* 0x0000000c0d0e7389 */ /* 0x00006400000c000b */
[----:B01----:R-:W-:Y:S01]  /*159f0*/  ENDCOLLECTIVE ;  /* 0x000000000000791b */ /* 0x003fe20003800000 */
.L_x_1358:
        /* <DEDUP_REMOVED lines=11> */
.L_x_1359:
[----:B------:R-:W-:Y:S05]  /*15ab0*/  BRA `(.L_x_1360) ;  /* 0xffffffb400787947 */ /* 0x000fea000383ffff */
.L_x_1243:
[----:B---3--:R3:W4:Y:S02]  /*15ac0*/  SYNCS.PHASECHK.TRANS64.TRYWAIT P0, [R10+URZ+0x32460], R20 ;  /* 0x032460140a0075a7 */ /* 0x008724000800017f */
[----:B----4-:R-:W-:Y:S05]  /*15ad0*/  @!P0 NANOSLEEP.SYNCS 0x989680 ;  /* 0x009896800000895d */ /* 0x010fea0003900000 */
[----:B------:R-:W4:Y:S02]  /*15ae0*/  @!P0 SYNCS.PHASECHK.TRANS64 P0, [R10+URZ+0x32460], R20 ;  /* 0x032460140a0085a7 */ /* 0x000f24000800007f */
[----:B----4-:R-:W-:Y:S05]  /*15af0*/  @!P0 BRA `(.L_x_1243) ;  /* 0xfffffffc00f08947 */ /* 0x010fea000383ffff */
[----:B------:R-:W-:Y:S05]  /*15b00*/  BRA `(.L_x_1361) ;  /* 0xffffffb400c47947 */ /* 0x000fea000383ffff */
.L_x_1244:
[----:B------:R-:W-:Y:S01]  /*15b10*/  BSSY B1, `(.L_x_1362) ;  /* 0x0000008000017945 */ /* 0x000fe20003800000 */
[----:B------:R-:W-:Y:S02]  /*15b20*/  IMAD.MOV.U32 R13, RZ, RZ, R25 ;  /* 0x000000ffff0d7224 */ /* 0x000fe400078e0019 */
[----:B------:R-:W-:Y:S02]  /*15b30*/  IMAD.MOV.U32 R12, RZ, RZ, RZ ;  /* 0x000000ffff0c7224 */ /* 0x000fe400078e00ff */
[----:B------:R-:W-:Y:S02]  /*15b40*/  IMAD.MOV.U32 R11, RZ, RZ, 0x181f ;  /* 0x0000181fff0b7424 */ /* 0x000fe400078e00ff */
[----:B------:R-:W-:-:S07]  /*15b50*/  IMAD.MOV.U32 R15, RZ, RZ, -0x1 ;  /* 0xffffffffff0f7424 */ /* 0x000fce00078e00ff */
[----:B--2---:R-:W-:Y:S05]  /*15b60*/  WARPSYNC.COLLECTIVE R15, `(.L_x_1363) ;  /* 0x000000000f087348 */ /* 0x004fea0003c00000 */
[----:B------:R0:W1:Y:S02]  /*15b70*/  SHFL.IDX P6, R14, R13, R12, R11 ;  /* 0x0000000c0d0e7389 */ /* 0x00006400000c000b */
[----:B012---:R-:W-:Y:S01]  /*15b80*/  ENDCOLLECTIVE ;  /* 0x000000000000791b */ /* 0x007fe20003800000 */
.L_x_1363:
[----:B------:R-:W-:Y:S05]  /*15b90*/  BSYNC B1 ;  /* 0x0000000000017941 */ /* 0x000fea0003800000 */
.L_x_1362:
        /* <DEDUP_REMOVED lines=9> */
.L_x_1364:
[----:B------:R-:W-:Y:S02]  /*15c30*/  IMAD.MOV.U32 R13, RZ, RZ, R25 ;  /* 0x000000ffff0d7224 */ /* 0x000fe400078e0019 */
[----:B------:R-:W-:Y:S01]  /*15c40*/  IMAD.MOV.U32 R12, RZ, RZ, 0x1 ;  /* 0x00000001ff0c7424 */ /* 0x000fe200078e00ff */
[----:B------:R-:W-:-:S13]  /*15c50*/  IADD3 R2, P0, R14, R0, RZ ;  /* 0x000000000e027210 */ /* 0x000fda0007f1e0ff */
[----:B------:R-:W-:Y:S05]  /*15c60*/  WARPSYNC.COLLECTIVE R15, `(.L_x_1365) ;  /* 0x000000000f087348 */ /* 0x000fea0003c00000 */
[----:B------:R0:W1:Y:S02]  /*15c70*/  SHFL.IDX P6, R14, R13, R12, R11 ;  /* 0x0000000c0d0e7389 */ /* 0x00006400000c000b */
[----:B01----:R-:W-:Y:S01]  /*15c80*/  ENDCOLLECTIVE ;  /* 0x000000000000791b */ /* 0x003fe20003800000 */
.L_x_1365:
        /* <DEDUP_REMOVED lines=13> */
.L_x_1366:
[----:B------:R-:W-:Y:S02]  /*15d60*/  IMAD.MOV.U32 R13, RZ, RZ, R25 ;  /* 0x000000ffff0d7224 */ /* 0x000fe400078e0019 */
[----:B------:R-:W-:Y:S01]  /*15d70*/  IMAD.MOV.U32 R12, RZ, RZ, 0x2 ;  /* 0x00000002ff0c7424 */ /* 0x000fe200078e00ff */
[----:B------:R-:W-:-:S13]  /*15d80*/  IADD3 R2, P0, R14, R0, RZ ;  /* 0x000000000e027210 */ /* 0x000fda0007f1e0ff */
[----:B------:R-:W-:Y:S05]  /*15d90*/  WARPSYNC.COLLECTIVE R15, `(.L_x_1367) ;  /* 0x000000000f087348 */ /* 0x000fea0003c00000 */
[----:B------:R0:W1:Y:S02]  /*15da0*/  SHFL.IDX P6, R14, R13, R12, R11 ;  /* 0x0000000c0d0e7389 */ /* 0x00006400000c000b */
[----:B01----:R-:W-:Y:S01]  /*15db0*/  ENDCOLLECTIVE ;  /* 0x000000000000791b */ /* 0x003fe20003800000 */
.L_x_1367:
        /* <DEDUP_REMOVED lines=13> */
.L_x_1368:
[----:B------:R-:W-:Y:S02]  /*15e90*/  IMAD.MOV.U32 R13, RZ, RZ, R25 ;  /* 0x000000ffff0d7224 */ /* 0x000fe400078e0019 */
[----:B------:R-:W-:Y:S02]  /*15ea0*/  IMAD.MOV.U32 R12, RZ, RZ, 0x3 ;  /* 0x00000003ff0c7424 */ /* 0x000fe400078e00ff */
[----:B------:R-:W-:-:S07]  /*15eb0*/  IMAD.MOV.U32 R8, RZ, RZ, R14 ;  /* 0x000000ffff087224 */ /* 0x000fce00078e000e */
[----:B------:R-:W-:Y:S05]  /*15ec0*/  WARPSYNC.COLLECTIVE R15, `(.L_x_1369) ;  /* 0x000000000f087348 */ /* 0x000fea0003c00000 */
[----:B------:R0:W1:Y:S02]  /*15ed0*/  SHFL.IDX P6, R14, R13, R12, R11 ;  /* 0x0000000c0d0e7389 */ /* 0x00006400000c000b */
[----:B01----:R-:W-:Y:S01]  /*15ee0*/  ENDCOLLECTIVE ;  /* 0x000000000000791b */ /* 0x003fe20003800000 */
.L_x_1369:
        /* <DEDUP_REMOVED lines=9> */
[----:B------:R-:W-:-:S03]  /*15f80*/  MOV R5, R14 ;  /* 0x0000000e00057202 */ /* 0x000fc60000000f00 */
[----:B------:R0:W-:Y:S04]  /*15f90*/  LDGSTS.E.BYPASS.LTC128B.128 [R20+0xa400], desc[UR36][R2.64+0x180], !P1 ;  /* 0x0a40018002147fae */ /* 0x0001e8000c901d64 */
[----:B0-----:R-:W-:Y:S05]  /*15fa0*/  WARPSYNC.COLLECTIVE R15, `(.L_x_1370) ;  /* 0x000000000f087348 */ /* 0x001fea0003c00000 */
[----:B------:R1:W2:Y:S02]  /*15fb0*/  SHFL.IDX P6, R14, R13, R12, R11 ;  /* 0x0000000c0d0e7389 */ /* 0x0002a400000c000b */
[----:B012---:R-:W-:Y:S01]  /*15fc0*/  ENDCOLLECTIVE ;  /* 0x000000000000791b */ /* 0x007fe20003800000 */
.L_x_1370:
[----:B------:R-:W-:Y:S02]  /*15fd0*/  IMAD.MOV.U32 R13, RZ, RZ, R25 ;  /* 0x000000ffff0d7224 */ /* 0x000fe400078e0019 */
[----:B------:R-:W-:Y:S01]  /*15fe0*/  IMAD.MOV.U32 R12, RZ, RZ, 0x4 ;  /* 0x00000004ff0c7424 */ /* 0x000fe200078e00ff */
[----:B------:R-:W-:-:S13]  /*15ff0*/  IADD3 R2, P0, R14, R0, RZ ;  /* 0x000000000e027210 */ /* 0x000fda0007f1e0ff */
[----:B------:R-:W-:Y:S05]  /*16000*/  WARPSYNC.COLLECTIVE R15, `(.L_x_1371) ;  /* 0x000000000f087348 */ /* 0x000fea0003c00000 */
[----:B------:R0:W1:Y:S02]  /*16010*/  SHFL.IDX P6, R14, R13, R12, R11 ;  /* 0x0000000c0d0e7389 */ /* 0x00006400000c000b */
[----:B01----:R-:W-:Y:S01]  /*16020*/  ENDCOLLECTIVE ;  /* 0x000000000000791b */ /* 0x003fe20003800000 */
.L_x_1371:
        /* <DEDUP_REMOVED lines=13> */
.L_x_1372:
[----:B------:R-:W-:Y:S02]  /*16100*/  IMAD.MOV.U32 R13, RZ, RZ, R25 ;  /* 0x000000ffff0d7224 */ /* 0x000fe400078e0019 */
[----:B------:R-:W-:Y:S01]  /*16110*/  IMAD.MOV.U32 R12, RZ, RZ, 0x5 ;  /* 0x00000005ff0c7424 */ /* 0x000fe200078e00ff */
[----:B------:R-:W-:-:S13]  /*16120*/  IADD3 R2, P0, R14, R0, RZ ;  /* 0x000000000e027210 */ /* 0x000fda0007f1e0ff */
[----:B------:R-:W-:Y:S05]  /*16130*/  WARPSYNC.COLLECTIVE R15, `(.L_x_1373) ;  /* 0x000000000f087348 */ /* 0x000fea0003c00000 */
[----:B------:R0:W1:Y:S02]  /*16140*/  SHFL.IDX P6, R14, R13, R12, R11 ;  /* 0x0000000c0d0e7389 */ /* 0x00006400000c000b */
[----:B01----:R-:W-:Y:S01]  /*16150*/  ENDCOLLECTIVE ;  /* 0x000000000000791b */ /* 0x003fe20003800000 */
.L_x_1373:
        /* <DEDUP_REMOVED lines=13> */
.L_x_1374:
[----:B------:R-:W-:Y:S05]  /*16230*/  BRA `(.L_x_1375) ;  /* 0xffffffb400047947 */ /* 0x000fea000383ffff */
.L_x_1252:
[----:B------:R-:W-:Y:S01]  /*16240*/  BSSY B0, `(.L_x_1376) ;  /* 0x0000008000007945 */ /* 0x000fe20003800000 */
[----:B------:R-:W-:Y:S02]  /*16250*/  IMAD.MOV.U32 R13, RZ, RZ, R16 ;  /* 0x000000ffff0d7224 */ /* 0x000fe400078e0010 */
[----:B------:R-:W-:Y:S02]  /*16260*/  IMAD.MOV.U32 R12, RZ, RZ, RZ ;  /* 0x000000ffff0c7224 */ /* 0x000fe400078e00ff */
[----:B------:R-:W-:Y:S02]  /*16270*/  IMAD.MOV.U32 R11, RZ, RZ, 0x1f ;  /* 0x0000001fff0b7424 */ /* 0x000fe400078e00ff */
[----:B------:R-:W-:-:S07]  /*16280*/  IMAD.MOV.U32 R15, RZ, RZ, -0x1 ;  /* 0xffffffffff0f7424 */ /* 0x000fce00078e00ff */
[----:B-12---:R-:W-:Y:S05]  /*16290*/  WARPSYNC.COLLECTIVE R15, `(.L_x_1377) ;  /* 0x000000000f087348 */ /* 0x006fea0003c00000 */
[----:B------:R0:W3:Y:S02]  /*162a0*/  SHFL.IDX P6, R14, R13, R12, R11 ;  /* 0x0000000c0d0e7389 */ /* 0x0000e400000c000b */
[----:B0123--:R-:W-:Y:S01]  /*162b0*/  ENDCOLLECTIVE ;  /* 0x000000000000791b */ /* 0x00ffe20003800000 */
.L_x_1377:
[----:B------:R-:W-:Y:S05]  /*162c0*/  BSYNC B0 ;  /* 0x0000000000007941 */ /* 0x000fea0003800000 */
.L_x_1376:
        /* <DEDUP_REMOVED lines=9> */
.L_x_1378:
        /* <DEDUP_REMOVED lines=24> */
.L_x_1379:
[----:B------:R-:W-:Y:S01]  /*164e0*/  IMAD.MOV.U32 R12, RZ, RZ, 0x2 ;  /* 0x00000002ff0c7424 */ /* 0x000fe200078e00ff */
[----:B------:R-:W-:-:S05]  /*164f0*/  SEL R14, R14, RZ, P1 ;  /* 0x000000ff0e0e7207 */ /* 0x000fca0000800000 */
[----:B------:R-:W-:-:S04]  /*16500*/  IMAD.IADD R5, R13, 0x1, R14 ;  /* 0x000000010d057824 */ /* 0x000fc800078e020e */
[----:B------:R-:W-:-:S07]  /*16510*/  IMAD.MOV.U32 R13, RZ, RZ, R5 ;  /* 0x000000ffff0d7224 */ /* 0x000fce00078e0005 */
[----:B------:R-:W-:Y:S05]  /*16520*/  WARPSYNC.COLLECTIVE R15, `(.L_x_1380) ;  /* 0x000000000f087348 */ /* 0x000fea0003c00000 */
[----:B------:R0:W1:Y:S02]  /*16530*/  SHFL.UP P6, R14, R13, R12, R11 ;  /* 0x0400000c0d0e7389 */ /* 0x00006400000c000b */
[----:B01----:R-:W-:Y:S01]  /*16540*/  ENDCOLLECTIVE ;  /* 0x000000000000791b */ /* 0x003fe20003800000 */
.L_x_1380:
[----:B------:R-:W-:Y:S01]  /*16550*/  IMAD.MOV.U32 R12, RZ, RZ, 0x4 ;  /* 0x00000004ff0c7424 */ /* 0x000fe200078e00ff */
[----:B------:R-:W-:-:S05]  /*16560*/  SEL R2, R14, RZ, P2 ;  /* 0x000000ff0e027207 */ /* 0x000fca0001000000 */
[----:B------:R-:W-:-:S04]  /*16570*/  IMAD.IADD R2, R5, 0x1, R2 ;  /* 0x0000000105027824 */ /* 0x000fc800078e0202 */
[----:B------:R-:W-:-:S07]  /*16580*/  IMAD.MOV.U32 R13, RZ, RZ, R2 ;  /* 0x000000ffff0d7224 */ /* 0x000fce00078e0002 */
[----:B------:R-:W-:Y:S05]  /*16590*/  WARPSYNC.COLLECTIVE R15, `(.L_x_1381) ;  /* 0x000000000f087348 */ /* 0x000fea0003c00000 */
[----:B------:R0:W1:Y:S02]  /*165a0*/  SHFL.UP P6, R14, R13, R12, R11 ;  /* 0x0400000c0d0e7389 */ /* 0x00006400000c000b */
[----:B01----:R-:W-:Y:S01]  /*165b0*/  ENDCOLLECTIVE ;  /* 0x000000000000791b */ /* 0x003fe20003800000 */
.L_x_1381:
[----:B------:R-:W-:Y:S01]  /*165c0*/  IMAD.MOV.U32 R12, RZ, RZ, 0x8 ;  /* 0x00000008ff0c7424 */ /* 0x000fe200078e00ff */
[----:B------:R-:W-:-:S05]  /*165d0*/  SEL R3, R14, RZ, P3 ;  /* 0x000000ff0e037207 */ /* 0x000fca0001800000 */
[----:B------:R-:W-:-:S04]  /*165e0*/  IMAD.IADD R3, R2, 0x1, R3 ;  /* 0x0000000102037824 */ /* 0x000fc800078e0203 */
[----:B------:R-:W-:-:S07]  /*165f0*/  IMAD.MOV.U32 R13, RZ, RZ, R3 ;  /* 0x000000ffff0d7224 */ /* 0x000fce00078e0003 */
[----:B------:R-:W-:Y:S05]  /*16600*/  WARPSYNC.COLLECTIVE R15, `(.L_x_1382) ;  /* 0x000000000f087348 */ /* 0x000fea0003c00000 */
[----:B------:R0:W1:Y:S02]  /*16610*/  SHFL.UP P6, R14, R13, R12, R11 ;  /* 0x0400000c0d0e7389 */ /* 0x00006400000c000b */
[----:B01----:R-:W-:Y:S01]  /*16620*/  ENDCOLLECTIVE ;  /* 0x000000000000791b */ /* 0x003fe20003800000 */
.L_x_1382:
[----:B------:R-:W-:Y:S01]  /*16630*/  IMAD.MOV.U32 R12, RZ, RZ, 0x10 ;  /* 0x00000010ff0c7424 */ /* 0x000fe200078e00ff */
[----:B------:R-:W-:-:S05]  /*16640*/  SEL R14, R14, RZ, P4 ;  /* 0x000000ff0e0e7207 */ /* 0x000fca0002000000 */
[----:B------:R-:W-:-:S04]  /*16650*/  IMAD.IADD R5, R3, 0x1, R14 ;  /* 0x0000000103057824 */ /* 0x000fc800078e020e */
[----:B------:R-:W-:-:S07]  /*16660*/  IMAD.MOV.U32 R13, RZ, RZ, R5 ;  /* 0x000000ffff0d7224 */ /* 0x000fce00078e0005 */
[----:B------:R-:W-:Y:S05]  /*16670*/  WARPSYNC.COLLECTIVE R15, `(.L_x_1383) ;  /* 0x000000000f087348 */ /* 0x000fea0003c00000 */
[----:B------:R0:W1:Y:S02]  /*16680*/  SHFL.UP P6, R14, R13, R12, R11 ;  /* 0x0400000c0d0e7389 */ /* 0x00006400000c000b */
[----:B01----:R-:W-:Y:S01]  /*16690*/  ENDCOLLECTIVE ;  /* 0x000000000000791b */ /* 0x003fe20003800000 */
.L_x_1383:
        /* <DEDUP_REMOVED lines=8> */
.L_x_1384:
[----:B------:R-:W-:Y:S05]  /*16720*/  BRA `(.L_x_1385) ;  /* 0xffffffb400607947 */ /* 0x000fea000383ffff */
.L_x_1255:
[----:B------:R-:W-:Y:S01]  /*16730*/  BSSY B0, `(.L_x_1386) ;  /* 0x0000007000007945 */ /* 0x000fe20003800000 */
[----:B------:R-:W-:Y:S02]  /*16740*/  IMAD.MOV.U32 R12, RZ, RZ, 0x1 ;  /* 0x00000001ff0c7424 */ /* 0x000fe400078e00ff */
[----:B------:R-:W-:Y:S02]  /*16750*/  IMAD.MOV.U32 R11, RZ, RZ, RZ ;  /* 0x000000ffff0b7224 */ /* 0x000fe400078e00ff */
[----:B------:R-:W-:-:S07]  /*16760*/  IMAD.MOV.U32 R15, RZ, RZ, -0x1 ;  /* 0xffffffffff0f7424 */ /* 0x000fce00078e00ff */
[----:B-12---:R-:W-:Y:S05]  /*16770*/  WARPSYNC.COLLECTIVE R15, `(.L_x_1387) ;  /* 0x000000000f087348 */ /* 0x006fea0003c00000 */
[----:B------:R0:W3:Y:S02]  /*16780*/  SHFL.UP P6, R14, R13, R12, R11 ;  /* 0x0400000c0d0e7389 */ /* 0x0000e400000c000b */
[----:B0123--:R-:W-:Y:S01]  /*16790*/  ENDCOLLECTIVE ;  /* 0x000000000000791b */ /* 0x00ffe20003800000 */
.L_x_1387:
[----:B------:R-:W-:Y:S05]  /*167a0*/  BSYNC B0 ;  /* 0x0000000000007941 */ /* 0x000fea0003800000 */
.L_x_1386:
        /* <DEDUP_REMOVED lines=8> */
.L_x_1388:
[----:B------:R-:W-:Y:S01]  /*16830*/  IMAD.MOV.U32 R12, RZ, RZ, 0x4 ;  /* 0x00000004ff0c7424 */ /* 0x000fe200078e00ff */
[----:B------:R-:W-:-:S05]  /*16840*/  SEL R2, R14, RZ, P2 ;  /* 0x000000ff0e027207 */ /* 0x000fca0001000000 */
[----:B------:R-:W-:-:S04]  /*16850*/  IMAD.IADD R2, R13, 0x1, R2 ;  /* 0x000000010d027824 */ /* 0x000fc800078e0202 */
[----:B------:R-:W-:-:S07]  /*16860*/  IMAD.MOV.U32 R13, RZ, RZ, R2 ;  /* 0x000000ffff0d7224 */ /* 0x000fce00078e0002 */
[----:B------:R-:W-:Y:S05]  /*16870*/  WARPSYNC.COLLECTIVE R15, `(.L_x_1389) ;  /* 0x000000000f087348 */ /* 0x000fea0003c00000 */
[----:B------:R0:W1:Y:S02]  /*16880*/  SHFL.UP P6, R14, R13, R12, R11 ;  /* 0x0400000c0d0e7389 */ /* 0x00006400000c000b */
[----:B01----:R-:W-:Y:S01]  /*16890*/  ENDCOLLECTIVE ;  /* 0x000000000000791b */ /* 0x003fe20003800000 */
.L_x_1389:
[----:B------:R-:W-:Y:S01]  /*168a0*/  IMAD.MOV.U32 R12, RZ, RZ, 0x8 ;  /* 0x00000008ff0c7424 */ /* 0x000fe200078e00ff */
[----:B------:R-:W-:-:S05]  /*168b0*/  SEL R3, R14, RZ, P3 ;  /* 0x000000ff0e037207 */ /* 0x000fca0001800000 */
[----:B------:R-:W-:-:S04]  /*168c0*/  IMAD.IADD R3, R2, 0x1, R3 ;  /* 0x0000000102037824 */ /* 0x000fc800078e0203 */
[----:B------:R-:W-:-:S07]  /*168d0*/  IMAD.MOV.U32 R13, RZ, RZ, R3 ;  /* 0x000000ffff0d7224 */ /* 0x000fce00078e0003 */
[----:B------:R-:W-:Y:S05]  /*168e0*/  WARPSYNC.COLLECTIVE R15, `(.L_x_1390) ;  /* 0x000000000f087348 */ /* 0x000fea0003c00000 */
[----:B------:R0:W1:Y:S02]  /*168f0*/  SHFL.UP P6, R14, R13, R12, R11 ;  /* 0x0400000c0d0e7389 */ /* 0x00006400000c000b */
[----:B01----:R-:W-:Y:S01]  /*16900*/  ENDCOLLECTIVE ;  /* 0x000000000000791b */ /* 0x003fe20003800000 */
.L_x_1390:
[----:B------:R-:W-:Y:S01]  /*16910*/  IMAD.MOV.U32 R12, RZ, RZ, 0x10 ;  /* 0x00000010ff0c7424 */ /* 0x000fe200078e00ff */
[----:B------:R-:W-:-:S05]  /*16920*/  SEL R14, R14, RZ, P4 ;  /* 0x000000ff0e0e7207 */ /* 0x000fca0002000000 */
[----:B------:R-:W-:-:S04]  /*16930*/  IMAD.IADD R5, R3, 0x1, R14 ;  /* 0x0000000103057824 */ /* 0x000fc800078e020e */
[----:B------:R-:W-:-:S07]  /*16940*/  IMAD.MOV.U32 R13, RZ, RZ, R5 ;  /* 0x000000ffff0d7224 */ /* 0x000fce00078e0005 */
[----:B------:R-:W-:Y:S05]  /*16950*/  WARPSYNC.COLLECTIVE R15, `(.L_x_1391) ;  /* 0x000000000f087348 */ /* 0x000fea0003c00000 */
[----:B------:R0:W1:Y:S02]  /*16960*/  SHFL.UP P6, R14, R13, R12, R11 ;  /* 0x0400000c0d0e7389 */ /* 0x00006400000c000b */
[----:B01----:R-:W-:Y:S01]  /*16970*/  ENDCOLLECTIVE ;  /* 0x000000000000791b */ /* 0x003fe20003800000 */
.L_x_1391:
        /* <DEDUP_REMOVED lines=8> */
.L_x_1392:
[----:B------:R-:W-:Y:S05]  /*16a00*/  BRA `(.L_x_1393) ;  /* 0xffffffb4004c7947 */ /* 0x000fea000383ffff */
.L_x_1257:
[----:B------:R-:W-:Y:S01]  /*16a10*/  BSSY B0, `(.L_x_1394) ;  /* 0x0000006000007945 */ /* 0x000fe20003800000 */
[----:B------:R-:W-:Y:S01]  /*16a20*/  PLOP3.LUT P6, PT, P6, PT, PT, 0x8, 0x0 ;  /* 0x000000000000781c */ /* 0x000fe200037ce170 */
[----:B------:R-:W-:-:S12]  /*16a30*/  IMAD.MOV.U32 R15, RZ, RZ, -0x1 ;  /* 0xffffffffff0f7424 */ /* 0x000fd800078e00ff */
[----:B012---:R-:W-:Y:S05]  /*16a40*/  WARPSYNC.COLLECTIVE R15, `(.L_x_1395) ;  /* 0x000000000f087348 */ /* 0x007fea0003c00000 */
[----:B------:R-:W-:Y:S01]  /*16a50*/  VOTE.ANY R14, PT, P6 ;  /* 0x00000000000e7806 */ /* 0x000fe200030e0100 */
[----:B012---:R-:W-:Y:S06]  /*16a60*/  ENDCOLLECTIVE ;  /* 0x000000000000791b */ /* 0x007fec0003800000 */
.L_x_1395:
[----:B------:R-:W-:Y:S05]  /*16a70*/  BSYNC B0 ;  /* 0x0000000000007941 */ /* 0x000fea0003800000 */
.L_x_1394:
        /* <DEDUP_REMOVED lines=9> */
.L_x_1396:
[----:B------:R-:W-:Y:S02]  /*16b10*/  IMAD.MOV.U32 R13, RZ, RZ, R4 ;  /* 0x000000ffff0d7224 */ /* 0x000fe400078e0004 */
[----:B------:R-:W-:-:S07]  /*16b20*/  IMAD.MOV.U32 R7, RZ, RZ, R14 ;  /* 0x000000ffff077224 */ /* 0x000fce00078e000e */
[----:B------:R-:W-:Y:S05]  /*16b30*/  WARPSYNC.COLLECTIVE R15, `(.L_x_1397) ;  /* 0x000000000f087348 */ /* 0x000fea0003c00000 */
[----:B------:R0:W1:Y:S02]  /*16b40*/  SHFL.IDX P6, R14, R13, R12, R11 ;  /* 0x0000000c0d0e7389 */ /* 0x00006400000c000b */
[----:B01----:R-:W-:Y:S01]  /*16b50*/  ENDCOLLECTIVE ;  /* 0x000000000000791b */ /* 0x003fe20003800000 */
.L_x_1397:
[----:B------:R-:W-:Y:S01]  /*16b60*/  IMAD.MOV.U32 R4, RZ, RZ, R14 ;  /* 0x000000ffff047224 */ /* 0x000fe200078e000e */
[----:B------:R-:W-:Y:S06]  /*16b70*/  BRA `(.L_x_1398) ;  /* 0xffffffb4002c7947 */ /* 0x000fec000383ffff */
.L_x_1259:
[----:B------:R-:W-:Y:S01]  /*16b80*/  BSSY B0, `(.L_x_1399) ;  /* 0x0000007000007945 */ /* 0x000fe20003800000 */
[----:B------:R-:W-:Y:S02]  /*16b90*/  IMAD.MOV.U32 R13, RZ, RZ, R2 ;  /* 0x000000ffff0d7224 */ /* 0x000fe400078e0002 */
[----:B------:R-:W-:Y:S02]  /*16ba0*/  IMAD.MOV.U32 R11, RZ, RZ, 0x1f ;  /* 0x0000001fff0b7424 */ /* 0x000fe400078e00ff */
[----:B------:R-:W-:-:S07]  /*16bb0*/  IMAD.MOV.U32 R15, RZ, RZ, -0x1 ;  /* 0xffffffffff0f7424 */ /* 0x000fce00078e00ff */
[----:B01234-:R-:W-:Y:S05]  /*16bc0*/  WARPSYNC.COLLECTIVE R15, `(.L_x_1400) ;  /* 0x000000000f087348 */ /* 0x01ffea0003c00000 */
[----:B------:R0:W0:Y:S02]  /*16bd0*/  SHFL.IDX P6, R14, R13, R12, R11 ;  /* 0x0000000c0d0e7389 */ /* 0x00002400000c000b */
[----:B01234-:R-:W-:Y:S01]  /*16be0*/  ENDCOLLECTIVE ;  /* 0x000000000000791b */ /* 0x01ffe20003800000 */
.L_x_1400:
[----:B------:R-:W-:Y:S05]  /*16bf0*/  BSYNC B0 ;  /* 0x0000000000007941 */ /* 0x000fea0003800000 */
.L_x_1399:
[----:B------:R-:W-:Y:S01]  /*16c00*/  IMAD.MOV.U32 R6, RZ, RZ, R14 ;  /* 0x000000ffff067224 */ /* 0x000fe200078e000e */
[----:B------:R-:W-:Y:S06]  /*16c10*/  BRA `(.L_x_1258) ;  /* 0xffffffb4001c7947 */ /* 0x000fec000383ffff */
.L_x_1263:
[----:B-1----:R1:W3:Y:S02]  /*16c20*/  SYNCS.PHASECHK.TRANS64.TRYWAIT P0, [R5+URZ+0x32420], R0 ;  /* 0x03242000050075a7 */ /* 0x0022e4000800017f */
[----:B---3--:R-:W-:Y:S05]  /*16c30*/  @!P0 NANOSLEEP.SYNCS 0x989680 ;  /* 0x009896800000895d */ /* 0x008fea0003900000 */
[----:B------:R-:W3:Y:S02]  /*16c40*/  @!P0 SYNCS.PHASECHK.TRANS64 P0, [R5+URZ+0x32420], R0 ;  /* 0x03242000050085a7 */ /* 0x000ee4000800007f */
[----:B---3--:R-:W-:Y:S05]  /*16c50*/  @!P0 BRA `(.L_x_1263) ;  /* 0xfffffffc00f08947 */ /* 0x008fea000383ffff */
[----:B------:R-:W-:Y:S05]  /*16c60*/  BRA `(.L_x_1401) ;  /* 0xffffffb800747947 */ /* 0x000fea000383ffff */
.L_x_1264:
[----:B------:R-:W3:Y:S01]  /*16c70*/  S2R R2, SR_TID.X ;  /* 0x0000000000027919 */ /* 0x000ee20000002100 */
[----:B------:R-:W-:Y:S01]  /*16c80*/  BSSY B0, `(.L_x_1402) ;  /* 0x000000a000007945 */ /* 0x000fe20003800000 */
[----:B------:R-:W-:Y:S02]  /*16c90*/  IMAD.MOV.U32 R12, RZ, RZ, RZ ;  /* 0x000000ffff0c7224 */ /* 0x000fe400078e00ff */
[----:B------:R-:W-:Y:S02]  /*16ca0*/  IMAD.MOV.U32 R11, RZ, RZ, 0x1f ;  /* 0x0000001fff0b7424 */ /* 0x000fe400078e00ff */
[----:B------:R-:W-:Y:S01]  /*16cb0*/  IMAD.MOV.U32 R15, RZ, RZ, -0x1 ;  /* 0xffffffffff0f7424 */ /* 0x000fe200078e00ff */
[----:B---3--:R-:W-:-:S04]  /*16cc0*/  SHF.R.U32.HI R2, RZ, 0x5, R2 ;  /* 0x00000005ff027819 */ /* 0x008fc80000011602 */
[----:B------:R-:W-:-:S05]  /*16cd0*/  LOP3.LUT R2, R2, 0x3, RZ, 0xc0, !PT ;  /* 0x0000000302027812 */ /* 0x000fca00078ec0ff */
[----:B------:R-:W-:-:S07]  /*16ce0*/  IMAD.MOV.U32 R13, RZ, RZ, R2 ;  /* 0x000000ffff0d7224 */ /* 0x000fce00078e0002 */
[----:B012-4-:R-:W-:Y:S05]  /*16cf0*/  WARPSYNC.COLLECTIVE R15, `(.L_x_1403) ;  /* 0x000000000f087348 */ /* 0x017fea0003c00000 */
[----:B------:R3:W0:Y:S02]  /*16d00*/  SHFL.IDX P6, R14, R13, R12, R11 ;  /* 0x0000000c0d0e7389 */ /* 0x00062400000c000b */
[----:B01234-:R-:W-:Y:S01]  /*16d10*/  ENDCOLLECTIVE ;  /* 0x000000000000791b */ /* 0x01ffe20003800000 */
.L_x_1403:
[----:B------:R-:W-:Y:S05]  /*16d20*/  BSYNC B0 ;  /* 0x0000000000007941 */ /* 0x000fea0003800000 */
.L_x_1402:
[----:B------:R-:W-:Y:S05]  /*16d30*/  BRA `(.L_x_1404) ;  /* 0xffffffb8005c7947 */ /* 0x000fea000383ffff */
.L_x_1267:
[----:B------:R-:W-:Y:S01]  /*16d40*/  BSSY B1, `(.L_x_1405) ;  /* 0x0000006000017945 */ /* 0x000fe20003800000 */
[----:B------:R-:W-:-:S07]  /*16d50*/  IMAD.MOV.U32 R15, RZ, RZ, -0x1 ;  /* 0xffffffffff0f7424 */ /* 0x000fce00078e00ff */
[----:B012-4-:R-:W-:Y:S05]  /*16d60*/  WARPSYNC.COLLECTIVE R15, `(.L_x_1406) ;  /* 0x000000000f0c7348 */ /* 0x017fea0003c00000 */
[----:B------:R-:W-:Y:S02]  /*16d70*/  ELECT P6, UR62, PT ;  /* 0x00000000003e782f */ /* 0x000fe400038c0000 */
[----:B------:R-:W-:Y:S01]  /*16d80*/  MOV R14, UR62 ;  /* 0x0000003e000e7c02 */ /* 0x000fe20008000f00 */
[----:B012-4-:R-:W-:Y:S10]  /*16d90*/  ENDCOLLECTIVE ;  /* 0x000000000000791b */ /* 0x017ff40003800000 */
.L_x_1406:
[----:B------:R-:W-:Y:S05]  /*16da0*/  BSYNC B1 ;  /* 0x0000000000017941 */ /* 0x000fea0003800000 */
.L_x_1405:
[----:B------:R-:W-:Y:S05]  /*16db0*/  BRA `(.L_x_1407) ;  /* 0xffffffb800547947 */ /* 0x000fea000383ffff */
.L_x_1269:
[----:B-1----:R1:W3:Y:S02]  /*16dc0*/  SYNCS.PHASECHK.TRANS64.TRYWAIT P1, [R3+URZ+0x32440], R2 ;  /* 0x03244002030075a7 */ /* 0x0022e4000802017f */
[----:B---3--:R-:W-:Y:S05]  /*16dd0*/  @!P1 NANOSLEEP.SYNCS 0x989680 ;  /* 0x009896800000995d */ /* 0x008fea0003900000 */
[----:B------:R-:W3:Y:S02]  /*16de0*/  @!P1 SYNCS.PHASECHK.TRANS64 P1, [R3+URZ+0x32440], R2 ;  /* 0x03244002030095a7 */ /* 0x000ee4000802007f */
[----:B---3--:R-:W-:Y:S05]  /*16df0*/  @!P1 BRA `(.L_x_1269) ;  /* 0xfffffffc00f09947 */ /* 0x008fea000383ffff */
[----:B------:R-:W-:Y:S05]  /*16e00*/  BRA `(.L_x_1408) ;  /* 0xffffffb8007c7947 */ /* 0x000fea000383ffff */
.L_x_1271:
[----:B---3--:R3:W0:Y:S02]  /*16e10*/  SYNCS.PHASECHK.TRANS64.TRYWAIT P1, [R5+URZ+0x32440], R0 ;  /* 0x03244000050075a7 */ /* 0x008624000802017f */
[----:B0-----:R-:W-:Y:S05]  /*16e20*/  @!P1 NANOSLEEP.SYNCS 0x989680 ;  /* 0x009896800000995d */ /* 0x001fea0003900000 */
[----:B------:R-:W0:Y:S02]  /*16e30*/  @!P1 SYNCS.PHASECHK.TRANS64 P1, [R5+URZ+0x32440], R0 ;  /* 0x03244000050095a7 */ /* 0x000e24000802007f */
[----:B0-----:R-:W-:Y:S05]  /*16e40*/  @!P1 BRA `(.L_x_1271) ;  /* 0xfffffffc00f09947 */ /* 0x001fea000383ffff */
[----:B------:R-:W-:Y:S05]  /*16e50*/  BRA `(.L_x_1409) ;  /* 0xffffffb800887947 */ /* 0x000fea000383ffff */
.L_x_1273:
[----:B------:R0:W0:Y:S02]  /*16e60*/  SYNCS.PHASECHK.TRANS64.TRYWAIT P1, [R3+URZ+0x32460], R2 ;  /* 0x03246002030075a7 */ /* 0x000024000802017f */
[----:B0-----:R-:W-:Y:S05]  /*16e70*/  @!P1 NANOSLEEP.SYNCS 0x989680 ;  /* 0x009896800000995d */ /* 0x001fea0003900000 */
[----:B------:R-:W0:Y:S02]  /*16e80*/  @!P1 SYNCS.PHASECHK.TRANS64 P1, [R3+URZ+0x32460], R2 ;  /* 0x03246002030095a7 */ /* 0x000e24000802007f */
[----:B0-----:R-:W-:Y:S05]  /*16e90*/  @!P1 BRA `(.L_x_1273) ;  /* 0xfffffffc00f09947 */ /* 0x001fea000383ffff */
[----:B------:R-:W-:Y:S05]  /*16ea0*/  BRA `(.L_x_1410) ;  /* 0xffffffb800847947 */ /* 0x000fea000383ffff */
.L_x_1411:
        /* <DEDUP_REMOVED lines=13> */
.L_x_6560:


//--------------------- .text._ZN7cutlass13device_kernelIN5flash11enable_sm90INS1_16FlashAttnFwdSm90INS1_25CollectiveMainloopFwdSm90ILi2EN4cute5tupleIJNS5_1CILi1EEES8_S8_EEENS6_IJNS7_ILi128EEENS7_ILi96EEENS7_ILi64EEEEEELi256ENS_6half_tEfNS_4arch4Sm90ELb0ELb0ELb1ELb1ELb1ELb1ELb1ELb1ELb0ELb1ELb1ELb0EEENS1_21CollectiveEpilogueFwdINS6_IJSA_NS7_ILi256EEESB_EEES9_SE_SG_Li256ELb1ELb1ELb1ELb0EEENS1_36VarlenDynamicPersistentTileSchedulerILi128ELi96ELi256ELi128ELb1ELb1ELb1ELb0ELb1ELb1EEEEEEEEEvNT_6ParamsE --------------------------
	.section	.text._ZN7cutlass13device_kernelIN5flash11enable_sm90INS1_16FlashAttnFwdSm90INS1_25CollectiveMainloopFwdSm90ILi2EN4cute5tupleIJNS5_1CILi1EEES8_S8_EEENS6_IJNS7_ILi128EEENS7_ILi96EEENS7_ILi64EEEEEELi256ENS_6half_tEfNS_4arch4Sm90ELb0ELb0ELb1ELb1ELb1ELb1ELb1ELb1ELb0ELb1ELb1ELb0EEENS1_21CollectiveEpilogueFwdINS6_IJSA_NS7_ILi256EEESB_EEES9_SE_SG_Li256ELb1ELb1ELb1ELb0EEENS1_36VarlenDynamicPersistentTileSchedulerILi128ELi96ELi256ELi128ELb1ELb1ELb1ELb0ELb1ELb1EEEEEEEEEvNT_6ParamsE,"ax",@progbits
	.align	128
.text._ZN7cutlass13device_kernelIN5flash11enable_sm90INS1_16FlashAttnFwdSm90INS1_25CollectiveMainloopFwdSm90ILi2EN4cute5tupleIJNS5_1CILi1EEES8_S8_EEENS6_IJNS7_ILi128EEENS7_ILi96EEENS7_ILi64EEEEEELi256ENS_6half_tEfNS_4arch4Sm90ELb0ELb0ELb1ELb1ELb1ELb1ELb1ELb1ELb0ELb1ELb1ELb0EEENS1_21CollectiveEpilogueFwdINS6_IJSA_NS7_ILi256EEESB_EEES9_SE_SG_Li256ELb1ELb1ELb1ELb0EEENS1_36VarlenDynamicPersistentTileSchedulerILi128ELi96ELi256ELi128ELb1ELb1ELb1ELb0ELb1ELb1EEEEEEEEEvNT_6ParamsE:
        .type           _ZN7cutlass13device_kernelIN5flash11enable_sm90INS1_16FlashAttnFwdSm90INS1_25CollectiveMainloopFwdSm90ILi2EN4cute5tupleIJNS5_1CILi1EEES8_S8_EEENS6_IJNS7_ILi128EEENS7_ILi96EEENS7_ILi64EEEEEELi256ENS_6half_tEfNS_4arch4Sm90ELb0ELb0ELb1ELb1ELb1ELb1ELb1ELb1ELb0ELb1ELb1ELb0EEENS1_21CollectiveEpilogueFwdINS6_IJSA_NS7_ILi256EEESB_EEES9_SE_SG_Li256ELb1ELb1ELb1ELb0EEENS1_36VarlenDynamicPersistentTileSchedulerILi128ELi96ELi256ELi128ELb1ELb1ELb1ELb0ELb1ELb1EEEEEEEEEvNT_6ParamsE,@function
        .size           _ZN7cutlass13device_kernelIN5flash11enable_sm90INS1_16FlashAttnFwdSm90INS1_25CollectiveMainloopFwdSm90ILi2EN4cute5tupleIJNS5_1CILi1EEES8_S8_EEENS6_IJNS7_ILi128EEENS7_ILi96EEENS7_ILi64EEEEEELi256ENS_6half_tEfNS_4arch4Sm90ELb0ELb0ELb1ELb1ELb1ELb1ELb1ELb1ELb0ELb1ELb1ELb0EEENS1_21CollectiveEpilogueFwdINS6_IJSA_NS7_ILi256EEESB_EEES9_SE_SG_Li256ELb1ELb1ELb1ELb0EEENS1_36VarlenDynamicPersistentTileSchedulerILi128ELi96ELi256ELi128ELb1ELb1ELb1ELb0ELb1ELb1EEEEEEEEEvNT_6ParamsE,(.L_x_6561 - _ZN7cutlass13device_kernelIN5flash11enable_sm90INS1_16FlashAttnFwdSm90INS1_25CollectiveMainloopFwdSm90ILi2EN4cute5tupleIJNS5_1CILi1EEES8_S8_EEENS6_IJNS7_ILi128EEENS7_ILi96EEENS7_ILi64EEEEEELi256ENS_6half_tEfNS_4arch4Sm90ELb0ELb0ELb1ELb1ELb1ELb1ELb1ELb1ELb0ELb1ELb1ELb0EEENS1_21CollectiveEpilogueFwdINS6_IJSA_NS7_ILi256EEESB_EEES9_SE_SG_Li256ELb1ELb1ELb1ELb0EEENS1_36VarlenDynamicPersistentTileSchedulerILi128ELi96ELi256ELi128ELb1ELb1ELb1ELb0ELb1ELb1EEEEEEEEEvNT_6ParamsE)
        .other          _ZN7cutlass13device_kernelIN5flash11enable_sm90INS1_16FlashAttnFwdSm90INS1_25CollectiveMainloopFwdSm90ILi2EN4cute5tupleIJNS5_1CILi1EEES8_S8_EEENS6_IJNS7_ILi128EEENS7_ILi96EEENS7_ILi64EEEEEELi256ENS_6half_tEfNS_4arch4Sm90ELb0ELb0ELb1ELb1ELb1ELb1ELb1ELb1ELb0ELb1ELb1ELb0EEENS1_21CollectiveEpilogueFwdINS6_IJSA_NS7_ILi256EEESB_EEES9_SE_SG_Li256ELb1ELb1ELb1ELb0EEENS1_36VarlenDynamicPersistentTileSchedulerILi128ELi96ELi256ELi128ELb1ELb1ELb1ELb0ELb1ELb1EEEEEEEEEvNT_6ParamsE,@"STO_CUDA_ENTRY STV_DEFAULT"
_ZN7cutlass13device_kernelIN5flash11enable_sm90INS1_16FlashAttnFwdSm90INS1_25CollectiveMainloopFwdSm90ILi2EN4cute5tupleIJNS5_1CILi1EEES8_S8_EEENS6_IJNS7_ILi128EEENS7_ILi96EEENS7_ILi64EEEEEELi256ENS_6half_tEfNS_4arch4Sm90ELb0ELb0ELb1ELb1ELb1ELb1ELb1ELb1ELb0ELb1ELb1ELb0EEENS1_21CollectiveEpilogueFwdINS6_IJSA_NS7_ILi256EEESB_EEES9_SE_SG_Li256ELb1ELb1ELb1ELb0EEENS1_36VarlenDynamicPersistentTileSchedulerILi128ELi96ELi256ELi128ELb1ELb1ELb1ELb0ELb1ELb1EEEEEEEEEvNT_6ParamsE:
        /* <DEDUP_REMOVED lines=17> */
.L_x_1413:
[----:B------:R-:W-:Y:S05]  /*0110*/  BSYNC B0 ;  /* 0x0000000000007941 */ /* 0x000fea0003800000 */
.L_x_1412:
[----:B------:R-:W-:Y:S01]  /*0120*/  VOTEU.ANY UP0, P0 ;  /* 0x00000000003f7886 */ /* 0x000fe20000000100 */
[----:B------:R-:W0:Y:S01]  /*0130*/  SHFL.IDX PT, R3, R2, RZ, 0x1f ;  /* 0x00001fff02037589 */ /* 0x000e2200000e0000 */
[----:B------:R-:W-:Y:S01]  /*0140*/  UMOV UR4, 0x80 ;  /* 0x0000008000047882 */ /* 0x000fe20000000000 */
[----:B------:R-:W-:Y:S01]  /*0150*/  UMOV UR7, 0x100 ;  /* 0x0000010000077882 */ /* 0x000fe20000000000 */
[----:B------:R-:W-:Y:S01]  /*0160*/  VOTEU.ANY UP1, P0 ;  /* 0x00000000003f7886 */ /* 0x000fe20000020100 */
[----:B------:R-:W1:Y:S01]  /*0170*/  @UP0 S2UR UR8, SR_CgaCtaId ;  /* 0x00000000000809c3 */ /* 0x000e620000008800 */
[----:B------:R-:W-:Y:S01]  /*0180*/  @UP0 UMOV UR6, 0x400 ;  /* 0x0000040000060882 */ /* 0x000fe20000000000 */
[----:B------:R-:W-:-:S04]  /*0190*/  @UP0 UIADD3 UR4, -UR4, 0x100000, URZ ;  /* 0x0010000004040890 */ /* 0x000fc8000fffe13f */
[----:B------:R-:W-:Y:S02]  /*01a0*/  @UP0 USHF.L.U32 UR5, UR4, 0xb, URZ ;  /* 0x0000000b04050899 */ /* 0x000fe4000800063f */
[----:B------:R-:W-:Y:S01]  /*01b0*/  @UP0 USHF.L.U32 UR4, UR4, 0x1, URZ ;  /* 0x0000000104040899 */ /* 0x000fe2000800063f */
[----:B------:R-:W-:Y:S01]  /*01c0*/  SHF.R.U32.HI R4, RZ, 0x7, R0 ;  /* 0x00000007ff047819 */ /* 0x000fe20000011600 */
[----:B------:R-:W-:Y:S01]  /*01d0*/  VOTEU.ANY UP2, P0 ;  /* 0x00000000003f7886 */ /* 0x000fe20000040100 */
[----:B0-----:R-:W-:-:S03]  /*01e0*/  ISETP.NE.AND P1, PT, R3, RZ, PT ;  /* 0x000000ff0300720c */ /* 0x001fc60003f25270 */
[----:B------:R0:W2:Y:S01]  /*01f0*/  SHFL.IDX PT, R3, R4, RZ, 0x1f ;  /* 0x00001fff04037589 */ /* 0x0000a200000e0000 */
[----:B-1----:R-:W-:Y:S02]  /*0200*/  @UP0 ULEA UR8, UR8, UR6, 0x18 ;  /* 0x0000000608080291 */ /* 0x002fe4000f8ec03f */
[----:B------:R-:W-:-:S04]  /*0210*/  @UP0 UIADD3 UR6, -UR7, 0x100000, URZ ;  /* 0x0010000007060890 */ /* 0x000fc8000fffe13f */
[----:B------:R-:W-:Y:S02]  /*0220*/  @UP0 USHF.L.U32 UR7, UR6, 0xb, URZ ;  /* 0x0000000b06070899 */ /* 0x000fe4000800063f */
[----:B------:R-:W-:Y:S01]  /*0230*/  @UP0 USHF.L.U32 UR6, UR6, 0x1, URZ ;  /* 0x0000000106060899 */ /* 0x000fe2000800063f */
[----:B------:R-:W-:Y:S01]  /*0240*/  VOTEU.ANY UP0, P0 ;  /* 0x00000000003f7886 */ /* 0x000fe20000000100 */
[----:B------:R-:W1:Y:S04]  /*0250*/  FENCE.VIEW.ASYNC.S ;  /* 0x00000000000073c6 */ /* 0x000e680000000000 */
[----:B-1----:R0:W1:Y:S01]  /*0260*/  @UP0 SYNCS.EXCH.64 URZ, [UR8+0x32400], UR4 ;  /* 0x03240004083f05b2 */ /* 0x0020620008000100 */
[----:B------:R0:W3:Y:S05]  /*0270*/  @UP1 SYNCS.EXCH.64 URZ, [UR8+0x32410], UR4 ;  /* 0x03241004083f15b2 */ /* 0x0000ea0008000100 */
[----:B------:R0:W4:Y:S02]  /*0280*/  @UP2 SYNCS.EXCH.64 URZ, [UR8+0x32420], UR6 ;  /* 0x03242006083f25b2 */ /* 0x0001240008000100 */
        /* <DEDUP_REMOVED lines=19> */
.L_x_1414:
        /* <DEDUP_REMOVED lines=22> */
.L_x_1415:
        /* <DEDUP_REMOVED lines=18> */
.L_x_1416:
        /* <DEDUP_REMOVED lines=22> */
.L_x_1417:
        /* <DEDUP_REMOVED lines=22> */
.L_x_1418:
[----:B--2---:R-:W-:Y:S01]  /*0900*/  ISETP.NE.AND P0, PT, R3, RZ, PT ;  /* 0x000000ff0300720c */ /* 0x004fe20003f05270 */
[----:B------:R-:W-:Y:S01]  /*0910*/  IMAD.MOV.U32 R3, RZ, RZ, 0x1 ;  /* 0x00000001ff037424 */ /* 0x000fe200078e00ff */
[----:B------:R-:W-:Y:S01]  /*0920*/  NOP ;  /* 0x0000000000007918 */ /* 0x000fe20000000000 */
[----:B------:R-:W-:Y:S01]  /*0930*/  ULDC.64 UR60, c[0x0][0x208] ;  /* 0x00008200003c7ab9 */ /* 0x000fe20000000a00 */
[----:B------:R-:W-:Y:S02]  /*0940*/  BSSY B9, `(.L_x_1419) ;  /* 0x0001c2b000097945 */ /* 0x000fe40003800000 */
[----:B------:R-:W-:-:S05]  /*0950*/  SEL R3, R3, 0x2, !P0 ;  /* 0x0000000203037807 */ /* 0x000fca0004000000 */
[----:B------:R2:W-:Y:S01]  /*0960*/  STL [R1+0x8], R3 ;  /* 0x0000080301007387 */ /* 0x0005e20000100800 */
[----:B01-34-:R-:W-:Y:S06]  /*0970*/  BAR.SYNC.DEFER_BLOCKING 0x0 ;  /* 0x0000000000007b1d */ /* 0x01bfec0000010000 */
[----:B------:R-:W-:Y:S05]  /*0980*/  @!P0 BRA `(.L_x_1420) ;  /* 0x0000014400a88947 */ /* 0x000fea0003800000 */
.L_x_1421:
[----:B------:R-:W-:-:S08]  /*0990*/  NOP ;  /* 0x0000000000007918 */ /* 0x000fd00000000000 */
[----:B------:R-:W0:Y:S02]  /*09a0*/  USETMAXREG.TRY_ALLOC.CTAPOOL UP0, 0xe8 ;  /* 0x000000e8000079c8 */ /* 0x000e240008000600 */
[----:B0-----:R-:W-:-:S13]  /*09b0*/  PLOP3.LUT P0, PT, PT, PT, UP0, 0x80, 0x0 ;  /* 0x000000000000781c */ /* 0x001fda0003f0f008 */
[----:B------:R-:W-:Y:S05]  /*09c0*/  @!P0 BRA `(.L_x_1421) ;  /* 0xfffffffc00f08947 */ /* 0x000fea000383ffff */
[----:B------:R-:W3:Y:S01]  /*09d0*/  LDL.LU R2, [R1] ;  /* 0x0000000001027983 */ /* 0x000ee20000300800 */
[----:B------:R-:W-:Y:S01]  /*09e0*/  SHF.R.U32.HI R4, RZ, 0x7, R0 ;  /* 0x00000007ff047819 */ /* 0x000fe20000011600 */
[----:B------:R-:W-:Y:S01]  /*09f0*/  ULDC UR4, c[0x0][0xd3c] ;  /* 0x00034f0000047ab9 */ /* 0x000fe20000000800 */
[----:B--2---:R-:W0:Y:S01]  /*0a00*/  S2R R3, SR_CgaCtaId ;  /* 0x0000000000037919 */ /* 0x004e220000008800 */
        /* <DEDUP_REMOVED lines=8> */
[----:B---3--:R-:W-:-:S04]  /*0a90*/  LOP3.LUT R2, R2, 0xfffffffb, RZ, 0xc0, !PT ;  /* 0xfffffffb02027812 */ /* 0x008fc800078ec0ff */
[----:B------:R-:W-:-:S05]  /*0aa0*/  @P0 LOP3.LUT R2, R2, 0x4, RZ, 0xfc, !PT ;  /* 0x0000000402020812 */ /* 0x000fca00078efcff */
[----:B------:R1:W-:Y:S01]  /*0ab0*/  STL [R1], R2 ;  /* 0x0000000201007387 */ /* 0x0003e20000100800 */
[----:B0-----:R-:W-:-:S13]  /*0ac0*/  ISETP.GE.AND P0, PT, R51, UR4, PT ;  /* 0x0000000433007c0c */ /* 0x001fda000bf06270 */
[----:B-1----:R-:W-:Y:S05]  /*0ad0*/  @P0 BRA `(.L_x_1422) ;  /* 0x000001c000440947 */ /* 0x002fea0003800000 */
[----:B------:R-:W2:Y:S01]  /*0ae0*/  LDL.LU R14, [R1+0x8] ;  /* 0x00000800010e7983 */ /* 0x000ea20000300800 */
[----:B------:R-:W-:Y:S02]  /*0af0*/  VIADD R0, R0, 0xffffff80 ;  /* 0xffffff8000007836 */ /* 0x000fe40000000000 */
[----:B------:R-:W-:Y:S02]  /*0b00*/  IMAD.MOV.U32 R18, RZ, RZ, RZ ;  /* 0x000000ffff127224 */ /* 0x000fe400078e00ff */
[----:B------:R-:W-:Y:S01]  /*0b10*/  IMAD.MOV.U32 R204, RZ, RZ, RZ ;  /* 0x000000ffffcc7224 */ /* 0x000fe200078e00ff */
[----:B------:R-:W-:Y:S01]  /*0b20*/  SHF.R.S32.HI R3, RZ, 0x1f, R0 ;  /* 0x0000001fff037819 */ /* 0x000fe20000011400 */
[----:B------:R-:W-:Y:S02]  /*0b30*/  IMAD.MOV.U32 R214, RZ, RZ, RZ ;  /* 0x000000ffffd67224 */ /* 0x000fe400078e00ff */
[----:B------:R-:W-:Y:S01]  /*0b40*/  IMAD.MOV.U32 R202, RZ, RZ, RZ ;  /* 0x000000ffffca7224 */ /* 0x000fe200078e00ff */
[----:B------:R-:W-:-:S02]  /*0b50*/  LEA.HI R2, R3, R0, RZ, 0x7 ;  /* 0x0000000003027211 */ /* 0x000fc400078f38ff */
[CC--:B------:R-:W-:Y:S02]  /*0b60*/  LEA.HI R4, R3.reuse, R0.reuse, RZ, 0x4 ;  /* 0x0000000003047211 */ /* 0x0c0fe400078f20ff */
[----:B------:R-:W-:Y:S02]  /*0b70*/  LOP3.LUT R5, R2, 0xffffff80, RZ, 0xc0, !PT ;  /* 0xffffff8002057812 */ /* 0x000fe400078ec0ff */
[----:B------:R-:W-:Y:S02]  /*0b80*/  SHF.R.S32.HI R7, RZ, 0x4, R4 ;  /* 0x00000004ff077819 */ /* 0x000fe40000011404 */
[----:B------:R-:W-:Y:S01]  /*0b90*/  LEA.HI R200, R3, R0, RZ, 0x2 ;  /* 0x0000000003c87211 */ /* 0x000fe200078f10ff */
[----:B------:R-:W-:Y:S01]  /*0ba0*/  IMAD.IADD R13, R0, 0x1, -R5 ;  /* 0x00000001000d7824 */ /* 0x000fe200078e0a05 */
[----:B------:R-:W-:Y:S02]  /*0bb0*/  SHF.R.S32.HI R5, RZ, 0x7, R2 ;  /* 0x00000007ff057819 */ /* 0x000fe40000011402 */
[----:B------:R-:W-:-:S02]  /*0bc0*/  LEA.HI R6, R4, R7, RZ, 0x1 ;  /* 0x0000000704067211 */ /* 0x000fc400078f08ff */
[----:B------:R-:W-:Y:S01]  /*0bd0*/  SHF.R.S32.HI R9, RZ, 0x1f, R13 ;  /* 0x0000001fff097819 */ /* 0x000fe2000001140d */
[----:B------:R-:W-:Y:S01]  /*0be0*/  STL [R1+0x104], R13 ;  /* 0x0001040d01007387 */ /* 0x000fe20000100800 */
[----:B------:R-:W-:Y:S02]  /*0bf0*/  LEA.HI R2, R2, R5, RZ, 0x1 ;  /* 0x0000000502027211 */ /* 0x000fe400078f08ff */
[----:B------:R-:W-:Y:S02]  /*0c00*/  LEA.HI R10, R9, R13, RZ, 0x2 ;  /* 0x0000000d090a7211 */ /* 0x000fe400078f10ff */
[----:B------:R-:W-:Y:S02]  /*0c10*/  LOP3.LUT R2, R2, 0x3fffffe, RZ, 0xc0, !PT ;  /* 0x03fffffe02027812 */ /* 0x000fe400078ec0ff */
[--C-:B------:R-:W-:Y:S02]  /*0c20*/  SHF.R.S32.HI R11, RZ, 0x2, R10.reuse ;  /* 0x00000002ff0b7819 */ /* 0x100fe4000001140a */
[----:B------:R-:W-:-:S02]  /*0c30*/  SHF.R.S32.HI R8, RZ, 0x1f, R10 ;  /* 0x0000001fff087819 */ /* 0x000fc4000001140a */
[----:B------:R-:W-:Y:S02]  /*0c40*/  LOP3.LUT R6, R6, 0x1ffffffe, RZ, 0xc0, !PT ;  /* 0x1ffffffe06067812 */ /* 0x000fe400078ec0ff */
[----:B------:R-:W-:Y:S02]  /*0c50*/  LEA.HI R8, R8, R11, RZ, 0x3 ;  /* 0x0000000b08087211 */ /* 0x000fe400078f18ff */
[----:B------:R-:W-:Y:S01]  /*0c60*/  LEA.HI R9, R9, R13, RZ, 0x5 ;  /* 0x0000000d09097211 */ /* 0x000fe200078f28ff */
[----:B------:R-:W-:Y:S01]  /*0c70*/  IMAD.IADD R6, R7, 0x1, -R6 ;  /* 0x0000000107067824 */ /* 0x000fe200078e0a06 */
[----:B------:R-:W-:Y:S01]  /*0c80*/  LOP3.LUT R12, R8, 0xfffffff8, RZ, 0xc0, !PT ;  /* 0xfffffff8080c7812 */ /* 0x000fe200078ec0ff */
[----:B------:R-:W-:Y:S01]  /*0c90*/  IMAD.IADD R8, R5, 0x1, -R2 ;  /* 0x0000000105087824 */ /* 0x000fe200078e0a02 */
[-C--:B------:R-:W-:Y:S02]  /*0ca0*/  LEA.HI R2, R3, R0.reuse, RZ, 0x5 ;  /* 0x0000000003027211 */ /* 0x080fe400078f28ff */
[----:B------:R-:W-:Y:S01]  /*0cb0*/  LOP3.LUT R5, R4, 0x3fffff0, RZ, 0xc0, !PT ;  /* 0x03fffff004057812 */ /* 0x000fe200078ec0ff */
[----:B------:R-:W-:Y:S01]  /*0cc0*/  IMAD.IADD R12, R11, 0x1, -R12 ;  /* 0x000000010b0c7824 */ /* 0x000fe200078e0a0c */
[----:B------:R-:W-:-:S02]  /*0cd0*/  LEA.HI R3, R3, R0, RZ, 0x3 ;  /* 0x0000000003037211 */ /* 0x000fc400078f18ff */
[----:B------:R-:W-:Y:S01]  /*0ce0*/  SHF.R.S32.HI R15, RZ, 0x5, R2 ;  /* 0x00000005ff0f7819 */ /* 0x000fe20000011402 */
[----:B------:R-:W-:Y:S01]  /*0cf0*/  IMAD.IADD R5, R0, 0x1, -R5 ;  /* 0x0000000100057824 */ /* 0x000fe200078e0a05 */
[----:B------:R-:W-:Y:S02]  /*0d00*/  LOP3.LUT R7, R3, 0xfffffff8, RZ, 0xc0, !PT ;  /* 0xfffffff803077812 */ /* 0x000fe400078ec0ff */
[----:B------:R-:W-:Y:S01]  /*0d10*/  LOP3.LUT R3, R200, 0xfffffffc, RZ, 0xc0, !PT ;  /* 0xfffffffcc8037812 */ /* 0x000fe200078ec0ff */
[----:B------:R-:W-:Y:S01]  /*0d20*/  IMAD R5, R15, 0x10, R5 ;  /* 0x000000100f057824 */ /* 0x000fe200078e0205 */
[----:B------:R-:W-:Y:S01]  /*0d30*/  SHF.R.S32.HI R200, RZ, 0x2, R200 ;  /* 0x00000002ffc87819 */ /* 0x000fe200000114c8 */
[----:B------:R-:W-:Y:S01]  /*0d40*/  IMAD.IADD R7, R0, 0x1, -R7 ;  /* 0x0000000100077824 */ /* 0x000fe200078e0a07 */
[----:B------:R-:W-:Y:S01]  /*0d50*/  SHF.R.S32.HI R9, RZ, 0x5, R9 ;  /* 0x00000005ff097819 */ /* 0x000fe20000011409 */
[----:B------:R-:W-:Y:S01]  /*0d60*/  IMAD R5, R5, 0x8, R6 ;  /* 0x0000000805057824 */ /* 0x000fe200078e0206 */
[----:B------:R-:W-:Y:S01]  /*0d70*/  LOP3.LUT R10, R10, 0x7ffffffc, RZ, 0xc0, !PT ;  /* 0x7ffffffc0a0a7812 */ /* 0x000fe200078ec0ff */
[----:B------:R-:W-:Y:S01]  /*0d80*/  VIADD R6, R200, 0x40 ;  /* 0x00000040c8067836 */ /* 0x000fe20000000000 */
[----:B------:R-:W-:Y:S01]  /*0d90*/  LEA R9, R9, R12, 0x4 ;  /* 0x0000000c09097211 */ /* 0x000fe200078e20ff */
[----:B------:R-:W-:Y:S01]  /*0da0*/  IMAD.IADD R3, R0, 0x1, -R3 ;  /* 0x0000000100037824 */ /* 0x000fe200078e0a03 */
[----:B------:R-:W-:Y:S01]  /*0db0*/  SHF.L.U32 R207, R7, 0x3, RZ ;  /* 0x0000000307cf7819 */ /* 0x000fe200000006ff */
[----:B------:R-:W-:Y:S01]  /*0dc0*/  IMAD.SHL.U32 R2, R6, 0x40, RZ ;  /* 0x0000004006027824 */ /* 0x000fe200078e00ff */
[----:B------:R-:W-:Y:S01]  /*0dd0*/  SHF.R.S32.HI R4, RZ, 0x1f, R6 ;  /* 0x0000001fff047819 */ /* 0x000fe20000011406 */
[C---:B------:R-:W-:Y:S01]  /*0de0*/  IMAD.SHL.U32 R16, R3.reuse, 0x8, RZ ;  /* 0x0000000803107824 */ /* 0x040fe200078e00ff */
[C---:B------:R-:W-:Y:S01]  /*0df0*/  LEA.HI R0, R3.reuse, R3, RZ, 0x1 ;  /* 0x0000000303007211 */ /* 0x040fe200078f08ff */
[----:B------:R-:W-:Y:S01]  /*0e00*/  IMAD.SHL.U32 R22, R3, 0x4, RZ ;  /* 0x0000000403167824 */ /* 0x000fe200078e00ff */
[----:B------:R-:W-:Y:S01]  /*0e10*/  LEA.HI R4, R4, R6, RZ, 0x3 ;  /* 0x0000000604047211 */ /* 0x000fe200078f18ff */
[----:B------:R-:W-:Y:S01]  /*0e20*/  IMAD R8, R8, 0x40, R9 ;  /* 0x0000004008087824 */ /* 0x000fe200078e0209 */
[----:B------:R-:W-:Y:S01]  /*0e30*/  LOP3.LUT R0, R0, 0x1ffffffe, RZ, 0xc0, !PT ;  /* 0x1ffffffe00007812 */ /* 0x000fe200078ec0ff */
[----:B------:R-:W-:Y:S01]  /*0e40*/  STL [R1+0x58], R15 ;  /* 0x0000580f01007387 */ /* 0x000fe20000100800 */
[----:B------:R-:W-:Y:S01]  /*0e50*/  IMAD.IADD R10, R13, 0x1, -R10 ;  /* 0x000000010d0a7824 */ /* 0x000fe200078e0a0a */
[----:B------:R-:W-:Y:S01]  /*0e60*/  SHF.R.S32.HI R6, RZ, 0x1f, R207 ;  /* 0x0000001fff067819 */ /* 0x000fe200000114cf */
[----:B------:R-:W-:Y:S01]  /*0e70*/  IMAD.SHL.U32 R4, R4, 0x40, RZ ;  /* 0x0000004004047824 */ /* 0x000fe200078e00ff */
[----:B------:R-:W-:Y:S01]  /*0e80*/  STL [R1+0x188], R8 ;  /* 0x0001880801007387 */ /* 0x000fe20000100800 */
[----:B------:R-:W-:Y:S01]  /*0e90*/  IMAD.IADD R0, R3, 0x1, -R0 ;  /* 0x0000000103007824 */ /* 0x000fe200078e0a00 */
[----:B------:R-:W-:Y:S01]  /*0ea0*/  LOP3.LUT R3, R2, 0x1c0, RZ, 0xc0, !PT ;  /* 0x000001c002037812 */ /* 0x000fe200078ec0ff */
[----:B------:R-:W-:Y:S01]  /*0eb0*/  IMAD.SHL.U32 R42, R10, 0x2, RZ ;  /* 0x000000020a2a7824 */ /* 0x000fe200078e00ff */
[----:B------:R-:W-:Y:S01]  /*0ec0*/  LOP3.LUT R4, R4, 0xfffffe00, RZ, 0xc0, !PT ;  /* 0xfffffe0004047812 */ /* 0x000fe200078ec0ff */
[----:B------:R-:W-:Y:S01]  /*0ed0*/  STL [R1+0x74], RZ ;  /* 0x000074ff01007387 */ /* 0x000fe20000100800 */
[----:B------:R-:W-:Y:S01]  /*0ee0*/  SHF.R.U32.HI R7, RZ, 0x3, R3 ;  /* 0x00000003ff077819 */ /* 0x000fe20000011603 */
[----:B------:R-:W-:Y:S01]  /*0ef0*/  IMAD.SHL.U32 R5, R5, 0x8, RZ ;  /* 0x0000000805057824 */ /* 0x000fe200078e00ff */
[--C-:B------:R-:W-:Y:S01]  /*0f00*/  LOP3.LUT R3, R3, 0x38, R16.reuse, 0xf8, !PT ;  /* 0x0000003803037812 */ /* 0x100fe200078ef810 */
[----:B------:R0:W-:Y:S01]  /*0f10*/  STL [R1+0x5c], R4 ;  /* 0x00005c0401007387 */ /* 0x0001e20000100800 */
[C---:B------:R-:W-:Y:S01]  /*0f20*/  VIADD R41, R42.reuse, 0x8 ;  /* 0x000000082a297836 */ /* 0x040fe20000000000 */
[C---:B------:R-:W-:Y:S01]  /*0f30*/  IADD3 R32, R42.reuse, 0x50, RZ ;  /* 0x000000502a207810 */ /* 0x040fe20007ffe0ff */
        /* <DEDUP_REMOVED lines=10> */
[----:B------:R-:W-:Y:S01]  /*0fe0*/  VIADD R35, R42, 0x38 ;  /* 0x000000382a237836 */ /* 0x000fe20000000000 */
[----:B------:R-:W-:Y:S01]  /*0ff0*/  LEA R3, R4, R19, 0x1 ;  /* 0x0000001304037211 */ /* 0x000fe200078e08ff */
[C---:B------:R-:W-:Y:S01]  /*1000*/  VIADD R34, R42.reuse, 0x40 ;  /* 0x000000402a227836 */ /* 0x040fe20000000000 */
[----:B------:R-:W-:Y:S01]  /*1010*/  SHF.R.S32.HI R4, RZ, 0x1f, R41 ;  /* 0x0000001fff047819 */ /* 0x000fe20000011429 */
[----:B------:R-:W-:Y:S01]  /*1020*/  VIADD R33, R42, 0x48 ;  /* 0x000000482a217836 */ /* 0x000fe20000000000 */
[----:B------:R-:W-:Y:S01]  /*1030*/  IADD3 R213, R16, 0xc0, RZ ;  /* 0x000000c010d57810 */ /* 0x000fe20007ffe0ff */
[----:B------:R-:W-:Y:S01]  /*1040*/  STL [R1+0x184], R3 ;  /* 0x0001840301007387 */ /* 0x000fe20000100800 */
[C---:B------:R-:W-:Y:S01]  /*1050*/  VIADD R31, R42.reuse, 0x58 ;  /* 0x000000582a1f7836 */ /* 0x040fe20000000000 */
[----:B------:R-:W-:Y:S01]  /*1060*/  SHF.R.S32.HI R17, RZ, 0x1f, R16 ;  /* 0x0000001fff117819 */ /* 0x000fe20000011410 */
[C---:B------:R-:W-:Y:S01]  /*1070*/  VIADD R30, R42.reuse, 0x60 ;  /* 0x000000602a1e7836 */ /* 0x040fe20000000000 */
[----:B------:R-:W-:Y:S01]  /*1080*/  STL [R1+0xfc], R41 ;  /* 0x0000fc2901007387 */ /* 0x000fe20000100800 */
[C---:B------:R-:W-:Y:S01]  /*1090*/  VIADD R29, R42.reuse, 0x68 ;  /* 0x000000682a1d7836 */ /* 0x040fe20000000000 */
[----:B------:R-:W-:Y:S01]  /*10a0*/  SHF.R.S32.HI R222, RZ, 0x1f, R213 ;  /* 0x0000001fffde7819 */ /* 0x000fe200000114d5 */
[C---:B------:R-:W-:Y:S01]  /*10b0*/  VIADD R28, R42.reuse, 0x70 ;  /* 0x000000702a1c7836 */ /* 0x040fe20000000000 */
[----:B------:R0:W-:Y:S01]  /*10c0*/  STL [R1+0xf8], R40 ;  /* 0x0000f82801007387 */ /* 0x0001e20000100800 */
[----:B------:R-:W-:-:S02]  /*10d0*/  VIADD R27, R42, 0x78 ;  /* 0x000000782a1b7836 */ /* 0x000fc40000000000 */
        /* <DEDUP_REMOVED lines=13> */
[----:B------:R-:W-:Y:S01]  /*11b0*/  VIADD R6, R207, 0xc0 ;  /* 0x000000c0cf067836 */ /* 0x000fe20000000000 */
[----:B------:R-:W-:Y:S01]  /*11c0*/  SHF.R.S32.HI R9, RZ, 0x1f, R9 ;  /* 0x0000001fff097819 */ /* 0x000fe20000011409 */
[C---:B------:R-:W-:Y:S01]  /*11d0*/  VIADD R13, R42.reuse, 0xb8 ;  /* 0x000000b82a0d7836 */ /* 0x040fe20000000000 */
[----:B------:R3:W-:Y:S01]  /*11e0*/  STL [R1+0xe4], R35 ;  /* 0x0000e42301007387 */ /* 0x0007e20000100800 */
[C---:B------:R-:W-:Y:S01]  /*11f0*/  VIADD R12, R42.reuse, 0xc0 ;  /* 0x000000c02a0c7836 */ /* 0x040fe20000000000 */
[----:B------:R-:W-:Y:S01]  /*1200*/  SHF.R.S32.HI R6, RZ, 0x1f, R6 ;  /* 0x0000001fff067819 */ /* 0x000fe20000011406 */
[C---:B------:R-:W-:Y:S01]  /*1210*/  VIADD R11, R42.reuse, 0xc8 ;  /* 0x000000c82a0b7836 */ /* 0x040fe20000000000 */
[----:B------:R4:W-:Y:S01]  /*1220*/  STL [R1+0xe0], R34 ;  /* 0x0000e02201007387 */ /* 0x0009e20000100800 */
[C---:B------:R-:W-:Y:S01]  /*1230*/  VIADD R10, R42.reuse, 0xd0 ;  /* 0x000000d02a0a7836 */ /* 0x040fe20000000000 */
[----:B-1----:R-:W-:Y:S01]  /*1240*/  SHF.R.S32.HI R38, RZ, 0x1f, R38 ;  /* 0x0000001fff267819 */ /* 0x002fe20000011426 */
[C---:B------:R-:W-:Y:S01]  /*1250*/  VIADD R9, R42.reuse, 0xd8 ;  /* 0x000000d82a097836 */ /* 0x040fe20000000000 */
[----:B------:R-:W-:Y:S01]  /*1260*/  STL [R1+0xdc], R33 ;  /* 0x0000dc2101007387 */ /* 0x000fe20000100800 */
[C---:B------:R-:W-:Y:S01]  /*1270*/  VIADD R6, R42.reuse, 0xe8 ;  /* 0x000000e82a067836 */ /* 0x040fe20000000000 */
[----:B0-----:R-:W-:Y:S01]  /*1280*/  SHF.R.S32.HI R37, RZ, 0x1f, R37 ;  /* 0x0000001fff257819 */ /* 0x001fe20000011425 */
[C---:B------:R-:W-:Y:S01]  /*1290*/  VIADD R5, R42.reuse, 0xf0 ;  /* 0x000000f02a057836 */ /* 0x040fe20000000000 */
[----:B------:R0:W-:Y:S01]  /*12a0*/  STL [R1+0xd8], R32 ;  /* 0x0000d82001007387 */ /* 0x0001e20000100800 */
[----:B------:R-:W-:Y:S01]  /*12b0*/  VIADD R3, R42, 0xf8 ;  /* 0x000000f82a037836 */ /* 0x000fe20000000000 */
[----:B---3--:R-:W-:Y:S01]  /*12c0*/  SHF.R.S32.HI R35, RZ, 0x1f, R35 ;  /* 0x0000001fff237819 */ /* 0x008fe20000011423 */
[----:B------:R-:W-:Y:S01]  /*12d0*/  IMAD R0, R0, 0x8, R8 ;  /* 0x0000000800007824 */ /* 0x000fe200078e0208 */
[----:B------:R1:W-:Y:S01]  /*12e0*/  STL [R1+0xd4], R31 ;  /* 0x0000d41f01007387 */ /* 0x0003e20000100800 */
[----:B----4-:R-:W-:Y:S01]  /*12f0*/  SHF.R.S32.HI R34, RZ, 0x1f, R34 ;  /* 0x0000001fff227819 */ /* 0x010fe20000011422 */
[----:B------:R-:W-:-:S02]  /*1300*/  VIADD R2, R16, 0x20 ;  /* 0x0000002010027836 */ /* 0x000fc40000000000 */
        /* <DEDUP_REMOVED lines=28> */
[----:B0-----:R-:W-:Y:S02]  /*14d0*/  SHF.R.S32.HI R21, RZ, 0x1f, R21 ;  /* 0x0000001fff157819 */ /* 0x001fe40000011415 */
[----:B-1----:R-:W-:Y:S02]  /*14e0*/  SHF.R.S32.HI R20, RZ, 0x1f, R20 ;  /* 0x0000001fff147819 */ /* 0x002fe40000011414 */
[----:B--2---:R-:W-:Y:S01]  /*14f0*/  LOP3.LUT R206, R14, 0x1, RZ, 0xfc, !PT ;  /* 0x000000010ece7812 */ /* 0x004fe200078efcff */
[----:B------:R-:W-:-:S05]  /*1500*/  VIADD R14, R42, 0xb0 ;  /* 0x000000b02a0e7836 */ /* 0x000fca0000000000 */
[----:B------:R0:W-:Y:S04]  /*1510*/  STL [R1+0xa8], R14 ;  /* 0x0000a80e01007387 */ /* 0x0001e80000100800 */
        /* <DEDUP_REMOVED lines=58> */
.L_x_1578:
        /* <DEDUP_REMOVED lines=41> */
[----:B------:R-:W-:Y:S01]  /*1b50*/  MOV R24, UR5 ;  /* 0x0000000500187c02 */ /* 0x000fe20008000f00 */
        /* <DEDUP_REMOVED lines=11> */
.L_x_1423:
        /* <DEDUP_REMOVED lines=14> */
.L_x_1424:
[----:B------:R-:W-:Y:S05]  /*1cf0*/  @!P0 BRA `(.L_x_1425) ;  /* 0x00000000000c8947 */ /* 0x000fea0003800000 */
[----:B------:R-:W2:Y:S04]  /*1d00*/  LDG.E R0, desc[UR60][R4.64] ;  /* 0x0000003c04007981 */ /* 0x000ea8000c1e1900 */
[----:B------:R-:W2:Y:S02]  /*1d10*/  LDG.E R31, desc[UR60][R4.64+0x4] ;  /* 0x0000043c041f7981 */ /* 0x000ea4000c1e1900 */
[----:B--2---:R-:W-:-:S07]  /*1d20*/  IMAD.IADD R31, R31, 0x1, -R0 ;  /* 0x000000011f1f7824 */ /* 0x004fce00078e0a00 */
.L_x_1425:
        /* <DEDUP_REMOVED lines=9> */
[----:B------:R-:W-:Y:S01]  /*1dc0*/  ISETP.NE.U32.AND P1, PT, RZ, UR4, PT ;  /* 0x00000004ff007c0c */ /* 0x000fe2000bf25070 */
[----:B-----5:R-:W-:-:S03]  /*1dd0*/  IMAD.MOV.U32 R48, RZ, RZ, R31 ;  /* 0x000000ffff307224 */ /* 0x020fc600078e001f */
        /* <DEDUP_REMOVED lines=16> */
[----:B------:R-:W-:Y:S02]  /*1ee0*/  LEA.HI.SX32 R86, R0, R3, 0x1c ;  /* 0x0000000300567211 */ /* 0x000fe400078fe2ff */
[----:B------:R-:W-:Y:S02]  /*1ef0*/  @P3 LOP3.LUT R30, R30, 0x8, RZ, 0xfc, !PT ;  /* 0x000000081e1e3812 */ /* 0x000fe400078efcff */
[----:B------:R-:W-:-:S03]  /*1f00*/  MOV R3, RZ ;  /* 0x000000ff00037202 */ /* 0x000fc60000000f00 */
        /* <DEDUP_REMOVED lines=9> */
[-C--:B------:R-:W-:Y:S02]  /*1fa0*/  IABS R10, R11.reuse ;  /* 0x0000000b000a7213 */ /* 0x080fe40000000000 */
[----:B------:R-:W-:Y:S02]  /*1fb0*/  IABS R8, R0 ;  /* 0x0000000000087213 */ /* 0x000fe40000000000 */
[----:B------:R-:W-:-:S04]  /*1fc0*/  LOP3.LUT R0, R0, R11, RZ, 0x3c, !PT ;  /* 0x0000000b00007212 */ /* 0x000fc800078e3cff */
[----:B------:R-:W-:Y:S01]  /*1fd0*/  ISETP.GE.AND P2, PT, R0, RZ, PT ;  /* 0x000000ff0000720c */ /* 0x000fe20003f46270 */
[----:B-1----:R-:W0:Y:S02]  /*1fe0*/  MUFU.RCP R3, R3 ;  /* 0x0000000300037308 */ /* 0x002e240000001000 */
        /* <DEDUP_REMOVED lines=18> */
.L_x_1427:
[----:B------:R-:W-:Y:S05]  /*2110*/  BSYNC B0 ;  /* 0x0000000000007941 */ /* 0x000fea0003800000 */
.L_x_1426:
[----:B------:R-:W-:-:S05]  /*2120*/  IMAD R0, R12, R3, RZ ;  /* 0x000000030c007224 */ /* 0x000fca00078e02ff */
[C---:B------:R-:W-:Y:S01]  /*2130*/  VIADDMNMX R3, R0.reuse, R3, R86, PT ;  /* 0x0000000300037246 */ /* 0x040fe20003800156 */
[----:B------:R-:W-:-:S04]  /*2140*/  IMAD R0, R0, 0x60, -R9 ;  /* 0x0000006000007824 */ /* 0x000fc800078e0a09 */
[----:B------:R-:W-:Y:S01]  /*2150*/  IMAD R3, R3, 0x60, -R9 ;  /* 0x0000006003037824 */ /* 0x000fe200078e0a09 */
        /* <DEDUP_REMOVED lines=20> */
[----:B0-----:R-:W-:Y:S01]  /*22a0*/  IMAD.U32 R4, RZ, RZ, UR4 ;  /* 0x00000004ff047e24 */ /* 0x001fe2000f8e00ff */
[----:B------:R-:W-:Y:S01]  /*22b0*/  MOV R11, UR7 ;  /* 0x00000007000b7c02 */ /* 0x000fe20008000f00 */
[----:B------:R-:W-:Y:S01]  /*22c0*/  IMAD.U32 R5, RZ, RZ, UR5 ;  /* 0x00000005ff057e24 */ /* 0x000fe2000f8e00ff */
[----:B------:R-:W0:Y:S01]  /*22d0*/  LDC.64 R14, c[0x4][R14] ;  /* 0x010000000e0e7b82 */ /* 0x000e220000000a00 */
[----:B------:R-:W-:Y:S01]  /*22e0*/  ULDC.64 UR4, c[0x4][0xa0] ;  /* 0x0100280000047ab9 */ /* 0x000fe20000000a00 */
        /* <DEDUP_REMOVED lines=8> */
.L_x_1430:
[----:B------:R-:W-:Y:S05]  /*2370*/  BSYNC B6 ;  /* 0x0000000000067941 */ /* 0x000fea0003800000 */
.L_x_1429:
[----:B------:R-:W-:Y:S01]  /*2380*/  VIADD R25, R19, 0x400 ;  /* 0x0000040013197836 */ /* 0x000fe20000000000 */
[----:B------:R-:W-:Y:S04]  /*2390*/  BSSY B6, `(.L_x_1431) ;  /* 0x0000013000067945 */ /* 0x000fe80003800000 */
[----:B------:R-:W-:-:S13]  /*23a0*/  LOP3.LUT P0, RZ, R25, 0x3ff, RZ, 0xc0, !PT ;  /* 0x000003ff19ff7812 */ /* 0x000fda000780c0ff */
[----:B------:R-:W-:Y:S05]  /*23b0*/  @!P0 BRA `(.L_x_1432) ;  /* 0x0000000000408947 */ /* 0x000fea0003800000 */
[----:B------:R-:W-:Y:S01]  /*23c0*/  MOV R14, 0x0 ;  /* 0x00000000000e7802 */ /* 0x000fe20000000f00 */
[----:B------:R-:W-:Y:S01]  /*23d0*/  ULDC.64 UR4, c[0x4][0x98] ;  /* 0x0100260000047ab9 */ /* 0x000fe20000000a00 */
[----:B------:R-:W-:Y:S01]  /*23e0*/  ULDC.64 UR6, c[0x4][0xa0] ;  /* 0x0100280000067ab9 */ /* 0x000fe20000000a00 */
[----:B0-----:R-:W-:Y:S02]  /*23f0*/  IMAD.U32 R4, RZ, RZ, UR4 ;  /* 0x00000004ff047e24 */ /* 0x001fe4000f8e00ff */
[----:B------:R-:W-:Y:S01]  /*2400*/  IMAD.U32 R5, RZ, RZ, UR5 ;  /* 0x00000005ff057e24 */ /* 0x000fe2000f8e00ff */
[----:B------:R-:W0:Y:S01]  /*2410*/  LDC.64 R14, c[0x4][R14] ;  /* 0x010000000e0e7b82 */ /* 0x000e220000000a00 */
[----:B------:R-:W-:Y:S01]  /*2420*/  ULDC.64 UR4, c[0x4][0x18] ;  /* 0x0100060000047ab9 */ /* 0x000fe20000000a00 */
[----:B------:R-:W-:Y:S01]  /*2430*/  IMAD.U32 R6, RZ, RZ, UR6 ;  /* 0x00000006ff067e24 */ /* 0x000fe2000f8e00ff */
[----:B------:R-:W-:Y:S01]  /*2440*/  MOV R10, UR4 ;  /* 0x00000004000a7c02 */ /* 0x000fe20008000f00 */
[----:B------:R-:W-:-:S02]  /*2450*/  IMAD.U32 R7, RZ, RZ, UR7 ;  /* 0x00000007ff077e24 */ /* 0x000fc4000f8e00ff */
[----:B------:R-:W-:Y:S02]  /*2460*/  IMAD.U32 R11, RZ, RZ, UR5 ;  /* 0x00000005ff0b7e24 */ /* 0x000fe4000f8e00ff */
[----:B------:R-:W-:Y:S02]  /*2470*/  IMAD.MOV.U32 R8, RZ, RZ, 0x70 ;  /* 0x00000070ff087424 */ /* 0x000fe400078e00ff */
[----:B------:R-:W-:Y:S02]  /*2480*/  IMAD.MOV.U32 R12, RZ, RZ, 0x1 ;  /* 0x00000001ff0c7424 */ /* 0x000fe400078e00ff */
[----:B------:R-:W-:-:S07]  /*2490*/  IMAD.MOV.U32 R13, RZ, RZ, RZ ;  /* 0x000000ffff0d7224 */ /* 0x000fce00078e00ff */
[----:B------:R-:W-:-:S07]  /*24a0*/  LEPC R20, `(.L_x_1432) ;  /* 0x000000001014794e */ /* 0x000fce0000000000 */
[----:B0----5:R-:W-:Y:S05]  /*24b0*/  CALL.ABS.NOINC R14 ;  /* 0x000000000e007343 */ /* 0x021fea0003c00000 */
.L_x_1432:
[----:B------:R-:W-:Y:S05]  /*24c0*/  BSYNC B6 ;  /* 0x0000000000067941 */ /* 0x000fea0003800000 */
.L_x_1431:
[----:B------:R-:W-:Y:S01]  /*24d0*/  ULDC.64 UR4, c[0x0][0xaf0] ;  /* 0x0002bc0000047ab9 */ /* 0x000fe20000000a00 */
[----:B------:R-:W1:Y:S01]  /*24e0*/  S2R R6, SR_TID.X ;  /* 0x0000000000067919 */ /* 0x000e620000002100 */
[----:B------:R-:W-:Y:S01]  /*24f0*/  ISETP.NE.U32.AND P0, PT, RZ, UR4, PT ;  /* 0x00000004ff007c0c */ /* 0x000fe2000bf05070 */
[----:B------:R-:W-:Y:S01]  /*2500*/  IMAD.MOV.U32 R85, RZ, RZ, R32 ;  /* 0x000000ffff557224 */ /* 0x000fe200078e0020 */
[----:B------:R-:W2:Y:S01]  /*2510*/  LDC R11, c[0x0][0x3f4] ;  /* 0x0000fd00ff0b7b82 */ /* 0x000ea20000000800 */
[----:B------:R-:W3:Y:S01]  /*2520*/  LDL R10, [R1+0x5c] ;  /* 0x00005c00010a7983 */ /* 0x000ee20000100800 */
[----:B------:R-:W-:Y:S01]  /*2530*/  ISETP.NE.AND.EX P0, PT, RZ, UR5, PT, P0 ;  /* 0x00000005ff007c0c */ /* 0x000fe2000bf05300 */
[----:B------:R-:W-:-:S05]  /*2540*/  IMAD.MOV.U32 R29, RZ, RZ, R30 ;  /* 0x000000ffff1d7224 */ /* 0x000fca00078e001e */
[----:B------:R-:W4:Y:S07]  /*2550*/  LDC.64 R50, c[0x0][0x3f8] ;  /* 0x0000fe00ff327b82 */ /* 0x000f2e0000000a00 */
[----:B0-----:R-:W-:Y:S01]  /*2560*/  @P0 IADD3 R4, P1, R34, UR4, RZ ;  /* 0x0000000422040c10 */ /* 0x001fe2000ff3e0ff */
[----:B------:R-:W-:Y:S01]  /*2570*/  ULDC UR4, c[0x0][0x320] ;  /* 0x0000c80000047ab9 */ /* 0x000fe20000000800 */
[----:B------:R-:W0:Y:S02]  /*2580*/  LDC.64 R60, c[0x0][0x408] ;  /* 0x00010200ff3c7b82 */ /* 0x000e240000000a00 */
[----:B------:R-:W-:-:S02]  /*2590*/  @P0 IADD3.X R5, R33, UR5, RZ, P1, !PT ;  /* 0x0000000521050c10 */ /* 0x000fc40008ffe4ff */
[----:B------:R-:W-:-:S03]  /*25a0*/  ISETP.GE.AND P1, PT, R2, UR4, PT ;  /* 0x0000000402007c0c */ /* 0x000fc6000bf26270 */
[----:B------:R1:W3:Y:S01]  /*25b0*/  @P0 LDG.E R85, desc[UR60][R4.64] ;  /* 0x0000003c04550981 */ /* 0x0002e2000c1e1900 */
[----:B------:R-:W-:Y:S02]  /*25c0*/  SEL R3, RZ, 0xffffffff, P1 ;  /* 0xffffffffff037807 */ /* 0x000fe40000800000 */
[----:B------:R-:W-:-:S03]  /*25d0*/  ISETP.GE.AND P0, PT, R16, UR4, PT ;  /* 0x0000000410007c0c */ /* 0x000fc6000bf06270 */
[----:B------:R-:W-:Y:S01]  /*25e0*/  IMAD.SHL.U32 R3, R3, 0x2, RZ ;  /* 0x0000000203037824 */ /* 0x000fe200078e00ff */
[----:B------:R-:W-:Y:S02]  /*25f0*/  SEL R0, RZ, 0x1, P0 ;  /* 0x00000001ff007807 */ /* 0x000fe40000000000 */
[----:B------:R-:W-:Y:S02]  /*2600*/  ISETP.GE.AND P0, PT, R211, UR4, PT ;  /* 0x00000004d3007c0c */ /* 0x000fe4000bf06270 */
[----:B------:R-:W-:Y:S02]  /*2610*/  ISETP.GE.AND P1, PT, R210, UR4, PT ;  /* 0x00000004d2007c0c */ /* 0x000fe4000bf26270 */
[----:B------:R-:W-:Y:S02]  /*2620*/  LOP3.LUT R0, R3, 0x2, R0, 0xe2, !PT ;  /* 0x0000000203007812 */ /* 0x000fe400078ee200 */
[----:B------:R-:W-:Y:S02]  /*2630*/  SEL R3, RZ, 0x4, P0 ;  /* 0x00000004ff037807 */ /* 0x000fe40000000000 */
[----:B-1----:R-:W-:-:S02]  /*2640*/  SEL R4, RZ, 0x8, P1 ;  /* 0x00000008ff047807 */ /* 0x002fc40000800000 */
[----:B------:R-:W-:Y:S02]  /*2650*/  ISETP.GE.AND P0, PT, R209, UR4, PT ;  /* 0x00000004d1007c0c */ /* 0x000fe4000bf06270 */
[----:B------:R-:W-:Y:S01]  /*2660*/  ISETP.GE.AND P1, PT, R208, UR4, PT ;  /* 0x00000004d0007c0c */ /* 0x000fe2000bf26270 */
[----:B------:R-:W-:Y:S01]  /*2670*/  VIADD R6, R6, 0xffffff80 ;  /* 0xffffff8006067836 */ /* 0x000fe20000000000 */
[----:B------:R-:W-:Y:S02]  /*2680*/  LOP3.LUT R0, R4, R0, R3, 0xfe, !PT ;  /* 0x0000000004007212 */ /* 0x000fe400078efe03 */
[----:B------:R-:W-:Y:S02]  /*2690*/  SEL R3, RZ, 0x10, P0 ;  /* 0x00000010ff037807 */ /* 0x000fe40000000000 */
[----:B------:R-:W-:Y:S02]  /*26a0*/  SEL R4, RZ, 0x20, P1 ;  /* 0x00000020ff047807 */ /* 0x000fe40000800000 */
[----:B------:R-:W-:-:S02]  /*26b0*/  ISETP.GE.AND P0, PT, R213, UR4, PT ;  /* 0x00000004d5007c0c */ /* 0x000fc4000bf06270 */
[----:B------:R-:W-:Y:S02]  /*26c0*/  LOP3.LUT R0, R4, R0, R3, 0xfe, !PT ;  /* 0x0000000004007212 */ /* 0x000fe400078efe03 */
[----:B------:R-:W-:Y:S02]  /*26d0*/  SHF.R.S32.HI R3, RZ, 0x1f, R6 ;  /* 0x0000001fff037819 */ /* 0x000fe40000011406 */
[----:B------:R-:W-:Y:S02]  /*26e0*/  ISETP.GE.AND P1, PT, R212, UR4, PT ;  /* 0x00000004d4007c0c */ /* 0x000fe4000bf26270 */
[----:B------:R-:W-:Y:S02]  /*26f0*/  LEA.HI R8, R3, R6, RZ, 0x2 ;  /* 0x0000000603087211 */ /* 0x000fe400078f10ff */
[----:B------:R-:W-:Y:S02]  /*2700*/  SEL R83, RZ, 0x40, P0 ;  /* 0x00000040ff537807 */ /* 0x000fe40000000000 */
[----:B------:R-:W-:-:S02]  /*2710*/  SEL R3, RZ, 0x7fff80, P1 ;  /* 0x007fff80ff037807 */ /* 0x000fc40000800000 */
[----:B--2---:R-:W-:Y:S01]  /*2720*/  ISETP.GE.AND P0, PT, R16, R11, PT ;  /* 0x0000000b1000720c */ /* 0x004fe20003f06270 */
[----:B------:R-:W-:Y:S01]  /*2730*/  IMAD.SHL.U32 R78, R11, 0x2, RZ ;  /* 0x000000020b4e7824 */ /* 0x000fe200078e00ff */
[----:B------:R-:W-:Y:S02]  /*2740*/  LOP3.LUT R83, R3, R0, R83, 0xfe, !PT ;  /* 0x0000000003537212 */ /* 0x000fe400078efe53 */
[----:B------:R-:W-:Y:S02]  /*2750*/  SEL R3, R11, RZ, P0 ;  /* 0x000000ff0b037207 */ /* 0x000fe40000000000 */
[----:B------:R-:W2:Y:S01]  /*2760*/  LDL R11, [R1+0x58] ;  /* 0x00005800010b7983 */ /* 0x000ea20000100800 */
[----:B------:R-:W1:Y:S01]  /*2770*/  S2R R12, SR_TID.X ;  /* 0x00000000000c7919 */ /* 0x000e620000002100 */
[----:B------:R-:W-:Y:S02]  /*2780*/  SHF.R.S32.HI R5, RZ, 0x1f, R200 ;  /* 0x0000001fff057819 */ /* 0x000fe400000114c8 */
[----:B------:R-:W-:-:S02]  /*2790*/  SHF.R.S32.HI R23, RZ, 0x1f, R22 ;  /* 0x0000001fff177819 */ /* 0x000fc40000011416 */
[----:B------:R-:W-:Y:S01]  /*27a0*/  LOP3.LUT R9, R8, 0xfffffffc, RZ, 0xc0, !PT ;  /* 0xfffffffc08097812 */ /* 0x000fe200078ec0ff */
[C---:B----4-:R-:W-:Y:S02]  /*27b0*/  IMAD R4, R5.reuse, R50, RZ ;  /* 0x0000003205047224 */ /* 0x050fe400078e02ff */
[----:B0-----:R-:W-:Y:S02]  /*27c0*/  IMAD R5, R5, R60, RZ ;  /* 0x0000003c05057224 */ /* 0x001fe400078e02ff */
[----:B------:R-:W-:Y:S01]  /*27d0*/  IMAD.IADD R3, R16, 0x1, R3 ;  /* 0x0000000110037824 */ /* 0x000fe200078e0203 */
[----:B------:R-:W-:Y:S01]  /*27e0*/  IADD3 R84, R84, R31, RZ ;  /* 0x0000001f54547210 */ /* 0x000fe20007ffe0ff */
[C---:B------:R-:W-:Y:S02]  /*27f0*/  IMAD R7, R200.reuse, R51, R4 ;  /* 0x00000033c8077224 */ /* 0x040fe400078e0204 */
[----:B------:R-:W-:Y:S01]  /*2800*/  IMAD.WIDE.U32 R20, R200, R50, R22 ;  /* 0x00000032c8147225 */ /* 0x000fe200078e0016 */
[----:B------:R-:W-:-:S03]  /*2810*/  SHF.R.S32.HI R0, RZ, 0x1f, R3 ;  /* 0x0000001fff007819 */ /* 0x000fc60000011403 */
[----:B------:R-:W-:Y:S02]  /*2820*/  IMAD.IADD R75, R6, 0x1, -R9 ;  /* 0x00000001064b7824 */ /* 0x000fe400078e0a09 */
[----:B------:R-:W-:Y:S01]  /*2830*/  IMAD.WIDE.U32 R30, R200, R50, R16 ;  /* 0x00000032c81e7225 */ /* 0x000fe200078e0010 */
[----:B-1----:R-:W-:-:S04]  /*2840*/  SHF.R.U32.HI R12, RZ, 0x7, R12 ;  /* 0x00000007ff0c7819 */ /* 0x002fc8000001160c */
[C---:B------:R-:W-:Y:S01]  /*2850*/  ISETP.NE.AND P6, PT, R12.reuse, 0x1, PT ;  /* 0x000000010c00780c */ /* 0x040fe20003fc5270 */
[----:B------:R-:W-:Y:S01]  /*2860*/  VIADD R87, R12, 0x8 ;  /* 0x000000080c577836 */ /* 0x000fe20000000000 */
[C---:B------:R-:W-:Y:S01]  /*2870*/  IADD3 R12, R200.reuse, 0x40, RZ ;  /* 0x00000040c80c7810 */ /* 0x040fe20007ffe0ff */
[----:B------:R-:W-:Y:S01]  /*2880*/  IMAD R9, R200, R61, R5 ;  /* 0x0000003dc8097224 */ /* 0x000fe200078e0205 */
[----:B-----5:R-:W-:Y:S01]  /*2890*/  SHF.R.S32.HI R5, RZ, 0x1f, R48 ;  /* 0x0000001fff057819 */ /* 0x020fe20000011430 */
[----:B------:R-:W-:Y:S02]  /*28a0*/  IMAD.IADD R21, R21, 0x1, R7 ;  /* 0x0000000115157824 */ /* 0x000fe400078e0207 */
[----:B------:R-:W-:Y:S02]  /*28b0*/  IMAD.SHL.U32 R12, R12, 0x40, RZ ;  /* 0x000000400c0c7824 */ /* 0x000fe400078e00ff */
[----:B------:R-:W-:Y:S01]  /*28c0*/  IMAD.IADD R31, R7, 0x1, R31 ;  /* 0x00000001071f7824 */ /* 0x000fe200078e021f */
[----:B------:R-:W-:-:S02]  /*28d0*/  SHF.R.S32.HI R7, RZ, 0x1f, R8 ;  /* 0x0000001fff077819 */ /* 0x000fc40000011408 */
[----:B------:R-:W-:Y:S01]  /*28e0*/  LEA.HI R3, R0, R3, RZ, 0x3 ;  /* 0x0000000300037211 */ /* 0x000fe200078f18ff */
[----:B------:R-:W-:Y:S01]  /*28f0*/  IMAD R0, R5, R60, RZ ;  /* 0x0000003c05007224 */ /* 0x000fe200078e02ff */
[----:B------:R-:W-:Y:S02]  /*2900*/  LOP3.LUT R12, R12, 0x1c0, RZ, 0xc0, !PT ;  /* 0x000001c00c0c7812 */ /* 0x000fe400078ec0ff */
[----:B------:R-:W-:Y:S01]  /*2910*/  LEA.HI R7, R7, R200, RZ, 0x3 ;  /* 0x000000c807077211 */ /* 0x000fe200078f18ff */
[----:B------:R-:W-:Y:S01]  /*2920*/  IMAD R71, R48, R61, R0 ;  /* 0x0000003d30477224 */ /* 0x000fe200078e0200 */
[----:B------:R-:W-:Y:S01]  /*2930*/  LOP3.LUT R0, R12, 0x38, R3, 0xf8, !PT ;  /* 0x000000380c007812 */ /* 0x000fe200078ef803 */
[----:B------:R-:W-:Y:S01]  /*2940*/  VIADD R12, R200, 0x40 ;  /* 0x00000040c80c7836 */ /* 0x000fe20000000000 */
[----:B------:R-:W-:Y:S01]  /*2950*/  LOP3.LUT R7, R7, 0xfffffff8, RZ, 0xc0, !PT ;  /* 0xfffffff807077812 */ /* 0x000fe200078ec0ff */
[----:B------:R-:W-:Y:S05]  /*2960*/  @!P6 WARPSYNC.ALL ;  /* 0x000000000000e948 */ /* 0x000fea0003800000 */
[----:B------:R-:W-:Y:S01]  /*2970*/  IMAD.SHL.U32 R12, R12, 0x40, RZ ;  /* 0x000000400c0c7824 */ /* 0x000fe200078e00ff */
[----:B------:R-:W-:Y:S01]  /*2980*/  ULDC UR4, c[0x0][0x2f4] ;  /* 0x0000bd0000047ab9 */ /* 0x000fe20000000800 */
[----:B------:R-:W-:Y:S01]  /*2990*/  IMAD.IADD R7, R200, 0x1, -R7 ;  /* 0x00000001c8077824 */ /* 0x000fe200078e0a07 */
[----:B------:R-:W-:Y:S01]  /*29a0*/  ISETP.GE.AND P2, PT, R2, UR4, PT ;  /* 0x0000000402007c0c */ /* 0x000fe2000bf46270 */
[----:B------:R-:W-:Y:S01]  /*29b0*/  IMAD.WIDE.U32 R56, R200, R60, R22 ;  /* 0x0000003cc8387225 */ /* 0x000fe200078e0016 */
[----:B------:R-:W-:-:S03]  /*29c0*/  LOP3.LUT R12, R12, 0x1c0, RZ, 0xc0, !PT ;  /* 0x000001c00c0c7812 */ /* 0x000fc600078ec0ff */
[----:B------:R-:W-:-:S04]  /*29d0*/  IMAD.WIDE.U32 R58, R200, R60, R16 ;  /* 0x0000003cc83a7225 */ /* 0x000fc800078e0010 */
[----:B------:R-:W-:Y:S01]  /*29e0*/  IMAD.SHL.U32 R66, R7, 0x40, RZ ;  /* 0x0000004007427824 */ /* 0x000fe200078e00ff */
[----:B------:R-:W-:Y:S01]  /*29f0*/  SHF.R.U32.HI R12, RZ, 0x3, R12 ;  /* 0x00000003ff0c7819 */ /* 0x000fe2000001160c */
[----:B------:R-:W-:Y:S02]  /*2a00*/  IMAD.IADD R57, R57, 0x1, R9 ;  /* 0x0000000139397824 */ /* 0x000fe400078e0209 */
[----:B------:R-:W-:Y:S01]  /*2a10*/  IMAD.IADD R59, R9, 0x1, R59 ;  /* 0x00000001093b7824 */ /* 0x000fe200078e023b */
[----:B------:R-:W-:Y:S01]  /*2a20*/  LOP3.LUT R66, R66, 0x1c0, RZ, 0xc0, !PT ;  /* 0x000001c042427812 */ /* 0x000fe200078ec0ff */
[----:B------:R-:W-:Y:S01]  /*2a30*/  IMAD R4, R5, R50, RZ ;  /* 0x0000003205047224 */ /* 0x000fe200078e02ff */
[C---:B------:R-:W-:Y:S01]  /*2a40*/  SHF.L.U64.HI R80, R60.reuse, 0x6, R61 ;  /* 0x000000063c507819 */ /* 0x040fe2000001023d */
[----:B------:R-:W-:Y:S01]  /*2a50*/  IMAD R5, R61, 0x60, RZ ;  /* 0x000000603d057824 */ /* 0x000fe200078e02ff */
[----:B------:R-:W-:Y:S01]  /*2a60*/  LOP3.LUT R29, R29, 0xfffffffe, RZ, 0xc0, !PT ;  /* 0xfffffffe1d1d7812 */ /* 0x000fe200078ec0ff */
[----:B------:R-:W-:Y:S01]  /*2a70*/  IMAD.SHL.U32 R79, R60, 0x40, RZ ;  /* 0x000000403c4f7824 */ /* 0x000fe200078e00ff */
[----:B------:R-:W-:Y:S01]  /*2a80*/  LOP3.LUT R0, R0, R12, RZ, 0x3c, !PT ;  /* 0x0000000c00007212 */ /* 0x000fe200078e3cff */
[----:B------:R-:W-:Y:S01]  /*2a90*/  IMAD.WIDE.U32 R56, R48, R60, R56 ;  /* 0x0000003c30387225 */ /* 0x000fe200078e0038 */
[----:B------:R-:W-:-:S03]  /*2aa0*/  SHF.R.U32.HI R63, RZ, 0x3, R66 ;  /* 0x00000003ff3f7819 */ /* 0x000fc60000011642 */
[----:B------:R-:W-:-:S04]  /*2ab0*/  IMAD.WIDE.U32 R58, R48, R60, R58 ;  /* 0x0000003c303a7225 */ /* 0x000fc800078e003a */
[----:B------:R-:W-:Y:S01]  /*2ac0*/  IMAD R73, R48, R51, R4 ;  /* 0x0000003330497224 */ /* 0x000fe200078e0204 */
[----:B------:R-:W-:Y:S01]  /*2ad0*/  LOP3.LUT R4, R66, 0x18, R16, 0xf8, !PT ;  /* 0x0000001842047812 */ /* 0x000fe200078ef810 */
[----:B------:R-:W-:Y:S01]  /*2ae0*/  IMAD.WIDE.U32 R60, R60, 0x60, RZ ;  /* 0x000000603c3c7825 */ /* 0x000fe200078e00ff */
[----:B------:R-:W-:Y:S02]  /*2af0*/  @P2 LOP3.LUT R29, R29, 0x1, RZ, 0xfc, !PT ;  /* 0x000000011d1d2812 */ /* 0x000fe400078efcff */
[----:B------:R-:W-:Y:S01]  /*2b00*/  MOV R64, 0x20 ;  /* 0x0000002000407802 */ /* 0x000fe20000000f00 */
[----:B------:R-:W-:Y:S01]  /*2b10*/  IMAD.IADD R76, R61, 0x1, R5 ;  /* 0x000000013d4c7824 */ /* 0x000fe200078e0205 */
[----:B------:R-:W-:Y:S02]  /*2b20*/  LOP3.LUT P2, RZ, R7, 0x4, RZ, 0xc0, !PT ;  /* 0x0000000407ff7812 */ /* 0x000fe4000784c0ff */
[----:B------:R-:W-:Y:S02]  /*2b30*/  PRMT R5, R83, 0x8880, RZ ;  /* 0x0000888053057816 */ /* 0x000fe400000000ff */
[----:B------:R-:W-:Y:S01]  /*2b40*/  LOP3.LUT R4, R4, R63, RZ, 0x3c, !PT ;  /* 0x0000003f04047212 */ /* 0x000fe200078e3cff */
[----:B------:R-:W-:Y:S01]  /*2b50*/  IMAD R77, R51, 0x60, RZ ;  /* 0x00000060334d7824 */ /* 0x000fe200078e02ff */
[C---:B------:R-:W-:Y:S01]  /*2b60*/  SHF.L.U64.HI R82, R50.reuse, 0x6, R51 ;  /* 0x0000000632527819 */ /* 0x040fe20000010233 */
[----:B------:R-:W-:Y:S01]  /*2b70*/  IMAD.SHL.U32 R81, R50, 0x40, RZ ;  /* 0x0000004032517824 */ /* 0x000fe200078e00ff */
[----:B------:R-:W-:Y:S01]  /*2b80*/  PRMT R5, R5, 0x7710, RZ ;  /* 0x0000771005057816 */ /* 0x000fe200000000ff */
[----:B------:R-:W-:Y:S01]  /*2b90*/  IMAD.WIDE.U32 R20, R48, R50, R20 ;  /* 0x0000003230147225 */ /* 0x000fe200078e0014 */
[----:B------:R-:W-:-:S02]  /*2ba0*/  SEL R64, R64, 0xffffffe0, !P2 ;  /* 0xffffffe040407807 */ /* 0x000fc40005000000 */
[----:B------:R-:W-:Y:S01]  /*2bb0*/  LOP3.LUT R69, R3, 0xfffffff8, RZ, 0xc0, !PT ;  /* 0xfffffff803457812 */ /* 0x000fe200078ec0ff */
[----:B------:R-:W-:Y:S01]  /*2bc0*/  IMAD.WIDE.U32 R30, R48, R50, R30 ;  /* 0x00000032301e7225 */ /* 0x000fe200078e001e */
[----:B------:R0:W-:Y:S03]  /*2bd0*/  STL [R1], R29 ;  /* 0x0000001d01007387 */ /* 0x0001e60000100800 */
[----:B------:R-:W-:Y:S01]  /*2be0*/  IMAD.WIDE.U32 R50, R50, 0x60, RZ ;  /* 0x0000006032327825 */ /* 0x000fe200078e00ff */
[----:B------:R-:W-:Y:S02]  /*2bf0*/  SHF.R.S32.HI R70, RZ, 0x3, R3 ;  /* 0x00000003ff467819 */ /* 0x000fe40000011403 */
[----:B------:R-:W-:Y:S01]  /*2c00*/  LOP3.LUT R62, R5, 0x1, RZ, 0xc0, !PT ;  /* 0x00000001053e7812 */ /* 0x000fe200078ec0ff */
[----:B------:R-:W-:Y:S01]  /*2c10*/  IMAD.IADD R74, R21, 0x1, R73 ;  /* 0x00000001154a7824 */ /* 0x000fe200078e0249 */
[----:B------:R-:W-:Y:S01]  /*2c20*/  LOP3.LUT R9, R5, 0x8, RZ, 0xc0, !PT ;  /* 0x0000000805097812 */ /* 0x000fe200078ec0ff */
[----:B------:R-:W-:Y:S01]  /*2c30*/  IMAD.IADD R72, R57, 0x1, R71 ;  /* 0x0000000139487824 */ /* 0x000fe200078e0247 */
[----:B0-----:R-:W-:Y:S01]  /*2c40*/  LOP3.LUT R29, R5, 0x2, RZ, 0xc0, !PT ;  /* 0x00000002051d7812 */ /* 0x001fe200078ec0ff */
[----:B------:R-:W-:Y:S01]  /*2c50*/  IMAD.IADD R77, R51, 0x1, R77 ;  /* 0x00000001334d7824 */ /* 0x000fe200078e024d */
[----:B------:R-:W-:Y:S01]  /*2c60*/  LOP3.LUT R8, R5, 0x10, RZ, 0xc0, !PT ;  /* 0x0000001005087812 */ /* 0x000fe200078ec0ff */
[----:B------:R-:W-:Y:S01]  /*2c70*/  IMAD R75, R75, 0x40, R200 ;  /* 0x000000404b4b7824 */ /* 0x000fe200078e02c8 */
[----:B------:R-:W-:Y:S01]  /*2c80*/  LOP3.LUT R6, R5, 0x20, RZ, 0xc0, !PT ;  /* 0x0000002005067812 */ /* 0x000fe200078ec0ff */
[----:B------:R-:W-:Y:S01]  /*2c90*/  IMAD.IADD R73, R73, 0x1, R31 ;  /* 0x0000000149497824 */ /* 0x000fe200078e021f */
[----:B------:R-:W-:Y:S01]  /*2ca0*/  @!P6 BAR.SYNC.DEFER_BLOCKING 0x9, 0x100 ;  /* 0x024400000000eb1d */ /* 0x000fe20000010000 */
[----:B------:R-:W-:Y:S01]  /*2cb0*/  IMAD.IADD R71, R71, 0x1, R59 ;  /* 0x0000000147477824 */ /* 0x000fe200078e023b */
[----:B------:R-:W-:-:S02]  /*2cc0*/  ISETP.GE.AND P1, PT, R16, UR4, PT ;  /* 0x0000000410007c0c */ /* 0x000fc4000bf26270 */
[----:B------:R-:W-:Y:S01]  /*2cd0*/  SHF.R.S32.HI R67, RZ, 0x1f, R69 ;  /* 0x0000001fff437819 */ /* 0x000fe20000011445 */
[----:B---3--:R-:W-:Y:S01]  /*2ce0*/  IMAD.IADD R65, R10, 0x1, R0 ;  /* 0x000000010a417824 */ /* 0x008fe200078e0200 */
[----:B------:R-:W-:-:S04]  /*2cf0*/  LOP3.LUT R0, R66, 0x38, R3, 0xf8, !PT ;  /* 0x0000003842007812 */ /* 0x000fc800078ef803 */
[----:B------:R-:W-:Y:S02]  /*2d00*/  LOP3.LUT R0, R0, R63, RZ, 0x3c, !PT ;  /* 0x0000003f00007212 */ /* 0x000fe400078e3cff */
[C---:B------:R-:W-:Y:S02]  /*2d10*/  LOP3.LUT R10, R5.reuse, 0x4, RZ, 0xc0, !PT ;  /* 0x00000004050a7812 */ /* 0x040fe400078ec0ff */
[----:B------:R-:W-:Y:S02]  /*2d20*/  LOP3.LUT R5, R5, 0x40, RZ, 0xc0, !PT ;  /* 0x0000004005057812 */ /* 0x000fe400078ec0ff */
[----:B------:R-:W-:Y:S01]  /*2d30*/  SHF.R.S32.HI R68, RZ, 0x1f, R85 ;  /* 0x0000001fff447819 */ /* 0x000fe20000011455 */
[C---:B--2---:R-:W-:Y:S01]  /*2d40*/  IMAD R7, R11.reuse, 0x200, R4 ;  /* 0x000002000b077824 */ /* 0x044fe200078e0204 */
[----:B------:R-:W-:-:S03]  /*2d50*/  LEA R4, R11, R0, 0x9 ;  /* 0x000000000b047211 */ /* 0x000fc600078e48ff */
[----:B------:R-:W-:-:S07]  /*2d60*/  IMAD.IADD R3, R64, 0x1, R7 ;  /* 0x0000000140037824 */ /* 0x000fce00078e0207 */
.L_x_1486:
[----:B0-2---:R-:W2:Y:S01]  /*2d70*/  LDL.LU R34, [R1] ;  /* 0x0000000001227983 */ /* 0x005ea20000300800 */
[----:B------:R-:W0:Y:S01]  /*2d80*/  LDC R89, c[0x0][0x430] ;  /* 0x00010c00ff597b82 */ /* 0x000e220000000800 */
[----:B------:R-:W-:Y:S02]  /*2d90*/  VIADD R27, R27, 0xffffffff ;  /* 0xffffffff1b1b7836 */ /* 0x000fe40000000000 */
[----:B------:R-:W-:Y:S02]  /*2da0*/  IMAD.MOV.U32 R88, RZ, RZ, RZ ;  /* 0x000000ffff587224 */ /* 0x000fe400078e00ff */
[----:B------:R-:W-:-:S03]  /*2db0*/  IMAD R13, R27, 0x60, R75 ;  /* 0x000000601b0d7824 */ /* 0x000fc600078e024b */
[----:B------:R-:W1:Y:S01]  /*2dc0*/  LDC R95, c[0x0][0x3f4] ;  /* 0x0000fd00ff5f7b82 */ /* 0x000e620000000800 */
[----:B------:R-:W-:Y:S01]  /*2dd0*/  IMAD.IADD R35, R84, 0x1, R13 ;  /* 0x0000000154237824 */ /* 0x000fe200078e020d */
[----:B------:R-:W-:-:S03]  /*2de0*/  ISETP.GE.AND P2, PT, R13, R24, PT ;  /* 0x000000180d00720c */ /* 0x000fc60003f46270 */
[----:B------:R-:W-:Y:S01]  /*2df0*/  IMAD.MOV.U32 R32, RZ, RZ, R35 ;  /* 0x000000ffff207224 */ /* 0x000fe200078e0023 */
[----:B------:R-:W-:Y:S02]  /*2e00*/  ISETP.GT.OR P2, PT, R75, 0x5f, P2 ;  /* 0x0000005f4b00780c */ /* 0x000fe40001744670 */
[----:B0-----:R-:W-:-:S11]  /*2e10*/  ISETP.NE.AND P3, PT, R89, 0x1, PT ;  /* 0x000000015900780c */ /* 0x001fd60003f65270 */
[----:B------:R-:W0:Y:S08]  /*2e20*/  @!P2 LDC.64 R14, c[0x0][0x428] ;  /* 0x00010a00ff0eab82 */ /* 0x000e300000000a00 */
[----:B---3--:R-:W3:Y:S08]  /*2e30*/  @!P2 LDC.64 R12, c[0x0][0x418] ;  /* 0x00010600ff0cab82 */ /* 0x008ef00000000a00 */
[----:B----4-:R-:W4:Y:S08]  /*2e40*/  @P3 LDC R0, c[0x0][0x434] ;  /* 0x00010d00ff003b82 */ /* 0x010f300000000800 */
[----:B------:R-:W1:Y:S01]  /*2e50*/  @P3 LDC R11, c[0x0][0x438] ;  /* 0x00010e00ff0b3b82 */ /* 0x000e620000000800 */
[----:B----4-:R-:W-:-:S05]  /*2e60*/  @P3 IMAD.HI.U32 R0, R35, R0, RZ ;  /* 0x0000000023003227 */ /* 0x010fca00078e00ff */
[----:B-1----:R-:W-:Y:S01]  /*2e70*/  @P3 SHF.R.U32.HI R32, RZ, R11, R0 ;  /* 0x0000000bff203219 */ /* 0x002fe20000011600 */
[----:B0-----:R-:W-:-:S03]  /*2e80*/  @!P2 IMAD R0, R68, R14, RZ ;  /* 0x0000000e4400a224 */ /* 0x001fc600078e02ff */
[----:B------:R-:W-:Y:S01]  /*2e90*/  @!P2 SHF.R.S32.HI R33, RZ, 0x1f, R32 ;  /* 0x0000001fff21a819 */ /* 0x000fe20000011420 */
        /* <DEDUP_REMOVED lines=8> */
[C---:B------:R-:W-:Y:S01]  /*2f20*/  IMAD R15, R18.reuse, 0x1800, R3 ;  /* 0x00001800120f7824 */ /* 0x040fe200078e0203 */
[----:B------:R-:W-:Y:S05]  /*2f30*/  YIELD ;  /* 0x0000000000007946 */ /* 0x000fea0003800000 */
[----:B------:R-:W-:Y:S01]  /*2f40*/  IMAD.MOV R0, RZ, RZ, -R32 ;  /* 0x000000ffff007224 */ /* 0x000fe200078e0a20 */
[----:B------:R-:W-:Y:S01]  /*2f50*/  BSSY B0, `(.L_x_1433) ;  /* 0x00002f2000007945 */ /* 0x000fe20003800000 */
[----:B------:R-:W-:Y:S01]  /*2f60*/  IMAD R11, R18, 0x1800, R7 ;  /* 0x00001800120b7824 */ /* 0x000fe200078e0207 */
[----:B------:R-:W-:Y:S01]  /*2f70*/  LEA R96, R15, R26, 0x1 ;  /* 0x0000001a0f607211 */ /* 0x000fe200078e08ff */
[----:B------:R-:W-:-:S02]  /*2f80*/  IMAD R89, R89, R0, R35 ;  /* 0x0000000059597224 */ /* 0x000fc400078e0223 */
        /* <DEDUP_REMOVED lines=27> */
[----:B------:R-:W-:Y:S01]  /*3140*/  LEA R94, P2, R12, UR4, 0x1 ;  /* 0x000000040c5e7c11 */ /* 0x000fe2000f8408ff */
[----:B------:R-:W-:Y:S01]  /*3150*/  ULDC.U8 UR4, c[0x0][0x410] ;  /* 0x0001040000047ab9 */ /* 0x000fe20000000000 */
[----:B------:R-:W-:Y:S02]  /*3160*/  IMAD.WIDE.U32 R14, R60, R27, RZ ;  /* 0x0000001b3c0e7225 */ /* 0x000fe400078e00ff */
[----:B------:R-:W-:Y:S02]  /*3170*/  LEA.HI.X R97, R12, UR5, R97, 0x1, P2 ;  /* 0x000000050c617c11 */ /* 0x000fe400090f0c61 */
[----:B------:R-:W-:Y:S01]  /*3180*/  ISETP.NE.AND P2, PT, RZ, UR4, PT ;  /* 0x00000004ff007c0c */ /* 0x000fe2000bf45270 */
[----:B------:R-:W-:-:S02]  /*3190*/  IMAD R11, R11, R60, R13 ;  /* 0x0000003c0b0b7224 */ /* 0x000fc400078e020d */
[----:B------:R-:W-:-:S04]  /*31a0*/  IMAD.WIDE.U32 R12, R50, R27, RZ ;  /* 0x0000001b320c7225 */ /* 0x000fc800078e00ff */
[----:B------:R-:W-:Y:S02]  /*31b0*/  IMAD.IADD R93, R13, 0x1, R93 ;  /* 0x000000010d5d7824 */ /* 0x000fe400078e025d */
[----:B------:R-:W-:-:S04]  /*31c0*/  IMAD.IADD R0, R15, 0x1, R11 ;  /* 0x000000010f007824 */ /* 0x000fc800078e020b */
        /* <DEDUP_REMOVED lines=32> */
.L_x_1437:
[----:B------:R-:W-:Y:S05]  /*33d0*/  BSYNC B1 ;  /* 0x0000000000017941 */ /* 0x000fea0003800000 */
.L_x_1436:
[----:B0-----:R-:W-:Y:S01]  /*33e0*/  VIADD R53, R200, 0x40 ;  /* 0x00000040c8357836 */ /* 0x001fe20000000000 */
[----:B------:R-:W-:Y:S01]  /*33f0*/  BSSY B1, `(.L_x_1438) ;  /* 0x0000019000017945 */ /* 0x000fe20003800000 */
[----:B-----5:R-:W-:Y:S01]  /*3400*/  IMAD.MOV.U32 R11, RZ, RZ, R40 ;  /* 0x000000ffff0b7224 */ /* 0x020fe200078e0028 */
[----:B------:R-:W-:Y:S02]  /*3410*/  MOV R52, R41 ;  /* 0x0000002900347202 */ /* 0x000fe40000000f00 */
        /* <DEDUP_REMOVED lines=22> */
.L_x_1439:
[----:B------:R-:W-:Y:S05]  /*3580*/  BSYNC B1 ;  /* 0x0000000000017941 */ /* 0x000fea0003800000 */
.L_x_1438:
[----:B------:R-:W-:Y:S01]  /*3590*/  IMAD.MOV.U32 R0, RZ, RZ, R44 ;  /* 0x000000ffff007224 */ /* 0x000fe200078e002c */
[----:B------:R-:W-:Y:S01]  /*35a0*/  PRMT R105, R52, 0x7610, R105 ;  /* 0x0000761034697816 */ /* 0x000fe20000000069 */
        /* <DEDUP_REMOVED lines=9> */
[----:B------:R-:W-:Y:S01]  /*3640*/  PRMT R100, R100, 0x5410, R0 ;  /* 0x0000541064647816 */ /* 0x000fe20000000000 */
[----:B-----5:R-:W-:-:S02]  /*3650*/  IMAD.MOV.U32 R13, RZ, RZ, R32 ;  /* 0x000000ffff0d7224 */ /* 0x020fc400078e0020 */
[----:B------:R-:W-:Y:S01]  /*3660*/  IMAD.MOV.U32 R0, RZ, RZ, R37 ;  /* 0x000000ffff007224 */ /* 0x000fe200078e0025 */
[----:B------:R-:W-:Y:S01]  /*3670*/  PRMT R107, R12, 0x5410, R11 ;  /* 0x000054100c6b7816 */ /* 0x000fe2000000000b */
[----:B------:R-:W-:Y:S01]  /*3680*/  IMAD.MOV.U32 R12, RZ, RZ, R33 ;  /* 0x000000ffff0c7224 */ /* 0x000fe200078e0021 */
[----:B------:R-:W-:-:S04]  /*3690*/  MOV R11, R36 ;  /* 0x00000024000b7202 */ /* 0x000fc80000000f00 */
[----:B------:R-:W-:Y:S01]  /*36a0*/  PRMT R101, R13, 0x5410, R12 ;  /* 0x000054100d657816 */ /* 0x000fe2000000000c */
[----:B------:R-:W-:Y:S01]  /*36b0*/  IMAD.MOV.U32 R12, RZ, RZ, R38 ;  /* 0x000000ffff0c7224 */ /* 0x000fe200078e0026 */
[----:B------:R-:W-:Y:S01]  /*36c0*/  PRMT R102, R11, 0x5410, R0 ;  /* 0x000054100b667816 */ /* 0x000fe20000000000 */
[----:B------:R-:W-:Y:S02]  /*36d0*/  IMAD.MOV.U32 R0, RZ, RZ, R34 ;  /* 0x000000ffff007224 */ /* 0x000fe400078e0022 */
[----:B------:R-:W-:Y:S02]  /*36e0*/  IMAD.MOV.U32 R11, RZ, RZ, R35 ;  /* 0x000000ffff0b7224 */ /* 0x000fe400078e0023 */
[----:B------:R-:W-:-:S03]  /*36f0*/  IMAD.MOV.U32 R13, RZ, RZ, R39 ;  /* 0x000000ffff0d7224 */ /* 0x000fc600078e0027 */
[----:B------:R-:W-:Y:S02]  /*3700*/  PRMT R103, R0, 0x5410, R11 ;  /* 0x0000541000677816 */ /* 0x000fe4000000000b */
[----:B------:R-:W-:Y:S01]  /*3710*/  PRMT R104, R12, 0x5410, R13 ;  /* 0x000054100c687816 */ /* 0x000fe2000000000d */
[----:B------:R-:W-:Y:S06]  /*3720*/  @!P3 BRA `(.L_x_1440) ;  /* 0x000000000004b947 */ /* 0x000fec0003800000 */
[----:B------:R-:W-:Y:S01]  /*3730*/  BPT.TRAP 0x1 ;  /* 0x000000040000795c */ /* 0x000fe20000300000 */
.L_x_1440:
[----:B------:R-:W-:Y:S01]  /*3740*/  IMAD R0, R18, 0x8, R19 ;  /* 0x0000000812007824 */ /* 0x000fe200078e0213 */
[----:B------:R-:W-:Y:S01]  /*3750*/  SHF.L.U32 R93, R204, 0x1f, RZ ;  /* 0x0000001fcc5d7819 */ /* 0x000fe200000006ff */
[----:B------:R-:W-:Y:S03]  /*3760*/  BSSY B1, `(.L_x_1441) ;  /* 0x0000003000017945 */ /* 0x000fe60003800000 */
[----:B------:R-:W0:Y:S02]  /*3770*/  SYNCS.PHASECHK.TRANS64.TRYWAIT P5, [R0+URZ+0x32490], R93 ;  /* 0x0324905d000075a7 */ /* 0x000e2400080a017f */
[----:B0-----:R-:W-:Y:S05]  /*3780*/  @!P5 BRA `(.L_x_1442) ;  /* 0x000001940020d947 */ /* 0x001fea0003800000 */
.L_x_1705:
[----:B------:R-:W-:Y:S05]  /*3790*/  BSYNC B1 ;  /* 0x0000000000017941 */ /* 0x000fea0003800000 */
.L_x_1441:
[----:B------:R-:W-:-:S03]  /*37a0*/  UMOV UR4, 0xffffffff ;  /* 0xffffffff00047882 */ /* 0x000fc60000000000 */
[----:B------:R-:W-:Y:S05]  /*37b0*/  BRA.DIV UR4, `(.L_x_1443) ;  /* 0x0000019604287947 */ /* 0x000fea000b800000 */
[----:B------:R1:W2:Y:S04]  /*37c0*/  SHFL.IDX PT, R54, R97, RZ, 0x1c1f ;  /* 0x001c1fff61367589 */ /* 0x0002a800000e0000 */
[----:B------:R1:W3:Y:S02]  /*37d0*/  SHFL.IDX PT, R11, R94, RZ, 0x1c1f ;  /* 0x001c1fff5e0b7589 */ /* 0x0002e400000e0000 */
.L_x_1709:
        /* <DEDUP_REMOVED lines=11> */
[----:B0-----:R-:W-:Y:S01]  /*3890*/  IMAD.MOV.U32 R46, RZ, RZ, R13 ;  /* 0x000000ffff2e7224 */ /* 0x001fe200078e000d */
[----:B------:R-:W-:-:S03]  /*38a0*/  SHF.R.U64 R44, R44, 0x10, R45 ;  /* 0x000000102c2c7819 */ /* 0x000fc6000000122d */
[----:B------:R-:W-:Y:S02]  /*38b0*/  HADD2.F32 R99, -RZ, R99.H0_H0 ;  /* 0x20000063ff637230 */ /* 0x000fe40000004100 */
[--C-:B------:R-:W-:Y:S02]  /*38c0*/  HADD2.F32 R13, -RZ, R46.reuse.H1_H1 ;  /* 0x3000002eff0d7230 */ /* 0x100fe40000004100 */
[----:B------:R-:W-:Y:S02]  /*38d0*/  HADD2.F32 R46, -RZ, R46.H0_H0 ;  /* 0x2000002eff2e7230 */ /* 0x000fe40000004100 */
[----:B------:R-:W-:Y:S02]  /*38e0*/  HADD2.F32 R44, -RZ, R44.H0_H0 ;  /* 0x2000002cff2c7230 */ /* 0x000fe40000004100 */
[-C--:B------:R-:W-:Y:S01]  /*38f0*/  FMUL.FTZ R55, R13, R99.reuse ;  /* 0x000000630d377220 */ /* 0x080fe20000410000 */
[----:B------:R-:W-:-:S03]  /*3900*/  FMUL.FTZ R99, R46, R99 ;  /* 0x000000632e637220 */ /* 0x000fc60000410000 */
[-C--:B------:R-:W-:Y:S01]  /*3910*/  FFMA.FTZ R55, R46, R44.reuse, -R55 ;  /* 0x0000002c2e377223 */ /* 0x080fe20000010837 */
[----:B------:R-:W-:Y:S01]  /*3920*/  FFMA.FTZ R99, R13, R44, R99 ;  /* 0x0000002c0d637223 */ /* 0x000fe20000010063 */
[----:B------:R-:W-:Y:S01]  /*3930*/  SHF.R.U32.HI R44, RZ, 0x10, R45 ;  /* 0x00000010ff2c7819 */ /* 0x000fe2000001162d */
[--C-:B------:R-:W-:Y:S01]  /*3940*/  HADD2.F32 R13, -RZ, R15.reuse.H1_H1 ;  /* 0x3000000fff0d7230 */ /* 0x100fe20000004100 */
[----:B------:R-:W-:Y:S01]  /*3950*/  SHF.R.U32.HI R45, RZ, 0x10, R47 ;  /* 0x00000010ff2d7819 */ /* 0x000fe2000001162f */
[----:B------:R-:W-:Y:S01]  /*3960*/  HADD2.F32 R15, -RZ, R15.H0_H0 ;  /* 0x2000000fff0f7230 */ /* 0x000fe20000004100 */
[----:B------:R-:W-:Y:S01]  /*3970*/  F2FP.F16.F32.PACK_AB R55, R99, R55 ;  /* 0x000000376337723e */ /* 0x000fe200000000ff */
[----:B------:R-:W-:Y:S02]  /*3980*/  HADD2.F32 R44, -RZ, R44.H0_H0 ;  /* 0x2000002cff2c7230 */ /* 0x000fe40000004100 */
[----:B------:R-:W-:-:S05]  /*3990*/  HADD2.F32 R45, -RZ, R45.H0_H0 ;  /* 0x2000002dff2d7230 */ /* 0x000fca0000004100 */
[-C--:B------:R-:W-:Y:S01]  /*39a0*/  FMUL.FTZ R46, R13, R45.reuse ;  /* 0x0000002d0d2e7220 */ /* 0x080fe20000410000 */
[----:B------:R-:W-:-:S03]  /*39b0*/  FMUL.FTZ R45, R15, R45 ;  /* 0x0000002d0f2d7220 */ /* 0x000fc60000410000 */
[-C--:B------:R-:W-:Y:S01]  /*39c0*/  FFMA.FTZ R46, R15, R44.reuse, -R46 ;  /* 0x0000002c0f2e7223 */ /* 0x080fe2000001082e */
[----:B------:R-:W-:Y:S01]  /*39d0*/  FFMA.FTZ R45, R13, R44, R45 ;  /* 0x0000002c0d2d7223 */ /* 0x000fe2000001002d */
[--C-:B------:R-:W-:Y:S02]  /*39e0*/  HADD2.F32 R13, -RZ, R12.reuse.H0_H0 ;  /* 0x2000000cff0d7230 */ /* 0x100fe40000004100 */
[----:B------:R-:W-:Y:S02]  /*39f0*/  HADD2.F32 R12, -RZ, R12.H1_H1 ;  /* 0x3000000cff0c7230 */ /* 0x000fe40000004100 */
[--C-:B------:R-:W-:Y:S01]  /*3a00*/  HADD2.F32 R44, -RZ, R100.reuse.H1_H1 ;  /* 0x30000064ff2c7230 */ /* 0x100fe20000004100 */
[----:B------:R-:W-:Y:S01]  /*3a10*/  F2FP.F16.F32.PACK_AB R45, R45, R46 ;  /* 0x0000002e2d2d723e */ /* 0x000fe200000000ff */
[----:B------:R-:W-:Y:S02]  /*3a20*/  HADD2.F32 R15, -RZ, R100.H0_H0 ;  /* 0x20000064ff0f7230 */ /* 0x000fe40000004100 */
[----:B------:R-:W-:-:S02]  /*3a30*/  HADD2.F32 R100, -RZ, R107.H1_H1 ;  /* 0x3000006bff647230 */ /* 0x000fc40000004100 */
        /* <DEDUP_REMOVED lines=8> */
[----:B------:R-:W-:Y:S02]  /*3ac0*/  IMAD.MOV.U32 R13, RZ, RZ, R55 ;  /* 0x000000ffff0d7224 */ /* 0x000fe400078e0037 */
[-C--:B------:R-:W-:Y:S01]  /*3ad0*/  FMUL.FTZ R47, R14, R100.reuse ;  /* 0x000000640e2f7220 */ /* 0x080fe20000410000 */
[----:B------:R-:W-:-:S03]  /*3ae0*/  FMUL.FTZ R100, R44, R100 ;  /* 0x000000642c647220 */ /* 0x000fc60000410000 */
[-C--:B------:R-:W-:Y:S01]  /*3af0*/  FFMA.FTZ R47, R44, R15.reuse, -R47 ;  /* 0x0000000f2c2f7223 */ /* 0x080fe2000001082f */
[----:B------:R-:W-:Y:S01]  /*3b00*/  FFMA.FTZ R100, R14, R15, R100 ;  /* 0x0000000f0e647223 */ /* 0x000fe20000010064 */
[----:B------:R-:W-:-:S04]  /*3b10*/  IMAD.MOV.U32 R15, RZ, RZ, R45 ;  /* 0x000000ffff0f7224 */ /* 0x000fc800078e002d */
[----:B------:R-:W-:-:S04]  /*3b20*/  F2FP.F16.F32.PACK_AB R47, R100, R47 ;  /* 0x0000002f642f723e */ /* 0x000fc800000000ff */
[----:B------:R-:W-:-:S07]  /*3b30*/  MOV R14, R47 ;  /* 0x0000002f000e7202 */ /* 0x000fce0000000f00 */
.L_x_1449:
[----:B------:R-:W-:Y:S05]  /*3b40*/  BSYNC B3 ;  /* 0x0000000000037941 */ /* 0x000fea0003800000 */
.L_x_1448:
[----:B0-----:R4:W-:Y:S02]  /*3b50*/  ST.E.128 desc[UR60][R52.64], R12 ;  /* 0x0000000c34007985 */ /* 0x0019e4000c101d3c */
.L_x_1447:
[----:B------:R-:W-:Y:S05]  /*3b60*/  BSYNC B2 ;  /* 0x0000000000027941 */ /* 0x000fea0003800000 */
.L_x_1446:
        /* <DEDUP_REMOVED lines=11> */
[--C-:B------:R-:W-:Y:S01]  /*3c20*/  SHF.R.U64 R13, R40, 0x10, R41.reuse ;  /* 0x00000010280d7819 */ /* 0x100fe20000001229 */
[----:B------:R-:W-:Y:S01]  /*3c30*/  HADD2.F32 R47, -RZ, R14.H0_H0 ;  /* 0x2000000eff2f7230 */ /* 0x000fe20000004100 */
[----:B------:R-:W-:Y:S01]  /*3c40*/  SHF.R.U32.HI R41, RZ, 0x10, R41 ;  /* 0x00000010ff297819 */ /* 0x000fe20000011629 */
[----:B------:R-:W-:Y:S02]  /*3c50*/  HADD2.F32 R46, -RZ, R46.H0_H0 ;  /* 0x2000002eff2e7230 */ /* 0x000fe40000004100 */
[--C-:B------:R-:W-:Y:S02]  /*3c60*/  HADD2.F32 R11, -RZ, R42.reuse.H1_H1 ;  /* 0x3000002aff0b7230 */ /* 0x100fe40000004100 */
[----:B------:R-:W-:Y:S02]  /*3c70*/  HADD2.F32 R40, -RZ, R42.H0_H0 ;  /* 0x2000002aff287230 */ /* 0x000fe40000004100 */
[----:B------:R-:W-:-:S02]  /*3c80*/  HADD2.F32 R13, -RZ, R13.H0_H0 ;  /* 0x2000000dff0d7230 */ /* 0x000fc40000004100 */
[-C--:B------:R-:W-:Y:S01]  /*3c90*/  FMUL.FTZ R42, R11, R46.reuse ;  /* 0x0000002e0b2a7220 */ /* 0x080fe20000410000 */
[----:B------:R-:W-:-:S03]  /*3ca0*/  FMUL.FTZ R46, R40, R46 ;  /* 0x0000002e282e7220 */ /* 0x000fc60000410000 */
[-C--:B------:R-:W-:Y:S01]  /*3cb0*/  FFMA.FTZ R42, R40, R13.reuse, -R42 ;  /* 0x0000000d282a7223 */ /* 0x080fe2000001082a */
[----:B------:R-:W-:Y:S01]  /*3cc0*/  SHF.R.U32.HI R40, RZ, 0x10, R43 ;  /* 0x00000010ff287819 */ /* 0x000fe2000001162b */
[----:B------:R-:W-:Y:S01]  /*3cd0*/  FFMA.FTZ R11, R11, R13, R46 ;  /* 0x0000000d0b0b7223 */ /* 0x000fe2000001002e */
[--C-:B------:R-:W-:Y:S02]  /*3ce0*/  HADD2.F32 R13, -RZ, R15.reuse.H1_H1 ;  /* 0x3000000fff0d7230 */ /* 0x100fe40000004100 */
[----:B------:R-:W-:Y:S02]  /*3cf0*/  HADD2.F32 R15, -RZ, R15.H0_H0 ;  /* 0x2000000fff0f7230 */ /* 0x000fe40000004100 */
[----:B------:R-:W-:Y:S02]  /*3d00*/  HADD2.F32 R40, -RZ, R40.H0_H0 ;  /* 0x20000028ff287230 */ /* 0x000fe40000004100 */
[----:B------:R-:W-:Y:S02]  /*3d10*/  HADD2.F32 R46, -RZ, R41.H0_H0 ;  /* 0x20000029ff2e7230 */ /* 0x000fe40000004100 */
[----:B------:R-:W-:-:S02]  /*3d20*/  HADD2.F32 R41, -RZ, R12.H0_H0 ;  /* 0x2000000cff297230 */ /* 0x000fc40000004100 */
[-C--:B------:R-:W-:Y:S01]  /*3d30*/  FMUL.FTZ R52, R13, R40.reuse ;  /* 0x000000280d347220 */ /* 0x080fe20000410000 */
[C---:B------:R-:W-:Y:S01]  /*3d40*/  FMUL.FTZ R40, R15.reuse, R40 ;  /* 0x000000280f287220 */ /* 0x040fe20000410000 */
[----:B------:R-:W-:Y:S02]  /*3d50*/  HADD2.F32 R43, -RZ, R14.H1_H1 ;  /* 0x3000000eff2b7230 */ /* 0x000fe40000004100 */
[-C--:B------:R-:W-:Y:S01]  /*3d60*/  FFMA.FTZ R15, R15, R46.reuse, -R52 ;  /* 0x0000002e0f0f7223 */ /* 0x080fe20000010834 */
[----:B------:R-:W-:Y:S01]  /*3d70*/  FFMA.FTZ R40, R13, R46, R40 ;  /* 0x0000002e0d287223 */ /* 0x000fe20000010028 */
[----:B------:R-:W-:Y:S02]  /*3d80*/  HADD2.F32 R52, -RZ, R107.H0_H0 ;  /* 0x2000006bff347230 */ /* 0x000fe40000004100 */
[----:B------:R-:W-:Y:S02]  /*3d90*/  HADD2.F32 R13, -RZ, R12.H1_H1 ;  /* 0x3000000cff0d7230 */ /* 0x000fe40000004100 */
[----:B------:R-:W-:Y:S01]  /*3da0*/  HADD2.F32 R46, -RZ, R106.H0_H0 ;  /* 0x2000006aff2e7230 */ /* 0x000fe20000004100 */
[----:B------:R-:W-:Y:S01]  /*3db0*/  F2FP.F16.F32.PACK_AB R15, R40, R15 ;  /* 0x0000000f280f723e */ /* 0x000fe200000000ff */
[----:B------:R-:W-:-:S02]  /*3dc0*/  HADD2.F32 R14, -RZ, R105.H0_H0 ;  /* 0x20000069ff0e7230 */ /* 0x000fc40000004100 */
[-C--:B------:R-:W-:Y:S01]  /*3dd0*/  FMUL.FTZ R12, R13, R52.reuse ;  /* 0x000000340d0c7220 */ /* 0x080fe20000410000 */
[----:B------:R-:W-:-:S03]  /*3de0*/  FMUL.FTZ R52, R41, R52 ;  /* 0x0000003429347220 */ /* 0x000fc60000410000 */
[-C--:B------:R-:W-:Y:S01]  /*3df0*/  FFMA.FTZ R41, R41, R46.reuse, -R12 ;  /* 0x0000002e29297223 */ /* 0x080fe2000001080c */
[----:B------:R-:W-:Y:S02]  /*3e00*/  HADD2.F32 R12, -RZ, R105.H1_H1 ;  /* 0x30000069ff0c7230 */ /* 0x000fe40000004100 */
[----:B------:R-:W-:Y:S01]  /*3e10*/  FFMA.FTZ R52, R13, R46, R52 ;  /* 0x0000002e0d347223 */ /* 0x000fe20000010034 */
[----:B------:R-:W-:Y:S02]  /*3e20*/  F2FP.F16.F32.PACK_AB R13, R11, R42 ;  /* 0x0000002a0b0d723e */ /* 0x000fe400000000ff */
[-C--:B------:R-:W-:Y:S01]  /*3e30*/  FMUL.FTZ R46, R43, R12.reuse ;  /* 0x0000000c2b2e7220 */ /* 0x080fe20000410000 */
[----:B------:R-:W-:-:S03]  /*3e40*/  FMUL.FTZ R12, R47, R12 ;  /* 0x0000000c2f0c7220 */ /* 0x000fc60000410000 */
[-C--:B------:R-:W-:Y:S01]  /*3e50*/  FFMA.FTZ R46, R47, R14.reuse, -R46 ;  /* 0x0000000e2f2e7223 */ /* 0x080fe2000001082e */
[----:B------:R-:W-:Y:S01]  /*3e60*/  FFMA.FTZ R43, R43, R14, R12 ;  /* 0x0000000e2b2b7223 */ /* 0x000fe2000001000c */
[----:B------:R-:W-:-:S04]  /*3e70*/  F2FP.F16.F32.PACK_AB R12, R52, R41 ;  /* 0x00000029340c723e */ /* 0x000fc800000000ff */
[----:B------:R-:W-:-:S07]  /*3e80*/  F2FP.F16.F32.PACK_AB R14, R43, R46 ;  /* 0x0000002e2b0e723e */ /* 0x000fce00000000ff */
.L_x_1451:
[----:B------:R-:W-:Y:S05]  /*3e90*/  BSYNC B2 ;  /* 0x0000000000027941 */ /* 0x000fea0003800000 */
.L_x_1450:
[----:B0-----:R4:W-:Y:S02]  /*3ea0*/  ST.E.128 desc[UR60][R44.64], R12 ;  /* 0x0000000c2c007985 */ /* 0x0019e4000c101d3c */
.L_x_1445:
[----:B------:R-:W-:Y:S05]  /*3eb0*/  BSYNC B1 ;  /* 0x0000000000017941 */ /* 0x000fea0003800000 */
.L_x_1444:
[----:B------:R-:W-:-:S03]  /*3ec0*/  UMOV UR4, 0xffffffff ;  /* 0xffffffff00047882 */ /* 0x000fc60000000000 */
[----:B------:R-:W-:Y:S05]  /*3ed0*/  BRA.DIV UR4, `(.L_x_1452) ;  /* 0x0000018e04ac7947 */ /* 0x000fea000b800000 */
[----:B-1----:R-:W1:Y:S04]  /*3ee0*/  SHFL.IDX PT, R97, R97, 0x1, 0x1c1f ;  /* 0x003c1f0061617f89 */ /* 0x002e6800000e0000 */
[----:B------:R0:W0:Y:S02]  /*3ef0*/  SHFL.IDX PT, R43, R94, 0x1, 0x1c1f ;  /* 0x003c1f005e2b7f89 */ /* 0x00002400000e0000 */
.L_x_1713:
        /* <DEDUP_REMOVED lines=9> */
[--C-:B---3--:R-:W-:Y:S01]  /*3f90*/  SHF.R.U64 R11, R36, 0x10, R37.reuse ;  /* 0x00000010240b7819 */ /* 0x108fe20000001225 */
[--C-:B--2---:R-:W-:Y:S01]  /*3fa0*/  HADD2.F32 R42, -RZ, R13.reuse.H1_H1 ;  /* 0x3000000dff2a7230 */ /* 0x104fe20000004100 */
[----:B------:R-:W-:Y:S01]  /*3fb0*/  SHF.R.U32.HI R36, RZ, 0x10, R37 ;  /* 0x00000010ff247819 */ /* 0x000fe20000011625 */
[----:B------:R-:W-:Y:S01]  /*3fc0*/  HADD2.F32 R44, -RZ, R13.H0_H0 ;  /* 0x2000000dff2c7230 */ /* 0x000fe20000004100 */
[--C-:B------:R-:W-:Y:S01]  /*3fd0*/  SHF.R.U64 R37, R38, 0x10, R39.reuse ;  /* 0x0000001026257819 */ /* 0x100fe20000001227 */
[--C-:B------:R-:W-:Y:S01]  /*3fe0*/  HADD2.F32 R13, -RZ, R15.reuse.H1_H1 ;  /* 0x3000000fff0d7230 */ /* 0x100fe20000004100 */
        /* <DEDUP_REMOVED lines=8> */
[C---:B------:R-:W-:Y:S01]  /*4070*/  FMUL.FTZ R38, R15.reuse, R38 ;  /* 0x000000260f267220 */ /* 0x040fe20000410000 */
[----:B------:R-:W-:Y:S01]  /*4080*/  FMUL.FTZ R37, R44, R37 ;  /* 0x000000252c257220 */ /* 0x000fe20000410000 */
[----:B------:R-:W-:Y:S02]  /*4090*/  HADD2.F32 R45, -RZ, R102.H1_H1 ;  /* 0x30000066ff2d7230 */ /* 0x000fe40000004100 */
[-C--:B------:R-:W-:Y:S01]  /*40a0*/  FFMA.FTZ R46, R15, R36.reuse, -R46 ;  /* 0x000000240f2e7223 */ /* 0x080fe2000001082e */
[----:B------:R-:W-:Y:S01]  /*40b0*/  FFMA.FTZ R13, R13, R36, R38 ;  /* 0x000000240d0d7223 */ /* 0x000fe20000010026 */
[----:B------:R-:W-:Y:S01]  /*40c0*/  FFMA.FTZ R42, R42, R11, R37 ;  /* 0x0000000b2a2a7223 */ /* 0x000fe20000010025 */
[----:B------:R-:W-:-:S02]  /*40d0*/  HADD2.F32 R38, -RZ, R104.H0_H0 ;  /* 0x20000068ff267230 */ /* 0x000fc40000004100 */
[----:B------:R-:W-:Y:S01]  /*40e0*/  FFMA.FTZ R39, R44, R11, -R39 ;  /* 0x0000000b2c277223 */ /* 0x000fe20000010827 */
[--C-:B------:R-:W-:Y:S01]  /*40f0*/  HADD2.F32 R15, -RZ, R12.reuse.H1_H1 ;  /* 0x3000000cff0f7230 */ /* 0x100fe20000004100 */
[----:B------:R-:W-:Y:S01]  /*4100*/  F2FP.F16.F32.PACK_AB R46, R13, R46 ;  /* 0x0000002e0d2e723e */ /* 0x000fe200000000ff */
[----:B------:R-:W-:Y:S02]  /*4110*/  HADD2.F32 R37, -RZ, R12.H0_H0 ;  /* 0x2000000cff257230 */ /* 0x000fe40000004100 */
[----:B------:R-:W-:Y:S02]  /*4120*/  HADD2.F32 R11, -RZ, R104.H1_H1 ;  /* 0x30000068ff0b7230 */ /* 0x000fe40000004100 */
[-C--:B------:R-:W-:Y:S01]  /*4130*/  FMUL.FTZ R44, R15, R38.reuse ;  /* 0x000000260f2c7220 */ /* 0x080fe20000410000 */
[----:B------:R-:W-:Y:S02]  /*4140*/  HADD2.F32 R12, -RZ, R14.H1_H1 ;  /* 0x3000000eff0c7230 */ /* 0x000fe40000004100 */
[----:B------:R-:W-:Y:S01]  /*4150*/  FMUL.FTZ R38, R37, R38 ;  /* 0x0000002625267220 */ /* 0x000fe20000410000 */
[----:B------:R-:W-:Y:S01]  /*4160*/  HADD2.F32 R36, -RZ, R102.H0_H0 ;  /* 0x20000066ff247230 */ /* 0x000fe20000004100 */
[----:B------:R-:W-:Y:S01]  /*4170*/  F2FP.F16.F32.PACK_AB R39, R42, R39 ;  /* 0x000000272a27723e */ /* 0x000fe200000000ff */
[----:B------:R-:W-:-:S02]  /*4180*/  HADD2.F32 R14, -RZ, R14.H0_H0 ;  /* 0x2000000eff0e7230 */ /* 0x000fc40000004100 */
[-C--:B------:R-:W-:Y:S01]  /*4190*/  FMUL.FTZ R47, R12, R11.reuse ;  /* 0x0000000b0c2f7220 */ /* 0x080fe20000410000 */
[-C--:B------:R-:W-:Y:S01]  /*41a0*/  FFMA.FTZ R44, R37, R36.reuse, -R44 ;  /* 0x00000024252c7223 */ /* 0x080fe2000001082c */
[----:B------:R-:W-:Y:S01]  /*41b0*/  FFMA.FTZ R15, R15, R36, R38 ;  /* 0x000000240f0f7223 */ /* 0x000fe20000010026 */
[C---:B------:R-:W-:Y:S01]  /*41c0*/  FMUL.FTZ R11, R14.reuse, R11 ;  /* 0x0000000b0e0b7220 */ /* 0x040fe20000410000 */
[-C--:B------:R-:W-:Y:S01]  /*41d0*/  FFMA.FTZ R47, R14, R45.reuse, -R47 ;  /* 0x0000002d0e2f7223 */ /* 0x080fe2000001082f */
[----:B------:R-:W-:Y:S02]  /*41e0*/  IMAD.MOV.U32 R13, RZ, RZ, R39 ;  /* 0x000000ffff0d7224 */ /* 0x000fe400078e0027 */
[----:B------:R-:W-:Y:S01]  /*41f0*/  FFMA.FTZ R12, R12, R45, R11 ;  /* 0x0000002d0c0c7223 */ /* 0x000fe2000001000b */
[----:B------:R-:W-:Y:S01]  /*4200*/  F2FP.F16.F32.PACK_AB R38, R15, R44 ;  /* 0x0000002c0f26723e */ /* 0x000fe200000000ff */
[----:B------:R-:W-:-:S03]  /*4210*/  IMAD.MOV.U32 R15, RZ, RZ, R46 ;  /* 0x000000ffff0f7224 */ /* 0x000fc600078e002e */
[----:B------:R-:W-:Y:S01]  /*4220*/  F2FP.F16.F32.PACK_AB R14, R12, R47 ;  /* 0x0000002f0c0e723e */ /* 0x000fe200000000ff */
[----:B------:R-:W-:-:S07]  /*4230*/  IMAD.MOV.U32 R12, RZ, RZ, R38 ;  /* 0x000000ffff0c7224 */ /* 0x000fce00078e0026 */
.L_x_1457:
[----:B------:R-:W-:Y:S05]  /*4240*/  BSYNC B2 ;  /* 0x0000000000027941 */ /* 0x000fea0003800000 */
.L_x_1456:
[----:B--2---:R0:W-:Y:S02]  /*4250*/  ST.E.128 desc[UR60][R40.64], R12 ;  /* 0x0000000c28007985 */ /* 0x0041e4000c101d3c */
.L_x_1455:
[----:B------:R-:W-:Y:S05]  /*4260*/  BSYNC B1 ;  /* 0x0000000000017941 */ /* 0x000fea0003800000 */
.L_x_1454:
[----:B---3--:R-:W3:Y:S02]  /*4270*/  LDL R11, [R1] ;  /* 0x00000000010b7983 */ /* 0x008ee40000100800 */
[----:B---3--:R-:W-:-:S13]  /*4280*/  LOP3.LUT P2, RZ, R11, 0x1, RZ, 0xc0, !PT ;  /* 0x000000010bff7812 */ /* 0x008fda000784c0ff */
[----:B------:R-:W-:Y:S05]  /*4290*/  @P2 BRA `(.L_x_1453) ;  /* 0x0000001800f42947 */ /* 0x000fea0003800000 */
[----:B0---4-:R0:W3:Y:S01]  /*42a0*/  LDS.128 R12, [R96+0x2000] ;  /* 0x00200000600c7984 */ /* 0x0110e20000000c00 */
[C---:B------:R-:W-:Y:S01]  /*42b0*/  LEA R36, P2, R2.reuse, R43, 0x1 ;  /* 0x0000002b02247211 */ /* 0x040fe200078408ff */
[----:B------:R-:W-:Y:S03]  /*42c0*/  BSSY B1, `(.L_x_1458) ;  /* 0x000002e000017945 */ /* 0x000fe60003800000 */
[----:B-1----:R-:W-:Y:S02]  /*42d0*/  LEA.HI.X R37, R2, R97, R203, 0x1, P2 ;  /* 0x0000006102257211 */ /* 0x002fe400010f0ccb */
[----:B------:R-:W-:-:S13]  /*42e0*/  ISETP.GE.AND P2, PT, R205, R95, PT ;  /* 0x0000005fcd00720c */ /* 0x000fda0003f46270 */
[----:B0-----:R-:W-:Y:S05]  /*42f0*/  @P2 BRA `(.L_x_1459) ;  /* 0x0000000000a82947 */ /* 0x001fea0003800000 */
[--C-:B------:R-:W-:Y:S01]  /*4300*/  SHF.R.U64 R38, R32, 0x10, R33.reuse ;  /* 0x0000001020267819 */ /* 0x100fe20000001221 */
[--C-:B---3--:R-:W-:Y:S01]  /*4310*/  HADD2.F32 R11, -RZ, R13.reuse.H0_H0 ;  /* 0x2000000dff0b7230 */ /* 0x108fe20000004100 */
[----:B------:R-:W-:Y:S01]  /*4320*/  SHF.R.U32.HI R32, RZ, 0x10, R33 ;  /* 0x00000010ff207819 */ /* 0x000fe20000011621 */
[----:B------:R-:W-:Y:S01]  /*4330*/  IMAD.MOV.U32 R33, RZ, RZ, R15 ;  /* 0x000000ffff217224 */ /* 0x000fe200078e000f */
[--C-:B------:R-:W-:Y:S01]  /*4340*/  SHF.R.U64 R40, R34, 0x10, R35.reuse ;  /* 0x0000001022287819 */ /* 0x100fe20000001223 */
[----:B------:R-:W-:Y:S01]  /*4350*/  HADD2.F32 R15, -RZ, R13.H1_H1 ;  /* 0x3000000dff0f7230 */ /* 0x000fe20000004100 */
[----:B------:R-:W-:Y:S01]  /*4360*/  SHF.R.U32.HI R35, RZ, 0x10, R35 ;  /* 0x00000010ff237819 */ /* 0x000fe20000011623 */
[----:B------:R-:W-:Y:S02]  /*4370*/  HADD2.F32 R38, -RZ, R38.H0_H0 ;  /* 0x20000026ff267230 */ /* 0x000fe40000004100 */
[----:B------:R-:W-:Y:S02]  /*4380*/  HADD2.F32 R40, -RZ, R40.H0_H0 ;  /* 0x20000028ff287230 */ /* 0x000fe40000004100 */
[----:B------:R-:W-:-:S02]  /*4390*/  HADD2.F32 R35, -RZ, R35.H0_H0 ;  /* 0x20000023ff237230 */ /* 0x000fc40000004100 */
[--C-:B------:R-:W-:Y:S02]  /*43a0*/  HADD2.F32 R34, -RZ, R33.reuse.H1_H1 ;  /* 0x30000021ff227230 */ /* 0x100fe40000004100 */
[----:B------:R-:W-:Y:S02]  /*43b0*/  HADD2.F32 R13, -RZ, R33.H0_H0 ;  /* 0x20000021ff0d7230 */ /* 0x000fe40000004100 */
[----:B------:R-:W-:Y:S02]  /*43c0*/  HADD2.F32 R33, -RZ, R32.H0_H0 ;  /* 0x20000020ff217230 */ /* 0x000fe40000004100 */
[-C--:B------:R-:W-:Y:S01]  /*43d0*/  FMUL.FTZ R32, R15, R40.reuse ;  /* 0x000000280f207220 */ /* 0x080fe20000410000 */
[CC--:B------:R-:W-:Y:S01]  /*43e0*/  FMUL.FTZ R42, R34.reuse, R35.reuse ;  /* 0x00000023222a7220 */ /* 0x0c0fe20000410000 */
[----:B------:R-:W-:Y:S01]  /*43f0*/  FMUL.FTZ R40, R11, R40 ;  /* 0x000000280b287220 */ /* 0x000fe20000410000 */
[----:B------:R-:W-:Y:S01]  /*4400*/  FMUL.FTZ R35, R13, R35 ;  /* 0x000000230d237220 */ /* 0x000fe20000410000 */
[-C--:B------:R-:W-:Y:S01]  /*4410*/  FFMA.FTZ R11, R11, R38.reuse, -R32 ;  /* 0x000000260b0b7223 */ /* 0x080fe20000010820 */
[-C--:B------:R-:W-:Y:S01]  /*4420*/  FFMA.FTZ R13, R13, R33.reuse, -R42 ;  /* 0x000000210d0d7223 */ /* 0x080fe2000001082a */
[----:B------:R-:W-:Y:S01]  /*4430*/  FFMA.FTZ R32, R15, R38, R40 ;  /* 0x000000260f207223 */ /* 0x000fe20000010028 */
[----:B------:R-:W-:Y:S01]  /*4440*/  FFMA.FTZ R34, R34, R33, R35 ;  /* 0x0000002122227223 */ /* 0x000fe20000010023 */
[----:B------:R-:W-:-:S02]  /*4450*/  HADD2.F32 R38, -RZ, R103.H0_H0 ;  /* 0x20000067ff267230 */ /* 0x000fc40000004100 */
[----:B------:R-:W-:Y:S01]  /*4460*/  HADD2.F32 R15, -RZ, R12.H1_H1 ;  /* 0x3000000cff0f7230 */ /* 0x000fe20000004100 */
[----:B------:R-:W-:Y:S01]  /*4470*/  F2FP.F16.F32.PACK_AB R11, R32, R11 ;  /* 0x0000000b200b723e */ /* 0x000fe200000000ff */
[----:B------:R-:W-:Y:S02]  /*4480*/  HADD2.F32 R33, -RZ, R14.H1_H1 ;  /* 0x3000000eff217230 */ /* 0x000fe40000004100 */
[----:B------:R-:W-:Y:S02]  /*4490*/  HADD2.F32 R103, -RZ, R103.H1_H1 ;  /* 0x30000067ff677230 */ /* 0x000fe40000004100 */
[----:B------:R-:W-:Y:S01]  /*44a0*/  FMUL.FTZ R39, R15, R38 ;  /* 0x000000260f277220 */ /* 0x000fe20000410000 */
[----:B------:R-:W-:Y:S02]  /*44b0*/  HADD2.F32 R12, -RZ, R12.H0_H0 ;  /* 0x2000000cff0c7230 */ /* 0x000fe40000004100 */
[----:B------:R-:W-:Y:S02]  /*44c0*/  HADD2.F32 R14, -RZ, R14.H0_H0 ;  /* 0x2000000eff0e7230 */ /* 0x000fe40000004100 */
[----:B------:R-:W-:Y:S01]  /*44d0*/  FMUL.FTZ R41, R33, R103 ;  /* 0x0000006721297220 */ /* 0x000fe20000410000 */
[----:B------:R-:W-:-:S02]  /*44e0*/  HADD2.F32 R35, -RZ, R101.H0_H0 ;  /* 0x20000065ff237230 */ /* 0x000fc40000004100 */
[----:B------:R-:W-:Y:S01]  /*44f0*/  FMUL.FTZ R38, R12, R38 ;  /* 0x000000260c267220 */ /* 0x000fe20000410000 */
[----:B------:R-:W-:Y:S02]  /*4500*/  HADD2.F32 R101, -RZ, R101.H1_H1 ;  /* 0x30000065ff657230 */ /* 0x000fe40000004100 */
[----:B------:R-:W-:Y:S01]  /*4510*/  FMUL.FTZ R40, R14, R103 ;  /* 0x000000670e287220 */ /* 0x000fe20000410000 */
[-C--:B------:R-:W-:Y:S01]  /*4520*/  FFMA.FTZ R39, R12, R35.reuse, -R39 ;  /* 0x000000230c277223 */ /* 0x080fe20000010827 */
[----:B------:R-:W-:Y:S01]  /*4530*/  FFMA.FTZ R38, R15, R35, R38 ;  /* 0x000000230f267223 */ /* 0x000fe20000010026 */
[-C--:B------:R-:W-:Y:S01]  /*4540*/  FFMA.FTZ R41, R14, R101.reuse, -R41 ;  /* 0x000000650e297223 */ /* 0x080fe20000010829 */
[----:B------:R-:W-:Y:S01]  /*4550*/  FFMA.FTZ R40, R33, R101, R40 ;  /* 0x0000006521287223 */ /* 0x000fe20000010028 */
[----:B------:R-:W-:Y:S01]  /*4560*/  F2FP.F16.F32.PACK_AB R15, R34, R13 ;  /* 0x0000000d220f723e */ /* 0x000fe200000000ff */
[----:B------:R-:W-:Y:S01]  /*4570*/  IMAD.MOV.U32 R13, RZ, RZ, R11 ;  /* 0x000000ffff0d7224 */ /* 0x000fe200078e000b */
[----:B------:R-:W-:-:S02]  /*4580*/  F2FP.F16.F32.PACK_AB R12, R38, R39 ;  /* 0x00000027260c723e */ /* 0x000fc400000000ff */
[----:B------:R-:W-:-:S07]  /*4590*/  F2FP.F16.F32.PACK_AB R14, R40, R41 ;  /* 0x00000029280e723e */ /* 0x000fce00000000ff */
.L_x_1459:
[----:B------:R-:W-:Y:S05]  /*45a0*/  BSYNC B1 ;  /* 0x0000000000017941 */ /* 0x000fea0003800000 */
.L_x_1458:
[----:B---3--:R0:W-:Y:S01]  /*45b0*/  ST.E.128 desc[UR60][R36.64], R12 ;  /* 0x0000000c24007985 */ /* 0x0081e2000c101d3c */
[----:B------:R-:W-:Y:S05]  /*45c0*/  BRA `(.L_x_1453) ;  /* 0x0000001800287947 */ /* 0x000fea0003800000 */
.L_x_1435:
[----:B------:R-:W-:Y:S01]  /*45d0*/  VIADD R11, R200, 0x40 ;  /* 0x00000040c80b7836 */ /* 0x000fe20000000000 */
[----:B------:R-:W-:Y:S02]  /*45e0*/  CS2R R38, SRZ ;  /* 0x0000000000267805 */ /* 0x000fe4000001ff00 */
[----:B------:R-:W-:Y:S02]  /*45f0*/  CS2R R36, SRZ ;  /* 0x0000000000247805 */ /* 0x000fe4000001ff00 */
[----:B------:R-:W-:-:S04]  /*4600*/  ISETP.GE.AND P2, PT, R11, R92, PT ;  /* 0x0000005c0b00720c */ /* 0x000fc80003f46270 */
[----:B------:R-:W-:-:S13]  /*4610*/  ISETP.GE.OR P2, PT, R16, R95, P2 ;  /* 0x0000005f1000720c */ /* 0x000fda0001746670 */
[----:B------:R-:W-:-:S04]  /*4620*/  @!P2 IADD3 R33, P3, P4, R30, R12, R81 ;  /* 0x0000000c1e21a210 */ /* 0x000fc80007c7e051 */
[----:B------:R-:W-:Y:S02]  /*4630*/  @!P2 IADD3.X R32, R73, R93, R82, P3, P4 ;  /* 0x0000005d4920a210 */ /* 0x000fe40001fe8452 */
[----:B------:R-:W-:-:S04]  /*4640*/  @!P2 IADD3 R11, P3, P4, R58, R14, R79 ;  /* 0x0000000e3a0ba210 */ /* 0x000fc80007c7e04f */
[----:B------:R-:W-:Y:S02]  /*4650*/  @!P2 IADD3.X R42, R71, R0, R80, P3, P4 ;  /* 0x00000000472aa210 */ /* 0x000fe40001fe8450 */
[----:B------:R-:W-:-:S04]  /*4660*/  ISETP.GE.AND P3, PT, R200, R92, PT ;  /* 0x0000005cc800720c */ /* 0x000fc80003f66270 */
[----:B------:R-:W-:-:S13]  /*4670*/  ISETP.GE.OR P3, PT, R16, R95, P3 ;  /* 0x0000005f1000720c */ /* 0x000fda0001f66670 */
[----:B------:R-:W-:Y:S01]  /*4680*/  @!P3 IADD3 R15, P4, R30, R12, RZ ;  /* 0x0000000c1e0fb210 */ /* 0x000fe20007f9e0ff */
[----:B------:R-:W0:Y:S03]  /*4690*/  @!P3 LDC.64 R40, c[0x0][0x400] ;  /* 0x00010000ff28bb82 */ /* 0x000e260000000a00 */
[----:B------:R-:W-:-:S05]  /*46a0*/  @!P3 IADD3.X R34, R93, R73, RZ, P4, !PT ;  /* 0x000000495d22b210 */ /* 0x000fca00027fe4ff */
[----:B------:R-:W1:Y:S02]  /*46b0*/  @!P3 LDC.64 R12, c[0x0][0x3e8] ;  /* 0x0000fa00ff0cbb82 */ /* 0x000e640000000a00 */
[----:B-1----:R-:W-:-:S04]  /*46c0*/  @!P3 LEA R12, P4, R15, R12, 0x1 ;  /* 0x0000000c0f0cb211 */ /* 0x002fc800078808ff */
[----:B------:R-:W-:Y:S02]  /*46d0*/  @!P3 LEA.HI.X R13, R15, R13, R34, 0x1, P4 ;  /* 0x0000000d0f0db211 */ /* 0x000fe400020f0c22 */
[----:B------:R-:W-:Y:S02]  /*46e0*/  CS2R R34, SRZ ;  /* 0x0000000000227805 */ /* 0x000fe4000001ff00 */
[----:B------:R-:W-:-:S05]  /*46f0*/  @!P3 IADD3 R14, P4, R58, R14, RZ ;  /* 0x0000000e3a0eb210 */ /* 0x000fca0007f9e0ff */
[----:B------:R-:W-:Y:S01]  /*4700*/  @!P3 IMAD.X R0, R0, 0x1, R71, P4 ;  /* 0x000000010000b824 */ /* 0x000fe200020e0647 */
[----:B0-----:R-:W-:-:S04]  /*4710*/  @!P3 LEA R40, P4, R14, R40, 0x1 ;  /* 0x000000280e28b211 */ /* 0x001fc800078808ff */
[----:B------:R-:W-:Y:S02]  /*4720*/  @!P3 LEA.HI.X R41, R14, R41, R0, 0x1, P4 ;  /* 0x000000290e29b211 */ /* 0x000fe400020f0c00 */
[----:B------:R-:W0:Y:S03]  /*4730*/  @!P2 LDC.64 R14, c[0x0][0x3e8] ;  /* 0x0000fa00ff0eab82 */ /* 0x000e260000000a00 */
[----:B------:R-:W2:Y:S01]  /*4740*/  @!P3 LDG.E.128 R36, desc[UR60][R40.64] ;  /* 0x0000003c2824b981 */ /* 0x000ea2000c1e1d00 */
[----:B0-----:R-:W-:-:S04]  /*4750*/  @!P2 LEA R14, P4, R33, R14, 0x1 ;  /* 0x0000000e210ea211 */ /* 0x001fc800078808ff */
[----:B------:R-:W-:Y:S02]  /*4760*/  @!P2 LEA.HI.X R15, R33, R15, R32, 0x1, P4 ;  /* 0x0000000f210fa211 */ /* 0x000fe400020f0c20 */
[----:B------:R-:W-:-:S06]  /*4770*/  CS2R R32, SRZ ;  /* 0x0000000000207805 */ /* 0x000fcc000001ff00 */
[----:B------:R0:W3:Y:S02]  /*4780*/  @!P3 LDG.E.128 R32, desc[UR60][R12.64] ;  /* 0x0000003c0c20b981 */ /* 0x0000e4000c1e1d00 */
[----:B0-----:R-:W0:Y:S01]  /*4790*/  @!P2 LDC.64 R12, c[0x0][0x400] ;  /* 0x00010000ff0cab82 */ /* 0x001e220000000a00 */
[----:B------:R-:W-:Y:S02]  /*47a0*/  CS2R R40, SRZ ;  /* 0x0000000000287805 */ /* 0x000fe4000001ff00 */
[----:B------:R-:W-:Y:S02]  /*47b0*/  CS2R R46, SRZ ;  /* 0x00000000002e7805 */ /* 0x000fe4000001ff00 */
[----:B------:R-:W-:Y:S02]  /*47c0*/  CS2R R44, SRZ ;  /* 0x00000000002c7805 */ /* 0x000fe4000001ff00 */
[----:B0-----:R-:W-:-:S04]  /*47d0*/  @!P2 LEA R12, P3, R11, R12, 0x1 ;  /* 0x0000000c0b0ca211 */ /* 0x001fc800078608ff */
[----:B------:R-:W-:Y:S02]  /*47e0*/  @!P2 LEA.HI.X R13, R11, R13, R42, 0x1, P3 ;  /* 0x0000000d0b0da211 */ /* 0x000fe400018f0c2a */
[----:B------:R-:W-:-:S03]  /*47f0*/  CS2R R42, SRZ ;  /* 0x00000000002a7805 */ /* 0x000fc6000001ff00 */
[----:B------:R2:W4:Y:S04]  /*4800*/  @!P2 LDG.E.128 R44, desc[UR60][R12.64] ;  /* 0x0000003c0c2ca981 */ /* 0x000528000c1e1d00 */
[----:B------:R-:W5:Y:S01]  /*4810*/  @!P2 LDG.E.128 R40, desc[UR60][R14.64] ;  /* 0x0000003c0e28a981 */ /* 0x000f62000c1e1d00 */
[----:B------:R-:W-:Y:S02]  /*4820*/  ISETP.NE.AND P3, PT, R206, 0x3, PT ;  /* 0x00000003ce00780c */ /* 0x000fe40003f65270 */
[----:B------:R-:W-:Y:S01]  /*4830*/  ISETP.GE.AND P2, PT, R16, R95, PT ;  /* 0x0000005f1000720c */ /* 0x000fe20003f46270 */
[----:B--2---:R-:W-:Y:S02]  /*4840*/  IMAD.MOV.U32 R12, RZ, RZ, R39 ;  /* 0x000000ffff0c7224 */ /* 0x004fe400078e0027 */
[----:B------:R-:W-:-:S02]  /*4850*/  IMAD.MOV.U32 R13, RZ, RZ, R36 ;  /* 0x000000ffff0d7224 */ /* 0x000fc400078e0024 */
[----:B---3--:R-:W-:Y:S02]  /*4860*/  IMAD.MOV.U32 R11, RZ, RZ, R35 ;  /* 0x000000ffff0b7224 */ /* 0x008fe400078e0023 */
[----:B------:R-:W-:Y:S02]  /*4870*/  IMAD.MOV.U32 R0, RZ, RZ, R34 ;  /* 0x000000ffff007224 */ /* 0x000fe400078e0022 */
[----:B------:R-:W-:Y:S01]  /*4880*/  IMAD.MOV.U32 R52, RZ, RZ, R32 ;  /* 0x000000ffff347224 */ /* 0x000fe200078e0020 */
[----:B------:R-:W-:Y:S01]  /*4890*/  PRMT R105, R11, 0x7610, R105 ;  /* 0x000076100b697816 */ /* 0x000fe20000000069 */
[----:B------:R-:W-:Y:S01]  /*48a0*/  IMAD.MOV.U32 R11, RZ, RZ, R38 ;  /* 0x000000ffff0b7224 */ /* 0x000fe200078e0026 */
[----:B------:R-:W-:Y:S02]  /*48b0*/  PRMT R110, R0, 0x7610, R110 ;  /* 0x00007610006e7816 */ /* 0x000fe4000000006e */
[----:B------:R-:W-:Y:S02]  /*48c0*/  PRMT R111, R52, 0x7610, R111 ;  /* 0x00007610346f7816 */ /* 0x000fe4000000006f */
[----:B------:R-:W-:-:S02]  /*48d0*/  MOV R0, R37 ;  /* 0x0000002500007202 */ /* 0x000fc40000000f00 */
[----:B------:R-:W-:Y:S02]  /*48e0*/  PRMT R110, R110, 0x5410, R11 ;  /* 0x000054106e6e7816 */ /* 0x000fe4000000000b */
[----:B------:R-:W-:Y:S02]  /*48f0*/  PRMT R105, R105, 0x5410, R12 ;  /* 0x0000541069697816 */ /* 0x000fe4000000000c */
[----:B------:R-:W-:Y:S02]  /*4900*/  PRMT R111, R111, 0x5410, R13 ;  /* 0x000054106f6f7816 */ /* 0x000fe4000000000d */
[----:B------:R-:W-:Y:S01]  /*4910*/  PRMT R103, R0, 0x7610, R103 ;  /* 0x0000761000677816 */ /* 0x000fe20000000067 */
[----:B------:R-:W-:-:S05]  /*4920*/  IMAD.MOV.U32 R53, RZ, RZ, R33 ;  /* 0x000000ffff357224 */ /* 0x000fca00078e0021 */
[----:B------:R-:W-:Y:S01]  /*4930*/  PRMT R104, R53, 0x7610, R104 ;  /* 0x0000761035687816 */ /* 0x000fe20000000068 */
[----:B-----5:R-:W-:Y:S02]  /*4940*/  IMAD.MOV.U32 R13, RZ, RZ, R42 ;  /* 0x000000ffff0d7224 */ /* 0x020fe400078e002a */
[----:B------:R-:W-:Y:S02]  /*4950*/  IMAD.MOV.U32 R12, RZ, RZ, R43 ;  /* 0x000000ffff0c7224 */ /* 0x000fe400078e002b */
[----:B------:R-:W-:Y:S02]  /*4960*/  IMAD.MOV.U32 R11, RZ, RZ, R40 ;  /* 0x000000ffff0b7224 */ /* 0x000fe400078e0028 */
[----:B------:R-:W-:Y:S01]  /*4970*/  IMAD.MOV.U32 R0, RZ, RZ, R41 ;  /* 0x000000ffff007224 */ /* 0x000fe200078e0029 */
[----:B------:R-:W-:Y:S01]  /*4980*/  PRMT R106, R13, 0x5410, R12 ;  /* 0x000054100d6a7816 */ /* 0x000fe2000000000c */
[----:B----4-:R-:W-:Y:S02]  /*4990*/  IMAD.MOV.U32 R13, RZ, RZ, R46 ;  /* 0x000000ffff0d7224 */ /* 0x010fe400078e002e */
[----:B------:R-:W-:Y:S01]  /*49a0*/  IMAD.MOV.U32 R12, RZ, RZ, R47 ;  /* 0x000000ffff0c7224 */ /* 0x000fe200078e002f */
[----:B------:R-:W-:Y:S01]  /*49b0*/  PRMT R107, R11, 0x5410, R0 ;  /* 0x000054100b6b7816 */ /* 0x000fe20000000000 */
[----:B------:R-:W-:-:S02]  /*49c0*/  IMAD.MOV.U32 R11, RZ, RZ, R44 ;  /* 0x000000ffff0b7224 */ /* 0x000fc400078e002c */
[----:B------:R-:W-:Y:S01]  /*49d0*/  IMAD.MOV.U32 R0, RZ, RZ, R45 ;  /* 0x000000ffff007224 */ /* 0x000fe200078e002d */
[----:B------:R-:W-:-:S04]  /*49e0*/  PRMT R108, R13, 0x5410, R12 ;  /* 0x000054100d6c7816 */ /* 0x000fc8000000000c */
[----:B------:R-:W-:Y:S01]  /*49f0*/  PRMT R109, R11, 0x5410, R0 ;  /* 0x000054100b6d7816 */ /* 0x000fe20000000000 */
[----:B------:R-:W-:Y:S06]  /*4a00*/  @!P3 BRA `(.L_x_1460) ;  /* 0x000000000004b947 */ /* 0x000fec0003800000 */
[----:B------:R-:W-:Y:S01]  /*4a10*/  BPT.TRAP 0x1 ;  /* 0x000000040000795c */ /* 0x000fe20000300000 */
.L_x_1460:
[----:B------:R-:W-:Y:S01]  /*4a20*/  LEA R0, R18, R19, 0x3 ;  /* 0x0000001312007211 */ /* 0x000fe200078e18ff */
[----:B------:R-:W0:Y:S01]  /*4a30*/  LDC R95, c[0x0][0x2f4] ;  /* 0x0000bd00ff5f7b82 */ /* 0x000e220000000800 */
[----:B------:R-:W-:Y:S01]  /*4a40*/  SHF.L.U32 R93, R204, 0x1f, RZ ;  /* 0x0000001fcc5d7819 */ /* 0x000fe200000006ff */
[----:B------:R-:W-:Y:S03]  /*4a50*/  BSSY B1, `(.L_x_1461) ;  /* 0x0000003000017945 */ /* 0x000fe60003800000 */
[----:B------:R-:W1:Y:S02]  /*4a60*/  SYNCS.PHASECHK.TRANS64.TRYWAIT P4, [R0+URZ+0x32490], R93 ;  /* 0x0324905d000075a7 */ /* 0x000e64000808017f */
[----:B-1----:R-:W-:Y:S05]  /*4a70*/  @!P4 BRA `(.L_x_1462) ;  /* 0x000001840010c947 */ /* 0x002fea0003800000 */
.L_x_1714:
[----:B------:R-:W-:Y:S05]  /*4a80*/  BSYNC B1 ;  /* 0x0000000000017941 */ /* 0x000fea0003800000 */
.L_x_1461:
[----:B------:R-:W-:Y:S01]  /*4a90*/  UMOV UR4, 0xffffffff ;  /* 0xffffffff00047882 */ /* 0x000fe20000000000 */
[----:B0-----:R-:W-:Y:S02]  /*4aa0*/  IMAD.IADD R96, R95, 0x1, -R78 ;  /* 0x000000015f607824 */ /* 0x001fe400078e0a4e */
[----:B------:R-:W-:Y:S05]  /*4ab0*/  BRA.DIV UR4, `(.L_x_1463) ;  /* 0x0000018604147947 */ /* 0x000fea000b800000 */
[----:B------:R0:W2:Y:S04]  /*4ac0*/  SHFL.IDX PT, R98, R97, RZ, 0x1c1f ;  /* 0x001c1fff61627589 */ /* 0x0000a800000e0000 */
[----:B------:R0:W3:Y:S02]  /*4ad0*/  SHFL.IDX PT, R11, R94, RZ, 0x1c1f ;  /* 0x001c1fff5e0b7589 */ /* 0x0000e400000e0000 */
.L_x_1718:
        /* <DEDUP_REMOVED lines=8> */
[----:B------:R-:W-:-:S05]  /*4b60*/  LEA.HI.SX32 R13, R13, R70, 0x1c ;  /* 0x000000460d0d7211 */ /* 0x000fca00078fe2ff */
[----:B------:R-:W-:-:S05]  /*4b70*/  IMAD.SHL.U32 R99, R13, 0x8, RZ ;  /* 0x000000080d637824 */ /* 0x000fca00078e00ff */
[----:B------:R-:W-:-:S04]  /*4b80*/  LOP3.LUT R12, R66, 0x38, R99, 0xf8, !PT ;  /* 0x00000038420c7812 */ /* 0x000fc800078ef863 */
[----:B------:R-:W-:-:S05]  /*4b90*/  LOP3.LUT R12, R12, R63, RZ, 0x3c, !PT ;  /* 0x0000003f0c0c7212 */ /* 0x000fca00078e3cff */
[----:B----4-:R-:W-:Y:S02]  /*4ba0*/  IMAD R13, R14, 0x200, R12 ;  /* 0x000002000e0d7824 */ /* 0x010fe400078e020c */
[C---:B------:R-:W-:Y:S02]  /*4bb0*/  IMAD R12, R18.reuse, 0x1800, R4 ;  /* 0x00001800120c7824 */ /* 0x040fe400078e0204 */
[----:B------:R-:W-:Y:S02]  /*4bc0*/  IMAD R52, R18, 0x1800, R13 ;  /* 0x0000180012347824 */ /* 0x000fe400078e020d */
[--C-:B------:R-:W-:Y:S02]  /*4bd0*/  IMAD R12, R12, 0x2, R19.reuse ;  /* 0x000000020c0c7824 */ /* 0x100fe400078e0213 */
[----:B------:R-:W-:-:S04]  /*4be0*/  IMAD R52, R52, 0x2, R19 ;  /* 0x0000000234347824 */ /* 0x000fc800078e0213 */
[----:B------:R-:W4:Y:S04]  /*4bf0*/  LDS.128 R12, [R12+0x1c400] ;  /* 0x01c400000c0c7984 */ /* 0x000f280000000c00 */
[----:B------:R-:W0:Y:S01]  /*4c00*/  LDS.128 R52, [R52+0x1c400] ;  /* 0x01c4000034347984 */ /* 0x000e220000000c00 */
[----:B------:R-:W-:Y:S05]  /*4c10*/  @P2 BRA `(.L_x_1467) ;  /* 0x0000000400682947 */ /* 0x000fea0003800000 */
[----:B0-----:R-:W-:Y:S01]  /*4c20*/  IMAD.MOV.U32 R102, RZ, RZ, R53 ;  /* 0x000000ffff667224 */ /* 0x001fe200078e0035 */
[----:B------:R-:W-:Y:S01]  /*4c30*/  SHF.R.U64 R32, R32, 0x10, R33 ;  /* 0x0000001020207819 */ /* 0x000fe20000001221 */
[----:B----4-:R-:W-:Y:S01]  /*4c40*/  IMAD.MOV.U32 R53, RZ, RZ, R13 ;  /* 0x000000ffff357224 */ /* 0x010fe200078e000d */
[----:B------:R-:W-:Y:S01]  /*4c50*/  SHF.R.U64 R36, R36, 0x10, R37 ;  /* 0x0000001024247819 */ /* 0x000fe20000001225 */
[----:B------:R-:W-:Y:S01]  /*4c60*/  HADD2.F32 R103, -RZ, R103.H0_H0 ;  /* 0x20000067ff677230 */ /* 0x000fe20000004100 */
[----:B------:R-:W-:Y:S01]  /*4c70*/  SHF.R.U64 R38, R38, 0x10, R39 ;  /* 0x0000001026267819 */ /* 0x000fe20000001227 */
[----:B------:R-:W-:Y:S01]  /*4c80*/  HADD2.F32 R100, -RZ, R102.H0_H0 ;  /* 0x20000066ff647230 */ /* 0x000fe20000004100 */
[----:B------:R-:W-:Y:S01]  /*4c90*/  SHF.R.U64 R34, R34, 0x10, R35 ;  /* 0x0000001022227819 */ /* 0x000fe20000001223 */
[----:B------:R-:W-:Y:S02]  /*4ca0*/  HADD2.F32 R101, -RZ, R53.H0_H0 ;  /* 0x20000035ff657230 */ /* 0x000fe40000004100 */
[----:B------:R-:W-:-:S02]  /*4cb0*/  HADD2.F32 R13, -RZ, R104.H0_H0 ;  /* 0x20000068ff0d7230 */ /* 0x000fc40000004100 */
[CC--:B------:R-:W-:Y:S01]  /*4cc0*/  FMUL.FTZ R104, R100.reuse, R103.reuse ;  /* 0x0000006764687220 */ /* 0x0c0fe20000410000 */
[----:B------:R-:W-:Y:S02]  /*4cd0*/  HADD2.F32 R53, -RZ, R53.H1_H1 ;  /* 0x30000035ff357230 */ /* 0x000fe40000004100 */
[C---:B------:R-:W-:Y:S01]  /*4ce0*/  FMUL.FTZ R103, R101.reuse, R103 ;  /* 0x0000006765677220 */ /* 0x040fe20000410000 */
[----:B------:R-:W-:Y:S02]  /*4cf0*/  HADD2.F32 R36, -RZ, R36.H0_H0 ;  /* 0x20000024ff247230 */ /* 0x000fe40000004100 */
[-C--:B------:R-:W-:Y:S01]  /*4d00*/  FFMA.FTZ R101, R101, R13.reuse, -R104 ;  /* 0x0000000d65657223 */ /* 0x080fe20000010868 */
[----:B------:R-:W-:Y:S02]  /*4d10*/  HADD2.F32 R32, -RZ, R32.H0_H0 ;  /* 0x20000020ff207230 */ /* 0x000fe40000004100 */
[----:B------:R-:W-:Y:S01]  /*4d20*/  FFMA.FTZ R100, R100, R13, R103 ;  /* 0x0000000d64647223 */ /* 0x000fe20000010067 */
[----:B------:R-:W-:Y:S01]  /*4d30*/  SHF.R.U32.HI R103, RZ, 0x10, R37 ;  /* 0x00000010ff677819 */ /* 0x000fe20000011625 */
[----:B------:R-:W-:Y:S01]  /*4d40*/  HADD2.F32 R13, -RZ, R102.H1_H1 ;  /* 0x30000066ff0d7230 */ /* 0x000fe20000004100 */
[----:B------:R-:W-:Y:S01]  /*4d50*/  SHF.R.U32.HI R102, RZ, 0x10, R33 ;  /* 0x00000010ff667819 */ /* 0x000fe20000011621 */
[----:B------:R-:W-:-:S02]  /*4d60*/  IMAD.MOV.U32 R33, RZ, RZ, R55 ;  /* 0x000000ffff217224 */ /* 0x000fc400078e0037 */
[----:B------:R-:W-:Y:S02]  /*4d70*/  HADD2.F32 R103, -RZ, R103.H0_H0 ;  /* 0x20000067ff677230 */ /* 0x000fe40000004100 */
[----:B------:R-:W-:Y:S02]  /*4d80*/  HADD2.F32 R102, -RZ, R102.H0_H0 ;  /* 0x20000066ff667230 */ /* 0x000fe40000004100 */
[----:B------:R-:W-:Y:S02]  /*4d90*/  HADD2.F32 R37, -RZ, R33.H0_H0 ;  /* 0x20000021ff257230 */ /* 0x000fe40000004100 */
[-C--:B------:R-:W-:Y:S01]  /*4da0*/  FMUL.FTZ R104, R13, R103.reuse ;  /* 0x000000670d687220 */ /* 0x080fe20000410000 */
[C---:B------:R-:W-:Y:S01]  /*4db0*/  FMUL.FTZ R103, R53.reuse, R103 ;  /* 0x0000006735677220 */ /* 0x040fe20000410000 */
[--C-:B------:R-:W-:Y:S02]  /*4dc0*/  HADD2.F32 R55, -RZ, R105.reuse.H0_H0 ;  /* 0x20000069ff377230 */ /* 0x100fe40000004100 */
[-C--:B------:R-:W-:Y:S01]  /*4dd0*/  FFMA.FTZ R53, R53, R102.reuse, -R104 ;  /* 0x0000006635357223 */ /* 0x080fe20000010868 */
[----:B------:R-:W-:Y:S01]  /*4de0*/  FFMA.FTZ R13, R13, R102, R103 ;  /* 0x000000660d0d7223 */ /* 0x000fe20000010067 */
[----:B------:R-:W-:-:S02]  /*4df0*/  HADD2.F32 R103, -RZ, R105.H1_H1 ;  /* 0x30000069ff677230 */ /* 0x000fc40000004100 */
[----:B------:R-:W-:Y:S01]  /*4e00*/  HADD2.F32 R102, -RZ, R15.H0_H0 ;  /* 0x2000000fff667230 */ /* 0x000fe20000004100 */
[----:B------:R-:W-:Y:S01]  /*4e10*/  F2FP.F16.F32.PACK_AB R53, R53, R101 ;  /* 0x000000653535723e */ /* 0x000fe200000000ff */
[----:B------:R-:W-:Y:S02]  /*4e20*/  HADD2.F32 R105, -RZ, R111.H1_H1 ;  /* 0x3000006fff697230 */ /* 0x000fe40000004100 */
[----:B------:R-:W-:Y:S01]  /*4e30*/  FMUL.FTZ R104, R37, R103 ;  /* 0x0000006725687220 */ /* 0x000fe20000410000 */
[----:B------:R-:W-:Y:S01]  /*4e40*/  HADD2.F32 R38, -RZ, R38.H0_H0 ;  /* 0x20000026ff267230 */ /* 0x000fe20000004100 */
[----:B------:R-:W-:Y:S01]  /*4e50*/  F2FP.F16.F32.PACK_AB R100, R13, R100 ;  /* 0x000000640d64723e */ /* 0x000fe200000000ff */
[----:B------:R-:W-:Y:S02]  /*4e60*/  HADD2.F32 R34, -RZ, R34.H0_H0 ;  /* 0x20000022ff227230 */ /* 0x000fe40000004100 */
[C---:B------:R-:W-:Y:S01]  /*4e70*/  FFMA.FTZ R104, R102.reuse, R55, -R104 ;  /* 0x0000003766687223 */ /* 0x040fe20000010868 */
[----:B------:R-:W-:Y:S01]  /*4e80*/  FMUL.FTZ R102, R102, R103 ;  /* 0x0000006766667220 */ /* 0x000fe20000410000 */
[----:B------:R-:W-:Y:S01]  /*4e90*/  MOV R13, R53 ;  /* 0x00000035000d7202 */ /* 0x000fe20000000f00 */
[----:B------:R-:W-:-:S02]  /*4ea0*/  IMAD.MOV.U32 R53, RZ, RZ, R100 ;  /* 0x000000ffff357224 */ /* 0x000fc400078e0064 */
[----:B------:R-:W-:Y:S01]  /*4eb0*/  FFMA.FTZ R102, R37, R55, R102 ;  /* 0x0000003725667223 */ /* 0x000fe20000010066 */
[----:B------:R-:W-:Y:S01]  /*4ec0*/  SHF.R.U32.HI R37, RZ, 0x10, R39 ;  /* 0x00000010ff257819 */ /* 0x000fe20000011627 */
[----:B------:R-:W-:Y:S01]  /*4ed0*/  HADD2.F32 R39, -RZ, R33.H1_H1 ;  /* 0x30000021ff277230 */ /* 0x000fe20000004100 */
[----:B------:R-:W-:Y:S01]  /*4ee0*/  SHF.R.U32.HI R55, RZ, 0x10, R35 ;  /* 0x00000010ff377819 */ /* 0x000fe20000011623 */
[----:B------:R-:W-:Y:S02]  /*4ef0*/  HADD2.F32 R33, -RZ, R15.H1_H1 ;  /* 0x3000000fff217230 */ /* 0x000fe40000004100 */
[----:B------:R-:W-:Y:S02]  /*4f00*/  HADD2.F32 R37, -RZ, R37.H0_H0 ;  /* 0x20000025ff257230 */ /* 0x000fe40000004100 */
[----:B------:R-:W-:-:S03]  /*4f10*/  HADD2.F32 R15, -RZ, R55.H0_H0 ;  /* 0x20000037ff0f7230 */ /* 0x000fc60000004100 */
[-C--:B------:R-:W-:Y:S01]  /*4f20*/  FMUL.FTZ R55, R39, R37.reuse ;  /* 0x0000002527377220 */ /* 0x080fe20000410000 */
[----:B------:R-:W-:-:S03]  /*4f30*/  FMUL.FTZ R37, R33, R37 ;  /* 0x0000002521257220 */ /* 0x000fc60000410000 */
[-C--:B------:R-:W-:Y:S01]  /*4f40*/  FFMA.FTZ R33, R33, R15.reuse, -R55 ;  /* 0x0000000f21217223 */ /* 0x080fe20000010837 */
[----:B------:R-:W-:Y:S01]  /*4f50*/  FFMA.FTZ R15, R39, R15, R37 ;  /* 0x0000000f270f7223 */ /* 0x000fe20000010025 */
[----:B------:R-:W-:Y:S02]  /*4f60*/  HADD2.F32 R37, -RZ, R52.H0_H0 ;  /* 0x20000034ff257230 */ /* 0x000fe40000004100 */
[----:B------:R-:W-:Y:S01]  /*4f70*/  HADD2.F32 R55, -RZ, R12.H0_H0 ;  /* 0x2000000cff377230 */ /* 0x000fe20000004100 */
[----:B------:R-:W-:Y:S01]  /*4f80*/  F2FP.F16.F32.PACK_AB R33, R33, R104 ;  /* 0x000000682121723e */ /* 0x000fe200000000ff */
[----:B------:R-:W-:Y:S02]  /*4f90*/  HADD2.F32 R39, -RZ, R111.H0_H0 ;  /* 0x2000006fff277230 */ /* 0x000fe40000004100 */
[-C--:B------:R-:W-:Y:S01]  /*4fa0*/  FMUL.FTZ R103, R37, R105.reuse ;  /* 0x0000006925677220 */ /* 0x080fe20000410000 */
[----:B------:R-:W-:Y:S02]  /*4fb0*/  HADD2.F32 R52, -RZ, R52.H1_H1 ;  /* 0x30000034ff347230 */ /* 0x000fe40000004100 */
[----:B------:R-:W-:Y:S01]  /*4fc0*/  FMUL.FTZ R105, R55, R105 ;  /* 0x0000006937697220 */ /* 0x000fe20000410000 */
[----:B------:R-:W-:-:S02]  /*4fd0*/  HADD2.F32 R12, -RZ, R12.H1_H1 ;  /* 0x3000000cff0c7230 */ /* 0x000fc40000004100 */
[-C--:B------:R-:W-:Y:S01]  /*4fe0*/  FFMA.FTZ R103, R55, R39.reuse, -R103 ;  /* 0x0000002737677223 */ /* 0x080fe20000010867 */
[----:B------:R-:W-:Y:S02]  /*4ff0*/  HADD2.F32 R55, -RZ, R110.H1_H1 ;  /* 0x3000006eff377230 */ /* 0x000fe40000004100 */
[----:B------:R-:W-:Y:S01]  /*5000*/  FFMA.FTZ R105, R37, R39, R105 ;  /* 0x0000002725697223 */ /* 0x000fe20000010069 */
[-C--:B------:R-:W-:Y:S01]  /*5010*/  FMUL.FTZ R37, R52, R36.reuse ;  /* 0x0000002434257220 */ /* 0x080fe20000410000 */
[C---:B------:R-:W-:Y:S01]  /*5020*/  FMUL.FTZ R36, R12.reuse, R36 ;  /* 0x000000240c247220 */ /* 0x040fe20000410000 */
[----:B------:R-:W-:Y:S01]  /*5030*/  HADD2.F32 R39, -RZ, R14.H0_H0 ;  /* 0x2000000eff277230 */ /* 0x000fe20000004100 */
[----:B------:R-:W-:Y:S01]  /*5040*/  F2FP.F16.F32.PACK_AB R102, R15, R102 ;  /* 0x000000660f66723e */ /* 0x000fe200000000ff */
[-C--:B------:R-:W-:Y:S01]  /*5050*/  FFMA.FTZ R12, R12, R32.reuse, -R37 ;  /* 0x000000200c0c7223 */ /* 0x080fe20000010825 */
[----:B------:R-:W-:Y:S01]  /*5060*/  FFMA.FTZ R32, R52, R32, R36 ;  /* 0x0000002034207223 */ /* 0x000fe20000010024 */
[----:B------:R-:W-:-:S02]  /*5070*/  HADD2.F32 R36, -RZ, R54.H0_H0 ;  /* 0x20000036ff247230 */ /* 0x000fc40000004100 */
[----:B------:R-:W-:Y:S01]  /*5080*/  HADD2.F32 R54, -RZ, R54.H1_H1 ;  /* 0x30000036ff367230 */ /* 0x000fe20000004100 */
[----:B------:R-:W-:Y:S01]  /*5090*/  F2FP.F16.F32.PACK_AB R12, R12, R103 ;  /* 0x000000670c0c723e */ /* 0x000fe200000000ff */
[----:B------:R-:W-:Y:S02]  /*50a0*/  HADD2.F32 R14, -RZ, R14.H1_H1 ;  /* 0x3000000eff0e7230 */ /* 0x000fe40000004100 */
[-C--:B------:R-:W-:Y:S01]  /*50b0*/  FMUL.FTZ R52, R36, R55.reuse ;  /* 0x0000003724347220 */ /* 0x080fe20000410000 */
[----:B------:R-:W-:Y:S02]  /*50c0*/  HADD2.F32 R37, -RZ, R110.H0_H0 ;  /* 0x2000006eff257230 */ /* 0x000fe40000004100 */
[-C--:B------:R-:W-:Y:S01]  /*50d0*/  FMUL.FTZ R35, R54, R38.reuse ;  /* 0x0000002636237220 */ /* 0x080fe20000410000 */
[C---:B------:R-:W-:Y:S01]  /*50e0*/  FMUL.FTZ R55, R39.reuse, R55 ;  /* 0x0000003727377220 */ /* 0x040fe20000410000 */
[----:B------:R-:W-:Y:S01]  /*50f0*/  FMUL.FTZ R38, R14, R38 ;  /* 0x000000260e267220 */ /* 0x000fe20000410000 */
[----:B------:R-:W-:Y:S01]  /*5100*/  F2FP.F16.F32.PACK_AB R32, R32, R105 ;  /* 0x000000692020723e */ /* 0x000fe200000000ff */
[-C--:B------:R-:W-:Y:S01]  /*5110*/  FFMA.FTZ R52, R39, R37.reuse, -R52 ;  /* 0x0000002527347223 */ /* 0x080fe20000010834 */
[----:B------:R-:W-:Y:S01]  /*5120*/  FFMA.FTZ R55, R36, R37, R55 ;  /* 0x0000002524377223 */ /* 0x000fe20000010037 */
[-C--:B------:R-:W-:Y:S01]  /*5130*/  FFMA.FTZ R38, R54, R34.reuse, R38 ;  /* 0x0000002236267223 */ /* 0x080fe20000010026 */
[----:B------:R-:W-:Y:S01]  /*5140*/  FFMA.FTZ R35, R14, R34, -R35 ;  /* 0x000000220e237223 */ /* 0x000fe20000010823 */
[----:B------:R-:W-:-:S03]  /*5150*/  IMAD.MOV.U32 R15, RZ, RZ, R33 ;  /* 0x000000ffff0f7224 */ /* 0x000fc600078e0021 */
[----:B------:R-:W-:Y:S02]  /*5160*/  F2FP.F16.F32.PACK_AB R55, R38, R55 ;  /* 0x000000372637723e */ /* 0x000fe400000000ff */
[----:B------:R-:W-:Y:S01]  /*5170*/  F2FP.F16.F32.PACK_AB R35, R35, R52 ;  /* 0x000000342323723e */ /* 0x000fe200000000ff */
[----:B------:R-:W-:Y:S02]  /*5180*/  IMAD.MOV.U32 R52, RZ, RZ, R32 ;  /* 0x000000ffff347224 */ /* 0x000fe400078e0020 */
[----:B------:R-:W-:Y:S02]  /*5190*/  IMAD.MOV.U32 R54, RZ, RZ, R55 ;  /* 0x000000ffff367224 */ /* 0x000fe400078e0037 */
[----:B------:R-:W-:Y:S02]  /*51a0*/  IMAD.MOV.U32 R14, RZ, RZ, R35 ;  /* 0x000000ffff0e7224 */ /* 0x000fe400078e0023 */
[----:B------:R-:W-:-:S07]  /*51b0*/  IMAD.MOV.U32 R55, RZ, RZ, R102 ;  /* 0x000000ffff377224 */ /* 0x000fce00078e0066 */
.L_x_1467:
[----:B------:R-:W-:Y:S05]  /*51c0*/  BSYNC B2 ;  /* 0x0000000000027941 */ /* 0x000fea0003800000 */
.L_x_1466:
        /* <DEDUP_REMOVED lines=8> */
.L_x_1465:
[----:B------:R-:W-:Y:S05]  /*5250*/  BSYNC B1 ;  /* 0x0000000000017941 */ /* 0x000fea0003800000 */
.L_x_1464:
[----:B------:R-:W-:-:S03]  /*5260*/  UMOV UR4, 0xffffffff ;  /* 0xffffffff00047882 */ /* 0x000fc60000000000 */
[----:B------:R-:W-:Y:S05]  /*5270*/  BRA.DIV UR4, `(.L_x_1468) ;  /* 0x0000017e04707947 */ /* 0x000fea000b800000 */
[----:B0-----:R-:W0:Y:S04]  /*5280*/  SHFL.IDX PT, R97, R97, 0x1, 0x1c1f ;  /* 0x003c1f0061617f89 */ /* 0x001e2800000e0000 */
[----:B------:R-:W0:Y:S02]  /*5290*/  SHFL.IDX PT, R94, R94, 0x1, 0x1c1f ;  /* 0x003c1f005e5e7f89 */ /* 0x000e2400000e0000 */
.L_x_1722:
[----:B---3--:R-:W-:-:S04]  /*52a0*/  IADD3 R11, R200, 0x40, RZ ;  /* 0x00000040c80b7810 */ /* 0x008fc80007ffe0ff */
[----:B------:R-:W-:-:S13]  /*52b0*/  ISETP.GE.OR P4, PT, R11, R92, P1 ;  /* 0x0000005c0b00720c */ /* 0x000fda0000f86670 */
[----:B------:R-:W-:Y:S05]  /*52c0*/  @P4 BRA `(.L_x_1453) ;  /* 0x0000000800e84947 */ /* 0x000fea0003800000 */
[----:B----4-:R-:W3:Y:S01]  /*52d0*/  LDL R13, [R1+0x5c] ;  /* 0x00005c00010d7983 */ /* 0x010ee20000100800 */
[----:B------:R-:W-:Y:S01]  /*52e0*/  SEL R96, R78, R96, !P0 ;  /* 0x000000604e607207 */ /* 0x000fe20004000000 */
[C---:B------:R-:W-:Y:S01]  /*52f0*/  VIADD R14, R200.reuse, 0x40 ;  /* 0x00000040c80e7836 */ /* 0x040fe20000000000 */
        /* <DEDUP_REMOVED lines=15> */
[----:B---3--:R-:W-:Y:S02]  /*53f0*/  IMAD.IADD R13, R13, 0x1, R12 ;  /* 0x000000010d0d7824 */ /* 0x008fe400078e020c */
[C---:B------:R-:W-:Y:S02]  /*5400*/  IMAD R12, R18.reuse, 0x1800, R65 ;  /* 0x00001800120c7824 */ /* 0x040fe400078e0241 */
[----:B------:R-:W-:Y:S02]  /*5410*/  IMAD R32, R18, 0x1800, R13 ;  /* 0x0000180012207824 */ /* 0x000fe400078e020d */
[--C-:B------:R-:W-:Y:S02]  /*5420*/  IMAD R12, R12, 0x2, R19.reuse ;  /* 0x000000020c0c7824 */ /* 0x100fe400078e0213 */
[----:B------:R-:W-:-:S04]  /*5430*/  IMAD R32, R32, 0x2, R19 ;  /* 0x0000000220207824 */ /* 0x000fc800078e0213 */
[----:B------:R-:W0:Y:S04]  /*5440*/  LDS.128 R12, [R12+0x1c400] ;  /* 0x01c400000c0c7984 */ /* 0x000e280000000c00 */
[----:B------:R-:W3:Y:S01]  /*5450*/  LDS.128 R32, [R32+0x1c400] ;  /* 0x01c4000020207984 */ /* 0x000ee20000000c00 */
[----:B------:R-:W-:Y:S05]  /*5460*/  @P2 BRA `(.L_x_1470) ;  /* 0x0000000400542947 */ /* 0x000fea0003800000 */
[--C-:B------:R-:W-:Y:S01]  /*5470*/  SHF.R.U64 R38, R40, 0x10, R41.reuse ;  /* 0x0000001028267819 */ /* 0x100fe20000001229 */
[----:B------:R-:W-:Y:S01]  /*5480*/  HADD2.F32 R52, -RZ, R107.H1_H1 ;  /* 0x3000006bff347230 */ /* 0x000fe20000004100 */
[----:B------:R-:W-:Y:S01]  /*5490*/  SHF.R.U32.HI R40, RZ, 0x10, R41 ;  /* 0x00000010ff287819 */ /* 0x000fe20000011629 */
[----:B0-----:R-:W-:Y:S01]  /*54a0*/  HADD2.F32 R53, -RZ, R13.H0_H0 ;  /* 0x2000000dff357230 */ /* 0x001fe20000004100 */
[--C-:B------:R-:W-:Y:S01]  /*54b0*/  SHF.R.U64 R41, R42, 0x10, R43.reuse ;  /* 0x000000102a297819 */ /* 0x100fe2000000122b */
[----:B---3--:R-:W-:Y:S01]  /*54c0*/  HADD2.F32 R54, -RZ, R33.H1_H1 ;  /* 0x30000021ff367230 */ /* 0x008fe20000004100 */
[----:B------:R-:W-:Y:S01]  /*54d0*/  SHF.R.U32.HI R42, RZ, 0x10, R43 ;  /* 0x00000010ff2a7819 */ /* 0x000fe2000001162b */
[----:B------:R-:W-:Y:S01]  /*54e0*/  HADD2.F32 R13, -RZ, R13.H1_H1 ;  /* 0x3000000dff0d7230 */ /* 0x000fe20000004100 */
[----:B------:R-:W-:Y:S01]  /*54f0*/  SHF.R.U64 R39, R44, 0x10, R45 ;  /* 0x000000102c277819 */ /* 0x000fe2000000122d */
[----:B------:R-:W-:Y:S01]  /*5500*/  HADD2.F32 R40, -RZ, R40.H0_H0 ;  /* 0x20000028ff287230 */ /* 0x000fe20000004100 */
[----:B------:R-:W-:-:S02]  /*5510*/  SHF.R.U64 R43, R46, 0x10, R47 ;  /* 0x000000102e2b7819 */ /* 0x000fc4000000122f */
[----:B------:R-:W-:Y:S01]  /*5520*/  SHF.R.U32.HI R44, RZ, 0x10, R45 ;  /* 0x00000010ff2c7819 */ /* 0x000fe2000001162d */
[----:B------:R-:W-:Y:S01]  /*5530*/  HADD2.F32 R45, -RZ, R109.H1_H1 ;  /* 0x3000006dff2d7230 */ /* 0x000fe20000004100 */
[----:B------:R-:W-:Y:S01]  /*5540*/  SHF.R.U32.HI R46, RZ, 0x10, R47 ;  /* 0x00000010ff2e7819 */ /* 0x000fe2000001162f */
[----:B------:R-:W-:Y:S02]  /*5550*/  HADD2.F32 R47, -RZ, R33.H0_H0 ;  /* 0x20000021ff2f7230 */ /* 0x000fe40000004100 */
[----:B------:R-:W-:Y:S02]  /*5560*/  HADD2.F32 R44, -RZ, R44.H0_H0 ;  /* 0x2000002cff2c7230 */ /* 0x000fe40000004100 */
[----:B------:R-:W-:Y:S02]  /*5570*/  HADD2.F32 R46, -RZ, R46.H0_H0 ;  /* 0x2000002eff2e7230 */ /* 0x000fe40000004100 */
[-C--:B------:R-:W-:Y:S01]  /*5580*/  FMUL.FTZ R33, R47, R45.reuse ;  /* 0x0000002d2f217220 */ /* 0x080fe20000410000 */
[----:B------:R-:W-:Y:S01]  /*5590*/  FMUL.FTZ R45, R53, R45 ;  /* 0x0000002d352d7220 */ /* 0x000fe20000410000 */
[----:B------:R-:W-:-:S02]  /*55a0*/  HADD2.F32 R39, -RZ, R39.H0_H0 ;  /* 0x20000027ff277230 */ /* 0x000fc40000004100 */
[----:B------:R-:W-:Y:S01]  /*55b0*/  FFMA.FTZ R33, R53, R52, -R33 ;  /* 0x0000003435217223 */ /* 0x000fe20000010821 */
[C---:B------:R-:W-:Y:S01]  /*55c0*/  FMUL.FTZ R53, R54.reuse, R44 ;  /* 0x0000002c36357220 */ /* 0x040fe20000410000 */
[----:B------:R-:W-:Y:S01]  /*55d0*/  FFMA.FTZ R45, R47, R52, R45 ;  /* 0x000000342f2d7223 */ /* 0x000fe2000001002d */
[C---:B------:R-:W-:Y:S01]  /*55e0*/  FMUL.FTZ R44, R13.reuse, R44 ;  /* 0x0000002c0d2c7220 */ /* 0x040fe20000410000 */
[--C-:B------:R-:W-:Y:S02]  /*55f0*/  HADD2.F32 R47, -RZ, R35.reuse.H0_H0 ;  /* 0x20000023ff2f7230 */ /* 0x100fe40000004100 */
[-C--:B------:R-:W-:Y:S01]  /*5600*/  FFMA.FTZ R53, R13, R40.reuse, -R53 ;  /* 0x000000280d357223 */ /* 0x080fe20000010835 */
[----:B------:R-:W-:Y:S02]  /*5610*/  HADD2.F32 R52, -RZ, R35.H1_H1 ;  /* 0x30000023ff347230 */ /* 0x000fe40000004100 */
[----:B------:R-:W-:Y:S01]  /*5620*/  FFMA.FTZ R44, R54, R40, R44 ;  /* 0x00000028362c7223 */ /* 0x000fe2000001002c */
[----:B------:R-:W-:-:S02]  /*5630*/  HADD2.F32 R13, -RZ, R108.H1_H1 ;  /* 0x3000006cff0d7230 */ /* 0x000fc40000004100 */
[--C-:B------:R-:W-:Y:S01]  /*5640*/  HADD2.F32 R35, -RZ, R15.reuse.H0_H0 ;  /* 0x2000000fff237230 */ /* 0x100fe20000004100 */
[----:B------:R-:W-:Y:S01]  /*5650*/  F2FP.F16.F32.PACK_AB R33, R53, R33 ;  /* 0x000000213521723e */ /* 0x000fe200000000ff */
[----:B------:R-:W-:Y:S02]  /*5660*/  HADD2.F32 R54, -RZ, R42.H0_H0 ;  /* 0x2000002aff367230 */ /* 0x000fe40000004100 */
[-C--:B------:R-:W-:Y:S01]  /*5670*/  FMUL.FTZ R42, R47, R13.reuse ;  /* 0x0000000d2f2a7220 */ /* 0x080fe20000410000 */
[----:B------:R-:W-:Y:S02]  /*5680*/  HADD2.F32 R40, -RZ, R106.H1_H1 ;  /* 0x3000006aff287230 */ /* 0x000fe40000004100 */
[----:B------:R-:W-:Y:S01]  /*5690*/  FMUL.FTZ R55, R35, R13 ;  /* 0x0000000d23377220 */ /* 0x000fe20000410000 */
[----:B------:R-:W-:Y:S02]  /*56a0*/  HADD2.F32 R15, -RZ, R15.H1_H1 ;  /* 0x3000000fff0f7230 */ /* 0x000fe40000004100 */
[----:B------:R-:W-:Y:S01]  /*56b0*/  FMUL.FTZ R13, R52, R46 ;  /* 0x0000002e340d7220 */ /* 0x000fe20000410000 */
[----:B------:R-:W-:-:S02]  /*56c0*/  HADD2.F32 R43, -RZ, R43.H0_H0 ;  /* 0x2000002bff2b7230 */ /* 0x000fc40000004100 */
[-C--:B------:R-:W-:Y:S01]  /*56d0*/  FFMA.FTZ R42, R35, R40.reuse, -R42 ;  /* 0x00000028232a7223 */ /* 0x080fe2000001082a */
[----:B------:R-:W-:Y:S01]  /*56e0*/  FFMA.FTZ R55, R47, R40, R55 ;  /* 0x000000282f377223 */ /* 0x000fe20000010037 */
[C---:B------:R-:W-:Y:S01]  /*56f0*/  FMUL.FTZ R46, R15.reuse, R46 ;  /* 0x0000002e0f2e7220 */ /* 0x040fe20000410000 */
[-C--:B------:R-:W-:Y:S01]  /*5700*/  FFMA.FTZ R13, R15, R54.reuse, -R13 ;  /* 0x000000360f0d7223 */ /* 0x080fe2000001080d */
[----:B------:R-:W-:Y:S01]  /*5710*/  HADD2.F32 R15, -RZ, R109.H0_H0 ;  /* 0x2000006dff0f7230 */ /* 0x000fe20000004100 */
[----:B------:R-:W-:Y:S01]  /*5720*/  F2FP.F16.F32.PACK_AB R44, R44, R45 ;  /* 0x0000002d2c2c723e */ /* 0x000fe200000000ff */
[----:B------:R-:W-:Y:S02]  /*5730*/  HADD2.F32 R47, -RZ, R32.H0_H0 ;  /* 0x20000020ff2f7230 */ /* 0x000fe40000004100 */
[----:B------:R-:W-:Y:S01]  /*5740*/  FFMA.FTZ R46, R52, R54, R46 ;  /* 0x00000036342e7223 */ /* 0x000fe2000001002e */
[----:B------:R-:W-:Y:S01]  /*5750*/  HADD2.F32 R40, -RZ, R12.H0_H0 ;  /* 0x2000000cff287230 */ /* 0x000fe20000004100 */
[----:B------:R-:W-:Y:S01]  /*5760*/  F2FP.F16.F32.PACK_AB R42, R13, R42 ;  /* 0x0000002a0d2a723e */ /* 0x000fe200000000ff */
[----:B------:R-:W-:-:S02]  /*5770*/  HADD2.F32 R32, -RZ, R32.H1_H1 ;  /* 0x30000020ff207230 */ /* 0x000fc40000004100 */
[----:B------:R-:W-:Y:S02]  /*5780*/  HADD2.F32 R52, -RZ, R38.H0_H0 ;  /* 0x20000026ff347230 */ /* 0x000fe40000004100 */
[CC--:B------:R-:W-:Y:S01]  /*5790*/  FMUL.FTZ R38, R47.reuse, R15.reuse ;  /* 0x0000000f2f267220 */ /* 0x0c0fe20000410000 */
[----:B------:R-:W-:Y:S02]  /*57a0*/  HADD2.F32 R35, -RZ, R107.H0_H0 ;  /* 0x2000006bff237230 */ /* 0x000fe40000004100 */
[----:B------:R-:W-:Y:S01]  /*57b0*/  FMUL.FTZ R54, R40, R15 ;  /* 0x0000000f28367220 */ /* 0x000fe20000410000 */
[----:B------:R-:W-:Y:S02]  /*57c0*/  HADD2.F32 R12, -RZ, R12.H1_H1 ;  /* 0x3000000cff0c7230 */ /* 0x000fe40000004100 */
[----:B------:R-:W-:Y:S01]  /*57d0*/  FMUL.FTZ R15, R32, R39 ;  /* 0x00000027200f7220 */ /* 0x000fe20000410000 */
[----:B------:R-:W-:Y:S02]  /*57e0*/  IMAD.MOV.U32 R13, RZ, RZ, R33 ;  /* 0x000000ffff0d7224 */ /* 0x000fe400078e0021 */
[-C--:B------:R-:W-:Y:S01]  /*57f0*/  FFMA.FTZ R38, R40, R35.reuse, -R38 ;  /* 0x0000002328267223 */ /* 0x080fe20000010826 */
[----:B------:R-:W-:Y:S01]  /*5800*/  FFMA.FTZ R54, R47, R35, R54 ;  /* 0x000000232f367223 */ /* 0x000fe20000010036 */
[C---:B------:R-:W-:Y:S01]  /*5810*/  FMUL.FTZ R39, R12.reuse, R39 ;  /* 0x000000270c277220 */ /* 0x040fe20000410000 */
[----:B------:R-:W-:Y:S01]  /*5820*/  FFMA.FTZ R15, R12, R52, -R15 ;  /* 0x000000340c0f7223 */ /* 0x000fe2000001080f */
[----:B------:R-:W-:-:S02]  /*5830*/  HADD2.F32 R12, -RZ, R108.H0_H0 ;  /* 0x2000006cff0c7230 */ /* 0x000fc40000004100 */
[----:B------:R-:W-:Y:S02]  /*5840*/  HADD2.F32 R40, -RZ, R34.H0_H0 ;  /* 0x20000022ff287230 */ /* 0x000fe40000004100 */
[----:B------:R-:W-:Y:S01]  /*5850*/  FFMA.FTZ R39, R32, R52, R39 ;  /* 0x0000003420277223 */ /* 0x000fe20000010027 */
[----:B------:R-:W-:Y:S02]  /*5860*/  HADD2.F32 R35, -RZ, R14.H0_H0 ;  /* 0x2000000eff237230 */ /* 0x000fe40000004100 */
[----:B------:R-:W-:Y:S02]  /*5870*/  HADD2.F32 R34, -RZ, R34.H1_H1 ;  /* 0x30000022ff227230 */ /* 0x000fe40000004100 */
[----:B------:R-:W-:Y:S02]  /*5880*/  HADD2.F32 R14, -RZ, R14.H1_H1 ;  /* 0x3000000eff0e7230 */ /* 0x000fe40000004100 */
[----:B------:R-:W-:Y:S01]  /*5890*/  FMUL.FTZ R52, R35, R12 ;  /* 0x0000000c23347220 */ /* 0x000fe20000410000 */
[----:B------:R-:W-:-:S02]  /*58a0*/  HADD2.F32 R47, -RZ, R41.H0_H0 ;  /* 0x20000029ff2f7230 */ /* 0x000fc40000004100 */
[----:B------:R-:W-:Y:S01]  /*58b0*/  FMUL.FTZ R41, R40, R12 ;  /* 0x0000000c28297220 */ /* 0x000fe20000410000 */
[----:B------:R-:W-:Y:S02]  /*58c0*/  HADD2.F32 R32, -RZ, R106.H0_H0 ;  /* 0x2000006aff207230 */ /* 0x000fe40000004100 */
[-C--:B------:R-:W-:Y:S01]  /*58d0*/  FMUL.FTZ R12, R34, R43.reuse ;  /* 0x0000002b220c7220 */ /* 0x080fe20000410000 */
[C---:B------:R-:W-:Y:S01]  /*58e0*/  FMUL.FTZ R43, R14.reuse, R43 ;  /* 0x0000002b0e2b7220 */ /* 0x040fe20000410000 */
[----:B------:R-:W-:Y:S01]  /*58f0*/  F2FP.F16.F32.PACK_AB R39, R39, R54 ;  /* 0x000000362727723e */ /* 0x000fe200000000ff */
[----:B------:R-:W-:Y:S02]  /*5900*/  IMAD.MOV.U32 R33, RZ, RZ, R44 ;  /* 0x000000ffff217224 */ /* 0x000fe400078e002c */
[-C--:B------:R-:W-:Y:S01]  /*5910*/  FFMA.FTZ R41, R35, R32.reuse, -R41 ;  /* 0x0000002023297223 */ /* 0x080fe20000010829 */
[-C--:B------:R-:W-:Y:S01]  /*5920*/  FFMA.FTZ R12, R14, R47.reuse, -R12 ;  /* 0x0000002f0e0c7223 */ /* 0x080fe2000001080c */
[----:B------:R-:W-:Y:S01]  /*5930*/  FFMA.FTZ R52, R40, R32, R52 ;  /* 0x0000002028347223 */ /* 0x000fe20000010034 */
[----:B------:R-:W-:Y:S01]  /*5940*/  FFMA.FTZ R43, R34, R47, R43 ;  /* 0x0000002f222b7223 */ /* 0x000fe2000001002b */
[----:B------:R-:W-:Y:S01]  /*5950*/  F2FP.F16.F32.PACK_AB R32, R15, R38 ;  /* 0x000000260f20723e */ /* 0x000fe200000000ff */
[----:B------:R-:W-:Y:S01]  /*5960*/  IMAD.MOV.U32 R15, RZ, RZ, R42 ;  /* 0x000000ffff0f7224 */ /* 0x000fe200078e002a */
[----:B------:R-:W-:-:S02]  /*5970*/  F2FP.F16.F32.PACK_AB R14, R12, R41 ;  /* 0x000000290c0e723e */ /* 0x000fc400000000ff */
[----:B------:R-:W-:Y:S01]  /*5980*/  MOV R12, R32 ;  /* 0x00000020000c7202 */ /* 0x000fe20000000f00 */
[----:B------:R-:W-:Y:S01]  /*5990*/  IMAD.MOV.U32 R32, RZ, RZ, R39 ;  /* 0x000000ffff207224 */ /* 0x000fe200078e0027 */
[----:B------:R-:W-:Y:S02]  /*59a0*/  F2FP.F16.F32.PACK_AB R35, R46, R55 ;  /* 0x000000372e23723e */ /* 0x000fe400000000ff */
[----:B------:R-:W-:-:S07]  /*59b0*/  F2FP.F16.F32.PACK_AB R34, R43, R52 ;  /* 0x000000342b22723e */ /* 0x000fce00000000ff */
.L_x_1470:
[----:B------:R-:W-:Y:S05]  /*59c0*/  BSYNC B1 ;  /* 0x0000000000017941 */ /* 0x000fea0003800000 */
.L_x_1469:
[----:B------:R-:W-:Y:S01]  /*59d0*/  ISETP.GE.AND P2, PT, R11, R95, PT ;  /* 0x0000005f0b00720c */ /* 0x000fe20003f46270 */
[----:B0-----:R0:W-:Y:S02]  /*59e0*/  ST.E.128 desc[UR60][R36.64], R12 ;  /* 0x0000000c24007985 */ /* 0x0011e4000c101d3c */
[----:B0-----:R-:W-:Y:S02]  /*59f0*/  IMAD.MOV.U32 R12, RZ, RZ, R94 ;  /* 0x000000ffff0c7224 */ /* 0x001fe400078e005e */
[----:B------:R-:W-:-:S08]  /*5a00*/  IMAD.MOV.U32 R13, RZ, RZ, R97 ;  /* 0x000000ffff0d7224 */ /* 0x000fd000078e0061 */
[----:B------:R-:W-:Y:S05]  /*5a10*/  @P2 BRA `(.L_x_1453) ;  /* 0x0000000400142947 */ /* 0x000fea0003800000 */
[----:B------:R-:W-:-:S05]  /*5a20*/  IMAD.WIDE R12, R11, 0x2, R12 ;  /* 0x000000020b0c7825 */ /* 0x000fca00078e020c */
[----:B---3--:R0:W-:Y:S01]  /*5a30*/  ST.E.128 desc[UR60][R12.64], R32 ;  /* 0x000000200c007985 */ /* 0x0081e2000c101d3c */
[----:B------:R-:W-:Y:S05]  /*5a40*/  BRA `(.L_x_1453) ;  /* 0x0000000400087947 */ /* 0x000fea0003800000 */
.L_x_1434:
[----:B------:R-:W-:-:S13]  /*5a50*/  ISETP.NE.AND P3, PT, R206, 0x3, PT ;  /* 0x00000003ce00780c */ /* 0x000fda0003f65270 */
[----:B------:R-:W-:Y:S05]  /*5a60*/  @!P3 BRA `(.L_x_1471) ;  /* 0x000000000004b947 */ /* 0x000fea0003800000 */
[----:B------:R-:W-:Y:S01]  /*5a70*/  BPT.TRAP 0x1 ;  /* 0x000000040000795c */ /* 0x000fe20000300000 */
.L_x_1471:
[----:B------:R-:W-:Y:S01]  /*5a80*/  IMAD R0, R18, 0x8, R19 ;  /* 0x0000000812007824 */ /* 0x000fe200078e0213 */
[----:B------:R-:W-:Y:S01]  /*5a90*/  SHF.L.U32 R93, R204, 0x1f, RZ ;  /* 0x0000001fcc5d7819 */ /* 0x000fe200000006ff */
[----:B------:R-:W-:Y:S01]  /*5aa0*/  BSSY B1, `(.L_x_1472) ;  /* 0x0000004000017945 */ /* 0x000fe20003800000 */
[----:B------:R-:W-:Y:S02]  /*5ab0*/  SHF.R.S32.HI R90, RZ, 0x1f, R89 ;  /* 0x0000001fff5a7819 */ /* 0x000fe40000011459 */
[----:B------:R-:W1:Y:S02]  /*5ac0*/  SYNCS.PHASECHK.TRANS64.TRYWAIT P2, [R0+URZ+0x32490], R93 ;  /* 0x0324905d000075a7 */ /* 0x000e64000804017f */
[----:B-1----:R-:W-:Y:S05]  /*5ad0*/  @!P2 BRA `(.L_x_1473) ;  /* 0x0000017400a4a947 */ /* 0x002fea0003800000 */
.L_x_1723:
[----:B------:R-:W-:Y:S05]  /*5ae0*/  BSYNC B1 ;  /* 0x0000000000017941 */ /* 0x000fea0003800000 */
.L_x_1472:
        /* <DEDUP_REMOVED lines=14> */
[----:B------:R-:W-:Y:S01]  /*5bd0*/  IMAD.IADD R38, R92, 0x1, -R200 ;  /* 0x000000015c267824 */ /* 0x000fe200078e0ac8 */
[----:B------:R-:W-:-:S03]  /*5be0*/  IADD3 R13, R13, R15, RZ ;  /* 0x0000000f0d0d7210 */ /* 0x000fc60007ffe0ff */
        /* <DEDUP_REMOVED lines=9> */
.L_x_1727:
[----:B------:R-:W-:Y:S04]  /*5c80*/  BSSY B1, `(.L_x_1475) ;  /* 0x000000d000017945 */ /* 0x000fe80003800000 */
[----:B------:R-:W-:Y:S05]  /*5c90*/  @!P2 BRA `(.L_x_1476) ;  /* 0x00000000002ca947 */ /* 0x000fea0003800000 */
[----:B------:R-:W-:Y:S02]  /*5ca0*/  ULDC UR4, c[0x0][0x2f4] ;  /* 0x0000bd0000047ab9 */ /* 0x000fe40000000800 */
[----:B------:R-:W-:-:S13]  /*5cb0*/  ISETP.GE.AND P2, PT, R16, UR4, PT ;  /* 0x0000000410007c0c */ /* 0x000fda000bf46270 */
[----:B---3--:R-:W-:-:S04]  /*5cc0*/  @!P2 LEA R34, P4, R16, R14, 0x1 ;  /* 0x0000000e1022a211 */ /* 0x008fc800078808ff */
[----:B--2---:R-:W-:Y:S02]  /*5cd0*/  @!P2 LEA.HI.X R35, R16, R33, R17, 0x1, P4 ;  /* 0x000000211023a211 */ /* 0x004fe400020f0c11 */
[----:B------:R-:W-:-:S13]  /*5ce0*/  ISETP.GE.AND P4, PT, R2, UR4, PT ;  /* 0x0000000402007c0c */ /* 0x000fda000bf86270 */
[C---:B------:R-:W-:Y:S02]  /*5cf0*/  @!P4 LEA R32, P5, R2.reuse, R14, 0x1 ;  /* 0x0000000e0220c211 */ /* 0x040fe400078a08ff */
[----:B------:R-:W2:Y:S02]  /*5d00*/  @!P2 LDS.128 R12, [R98] ;  /* 0x00000000620ca984 */ /* 0x000ea40000000c00 */
[----:B------:R-:W-:Y:S02]  /*5d10*/  @!P4 LEA.HI.X R33, R2, R33, R203, 0x1, P5 ;  /* 0x000000210221c211 */ /* 0x000fe400028f0ccb */
[----:B--2---:R-:W-:Y:S04]  /*5d20*/  @!P2 ST.E.128 desc[UR60][R34.64], R12 ;  /* 0x0000000c2200a985 */ /* 0x004fe8000c101d3c */
[----:B------:R-:W2:Y:S04]  /*5d30*/  @!P4 LDS.128 R12, [R96] ;  /* 0x00000000600cc984 */ /* 0x000ea80000000c00 */
[----:B--2---:R4:W-:Y:S02]  /*5d40*/  @!P4 ST.E.128 desc[UR60][R32.64], R12 ;  /* 0x0000000c2000c985 */ /* 0x0049e4000c101d3c */
.L_x_1476:
[----:B------:R-:W-:Y:S05]  /*5d50*/  BSYNC B1 ;  /* 0x0000000000017941 */ /* 0x000fea0003800000 */
.L_x_1475:
[----:B------:R-:W-:-:S03]  /*5d60*/  UMOV UR4, 0xffffffff ;  /* 0xffffffff00047882 */ /* 0x000fc60000000000 */
[----:B------:R-:W-:Y:S05]  /*5d70*/  BRA.DIV UR4, `(.L_x_1477) ;  /* 0x0000017604587947 */ /* 0x000fea000b800000 */
[----:B--2-4-:R2:W4:Y:S04]  /*5d80*/  SHFL.IDX PT, R33, R37, 0x1, 0x1c1f ;  /* 0x003c1f0025217f89 */ /* 0x01452800000e0000 */
[----:B---3--:R2:W3:Y:S02]  /*5d90*/  SHFL.IDX PT, R14, R36, 0x1, 0x1c1f ;  /* 0x003c1f00240e7f89 */ /* 0x0084e400000e0000 */
.L_x_1731:
[----:B------:R-:W-:-:S13]  /*5da0*/  ISETP.GE.AND P2, PT, R38, 0x41, PT ;  /* 0x000000412600780c */ /* 0x000fda0003f46270 */
[----:B------:R-:W-:Y:S05]  /*5db0*/  @!P2 BRA `(.L_x_1453) ;  /* 0x00000000002ca947 */ /* 0x000fea0003800000 */
[----:B------:R-:W-:Y:S02]  /*5dc0*/  ULDC UR4, c[0x0][0x2f4] ;  /* 0x0000bd0000047ab9 */ /* 0x000fe40000000800 */
[----:B------:R-:W-:-:S13]  /*5dd0*/  ISETP.GE.AND P2, PT, R16, UR4, PT ;  /* 0x0000000410007c0c */ /* 0x000fda000bf46270 */
[----:B---3--:R-:W-:-:S04]  /*5de0*/  @!P2 LEA R34, P4, R16, R14, 0x1 ;  /* 0x0000000e1022a211 */ /* 0x008fc800078808ff */
[----:B----4-:R-:W-:Y:S02]  /*5df0*/  @!P2 LEA.HI.X R35, R16, R33, R17, 0x1, P4 ;  /* 0x000000211023a211 */ /* 0x010fe400020f0c11 */
[----:B------:R-:W-:-:S13]  /*5e00*/  ISETP.GE.AND P4, PT, R2, UR4, PT ;  /* 0x0000000402007c0c */ /* 0x000fda000bf86270 */
[C---:B------:R-:W-:Y:S02]  /*5e10*/  @!P4 LEA R32, P5, R2.reuse, R14, 0x1 ;  /* 0x0000000e0220c211 */ /* 0x040fe400078a08ff */
[----:B------:R-:W3:Y:S02]  /*5e20*/  @!P2 LDS.128 R12, [R98+0x2000] ;  /* 0x00200000620ca984 */ /* 0x000ee40000000c00 */
[----:B------:R-:W-:Y:S02]  /*5e30*/  @!P4 LEA.HI.X R33, R2, R33, R203, 0x1, P5 ;  /* 0x000000210221c211 */ /* 0x000fe400028f0ccb */
[----:B---3--:R-:W-:Y:S04]  /*5e40*/  @!P2 ST.E.128 desc[UR60][R34.64], R12 ;  /* 0x0000000c2200a985 */ /* 0x008fe8000c101d3c */
[----:B------:R-:W3:Y:S04]  /*5e50*/  @!P4 LDS.128 R12, [R96+0x2000] ;  /* 0x00200000600cc984 */ /* 0x000ee80000000c00 */
[----:B---3--:R3:W-:Y:S02]  /*5e60*/  @!P4 ST.E.128 desc[UR60][R32.64], R12 ;  /* 0x0000000c2000c985 */ /* 0x0087e4000c101d3c */
.L_x_1453:
[----:B------:R-:W-:Y:S05]  /*5e70*/  BSYNC B0 ;  /* 0x0000000000007941 */ /* 0x000fea0003800000 */
.L_x_1433:
[----:B---3--:R-:W3:Y:S01]  /*5e80*/  S2R R11, SR_TID.X ;  /* 0x00000000000b7919 */ /* 0x008ee20000002100 */
[----:B------:R-:W-:Y:S01]  /*5e90*/  @!PT LDS RZ, [RZ] ;  /* 0x00000000fffff984 */ /* 0x000fe20000000800 */
[----:B------:R-:W-:Y:S01]  /*5ea0*/  @!PT LDS RZ, [RZ] ;  /* 0x00000000fffff984 */ /* 0x000fe20000000800 */
[----:B------:R-:W-:Y:S01]  /*5eb0*/  @!PT LDS RZ, [RZ] ;  /* 0x00000000fffff984 */ /* 0x000fe20000000800 */
[----:B------:R-:W-:Y:S01]  /*5ec0*/  @!PT LDS RZ, [RZ] ;  /* 0x00000000fffff984 */ /* 0x000fe20000000800 */
[----:B------:R5:W-:Y:S06]  /*5ed0*/  MEMBAR.ALL.CTA ;  /* 0x0000000000007992 */ /* 0x000bec0000008000 */
[----:B-----5:R-:W5:Y:S01]  /*5ee0*/  FENCE.VIEW.ASYNC.S ;  /* 0x00000000000073c6 */ /* 0x020f620000000000 */
[----:B------:R-:W-:Y:S05]  /*5ef0*/  WARPSYNC.ALL ;  /* 0x0000000000007948 */ /* 0x000fea0003800000 */
[----:B------:R-:W-:Y:S01]  /*5f00*/  BSSY B0, `(.L_x_1478) ;  /* 0x0000009000007945 */ /* 0x000fe20003800000 */
[----:B---3--:R-:W-:Y:S01]  /*5f10*/  LOP3.LUT R11, R11, 0x7f, RZ, 0xc0, !PT ;  /* 0x0000007f0b0b7812 */ /* 0x008fe200078ec0ff */
[----:B-----5:R3:W-:Y:S03]  /*5f20*/  BAR.SYNC.DEFER_BLOCKING R87, 0x80 ;  /* 0x000200570000751d */ /* 0x0207e60000010000 */
[----:B------:R-:W-:-:S13]  /*5f30*/  ISETP.NE.AND P2, PT, R11, RZ, PT ;  /* 0x000000ff0b00720c */ /* 0x000fda0003f45270 */
[----:B------:R-:W-:-:S05]  /*5f40*/  @!P2 VIADD R11, R0, 0x324a0 ;  /* 0x000324a0000ba836 */ /* 0x000fca0000000000 */
[----:B------:R-:W-:-:S04]  /*5f50*/  @!P2 PRMT R11, RZ, 0x654, R11 ;  /* 0x00000654ff0ba816 */ /* 0x000fc8000000000b */
[----:B------:R3:W-:Y:S01]  /*5f60*/  @!P2 SYNCS.ARRIVE.TRANS64.RED.A1T0 RZ, [R11+URZ], RZ ;  /* 0x000000ff0bffa9a7 */ /* 0x0007e2000810043f */
[----:B------:R-:W-:Y:S05]  /*5f70*/  @!P3 BRA `(.L_x_1479) ;  /* 0x000000000004b947 */ /* 0x000fea0003800000 */
[----:B------:R-:W-:Y:S01]  /*5f80*/  BPT.TRAP 0x1 ;  /* 0x000000040000795c */ /* 0x000fe20000300000 */
.L_x_1479:
[----:B------:R-:W-:Y:S05]  /*5f90*/  BSYNC B0 ;  /* 0x0000000000007941 */ /* 0x000fea0003800000 */
.L_x_1478:
[----:B------:R-:W5:Y:S01]  /*5fa0*/  SYNCS.PHASECHK.TRANS64.TRYWAIT P3, [R0+URZ+0x324b0], R93 ;  /* 0x0324b05d000075a7 */ /* 0x000f62000806017f */
[----:B------:R-:W-:Y:S04]  /*5fb0*/  BSSY B0, `(.L_x_1480) ;  /* 0x0000002000007945 */ /* 0x000fe80003800000 */
[----:B-----5:R-:W-:Y:S05]  /*5fc0*/  @!P3 BRA `(.L_x_1481) ;  /* 0x00000174000cb947 */ /* 0x020fea0003800000 */
.L_x_1732:
[----:B------:R-:W-:Y:S05]  /*5fd0*/  BSYNC B0 ;  /* 0x0000000000007941 */ /* 0x000fea0003800000 */
.L_x_1480:
[----:B------:R-:W-:Y:S01]  /*5fe0*/  ULDC.64 UR4, c[0x0][0x328] ;  /* 0x0000ca0000047ab9 */ /* 0x000fe20000000a00 */
[----:B------:R-:W-:Y:S01]  /*5ff0*/  ULDC.64 UR6, c[0x0][0x318] ;  /* 0x0000c60000067ab9 */ /* 0x000fe20000000a00 */
[----:B------:R-:W-:Y:S01]  /*6000*/  IMAD R90, R90, UR4, RZ ;  /* 0x000000045a5a7c24 */ /* 0x000fe2000f8e02ff */
[----:B------:R-:W-:Y:S01]  /*6010*/  BSSY B0, `(.L_x_1482) ;  /* 0x0000040000007945 */ /* 0x000fe20003800000 */
[----:B0---4-:R-:W-:-:S04]  /*6020*/  IMAD.WIDE.U32 R12, R89, UR4, RZ ;  /* 0x00000004590c7c25 */ /* 0x011fc8000f8e00ff */
        /* <DEDUP_REMOVED lines=11> */
[----:B---3--:R-:W-:Y:S01]  /*60e0*/  IMAD R11, R201, UR5, R13 ;  /* 0x00000005c90b7c24 */ /* 0x008fe2000f8e020d */
[----:B------:R-:W-:-:S04]  /*60f0*/  LEA R39, P3, R12, UR6, 0x1 ;  /* 0x000000060c277c11 */ /* 0x000fc8000f8608ff */
[----:B------:R-:W-:Y:S01]  /*6100*/  LEA.HI.X R40, R12, UR7, R11, 0x1, P3 ;  /* 0x000000070c287c11 */ /* 0x000fe200098f0c0b */
[----:B------:R-:W-:Y:S01]  /*6110*/  IMAD.IADD R12, R64, 0x1, R38 ;  /* 0x00000001400c7824 */ /* 0x000fe200078e0226 */
[----:B------:R-:W-:Y:S01]  /*6120*/  ISETP.GE.AND P3, PT, R92, 0x1, PT ;  /* 0x000000015c00780c */ /* 0x000fe20003f66270 */
[----:B------:R0:W3:Y:S01]  /*6130*/  SHFL.IDX PT, R42, R39, RZ, 0x1c1f ;  /* 0x001c1fff272a7589 */ /* 0x0000e200000e0000 */
[--C-:B------:R-:W-:Y:S02]  /*6140*/  IMAD R38, R38, 0x2, R25.reuse ;  /* 0x0000000226267824 */ /* 0x100fe400078e0219 */
[----:B------:R-:W-:Y:S01]  /*6150*/  IMAD R11, R12, 0x2, R25 ;  /* 0x000000020c0b7824 */ /* 0x000fe200078e0219 */
[----:B------:R0:W4:Y:S08]  /*6160*/  SHFL.IDX PT, R41, R40, RZ, 0x1c1f ;  /* 0x001c1fff28297589 */ /* 0x00013000000e0000 */
[----:B0-----:R-:W-:Y:S05]  /*6170*/  @!P3 BRA `(.L_x_1483) ;  /* 0x0000000000a4b947 */ /* 0x001fea0003800000 */
[----:B------:R-:W-:Y:S02]  /*6180*/  ISETP.NE.AND P5, PT, R62, RZ, PT ;  /* 0x000000ff3e00720c */ /* 0x000fe40003fa5270 */
[----:B------:R-:W-:Y:S02]  /*6190*/  ISETP.NE.AND P4, PT, R29, RZ, PT ;  /* 0x000000ff1d00720c */ /* 0x000fe40003f85270 */
[----:B------:R-:W-:-:S09]  /*61a0*/  PRMT R43, R83, 0x8880, RZ ;  /* 0x00008880532b7816 */ /* 0x000fd200000000ff */
[----:B------:R-:W0:Y:S01]  /*61b0*/  @P5 LDS.128 R12, [R38] ;  /* 0x00000000260c5984 */ /* 0x000e220000000c00 */
[----:B--23--:R-:W-:-:S04]  /*61c0*/  @P5 LEA R36, P3, R16, R42, 0x1 ;  /* 0x0000002a10245211 */ /* 0x00cfc800078608ff */
[----:B----4-:R-:W-:Y:S02]  /*61d0*/  @P5 LEA.HI.X R37, R16, R41, R17, 0x1, P3 ;  /* 0x0000002910255211 */ /* 0x010fe400018f0c11 */
[----:B------:R-:W-:-:S04]  /*61e0*/  @P4 LEA R34, P3, R2, R42, 0x1 ;  /* 0x0000002a02224211 */ /* 0x000fc800078608ff */
[----:B------:R-:W-:Y:S02]  /*61f0*/  @P4 LEA.HI.X R35, R2, R41, R203, 0x1, P3 ;  /* 0x0000002902234211 */ /* 0x000fe400018f0ccb */
[----:B------:R-:W-:-:S13]  /*6200*/  ISETP.NE.AND P3, PT, R10, RZ, PT ;  /* 0x000000ff0a00720c */ /* 0x000fda0003f65270 */
[----:B------:R-:W-:-:S04]  /*6210*/  @P3 LEA R32, P6, R211, R42, 0x1 ;  /* 0x0000002ad3203211 */ /* 0x000fc800078c08ff */
[----:B------:R-:W-:Y:S01]  /*6220*/  @P3 LEA.HI.X R33, R211, R41, R226, 0x1, P6 ;  /* 0x00000029d3213211 */ /* 0x000fe200030f0ce2 */
[----:B0-----:R0:W-:Y:S01]  /*6230*/  @P5 ST.E.128 desc[UR60][R36.64], R12 ;  /* 0x0000000c24005985 */ /* 0x0011e2000c101d3c */
        /* <DEDUP_REMOVED lines=29> */
.L_x_1483:
[----:B------:R-:W-:Y:S05]  /*6410*/  BSYNC B0 ;  /* 0x0000000000007941 */ /* 0x000fea0003800000 */
.L_x_1482:
[----:B------:R-:W-:Y:S01]  /*6420*/  ISETP.GE.AND P3, PT, R92, 0x41, PT ;  /* 0x000000415c00780c */ /* 0x000fe20003f66270 */
[----:B------:R-:W0:Y:S01]  /*6430*/  SHFL.IDX PT, R40, R40, 0x1, 0x1c1f ;  /* 0x003c1f0028287f89 */ /* 0x000e2200000e0000 */
[----:B------:R-:W-:Y:S03]  /*6440*/  BSSY B0, `(.L_x_1484) ;  /* 0x000002c000007945 */ /* 0x000fe60003800000 */
[----:B------:R-:W0:Y:S08]  /*6450*/  SHFL.IDX PT, R39, R39, 0x1, 0x1c1f ;  /* 0x003c1f0027277f89 */ /* 0x000e3000000e0000 */
[----:B------:R-:W-:Y:S05]  /*6460*/  @!P3 BRA `(.L_x_1485) ;  /* 0x0000000000a4b947 */ /* 0x000fea0003800000 */
[----:B------:R-:W-:Y:S02]  /*6470*/  ISETP.NE.AND P5, PT, R62, RZ, PT ;  /* 0x000000ff3e00720c */ /* 0x000fe40003fa5270 */
[----:B------:R-:W-:Y:S02]  /*6480*/  ISETP.NE.AND P4, PT, R29, RZ, PT ;  /* 0x000000ff1d00720c */ /* 0x000fe40003f85270 */
[----:B----4-:R-:W-:-:S09]  /*6490*/  PRMT R41, R83, 0x8880, RZ ;  /* 0x0000888053297816 */ /* 0x010fd200000000ff */
[----:B0-----:R-:W0:Y:S01]  /*64a0*/  @P5 LDS.128 R12, [R38+0x2000] ;  /* 0x00200000260c5984 */ /* 0x001e220000000c00 */
[----:B--2---:R-:W-:-:S04]  /*64b0*/  @P5 LEA R36, P3, R16, R39, 0x1 ;  /* 0x0000002710245211 */ /* 0x004fc800078608ff */
[----:B------:R-:W-:Y:S02]  /*64c0*/  @P5 LEA.HI.X R37, R16, R40, R17, 0x1, P3 ;  /* 0x0000002810255211 */ /* 0x000fe400018f0c11 */
[----:B------:R-:W-:-:S04]  /*64d0*/  @P4 LEA R34, P3, R2, R39, 0x1 ;  /* 0x0000002702224211 */ /* 0x000fc800078608ff */
[----:B------:R-:W-:Y:S02]  /*64e0*/  @P4 LEA.HI.X R35, R2, R40, R203, 0x1, P3 ;  /* 0x0000002802234211 */ /* 0x000fe400018f0ccb */
[----:B------:R-:W-:-:S13]  /*64f0*/  ISETP.NE.AND P3, PT, R10, RZ, PT ;  /* 0x000000ff0a00720c */ /* 0x000fda0003f65270 */
[----:B------:R-:W-:-:S04]  /*6500*/  @P3 LEA R32, P6, R211, R39, 0x1 ;  /* 0x00000027d3203211 */ /* 0x000fc800078c08ff */
[----:B------:R-:W-:Y:S01]  /*6510*/  @P3 LEA.HI.X R33, R211, R40, R226, 0x1, P6 ;  /* 0x00000028d3213211 */ /* 0x000fe200030f0ce2 */
[----:B0-----:R0:W-:Y:S01]  /*6520*/  @P5 ST.E.128 desc[UR60][R36.64], R12 ;  /* 0x0000000c24005985 */ /* 0x0011e2000c101d3c */
        /* <DEDUP_REMOVED lines=29> */
.L_x_1485:
[----:B------:R-:W-:Y:S05]  /*6700*/  BSYNC B0 ;  /* 0x0000000000007941 */ /* 0x000fea0003800000 */
.L_x_1484:
[----:B------:R-:W5:Y:S01]  /*6710*/  LDL R11, [R1] ;  /* 0x00000000010b7983 */ /* 0x000f620000100800 */
[----:B-1----:R-:W-:Y:S01]  /*6720*/  @!P2 IADD3 R0, R0, 0x324c0, RZ ;  /* 0x000324c00000a810 */ /* 0x002fe20007ffe0ff */
[----:B------:R-:W-:Y:S01]  /*6730*/  VIADD R18, R18, 0x1 ;  /* 0x0000000112127836 */ /* 0x000fe20000000000 */
[----:B------:R-:W-:Y:S01]  /*6740*/  @!PT LDS RZ, [RZ] ;  /* 0x00000000fffff984 */ /* 0x000fe20000000800 */
[----:B------:R-:W-:Y:S01]  /*6750*/  @!PT LDS RZ, [RZ] ;  /* 0x00000000fffff984 */ /* 0x000fe20000000800 */
[----:B------:R-:W-:Y:S01]  /*6760*/  @!PT LDS RZ, [RZ] ;  /* 0x00000000fffff984 */ /* 0x000fe20000000800 */
[----:B------:R-:W-:Y:S01]  /*6770*/  @!PT LDS RZ, [RZ] ;  /* 0x00000000fffff984 */ /* 0x000fe20000000800 */
[----:B------:R1:W-:Y:S06]  /*6780*/  MEMBAR.ALL.CTA ;  /* 0x0000000000007992 */ /* 0x0003ec0000008000 */
[----:B-1----:R-:W1:Y:S01]  /*6790*/  FENCE.VIEW.ASYNC.S ;  /* 0x00000000000073c6 */ /* 0x002e620000000000 */
[----:B------:R-:W-:Y:S01]  /*67a0*/  @!P2 PRMT R0, RZ, 0x654, R0 ;  /* 0x00000654ff00a816 */ /* 0x000fe20000000000 */
[----:B-1----:R1:W-:Y:S06]  /*67b0*/  BAR.SYNC.DEFER_BLOCKING R87, 0x80 ;  /* 0x000200570000751d */ /* 0x0023ec0000010000 */
[----:B------:R1:W-:Y:S01]  /*67c0*/  @!P2 SYNCS.ARRIVE.TRANS64.RED.A1T0 RZ, [R0+URZ], RZ ;  /* 0x000000ff00ffa9a7 */ /* 0x0003e2000810043f */
[----:B------:R-:W-:-:S04]  /*67d0*/  ISETP.NE.AND P2, PT, R18, 0x2, PT ;  /* 0x000000021200780c */ /* 0x000fc80003f45270 */
[----:B------:R-:W-:Y:S02]  /*67e0*/  SEL R18, R18, RZ, P2 ;  /* 0x000000ff12127207 */ /* 0x000fe40001000000 */
[----:B-----5:R-:W-:Y:S02]  /*67f0*/  LOP3.LUT P3, RZ, R11, 0x2, RZ, 0xc0, !PT ;  /* 0x000000020bff7812 */ /* 0x020fe4000786c0ff */
[----:B------:R-:W-:-:S04]  /*6800*/  SEL R11, RZ, 0x1, P2 ;  /* 0x00000001ff0b7807 */ /* 0x000fc80001000000 */
[----:B------:R-:W-:-:S07]  /*6810*/  LOP3.LUT R204, R204, R11, RZ, 0x3c, !PT ;  /* 0x0000000bcccc7212 */ /* 0x000fce00078e3cff */
[----:B-1----:R-:W-:Y:S05]  /*6820*/  @P3 BRA `(.L_x_1486) ;  /* 0xffffffc400503947 */ /* 0x002fea000383ffff */
[----:B0-----:R-:W0:Y:S01]  /*6830*/  S2R R12, SR_TID.X ;  /* 0x00000000000c7919 */ /* 0x001e220000002100 */
[----:B------:R-:W-:Y:S02]  /*6840*/  PLOP3.LUT P0, PT, PT, PT, PT, 0x8, 0x0 ;  /* 0x000000000000781c */ /* 0x000fe40003f0e170 */
[----:B0-----:R-:W-:-:S04]  /*6850*/  SHF.R.U32.HI R12, RZ, 0x7, R12 ;  /* 0x00000007ff0c7819 */ /* 0x001fc8000001160c */
[----:B------:R-:W-:-:S13]  /*6860*/  ISETP.NE.AND P3, PT, R12, 0x1, PT ;  /* 0x000000010c00780c */ /* 0x000fda0003f65270 */
[----:B------:R-:W-:Y:S05]  /*6870*/  @!P3 WARPSYNC.ALL ;  /* 0x000000000000b948 */ /* 0x000fea0003800000 */
[----:B------:R-:W-:Y:S06]  /*6880*/  @!P3 BAR.ARV 0x9, 0x100 ;  /* 0x024400000000bb1d */ /* 0x000fec0000002000 */
.L_x_1428:
[----:B------:R-:W-:Y:S01]  /*6890*/  IMAD.MOV.U32 R3, RZ, RZ, RZ ;  /* 0x000000ffff037224 */ /* 0x000fe200078e00ff */
[----:B------:R-:W-:Y:S06]  /*68a0*/  @P0 BRA `(.L_x_1487) ;  /* 0x00000000000c0947 */ /* 0x000fec0003800000 */
[----:B------:R-:W1:Y:S01]  /*68b0*/  FENCE.VIEW.ASYNC.G ;  /* 0x00000000000073c6 */ /* 0x000e620000000100 */
[----:B------:R-:W-:Y:S05]  /*68c0*/  WARPSYNC.ALL ;  /* 0x0000000000007948 */ /* 0x000fea0003800000 */
[----:B-1----:R-:W-:Y:S06]  /*68d0*/  BAR.ARV 0xc, 0x180 ;  /* 0x0306000000007b1d */ /* 0x002fec0000002000 */
.L_x_1487:
[----:B------:R-:W2:Y:S01]  /*68e0*/  LDL R0, [R1] ;  /* 0x0000000001007983 */ /* 0x000ea20000100800 */
[----:B------:R-:W-:Y:S01]  /*68f0*/  BSSY B0, `(.L_x_1488) ;  /* 0x0000021000007945 */ /* 0x000fe20003800000 */
[----:B--2---:R-:W-:-:S13]  /*6900*/  LOP3.LUT P0, RZ, R0, 0x8, RZ, 0xc0, !PT ;  /* 0x0000000800ff7812 */ /* 0x004fda000780c0ff */
[----:B------:R-:W-:Y:S05]  /*6910*/  @!P0 BRA `(.L_x_1489) ;  /* 0x0000000000788947 */ /* 0x000fea0003800000 */
[----:B------:R-:W2:Y:S01]  /*6920*/  LDL R0, [R1+0x64] ;  /* 0x0000640001007983 */ /* 0x000ea20000100800 */
[----:B------:R-:W-:Y:S01]  /*6930*/  ULDC UR4, c[0x0][0xae8] ;  /* 0x0002ba0000047ab9 */ /* 0x000fe20000000800 */
[----:B--2---:R-:W-:-:S04]  /*6940*/  ISETP.NE.AND P0, PT, R0, RZ, PT ;  /* 0x000000ff0000720c */ /* 0x004fc80003f05270 */
        /* <DEDUP_REMOVED lines=23> */
[----:B------:R-:W-:-:S05]  /*6ac0*/  @P0 IADD3 R5, R5, 0x1, RZ ;  /* 0x0000000105050810 */ /* 0x000fca0007ffe0ff */
[----:B------:R-:W-:-:S04]  /*6ad0*/  IMAD.MOV.U32 R3, RZ, RZ, R5 ;  /* 0x000000ffff037224 */ /* 0x000fc800078e0005 */
[----:B------:R-:W-:Y:S01]  /*6ae0*/  @!P2 IMAD.MOV R3, RZ, RZ, -R3 ;  /* 0x000000ffff03a224 */ /* 0x000fe200078e0a03 */
[----:B------:R-:W-:-:S07]  /*6af0*/  @!P1 LOP3.LUT R3, RZ, R9, RZ, 0x33, !PT ;  /* 0x00000009ff039212 */ /* 0x000fce00078e33ff */
.L_x_1489:
[----:B------:R-:W-:Y:S05]  /*6b00*/  BSYNC B0 ;  /* 0x0000000000007941 */ /* 0x000fea0003800000 */
.L_x_1488:
[----:B------:R-:W2:Y:S01]  /*6b10*/  LDL R0, [R1+0x7c] ;  /* 0x00007c0001007983 */ /* 0x000ea20000100800 */
[----:B------:R-:W-:Y:S02]  /*6b20*/  PLOP3.LUT P0, PT, PT, PT, PT, 0x80, 0x0 ;  /* 0x000000000000781c */ /* 0x000fe40003f0f070 */
        /* <DEDUP_REMOVED lines=50> */
[----:B0-----:R-:W-:Y:S02]  /*6e50*/  CS2R R4, SRZ ;  /* 0x0000000000047805 */ /* 0x001fe4000001ff00 */
[----:B------:R-:W-:Y:S02]  /*6e60*/  CS2R R24, SRZ ;  /* 0x0000000000187805 */ /* 0x000fe4000001ff00 */
[----:B------:R-:W-:-:S02]  /*6e70*/  CS2R R46, SRZ ;  /* 0x00000000002e7805 */ /* 0x000fc4000001ff00 */
[----:B------:R-:W-:Y:S02]  /*6e80*/  CS2R R44, SRZ ;  /* 0x00000000002c7805 */ /* 0x000fe4000001ff00 */
[----:B---3--:R-:W-:Y:S02]  /*6e90*/  CS2R R42, SRZ ;  /* 0x00000000002a7805 */ /* 0x008fe4000001ff00 */
        /* <DEDUP_REMOVED lines=9> */
[----:B--2---:R-:W-:-:S05]  /*6f30*/  IMAD R0, R0, R3, RZ ;  /* 0x0000000300007224 */ /* 0x004fca00078e02ff */
[----:B------:R0:W-:Y:S01]  /*6f40*/  STL [R1+0x3c], R0 ;  /* 0x00003c0001007387 */ /* 0x0001e20000100800 */
[----:B------:R-:W-:Y:S02]  /*6f50*/  VIADDMNMX R176, R0, R3, R86, PT ;  /* 0x0000000300b07246 */ /* 0x000fe40003800156 */
[----:B------:R-:W-:Y:S02]  /*6f60*/  CS2R R86, SRZ ;  /* 0x0000000000567805 */ /* 0x000fe4000001ff00 */
        /* <DEDUP_REMOVED lines=10> */
.L_x_1735:
        /* <DEDUP_REMOVED lines=26> */
.L_x_1493:
[----:B------:R-:W-:Y:S05]  /*71b0*/  BSYNC B6 ;  /* 0x0000000000067941 */ /* 0x000fea0003800000 */
.L_x_1492:
        /* <DEDUP_REMOVED lines=13> */
.L_x_1497:
[----:B--2---:R2:W3:Y:S02]  /*7290*/  SYNCS.PHASECHK.TRANS64.TRYWAIT P0, [R19+URZ+0x32400], R0 ;  /* 0x03240000130075a7 */ /* 0x0044e4000800017f */
[----:B---3--:R-:W-:Y:S05]  /*72a0*/  @!P0 NANOSLEEP.SYNCS 0x989680 ;  /* 0x009896800000895d */ /* 0x008fea0003900000 */
[----:B------:R-:W3:Y:S02]  /*72b0*/  @!P0 SYNCS.PHASECHK.TRANS64 P0, [R19+URZ+0x32400], R0 ;  /* 0x03240000130085a7 */ /* 0x000ee4000800007f */
[----:B---3--:R-:W-:Y:S05]  /*72c0*/  @!P0 BRA `(.L_x_1497) ;  /* 0xfffffffc00f08947 */ /* 0x008fea000383ffff */
.L_x_1496:
[----:B------:R-:W-:Y:S05]  /*72d0*/  BSYNC B0 ;  /* 0x0000000000007941 */ /* 0x000fea0003800000 */
.L_x_1495:
[----:B------:R-:W-:Y:S05]  /*72e0*/  BRA `(.L_x_1498) ;  /* 0x0000002000d87947 */ /* 0x000fea0003800000 */
.L_x_1494:
        /* <DEDUP_REMOVED lines=36> */
.L_x_1500:
[----:B------:R-:W-:Y:S05]  /*7530*/  BSYNC B6 ;  /* 0x0000000000067941 */ /* 0x000fea0003800000 */
.L_x_1499:
[----:B------:R-:W-:Y:S01]  /*7540*/  LEA.HI R29, R30, R29, RZ, 0x2 ;  /* 0x0000001d1e1d7211 */ /* 0x000fe200078f10ff */
[----:B------:R-:W-:Y:S01]  /*7550*/  ULDC.U8 UR4, c[0x0][0x410] ;  /* 0x0001040000047ab9 */ /* 0x000fe20000000000 */
[----:B------:R-:W-:Y:S01]  /*7560*/  BSSY B0, `(.L_x_1501) ;  /* 0x0000206000007945 */ /* 0x000fe20003800000 */
[----:B------:R-:W-:Y:S01]  /*7570*/  ISETP.NE.AND P0, PT, RZ, UR4, PT ;  /* 0x00000004ff007c0c */ /* 0x000fe2000bf05270 */
[----:B------:R-:W-:Y:S01]  /*7580*/  IMAD R3, R49, 0x80, R200 ;  /* 0x0000008031037824 */ /* 0x000fe200078e02c8 */
[----:B------:R-:W-:-:S04]  /*7590*/  SHF.R.S32.HI R29, RZ, 0x1f, R29 ;  /* 0x0000001fff1d7819 */ /* 0x000fc8000001141d */
[----:B------:R-:W-:-:S04]  /*75a0*/  LEA.HI R29, R29, R200, RZ, 0x3 ;  /* 0x000000c81d1d7211 */ /* 0x000fc800078f18ff */
[----:B------:R-:W-:-:S05]  /*75b0*/  LOP3.LUT R29, R29, 0xfffffff8, RZ, 0xc0, !PT ;  /* 0xfffffff81d1d7812 */ /* 0x000fca00078ec0ff */
[----:B------:R-:W-:Y:S01]  /*75c0*/  IMAD.IADD R29, R200, 0x1, -R29 ;  /* 0x00000001c81d7824 */ /* 0x000fe200078e0a1d */
[----:B------:R-:W-:Y:S06]  /*75d0*/  @!P0 BRA `(.L_x_1502) ;  /* 0x0000001000148947 */ /* 0x000fec0003800000 */
[----:B------:R-:W-:-:S03]  /*75e0*/  UMOV UR4, 0xffffffff ;  /* 0xffffffff00047882 */ /* 0x000fc60000000000 */
[----:B------:R-:W-:Y:S05]  /*75f0*/  BRA.DIV UR4, `(.L_x_1503) ;  /* 0x0000015e04b87947 */ /* 0x000fea000b800000 */
[----:B------:R1:W2:Y:S04]  /*7600*/  SHFL.IDX PT, R0, R27, RZ, 0x1c1f ;  /* 0x001c1fff1b007589 */ /* 0x0002a800000e0000 */
[----:B------:R1:W3:Y:S04]  /*7610*/  SHFL.IDX PT, R21, R26, RZ, 0x1c1f ;  /* 0x001c1fff1a157589 */ /* 0x0002e800000e0000 */
[----:B------:R-:W4:Y:S04]  /*7620*/  SHFL.IDX PT, R25, R25, RZ, 0x1c1f ;  /* 0x001c1fff19197589 */ /* 0x000f2800000e0000 */
[----:B------:R1:W0:Y:S02]  /*7630*/  SHFL.IDX PT, R20, R28, RZ, 0x1c1f ;  /* 0x001c1fff1c147589 */ /* 0x00022400000e0000 */
.L_x_1741:
[----:B------:R-:W5:Y:S01]  /*7640*/  LDL R7, [R1+0x74] ;  /* 0x0000740001077983 */ /* 0x000f620000100800 */
[----:B------:R-:W-:Y:S01]  /*7650*/  ULDC UR4, c[0x0][0x448] ;  /* 0x0001120000047ab9 */ /* 0x000fe20000000800 */
[C---:B------:R-:W-:Y:S01]  /*7660*/  IMAD.SHL.U32 R4, R29.reuse, 0x40, RZ ;  /* 0x000000401d047824 */ /* 0x040fe200078e00ff */
[----:B------:R-:W-:Y:S01]  /*7670*/  BSSY B1, `(.L_x_1504) ;  /* 0x000002a000017945 */ /* 0x000fe20003800000 */
[----:B-1----:R-:W-:Y:S01]  /*7680*/  IMAD R26, R154, UR4, RZ ;  /* 0x000000049a1a7c24 */ /* 0x002fe2000f8e02ff */
[----:B------:R-:W-:Y:S02]  /*7690*/  LOP3.LUT P0, RZ, R29, 0x4, RZ, 0xc0, !PT ;  /* 0x000000041dff7812 */ /* 0x000fe4000780c0ff */
[----:B------:R-:W-:Y:S02]  /*76a0*/  CS2R R8, SRZ ;  /* 0x0000000000087805 */ /* 0x000fe4000001ff00 */
[----:B------:R-:W-:Y:S02]  /*76b0*/  LOP3.LUT R5, R4, 0x1c0, RZ, 0xc0, !PT ;  /* 0x000001c004057812 */ /* 0x000fe400078ec0ff */
[----:B------:R-:W-:-:S02]  /*76c0*/  CS2R R10, SRZ ;  /* 0x00000000000a7805 */ /* 0x000fc4000001ff00 */
[----:B------:R-:W-:Y:S01]  /*76d0*/  ISETP.GE.AND P1, PT, R3, R26, PT ;  /* 0x0000001a0300720c */ /* 0x000fe20003f26270 */
[----:B------:R-:W-:Y:S01]  /*76e0*/  IMAD R26, R49, -0x80, R26 ;  /* 0xffffff80311a7824 */ /* 0x000fe200078e021a */
[----:B------:R-:W-:Y:S02]  /*76f0*/  LOP3.LUT R6, R5, 0x18, R16, 0xf8, !PT ;  /* 0x0000001805067812 */ /* 0x000fe400078ef810 */
[----:B------:R-:W-:-:S04]  /*7700*/  SHF.R.U32.HI R5, RZ, 0x3, R5 ;  /* 0x00000003ff057819 */ /* 0x000fc80000011605 */
[----:B------:R-:W-:Y:S02]  /*7710*/  LOP3.LUT R27, R6, R5, RZ, 0x3c, !PT ;  /* 0x00000005061b7212 */ /* 0x000fe400078e3cff */
[----:B-----5:R-:W-:-:S04]  /*7720*/  LEA.HI R4, R7, R7, RZ, 0x1 ;  /* 0x0000000707047211 */ /* 0x020fc800078f08ff */
[----:B------:R-:W-:-:S05]  /*7730*/  LOP3.LUT R4, R4, 0xfffffffe, RZ, 0xc0, !PT ;  /* 0xfffffffe04047812 */ /* 0x000fca00078ec0ff */
[----:B------:R-:W-:Y:S01]  /*7740*/  IMAD.IADD R3, R7, 0x1, -R4 ;  /* 0x0000000107037824 */ /* 0x000fe200078e0a04 */
[----:B------:R-:W-:Y:S02]  /*7750*/  CS2R R4, SRZ ;  /* 0x0000000000047805 */ /* 0x000fe4000001ff00 */
[----:B------:R-:W-:Y:S02]  /*7760*/  CS2R R6, SRZ ;  /* 0x0000000000067805 */ /* 0x000fe4000001ff00 */
[----:B------:R-:W-:Y:S01]  /*7770*/  SHF.L.U32 R28, R3, 0x1f, RZ ;  /* 0x0000001f031c7819 */ /* 0x000fe200000006ff */
[----:B------:R-:W-:Y:S06]  /*7780*/  @P1 BRA `(.L_x_1505) ;  /* 0x0000000000601947 */ /* 0x000fec0003800000 */
[----:B------:R-:W-:Y:S01]  /*7790*/  ULDC UR4, c[0x0][0x3f4] ;  /* 0x0000fd0000047ab9 */ /* 0x000fe20000000800 */
[C---:B------:R-:W-:Y:S01]  /*77a0*/  IMAD.SHL.U32 R14, R205.reuse, 0x2, RZ ;  /* 0x00000002cd0e7824 */ /* 0x040fe200078e00ff */
[----:B------:R-:W-:Y:S01]  /*77b0*/  ISETP.GE.AND P3, PT, R22, UR4, PT ;  /* 0x0000000416007c0c */ /* 0x000fe2000bf66270 */
[----:B---3--:R-:W-:Y:S01]  /*77c0*/  IMAD.MOV.U32 R4, RZ, RZ, R21 ;  /* 0x000000ffff047224 */ /* 0x008fe200078e0015 */
[----:B------:R-:W-:Y:S01]  /*77d0*/  ISETP.GE.AND P4, PT, R205, UR4, PT ;  /* 0x00000004cd007c0c */ /* 0x000fe2000bf86270 */
[----:B--2---:R-:W-:Y:S01]  /*77e0*/  IMAD.MOV.U32 R5, RZ, RZ, R0 ;  /* 0x000000ffff057224 */ /* 0x004fe200078e0000 */
[----:B------:R-:W-:Y:S02]  /*77f0*/  SHF.R.S32.HI R6, RZ, 0x1f, R205 ;  /* 0x0000001fff067819 */ /* 0x000fe400000114cd */
[----:B------:R-:W-:Y:S02]  /*7800*/  CS2R R8, SRZ ;  /* 0x0000000000087805 */ /* 0x000fe4000001ff00 */
[----:B----4-:R-:W-:-:S02]  /*7810*/  MOV R7, R25 ;  /* 0x0000001900077202 */ /* 0x010fc40000000f00 */
[----:B------:R-:W-:Y:S01]  /*7820*/  SHF.L.U64.HI R15, R205, 0x1, R6 ;  /* 0x00000001cd0f7819 */ /* 0x000fe20000010206 */
[----:B0-----:R-:W-:Y:S02]  /*7830*/  IMAD.MOV.U32 R6, RZ, RZ, R20 ;  /* 0x000000ffff067224 */ /* 0x001fe400078e0014 */
[----:B------:R-:W-:Y:S02]  /*7840*/  @!P3 IMAD.WIDE R4, R22, 0x2, R4 ;  /* 0x000000021604b825 */ /* 0x000fe400078e0204 */
[-C--:B------:R-:W-:Y:S02]  /*7850*/  @!P4 IADD3 R12, P1, R21, R14.reuse, RZ ;  /* 0x0000000e150cc210 */ /* 0x080fe40007f3e0ff */
[----:B------:R-:W-:Y:S01]  /*7860*/  @!P4 IADD3 R14, P2, R20, R14, RZ ;  /* 0x0000000e140ec210 */ /* 0x000fe20007f5e0ff */
[----:B------:R0:W5:Y:S01]  /*7870*/  @!P3 LD.E.64 R8, desc[UR60][R4.64] ;  /* 0x0000003c0408b980 */ /* 0x000162000c101b00 */
[----:B------:R-:W-:Y:S01]  /*7880*/  @!P3 IMAD.WIDE R20, R22, 0x2, R6 ;  /* 0x000000021614b825 */ /* 0x000fe200078e0206 */
[----:B------:R-:W-:-:S02]  /*7890*/  CS2R R10, SRZ ;  /* 0x00000000000a7805 */ /* 0x000fc4000001ff00 */
[----:B------:R-:W-:Y:S01]  /*78a0*/  CS2R R6, SRZ ;  /* 0x0000000000067805 */ /* 0x000fe2000001ff00 */
[--C-:B------:R-:W-:Y:S02]  /*78b0*/  @!P4 IMAD.X R13, R0, 0x1, R15.reuse, P1 ;  /* 0x00000001000dc824 */ /* 0x100fe400008e060f */
[----:B------:R-:W-:Y:S01]  /*78c0*/  @!P4 IMAD.X R15, R25, 0x1, R15, P2 ;  /* 0x00000001190fc824 */ /* 0x000fe200010e060f */
[----:B0-----:R-:W-:Y:S02]  /*78d0*/  CS2R R4, SRZ ;  /* 0x0000000000047805 */ /* 0x001fe4000001ff00 */
[----:B------:R1:W5:Y:S04]  /*78e0*/  @!P4 LD.E.64 R10, desc[UR60][R12.64] ;  /* 0x0000003c0c0ac980 */ /* 0x000368000c101b00 */
[----:B------:R1:W5:Y:S04]  /*78f0*/  @!P4 LD.E.64 R6, desc[UR60][R14.64] ;  /* 0x0000003c0e06c980 */ /* 0x000368000c101b00 */
[----:B------:R1:W5:Y:S02]  /*7900*/  @!P3 LD.E.64 R4, desc[UR60][R20.64] ;  /* 0x0000003c1404b980 */ /* 0x000364000c101b00 */
.L_x_1505:
[----:B------:R-:W-:Y:S05]  /*7910*/  BSYNC B1 ;  /* 0x0000000000017941 */ /* 0x000fea0003800000 */
.L_x_1504:
[----:B--2---:R-:W2:Y:S01]  /*7920*/  LDL R0, [R1+0x58] ;  /* 0x0000580001007983 */ /* 0x004ea20000100800 */
[----:B------:R-:W3:Y:S01]  /*7930*/  SYNCS.PHASECHK.TRANS64.TRYWAIT P1, [R19+URZ+0x32400], R28 ;  /* 0x0324001c130075a7 */ /* 0x000ee2000802017f */
[----:B-----5:R-:W-:Y:S01]  /*7940*/  IMAD.MOV.U32 R32, RZ, RZ, R8 ;  /* 0x000000ffff207224 */ /* 0x020fe200078e0008 */
[--C-:B------:R-:W-:Y:S01]  /*7950*/  SHF.R.U64 R34, R8, 0x10, R9.reuse ;  /* 0x0000001008227819 */ /* 0x100fe20000001209 */
[--C-:B-1----:R-:W-:Y:S01]  /*7960*/  IMAD.MOV.U32 R12, RZ, RZ, R9.reuse ;  /* 0x000000ffff0c7224 */ /* 0x102fe200078e0009 */
[----:B------:R-:W-:Y:S01]  /*7970*/  SHF.R.U32.HI R9, RZ, 0x10, R9 ;  /* 0x00000010ff097819 */ /* 0x000fe20000011609 */
[----:B------:R-:W-:Y:S01]  /*7980*/  IMAD.MOV.U32 R33, RZ, RZ, R10 ;  /* 0x000000ffff217224 */ /* 0x000fe200078e000a */
[----:B------:R-:W-:Y:S01]  /*7990*/  SHF.R.U64 R35, R10, 0x10, R11 ;  /* 0x000000100a237819 */ /* 0x000fe2000000120b */
[--C-:B------:R-:W-:Y:S01]  /*79a0*/  IMAD.MOV.U32 R10, RZ, RZ, R5.reuse ;  /* 0x000000ffff0a7224 */ /* 0x100fe200078e0005 */
[----:B------:R-:W-:Y:S01]  /*79b0*/  SHF.R.U64 R36, R4, 0x10, R5 ;  /* 0x0000001004247819 */ /* 0x000fe20000001205 */
[----:B0-----:R-:W-:Y:S01]  /*79c0*/  IMAD.MOV.U32 R13, RZ, RZ, R11 ;  /* 0x000000ffff0d7224 */ /* 0x001fe200078e000b */
[----:B------:R-:W-:Y:S01]  /*79d0*/  SHF.R.U32.HI R14, RZ, 0x10, R5 ;  /* 0x00000010ff0e7819 */ /* 0x000fe20000011605 */
[----:B------:R-:W-:Y:S01]  /*79e0*/  IMAD.MOV.U32 R31, RZ, RZ, R6 ;  /* 0x000000ffff1f7224 */ /* 0x000fe200078e0006 */
[----:B------:R-:W-:Y:S01]  /*79f0*/  MOV R29, R4 ;  /* 0x00000004001d7202 */ /* 0x000fe20000000f00 */
[----:B------:R-:W-:Y:S01]  /*7a00*/  IMAD.MOV.U32 R5, RZ, RZ, R7 ;  /* 0x000000ffff057224 */ /* 0x000fe200078e0007 */
[----:B------:R-:W-:Y:S01]  /*7a10*/  PRMT R34, R34, 0x5410, R9 ;  /* 0x0000541022227816 */ /* 0x000fe20000000009 */
[----:B------:R-:W-:Y:S01]  /*7a20*/  BSSY B1, `(.L_x_1506) ;  /* 0x0000012000017945 */ /* 0x000fe20003800000 */
[----:B------:R-:W-:-:S02]  /*7a30*/  SHF.R.U32.HI R11, RZ, 0x10, R11 ;  /* 0x00000010ff0b7819 */ /* 0x000fc4000001160b */
[----:B------:R-:W-:Y:S02]  /*7a40*/  VIMNMX R9, R26, 0x80, PT ;  /* 0x000000801a097848 */ /* 0x000fe40003fe0100 */
[--C-:B------:R-:W-:Y:S02]  /*7a50*/  SHF.R.U64 R37, R6, 0x10, R7.reuse ;  /* 0x0000001006257819 */ /* 0x100fe40000001207 */
[----:B------:R-:W-:Y:S02]  /*7a60*/  SHF.R.U32.HI R6, RZ, 0x10, R7 ;  /* 0x00000010ff067819 */ /* 0x000fe40000011607 */
[----:B------:R-:W-:Y:S02]  /*7a70*/  PRMT R32, R32, 0x5410, R12 ;  /* 0x0000541020207816 */ /* 0x000fe4000000000c */
[----:B------:R-:W-:Y:S02]  /*7a80*/  PRMT R33, R33, 0x5410, R13 ;  /* 0x0000541021217816 */ /* 0x000fe4000000000d */
[----:B------:R-:W-:-:S02]  /*7a90*/  PRMT R35, R35, 0x5410, R11 ;  /* 0x0000541023237816 */ /* 0x000fc4000000000b */
[----:B------:R-:W-:Y:S02]  /*7aa0*/  ISETP.GE.AND P2, PT, R200, R9, PT ;  /* 0x00000009c800720c */ /* 0x000fe40003f46270 */
[----:B------:R-:W-:Y:S02]  /*7ab0*/  PRMT R29, R29, 0x5410, R10 ;  /* 0x000054101d1d7816 */ /* 0x000fe4000000000a */
[----:B------:R-:W-:Y:S02]  /*7ac0*/  PRMT R36, R36, 0x5410, R14 ;  /* 0x0000541024247816 */ /* 0x000fe4000000000e */
[----:B------:R-:W-:Y:S01]  /*7ad0*/  PRMT R31, R31, 0x5410, R5 ;  /* 0x000054101f1f7816 */ /* 0x000fe20000000005 */
[----:B--2---:R-:W-:-:S04]  /*7ae0*/  IMAD R8, R0, 0x200, R27 ;  /* 0x0000020000087824 */ /* 0x004fc800078e021b */
[----:B------:R-:W-:-:S04]  /*7af0*/  IMAD R8, R8, 0x2, R19 ;  /* 0x0000000208087824 */ /* 0x000fc800078e0213 */
[C---:B------:R-:W-:Y:S02]  /*7b00*/  VIADD R4, R8.reuse, 0x18400 ;  /* 0x0001840008047836 */ /* 0x040fe40000000000 */
[----:B------:R-:W-:Y:S02]  /*7b10*/  VIADD R0, R8, 0x18440 ;  /* 0x0001844008007836 */ /* 0x000fe40000000000 */
[----:B------:R-:W-:Y:S01]  /*7b20*/  @P0 VIADD R0, R4, 0xffffffc0 ;  /* 0xffffffc004000836 */ /* 0x000fe20000000000 */
[----:B---3--:R-:W-:Y:S06]  /*7b30*/  @!P1 BRA `(.L_x_1507) ;  /* 0x0000015800dc9947 */ /* 0x008fec0003800000 */
.L_x_1742:
[----:B------:R-:W-:Y:S05]  /*7b40*/  BSYNC B1 ;  /* 0x0000000000017941 */ /* 0x000fea0003800000 */
.L_x_1506:
[----:B------:R-:W-:Y:S01]  /*7b50*/  BSSY B1, `(.L_x_1508) ;  /* 0x0000056000017945 */ /* 0x000fe20003800000 */
[----:B------:R-:W-:-:S03]  /*7b60*/  PRMT R37, R37, 0x5410, R6 ;  /* 0x0000541025257816 */ /* 0x000fc60000000006 */
[----:B------:R-:W-:Y:S05]  /*7b70*/  @P2 BRA `(.L_x_1509) ;  /* 0x00000004004c2947 */ /* 0x000fea0003800000 */
[----:B------:R-:W1:Y:S01]  /*7b80*/  LDC R4, c[0x0][0x3f4] ;  /* 0x0000fd00ff047b82 */ /* 0x000e620000000800 */
[----:B------:R-:W-:Y:S01]  /*7b90*/  BSSY B2, `(.L_x_1510) ;  /* 0x000002a000027945 */ /* 0x000fe20003800000 */
[-C--:B-1----:R-:W-:Y:S02]  /*7ba0*/  ISETP.GE.AND P0, PT, R22, R4.reuse, PT ;  /* 0x000000041600720c */ /* 0x082fe40003f06270 */
[----:B------:R-:W-:-:S11]  /*7bb0*/  ISETP.GE.AND P1, PT, R205, R4, PT ;  /* 0x00000004cd00720c */ /* 0x000fd60003f26270 */
[----:B------:R-:W-:Y:S05]  /*7bc0*/  @P0 BRA `(.L_x_1511) ;  /* 0x0000000000980947 */ /* 0x000fea0003800000 */
[----:B------:R-:W1:Y:S01]  /*7bd0*/  LDS.128 R4, [R8+0x18400] ;  /* 0x0184000008047984 */ /* 0x000e620000000c00 */
[----:B------:R-:W-:Y:S02]  /*7be0*/  HADD2.F32 R21, -RZ, R29.H0_H0 ;  /* 0x2000001dff157230 */ /* 0x000fe40000004100 */
[----:B------:R-:W-:Y:S02]  /*7bf0*/  HADD2.F32 R15, -RZ, R32.H0_H0 ;  /* 0x20000020ff0f7230 */ /* 0x000fe40000004100 */
[----:B------:R-:W-:Y:S02]  /*7c00*/  HADD2.F32 R14, -RZ, R34.H0_H0 ;  /* 0x20000022ff0e7230 */ /* 0x000fe40000004100 */
[----:B------:R-:W-:Y:S02]  /*7c10*/  HADD2.F32 R20, -RZ, R36.H0_H0 ;  /* 0x20000024ff147230 */ /* 0x000fe40000004100 */
[--C-:B-1----:R-:W-:Y:S02]  /*7c20*/  HADD2.F32 R10, -RZ, R4.reuse.H0_H0 ;  /* 0x20000004ff0a7230 */ /* 0x102fe40000004100 */
[----:B------:R-:W-:-:S02]  /*7c30*/  HADD2.F32 R4, -RZ, R4.H1_H1 ;  /* 0x30000004ff047230 */ /* 0x000fc40000004100 */
[--C-:B------:R-:W-:Y:S02]  /*7c40*/  HADD2.F32 R11, -RZ, R5.reuse.H0_H0 ;  /* 0x20000005ff0b7230 */ /* 0x100fe40000004100 */
[----:B------:R-:W-:Y:S02]  /*7c50*/  HADD2.F32 R5, -RZ, R5.H1_H1 ;  /* 0x30000005ff057230 */ /* 0x000fe40000004100 */
[C---:B----4-:R-:W-:Y:S01]  /*7c60*/  FMUL.FTZ R25, R4.reuse, R21 ;  /* 0x0000001504197220 */ /* 0x050fe20000410000 */
[-C--:B------:R-:W-:Y:S01]  /*7c70*/  FMUL.FTZ R4, R4, R15.reuse ;  /* 0x0000000f04047220 */ /* 0x080fe20000410000 */
[--C-:B------:R-:W-:Y:S02]  /*7c80*/  HADD2.F32 R12, -RZ, R6.reuse.H0_H0 ;  /* 0x20000006ff0c7230 */ /* 0x100fe40000004100 */
[----:B------:R-:W-:Y:S02]  /*7c90*/  HADD2.F32 R13, -RZ, R7.H0_H0 ;  /* 0x20000007ff0d7230 */ /* 0x000fe40000004100 */
[C---:B0-----:R-:W-:Y:S01]  /*7ca0*/  FMUL.FTZ R28, R5.reuse, R20 ;  /* 0x00000014051c7220 */ /* 0x041fe20000410000 */
[C---:B------:R-:W-:Y:S01]  /*7cb0*/  FFMA.FTZ R25, R10.reuse, R15, -R25 ;  /* 0x0000000f0a197223 */ /* 0x040fe20000010819 */
[----:B------:R-:W-:Y:S01]  /*7cc0*/  FFMA.FTZ R26, R10, R21, R4 ;  /* 0x000000150a1a7223 */ /* 0x000fe20000010004 */
        /* <DEDUP_REMOVED lines=11> */
[C---:B------:R-:W-:Y:S01]  /*7d80*/  FMUL.FTZ R20, R7.reuse, R10 ;  /* 0x0000000a07147220 */ /* 0x040fe20000410000 */
[C---:B------:R-:W-:Y:S01]  /*7d90*/  FFMA.FTZ R6, R12.reuse, R5, -R21 ;  /* 0x000000050c067223 */ /* 0x040fe20000010815 */
[-C--:B------:R-:W-:Y:S01]  /*7da0*/  FMUL.FTZ R27, R7, R4.reuse ;  /* 0x00000004071b7220 */ /* 0x080fe20000410000 */
[----:B------:R-:W-:Y:S01]  /*7db0*/  FFMA.FTZ R15, R12, R15, R14 ;  /* 0x0000000f0c0f7223 */ /* 0x000fe2000001000e */
[C---:B------:R-:W-:Y:S01]  /*7dc0*/  FFMA.FTZ R7, R13.reuse, R4, -R20 ;  /* 0x000000040d077223 */ /* 0x040fe20000010814 */
[----:B------:R-:W-:Y:S01]  /*7dd0*/  F2FP.F16.F32.PACK_AB R4, R26, R25 ;  /* 0x000000191a04723e */ /* 0x000fe200000000ff */
[----:B------:R-:W-:Y:S01]  /*7de0*/  FFMA.FTZ R10, R13, R10, R27 ;  /* 0x0000000a0d0a7223 */ /* 0x000fe2000001001b */
[----:B------:R-:W-:Y:S02]  /*7df0*/  F2FP.F16.F32.PACK_AB R5, R11, R28 ;  /* 0x0000001c0b05723e */ /* 0x000fe400000000ff */
[----:B------:R-:W-:-:S02]  /*7e00*/  F2FP.F16.F32.PACK_AB R6, R15, R6 ;  /* 0x000000060f06723e */ /* 0x000fc400000000ff */
[----:B------:R-:W-:-:S05]  /*7e10*/  F2FP.F16.F32.PACK_AB R7, R10, R7 ;  /* 0x000000070a07723e */ /* 0x000fca00000000ff */
[----:B------:R1:W-:Y:S02]  /*7e20*/  STS.128 [R8+0x18400], R4 ;  /* 0x0184000408007388 */ /* 0x0003e40000000c00 */
.L_x_1511:
[----:B------:R-:W-:Y:S05]  /*7e30*/  BSYNC B2 ;  /* 0x0000000000027941 */ /* 0x000fea0003800000 */
.L_x_1510:
[----:B------:R-:W-:Y:S05]  /*7e40*/  @P1 BRA `(.L_x_1509) ;  /* 0x0000000000981947 */ /* 0x000fea0003800000 */
[----:B-1----:R-:W1:Y:S01]  /*7e50*/  LDS.128 R4, [R0] ;  /* 0x0000000000047984 */ /* 0x002e620000000c00 */
        /* <DEDUP_REMOVED lines=36> */
[----:B------:R2:W-:Y:S02]  /*80a0*/  STS.128 [R0], R4 ;  /* 0x0000000400007388 */ /* 0x0005e40000000c00 */
.L_x_1509:
[----:B------:R-:W-:Y:S05]  /*80b0*/  BSYNC B1 ;  /* 0x0000000000017941 */ /* 0x000fea0003800000 */
.L_x_1508:
        /* <DEDUP_REMOVED lines=8> */
[----:B------:R-:W1:Y:S01]  /*8140*/  LDS.128 R4, [R8+0x1a400] ;  /* 0x01a4000008047984 */ /* 0x000e620000000c00 */
[--C-:B------:R-:W-:Y:S02]  /*8150*/  HADD2.F32 R21, -RZ, R29.reuse.H0_H0 ;  /* 0x2000001dff157230 */ /* 0x100fe40000004100 */
[----:B------:R-:W-:Y:S02]  /*8160*/  HADD2.F32 R15, -RZ, R32.H0_H0 ;  /* 0x20000020ff0f7230 */ /* 0x000fe40000004100 */
[----:B0-----:R-:W-:Y:S02]  /*8170*/  HADD2.F32 R28, -RZ, R36.H0_H0 ;  /* 0x20000024ff1c7230 */ /* 0x001fe40000004100 */
[----:B------:R-:W-:Y:S02]  /*8180*/  HADD2.F32 R26, -RZ, R34.H0_H0 ;  /* 0x20000022ff1a7230 */ /* 0x000fe40000004100 */
[----:B----4-:R-:W-:Y:S02]  /*8190*/  HADD2.F32 R25, -RZ, R29.H1_H1 ;  /* 0x3000001dff197230 */ /* 0x010fe40000004100 */
[----:B------:R-:W-:-:S02]  /*81a0*/  HADD2.F32 R30, -RZ, R36.H1_H1 ;  /* 0x30000024ff1e7230 */ /* 0x000fc40000004100 */
[--C-:B-1----:R-:W-:Y:S02]  /*81b0*/  HADD2.F32 R9, -RZ, R4.reuse.H0_H0 ;  /* 0x20000004ff097230 */ /* 0x102fe40000004100 */
[----:B------:R-:W-:Y:S02]  /*81c0*/  HADD2.F32 R4, -RZ, R4.H1_H1 ;  /* 0x30000004ff047230 */ /* 0x000fe40000004100 */
[--C-:B------:R-:W-:Y:S02]  /*81d0*/  HADD2.F32 R10, -RZ, R5.reuse.H0_H0 ;  /* 0x20000005ff0a7230 */ /* 0x100fe40000004100 */
        /* <DEDUP_REMOVED lines=27> */
[----:B------:R1:W-:Y:S02]  /*8390*/  STS.128 [R8+0x1a400], R4 ;  /* 0x01a4000408007388 */ /* 0x0003e40000000c00 */
.L_x_1514:
[----:B------:R-:W-:Y:S05]  /*83a0*/  BSYNC B1 ;  /* 0x0000000000017941 */ /* 0x000fea0003800000 */
.L_x_1513:
[----:B------:R-:W-:Y:S05]  /*83b0*/  @P1 BRA `(.L_x_1512) ;  /* 0x0000001000801947 */ /* 0x000fea0003800000 */
[----:B-1----:R-:W1:Y:S01]  /*83c0*/  LDS.128 R4, [R0+0x2000] ;  /* 0x0020000000047984 */ /* 0x002e620000000c00 */
[----:B------:R-:W-:Y:S02]  /*83d0*/  HADD2.F32 R14, -RZ, R33.H0_H0 ;  /* 0x20000021ff0e7230 */ /* 0x000fe40000004100 */
[----:B------:R-:W-:Y:S02]  /*83e0*/  HADD2.F32 R20, -RZ, R31.H0_H0 ;  /* 0x2000001fff147230 */ /* 0x000fe40000004100 */
[----:B----4-:R-:W-:Y:S02]  /*83f0*/  HADD2.F32 R25, -RZ, R37.H0_H0 ;  /* 0x20000025ff197230 */ /* 0x010fe40000004100 */
[----:B------:R-:W-:Y:S02]  /*8400*/  HADD2.F32 R21, -RZ, R35.H0_H0 ;  /* 0x20000023ff157230 */ /* 0x000fe40000004100 */
[----:B------:R-:W-:Y:S02]  /*8410*/  HADD2.F32 R26, -RZ, R31.H1_H1 ;  /* 0x3000001fff1a7230 */ /* 0x000fe40000004100 */
        /* <DEDUP_REMOVED lines=31> */
[----:B------:R2:W-:Y:S01]  /*8610*/  STS.128 [R0+0x2000], R4 ;  /* 0x0020000400007388 */ /* 0x0005e20000000c00 */
[----:B------:R-:W-:Y:S05]  /*8620*/  BRA `(.L_x_1512) ;  /* 0x0000000c00e47947 */ /* 0x000fea0003800000 */
.L_x_1502:
[----:B------:R-:W-:-:S03]  /*8630*/  UMOV UR4, 0xffffffff ;  /* 0xffffffff00047882 */ /* 0x000fc60000000000 */
[----:B------:R-:W-:Y:S05]  /*8640*/  BRA.DIV UR4, `(.L_x_1515) ;  /* 0x00000152042c7947 */ /* 0x000fea000b800000 */
[----:B------:R1:W2:Y:S04]  /*8650*/  SHFL.IDX PT, R0, R27, RZ, 0x1c1f ;  /* 0x001c1fff1b007589 */ /* 0x0002a800000e0000 */
[----:B------:R1:W3:Y:S04]  /*8660*/  SHFL.IDX PT, R20, R26, RZ, 0x1c1f ;  /* 0x001c1fff1a147589 */ /* 0x0002e800000e0000 */
[----:B------:R1:W4:Y:S04]  /*8670*/  SHFL.IDX PT, R21, R25, RZ, 0x1c1f ;  /* 0x001c1fff19157589 */ /* 0x00032800000e0000 */
[----:B------:R1:W0:Y:S02]  /*8680*/  SHFL.IDX PT, R14, R28, RZ, 0x1c1f ;  /* 0x001c1fff1c0e7589 */ /* 0x00022400000e0000 */
.L_x_1748:
[----:B------:R-:W5:Y:S01]  /*8690*/  LDL R5, [R1+0x74] ;  /* 0x0000740001057983 */ /* 0x000f620000100800 */
[----:B------:R-:W-:Y:S01]  /*86a0*/  ULDC UR4, c[0x0][0x448] ;  /* 0x0001120000047ab9 */ /* 0x000fe20000000800 */
[----:B------:R-:W-:Y:S01]  /*86b0*/  BSSY B1, `(.L_x_1516) ;  /* 0x0000019000017945 */ /* 0x000fe20003800000 */
[----:B------:R-:W-:Y:S01]  /*86c0*/  IMAD R154, R154, UR4, RZ ;  /* 0x000000049a9a7c24 */ /* 0x000fe2000f8e02ff */
[----:B------:R-:W-:Y:S02]  /*86d0*/  CS2R R6, SRZ ;  /* 0x0000000000067805 */ /* 0x000fe4000001ff00 */
[----:B------:R-:W-:Y:S02]  /*86e0*/  CS2R R10, SRZ ;  /* 0x00000000000a7805 */ /* 0x000fe4000001ff00 */
[----:B------:R-:W-:Y:S01]  /*86f0*/  CS2R R8, SRZ ;  /* 0x0000000000087805 */ /* 0x000fe2000001ff00 */
[----:B-1----:R-:W-:Y:S01]  /*8700*/  IMAD R25, R49, -0x80, R154 ;  /* 0xffffff8031197824 */ /* 0x002fe200078e029a */
[----:B------:R-:W-:-:S02]  /*8710*/  ISETP.GE.AND P0, PT, R3, R154, PT ;  /* 0x0000009a0300720c */ /* 0x000fc40003f06270 */
[----:B-----5:R-:W-:-:S04]  /*8720*/  LEA.HI R4, R5, R5, RZ, 0x1 ;  /* 0x0000000505047211 */ /* 0x020fc800078f08ff */
[----:B------:R-:W-:-:S05]  /*8730*/  LOP3.LUT R4, R4, 0xfffffffe, RZ, 0xc0, !PT ;  /* 0xfffffffe04047812 */ /* 0x000fca00078ec0ff */
[----:B------:R-:W-:Y:S01]  /*8740*/  IMAD.IADD R3, R5, 0x1, -R4 ;  /* 0x0000000105037824 */ /* 0x000fe200078e0a04 */
[----:B------:R-:W-:-:S04]  /*8750*/  CS2R R4, SRZ ;  /* 0x0000000000047805 */ /* 0x000fc8000001ff00 */
        /* <DEDUP_REMOVED lines=14> */
.L_x_1517:
[----:B------:R-:W-:Y:S05]  /*8840*/  BSYNC B1 ;  /* 0x0000000000017941 */ /* 0x000fea0003800000 */
.L_x_1516:
[----:B------:R-:W3:Y:S01]  /*8850*/  SYNCS.PHASECHK.TRANS64.TRYWAIT P1, [R19+URZ+0x32400], R26 ;  /* 0x0324001a130075a7 */ /* 0x000ee2000802017f */
[----:B-----5:R-:W-:Y:S01]  /*8860*/  IMAD.MOV.U32 R42, RZ, RZ, R8 ;  /* 0x000000ffff2a7224 */ /* 0x020fe200078e0008 */
[--C-:B------:R-:W-:Y:S01]  /*8870*/  SHF.R.U64 R43, R8, 0x10, R9.reuse ;  /* 0x00000010082b7819 */ /* 0x100fe20000001209 */
[--C-:B-1----:R-:W-:Y:S01]  /*8880*/  IMAD.MOV.U32 R12, RZ, RZ, R9.reuse ;  /* 0x000000ffff0c7224 */ /* 0x102fe200078e0009 */
[----:B0-----:R-:W-:Y:S01]  /*8890*/  SHF.R.U32.HI R14, RZ, 0x10, R9 ;  /* 0x00000010ff0e7819 */ /* 0x001fe20000011609 */
[----:B------:R-:W-:Y:S01]  /*88a0*/  IMAD.MOV.U32 R40, RZ, RZ, R4 ;  /* 0x000000ffff287224 */ /* 0x000fe200078e0004 */
[----:B------:R-:W-:Y:S01]  /*88b0*/  SHF.R.U64 R45, R4, 0x10, R5 ;  /* 0x00000010042d7819 */ /* 0x000fe20000001205 */
[----:B--2---:R-:W-:Y:S01]  /*88c0*/  IMAD.MOV.U32 R0, RZ, RZ, R7 ;  /* 0x000000ffff007224 */ /* 0x004fe200078e0007 */
[----:B------:R-:W-:Y:S01]  /*88d0*/  SHF.R.U64 R44, R10, 0x10, R11 ;  /* 0x000000100a2c7819 */ /* 0x000fe2000000120b */
[----:B------:R-:W-:Y:S01]  /*88e0*/  IMAD.MOV.U32 R41, RZ, RZ, R10 ;  /* 0x000000ffff297224 */ /* 0x000fe200078e000a */
[----:B------:R-:W-:Y:S01]  /*88f0*/  SHF.R.U32.HI R4, RZ, 0x10, R5 ;  /* 0x00000010ff047819 */ /* 0x000fe20000011605 */
[----:B------:R-:W-:Y:S01]  /*8900*/  IMAD.MOV.U32 R9, RZ, RZ, R11 ;  /* 0x000000ffff097224 */ /* 0x000fe200078e000b */
[----:B------:R-:W-:Y:S01]  /*8910*/  MOV R39, R6 ;  /* 0x0000000600277202 */ /* 0x000fe20000000f00 */
[----:B------:R-:W-:Y:S01]  /*8920*/  IMAD.MOV.U32 R8, RZ, RZ, R5 ;  /* 0x000000ffff087224 */ /* 0x000fe200078e0005 */
[----:B------:R-:W-:Y:S01]  /*8930*/  VIMNMX R25, R25, 0x80, PT ;  /* 0x0000008019197848 */ /* 0x000fe20003fe0100 */
[----:B------:R-:W-:Y:S01]  /*8940*/  VIADD R15, R200, 0x40 ;  /* 0x00000040c80f7836 */ /* 0x000fe20000000000 */
[----:B------:R-:W0:Y:S01]  /*8950*/  LDC R13, c[0x0][0x3f4] ;  /* 0x0000fd00ff0d7b82 */ /* 0x000e220000000800 */
        /* <DEDUP_REMOVED lines=16> */
[----:B---3--:R-:W-:-:S12]  /*8a60*/  @!P1 BRA `(.L_x_1519) ;  /* 0x0000014c00949947 */ /* 0x008fd80003800000 */
.L_x_1749:
[----:B------:R-:W-:Y:S05]  /*8a70*/  BSYNC B1 ;  /* 0x0000000000017941 */ /* 0x000fea0003800000 */
.L_x_1518:
[----:B------:R-:W-:Y:S01]  /*8a80*/  BSSY B1, `(.L_x_1520) ;  /* 0x000005a000017945 */ /* 0x000fe20003800000 */
[----:B------:R-:W-:-:S03]  /*8a90*/  LOP3.LUT R0, R0, 0x38, RZ, 0xc0, !PT ;  /* 0x0000003800007812 */ /* 0x000fc600078ec0ff */
[----:B------:R-:W-:Y:S05]  /*8aa0*/  @P2 BRA `(.L_x_1521) ;  /* 0x00000004005c2947 */ /* 0x000fea0003800000 */
[----:B------:R-:W2:Y:S01]  /*8ab0*/  LDL R9, [R1+0x58] ;  /* 0x0000580001097983 */ /* 0x000ea20000100800 */
[----:B------:R-:W-:Y:S02]  /*8ac0*/  IMAD.SHL.U32 R4, R29, 0x40, RZ ;  /* 0x000000401d047824 */ /* 0x000fe400078e00ff */
[----:B------:R-:W-:Y:S02]  /*8ad0*/  HADD2.F32 R29, -RZ, R40.H0_H0 ;  /* 0x20000028ff1d7230 */ /* 0x000fe40000004100 */
[----:B------:R-:W-:Y:S01]  /*8ae0*/  HADD2.F32 R27, -RZ, R42.H0_H0 ;  /* 0x2000002aff1b7230 */ /* 0x000fe20000004100 */
[----:B------:R-:W-:Y:S01]  /*8af0*/  LOP3.LUT R5, R4, 0x1c0, RZ, 0xc0, !PT ;  /* 0x000001c004057812 */ /* 0x000fe200078ec0ff */
[--C-:B------:R-:W-:Y:S02]  /*8b00*/  HADD2.F32 R31, -RZ, R45.reuse.H0_H0 ;  /* 0x2000002dff1f7230 */ /* 0x100fe40000004100 */
[----:B------:R-:W-:Y:S01]  /*8b10*/  HADD2.F32 R28, -RZ, R45.H1_H1 ;  /* 0x3000002dff1c7230 */ /* 0x000fe20000004100 */
[----:B------:R-:W-:-:S02]  /*8b20*/  SHF.R.U32.HI R7, RZ, 0x3, R5 ;  /* 0x00000003ff077819 */ /* 0x000fc40000011605 */
[----:B------:R-:W-:Y:S02]  /*8b30*/  LOP3.LUT R4, R5, 0x38, R16, 0xf8, !PT ;  /* 0x0000003805047812 */ /* 0x000fe400078ef810 */
[----:B------:R-:W-:Y:S02]  /*8b40*/  LOP3.LUT R8, R7, R0, R5, 0x1e, !PT ;  /* 0x0000000007087212 */ /* 0x000fe400078e1e05 */
[----:B------:R-:W-:-:S03]  /*8b50*/  LOP3.LUT R4, R4, R7, RZ, 0x3c, !PT ;  /* 0x0000000704047212 */ /* 0x000fc600078e3cff */
[C---:B--2---:R-:W-:Y:S02]  /*8b60*/  IMAD R8, R9.reuse, 0x200, R8 ;  /* 0x0000020009087824 */ /* 0x044fe400078e0208 */
[----:B------:R-:W-:Y:S02]  /*8b70*/  IMAD R4, R9, 0x200, R4 ;  /* 0x0000020009047824 */ /* 0x000fe400078e0204 */
[--C-:B------:R-:W-:Y:S02]  /*8b80*/  IMAD R38, R8, 0x2, R19.reuse ;  /* 0x0000000208267824 */ /* 0x100fe400078e0213 */
[----:B------:R-:W-:-:S03]  /*8b90*/  IMAD R36, R4, 0x2, R19 ;  /* 0x0000000204247824 */ /* 0x000fc600078e0213 */
[----:B------:R-:W1:Y:S04]  /*8ba0*/  LDS.128 R8, [R38+0x18400] ;  /* 0x0184000026087984 */ /* 0x000e680000000c00 */
[----:B------:R-:W2:Y:S01]  /*8bb0*/  LDS.128 R4, [R36+0x18400] ;  /* 0x0184000024047984 */ /* 0x000ea20000000c00 */
[--C-:B-1----:R-:W-:Y:S02]  /*8bc0*/  HADD2.F32 R20, -RZ, R8.reuse.H0_H0 ;  /* 0x20000008ff147230 */ /* 0x102fe40000004100 */
[----:B------:R-:W-:Y:S02]  /*8bd0*/  HADD2.F32 R8, -RZ, R8.H1_H1 ;  /* 0x30000008ff087230 */ /* 0x000fe40000004100 */
[----:B--2---:R-:W-:Y:S02]  /*8be0*/  HADD2.F32 R12, -RZ, R4.H0_H0 ;  /* 0x20000004ff0c7230 */ /* 0x004fe40000004100 */
[C---:B------:R-:W-:Y:S01]  /*8bf0*/  FMUL.FTZ R33, R20.reuse, R29 ;  /* 0x0000001d14217220 */ /* 0x040fe20000410000 */
[----:B------:R-:W-:Y:S01]  /*8c00*/  FMUL.FTZ R35, R20, R27 ;  /* 0x0000001b14237220 */ /* 0x000fe20000410000 */
[----:B----4-:R-:W-:-:S02]  /*8c10*/  HADD2.F32 R21, -RZ, R9.H0_H0 ;  /* 0x20000009ff157230 */ /* 0x010fc40000004100 */
[----:B------:R-:W-:Y:S01]  /*8c20*/  FMUL.FTZ R37, R8, R31 ;  /* 0x0000001f08257220 */ /* 0x000fe20000410000 */
[C---:B------:R-:W-:Y:S01]  /*8c30*/  FFMA.FTZ R33, R12.reuse, R27, -R33 ;  /* 0x0000001b0c217223 */ /* 0x040fe20000010821 */
[----:B------:R-:W-:Y:S02]  /*8c40*/  HADD2.F32 R27, -RZ, R43.H0_H0 ;  /* 0x2000002bff1b7230 */ /* 0x000fe40000004100 */
[----:B------:R-:W-:Y:S01]  /*8c50*/  FFMA.FTZ R35, R12, R29, R35 ;  /* 0x0000001d0c237223 */ /* 0x000fe20000010023 */
[----:B------:R-:W-:Y:S02]  /*8c60*/  HADD2.F32 R20, -RZ, R40.H1_H1 ;  /* 0x30000028ff147230 */ /* 0x000fe40000004100 */
[----:B------:R-:W-:Y:S02]  /*8c70*/  HADD2.F32 R4, -RZ, R4.H1_H1 ;  /* 0x30000004ff047230 */ /* 0x000fe40000004100 */
[----:B------:R-:W-:Y:S01]  /*8c80*/  FMUL.FTZ R29, R8, R27 ;  /* 0x0000001b081d7220 */ /* 0x000fe20000410000 */
[----:B------:R-:W-:-:S02]  /*8c90*/  HADD2.F32 R12, -RZ, R42.H1_H1 ;  /* 0x3000002aff0c7230 */ /* 0x000fc40000004100 */
[C---:B------:R-:W-:Y:S01]  /*8ca0*/  FMUL.FTZ R8, R21.reuse, R20 ;  /* 0x0000001415087220 */ /* 0x040fe20000410000 */
[----:B------:R-:W-:Y:S02]  /*8cb0*/  HADD2.F32 R13, -RZ, R5.H0_H0 ;  /* 0x20000005ff0d7230 */ /* 0x000fe40000004100 */
[C---:B------:R-:W-:Y:S01]  /*8cc0*/  FFMA.FTZ R30, R4.reuse, R27, -R37 ;  /* 0x0000001b041e7223 */ /* 0x040fe20000010825 */
[----:B------:R-:W-:Y:S01]  /*8cd0*/  FFMA.FTZ R32, R4, R31, R29 ;  /* 0x0000001f04207223 */ /* 0x000fe2000001001d */
[----:B------:R-:W-:Y:S02]  /*8ce0*/  HADD2.F32 R9, -RZ, R9.H1_H1 ;  /* 0x30000009ff097230 */ /* 0x000fe40000004100 */
[-C--:B------:R-:W-:Y:S01]  /*8cf0*/  FMUL.FTZ R27, R21, R12.reuse ;  /* 0x0000000c151b7220 */ /* 0x080fe20000410000 */
[----:B------:R-:W-:Y:S02]  /*8d00*/  HADD2.F32 R4, -RZ, R43.H1_H1 ;  /* 0x3000002bff047230 */ /* 0x000fe40000004100 */
[----:B------:R-:W-:Y:S01]  /*8d10*/  FFMA.FTZ R21, R13, R12, -R8 ;  /* 0x0000000c0d157223 */ /* 0x000fe20000010808 */
[----:B------:R-:W-:-:S02]  /*8d20*/  HADD2.F32 R25, -RZ, R10.H0_H0 ;  /* 0x2000000aff197230 */ /* 0x000fc40000004100 */
[----:B------:R-:W-:Y:S01]  /*8d30*/  FFMA.FTZ R27, R13, R20, R27 ;  /* 0x000000140d1b7223 */ /* 0x000fe2000001001b */
[----:B------:R-:W-:Y:S02]  /*8d40*/  HADD2.F32 R12, -RZ, R39.H0_H0 ;  /* 0x20000027ff0c7230 */ /* 0x000fe40000004100 */
[C---:B------:R-:W-:Y:S01]  /*8d50*/  FMUL.FTZ R20, R9.reuse, R28 ;  /* 0x0000001c09147220 */ /* 0x040fe20000410000 */
[----:B------:R-:W-:Y:S02]  /*8d60*/  HADD2.F32 R5, -RZ, R5.H1_H1 ;  /* 0x30000005ff057230 */ /* 0x000fe40000004100 */
[----:B------:R-:W-:Y:S01]  /*8d70*/  FMUL.FTZ R34, R9, R4 ;  /* 0x0000000409227220 */ /* 0x000fe20000410000 */
[----:B------:R-:W-:Y:S02]  /*8d80*/  HADD2.F32 R8, -RZ, R41.H0_H0 ;  /* 0x20000029ff087230 */ /* 0x000fe40000004100 */
[----:B------:R-:W-:Y:S01]  /*8d90*/  FMUL.FTZ R29, R25, R12 ;  /* 0x0000000c191d7220 */ /* 0x000fe20000410000 */
[----:B------:R-:W-:-:S02]  /*8da0*/  HADD2.F32 R10, -RZ, R10.H1_H1 ;  /* 0x3000000aff0a7230 */ /* 0x000fc40000004100 */
[----:B------:R-:W-:Y:S01]  /*8db0*/  FFMA.FTZ R20, R5, R4, -R20 ;  /* 0x0000000405147223 */ /* 0x000fe20000010814 */
[----:B------:R-:W-:Y:S02]  /*8dc0*/  HADD2.F32 R13, -RZ, R46.H0_H0 ;  /* 0x2000002eff0d7230 */ /* 0x000fe40000004100 */
[----:B------:R-:W-:Y:S01]  /*8dd0*/  FMUL.FTZ R25, R25, R8 ;  /* 0x0000000819197220 */ /* 0x000fe20000410000 */
[--C-:B------:R-:W-:Y:S02]  /*8de0*/  HADD2.F32 R14, -RZ, R6.reuse.H0_H0 ;  /* 0x20000006ff0e7230 */ /* 0x100fe40000004100 */
[----:B------:R-:W-:Y:S01]  /*8df0*/  FFMA.FTZ R34, R5, R28, R34 ;  /* 0x0000001c05227223 */ /* 0x000fe20000010022 */
[----:B------:R-:W-:Y:S02]  /*8e00*/  HADD2.F32 R6, -RZ, R6.H1_H1 ;  /* 0x30000006ff067230 */ /* 0x000fe40000004100 */
[----:B------:R-:W-:Y:S01]  /*8e10*/  FMUL.FTZ R5, R10, R13 ;  /* 0x0000000d0a057220 */ /* 0x000fe20000410000 */
[----:B------:R-:W-:-:S02]  /*8e20*/  HADD2.F32 R9, -RZ, R44.H0_H0 ;  /* 0x2000002cff097230 */ /* 0x000fc40000004100 */
[C---:B------:R-:W-:Y:S01]  /*8e30*/  FFMA.FTZ R25, R14.reuse, R12, R25 ;  /* 0x0000000c0e197223 */ /* 0x040fe20000010019 */
[--C-:B0-----:R-:W-:Y:S02]  /*8e40*/  HADD2.F32 R26, -RZ, R11.reuse.H0_H0 ;  /* 0x2000000bff1a7230 */ /* 0x101fe40000004100 */
[----:B------:R-:W-:Y:S01]  /*8e50*/  FFMA.FTZ R29, R14, R8, -R29 ;  /* 0x000000080e1d7223 */ /* 0x000fe2000001081d */
[----:B------:R-:W-:Y:S02]  /*8e60*/  HADD2.F32 R11, -RZ, R11.H1_H1 ;  /* 0x3000000bff0b7230 */ /* 0x000fe40000004100 */
[-C--:B------:R-:W-:Y:S01]  /*8e70*/  FMUL.FTZ R31, R10, R9.reuse ;  /* 0x000000090a1f7220 */ /* 0x080fe20000410000 */
[----:B------:R-:W-:Y:S01]  /*8e80*/  FFMA.FTZ R12, R6, R9, -R5 ;  /* 0x00000009060c7223 */ /* 0x000fe20000010805 */
[----:B------:R-:W-:Y:S02]  /*8e90*/  HADD2.F32 R5, -RZ, R39.H1_H1 ;  /* 0x30000027ff057230 */ /* 0x000fe40000004100 */
[----:B------:R-:W-:-:S02]  /*8ea0*/  HADD2.F32 R10, -RZ, R46.H1_H1 ;  /* 0x3000002eff0a7230 */ /* 0x000fc40000004100 */
[----:B------:R-:W-:Y:S01]  /*8eb0*/  FFMA.FTZ R14, R6, R13, R31 ;  /* 0x0000000d060e7223 */ /* 0x000fe2000001001f */
[----:B------:R-:W-:Y:S02]  /*8ec0*/  HADD2.F32 R4, -RZ, R41.H1_H1 ;  /* 0x30000029ff047230 */ /* 0x000fe40000004100 */
[C---:B------:R-:W-:Y:S01]  /*8ed0*/  FMUL.FTZ R6, R26.reuse, R5 ;  /* 0x000000051a067220 */ /* 0x040fe20000410000 */
[----:B------:R-:W-:Y:S02]  /*8ee0*/  HADD2.F32 R8, -RZ, R44.H1_H1 ;  /* 0x3000002cff087230 */ /* 0x000fe40000004100 */
[----:B------:R-:W-:Y:S01]  /*8ef0*/  FMUL.FTZ R28, R11, R10 ;  /* 0x0000000a0b1c7220 */ /* 0x000fe20000410000 */
[--C-:B------:R-:W-:Y:S02]  /*8f00*/  HADD2.F32 R15, -RZ, R7.reuse.H0_H0 ;  /* 0x20000007ff0f7230 */ /* 0x100fe40000004100 */
[----:B------:R-:W-:Y:S01]  /*8f10*/  FMUL.FTZ R26, R26, R4 ;  /* 0x000000041a1a7220 */ /* 0x000fe20000410000 */
[----:B------:R-:W-:-:S02]  /*8f20*/  HADD2.F32 R7, -RZ, R7.H1_H1 ;  /* 0x30000007ff077230 */ /* 0x000fc40000004100 */
[----:B------:R-:W-:Y:S01]  /*8f30*/  FMUL.FTZ R9, R11, R8 ;  /* 0x000000080b097220 */ /* 0x000fe20000410000 */
[C---:B------:R-:W-:Y:S01]  /*8f40*/  FFMA.FTZ R11, R15.reuse, R4, -R6 ;  /* 0x000000040f0b7223 */ /* 0x040fe20000010806 */
[----:B------:R-:W-:Y:S01]  /*8f50*/  FFMA.FTZ R26, R15, R5, R26 ;  /* 0x000000050f1a7223 */ /* 0x000fe2000001001a */
[C---:B------:R-:W-:Y:S01]  /*8f60*/  FFMA.FTZ R28, R7.reuse, R8, -R28 ;  /* 0x00000008071c7223 */ /* 0x040fe2000001081c */
[----:B------:R-:W-:Y:S01]  /*8f70*/  FFMA.FTZ R13, R7, R10, R9 ;  /* 0x0000000a070d7223 */ /* 0x000fe20000010009 */
[----:B------:R-:W-:Y:S02]  /*8f80*/  F2FP.F16.F32.PACK_AB R4, R30, R33 ;  /* 0x000000211e04723e */ /* 0x000fe400000000ff */
[----:B------:R-:W-:Y:S02]  /*8f90*/  F2FP.F16.F32.PACK_AB R5, R20, R21 ;  /* 0x000000151405723e */ /* 0x000fe400000000ff */
[----:B------:R-:W-:Y:S02]  /*8fa0*/  F2FP.F16.F32.PACK_AB R6, R12, R29 ;  /* 0x0000001d0c06723e */ /* 0x000fe400000000ff */
[----:B------:R-:W-:-:S02]  /*8fb0*/  F2FP.F16.F32.PACK_AB R7, R28, R11 ;  /* 0x0000000b1c07723e */ /* 0x000fc400000000ff */
[----:B------:R-:W-:Y:S02]  /*8fc0*/  F2FP.F16.F32.PACK_AB R8, R32, R35 ;  /* 0x000000232008723e */ /* 0x000fe400000000ff */
[----:B------:R-:W-:Y:S01]  /*8fd0*/  F2FP.F16.F32.PACK_AB R9, R34, R27 ;  /* 0x0000001b2209723e */ /* 0x000fe200000000ff */
[----:B------:R1:W-:Y:S01]  /*8fe0*/  STS.128 [R36+0x18400], R4 ;  /* 0x0184000424007388 */ /* 0x0003e20000000c00 */
[----:B------:R-:W-:Y:S02]  /*8ff0*/  F2FP.F16.F32.PACK_AB R10, R14, R25 ;  /* 0x000000190e0a723e */ /* 0x000fe400000000ff */
[----:B------:R-:W-:-:S05]  /*9000*/  F2FP.F16.F32.PACK_AB R11, R13, R26 ;  /* 0x0000001a0d0b723e */ /* 0x000fca00000000ff */
[----:B------:R1:W-:Y:S02]  /*9010*/  STS.128 [R38+0x18400], R8 ;  /* 0x0184000826007388 */ /* 0x0003e40000000c00 */
.L_x_1521:
[----:B------:R-:W-:Y:S05]  /*9020*/  BSYNC B1 ;  /* 0x0000000000017941 */ /* 0x000fea0003800000 */
.L_x_1520:
[----:B------:R-:W-:Y:S05]  /*9030*/  @P0 BRA `(.L_x_1512) ;  /* 0x0000000400600947 */ /* 0x000fea0003800000 */
[----:B-1----:R-:W2:Y:S01]  /*9040*/  LDL R8, [R1+0x5c] ;  /* 0x00005c0001087983 */ /* 0x002ea20000100800 */
[C---:B------:R-:W-:Y:S01]  /*9050*/  IADD3 R4, R200.reuse, 0x40, RZ ;  /* 0x00000040c8047810 */ /* 0x040fe20007ffe0ff */
[----:B------:R-:W-:Y:S02]  /*9060*/  VIADD R5, R200, 0x40 ;  /* 0x00000040c8057836 */ /* 0x000fe40000000000 */
[----:B------:R-:W3:Y:S02]  /*9070*/  LDL R38, [R1+0x184] ;  /* 0x0001840001267983 */ /* 0x000ee40000100800 */
[----:B------:R-:W-:Y:S02]  /*9080*/  IMAD.SHL.U32 R4, R4, 0x40, RZ ;  /* 0x0000004004047824 */ /* 0x000fe400078e00ff */
[----:B------:R-:W-:-:S03]  /*9090*/  IMAD.SHL.U32 R5, R5, 0x40, RZ ;  /* 0x0000004005057824 */ /* 0x000fc600078e00ff */
[----:B------:R-:W-:Y:S02]  /*90a0*/  LOP3.LUT R4, R4, 0x1c0, RZ, 0xc0, !PT ;  /* 0x000001c004047812 */ /* 0x000fe400078ec0ff */
[----:B------:R-:W-:Y:S02]  /*90b0*/  LOP3.LUT R5, R5, 0x1c0, RZ, 0xc0, !PT ;  /* 0x000001c005057812 */ /* 0x000fe400078ec0ff */
[----:B------:R-:W-:-:S04]  /*90c0*/  SHF.R.U32.HI R4, RZ, 0x3, R4 ;  /* 0x00000003ff047819 */ /* 0x000fc80000011604 */
[----:B------:R-:W-:Y:S01]  /*90d0*/  LOP3.LUT R0, R4, R0, R5, 0x1e, !PT ;  /* 0x0000000004007212 */ /* 0x000fe200078e1e05 */
[----:B------:R-:W-:Y:S02]  /*90e0*/  HADD2.F32 R28, -RZ, R42.H0_H0 ;  /* 0x2000002aff1c7230 */ /* 0x000fe40000004100 */
[--C-:B------:R-:W-:Y:S02]  /*90f0*/  HADD2.F32 R30, -RZ, R40.reuse.H0_H0 ;  /* 0x20000028ff1e7230 */ /* 0x100fe40000004100 */
[----:B------:R-:W-:Y:S02]  /*9100*/  HADD2.F32 R32, -RZ, R45.H0_H0 ;  /* 0x2000002dff207230 */ /* 0x000fe40000004100 */
[----:B------:R-:W-:Y:S02]  /*9110*/  HADD2.F32 R37, -RZ, R40.H1_H1 ;  /* 0x30000028ff257230 */ /* 0x000fe40000004100 */
[----:B------:R-:W-:Y:S02]  /*9120*/  HADD2.F32 R35, -RZ, R42.H1_H1 ;  /* 0x3000002aff237230 */ /* 0x000fe40000004100 */
[----:B------:R-:W-:-:S02]  /*9130*/  HADD2.F32 R36, -RZ, R46.H0_H0 ;  /* 0x2000002eff247230 */ /* 0x000fc40000004100 */
[----:B------:R-:W-:Y:S02]  /*9140*/  HADD2.F32 R34, -RZ, R39.H0_H0 ;  /* 0x20000027ff227230 */ /* 0x000fe40000004100 */
[----:B--2---:R-:W-:-:S04]  /*9150*/  IMAD.IADD R0, R8, 0x1, R0 ;  /* 0x0000000108007824 */ /* 0x004fc800078e0200 */
[----:B------:R-:W-:Y:S01]  /*9160*/  IMAD R0, R0, 0x2, R19 ;  /* 0x0000000200007824 */ /* 0x000fe200078e0213 */
[----:B---3--:R-:W-:Y:S04]  /*9170*/  LDS.128 R4, [R38+0x18400] ;  /* 0x0184000026047984 */ /* 0x008fe80000000c00 */
[----:B------:R-:W1:Y:S02]  /*9180*/  LDS.128 R8, [R0+0x18400] ;  /* 0x0184000000087984 */ /* 0x000e640000000c00 */
[--C-:B-1----:R-:W-:Y:S02]  /*9190*/  HADD2.F32 R20, -RZ, R8.reuse.H0_H0 ;  /* 0x20000008ff147230 */ /* 0x102fe40000004100 */
[----:B------:R-:W-:Y:S02]  /*91a0*/  HADD2.F32 R8, -RZ, R8.H1_H1 ;  /* 0x30000008ff087230 */ /* 0x000fe40000004100 */
[----:B------:R-:W-:-:S02]  /*91b0*/  HADD2.F32 R12, -RZ, R4.H0_H0 ;  /* 0x20000004ff0c7230 */ /* 0x000fc40000004100 */
[-C--:B------:R-:W-:Y:S01]  /*91c0*/  FMUL.FTZ R27, R30, R20.reuse ;  /* 0x000000141e1b7220 */ /* 0x080fe20000410000 */
[----:B------:R-:W-:Y:S01]  /*91d0*/  FMUL.FTZ R29, R28, R20 ;  /* 0x000000141c1d7220 */ /* 0x000fe20000410000 */
[----:B------:R-:W-:Y:S02]  /*91e0*/  HADD2.F32 R20, -RZ, R43.H0_H0 ;  /* 0x2000002bff147230 */ /* 0x000fe40000004100 */
[-C--:B------:R-:W-:Y:S01]  /*91f0*/  FMUL.FTZ R31, R32, R8.reuse ;  /* 0x00000008201f7220 */ /* 0x080fe20000410000 */
[----:B------:R-:W-:Y:S02]  /*9200*/  HADD2.F32 R4, -RZ, R4.H1_H1 ;  /* 0x30000004ff047230 */ /* 0x000fe40000004100 */
[--C-:B----4-:R-:W-:Y:S02]  /*9210*/  HADD2.F32 R21, -RZ, R9.reuse.H0_H0 ;  /* 0x20000009ff157230 */ /* 0x110fe40000004100 */
[----:B------:R-:W-:Y:S01]  /*9220*/  FMUL.FTZ R33, R20, R8 ;  /* 0x0000000814217220 */ /* 0x000fe20000410000 */
[----:B------:R-:W-:-:S02]  /*9230*/  HADD2.F32 R9, -RZ, R9.H1_H1 ;  /* 0x30000009ff097230 */ /* 0x000fc40000004100 */
[----:B------:R-:W-:Y:S01]  /*9240*/  FFMA.FTZ R8, R20, R4, -R31 ;  /* 0x0000000414087223 */ /* 0x000fe2000001081f */
[-C--:B------:R-:W-:Y:S01]  /*9250*/  FFMA.FTZ R27, R28, R12.reuse, -R27 ;  /* 0x0000000c1c1b7223 */ /* 0x080fe2000001081b */
[----:B------:R-:W-:Y:S02]  /*9260*/  HADD2.F32 R31, -RZ, R45.H1_H1 ;  /* 0x3000002dff1f7230 */ /* 0x000fe40000004100 */
[-C--:B------:R-:W-:Y:S01]  /*9270*/  FMUL.FTZ R20, R37, R21.reuse ;  /* 0x0000001525147220 */ /* 0x080fe20000410000 */
[----:B------:R-:W-:Y:S01]  /*9280*/  FMUL.FTZ R28, R35, R21 ;  /* 0x00000015231c7220 */ /* 0x000fe20000410000 */
[----:B------:R-:W-:Y:S02]  /*9290*/  HADD2.F32 R21, -RZ, R43.H1_H1 ;  /* 0x3000002bff157230 */ /* 0x000fe40000004100 */
[----:B------:R-:W-:Y:S01]  /*92a0*/  FFMA.FTZ R29, R30, R12, R29 ;  /* 0x0000000c1e1d7223 */ /* 0x000fe2000001001d */
[--C-:B------:R-:W-:Y:S02]  /*92b0*/  HADD2.F32 R13, -RZ, R5.reuse.H0_H0 ;  /* 0x20000005ff0d7230 */ /* 0x100fe40000004100 */
[----:B------:R-:W-:Y:S01]  /*92c0*/  FFMA.FTZ R12, R32, R4, R33 ;  /* 0x00000004200c7223 */ /* 0x000fe20000010021 */
[----:B------:R-:W-:-:S02]  /*92d0*/  HADD2.F32 R5, -RZ, R5.H1_H1 ;  /* 0x30000005ff057230 */ /* 0x000fc40000004100 */
[-C--:B------:R-:W-:Y:S01]  /*92e0*/  FMUL.FTZ R4, R31, R9.reuse ;  /* 0x000000091f047220 */ /* 0x080fe20000410000 */
[--C-:B------:R-:W-:Y:S02]  /*92f0*/  HADD2.F32 R25, -RZ, R10.reuse.H0_H0 ;  /* 0x2000000aff197230 */ /* 0x100fe40000004100 */
[C---:B------:R-:W-:Y:S01]  /*9300*/  FMUL.FTZ R30, R21.reuse, R9 ;  /* 0x00000009151e7220 */ /* 0x040fe20000410000 */
[----:B------:R-:W-:Y:S02]  /*9310*/  HADD2.F32 R10, -RZ, R10.H1_H1 ;  /* 0x3000000aff0a7230 */ /* 0x000fe40000004100 */
[----:B------:R-:W-:Y:S01]  /*9320*/  FFMA.FTZ R9, R21, R5, -R4 ;  /* 0x0000000515097223 */ /* 0x000fe20000010804 */
[----:B------:R-:W-:Y:S02]  /*9330*/  HADD2.F32 R14, -RZ, R6.H0_H0 ;  /* 0x20000006ff0e7230 */ /* 0x000fe40000004100 */
[-C--:B------:R-:W-:Y:S01]  /*9340*/  FFMA.FTZ R20, R35, R13.reuse, -R20 ;  /* 0x0000000d23147223 */ /* 0x080fe20000010814 */
[----:B------:R-:W-:Y:S01]  /*9350*/  FFMA.FTZ R28, R37, R13, R28 ;  /* 0x0000000d251c7223 */ /* 0x000fe2000001001c */
[----:B------:R-:W-:-:S02]  /*9360*/  HADD2.F32 R4, -RZ, R44.H0_H0 ;  /* 0x2000002cff047230 */ /* 0x000fc40000004100 */
[----:B------:R-:W-:Y:S01]  /*9370*/  FFMA.FTZ R13, R31, R5, R30 ;  /* 0x000000051f0d7223 */ /* 0x000fe2000001001e */
[----:B------:R-:W-:Y:S02]  /*9380*/  HADD2.F32 R6, -RZ, R6.H1_H1 ;  /* 0x30000006ff067230 */ /* 0x000fe40000004100 */
[-C--:B------:R-:W-:Y:S01]  /*9390*/  FMUL.FTZ R5, R36, R10.reuse ;  /* 0x0000000a24057220 */ /* 0x080fe20000410000 */
[----:B------:R-:W-:Y:S02]  /*93a0*/  HADD2.F32 R32, -RZ, R41.H0_H0 ;  /* 0x20000029ff207230 */ /* 0x000fe40000004100 */
[-C--:B------:R-:W-:Y:S01]  /*93b0*/  FMUL.FTZ R21, R34, R25.reuse ;  /* 0x0000001922157220 */ /* 0x080fe20000410000 */
[C---:B------:R-:W-:Y:S01]  /*93c0*/  FMUL.FTZ R31, R4.reuse, R10 ;  /* 0x0000000a041f7220 */ /* 0x040fe20000410000 */
[----:B0-----:R-:W-:Y:S02]  /*93d0*/  HADD2.F32 R26, -RZ, R11.H0_H0 ;  /* 0x2000000bff1a7230 */ /* 0x001fe40000004100 */
[----:B------:R-:W-:Y:S01]  /*93e0*/  FFMA.FTZ R10, R4, R6, -R5 ;  /* 0x00000006040a7223 */ /* 0x000fe20000010805 */
[----:B------:R-:W-:Y:S01]  /*93f0*/  FMUL.FTZ R25, R32, R25 ;  /* 0x0000001920197220 */ /* 0x000fe20000410000 */
[----:B------:R-:W-:-:S02]  /*9400*/  HADD2.F32 R35, -RZ, R39.H1_H1 ;  /* 0x30000027ff237230 */ /* 0x000fc40000004100 */
[----:B------:R-:W-:Y:S02]  /*9410*/  HADD2.F32 R11, -RZ, R11.H1_H1 ;  /* 0x3000000bff0b7230 */ /* 0x000fe40000004100 */
[----:B------:R-:W-:Y:S02]  /*9420*/  HADD2.F32 R5, -RZ, R41.H1_H1 ;  /* 0x30000029ff057230 */ /* 0x000fe40000004100 */
[----:B------:R-:W-:Y:S02]  /*9430*/  HADD2.F32 R37, -RZ, R46.H1_H1 ;  /* 0x3000002eff257230 */ /* 0x000fe40000004100 */
[----:B------:R-:W-:Y:S02]  /*9440*/  HADD2.F32 R33, -RZ, R44.H1_H1 ;  /* 0x3000002cff217230 */ /* 0x000fe40000004100 */
[-C--:B------:R-:W-:Y:S01]  /*9450*/  FFMA.FTZ R21, R32, R14.reuse, -R21 ;  /* 0x0000000e20157223 */ /* 0x080fe20000010815 */
[--C-:B------:R-:W-:Y:S02]  /*9460*/  HADD2.F32 R15, -RZ, R7.reuse.H0_H0 ;  /* 0x20000007ff0f7230 */ /* 0x100fe40000004100 */
[----:B------:R-:W-:Y:S01]  /*9470*/  FFMA.FTZ R25, R34, R14, R25 ;  /* 0x0000000e22197223 */ /* 0x000fe20000010019 */
[----:B------:R-:W-:-:S02]  /*9480*/  HADD2.F32 R7, -RZ, R7.H1_H1 ;  /* 0x30000007ff077230 */ /* 0x000fc40000004100 */
[----:B------:R-:W-:Y:S01]  /*9490*/  FFMA.FTZ R14, R36, R6, R31 ;  /* 0x00000006240e7223 */ /* 0x000fe2000001001f */
[-C--:B------:R-:W-:Y:S01]  /*94a0*/  FMUL.FTZ R4, R35, R26.reuse ;  /* 0x0000001a23047220 */ /* 0x080fe20000410000 */
[----:B------:R-:W-:Y:S01]  /*94b0*/  FMUL.FTZ R26, R5, R26 ;  /* 0x0000001a051a7220 */ /* 0x000fe20000410000 */
[-C--:B------:R-:W-:Y:S01]  /*94c0*/  FMUL.FTZ R6, R37, R11.reuse ;  /* 0x0000000b25067220 */ /* 0x080fe20000410000 */
[----:B------:R-:W-:Y:S01]  /*94d0*/  FMUL.FTZ R32, R33, R11 ;  /* 0x0000000b21207220 */ /* 0x000fe20000410000 */
[-C--:B------:R-:W-:Y:S01]  /*94e0*/  FFMA.FTZ R11, R5, R15.reuse, -R4 ;  /* 0x0000000f050b7223 */ /* 0x080fe20000010804 */
[----:B------:R-:W-:Y:S01]  /*94f0*/  FFMA.FTZ R26, R35, R15, R26 ;  /* 0x0000000f231a7223 */ /* 0x000fe2000001001a */
[-C--:B------:R-:W-:Y:S01]  /*9500*/  FFMA.FTZ R30, R33, R7.reuse, -R6 ;  /* 0x00000007211e7223 */ /* 0x080fe20000010806 */
[----:B------:R-:W-:Y:S01]  /*9510*/  FFMA.FTZ R15, R37, R7, R32 ;  /* 0x00000007250f7223 */ /* 0x000fe20000010020 */
[----:B------:R-:W-:Y:S02]  /*9520*/  F2FP.F16.F32.PACK_AB R4, R8, R27 ;  /* 0x0000001b0804723e */ /* 0x000fe400000000ff */
[----:B------:R-:W-:-:S02]  /*9530*/  F2FP.F16.F32.PACK_AB R5, R9, R20 ;  /* 0x000000140905723e */ /* 0x000fc400000000ff */
[----:B------:R-:W-:Y:S02]  /*9540*/  F2FP.F16.F32.PACK_AB R6, R10, R21 ;  /* 0x000000150a06723e */ /* 0x000fe400000000ff */
[----:B------:R-:W-:Y:S02]  /*9550*/  F2FP.F16.F32.PACK_AB R7, R30, R11 ;  /* 0x0000000b1e07723e */ /* 0x000fe400000000ff */
[----:B------:R-:W-:Y:S02]  /*9560*/  F2FP.F16.F32.PACK_AB R8, R12, R29 ;  /* 0x0000001d0c08723e */ /* 0x000fe400000000ff */
[----:B------:R-:W-:Y:S02]  /*9570*/  F2FP.F16.F32.PACK_AB R9, R13, R28 ;  /* 0x0000001c0d09723e */ /* 0x000fe400000000ff */
[----:B------:R-:W-:Y:S02]  /*9580*/  F2FP.F16.F32.PACK_AB R10, R14, R25 ;  /* 0x000000190e0a723e */ /* 0x000fe400000000ff */
[----:B------:R-:W-:Y:S01]  /*9590*/  F2FP.F16.F32.PACK_AB R11, R15, R26 ;  /* 0x0000001a0f0b723e */ /* 0x000fe200000000ff */
[----:B------:R3:W-:Y:S04]  /*95a0*/  STS.128 [R38+0x18400], R4 ;  /* 0x0184000426007388 */ /* 0x0007e80000000c00 */
[----:B------:R3:W-:Y:S02]  /*95b0*/  STS.128 [R0+0x18400], R8 ;  /* 0x0184000800007388 */ /* 0x0007e40000000c00 */
.L_x_1512:
[----:B------:R-:W-:Y:S05]  /*95c0*/  BSYNC B0 ;  /* 0x0000000000007941 */ /* 0x000fea0003800000 */
.L_x_1501:
[----:B------:R-:W-:Y:S01]  /*95d0*/  @!PT LDS RZ, [RZ] ;  /* 0x00000000fffff984 */ /* 0x000fe20000000800 */
[----:B------:R-:W-:Y:S01]  /*95e0*/  @!PT LDS RZ, [RZ] ;  /* 0x00000000fffff984 */ /* 0x000fe20000000800 */
[----:B------:R-:W-:Y:S01]  /*95f0*/  @!PT LDS RZ, [RZ] ;  /* 0x00000000fffff984 */ /* 0x000fe20000000800 */
[----:B------:R-:W-:Y:S01]  /*9600*/  @!PT LDS RZ, [RZ] ;  /* 0x00000000fffff984 */ /* 0x000fe20000000800 */
[----:B------:R5:W-:Y:S06]  /*9610*/  MEMBAR.ALL.CTA ;  /* 0x0000000000007992 */ /* 0x000bec0000008000 */
[----:B-----5:R-:W5:Y:S01]  /*9620*/  FENCE.VIEW.ASYNC.S ;  /* 0x00000000000073c6 */ /* 0x020f620000000000 */
[----:B------:R-:W-:Y:S05]  /*9630*/  WARPSYNC.ALL ;  /* 0x0000000000007948 */ /* 0x000fea0003800000 */
[----:B-----5:R-:W-:Y:S06]  /*9640*/  BAR.SYNC.DEFER_BLOCKING 0xd, 0x100 ;  /* 0x0344000000007b1d */ /* 0x020fec0000010000 */
.L_x_1498:
        /* <DEDUP_REMOVED lines=8> */
.L_x_1522:
[----:B------:R-:W-:Y:S01]  /*96d0*/  IMAD R0, R202, 0x8, R19 ;  /* 0x00000008ca007824 */ /* 0x000fe200078e0213 */
[----:B0-----:R-:W-:-:S04]  /*96e0*/  SHF.L.U32 R13, R214, 0x1f, RZ ;  /* 0x0000001fd60d7819 */ /* 0x001fc800000006ff */
[----:B------:R0:W2:Y:S01]  /*96f0*/  SYNCS.PHASECHK.TRANS64.TRYWAIT P1, [R0+URZ+0x32430], R13 ;  /* 0x0324300d000075a7 */ /* 0x0000a2000802017f */
[----:B------:R-:W-:Y:S05]  /*9700*/  @!P0 BRA `(.L_x_1523) ;  /* 0x0000000000048947 */ /* 0x000fea0003800000 */
[----:B------:R-:W-:Y:S01]  /*9710*/  BPT.TRAP 0x1 ;  /* 0x000000040000795c */ /* 0x000fe20000300000 */
.L_x_1523:
[----:B------:R-:W-:Y:S01]  /*9720*/  VIADD R4, R19, 0x1c400 ;  /* 0x0001c40013047836 */ /* 0x000fe20000000000 */
[----:B------:R-:W-:Y:S02]  /*9730*/  LOP3.LUT R10, R24, 0x10000, RZ, 0xfc, !PT ;  /* 0x00010000180a7812 */ /* 0x000fe400078efcff */
[----:B------:R-:W-:Y:S02]  /*9740*/  MOV R11, 0x40000040 ;  /* 0x40000040000b7802 */ /* 0x000fe40000000f00 */
[----:B------:R-:W-:-:S04]  /*9750*/  SHF.R.U32.HI R4, RZ, 0x4, R4 ;  /* 0x00000004ff047819 */ /* 0x000fc80000011604 */
[----:B------:R-:W-:-:S04]  /*9760*/  LOP3.LUT R4, R4, 0x3fff, RZ, 0xc0, !PT ;  /* 0x00003fff04047812 */ /* 0x000fc800078ec0ff */
[----:B------:R-:W-:-:S05]  /*9770*/  LOP3.LUT R4, R4, 0x10000, RZ, 0xfc, !PT ;  /* 0x0001000004047812 */ /* 0x000fca00078efcff */
[----:B------:R3:W-:Y:S01]  /*9780*/  STL [R1+0x4], R4 ;  /* 0x0000040401007387 */ /* 0x0007e20000100800 */
[----:B--2---:R-:W-:Y:S05]  /*9790*/  @P1 BRA `(.L_x_1524) ;  /* 0x0000000000081947 */ /* 0x004fea0003800000 */
[----:B------:R-:W2:Y:S02]  /*97a0*/  SYNCS.PHASECHK.TRANS64.TRYWAIT P1, [R0+URZ+0x32430], R13 ;  /* 0x0324300d000075a7 */ /* 0x000ea4000802017f */
[----:B--2---:R-:W-:Y:S05]  /*97b0*/  @!P1 BRA `(.L_x_1525) ;  /* 0x0000014000549947 */ /* 0x004fea0003800000 */
.L_x_1524:
[----:B---3--:R-:W3:Y:S01]  /*97c0*/  LDL R4, [R1+0x4] ;  /* 0x0000040001047983 */ /* 0x008ee20000100800 */
[----:B------:R-:W-:Y:S01]  /*97d0*/  IMAD.MOV.U32 R5, RZ, RZ, 0x40000040 ;  /* 0x40000040ff057424 */ /* 0x000fe200078e00ff */
[----:B------:R-:W-:Y:S05]  /*97e0*/  WARPSYNC.ALL ;  /* 0x0000000000007948 */ /* 0x000fea0003800000 */
[C---:B------:R-:W-:Y:S01]  /*97f0*/  R2UR UR4, R10.reuse ;  /* 0x000000000a0472ca */ /* 0x040fe200000e0000 */
[----:B----45:R-:W-:Y:S01]  /*9800*/  WARPGROUP.ARRIVE ;  /* 0x00000000000079c5 */ /* 0x030fe20000000000 */
[----:B------:R-:W-:Y:S01]  /*9810*/  R2UR UR5, R11 ;  /* 0x000000000b0572ca */ /* 0x000fe200000e0000 */
[----:B------:R-:W-:Y:S01]  /*9820*/  VIADD R220, R10, 0x2 ;  /* 0x000000020adc7836 */ /* 0x000fe20000000000 */
[----:B------:R-:W-:Y:S01]  /*9830*/  R2UR UR7, R5 ;  /* 0x00000000050772ca */ /* 0x000fe200000e0000 */
[----:B------:R-:W-:Y:S01]  /*9840*/  IMAD.MOV.U32 R221, RZ, RZ, 0x40000040 ;  /* 0x40000040ffdd7424 */ /* 0x000fe200078e00ff */
[----:B------:R-:W-:Y:S01]  /*9850*/  BSSY B0, `(.L_x_1526) ;  /* 0x0000027000007945 */ /* 0x000fe20003800000 */
[----:B------:R-:W-:-:S02]  /*9860*/  IMAD.MOV.U32 R7, RZ, RZ, 0x40000040 ;  /* 0x40000040ff077424 */ /* 0x000fc400078e00ff */
[C---:B------:R-:W-:Y:S02]  /*9870*/  VIADD R218, R10.reuse, 0x4 ;  /* 0x000000040ada7836 */ /* 0x040fe40000000000 */
[----:B------:R-:W-:Y:S02]  /*9880*/  IMAD.MOV.U32 R219, RZ, RZ, 0x40000040 ;  /* 0x40000040ffdb7424 */ /* 0x000fe400078e00ff */
[----:B------:R-:W-:Y:S02]  /*9890*/  VIADD R216, R10, 0x6 ;  /* 0x000000060ad87836 */ /* 0x000fe40000000000 */
[----:B------:R-:W-:Y:S02]  /*98a0*/  IMAD.MOV.U32 R217, RZ, RZ, 0x40000040 ;  /* 0x40000040ffd97424 */ /* 0x000fe400078e00ff */
[----:B------:R-:W-:Y:S02]  /*98b0*/  IMAD.MOV.U32 R5, RZ, RZ, 0x40000040 ;  /* 0x40000040ff057424 */ /* 0x000fe400078e00ff */
[----:B---3--:R-:W-:-:S04]  /*98c0*/  IMAD R4, R202, 0x300, R4 ;  /* 0x00000300ca047824 */ /* 0x008fc800078e0204 */
        /* <DEDUP_REMOVED lines=8> */
[----:B------:R-:W-:Y:S01]  /*9950*/  VIADD R4, R4, 0x6 ;  /* 0x0000000604047836 */ /* 0x000fe20000000000 */
[----:B------:R-:W-:Y:S01]  /*9960*/  MOV R7, 0x40000040 ;  /* 0x4000004000077802 */ /* 0x000fe20000000f00 */
        /* <DEDUP_REMOVED lines=9> */
[----:B------:R-:W-:Y:S01]  /*9a00*/  HGMMA.64x96x16.F32 R24, gdesc[UR4], R24, gsb0 ;  /* 0x01600000041879f0 */ /* 0x000fe20008000818 */
[----:B------:R-:W-:Y:S02]  /*9a10*/  R2UR UR4, R216 ;  /* 0x00000000d80472ca */ /* 0x000fe400000e0000 */
[----:B------:R-:W-:Y:S02]  /*9a20*/  R2UR UR5, R217 ;  /* 0x00000000d90572ca */ /* 0x000fe400000e0000 */
[----:B------:R-:W-:Y:S02]  /*9a30*/  R2UR UR6, R4 ;  /* 0x00000000040672ca */ /* 0x000fe400000e0000 */
[----:B------:R-:W-:Y:S02]  /*9a40*/  R2UR UR7, R5 ;  /* 0x00000000050772ca */ /* 0x000fe400000e0000 */
[----:B------:R-:W-:Y:S01]  /*9a50*/  SHF.L.U32 R4, R3, 0x1f, RZ ;  /* 0x0000001f03047819 */ /* 0x000fe200000006ff */
[----:B------:R-:W-:-:S02]  /*9a60*/  WARPGROUP.DEPBAR.LE gsb0, 0x0 ;  /* 0x00008000000079c5 */ /* 0x000fc40000010000 */
[----:B------:R-:W-:-:S08]  /*9a70*/  WARPGROUP.ARRIVE ;  /* 0x00000000000079c5 */ /* 0x000fd00000000000 */
[----:B------:R-:W-:Y:S03]  /*9a80*/  HGMMA.64x96x16.F32 R24, gdesc[UR4], R24, gsb0 ;  /* 0x01600000041879f0 */ /* 0x000fe60008000818 */
[----:B------:R-:W-:Y:S02]  /*9a90*/  WARPGROUP.DEPBAR.LE gsb0, 0x0 ;  /* 0x00008000000079c5 */ /* 0x000fe40000010000 */
[----:B------:R-:W3:Y:S02]  /*9aa0*/  SYNCS.PHASECHK.TRANS64.TRYWAIT P1, [R19+URZ+0x32410], R4 ;  /* 0x03241004130075a7 */ /* 0x000ee4000802017f */
[----:B---3--:R-:W-:Y:S05]  /*9ab0*/  @!P1 BRA `(.L_x_1527) ;  /* 0x0000013c00a89947 */ /* 0x008fea0003800000 */
.L_x_1750:
[----:B------:R-:W-:Y:S05]  /*9ac0*/  BSYNC B0 ;  /* 0x0000000000007941 */ /* 0x000fea0003800000 */
.L_x_1526:
[----:B------:R-:W-:Y:S05]  /*9ad0*/  @!P0 BRA `(.L_x_1528) ;  /* 0x0000000000048947 */ /* 0x000fea0003800000 */
[----:B------:R-:W-:Y:S01]  /*9ae0*/  BPT.TRAP 0x1 ;  /* 0x000000040000795c */ /* 0x000fe20000300000 */
.L_x_1528:
[----:B------:R4:W0:Y:S01]  /*9af0*/  SYNCS.PHASECHK.TRANS64.TRYWAIT P1, [R0+URZ+0x32450], R13 ;  /* 0x0324500d000075a7 */ /* 0x000822000802017f */
[----:B------:R-:W-:Y:S05]  /*9b00*/  @!P0 BRA `(.L_x_1529) ;  /* 0x0000000000048947 */ /* 0x000fea0003800000 */
[----:B------:R-:W-:Y:S01]  /*9b10*/  BPT.TRAP 0x1 ;  /* 0x000000040000795c */ /* 0x000fe20000300000 */
.L_x_1529:
[----:B0-----:R-:W-:Y:S05]  /*9b20*/  @P1 BRA `(.L_x_1530) ;  /* 0x0000000000081947 */ /* 0x001fea0003800000 */
[----:B------:R-:W0:Y:S02]  /*9b30*/  SYNCS.PHASECHK.TRANS64.TRYWAIT P1, [R0+URZ+0x32450], R13 ;  /* 0x0324500d000075a7 */ /* 0x000e24000802017f */
[----:B0-----:R-:W-:Y:S05]  /*9b40*/  @!P1 BRA `(.L_x_1531) ;  /* 0x0000013c00989947 */ /* 0x001fea0003800000 */
.L_x_1530:
[----:B------:R-:W-:Y:S05]  /*9b50*/  WARPSYNC.ALL ;  /* 0x0000000000007948 */ /* 0x000fea0003800000 */
[----:B------:R-:W-:Y:S01]  /*9b60*/  IMAD R72, R72, 0x2000, R19 ;  /* 0x0000200048487824 */ /* 0x000fe200078e0213 */
[----:B------:R-:W-:Y:S01]  /*9b70*/  WARPGROUP.ARRIVE ;  /* 0x00000000000079c5 */ /* 0x000fe20000000000 */
[----:B------:R-:W-:Y:S01]  /*9b80*/  VIADD R227, R19, 0x400 ;  /* 0x0000040013e37836 */ /* 0x000fe20000000000 */
[----:B------:R-:W-:Y:S01]  /*9b90*/  UMOV UR9, 0x40000040 ;  /* 0x4000004000097882 */ /* 0x000fe20000000000 */
[----:B------:R-:W-:Y:S01]  /*9ba0*/  IMAD.MOV.U32 R5, RZ, RZ, 0x40000040 ;  /* 0x40000040ff057424 */ /* 0x000fe200078e00ff */
[----:B------:R-:W-:Y:S01]  /*9bb0*/  R2UR UR4, R72 ;  /* 0x00000000480472ca */ /* 0x000fe200000e0000 */
[----:B------:R-:W-:Y:S01]  /*9bc0*/  IMAD.MOV.U32 R7, RZ, RZ, 0x40000040 ;  /* 0x40000040ff077424 */ /* 0x000fe200078e00ff */
[----:B------:R-:W-:Y:S01]  /*9bd0*/  SHF.R.U32.HI R227, RZ, 0x4, R227 ;  /* 0x00000004ffe37819 */ /* 0x000fe200000116e3 */
[----:B------:R-:W-:Y:S01]  /*9be0*/  UMOV UR57, 0x40000040 ;  /* 0x4000004000397882 */ /* 0x000fe20000000000 */
[----:B------:R-:W-:Y:S01]  /*9bf0*/  R2UR UR11, R5 ;  /* 0x00000000050b72ca */ /* 0x000fe200000e0000 */
[----:B------:R-:W-:Y:S01]  /*9c00*/  UMOV UR53, 0x40000040 ;  /* 0x4000004000357882 */ /* 0x000fe20000000000 */
[----:B------:R-:W-:Y:S01]  /*9c10*/  LOP3.LUT R227, R227, 0x3fff, RZ, 0xc0, !PT ;  /* 0x00003fffe3e37812 */ /* 0x000fe200078ec0ff */
[----:B------:R-:W-:Y:S01]  /*9c20*/  UMOV UR49, 0x40000040 ;  /* 0x4000004000317882 */ /* 0x000fe20000000000 */
[----:B--2-4-:R-:W-:Y:S01]  /*9c30*/  MOV R13, UR9 ;  /* 0x00000009000d7c02 */ /* 0x014fe20008000f00 */
[----:B------:R-:W-:Y:S01]  /*9c40*/  UMOV UR45, 0x40000040 ;  /* 0x40000040002d7882 */ /* 0x000fe20000000000 */
[----:B------:R-:W-:Y:S01]  /*9c50*/  LOP3.LUT R3, R227, 0x10000, RZ, 0xfc, !PT ;  /* 0x00010000e3037812 */ /* 0x000fe200078efcff */
[----:B------:R-:W-:Y:S01]  /*9c60*/  UMOV UR41, 0x40000040 ;  /* 0x4000004000297882 */ /* 0x000fe20000000000 */
[----:B------:R-:W-:Y:S01]  /*9c70*/  IMAD.MOV.U32 R5, RZ, RZ, 0x40000040 ;  /* 0x40000040ff057424 */ /* 0x000fe200078e00ff */
[----:B------:R-:W-:-:S02]  /*9c80*/  UIADD3 UR4, UR4, 0x22400, URZ ;  /* 0x0002240004047890 */ /* 0x000fc4000fffe03f */
[----:B---3--:R-:W-:Y:S01]  /*9c90*/  IMAD R4, R202, 0xc00, R3 ;  /* 0x00000c00ca047824 */ /* 0x008fe200078e0203 */
[----:B------:R0:W-:Y:S01]  /*9ca0*/  STL [R1+0x38], R3 ;  /* 0x0000380301007387 */ /* 0x0001e20000100800 */
[----:B------:R-:W-:Y:S01]  /*9cb0*/  USHF.R.U32.HI UR4, URZ, 0x4, UR4 ;  /* 0x000000043f047899 */ /* 0x000fe20008011604 */
[----:B------:R-:W-:Y:S01]  /*9cc0*/  R2UR UR39, R5 ;  /* 0x00000000052772ca */ /* 0x000fe200000e0000 */
[C---:B------:R-:W-:Y:S01]  /*9cd0*/  VIADD R6, R4.reuse, 0x2 ;  /* 0x0000000204067836 */ /* 0x040fe20000000000 */
[----:B------:R-:W-:Y:S01]  /*9ce0*/  R2UR UR10, R4 ;  /* 0x00000000040a72ca */ /* 0x000fe200000e0000 */
[----:B------:R-:W-:Y:S01]  /*9cf0*/  ULOP3.LUT UR4, UR4, 0x3fff, URZ, 0xc0, !UPT ;  /* 0x00003fff04047892 */ /* 0x000fe2000f8ec03f */
[----:B------:R-:W-:-:S03]  /*9d00*/  UMOV UR37, 0x40000040 ;  /* 0x4000004000257882 */ /* 0x000fc60000000000 */
[----:B------:R-:W-:Y:S01]  /*9d10*/  ULOP3.LUT UR4, UR4, 0x10000, URZ, 0xfc, !UPT ;  /* 0x0001000004047892 */ /* 0x000fe2000f8efc3f */
[----:B0-----:R-:W0:Y:S03]  /*9d20*/  S2R R3, SR_TID.X ;  /* 0x0000000000037919 */ /* 0x001e260000002100 */
[----:B------:R-:W-:Y:S02]  /*9d30*/  UIADD3 UR5, UR4, 0x2, URZ ;  /* 0x0000000204057890 */ /* 0x000fe4000fffe03f */
[----:B------:R-:W-:Y:S02]  /*9d40*/  UIADD3 UR56, UR4, 0x804, URZ ;  /* 0x0000080404387890 */ /* 0x000fe4000fffe03f */
[----:B------:R-:W-:Y:S01]  /*9d50*/  UMOV UR8, UR4 ;  /* 0x0000000400087c82 */ /* 0x000fe20008000000 */
[----:B------:R-:W-:Y:S01]  /*9d60*/  UIADD3 UR52, UR4, 0x806, URZ ;  /* 0x0000080604347890 */ /* 0x000fe2000fffe03f */
[----:B------:R-:W-:Y:S01]  /*9d70*/  HGMMA.64x96x16.F32 R24, gdesc[UR8], R24, gsb0 ;  /* 0x01600000081879f0 */ /* 0x000fe20008000818 */
[----:B------:R-:W-:Y:S01]  /*9d80*/  R2UR UR10, R6 ;  /* 0x00000000060a72ca */ /* 0x000fe200000e0000 */
[----:B------:R-:W-:Y:S01]  /*9d90*/  IMAD.U32 R12, RZ, RZ, UR8 ;  /* 0x00000008ff0c7e24 */ /* 0x000fe2000f8e00ff */
[----:B------:R-:W-:Y:S01]  /*9da0*/  R2UR UR11, R7 ;  /* 0x00000000070b72ca */ /* 0x000fe200000e0000 */
[----:B------:R-:W-:Y:S01]  /*9db0*/  UMOV UR8, UR5 ;  /* 0x0000000500087c82 */ /* 0x000fe20008000000 */
[----:B------:R-:W-:Y:S01]  /*9dc0*/  UMOV UR9, 0x40000040 ;  /* 0x4000004000097882 */ /* 0x000fe20000000000 */
[----:B------:R-:W-:Y:S01]  /*9dd0*/  VIADD R6, R4, 0x4 ;  /* 0x0000000404067836 */ /* 0x000fe20000000000 */
[----:B------:R-:W-:Y:S01]  /*9de0*/  UIADD3 UR5, UR4, 0x4, URZ ;  /* 0x0000000404057890 */ /* 0x000fe2000fffe03f */
[----:B------:R-:W-:Y:S01]  /*9df0*/  IMAD.MOV.U32 R7, RZ, RZ, 0x40000040 ;  /* 0x40000040ff077424 */ /* 0x000fe200078e00ff */
[----:B------:R2:W-:Y:S01]  /*9e00*/  STL.64 [R1+0x50], R12 ;  /* 0x0000500c01007387 */ /* 0x0005e20000100a00 */
[----:B------:R-:W-:-:S02]  /*9e10*/  UIADD3 UR48, UR4, 0xc00, URZ ;  /* 0x00000c0004307890 */ /* 0x000fc4000fffe03f */
[----:B------:R-:W-:Y:S02]  /*9e20*/  UIADD3 UR44, UR4, 0xc02, URZ ;  /* 0x00000c02042c7890 */ /* 0x000fe4000fffe03f */
[----:B------:R-:W-:Y:S02]  /*9e30*/  UIADD3 UR40, UR4, 0xc04, URZ ;  /* 0x00000c0404287890 */ /* 0x000fe4000fffe03f */
[----:B------:R-:W-:Y:S01]  /*9e40*/  UIADD3 UR36, UR4, 0xc06, URZ ;  /* 0x00000c0604247890 */ /* 0x000fe2000fffe03f */
[----:B--2---:R-:W-:Y:S02]  /*9e50*/  IMAD.U32 R12, RZ, RZ, UR8 ;  /* 0x00000008ff0c7e24 */ /* 0x004fe4000f8e00ff */
[----:B------:R-:W-:Y:S01]  /*9e60*/  IMAD.U32 R13, RZ, RZ, UR9 ;  /* 0x00000009ff0d7e24 */ /* 0x000fe2000f8e00ff */
[----:B0-----:R-:W-:-:S04]  /*9e70*/  SHF.R.U32.HI R3, RZ, 0x7, R3 ;  /* 0x00000007ff037819 */ /* 0x001fc80000011603 */
[----:B------:R0:W-:Y:S01]  /*9e80*/  STL.64 [R1+0x48], R12 ;  /* 0x0000480c01007387 */ /* 0x0001e20000100a00 */
[----:B------:R-:W-:Y:S02]  /*9e90*/  WARPGROUP.DEPBAR.LE gsb0, 0x0 ;  /* 0x00008000000079c5 */ /* 0x000fe40000010000 */
[----:B------:R-:W-:-:S06]  /*9ea0*/  WARPGROUP.ARRIVE ;  /* 0x00000000000079c5 */ /* 0x000fcc0000000000 */
[----:B------:R-:W-:Y:S01]  /*9eb0*/  HGMMA.64x96x16.F32 R24, gdesc[UR8], R24, gsb0 ;  /* 0x01600000081879f0 */ /* 0x000fe20008000818 */
[----:B------:R-:W-:Y:S01]  /*9ec0*/  R2UR UR10, R6 ;  /* 0x00000000060a72ca */ /* 0x000fe200000e0000 */
[----:B------:R-:W-:Y:S01]  /*9ed0*/  UMOV UR8, UR5 ;  /* 0x0000000500087c82 */ /* 0x000fe20008000000 */
[----:B------:R-:W-:Y:S01]  /*9ee0*/  R2UR UR11, R7 ;  /* 0x00000000070b72ca */ /* 0x000fe200000e0000 */
[----:B------:R-:W-:Y:S01]  /*9ef0*/  UMOV UR9, 0x40000040 ;  /* 0x4000004000097882 */ /* 0x000fe20000000000 */
[----:B------:R-:W-:Y:S01]  /*9f00*/  IMAD.MOV.U32 R7, RZ, RZ, 0x40000040 ;  /* 0x40000040ff077424 */ /* 0x000fe200078e00ff */
[----:B------:R-:W-:Y:S01]  /*9f10*/  IADD3 R6, R4, 0x6, RZ ;  /* 0x0000000604067810 */ /* 0x000fe20007ffe0ff */
[----:B------:R-:W-:Y:S01]  /*9f20*/  UIADD3 UR5, UR4, 0x6, URZ ;  /* 0x0000000604057890 */ /* 0x000fe2000fffe03f */
[----:B0-----:R-:W-:Y:S02]  /*9f30*/  IMAD.U32 R12, RZ, RZ, UR8 ;  /* 0x00000008ff0c7e24 */ /* 0x001fe4000f8e00ff */
[----:B------:R-:W-:-:S05]  /*9f40*/  IMAD.U32 R13, RZ, RZ, UR9 ;  /* 0x00000009ff0d7e24 */ /* 0x000fca000f8e00ff */
        /* <DEDUP_REMOVED lines=8> */
[----:B------:R-:W-:Y:S01]  /*9fd0*/  VIADD R6, R4, 0x300 ;  /* 0x0000030004067836 */ /* 0x000fe20000000000 */
[----:B------:R-:W-:Y:S01]  /*9fe0*/  UIADD3 UR5, UR4, 0x400, URZ ;  /* 0x0000040004057890 */ /* 0x000fe2000fffe03f */
[----:B------:R-:W-:Y:S02]  /*9ff0*/  IMAD.MOV.U32 R7, RZ, RZ, 0x40000040 ;  /* 0x40000040ff077424 */ /* 0x000fe400078e00ff */
        /* <DEDUP_REMOVED lines=11> */
[----:B------:R-:W-:Y:S01]  /*a0b0*/  MOV R7, 0x40000040 ;  /* 0x4000004000077802 */ /* 0x000fe20000000f00 */
        /* <DEDUP_REMOVED lines=39> */
[----:B------:R-:W-:Y:S01]  /*a330*/  IMAD.MOV.U32 R7, RZ, RZ, 0x40000040 ;  /* 0x40000040ff077424 */ /* 0x000fe200078e00ff */
[----:B0-----:R-:W-:Y:S01]  /*a340*/  MOV R12, UR8 ;  /* 0x00000008000c7c02 */ /* 0x001fe20008000f00 */
        /* <DEDUP_REMOVED lines=23> */
[----:B------:R-:W-:Y:S01]  /*a4c0*/  MOV R229, UR9 ;  /* 0x0000000900e57c02 */ /* 0x000fe20008000f00 */
[----:B------:R-:W-:Y:S02]  /*a4d0*/  IMAD.MOV.U32 R7, RZ, RZ, 0x40000040 ;  /* 0x40000040ff077424 */ /* 0x000fe400078e00ff */
[----:B------:R-:W-:Y:S01]  /*a4e0*/  IMAD.U32 R228, RZ, RZ, UR8 ;  /* 0x00000008ffe47e24 */ /* 0x000fe2000f8e00ff */
[----:B------:R-:W-:Y:S01]  /*a4f0*/  R2UR UR58, R6 ;  /* 0x00000000063a72ca */ /* 0x000fe200000e0000 */
[----:B------:R-:W-:Y:S01]  /*a500*/  VIADD R6, R4, 0x606 ;  /* 0x0000060604067836 */ /* 0x000fe20000000000 */
[----:B------:R-:W-:Y:S01]  /*a510*/  R2UR UR59, R7 ;  /* 0x00000000073b72ca */ /* 0x000fe200000e0000 */
[----:B------:R-:W-:-:S03]  /*a520*/  IMAD.MOV.U32 R7, RZ, RZ, 0x40000040 ;  /* 0x40000040ff077424 */ /* 0x000fc600078e00ff */
        /* <DEDUP_REMOVED lines=8> */
[----:B------:R-:W-:Y:S02]  /*a5b0*/  R2UR UR46, R6 ;  /* 0x00000000062e72ca */ /* 0x000fe400000e0000 */
[----:B------:R-:W-:Y:S01]  /*a5c0*/  R2UR UR47, R7 ;  /* 0x00000000072f72ca */ /* 0x000fe200000e0000 */
[----:B------:R-:W-:Y:S01]  /*a5d0*/  IMAD.MOV.U32 R7, RZ, RZ, 0x40000040 ;  /* 0x40000040ff077424 */ /* 0x000fe200078e00ff */
[C---:B------:R-:W-:Y:S01]  /*a5e0*/  IADD3 R6, R4.reuse, 0x904, RZ ;  /* 0x0000090404067810 */ /* 0x040fe20007ffe0ff */
[----:B------:R-:W-:-:S03]  /*a5f0*/  VIADD R4, R4, 0x906 ;  /* 0x0000090604047836 */ /* 0x000fc60000000000 */
[----:B------:R-:W-:Y:S02]  /*a600*/  R2UR UR42, R6 ;  /* 0x00000000062a72ca */ /* 0x000fe400000e0000 */
[----:B------:R-:W-:Y:S02]  /*a610*/  R2UR UR43, R7 ;  /* 0x00000000072b72ca */ /* 0x000fe400000e0000 */
[----:B------:R-:W-:Y:S02]  /*a620*/  R2UR UR38, R4 ;  /* 0x00000000042672ca */ /* 0x000fe400000e0000 */
        /* <DEDUP_REMOVED lines=26> */
.L_x_1532:
[----:B------:R-:W2:Y:S01]  /*a7d0*/  LDL R72, [R1+0x80] ;  /* 0x0000800001487983 */ /* 0x000ea20000100800 */
[----:B------:R-:W-:Y:S01]  /*a7e0*/  ULDC UR4, c[0x0][0xad0] ;  /* 0x0002b40000047ab9 */ /* 0x000fe20000000800 */
[----:B------:R-:W-:Y:S01]  /*a7f0*/  ULDC UR5, c[0x0][0xa80] ;  /* 0x0002a00000057ab9 */ /* 0x000fe20000000800 */
[----:B------:R-:W-:Y:S01]  /*a800*/  FMUL.FTZ R3, R24, UR4 ;  /* 0x0000000418037c20 */ /* 0x000fe20008410000 */
[----:B------:R-:W-:Y:S01]  /*a810*/  FMUL.FTZ R4, R25, UR4 ;  /* 0x0000000419047c20 */ /* 0x000fe20008410000 */
[----:B------:R-:W-:Y:S01]  /*a820*/  FMUL.FTZ R8, R28, UR4 ;  /* 0x000000041c087c20 */ /* 0x000fe20008410000 */
[----:B------:R-:W-:Y:S01]  /*a830*/  FMUL.FTZ R15, R32, UR4 ;  /* 0x00000004200f7c20 */ /* 0x000fe20008410000 */
[----:B0-----:R-:W-:Y:S01]  /*a840*/  FMUL.FTZ R12, R29, UR4 ;  /* 0x000000041d0c7c20 */ /* 0x001fe20008410000 */
[----:B------:R-:W-:Y:S01]  /*a850*/  FMUL.FTZ R32, R43, UR4 ;  /* 0x000000042b207c20 */ /* 0x000fe20008410000 */
[----:B------:R-:W0:Y:S01]  /*a860*/  MUFU.TANH R3, R3 ;  /* 0x0000000300037308 */ /* 0x000e220000002400 */
[----:B------:R-:W-:Y:S01]  /*a870*/  FMUL.FTZ R43, R54, UR4 ;  /* 0x00000004362b7c20 */ /* 0x000fe20008410000 */
[----:B------:R-:W-:-:S02]  /*a880*/  IMAD R54, R176, -0x60, R155 ;  /* 0xffffffa0b0367824 */ /* 0x000fc400078e029b */
        /* <DEDUP_REMOVED lines=43> */
[----:B------:R-:W1:Y:S01]  /*ab40*/  S2R R177, SR_CgaCtaId ;  /* 0x0000000000b17919 */ /* 0x000e620000008800 */
[----:B------:R-:W-:Y:S01]  /*ab50*/  LOP3.LUT R227, R227, 0x3000000, RZ, 0xfc, !PT ;  /* 0x03000000e3e37812 */ /* 0x000fe200078efcff */
[----:B------:R-:W1:Y:S08]  /*ab60*/  MUFU.TANH R7, R7 ;  /* 0x0000000700077308 */ /* 0x000e700000002400 */
        /* <DEDUP_REMOVED lines=29> */
[----:B------:R-:W1:Y:S01]  /*ad40*/  MUFU.TANH R47, R47 ;  /* 0x0000002f002f7308 */ /* 0x000e620000002400 */
[----:B--2---:R-:W-:-:S04]  /*ad50*/  IADD3 R54, -R72, 0x60, R54 ;  /* 0x0000006048367810 */ /* 0x004fc80007ffe136 */
[----:B------:R-:W-:-:S03]  /*ad60*/  ISETP.GT.AND P2, PT, R54, RZ, PT ;  /* 0x000000ff3600720c */ /* 0x000fc60003f44270 */
[----:B------:R-:W2:Y:S01]  /*ad70*/  MUFU.TANH R52, R52 ;  /* 0x0000003400347308 */ /* 0x000ea20000002400 */
[C---:B------:R-:W-:Y:S02]  /*ad80*/  ISETP.GT.AND P3, PT, R54.reuse, 0x1, PT ;  /* 0x000000013600780c */ /* 0x040fe40003f64270 */
[----:B------:R-:W-:Y:S02]  /*ad90*/  ISETP.GT.AND P4, PT, R54, 0x8, PT ;  /* 0x000000083600780c */ /* 0x000fe40003f84270 */
[----:B0-----:R-:W-:Y:S02]  /*ada0*/  FSEL R3, R3, -INF , P2 ;  /* 0xff80000003037808 */ /* 0x001fe40001000000 */
[----:B---3--:R-:W-:Y:S01]  /*adb0*/  FSEL R4, R4, -INF , P3 ;  /* 0xff80000004047808 */ /* 0x008fe20001800000 */
[----:B------:R-:W0:Y:S01]  /*adc0*/  MUFU.TANH R48, R48 ;  /* 0x0000003000307308 */ /* 0x000e220000002400 */
[----:B------:R-:W-:Y:S02]  /*add0*/  ISETP.GT.AND P5, PT, R54, 0x9, PT ;  /* 0x000000093600780c */ /* 0x000fe40003fa4270 */
[----:B----4-:R-:W-:-:S02]  /*ade0*/  FSEL R56, R8, -INF , P4 ;  /* 0xff80000008387808 */ /* 0x010fc40002000000 */
[----:B------:R-:W-:Y:S02]  /*adf0*/  FMNMX.FTZ R57, R3, R4, !PT ;  /* 0x0000000403397209 */ /* 0x000fe40007810000 */
[----:B------:R-:W-:Y:S01]  /*ae00*/  ISETP.GT.AND P1, PT, R54, 0x10, PT ;  /* 0x000000103600780c */ /* 0x000fe20003f24270 */
[----:B------:R-:W3:Y:S01]  /*ae10*/  MUFU.TANH R53, R53 ;  /* 0x0000003500357308 */ /* 0x000ee20000002400 */
[----:B-----5:R-:W-:Y:S02]  /*ae20*/  FSEL R12, R12, -INF , P5 ;  /* 0xff8000000c0c7808 */ /* 0x020fe40002800000 */
[----:B------:R-:W-:Y:S02]  /*ae30*/  FMNMX.FTZ R59, R56, R57, !PT ;  /* 0x00000039383b7209 */ /* 0x000fe40007810000 */
[----:B-1----:R-:W-:Y:S02]  /*ae40*/  FSEL R5, R5, -INF , P2 ;  /* 0xff80000005057808 */ /* 0x002fe40001000000 */
[----:B------:R-:W-:Y:S01]  /*ae50*/  ISETP.GT.AND P2, PT, R54, 0x11, PT ;  /* 0x000000113600780c */ /* 0x000fe20003f44270 */
[----:B------:R-:W1:Y:S01]  /*ae60*/  MUFU.TANH R51, R51 ;  /* 0x0000003300337308 */ /* 0x000e620000002400 */
[----:B------:R-:W-:-:S02]  /*ae70*/  FSEL R57, R15, -INF , P1 ;  /* 0xff8000000f397808 */ /* 0x000fc40000800000 */
[----:B------:R-:W-:Y:S02]  /*ae80*/  FMNMX.FTZ R58, R12, R59, !PT ;  /* 0x0000003b0c3a7209 */ /* 0x000fe40007810000 */
[----:B------:R-:W-:Y:S02]  /*ae90*/  FSEL R15, R7, -INF , P3 ;  /* 0xff800000070f7808 */ /* 0x000fe40001800000 */
[----:B------:R-:W-:Y:S01]  /*aea0*/  ISETP.GT.AND P3, PT, R54, 0x18, PT ;  /* 0x000000183600780c */ /* 0x000fe20003f64270 */
[----:B------:R-:W4:Y:S01]  /*aeb0*/  MUFU.TANH R55, R55 ;  /* 0x0000003700377308 */ /* 0x000f220000002400 */
        /* <DEDUP_REMOVED lines=50> */
[----:B------:R-:W-:Y:S02]  /*b1e0*/  FSEL R59, R46, -INF , P4 ;  /* 0xff8000002e3b7808 */ /* 0x000fe40002000000 */
[----:B------:R-:W-:Y:S02]  /*b1f0*/  ISETP.GT.AND P5, PT, R54, 0x48, PT ;  /* 0x000000483600780c */ /* 0x000fe40003fa4270 */
        /* <DEDUP_REMOVED lines=11> */
[----:B--2---:R-:W-:Y:S02]  /*b2b0*/  FSEL R52, R52, -INF , P2 ;  /* 0xff80000034347808 */ /* 0x004fe40001000000 */
[----:B------:R-:W-:Y:S02]  /*b2c0*/  FMNMX.FTZ R7, R61, R46, !PT ;  /* 0x0000002e3d077209 */ /* 0x000fe40007810000 */
[----:B0-----:R-:W-:-:S02]  /*b2d0*/  FSEL R48, R48, -INF , P4 ;  /* 0xff80000030307808 */ /* 0x001fc40002000000 */
[----:B------:R-:W-:Y:S02]  /*b2e0*/  ISETP.GT.AND P4, PT, R54, 0x58, PT ;  /* 0x000000583600780c */ /* 0x000fe40003f84270 */
[----:B---3--:R-:W-:Y:S02]  /*b2f0*/  FSEL R53, R53, -INF , P3 ;  /* 0xff80000035357808 */ /* 0x008fe40001800000 */
[----:B------:R-:W-:Y:S02]  /*b300*/  FMNMX.FTZ R46, R52, R7, !PT ;  /* 0x00000007342e7209 */ /* 0x000fe40007810000 */
[----:B-1----:R-:W-:Y:S02]  /*b310*/  FSEL R51, R51, -INF , P5 ;  /* 0xff80000033337808 */ /* 0x002fe40002800000 */
[----:B------:R-:W-:Y:S02]  /*b320*/  ISETP.GT.AND P5, PT, R54, 0x59, PT ;  /* 0x000000593600780c */ /* 0x000fe40003fa4270 */
[----:B----4-:R-:W-:-:S02]  /*b330*/  FSEL R55, R55, -INF , P4 ;  /* 0xff80000037377808 */ /* 0x010fc40002000000 */
[----:B------:R-:W-:Y:S02]  /*b340*/  FMNMX.FTZ R46, R53, R46, !PT ;  /* 0x0000002e352e7209 */ /* 0x000fe40007810000 */
[----:B-----5:R-:W-:Y:S02]  /*b350*/  FSEL R54, R8, -INF , P5 ;  /* 0xff80000008367808 */ /* 0x020fe40002800000 */
[----:B------:R-:W-:Y:S01]  /*b360*/  FMNMX.FTZ R7, R55, R46, !PT ;  /* 0x0000002e37077209 */ /* 0x000fe20007810000 */
[----:B------:R-:W-:Y:S01]  /*b370*/  FMUL.FTZ R46, R63, UR4 ;  /* 0x000000043f2e7c20 */ /* 0x000fe20008410000 */
[----:B------:R-:W-:Y:S01]  /*b380*/  FMNMX.FTZ R50, R5, R15, !PT ;  /* 0x0000000f05327209 */ /* 0x000fe20007810000 */
[----:B------:R-:W-:Y:S01]  /*b390*/  FMUL.FTZ R63, R66, UR4 ;  /* 0x00000004423f7c20 */ /* 0x000fe20008410000 */
[----:B------:R-:W-:Y:S01]  /*b3a0*/  FMNMX.FTZ R45, R54, R7, !PT ;  /* 0x00000007362d7209 */ /* 0x000fe20007810000 */
[----:B------:R-:W-:Y:S02]  /*b3b0*/  IMAD.U32 R7, RZ, RZ, UR5 ;  /* 0x00000005ff077e24 */ /* 0x000fe4000f8e00ff */
[----:B------:R-:W-:Y:S01]  /*b3c0*/  FMUL.FTZ R66, R71, UR4 ;  /* 0x0000000447427c20 */ /* 0x000fe20008410000 */
[----:B------:R-:W0:Y:S01]  /*b3d0*/  MUFU.TANH R46, R46 ;  /* 0x0000002e002e7308 */ /* 0x000e220000002400 */
[----:B------:R-:W1:Y:S07]  /*b3e0*/  SHFL.BFLY PT, R8, R45, 0x2, 0x1f ;  /* 0x0c401f002d087f89 */ /* 0x000e6e00000e0000 */
[----:B------:R-:W2:Y:S08]  /*b3f0*/  MUFU.TANH R63, R63 ;  /* 0x0000003f003f7308 */ /* 0x000eb00000002400 */
[----:B------:R-:W3:Y:S01]  /*b400*/  MUFU.TANH R66, R66 ;  /* 0x0000004200427308 */ /* 0x000ee20000002400 */
[----:B-1----:R-:W-:-:S02]  /*b410*/  FMNMX.FTZ R49, R45, R8, !PT ;  /* 0x000000082d317209 */ /* 0x002fc40007810000 */
[----:B------:R-:W-:-:S03]  /*b420*/  FMNMX.FTZ R45, R13, R50, !PT ;  /* 0x000000320d2d7209 */ /* 0x000fc60007810000 */
[----:B------:R-:W1:Y:S01]  /*b430*/  SHFL.BFLY PT, R8, R49, 0x1, 0x1f ;  /* 0x0c201f0031087f89 */ /* 0x000e6200000e0000 */
[----:B------:R-:W-:Y:S02]  /*b440*/  FMNMX.FTZ R50, R14, R45, !PT ;  /* 0x0000002d0e327209 */ /* 0x000fe40007810000 */
[----:B-1----:R-:W-:-:S04]  /*b450*/  FMNMX.FTZ R8, R49, R8, !PT ;  /* 0x0000000831087209 */ /* 0x002fc80007810000 */
[C---:B------:R-:W-:Y:S01]  /*b460*/  FSETP.NEU.FTZ.AND P6, PT, R8.reuse, -INF , PT ;  /* 0xff8000000800780b */ /* 0x040fe20003fdd000 */
[----:B------:R-:W-:-:S05]  /*b470*/  FMUL.FTZ R62, R8, R7 ;  /* 0x00000007083e7220 */ /* 0x000fca0000410000 */
[----:B------:R-:W-:-:S05]  /*b480*/  FSEL R62, R62, RZ, P6 ;  /* 0x000000ff3e3e7208 */ /* 0x000fca0003000000 */
[-CC-:B------:R-:W-:Y:S01]  /*b490*/  FFMA.FTZ R152, R3, R7.reuse, -R62.reuse ;  /* 0x0000000703987223 */ /* 0x180fe2000001083e */
[----:B------:R-:W-:Y:S01]  /*b4a0*/  FMNMX.FTZ R3, R21, R50, !PT ;  /* 0x0000003215037209 */ /* 0x000fe20007810000 */
[-CC-:B------:R-:W-:Y:S01]  /*b4b0*/  FFMA.FTZ R45, R4, R7.reuse, -R62.reuse ;  /* 0x00000007042d7223 */ /* 0x180fe2000001083e */
[-CC-:B------:R-:W-:Y:S01]  /*b4c0*/  FFMA.FTZ R49, R12, R7.reuse, -R62.reuse ;  /* 0x000000070c317223 */ /* 0x180fe2000001083e */
[----:B0-----:R-:W-:Y:S01]  /*b4d0*/  FSEL R12, R46, -INF , P1 ;  /* 0xff8000002e0c7808 */ /* 0x001fe20000800000 */
[--C-:B------:R-:W-:Y:S01]  /*b4e0*/  FFMA.FTZ R154, R56, R7, -R62.reuse ;  /* 0x00000007389a7223 */ /* 0x100fe2000001083e */
[----:B------:R-:W-:Y:S01]  /*b4f0*/  FMNMX.FTZ R4, R24, R3, !PT ;  /* 0x0000000318047209 */ /* 0x000fe20007810000 */
[-CC-:B------:R-:W-:Y:S01]  /*b500*/  FFMA.FTZ R156, R57, R7.reuse, -R62.reuse ;  /* 0x00000007399c7223 */ /* 0x180fe2000001083e */
[----:B--2---:R-:W-:Y:S01]  /*b510*/  FSEL R56, R63, -INF , P2 ;  /* 0xff8000003f387808 */ /* 0x004fe20001000000 */
[-CC-:B------:R-:W-:Y:S01]  /*b520*/  FFMA.FTZ R50, R20, R7.reuse, -R62.reuse ;  /* 0x0000000714327223 */ /* 0x180fe2000001083e */
[----:B------:R-:W-:Y:S01]  /*b530*/  FMNMX.FTZ R3, R27, R4, !PT ;  /* 0x000000041b037209 */ /* 0x000fe20007810000 */
[-CC-:B------:R-:W-:Y:S01]  /*b540*/  FFMA.FTZ R172, R52, R7.reuse, -R62.reuse ;  /* 0x0000000734ac7223 */ /* 0x180fe2000001083e */
[----:B------:R-:W-:Y:S01]  /*b550*/  FSEL R63, R65, -INF , P3 ;  /* 0xff800000413f7808 */ /* 0x000fe20001800000 */
[--C-:B------:R-:W-:Y:S01]  /*b560*/  FFMA.FTZ R162, R33, R7, -R62.reuse ;  /* 0x0000000721a27223 */ /* 0x100fe2000001083e */
[----:B------:R-:W-:Y:S01]  /*b570*/  FMNMX.FTZ R4, R28, R3, !PT ;  /* 0x000000031c047209 */ /* 0x000fe20007810000 */
[-CC-:B------:R-:W-:Y:S01]  /*b580*/  FFMA.FTZ R33, R34, R7.reuse, -R62.reuse ;  /* 0x0000000722217223 */ /* 0x180fe2000001083e */
[----:B------:R-:W-:Y:S01]  /*b590*/  FSEL R57, R64, -INF , P4 ;  /* 0xff80000040397808 */ /* 0x000fe20002000000 */
[-CC-:B------:R-:W-:Y:S01]  /*b5a0*/  FFMA.FTZ R34, R38, R7.reuse, -R62.reuse ;  /* 0x0000000726227223 */ /* 0x180fe2000001083e */
[----:B------:R-:W-:Y:S01]  /*b5b0*/  FMNMX.FTZ R3, R31, R4, !PT ;  /* 0x000000041f037209 */ /* 0x000fe20007810000 */
[----:B------:R-:W-:Y:S01]  /*b5c0*/  MUFU.EX2 R152, R152 ;  /* 0x0000009800987308 */ /* 0x000fe20000000800 */
[----:B---3--:R-:W-:Y:S01]  /*b5d0*/  FSEL R64, R66, -INF , P5 ;  /* 0xff80000042407808 */ /* 0x008fe20002800000 */
[--C-:B------:R-:W-:Y:S01]  /*b5e0*/  FFMA.FTZ R166, R41, R7, -R62.reuse ;  /* 0x0000000729a67223 */ /* 0x100fe2000001083e */
[----:B------:R-:W-:Y:S01]  /*b5f0*/  FMNMX.FTZ R4, R32, R3, !PT ;  /* 0x0000000320047209 */ /* 0x000fe20007810000 */
[-CC-:B------:R-:W-:Y:S01]  /*b600*/  FFMA.FTZ R164, R37, R7.reuse, -R62.reuse ;  /* 0x0000000725a47223 */ /* 0x180fe2000001083e */
[-CC-:B------:R-:W-:Y:S01]  /*b610*/  FFMA.FTZ R37, R42, R7.reuse, -R62.reuse ;  /* 0x000000072a257223 */ /* 0x180fe2000001083e */
[-CC-:B------:R-:W-:Y:S01]  /*b620*/  FFMA.FTZ R158, R25, R7.reuse, -R62.reuse ;  /* 0x00000007199e7223 */ /* 0x180fe2000001083e */
[----:B------:R-:W-:Y:S01]  /*b630*/  FMNMX.FTZ R3, R35, R4, !PT ;  /* 0x0000000423037209 */ /* 0x000fe20007810000 */
[----:B------:R-:W0:Y:S01]  /*b640*/  MUFU.EX2 R45, R45 ;  /* 0x0000002d002d7308 */ /* 0x000e220000000800 */
[-CC-:B------:R-:W-:Y:S01]  /*b650*/  FFMA.FTZ R26, R26, R7.reuse, -R62.reuse ;  /* 0x000000071a1a7223 */ /* 0x180fe2000001083e */
[--C-:B------:R-:W-:Y:S01]  /*b660*/  FFMA.FTZ R160, R29, R7, -R62.reuse ;  /* 0x000000071da07223 */ /* 0x100fe2000001083e */
[----:B------:R-:W-:Y:S01]  /*b670*/  FMNMX.FTZ R4, R36, R3, !PT ;  /* 0x0000000324047209 */ /* 0x000fe20007810000 */
[-CC-:B------:R-:W-:Y:S01]  /*b680*/  FFMA.FTZ R30, R30, R7.reuse, -R62.reuse ;  /* 0x000000071e1e7223 */ /* 0x180fe2000001083e */
[-CC-:B------:R-:W-:Y:S01]  /*b690*/  FFMA.FTZ R168, R58, R7.reuse, -R62.reuse ;  /* 0x000000073aa87223 */ /* 0x180fe2000001083e */
[-CC-:B------:R-:W-:Y:S01]  /*b6a0*/  FFMA.FTZ R29, R59, R7.reuse, -R62.reuse ;  /* 0x000000073b1d7223 */ /* 0x180fe2000001083e */
[----:B------:R-:W-:Y:S01]  /*b6b0*/  FMNMX.FTZ R3, R39, R4, !PT ;  /* 0x0000000427037209 */ /* 0x000fe20007810000 */
[----:B------:R-:W1:Y:S01]  /*b6c0*/  MUFU.EX2 R154, R154 ;  /* 0x0000009a009a7308 */ /* 0x000e620000000800 */
[-CC-:B------:R-:W-:Y:S01]  /*b6d0*/  FFMA.FTZ R170, R60, R7.reuse, -R62.reuse ;  /* 0x000000073caa7223 */ /* 0x180fe2000001083e */
[--C-:B------:R-:W-:Y:S01]  /*b6e0*/  FFMA.FTZ R25, R53, R7, -R62.reuse ;  /* 0x0000000735197223 */ /* 0x100fe2000001083e */
[----:B------:R-:W-:Y:S01]  /*b6f0*/  FMNMX.FTZ R4, R40, R3, !PT ;  /* 0x0000000328047209 */ /* 0x000fe20007810000 */
[----:B------:R-:W-:-:S03]  /*b700*/  FFMA.FTZ R174, R55, R7, -R62 ;  /* 0x0000000737ae7223 */ /* 0x000fc6000001083e */
[----:B------:R-:W-:Y:S01]  /*b710*/  FMNMX.FTZ R3, R43, R4, !PT ;  /* 0x000000042b037209 */ /* 0x000fe20007810000 */
[----:B------:R-:W2:Y:S03]  /*b720*/  MUFU.EX2 R49, R49 ;  /* 0x0000003100317308 */ /* 0x000ea60000000800 */
[----:B------:R-:W-:-:S04]  /*b730*/  FMNMX.FTZ R4, R44, R3, !PT ;  /* 0x000000032c047209 */ /* 0x000fc80007810000 */
[----:B------:R-:W-:Y:S01]  /*b740*/  FMNMX.FTZ R3, R47, R4, !PT ;  /* 0x000000042f037209 */ /* 0x000fe20007810000 */
[----:B------:R-:W-:Y:S03]  /*b750*/  MUFU.EX2 R156, R156 ;  /* 0x0000009c009c7308 */ /* 0x000fe60000000800 */
        /* <DEDUP_REMOVED lines=8> */
[----:B------:R3:W-:Y:S03]  /*b7e0*/  MUFU.EX2 R46, R26 ;  /* 0x0000001a002e7308 */ /* 0x0007e60000000800 */
[----:B------:R-:W-:-:S05]  /*b7f0*/  FMNMX.FTZ R3, R64, R3, !PT ;  /* 0x0000000340037209 */ /* 0x000fca0007810000 */
[----:B------:R-:W4:Y:S01]  /*b800*/  SHFL.BFLY PT, R4, R3, 0x2, 0x1f ;  /* 0x0c401f0003047f89 */ /* 0x000f2200000e0000 */
[----:B------:R-:W-:Y:S01]  /*b810*/  MUFU.EX2 R160, R160 ;  /* 0x000000a000a07308 */ /* 0x000fe20000000800 */
[----:B---3--:R-:W-:-:S07]  /*b820*/  FFMA.FTZ R26, R61, R7, -R62 ;  /* 0x000000073d1a7223 */ /* 0x008fce000001083e */
[----:B------:R-:W-:Y:S08]  /*b830*/  MUFU.EX2 R30, R30 ;  /* 0x0000001e001e7308 */ /* 0x000ff00000000800 */
[----:B------:R-:W-:Y:S01]  /*b840*/  MUFU.EX2 R162, R162 ;  /* 0x000000a200a27308 */ /* 0x000fe20000000800 */
[----:B----4-:R-:W-:-:S07]  /*b850*/  FMNMX.FTZ R4, R3, R4, !PT ;  /* 0x0000000403047209 */ /* 0x010fce0007810000 */
[----:B------:R-:W-:Y:S01]  /*b860*/  MUFU.EX2 R33, R33 ;  /* 0x0000002100217308 */ /* 0x000fe20000000800 */
[----:B------:R-:W3:Y:S07]  /*b870*/  SHFL.BFLY PT, R3, R4, 0x1, 0x1f ;  /* 0x0c201f0004037f89 */ /* 0x000eee00000e0000 */
[----:B------:R-:W-:Y:S08]  /*b880*/  MUFU.EX2 R164, R164 ;  /* 0x000000a400a47308 */ /* 0x000ff00000000800 */
[----:B------:R-:W-:Y:S08]  /*b890*/  MUFU.EX2 R34, R34 ;  /* 0x0000002200227308 */ /* 0x000ff00000000800 */
[----:B------:R-:W-:Y:S01]  /*b8a0*/  MUFU.EX2 R166, R166 ;  /* 0x000000a600a67308 */ /* 0x000fe20000000800 */
[----:B---3--:R-:W-:Y:S01]  /*b8b0*/  FMNMX.FTZ R20, R4, R3, !PT ;  /* 0x0000000304147209 */ /* 0x008fe20007810000 */
[----:B------:R-:W-:-:S02]  /*b8c0*/  VIADD R4, R0, 0x32440 ;  /* 0x0003244000047836 */ /* 0x000fc40000000000 */
[-C--:B------:R-:W-:Y:S01]  /*b8d0*/  FFMA.FTZ R3, R54, R7.reuse, -R62 ;  /* 0x0000000736037223 */ /* 0x080fe2000001083e */
        /* <DEDUP_REMOVED lines=8> */
[-C--:B------:R-:W-:Y:S01]  /*b960*/  FFMA.FTZ R41, R14, R7.reuse, -R52 ;  /* 0x000000070e297223 */ /* 0x080fe20000010834 */
[----:B------:R-:W-:Y:S01]  /*b970*/  PRMT R5, R177, 0x654, R4 ;  /* 0x00000654b1057816 */ /* 0x000fe20000000004 */
[-CC-:B------:R-:W-:Y:S01]  /*b980*/  FFMA.FTZ R157, R21, R7.reuse, -R52.reuse ;  /* 0x00000007159d7223 */ /* 0x180fe20000010834 */
[-CC-:B------:R-:W-:Y:S01]  /*b990*/  FFMA.FTZ R42, R24, R7.reuse, -R52.reuse ;  /* 0x00000007182a7223 */ /* 0x180fe20000010834 */
[----:B------:R-:W-:Y:S01]  /*b9a0*/  MUFU.EX2 R153, R153 ;  /* 0x0000009900997308 */ /* 0x000fe20000000800 */
[----:B------:R3:W-:Y:S01]  /*b9b0*/  SYNCS.ARRIVE.TRANS64.RED.A1T0 RZ, [R5+URZ], RZ ;  /* 0x000000ff05ff79a7 */ /* 0x0007e2000810043f */
[-CC-:B------:R-:W-:Y:S01]  /*b9c0*/  FFMA.FTZ R159, R27, R7.reuse, -R52.reuse ;  /* 0x000000071b9f7223 */ /* 0x180fe20000010834 */
[-CC-:B------:R-:W-:Y:S01]  /*b9d0*/  FFMA.FTZ R27, R36, R7.reuse, -R52.reuse ;  /* 0x00000007241b7223 */ /* 0x180fe20000010834 */
[-CC-:B------:R-:W-:Y:S01]  /*b9e0*/  FFMA.FTZ R21, R28, R7.reuse, -R52.reuse ;  /* 0x000000071c157223 */ /* 0x180fe20000010834 */
[-CC-:B------:R-:W-:Y:S01]  /*b9f0*/  FFMA.FTZ R28, R40, R7.reuse, -R52.reuse ;  /* 0x00000007281c7223 */ /* 0x180fe20000010834 */
[-CC-:B------:R-:W-:Y:S01]  /*ba00*/  FFMA.FTZ R161, R31, R7.reuse, -R52.reuse ;  /* 0x000000071fa17223 */ /* 0x180fe20000010834 */
[----:B------:R-:W-:Y:S01]  /*ba10*/  FFMA.FTZ R24, R32, R7, -R52 ;  /* 0x0000000720187223 */ /* 0x000fe20000010834 */
[----:B------:R-:W4:Y:S01]  /*ba20*/  MUFU.EX2 R38, R38 ;  /* 0x0000002600267308 */ /* 0x000f220000000800 */
[----:B---3--:R-:W-:-:S02]  /*ba30*/  IMAD.MOV.U32 R5, RZ, RZ, 0x40000040 ;  /* 0x40000040ff057424 */ /* 0x008fc400078e00ff */
[-CC-:B------:R-:W-:Y:S01]  /*ba40*/  FFMA.FTZ R163, R35, R7.reuse, -R52.reuse ;  /* 0x0000000723a37223 */ /* 0x180fe20000010834 */
[----:B------:R-:W-:Y:S02]  /*ba50*/  IMAD R4, R202, 0xc00, R227 ;  /* 0x00000c00ca047824 */ /* 0x000fe400078e02e3 */
[-CC-:B------:R-:W-:Y:S01]  /*ba60*/  FFMA.FTZ R31, R12, R7.reuse, -R52.reuse ;  /* 0x000000070c1f7223 */ /* 0x180fe20000010834 */
[----:B------:R-:W-:Y:S01]  /*ba70*/  FFMA.FTZ R165, R39, R7, -R52 ;  /* 0x0000000727a57223 */ /* 0x000fe20000010834 */
[----:B------:R-:W-:Y:S01]  /*ba80*/  R2UR UR7, R5 ;  /* 0x00000000050772ca */ /* 0x000fe200000e0000 */
[----:B0-----:R-:W-:Y:S01]  /*ba90*/  FADD.FTZ R5, R152, R45 ;  /* 0x0000002d98057221 */ /* 0x001fe20000010000 */
[----:B------:R-:W0:Y:S01]  /*baa0*/  MUFU.EX2 R155, R155 ;  /* 0x0000009b009b7308 */ /* 0x000e220000000800 */
[C---:B------:R-:W-:Y:S01]  /*bab0*/  VIADD R14, R4.reuse, 0x80 ;  /* 0x00000080040e7836 */ /* 0x040fe20000000000 */
[----:B------:R-:W-:Y:S01]  /*bac0*/  R2UR UR6, R4 ;  /* 0x00000000040672ca */ /* 0x000fe200000e0000 */
[----:B-1----:R-:W-:Y:S01]  /*bad0*/  FADD.FTZ R40, R154, R5 ;  /* 0x000000059a287221 */ /* 0x002fe20000010000 */
[----:B------:R-:W-:-:S02]  /*bae0*/  VIADD R12, R4, 0x100 ;  /* 0x00000100040c7836 */ /* 0x000fc40000000000 */
[----:B------:R-:W-:Y:S01]  /*baf0*/  FFMA.FTZ R167, R43, R7, -R52 ;  /* 0x000000072ba77223 */ /* 0x000fe20000010834 */
[----:B------:R-:W-:Y:S02]  /*bb00*/  IMAD.MOV.U32 R13, RZ, RZ, 0x40000040 ;  /* 0x40000040ff0d7424 */ /* 0x000fe400078e00ff */
[----:B--2---:R-:W-:Y:S01]  /*bb10*/  FADD.FTZ R5, R49, R40 ;  /* 0x0000002831057221 */ /* 0x004fe20000010000 */
[----:B------:R-:W1:Y:S01]  /*bb20*/  MUFU.EX2 R41, R41 ;  /* 0x0000002900297308 */ /* 0x000e620000000800 */
[----:B----4-:R-:W-:Y:S01]  /*bb30*/  FADD.FTZ R36, R153, R38 ;  /* 0x0000002699247221 */ /* 0x010fe20000010000 */
[----:B------:R-:W-:Y:S01]  /*bb40*/  R2UR UR10, R14 ;  /* 0x000000000e0a72ca */ /* 0x000fe200000e0000 */
[----:B------:R-:W-:Y:S01]  /*bb50*/  FADD.FTZ R5, R156, R5 ;  /* 0x000000059c057221 */ /* 0x000fe20000010000 */
[----:B------:R-:W-:Y:S01]  /*bb60*/  R2UR UR14, R12 ;  /* 0x000000000c0e72ca */ /* 0x000fe200000e0000 */
[----:B------:R-:W-:Y:S01]  /*bb70*/  VIADD R14, R4, 0x180 ;  /* 0x00000180040e7836 */ /* 0x000fe20000000000 */
[----:B------:R-:W-:Y:S01]  /*bb80*/  R2UR UR15, R13 ;  /* 0x000000000d0f72ca */ /* 0x000fe200000e0000 */
[----:B------:R-:W-:Y:S01]  /*bb90*/  FADD.FTZ R5, R50, R5 ;  /* 0x0000000532057221 */ /* 0x000fe20000010000 */
[----:B------:R-:W2:Y:S01]  /*bba0*/  MUFU.EX2 R157, R157 ;  /* 0x0000009d009d7308 */ /* 0x000ea20000000800 */
[----:B0-----:R-:W-:Y:S01]  /*bbb0*/  FADD.FTZ R36, R155, R36 ;  /* 0x000000249b247221 */ /* 0x001fe20000010000 */
[----:B------:R-:W-:-:S02]  /*bbc0*/  VIADD R12, R4, 0x200 ;  /* 0x00000200040c7836 */ /* 0x000fc40000000000 */
[----:B------:R-:W-:Y:S01]  /*bbd0*/  FADD.FTZ R5, R158, R5 ;  /* 0x000000059e057221 */ /* 0x000fe20000010000 */
[----:B------:R-:W-:Y:S01]  /*bbe0*/  VIADD R4, R4, 0x280 ;  /* 0x0000028004047836 */ /* 0x000fe20000000000 */
[----:B------:R-:W-:Y:S01]  /*bbf0*/  R2UR UR23, R13 ;  /* 0x000000000d1772ca */ /* 0x000fe200000e0000 */
[-C--:B------:R-:W-:Y:S01]  /*bc00*/  FFMA.FTZ R32, R44, R7.reuse, -R52 ;  /* 0x000000072c207223 */ /* 0x080fe20000010834 */
[----:B------:R-:W-:Y:S01]  /*bc10*/  FADD.FTZ R5, R46, R5 ;  /* 0x000000052e057221 */ /* 0x000fe20000010000 */
[----:B------:R-:W0:Y:S01]  /*bc20*/  MUFU.EX2 R42, R42 ;  /* 0x0000002a002a7308 */ /* 0x000e220000000800 */
[----:B-1----:R-:W-:Y:S01]  /*bc30*/  FADD.FTZ R36, R41, R36 ;  /* 0x0000002429247221 */ /* 0x002fe20000010000 */
[----:B------:R2:W-:Y:S01]  /*bc40*/  BAR.SYNC.DEFER_BLOCKING R9, 0x100 ;  /* 0x000400090000751d */ /* 0x0005e20000010000 */
[----:B------:R-:W-:Y:S01]  /*bc50*/  R2UR UR26, R4 ;  /* 0x00000000041a72ca */ /* 0x000fe200000e0000 */
[-CC-:B------:R-:W-:Y:S01]  /*bc60*/  FFMA.FTZ R169, R47, R7.reuse, -R52.reuse ;  /* 0x000000072fa97223 */ /* 0x180fe20000010834 */
[----:B------:R-:W-:Y:S01]  /*bc70*/  R2UR UR22, R12 ;  /* 0x000000000c1672ca */ /* 0x000fe200000e0000 */
[-CC-:B------:R-:W-:Y:S01]  /*bc80*/  FFMA.FTZ R48, R48, R7.reuse, -R52.reuse ;  /* 0x0000000730307223 */ /* 0x180fe20000010834 */
[-C--:B------:R-:W-:Y:S01]  /*bc90*/  FFMA.FTZ R171, R51, R7.reuse, -R52 ;  /* 0x0000000733ab7223 */ /* 0x080fe20000010834 */
[----:B------:R-:W1:Y:S01]  /*bca0*/  MUFU.EX2 R159, R159 ;  /* 0x0000009f009f7308 */ /* 0x000e620000000800 */
[----:B------:R-:W-:Y:S01]  /*bcb0*/  R2UR UR18, R14 ;  /* 0x000000000e1272ca */ /* 0x000fe200000e0000 */
[----:B--2---:R-:W-:Y:S01]  /*bcc0*/  FADD.FTZ R9, R157, R36 ;  /* 0x000000249d097221 */ /* 0x004fe20000010000 */
[-CC-:B------:R-:W-:Y:S01]  /*bcd0*/  FFMA.FTZ R56, R56, R7.reuse, -R52.reuse ;  /* 0x0000000738387223 */ /* 0x180fe20000010834 */
[-CC-:B------:R-:W-:Y:S01]  /*bce0*/  FFMA.FTZ R63, R63, R7.reuse, -R52.reuse ;  /* 0x000000073f3f7223 */ /* 0x180fe20000010834 */
[-CC-:B------:R-:W-:Y:S01]  /*bcf0*/  FFMA.FTZ R57, R57, R7.reuse, -R52.reuse ;  /* 0x0000000739397223 */ /* 0x180fe20000010834 */
[----:B------:R-:W-:Y:S01]  /*bd00*/  FFMA.FTZ R52, R64, R7, -R52 ;  /* 0x0000000740347223 */ /* 0x000fe20000010834 */
[----:B------:R-:W-:Y:S01]  /*bd10*/  F2FP.F16.F32.PACK_AB R152, R45, R152 ;  /* 0x000000982d98723e */ /* 0x000fe200000000ff */
[----:B------:R-:W2:Y:S01]  /*bd20*/  MUFU.EX2 R21, R21 ;  /* 0x0000001500157308 */ /* 0x000ea20000000800 */
[----:B0-----:R-:W-:Y:S01]  /*bd30*/  FADD.FTZ R36, R42, R9 ;  /* 0x000000092a247221 */ /* 0x001fe20000010000 */
[----:B------:R-:W-:Y:S01]  /*bd40*/  FADD.FTZ R9, R160, R5 ;  /* 0x00000005a0097221 */ /* 0x000fe20000010000 */
[----:B------:R-:W-:Y:S01]  /*bd50*/  IMAD.MOV.U32 R5, RZ, RZ, 0x40000040 ;  /* 0x40000040ff057424 */ /* 0x000fe200078e00ff */
[----:B------:R-:W-:-:S02]  /*bd60*/  F2FP.F16.F32.PACK_AB R154, R49, R154 ;  /* 0x0000009a319a723e */ /* 0x000fc400000000ff */
[----:B------:R-:W-:Y:S01]  /*bd70*/  FADD.FTZ R9, R30, R9 ;  /* 0x000000091e097221 */ /* 0x000fe20000010000 */
[----:B------:R-:W-:Y:S01]  /*bd80*/  F2FP.F16.F32.PACK_AB R153, R38, R153 ;  /* 0x000000992699723e */ /* 0x000fe200000000ff */
[----:B------:R-:W0:Y:S01]  /*bd90*/  MUFU.EX2 R161, R161 ;  /* 0x000000a100a17308 */ /* 0x000e220000000800 */
[----:B-1----:R-:W-:Y:S01]  /*bda0*/  FADD.FTZ R36, R159, R36 ;  /* 0x000000249f247221 */ /* 0x002fe20000010000 */
[----:B------:R-:W-:Y:S01]  /*bdb0*/  FADD.FTZ R12, R162, R9 ;  /* 0x00000009a20c7221 */ /* 0x000fe20000010000 */
[----:B------:R-:W-:Y:S02]  /*bdc0*/  R2UR UR27, R5 ;  /* 0x00000000051b72ca */ /* 0x000fe400000e0000 */
[----:B------:R-:W-:Y:S01]  /*bdd0*/  F2FP.F16.F32.PACK_AB R155, R41, R155 ;  /* 0x0000009b299b723e */ /* 0x000fe200000000ff */
[----:B------:R-:W-:Y:S01]  /*bde0*/  FADD.FTZ R5, R33, R12 ;  /* 0x0000000c21057221 */ /* 0x000fe20000010000 */
[----:B------:R-:W-:Y:S01]  /*bdf0*/  F2FP.F16.F32.PACK_AB R156, R50, R156 ;  /* 0x0000009c329c723e */ /* 0x000fe200000000ff */
[----:B------:R-:W1:Y:S01]  /*be00*/  MUFU.EX2 R24, R24 ;  /* 0x0000001800187308 */ /* 0x000e620000000800 */
[----:B--2---:R-:W-:Y:S01]  /*be10*/  FADD.FTZ R36, R21, R36 ;  /* 0x0000002415247221 */ /* 0x004fe20000010000 */
[----:B------:R-:W-:Y:S01]  /*be20*/  FADD.FTZ R5, R164, R5 ;  /* 0x00000005a4057221 */ /* 0x000fe20000010000 */
[----:B------:R-:W-:-:S02]  /*be30*/  F2FP.F16.F32.PACK_AB R157, R42, R157 ;  /* 0x0000009d2a9d723e */ /* 0x000fc400000000ff */
[----:B------:R-:W-:Y:S01]  /*be40*/  F2FP.F16.F32.PACK_AB R158, R46, R158 ;  /* 0x0000009e2e9e723e */ /* 0x000fe200000000ff */
[----:B------:R-:W-:Y:S01]  /*be50*/  FADD.FTZ R5, R34, R5 ;  /* 0x0000000522057221 */ /* 0x000fe20000010000 */
[----:B------:R-:W-:Y:S01]  /*be60*/  F2FP.F16.F32.PACK_AB R160, R30, R160 ;  /* 0x000000a01ea0723e */ /* 0x000fe200000000ff */
[----:B------:R-:W2:Y:S01]  /*be70*/  MUFU.EX2 R163, R163 ;  /* 0x000000a300a37308 */ /* 0x000ea20000000800 */
[----:B0-----:R-:W-:Y:S01]  /*be80*/  FADD.FTZ R13, R161, R36 ;  /* 0x00000024a10d7221 */ /* 0x001fe20000010000 */
[----:B------:R-:W-:Y:S02]  /*be90*/  F2FP.F16.F32.PACK_AB R162, R33, R162 ;  /* 0x000000a221a2723e */ /* 0x000fe400000000ff */
[----:B------:R-:W-:Y:S02]  /*bea0*/  F2FP.F16.F32.PACK_AB R164, R34, R164 ;  /* 0x000000a422a4723e */ /* 0x000fe400000000ff */
[----:B------:R-:W-:Y:S02]  /*beb0*/  MOV R15, 0x40000040 ;  /* 0x40000040000f7802 */ /* 0x000fe40000000f00 */
[----:B------:R-:W0:Y:S01]  /*bec0*/  MUFU.EX2 R27, R27 ;  /* 0x0000001b001b7308 */ /* 0x000e220000000800 */
[C---:B-1----:R-:W-:Y:S01]  /*bed0*/  FADD.FTZ R4, R24.reuse, R13 ;  /* 0x0000000d18047221 */ /* 0x042fe20000010000 */
[----:B------:R-:W-:-:S02]  /*bee0*/  F2FP.F16.F32.PACK_AB R161, R24, R161 ;  /* 0x000000a118a1723e */ /* 0x000fc400000000ff */
[----:B------:R-:W-:Y:S02]  /*bef0*/  R2UR UR11, R15 ;  /* 0x000000000f0b72ca */ /* 0x000fe400000e0000 */
[----:B------:R-:W-:Y:S02]  /*bf00*/  F2FP.F16.F32.PACK_AB R159, R21, R159 ;  /* 0x0000009f159f723e */ /* 0x000fe400000000ff */
[----:B------:R-:W1:Y:S01]  /*bf10*/  MUFU.EX2 R165, R165 ;  /* 0x000000a500a57308 */ /* 0x000e620000000800 */
[----:B--2---:R-:W-:Y:S01]  /*bf20*/  FADD.FTZ R36, R163, R4 ;  /* 0x00000004a3247221 */ /* 0x004fe20000010000 */
[----:B------:R-:W-:-:S06]  /*bf30*/  R2UR UR19, R15 ;  /* 0x000000000f1372ca */ /* 0x000fcc00000e0000 */
[----:B------:R-:W2:Y:S01]  /*bf40*/  MUFU.EX2 R28, R28 ;  /* 0x0000001c001c7308 */ /* 0x000ea20000000800 */
[C---:B0-----:R-:W-:Y:S01]  /*bf50*/  FADD.FTZ R36, R27.reuse, R36 ;  /* 0x000000241b247221 */ /* 0x041fe20000010000 */
[----:B------:R-:W-:-:S06]  /*bf60*/  F2FP.F16.F32.PACK_AB R163, R27, R163 ;  /* 0x000000a31ba3723e */ /* 0x000fcc00000000ff */
[----:B------:R-:W0:Y:S01]  /*bf70*/  MUFU.EX2 R167, R167 ;  /* 0x000000a700a77308 */ /* 0x000e220000000800 */
[----:B-1----:R-:W-:Y:S01]  /*bf80*/  FADD.FTZ R9, R165, R36 ;  /* 0x00000024a5097221 */ /* 0x002fe20000010000 */
[----:B------:R-:W-:Y:S01]  /*bf90*/  FADD.FTZ R36, R166, R5 ;  /* 0x00000005a6247221 */ /* 0x000fe20000010000 */
[----:B------:R-:W-:-:S05]  /*bfa0*/  F2FP.F16.F32.PACK_AB R166, R37, R166 ;  /* 0x000000a625a6723e */ /* 0x000fca00000000ff */
[----:B------:R-:W1:Y:S01]  /*bfb0*/  MUFU.EX2 R32, R32 ;  /* 0x0000002000207308 */ /* 0x000e620000000800 */
[C---:B--2---:R-:W-:Y:S01]  /*bfc0*/  FADD.FTZ R12, R28.reuse, R9 ;  /* 0x000000091c0c7221 */ /* 0x044fe20000010000 */
[----:B------:R-:W-:Y:S01]  /*bfd0*/  FADD.FTZ R9, R37, R36 ;  /* 0x0000002425097221 */ /* 0x000fe20000010000 */
[----:B------:R-:W-:-:S03]  /*bfe0*/  F2FP.F16.F32.PACK_AB R165, R28, R165 ;  /* 0x000000a51ca5723e */ /* 0x000fc600000000ff */
[----:B------:R-:W-:Y:S02]  /*bff0*/  FADD.FTZ R24, R168, R9 ;  /* 0x00000009a8187221 */ /* 0x000fe40000010000 */
        /* <DEDUP_REMOVED lines=8> */
[C---:B0-----:R-:W-:Y:S01]  /*c080*/  FADD.FTZ R9, R29.reuse, R24 ;  /* 0x000000181d097221 */ /* 0x041fe20000010000 */
[----:B------:R-:W-:-:S06]  /*c090*/  F2FP.F16.F32.PACK_AB R168, R29, R168 ;  /* 0x000000a81da8723e */ /* 0x000fcc00000000ff */
        /* <DEDUP_REMOVED lines=26> */
[----:B--2---:R-:W-:-:S04]  /*c240*/  FADD.FTZ R5, R57, R24 ;  /* 0x0000001839057221 */ /* 0x004fc80000010000 */
[C---:B0-----:R-:W-:Y:S01]  /*c250*/  FADD.FTZ R12, R52.reuse, R5 ;  /* 0x00000005340c7221 */ /* 0x041fe20000010000 */
[----:B------:R-:W-:Y:S02]  /*c260*/  F2FP.F16.F32.PACK_AB R175, R52, R57 ;  /* 0x0000003934af723e */ /* 0x000fe400000000ff */
[----:B------:R-:W-:Y:S01]  /*c270*/  WARPGROUP.ARRIVE ;  /* 0x00000000000079c5 */ /* 0x000fe20000000000 */
[----:B-1----:R-:W-:-:S05]  /*c280*/  F2FP.F16.F32.PACK_AB R174, R3, R174 ;  /* 0x000000ae03ae723e */ /* 0x002fca00000000ff */
[----:B------:R-:W-:Y:S01]  /*c290*/  HGMMA.64x256x16.F32 R24, R152, gdesc[UR4].tnspB, RZ, !UPT, gsb0 ;  /* 0x43e0000498187df0 */ /* 0x000fe2000c0008ff */
[----:B------:R-:W-:Y:S02]  /*c2a0*/  FADD.FTZ R13, R3, R4 ;  /* 0x00000004030d7221 */ /* 0x000fe40000010000 */
        /* <DEDUP_REMOVED lines=21> */
[----:B------:R-:W-:Y:S05]  /*c400*/  @!P0 BRA `(.L_x_1533) ;  /* 0x0000000000048947 */ /* 0x000fea0003800000 */
[----:B------:R-:W-:Y:S01]  /*c410*/  BPT.TRAP 0x1 ;  /* 0x000000040000795c */ /* 0x000fe20000300000 */
.L_x_1533:
[----:B------:R-:W2:Y:S01]  /*c420*/  LDL R4, [R1+0x3c] ;  /* 0x00003c0001047983 */ /* 0x000ea20000100800 */
[----:B------:R-:W-:Y:S01]  /*c430*/  VIADD R3, R176, 0xfffffffe ;  /* 0xfffffffeb0037836 */ /* 0x000fe20000000000 */
[----:B------:R-:W-:Y:S01]  /*c440*/  ULDC UR38, c[0x0][0xad0] ;  /* 0x0002b40000267ab9 */ /* 0x000fe20000000800 */
[----:B------:R-:W-:-:S05]  /*c450*/  VIADD R0, R0, 0x32460 ;  /* 0x0003246000007836 */ /* 0x000fca0000000000 */
[----:B------:R-:W-:-:S04]  /*c460*/  PRMT R0, R177, 0x654, R0 ;  /* 0x00000654b1007816 */ /* 0x000fc80000000000 */
[----:B------:R0:W-:Y:S01]  /*c470*/  SYNCS.ARRIVE.TRANS64.RED.A1T0 RZ, [R0+URZ], RZ ;  /* 0x000000ff00ff79a7 */ /* 0x0001e2000810043f */
[----:B--2---:R-:W-:-:S13]  /*c480*/  ISETP.GE.AND P1, PT, R3, R4, PT ;  /* 0x000000040300720c */ /* 0x004fda0003f26270 */
[----:B0-----:R-:W-:Y:S05]  /*c490*/  @!P1 BRA `(.L_x_1534) ;  /* 0x0000002c00b09947 */ /* 0x001fea0003800000 */
[----:B------:R-:W-:Y:S01]  /*c4a0*/  IMAD.MOV.U32 R4, RZ, RZ, R20 ;  /* 0x000000ffff047224 */ /* 0x000fe200078e0014 */
[----:B------:R-:W-:-:S07]  /*c4b0*/  MOV R5, R8 ;  /* 0x0000000800057202 */ /* 0x000fce0000000f00 */
.L_x_1545:
[----:B------:R-:W2:Y:S01]  /*c4c0*/  LDL R6, [R1+0x3c] ;  /* 0x00003c0001067983 */ /* 0x000ea20000100800 */
[----:B------:R-:W-:Y:S01]  /*c4d0*/  VIADD R202, R202, 0x1 ;  /* 0x00000001caca7836 */ /* 0x000fe20000000000 */
[----:B------:R-:W-:Y:S05]  /*c4e0*/  YIELD ;  /* 0x0000000000007946 */ /* 0x000fea0003800000 */
[----:B0----5:R-:W-:Y:S01]  /*c4f0*/  IMAD.MOV.U32 R0, RZ, RZ, R3 ;  /* 0x000000ffff007224 */ /* 0x021fe200078e0003 */
[----:B------:R-:W-:Y:S01]  /*c500*/  ISETP.NE.AND P2, PT, R202, 0x2, PT ;  /* 0x00000002ca00780c */ /* 0x000fe20003f45270 */
[----:B------:R-:W-:-:S03]  /*c510*/  VIADD R3, R3, 0xffffffff ;  /* 0xffffffff03037836 */ /* 0x000fc60000000000 */
[----:B------:R-:W-:Y:S02]  /*c520*/  SEL R202, R202, RZ, P2 ;  /* 0x000000ffcaca7207 */ /* 0x000fe40001000000 */
[----:B--2---:R-:W-:Y:S02]  /*c530*/  ISETP.GT.AND P1, PT, R0, R6, PT ;  /* 0x000000060000720c */ /* 0x004fe40003f24270 */
[----:B------:R-:W-:-:S04]  /*c540*/  SEL R0, RZ, 0x1, P2 ;  /* 0x00000001ff007807 */ /* 0x000fc80001000000 */
[----:B------:R-:W-:Y:S01]  /*c550*/  LOP3.LUT R214, R214, R0, RZ, 0x3c, !PT ;  /* 0x00000000d6d67212 */ /* 0x000fe200078e3cff */
[----:B------:R-:W-:Y:S06]  /*c560*/  @!P0 BRA `(.L_x_1535) ;  /* 0x0000000000048947 */ /* 0x000fec0003800000 */
[----:B------:R-:W-:Y:S01]  /*c570*/  BPT.TRAP 0x1 ;  /* 0x000000040000795c */ /* 0x000fe20000300000 */
.L_x_1535:
[----:B------:R-:W-:Y:S01]  /*c580*/  IMAD R0, R202, 0x8, R19 ;  /* 0x00000008ca007824 */ /* 0x000fe200078e0213 */
[----:B------:R-:W-:-:S04]  /*c590*/  SHF.L.U32 R6, R214, 0x1f, RZ ;  /* 0x0000001fd6067819 */ /* 0x000fc800000006ff */
[----:B------:R0:W1:Y:S01]  /*c5a0*/  SYNCS.PHASECHK.TRANS64.TRYWAIT P2, [R0+URZ+0x32430], R6 ;  /* 0x03243006000075a7 */ /* 0x000062000804017f */
[----:B------:R-:W-:Y:S05]  /*c5b0*/  @!P0 BRA `(.L_x_1536) ;  /* 0x0000000000048947 */ /* 0x000fea0003800000 */
[----:B------:R-:W-:Y:S01]  /*c5c0*/  BPT.TRAP 0x1 ;  /* 0x000000040000795c */ /* 0x000fe20000300000 */
.L_x_1536:
[----:B------:R-:W2:Y:S01]  /*c5d0*/  LDL R7, [R1+0x4] ;  /* 0x0000040001077983 */ /* 0x000ea20000100800 */
[----:B------:R-:W-:Y:S02]  /*c5e0*/  IMAD.MOV.U32 R21, RZ, RZ, 0x40000040 ;  /* 0x40000040ff157424 */ /* 0x000fe400078e00ff */
[----:B--2---:R-:W-:Y:S01]  /*c5f0*/  IMAD R20, R202, 0x300, R7 ;  /* 0x00000300ca147824 */ /* 0x004fe200078e0207 */
[----:B-1----:R-:W-:Y:S06]  /*c600*/  @P2 BRA `(.L_x_1537) ;  /* 0x0000000000082947 */ /* 0x002fec0003800000 */
[----:B------:R-:W1:Y:S02]  /*c610*/  SYNCS.PHASECHK.TRANS64.TRYWAIT P2, [R0+URZ+0x32430], R6 ;  /* 0x03243006000075a7 */ /* 0x000e64000804017f */
[----:B-1----:R-:W-:Y:S05]  /*c620*/  @!P2 BRA `(.L_x_1538) ;  /* 0x0000011000f4a947 */ /* 0x002fea0003800000 */
.L_x_1537:
[----:B------:R-:W-:Y:S05]  /*c630*/  WARPSYNC.ALL ;  /* 0x0000000000007948 */ /* 0x000fea0003800000 */
[C---:B------:R-:W-:Y:S01]  /*c640*/  R2UR UR18, R20.reuse ;  /* 0x00000000141272ca */ /* 0x040fe200000e0000 */
[----:B------:R-:W-:Y:S01]  /*c650*/  WARPGROUP.ARRIVE ;  /* 0x00000000000079c5 */ /* 0x000fe20000000000 */
[----:B------:R-:W-:Y:S01]  /*c660*/  R2UR UR19, R21 ;  /* 0x00000000151372ca */ /* 0x000fe200000e0000 */
[----:B------:R-:W-:Y:S01]  /*c670*/  VIADD R14, R20, 0x2 ;  /* 0x00000002140e7836 */ /* 0x000fe20000000000 */
[----:B------:R-:W-:Y:S01]  /*c680*/  R2UR UR16, R10 ;  /* 0x000000000a1072ca */ /* 0x000fe200000e0000 */
[C---:B------:R-:W-:Y:S01]  /*c690*/  VIADD R8, R20.reuse, 0x4 ;  /* 0x0000000414087836 */ /* 0x040fe20000000000 */
[----:B------:R-:W-:Y:S01]  /*c6a0*/  R2UR UR17, R11 ;  /* 0x000000000b1172ca */ /* 0x000fe200000e0000 */
[----:B------:R-:W-:Y:S01]  /*c6b0*/  IMAD.MOV.U32 R9, RZ, RZ, 0x40000040 ;  /* 0x40000040ff097424 */ /* 0x000fe200078e00ff */
[----:B------:R-:W-:Y:S01]  /*c6c0*/  MOV R15, 0x40000040 ;  /* 0x40000040000f7802 */ /* 0x000fe20000000f00 */
[----:B------:R-:W-:Y:S01]  /*c6d0*/  VIADD R20, R20, 0x6 ;  /* 0x0000000614147836 */ /* 0x000fe20000000000 */
[----:B------:R-:W-:Y:S01]  /*c6e0*/  R2UR UR14, R14 ;  /* 0x000000000e0e72ca */ /* 0x000fe200000e0000 */
[----:B------:R-:W-:Y:S01]  /*c6f0*/  IMAD.MOV.U32 R21, RZ, RZ, 0x40000040 ;  /* 0x40000040ff157424 */ /* 0x000fe200078e00ff */
[----:B------:R-:W-:-:S02]  /*c700*/  R2UR UR15, R15 ;  /* 0x000000000f0f72ca */ /* 0x000fc400000e0000 */
[----:B------:R-:W-:Y:S02]  /*c710*/  R2UR UR12, R220 ;  /* 0x00000000dc0c72ca */ /* 0x000fe400000e0000 */
[----:B------:R-:W-:Y:S02]  /*c720*/  R2UR UR13, R221 ;  /* 0x00000000dd0d72ca */ /* 0x000fe400000e0000 */
[----:B------:R-:W-:Y:S01]  /*c730*/  R2UR UR10, R8 ;  /* 0x00000000080a72ca */ /* 0x000fe200000e0000 */
[----:B------:R-:W-:Y:S01]  /*c740*/  HGMMA.64x96x16.F32 R152, gdesc[UR16], RZ, !UPT, gsb0 ;  /* 0x01600000109879f0 */ /* 0x000fe2000c0008ff */
[----:B------:R-:W-:Y:S02]  /*c750*/  R2UR UR11, R9 ;  /* 0x00000000090b72ca */ /* 0x000fe400000e0000 */
[----:B------:R-:W-:Y:S02]  /*c760*/  R2UR UR8, R218 ;  /* 0x00000000da0872ca */ /* 0x000fe400000e0000 */
[----:B------:R-:W-:-:S02]  /*c770*/  R2UR UR9, R219 ;  /* 0x00000000db0972ca */ /* 0x000fc400000e0000 */
[----:B------:R-:W-:Y:S02]  /*c780*/  R2UR UR6, R20 ;  /* 0x00000000140672ca */ /* 0x000fe400000e0000 */
[----:B------:R-:W-:Y:S02]  /*c790*/  R2UR UR7, R21 ;  /* 0x00000000150772ca */ /* 0x000fe400000e0000 */
[----:B------:R-:W-:Y:S02]  /*c7a0*/  R2UR UR4, R216 ;  /* 0x00000000d80472ca */ /* 0x000fe400000e0000 */
[----:B------:R-:W-:Y:S01]  /*c7b0*/  R2UR UR5, R217 ;  /* 0x00000000d90572ca */ /* 0x000fe200000e0000 */
        /* <DEDUP_REMOVED lines=10> */
[----:B------:R-:W-:Y:S05]  /*c860*/  @!P0 BRA `(.L_x_1539) ;  /* 0x0000000000048947 */ /* 0x000fea0003800000 */
[----:B------:R-:W-:Y:S01]  /*c870*/  BPT.TRAP 0x1 ;  /* 0x000000040000795c */ /* 0x000fe20000300000 */
.L_x_1539:
[----:B------:R2:W3:Y:S01]  /*c880*/  SYNCS.PHASECHK.TRANS64.TRYWAIT P2, [R0+URZ+0x32450], R6 ;  /* 0x03245006000075a7 */ /* 0x0004e2000804017f */
[----:B------:R-:W-:Y:S05]  /*c890*/  @!P0 BRA `(.L_x_1540) ;  /* 0x0000000000048947 */ /* 0x000fea0003800000 */
[----:B------:R-:W-:Y:S01]  /*c8a0*/  BPT.TRAP 0x1 ;  /* 0x000000040000795c */ /* 0x000fe20000300000 */
.L_x_1540:
[----:B---3--:R-:W-:Y:S05]  /*c8b0*/  @P2 BRA `(.L_x_1541) ;  /* 0x0000000000082947 */ /* 0x008fea0003800000 */
[----:B------:R-:W3:Y:S02]  /*c8c0*/  SYNCS.PHASECHK.TRANS64.TRYWAIT P2, [R0+URZ+0x32450], R6 ;  /* 0x03245006000075a7 */ /* 0x000ee4000804017f */
[----:B---3--:R-:W-:Y:S05]  /*c8d0*/  @!P2 BRA `(.L_x_1542) ;  /* 0x00000110005ca947 */ /* 0x008fea0003800000 */
.L_x_1541:
[----:B------:R-:W0:Y:S04]  /*c8e0*/  LDL R8, [R1+0x38] ;  /* 0x0000380001087983 */ /* 0x000e280000100800 */
[----:B------:R-:W4:Y:S04]  /*c8f0*/  LDL.64 R20, [R1+0x48] ;  /* 0x0000480001147983 */ /* 0x000f280000100a00 */
[----:B------:R1:W-:Y:S04]  /*c900*/  STL.64 [R1+0x198], R2 ;  /* 0x0001980201007387 */ /* 0x0003e80000100a00 */
[----:B------:R-:W4:Y:S04]  /*c910*/  LDL.64 R14, [R1+0x40] ;  /* 0x00004000010e7983 */ /* 0x000f280000100a00 */
[----:B-1----:R-:W4:Y:S01]  /*c920*/  LDL.64 R2, [R1+0x50] ;  /* 0x0000500001027983 */ /* 0x002f220000100a00 */
[----:B------:R-:W-:Y:S05]  /*c930*/  WARPSYNC.ALL ;  /* 0x0000000000007948 */ /* 0x000fea0003800000 */
[----:B------:R-:W-:-:S05]  /*c940*/  IMAD.MOV.U32 R7, RZ, RZ, 0x40000040 ;  /* 0x40000040ff077424 */ /* 0x000fca00078e00ff */
[----:B------:R-:W-:Y:S01]  /*c950*/  R2UR UR7, R7 ;  /* 0x00000000070772ca */ /* 0x000fe200000e0000 */
[----:B------:R-:W-:Y:S01]  /*c960*/  WARPGROUP.ARRIVE ;  /* 0x00000000000079c5 */ /* 0x000fe20000000000 */
[----:B------:R-:W-:Y:S02]  /*c970*/  IMAD.MOV.U32 R9, RZ, RZ, 0x40000040 ;  /* 0x40000040ff097424 */ /* 0x000fe400078e00ff */
[----:B0-23--:R-:W-:-:S05]  /*c980*/  IMAD R6, R202, 0xc00, R8 ;  /* 0x00000c00ca067824 */ /* 0x00dfca00078e0208 */
[----:B------:R-:W-:Y:S02]  /*c990*/  R2UR UR6, R6 ;  /* 0x00000000060672ca */ /* 0x000fe400000e0000 */
[----:B----4-:R-:W-:Y:S02]  /*c9a0*/  R2UR UR4, R2 ;  /* 0x00000000020472ca */ /* 0x010fe400000e0000 */
[----:B------:R-:W-:Y:S02]  /*c9b0*/  R2UR UR5, R3 ;  /* 0x00000000030572ca */ /* 0x000fe400000e0000 */
[----:B------:R-:W2:Y:S11]  /*c9c0*/  LDL.64 R2, [R1+0x30] ;  /* 0x0000300001027983 */ /* 0x000eb60000100a00 */
[----:B------:R-:W-:Y:S01]  /*c9d0*/  HGMMA.64x96x16.F32 R152, gdesc[UR4], R152, gsb0 ;  /* 0x01600000049879f0 */ /* 0x000fe20008000898 */
[----:B------:R-:W-:-:S02]  /*c9e0*/  R2UR UR4, R20 ;  /* 0x00000000140472ca */ /* 0x000fc400000e0000 */
[----:B------:R-:W-:Y:S02]  /*c9f0*/  R2UR UR5, R21 ;  /* 0x00000000150572ca */ /* 0x000fe400000e0000 */
[----:B------:R-:W3:Y:S01]  /*ca00*/  LDL.64 R20, [R1+0x28] ;  /* 0x0000280001147983 */ /* 0x000ee20000100a00 */
[----:B------:R-:W-:Y:S01]  /*ca10*/  VIADD R8, R6, 0x2 ;  /* 0x0000000206087836 */ /* 0x000fe20000000000 */
[----:B------:R-:W-:-:S04]  /*ca20*/  R2UR UR7, R9 ;  /* 0x00000000090772ca */ /* 0x000fc800000e0000 */
[----:B------:R-:W-:Y:S01]  /*ca30*/  R2UR UR6, R8 ;  /* 0x00000000080672ca */ /* 0x000fe200000e0000 */
[----:B------:R-:W-:Y:S02]  /*ca40*/  VIADD R8, R6, 0x4 ;  /* 0x0000000406087836 */ /* 0x000fe40000000000 */
[----:B------:R-:W-:Y:S01]  /*ca50*/  IMAD.MOV.U32 R9, RZ, RZ, 0x40000040 ;  /* 0x40000040ff097424 */ /* 0x000fe200078e00ff */
[----:B------:R-:W-:Y:S02]  /*ca60*/  WARPGROUP.DEPBAR.LE gsb0, 0x0 ;  /* 0x00008000000079c5 */ /* 0x000fe40000010000 */
[----:B------:R-:W-:-:S07]  /*ca70*/  WARPGROUP.ARRIVE ;  /* 0x00000000000079c5 */ /* 0x000fce0000000000 */
[----:B------:R-:W-:Y:S01]  /*ca80*/  HGMMA.64x96x16.F32 R152, gdesc[UR4], R152, gsb0 ;  /* 0x01600000049879f0 */ /* 0x000fe20008000898 */
[----:B------:R-:W-:Y:S02]  /*ca90*/  R2UR UR4, R14 ;  /* 0x000000000e0472ca */ /* 0x000fe400000e0000 */
[----:B------:R-:W-:Y:S02]  /*caa0*/  R2UR UR5, R15 ;  /* 0x000000000f0572ca */ /* 0x000fe400000e0000 */
[----:B------:R-:W4:Y:S01]  /*cab0*/  LDL.64 R14, [R1+0x20] ;  /* 0x00002000010e7983 */ /* 0x000f220000100a00 */
[----:B------:R-:W-:Y:S02]  /*cac0*/  R2UR UR6, R8 ;  /* 0x00000000080672ca */ /* 0x000fe400000e0000 */
        /* <DEDUP_REMOVED lines=8> */
[----:B--2---:R-:W-:Y:S02]  /*cb50*/  R2UR UR4, R2 ;  /* 0x00000000020472ca */ /* 0x004fe400000e0000 */
[----:B------:R-:W-:Y:S02]  /*cb60*/  R2UR UR5, R3 ;  /* 0x00000000030572ca */ /* 0x000fe400000e0000 */
[----:B------:R-:W2:Y:S01]  /*cb70*/  LDL.64 R2, [R1+0x18] ;  /* 0x0000180001027983 */ /* 0x000ea20000100a00 */
[----:B------:R-:W-:-:S02]  /*cb80*/  WARPGROUP.DEPBAR.LE gsb0, 0x0 ;  /* 0x00008000000079c5 */ /* 0x000fc40000010000 */
[----:B------:R-:W-:-:S08]  /*cb90*/  WARPGROUP.ARRIVE ;  /* 0x00000000000079c5 */ /* 0x000fd00000000000 */
[----:B------:R-:W-:Y:S01]  /*cba0*/  HGMMA.64x96x16.F32 R152, gdesc[UR4], R152, gsb0 ;  /* 0x01600000049879f0 */ /* 0x000fe20008000898 */
[----:B------:R-:W-:Y:S01]  /*cbb0*/  VIADD R8, R6, 0x300 ;  /* 0x0000030006087836 */ /* 0x000fe20000000000 */
[----:B---3--:R-:W-:Y:S01]  /*cbc0*/  R2UR UR4, R20 ;  /* 0x00000000140472ca */ /* 0x008fe200000e0000 */
[----:B------:R-:W-:Y:S01]  /*cbd0*/  IMAD.MOV.U32 R9, RZ, RZ, 0x40000040 ;  /* 0x40000040ff097424 */ /* 0x000fe200078e00ff */
[----:B------:R-:W-:Y:S02]  /*cbe0*/  R2UR UR5, R21 ;  /* 0x00000000150572ca */ /* 0x000fe400000e0000 */
[----:B------:R-:W3:Y:S01]  /*cbf0*/  LDL.64 R20, [R1+0x10] ;  /* 0x0000100001147983 */ /* 0x000ee20000100a00 */
[----:B------:R-:W-:Y:S02]  /*cc00*/  R2UR UR6, R8 ;  /* 0x00000000080672ca */ /* 0x000fe400000e0000 */
[----:B------:R-:W-:Y:S01]  /*cc10*/  R2UR UR7, R9 ;  /* 0x00000000090772ca */ /* 0x000fe200000e0000 */
[----:B------:R-:W-:-:S02]  /*cc20*/  VIADD R8, R6, 0x302 ;  /* 0x0000030206087836 */ /* 0x000fc40000000000 */
[----:B------:R-:W-:Y:S01]  /*cc30*/  IMAD.MOV.U32 R9, RZ, RZ, 0x40000040 ;  /* 0x40000040ff097424 */ /* 0x000fe200078e00ff */
[----:B------:R-:W-:Y:S02]  /*cc40*/  WARPGROUP.DEPBAR.LE gsb0, 0x0 ;  /* 0x00008000000079c5 */ /* 0x000fe40000010000 */
[----:B------:R-:W-:-:S07]  /*cc50*/  WARPGROUP.ARRIVE ;  /* 0x00000000000079c5 */ /* 0x000fce0000000000 */
[----:B------:R-:W-:Y:S01]  /*cc60*/  HGMMA.64x96x16.F32 R152, gdesc[UR4], R152, gsb0 ;  /* 0x01600000049879f0 */ /* 0x000fe20008000898 */
[----:B----4-:R-:W-:Y:S02]  /*cc70*/  R2UR UR4, R14 ;  /* 0x000000000e0472ca */ /* 0x010fe400000e0000 */
[----:B------:R-:W-:Y:S02]  /*cc80*/  R2UR UR5, R15 ;  /* 0x000000000f0572ca */ /* 0x000fe400000e0000 */
[----:B------:R-:W4:Y:S01]  /*cc90*/  LDL.64 R14, [R1+0x8] ;  /* 0x00000800010e7983 */ /* 0x000f220000100a00 */
[----:B------:R-:W-:Y:S02]  /*cca0*/  R2UR UR6, R8 ;  /* 0x00000000080672ca */ /* 0x000fe400000e0000 */
[----:B------:R-:W-:Y:S01]  /*ccb0*/  R2UR UR7, R9 ;  /* 0x00000000090772ca */ /* 0x000fe200000e0000 */
[----:B------:R-:W-:Y:S02]  /*ccc0*/  VIADD R8, R6, 0x304 ;  /* 0x0000030406087836 */ /* 0x000fe40000000000 */
[----:B------:R-:W-:Y:S01]  /*ccd0*/  IMAD.MOV.U32 R9, RZ, RZ, 0x40000040 ;  /* 0x40000040ff097424 */ /* 0x000fe200078e00ff */
[----:B------:R-:W-:-:S02]  /*cce0*/  WARPGROUP.DEPBAR.LE gsb0, 0x0 ;  /* 0x00008000000079c5 */ /* 0x000fc40000010000 */
[----:B------:R-:W-:-:S07]  /*ccf0*/  WARPGROUP.ARRIVE ;  /* 0x00000000000079c5 */ /* 0x000fce0000000000 */
[----:B------:R-:W-:Y:S01]  /*cd00*/  HGMMA.64x96x16.F32 R152, gdesc[UR4], R152, gsb0 ;  /* 0x01600000049879f0 */ /* 0x000fe20008000898 */
[----:B------:R-:W-:Y:S02]  /*cd10*/  R2UR UR6, R8 ;  /* 0x00000000080672ca */ /* 0x000fe400000e0000 */
[----:B------:R-:W-:Y:S02]  /*cd20*/  R2UR UR7, R9 ;  /* 0x00000000090772ca */ /* 0x000fe400000e0000 */
[----:B--2---:R-:W-:Y:S02]  /*cd30*/  R2UR UR4, R2 ;  /* 0x00000000020472ca */ /* 0x004fe400000e0000 */
[----:B------:R-:W-:Y:S01]  /*cd40*/  R2UR UR5, R3 ;  /* 0x00000000030572ca */ /* 0x000fe200000e0000 */
[----:B------:R-:W-:Y:S02]  /*cd50*/  WARPGROUP.DEPBAR.LE gsb0, 0x0 ;  /* 0x00008000000079c5 */ /* 0x000fe40000010000 */
[----:B------:R-:W-:Y:S01]  /*cd60*/  WARPGROUP.ARRIVE ;  /* 0x00000000000079c5 */ /* 0x000fe20000000000 */
[----:B------:R-:W-:Y:S01]  /*cd70*/  VIADD R8, R6, 0x306 ;  /* 0x0000030606087836 */ /* 0x000fe20000000000 */
[----:B------:R0:W5:Y:S08]  /*cd80*/  LDL.LU.64 R2, [R1+0x198] ;  /* 0x0001980001027983 */ /* 0x0001700000300a00 */
[----:B------:R-:W-:Y:S01]  /*cd90*/  HGMMA.64x96x16.F32 R152, gdesc[UR4], R152, gsb0 ;  /* 0x01600000049879f0 */ /* 0x000fe20008000898 */
[----:B------:R-:W-:Y:S01]  /*cda0*/  IMAD.MOV.U32 R9, RZ, RZ, 0x40000040 ;  /* 0x40000040ff097424 */ /* 0x000fe200078e00ff */
[----:B------:R-:W-:-:S02]  /*cdb0*/  R2UR UR6, R8 ;  /* 0x00000000080672ca */ /* 0x000fc400000e0000 */
[----:B---3--:R-:W-:Y:S02]  /*cdc0*/  R2UR UR4, R20 ;  /* 0x00000000140472ca */ /* 0x008fe400000e0000 */
[----:B------:R-:W-:Y:S02]  /*cdd0*/  R2UR UR7, R9 ;  /* 0x00000000090772ca */ /* 0x000fe400000e0000 */
[----:B------:R-:W-:Y:S01]  /*cde0*/  R2UR UR5, R21 ;  /* 0x00000000150572ca */ /* 0x000fe200000e0000 */
[----:B------:R-:W-:Y:S01]  /*cdf0*/  IMAD.MOV.U32 R9, RZ, RZ, 0x40000040 ;  /* 0x40000040ff097424 */ /* 0x000fe200078e00ff */
[----:B------:R-:W-:Y:S01]  /*ce00*/  IADD3 R8, R6, 0x600, RZ ;  /* 0x0000060006087810 */ /* 0x000fe20007ffe0ff */
[----:B------:R-:W-:Y:S02]  /*ce10*/  WARPGROUP.DEPBAR.LE gsb0, 0x0 ;  /* 0x00008000000079c5 */ /* 0x000fe40000010000 */
[----:B------:R-:W-:-:S08]  /*ce20*/  WARPGROUP.ARRIVE ;  /* 0x00000000000079c5 */ /* 0x000fd00000000000 */
[----:B------:R-:W-:Y:S01]  /*ce30*/  HGMMA.64x96x16.F32 R152, gdesc[UR4], R152, gsb0 ;  /* 0x01600000049879f0 */ /* 0x000fe20008000898 */
[----:B------:R-:W-:Y:S02]  /*ce40*/  R2UR UR6, R8 ;  /* 0x00000000080672ca */ /* 0x000fe400000e0000 */
[----:B------:R-:W-:Y:S02]  /*ce50*/  R2UR UR7, R9 ;  /* 0x00000000090772ca */ /* 0x000fe400000e0000 */
[----:B----4-:R-:W-:Y:S02]  /*ce60*/  R2UR UR4, R14 ;  /* 0x000000000e0472ca */ /* 0x010fe400000e0000 */
        /* <DEDUP_REMOVED lines=16> */
[----:B------:R-:W-:Y:S01]  /*cf70*/  R2UR UR7, R9 ;  /* 0x00000000090772ca */ /* 0x000fe200000e0000 */
[----:B------:R-:W-:Y:S01]  /*cf80*/  UMOV UR4, UR56 ;  /* 0x0000003800047c82 */ /* 0x000fe20008000000 */
[----:B------:R-:W-:Y:S01]  /*cf90*/  UMOV UR5, UR57 ;  /* 0x0000003900057c82 */ /* 0x000fe20008000000 */
[----:B------:R-:W-:Y:S02]  /*cfa0*/  VIADD R8, R6, 0x606 ;  /* 0x0000060606087836 */ /* 0x000fe40000000000 */
[----:B------:R-:W-:Y:S01]  /*cfb0*/  IMAD.MOV.U32 R9, RZ, RZ, 0x40000040 ;  /* 0x40000040ff097424 */ /* 0x000fe200078e00ff */
[----:B------:R-:W-:Y:S02]  /*cfc0*/  WARPGROUP.DEPBAR.LE gsb0, 0x0 ;  /* 0x00008000000079c5 */ /* 0x000fe40000010000 */
[----:B------:R-:W-:-:S06]  /*cfd0*/  WARPGROUP.ARRIVE ;  /* 0x00000000000079c5 */ /* 0x000fcc0000000000 */
[----:B------:R-:W-:Y:S01]  /*cfe0*/  HGMMA.64x96x16.F32 R152, gdesc[UR4], R152, gsb0 ;  /* 0x01600000049879f0 */ /* 0x000fe20008000898 */
[----:B------:R-:W-:Y:S02]  /*cff0*/  R2UR UR6, R8 ;  /* 0x00000000080672ca */ /* 0x000fe400000e0000 */
[----:B------:R-:W-:Y:S01]  /*d000*/  R2UR UR7, R9 ;  /* 0x00000000090772ca */ /* 0x000fe200000e0000 */
[----:B------:R-:W-:Y:S01]  /*d010*/  UMOV UR4, UR52 ;  /* 0x0000003400047c82 */ /* 0x000fe20008000000 */
[----:B------:R-:W-:Y:S01]  /*d020*/  UMOV UR5, UR53 ;  /* 0x0000003500057c82 */ /* 0x000fe20008000000 */
[----:B------:R-:W-:Y:S01]  /*d030*/  VIADD R8, R6, 0x900 ;  /* 0x0000090006087836 */ /* 0x000fe20000000000 */
[----:B------:R-:W-:Y:S01]  /*d040*/  MOV R9, 0x40000040 ;  /* 0x4000004000097802 */ /* 0x000fe20000000f00 */
[----:B------:R-:W-:Y:S02]  /*d050*/  WARPGROUP.DEPBAR.LE gsb0, 0x0 ;  /* 0x00008000000079c5 */ /* 0x000fe40000010000 */
[----:B------:R-:W-:-:S06]  /*d060*/  WARPGROUP.ARRIVE ;  /* 0x00000000000079c5 */ /* 0x000fcc0000000000 */
        /* <DEDUP_REMOVED lines=32> */
[----:B------:R-:W1:Y:S01]  /*d270*/  S2R R14, SR_TID.X ;  /* 0x00000000000e7919 */ /* 0x000e620000002100 */
[----:B------:R-:W-:Y:S02]  /*d280*/  WARPGROUP.DEPBAR.LE gsb0, 0x0 ;  /* 0x00008000000079c5 */ /* 0x000fe40000010000 */
[----:B------:R-:W-:-:S07]  /*d290*/  WARPGROUP.ARRIVE ;  /* 0x00000000000079c5 */ /* 0x000fce0000000000 */
[----:B------:R-:W-:Y:S01]  /*d2a0*/  HGMMA.64x96x16.F32 R152, gdesc[UR4], R152, gsb0 ;  /* 0x01600000049879f0 */ /* 0x000fe20008000898 */
[----:B-1----:R-:W-:-:S04]  /*d2b0*/  SHF.R.U32.HI R14, RZ, 0x7, R14 ;  /* 0x00000007ff0e7819 */ /* 0x002fc8000001160e */
[----:B------:R-:W-:Y:S01]  /*d2c0*/  IADD3 R6, -R14, 0xb, RZ ;  /* 0x0000000b0e067810 */ /* 0x000fe20007ffe1ff */
[----:B------:R-:W-:-:S04]  /*d2d0*/  WARPGROUP.DEPBAR.LE gsb0, 0x0 ;  /* 0x00008000000079c5 */ /* 0x000fc80000010000 */
[----:B------:R0:W-:Y:S06]  /*d2e0*/  BAR.ARV R6, 0x100 ;  /* 0x000400060000751d */ /* 0x0001ec0000002000 */
[----:B------:R-:W-:Y:S05]  /*d2f0*/  @!P0 BRA `(.L_x_1543) ;  /* 0x0000000000048947 */ /* 0x000fea0003800000 */
[----:B------:R-:W-:Y:S01]  /*d300*/  BPT.TRAP 0x1 ;  /* 0x000000040000795c */ /* 0x000fe20000300000 */
.L_x_1543:
        /* <DEDUP_REMOVED lines=42> */
[----:B------:R-:W-:-:S04]  /*d5b0*/  FMUL.FTZ R196, R187, UR38 ;  /* 0x00000026bbc47c20 */ /* 0x000fc80008410000 */
        /* <DEDUP_REMOVED lines=52> */
[----:B-1----:R-:W-:-:S02]  /*d900*/  FMNMX.FTZ R8, R8, R7, !PT ;  /* 0x0000000708087209 */ /* 0x002fc40007810000 */
[----:B------:R-:W1:Y:S03]  /*d910*/  LDC R7, c[0x0][0xa80] ;  /* 0x0002a000ff077b82 */ /* 0x000e660000000800 */
[C---:B------:R-:W-:Y:S02]  /*d920*/  FADD.FTZ R189, -R8.reuse, R5 ;  /* 0x0000000508bd7221 */ /* 0x040fe40000010100 */
[----:B------:R-:W-:Y:S08]  /*d930*/  MUFU.TANH R196, R196 ;  /* 0x000000c400c47308 */ /* 0x000ff00000002400 */
[----:B------:R2:W-:Y:S01]  /*d940*/  MUFU.TANH R5, R170 ;  /* 0x000000aa00057308 */ /* 0x0005e20000002400 */
[-C--:B-1----:R-:W-:Y:S01]  /*d950*/  FMUL.FTZ R154, R8, R7.reuse ;  /* 0x00000007089a7220 */ /* 0x082fe20000410000 */
[----:B------:R-:W-:-:S03]  /*d960*/  FMUL.FTZ R189, R189, R7 ;  /* 0x00000007bdbd7220 */ /* 0x000fc60000410000 */
[-CC-:B------:R-:W-:Y:S01]  /*d970*/  FFMA.FTZ R166, R9, R7.reuse, -R154.reuse ;  /* 0x0000000709a67223 */ /* 0x180fe2000001089a */
[-CC-:B--2---:R-:W-:Y:S01]  /*d980*/  FFMA.FTZ R170, R14, R7.reuse, -R154.reuse ;  /* 0x000000070eaa7223 */ /* 0x184fe2000001089a */
[-CC-:B------:R-:W-:Y:S01]  /*d990*/  FFMA.FTZ R14, R152, R7.reuse, -R154.reuse ;  /* 0x00000007980e7223 */ /* 0x180fe2000001089a */
[-CC-:B------:R-:W-:Y:S01]  /*d9a0*/  FFMA.FTZ R9, R157, R7.reuse, -R154.reuse ;  /* 0x000000079d097223 */ /* 0x180fe2000001089a */
[----:B------:R1:W-:Y:S01]  /*d9b0*/  MUFU.EX2 R152, R166 ;  /* 0x000000a600987308 */ /* 0x0003e20000000800 */
        /* <DEDUP_REMOVED lines=20> */
[-CC-:B------:R-:W-:Y:S01]  /*db00*/  FFMA.FTZ R185, R185, R7.reuse, -R154.reuse ;  /* 0x00000007b9b97223 */ /* 0x180fe2000001089a */
[----:B------:R-:W-:Y:S01]  /*db10*/  FFMA.FTZ R188, R188, R7, -R154 ;  /* 0x00000007bcbc7223 */ /* 0x000fe2000001089a */
[----:B-1----:R-:W-:Y:S01]  /*db20*/  FMUL.FTZ R166, R171, UR38 ;  /* 0x00000026aba67c20 */ /* 0x002fe20008410000 */
[----:B------:R1:W4:Y:S01]  /*db30*/  MUFU.EX2 R154, R167 ;  /* 0x000000a7009a7308 */ /* 0x0003220000000800 */
[----:B--2---:R-:W-:Y:S01]  /*db40*/  FFMA.FTZ R13, R157, R13, R152 ;  /* 0x0000000d9d0d7223 */ /* 0x004fe20000010098 */
[----:B------:R-:W-:Y:S01]  /*db50*/  FMUL.FTZ R153, R174, UR38 ;  /* 0x00000026ae997c20 */ /* 0x000fe20008410000 */
[----:B------:R-:W-:Y:S01]  /*db60*/  FMUL.FTZ R171, R182, UR38 ;  /* 0x00000026b6ab7c20 */ /* 0x000fe20008410000 */
[----:B------:R-:W-:Y:S01]  /*db70*/  FMUL.FTZ R189, R183, UR38 ;  /* 0x00000026b7bd7c20 */ /* 0x000fe20008410000 */
[----:B------:R-:W-:Y:S01]  /*db80*/  FMUL.FTZ R174, R186, UR38 ;  /* 0x00000026baae7c20 */ /* 0x000fe20008410000 */
[----:B------:R-:W-:Y:S01]  /*db90*/  FMUL.FTZ R183, R190, UR38 ;  /* 0x00000026beb77c20 */ /* 0x000fe20008410000 */
[----:B------:R-:W-:Y:S01]  /*dba0*/  FMUL.FTZ R186, R191, UR38 ;  /* 0x00000026bfba7c20 */ /* 0x000fe20008410000 */
[----:B------:R-:W2:Y:S01]  /*dbb0*/  MUFU.EX2 R20, R20 ;  /* 0x0000001400147308 */ /* 0x000ea20000000800 */
[C---:B---3--:R-:W-:Y:S01]  /*dbc0*/  FADD.FTZ R13, R170.reuse, R13 ;  /* 0x0000000daa0d7221 */ /* 0x048fe20000010000 */
[----:B-1----:R-:W-:Y:S01]  /*dbd0*/  FMUL.FTZ R167, R175, UR38 ;  /* 0x00000026afa77c20 */ /* 0x002fe20008410000 */
[----:B------:R-:W-:Y:S01]  /*dbe0*/  F2FP.F16.F32.PACK_AB R152, R170, R152 ;  /* 0x00000098aa98723e */ /* 0x000fe200000000ff */
[----:B------:R-:W-:Y:S01]  /*dbf0*/  FMUL.FTZ R170, R178, UR38 ;  /* 0x00000026b2aa7c20 */ /* 0x000fe20008410000 */
[----:B------:R-:W-:Y:S01]  /*dc00*/  FMUL.FTZ R178, R194, UR38 ;  /* 0x00000026c2b27c20 */ /* 0x000fe20008410000 */
[----:B------:R-:W-:Y:S01]  /*dc10*/  FMUL.FTZ R175, R195, UR38 ;  /* 0x00000026c3af7c20 */ /* 0x000fe20008410000 */
[----:B------:R-:W-:Y:S01]  /*dc20*/  FMUL.FTZ R194, R198, UR38 ;  /* 0x00000026c6c27c20 */ /* 0x000fe20008410000 */
[----:B------:R-:W1:Y:S01]  /*dc30*/  MUFU.TANH R166, R166 ;  /* 0x000000a600a67308 */ /* 0x000e620000002400 */
[----:B----4-:R-:W-:Y:S01]  /*dc40*/  FADD.FTZ R13, R154, R13 ;  /* 0x0000000d9a0d7221 */ /* 0x010fe20000010000 */
[----:B------:R-:W-:Y:S01]  /*dc50*/  FMUL.FTZ R195, R199, UR38 ;  /* 0x00000026c7c37c20 */ /* 0x000fe20008410000 */
[-C--:B------:R-:W-:Y:S01]  /*dc60*/  FMUL.FTZ R24, R24, R157.reuse ;  /* 0x0000009d18187220 */ /* 0x080fe20000410000 */
[-C--:B------:R-:W-:Y:S01]  /*dc70*/  FMUL.FTZ R25, R25, R157.reuse ;  /* 0x0000009d19197220 */ /* 0x080fe20000410000 */
[-C--:B------:R-:W-:Y:S01]  /*dc80*/  FMUL.FTZ R28, R28, R157.reuse ;  /* 0x0000009d1c1c7220 */ /* 0x080fe20000410000 */
[-C--:B------:R-:W-:Y:S01]  /*dc90*/  FMUL.FTZ R29, R29, R157.reuse ;  /* 0x0000009d1d1d7220 */ /* 0x080fe20000410000 */
[-C--:B------:R-:W-:Y:S01]  /*dca0*/  FMUL.FTZ R32, R32, R157.reuse ;  /* 0x0000009d20207220 */ /* 0x080fe20000410000 */
[----:B------:R-:W3:Y:S01]  /*dcb0*/  MUFU.TANH R153, R153 ;  /* 0x0000009900997308 */ /* 0x000ee20000002400 */
[C---:B--2---:R-:W-:Y:S01]  /*dcc0*/  FADD.FTZ R13, R20.reuse, R13 ;  /* 0x0000000d140d7221 */ /* 0x044fe20000010000 */
[----:B------:R-:W-:Y:S01]  /*dcd0*/  F2FP.F16.F32.PACK_AB R154, R20, R154 ;  /* 0x0000009a149a723e */ /* 0x000fe200000000ff */
[-C--:B------:R-:W-:Y:S01]  /*dce0*/  FMUL.FTZ R33, R33, R157.reuse ;  /* 0x0000009d21217220 */ /* 0x080fe20000410000 */
[----:B------:R-:W-:Y:S01]  /*dcf0*/  FMNMX.FTZ R20, R193, R4, !PT ;  /* 0x00000004c1147209 */ /* 0x000fe20007810000 */
[-C--:B------:R-:W-:Y:S01]  /*dd00*/  FMUL.FTZ R36, R36, R157.reuse ;  /* 0x0000009d24247220 */ /* 0x080fe20000410000 */
[-C--:B------:R-:W-:Y:S01]  /*dd10*/  FMUL.FTZ R37, R37, R157.reuse ;  /* 0x0000009d25257220 */ /* 0x080fe20000410000 */
        /* <DEDUP_REMOVED lines=10> */
[----:B------:R-:W4:Y:S01]  /*ddc0*/  MUFU.TANH R170, R170 ;  /* 0x000000aa00aa7308 */ /* 0x000f220000002400 */
        /* <DEDUP_REMOVED lines=22> */
[----:B-1----:R-:W-:Y:S01]  /*df30*/  FMNMX.FTZ R20, R166, R20, !PT ;  /* 0x00000014a6147209 */ /* 0x002fe20007810000 */
[----:B------:R-:W1:Y:S01]  /*df40*/  MUFU.TANH R174, R174 ;  /* 0x000000ae00ae7308 */ /* 0x000e620000002400 */
[-C--:B------:R-:W-:Y:S01]  /*df50*/  FMUL.FTZ R81, R81, R157.reuse ;  /* 0x0000009d51517220 */ /* 0x080fe20000410000 */
[-C--:B------:R-:W-:Y:S01]  /*df60*/  FMUL.FTZ R84, R84, R157.reuse ;  /* 0x0000009d54547220 */ /* 0x080fe20000410000 */
[----:B---3--:R-:W-:Y:S01]  /*df70*/  FMNMX.FTZ R20, R153, R20, !PT ;  /* 0x0000001499147209 */ /* 0x008fe20007810000 */
[-C--:B------:R-:W-:Y:S01]  /*df80*/  FMUL.FTZ R85, R85, R157.reuse ;  /* 0x0000009d55557220 */ /* 0x080fe20000410000 */
[-C--:B------:R-:W-:Y:S01]  /*df90*/  FMUL.FTZ R88, R88, R157.reuse ;  /* 0x0000009d58587220 */ /* 0x080fe20000410000 */
[-C--:B------:R-:W-:Y:S01]  /*dfa0*/  FMUL.FTZ R89, R89, R157.reuse ;  /* 0x0000009d59597220 */ /* 0x080fe20000410000 */
[----:B--2---:R-:W-:Y:S01]  /*dfb0*/  FMNMX.FTZ R20, R167, R20, !PT ;  /* 0x00000014a7147209 */ /* 0x004fe20007810000 */
[----:B------:R-:W2:Y:S01]  /*dfc0*/  MUFU.TANH R183, R183 ;  /* 0x000000b700b77308 */ /* 0x000ea20000002400 */
[-C--:B------:R-:W-:Y:S01]  /*dfd0*/  FMUL.FTZ R92, R92, R157.reuse ;  /* 0x0000009d5c5c7220 */ /* 0x080fe20000410000 */
[-C--:B------:R-:W-:Y:S01]  /*dfe0*/  FMUL.FTZ R93, R93, R157.reuse ;  /* 0x0000009d5d5d7220 */ /* 0x080fe20000410000 */
[----:B----4-:R-:W-:Y:S01]  /*dff0*/  FMNMX.FTZ R20, R170, R20, !PT ;  /* 0x00000014aa147209 */ /* 0x010fe20007810000 */
[-C--:B------:R-:W-:Y:S01]  /*e000*/  FMUL.FTZ R96, R96, R157.reuse ;  /* 0x0000009d60607220 */ /* 0x080fe20000410000 */
[-C--:B------:R-:W-:Y:S01]  /*e010*/  FMUL.FTZ R97, R97, R157.reuse ;  /* 0x0000009d61617220 */ /* 0x080fe20000410000 */
[-C--:B------:R-:W-:Y:S01]  /*e020*/  FMUL.FTZ R100, R100, R157.reuse ;  /* 0x0000009d64647220 */ /* 0x080fe20000410000 */
[----:B------:R-:W-:Y:S01]  /*e030*/  FMNMX.FTZ R20, R179, R20, !PT ;  /* 0x00000014b3147209 */ /* 0x000fe20007810000 */
[----:B------:R-:W3:Y:S01]  /*e040*/  MUFU.TANH R186, R186 ;  /* 0x000000ba00ba7308 */ /* 0x000ee20000002400 */
[-C--:B------:R-:W-:Y:S01]  /*e050*/  FMUL.FTZ R101, R101, R157.reuse ;  /* 0x0000009d65657220 */ /* 0x080fe20000410000 */
[-C--:B------:R-:W-:Y:S01]  /*e060*/  FMUL.FTZ R104, R104, R157.reuse ;  /* 0x0000009d68687220 */ /* 0x080fe20000410000 */
[----:B0-----:R-:W-:Y:S01]  /*e070*/  FMNMX.FTZ R20, R171, R20, !PT ;  /* 0x00000014ab147209 */ /* 0x001fe20007810000 */
[-C--:B------:R-:W-:Y:S01]  /*e080*/  FMUL.FTZ R105, R105, R157.reuse ;  /* 0x0000009d69697220 */ /* 0x080fe20000410000 */
[-C--:B------:R-:W-:Y:S01]  /*e090*/  FMUL.FTZ R108, R108, R157.reuse ;  /* 0x0000009d6c6c7220 */ /* 0x080fe20000410000 */
[-C--:B------:R-:W-:Y:S01]  /*e0a0*/  FMUL.FTZ R109, R109, R157.reuse ;  /* 0x0000009d6d6d7220 */ /* 0x080fe20000410000 */
[----:B------:R-:W-:Y:S01]  /*e0b0*/  FMNMX.FTZ R20, R189, R20, !PT ;  /* 0x00000014bd147209 */ /* 0x000fe20007810000 */
[----:B------:R-:W0:Y:S01]  /*e0c0*/  MUFU.TANH R178, R178 ;  /* 0x000000b200b27308 */ /* 0x000e220000002400 */
[-C--:B------:R-:W-:Y:S01]  /*e0d0*/  FMUL.FTZ R112, R112, R157.reuse ;  /* 0x0000009d70707220 */ /* 0x080fe20000410000 */
[-C--:B------:R-:W-:Y:S01]  /*e0e0*/  FMUL.FTZ R113, R113, R157.reuse ;  /* 0x0000009d71717220 */ /* 0x080fe20000410000 */
[----:B-1----:R-:W-:Y:S01]  /*e0f0*/  FMNMX.FTZ R20, R174, R20, !PT ;  /* 0x00000014ae147209 */ /* 0x002fe20007810000 */
[-C--:B------:R-:W-:Y:S01]  /*e100*/  FMUL.FTZ R116, R116, R157.reuse ;  /* 0x0000009d74747220 */ /* 0x080fe20000410000 */
[-C--:B------:R-:W-:Y:S01]  /*e110*/  FMUL.FTZ R117, R117, R157.reuse ;  /* 0x0000009d75757220 */ /* 0x080fe20000410000 */
[-C--:B------:R-:W-:Y:S01]  /*e120*/  FMUL.FTZ R120, R120, R157.reuse ;  /* 0x0000009d78787220 */ /* 0x080fe20000410000 */
[----:B------:R-:W-:Y:S01]  /*e130*/  FMNMX.FTZ R20, R196, R20, !PT ;  /* 0x00000014c4147209 */ /* 0x000fe20007810000 */
[----:B------:R-:W1:Y:S01]  /*e140*/  MUFU.TANH R175, R175 ;  /* 0x000000af00af7308 */ /* 0x000e620000002400 */
[-C--:B------:R-:W-:Y:S01]  /*e150*/  FMUL.FTZ R121, R121, R157.reuse ;  /* 0x0000009d79797220 */ /* 0x080fe20000410000 */
[-C--:B------:R-:W-:Y:S01]  /*e160*/  FMUL.FTZ R124, R124, R157.reuse ;  /* 0x0000009d7c7c7220 */ /* 0x080fe20000410000 */
[----:B--2---:R-:W-:Y:S01]  /*e170*/  FMNMX.FTZ R20, R183, R20, !PT ;  /* 0x00000014b7147209 */ /* 0x004fe20007810000 */
[-C--:B------:R-:W-:Y:S01]  /*e180*/  FMUL.FTZ R125, R125, R157.reuse ;  /* 0x0000009d7d7d7220 */ /* 0x080fe20000410000 */
[-C--:B------:R-:W-:Y:S01]  /*e190*/  FMUL.FTZ R128, R128, R157.reuse ;  /* 0x0000009d80807220 */ /* 0x080fe20000410000 */
[-C--:B------:R-:W-:Y:S01]  /*e1a0*/  FMUL.FTZ R129, R129, R157.reuse ;  /* 0x0000009d81817220 */ /* 0x080fe20000410000 */
[----:B---3--:R-:W-:Y:S01]  /*e1b0*/  FMNMX.FTZ R20, R186, R20, !PT ;  /* 0x00000014ba147209 */ /* 0x008fe20007810000 */
[----:B------:R-:W2:Y:S01]  /*e1c0*/  MUFU.TANH R194, R194 ;  /* 0x000000c200c27308 */ /* 0x000ea20000002400 */
[-C--:B------:R-:W-:Y:S01]  /*e1d0*/  FMUL.FTZ R132, R132, R157.reuse ;  /* 0x0000009d84847220 */ /* 0x080fe20000410000 */
[-C--:B------:R-:W-:Y:S01]  /*e1e0*/  FMUL.FTZ R133, R133, R157.reuse ;  /* 0x0000009d85857220 */ /* 0x080fe20000410000 */
[----:B0-----:R-:W-:Y:S01]  /*e1f0*/  FMNMX.FTZ R20, R178, R20, !PT ;  /* 0x00000014b2147209 */ /* 0x001fe20007810000 */
[-C--:B------:R-:W-:Y:S01]  /*e200*/  FMUL.FTZ R136, R136, R157.reuse ;  /* 0x0000009d88887220 */ /* 0x080fe20000410000 */
[-C--:B------:R-:W-:Y:S01]  /*e210*/  FMUL.FTZ R137, R137, R157.reuse ;  /* 0x0000009d89897220 */ /* 0x080fe20000410000 */
[-C--:B------:R-:W-:Y:S01]  /*e220*/  FMUL.FTZ R140, R140, R157.reuse ;  /* 0x0000009d8c8c7220 */ /* 0x080fe20000410000 */
[-C--:B------:R-:W-:Y:S01]  /*e230*/  FMUL.FTZ R141, R141, R157.reuse ;  /* 0x0000009d8d8d7220 */ /* 0x080fe20000410000 */
[----:B------:R-:W0:Y:S01]  /*e240*/  MUFU.TANH R195, R195 ;  /* 0x000000c300c37308 */ /* 0x000e220000002400 */
[----:B-1----:R-:W-:Y:S01]  /*e250*/  FMNMX.FTZ R20, R175, R20, !PT ;  /* 0x00000014af147209 */ /* 0x002fe20007810000 */
[-C--:B------:R-:W-:Y:S01]  /*e260*/  FMUL.FTZ R144, R144, R157.reuse ;  /* 0x0000009d90907220 */ /* 0x080fe20000410000 */
[-C--:B------:R-:W-:Y:S01]  /*e270*/  FMUL.FTZ R145, R145, R157.reuse ;  /* 0x0000009d91917220 */ /* 0x080fe20000410000 */
[-C--:B------:R-:W-:Y:S01]  /*e280*/  FMUL.FTZ R148, R148, R157.reuse ;  /* 0x0000009d94947220 */ /* 0x080fe20000410000 */
[----:B------:R-:W-:-:S03]  /*e290*/  FMUL.FTZ R149, R149, R157 ;  /* 0x0000009d95957220 */ /* 0x000fc60000410000 */
[----:B------:R-:W-:Y:S01]  /*e2a0*/  MUFU.EX2 R157, R156 ;  /* 0x0000009c009d7308 */ /* 0x000fe20000000800 */
[----:B--2---:R-:W-:-:S07]  /*e2b0*/  FMNMX.FTZ R20, R194, R20, !PT ;  /* 0x00000014c2147209 */ /* 0x004fce0007810000 */
[----:B------:R-:W-:Y:S01]  /*e2c0*/  MUFU.EX2 R160, R160 ;  /* 0x000000a000a07308 */ /* 0x000fe20000000800 */
        /* <DEDUP_REMOVED lines=12> */
[CC--:B------:R-:W-:Y:S01]  /*e390*/  FMUL.FTZ R198, R20.reuse, R7.reuse ;  /* 0x0000000714c67220 */ /* 0x0c0fe20000410000 */
[----:B------:R-:W-:Y:S01]  /*e3a0*/  FADD.FTZ R199, -R20, R4 ;  /* 0x0000000414c77221 */ /* 0x000fe20000010100 */
[----:B------:R-:W-:Y:S02]  /*e3b0*/  MUFU.EX2 R180, R180 ;  /* 0x000000b400b47308 */ /* 0x000fe40000000800 */
[-CC-:B------:R-:W-:Y:S01]  /*e3c0*/  FFMA.FTZ R190, R166, R7.reuse, -R198.reuse ;  /* 0x00000007a6be7223 */ /* 0x180fe200000108c6 */
[-CC-:B------:R-:W-:Y:S01]  /*e3d0*/  FFMA.FTZ R187, R171, R7.reuse, -R198.reuse ;  /* 0x00000007abbb7223 */ /* 0x180fe200000108c6 */
[-CC-:B------:R-:W-:Y:S01]  /*e3e0*/  FFMA.FTZ R166, R170, R7.reuse, -R198.reuse ;  /* 0x00000007aaa67223 */ /* 0x180fe200000108c6 */
[-CC-:B------:R-:W-:Y:S01]  /*e3f0*/  FFMA.FTZ R171, R196, R7.reuse, -R198.reuse ;  /* 0x00000007c4ab7223 */ /* 0x180fe200000108c6 */
[-CC-:B------:R-:W-:Y:S01]  /*e400*/  FFMA.FTZ R170, R174, R7.reuse, -R198.reuse ;  /* 0x00000007aeaa7223 */ /* 0x180fe200000108c6 */
[----:B------:R-:W0:Y:S01]  /*e410*/  S2R R196, SR_CgaCtaId ;  /* 0x0000000000c47919 */ /* 0x000e220000008800 */
[-CC-:B------:R-:W-:Y:S01]  /*e420*/  FFMA.FTZ R174, R178, R7.reuse, -R198.reuse ;  /* 0x00000007b2ae7223 */ /* 0x180fe200000108c6 */
[-CC-:B------:R-:W-:Y:S01]  /*e430*/  FFMA.FTZ R178, R194, R7.reuse, -R198.reuse ;  /* 0x00000007c2b27223 */ /* 0x180fe200000108c6 */
[-CC-:B------:R-:W-:Y:S01]  /*e440*/  FFMA.FTZ R182, R192, R7.reuse, -R198.reuse ;  /* 0x00000007c0b67223 */ /* 0x180fe200000108c6 */
[----:B------:R-:W1:Y:S01]  /*e450*/  S2R R194, SR_TID.X ;  /* 0x0000000000c27919 */ /* 0x000e620000002100 */
[-CC-:B------:R-:W-:Y:S01]  /*e460*/  FFMA.FTZ R192, R163, R7.reuse, -R198.reuse ;  /* 0x00000007a3c07223 */ /* 0x180fe200000108c6 */
[----:B------:R-:W-:Y:S01]  /*e470*/  FFMA.FTZ R163, R5, R7, -R198 ;  /* 0x0000000705a37223 */ /* 0x000fe200000108c6 */
[----:B------:R-:W-:-:S02]  /*e480*/  IMAD.MOV.U32 R5, RZ, RZ, 0x40000040 ;  /* 0x40000040ff057424 */ /* 0x000fc400078e00ff */
[-C--:B------:R-:W-:Y:S01]  /*e490*/  FMUL.FTZ R199, R199, R7.reuse ;  /* 0x00000007c7c77220 */ /* 0x080fe20000410000 */
[-CC-:B------:R-:W-:Y:S01]  /*e4a0*/  FFMA.FTZ R4, R193, R7.reuse, -R198.reuse ;  /* 0x00000007c1047223 */ /* 0x180fe200000108c6 */
[-CC-:B------:R-:W-:Y:S01]  /*e4b0*/  FFMA.FTZ R197, R197, R7.reuse, -R198.reuse ;  /* 0x00000007c5c57223 */ /* 0x180fe200000108c6 */
[-CC-:B------:R-:W-:Y:S01]  /*e4c0*/  FFMA.FTZ R155, R155, R7.reuse, -R198.reuse ;  /* 0x000000079b9b7223 */ /* 0x180fe200000108c6 */
[----:B------:R-:W-:Y:S01]  /*e4d0*/  R2UR UR7, R5 ;  /* 0x00000000050772ca */ /* 0x000fe200000e0000 */
[----:B------:R-:W-:Y:S01]  /*e4e0*/  VIADD R5, R0, 0x32440 ;  /* 0x0003244000057836 */ /* 0x000fe20000000000 */
        /* <DEDUP_REMOVED lines=12> */
[----:B------:R-:W-:-:S04]  /*e5b0*/  FFMA.FTZ R175, R175, R7, -R198 ;  /* 0x00000007afaf7223 */ /* 0x000fc800000108c6 */
[----:B------:R-:W4:Y:S01]  /*e5c0*/  MUFU.EX2 R153, R197 ;  /* 0x000000c500997308 */ /* 0x000f220000000800 */
[-C--:B--2---:R-:W-:Y:S01]  /*e5d0*/  FMUL.FTZ R26, R26, R199.reuse ;  /* 0x000000c71a1a7220 */ /* 0x084fe20000410000 */
[----:B0-----:R-:W-:Y:S01]  /*e5e0*/  PRMT R5, R196, 0x654, R5 ;  /* 0x00000654c4057816 */ /* 0x001fe20000000005 */
[-C--:B------:R-:W-:Y:S01]  /*e5f0*/  FMUL.FTZ R27, R27, R199.reuse ;  /* 0x000000c71b1b7220 */ /* 0x080fe20000410000 */
[-C--:B------:R-:W-:Y:S01]  /*e600*/  FMUL.FTZ R30, R30, R199.reuse ;  /* 0x000000c71e1e7220 */ /* 0x080fe20000410000 */
[-C--:B------:R-:W-:Y:S01]  /*e610*/  FMUL.FTZ R31, R31, R199.reuse ;  /* 0x000000c71f1f7220 */ /* 0x080fe20000410000 */
[----:B-1----:R-:W-:Y:S01]  /*e620*/  SHF.R.U32.HI R194, RZ, 0x7, R194 ;  /* 0x00000007ffc27819 */ /* 0x002fe200000116c2 */
[----:B------:R0:W-:Y:S01]  /*e630*/  SYNCS.ARRIVE.TRANS64.RED.A1T0 RZ, [R5+URZ], RZ ;  /* 0x000000ff05ff79a7 */ /* 0x0001e2000810043f */
[----:B------:R-:W-:Y:S01]  /*e640*/  MUFU.EX2 R182, R182 ;  /* 0x000000b600b67308 */ /* 0x000fe20000000800 */
[----:B---3--:R-:W-:Y:S01]  /*e650*/  FFMA.FTZ R12, R199, R12, R4 ;  /* 0x0000000cc70c7223 */ /* 0x008fe20000010004 */
[-C--:B------:R-:W-:Y:S01]  /*e660*/  FMUL.FTZ R34, R34, R199.reuse ;  /* 0x000000c722227220 */ /* 0x080fe20000410000 */
[-C--:B------:R-:W-:Y:S01]  /*e670*/  FMUL.FTZ R35, R35, R199.reuse ;  /* 0x000000c723237220 */ /* 0x080fe20000410000 */
[-C--:B------:R-:W-:Y:S01]  /*e680*/  FMUL.FTZ R38, R38, R199.reuse ;  /* 0x000000c726267220 */ /* 0x080fe20000410000 */
[-C--:B------:R-:W-:Y:S01]  /*e690*/  FMUL.FTZ R39, R39, R199.reuse ;  /* 0x000000c727277220 */ /* 0x080fe20000410000 */
[-C--:B------:R-:W-:Y:S01]  /*e6a0*/  FMUL.FTZ R42, R42, R199.reuse ;  /* 0x000000c72a2a7220 */ /* 0x080fe20000410000 */
[----:B------:R-:W-:Y:S01]  /*e6b0*/  FMUL.FTZ R43, R43, R199 ;  /* 0x000000c72b2b7220 */ /* 0x000fe20000410000 */
[----:B0-----:R0:W1:Y:S01]  /*e6c0*/  MUFU.EX2 R5, R155 ;  /* 0x0000009b00057308 */ /* 0x0010620000000800 */
[C---:B----4-:R-:W-:Y:S01]  /*e6d0*/  FADD.FTZ R12, R153.reuse, R12 ;  /* 0x0000000c990c7221 */ /* 0x050fe20000010000 */
[----:B------:R-:W-:Y:S01]  /*e6e0*/  F2FP.F16.F32.PACK_AB R153, R153, R4 ;  /* 0x000000049999723e */ /* 0x000fe200000000ff */
[----:B------:R-:W-:-:S02]  /*e6f0*/  IMAD R4, R202, 0xc00, R227 ;  /* 0x00000c00ca047824 */ /* 0x000fc400078e02e3 */
[-C--:B------:R-:W-:Y:S01]  /*e700*/  FMUL.FTZ R46, R46, R199.reuse ;  /* 0x000000c72e2e7220 */ /* 0x080fe20000410000 */
[-C--:B------:R-:W-:Y:S01]  /*e710*/  FMUL.FTZ R47, R47, R199.reuse ;  /* 0x000000c72f2f7220 */ /* 0x080fe20000410000 */
[-C--:B------:R-:W-:Y:S01]  /*e720*/  FMUL.FTZ R50, R50, R199.reuse ;  /* 0x000000c732327220 */ /* 0x080fe20000410000 */
[-C--:B------:R-:W-:Y:S01]  /*e730*/  FMUL.FTZ R51, R51, R199.reuse ;  /* 0x000000c733337220 */ /* 0x080fe20000410000 */
[----:B------:R-:W-:Y:S01]  /*e740*/  R2UR UR6, R4 ;  /* 0x00000000040672ca */ /* 0x000fe200000e0000 */
[-C--:B------:R-:W-:Y:S01]  /*e750*/  FMUL.FTZ R54, R54, R199.reuse ;  /* 0x000000c736367220 */ /* 0x080fe20000410000 */
[----:B0-----:R-:W-:Y:S01]  /*e760*/  IADD3 R155, R194, 0x8, RZ ;  /* 0x00000008c29b7810 */ /* 0x001fe20007ffe0ff */
[-C--:B------:R-:W-:Y:S01]  /*e770*/  FMUL.FTZ R55, R55, R199.reuse ;  /* 0x000000c737377220 */ /* 0x080fe20000410000 */
[-C--:B------:R-:W-:Y:S01]  /*e780*/  FMUL.FTZ R58, R58, R199.reuse ;  /* 0x000000c73a3a7220 */ /* 0x080fe20000410000 */
[-C--:B------:R-:W-:Y:S01]  /*e790*/  FMUL.FTZ R59, R59, R199.reuse ;  /* 0x000000c73b3b7220 */ /* 0x080fe20000410000 */
[-C--:B------:R-:W-:Y:S01]  /*e7a0*/  FMUL.FTZ R62, R62, R199.reuse ;  /* 0x000000c73e3e7220 */ /* 0x080fe20000410000 */
        /* <DEDUP_REMOVED lines=46> */
[----:B-1----:R-:W-:Y:S01]  /*ea90*/  F2FP.F16.F32.PACK_AB R155, R5, R182 ;  /* 0x000000b6059b723e */ /* 0x002fe200000000ff */
[----:B------:R-:W-:Y:S01]  /*eaa0*/  MUFU.EX2 R193, R193 ;  /* 0x000000c100c17308 */ /* 0x000fe20000000800 */
[----:B------:R-:W-:-:S03]  /*eab0*/  FADD.FTZ R12, R182, R12 ;  /* 0x0000000cb60c7221 */ /* 0x000fc60000010000 */
[----:B------:R-:W-:Y:S01]  /*eac0*/  WARPGROUP.ARRIVE ;  /* 0x00000000000079c5 */ /* 0x000fe20000000000 */
[----:B------:R-:W-:-:S03]  /*ead0*/  FADD.FTZ R12, R5, R12 ;  /* 0x0000000c050c7221 */ /* 0x000fc60000010000 */
[----:B------:R-:W-:Y:S02]  /*eae0*/  MUFU.EX2 R192, R192 ;  /* 0x000000c000c07308 */ /* 0x000fe40000000800 */
[----:B------:R-:W-:Y:S06]  /*eaf0*/  HGMMA.64x256x16.F32 R24, R152, gdesc[UR4].tnspB, R24, gsb0 ;  /* 0x43e0000498187df0 */ /* 0x000fec0008000818 */
[----:B------:R-:W-:Y:S08]  /*eb00*/  MUFU.EX2 R190, R190 ;  /* 0x000000be00be7308 */ /* 0x000ff00000000800 */
        /* <DEDUP_REMOVED lines=9> */
[----:B------:R-:W-:Y:S01]  /*eba0*/  MUFU.EX2 R179, R179 ;  /* 0x000000b300b37308 */ /* 0x000fe20000000800 */
[----:B------:R-:W-:-:S07]  /*ebb0*/  WARPGROUP.DEPBAR.LE gsb0, 0x0 ;  /* 0x00008000000079c5 */ /* 0x000fce0000010000 */
[----:B------:R-:W0:Y:S08]  /*ebc0*/  MUFU.EX2 R153, R21 ;  /* 0x0000001500997308 */ /* 0x000e300000000800 */
[----:B------:R1:W2:Y:S08]  /*ebd0*/  MUFU.EX2 R155, R14 ;  /* 0x0000000e009b7308 */ /* 0x0002b00000000800 */
[----:B------:R3:W4:Y:S01]  /*ebe0*/  MUFU.EX2 R154, R15 ;  /* 0x0000000f009a7308 */ /* 0x0007220000000800 */
[----:B0-----:R-:W-:Y:S01]  /*ebf0*/  FADD.FTZ R13, R153, R13 ;  /* 0x0000000d990d7221 */ /* 0x001fe20000010000 */
[----:B-1----:R-:W-:-:S05]  /*ec00*/  VIADD R14, R4, 0x80 ;  /* 0x00000080040e7836 */ /* 0x002fca0000000000 */
[----:B------:R-:W-:Y:S01]  /*ec10*/  R2UR UR6, R14 ;  /* 0x000000000e0672ca */ /* 0x000fe200000e0000 */
[----:B------:R0:W1:Y:S01]  /*ec20*/  MUFU.EX2 R21, R158 ;  /* 0x0000009e00157308 */ /* 0x0000620000000800 */
[C---:B--2---:R-:W-:Y:S01]  /*ec30*/  FADD.FTZ R13, R155.reuse, R13 ;  /* 0x0000000d9b0d7221 */ /* 0x044fe20000010000 */
[----:B---3--:R-:W-:Y:S01]  /*ec40*/  IMAD.MOV.U32 R15, RZ, RZ, 0x40000040 ;  /* 0x40000040ff0f7424 */ /* 0x008fe200078e00ff */
[----:B------:R-:W-:Y:S01]  /*ec50*/  F2FP.F16.F32.PACK_AB R156, R155, R153 ;  /* 0x000000999b9c723e */ /* 0x000fe200000000ff */
[----:B------:R-:W-:-:S03]  /*ec60*/  VIADD R14, R4, 0x100 ;  /* 0x00000100040e7836 */ /* 0x000fc60000000000 */
[----:B------:R-:W-:Y:S01]  /*ec70*/  R2UR UR7, R15 ;  /* 0x000000000f0772ca */ /* 0x000fe200000e0000 */
[----:B------:R2:W3:Y:S01]  /*ec80*/  MUFU.EX2 R152, R159 ;  /* 0x0000009f00987308 */ /* 0x0004e20000000800 */
[----:B----4-:R-:W-:Y:S01]  /*ec90*/  FADD.FTZ R13, R154, R13 ;  /* 0x0000000d9a0d7221 */ /* 0x010fe20000010000 */
[C---:B0-----:R-:W-:Y:S01]  /*eca0*/  F2FP.F16.F32.PACK_AB R158, R157.reuse, R154 ;  /* 0x0000009a9d9e723e */ /* 0x041fe200000000ff */
[----:B------:R-:W-:Y:S02]  /*ecb0*/  IMAD.MOV.U32 R15, RZ, RZ, 0x40000040 ;  /* 0x40000040ff0f7424 */ /* 0x000fe400078e00ff */
[----:B------:R-:W-:-:S03]  /*ecc0*/  FADD.FTZ R13, R157, R13 ;  /* 0x0000000d9d0d7221 */ /* 0x000fc60000010000 */
[----:B------:R-:W0:Y:S01]  /*ecd0*/  MUFU.EX2 R154, R9 ;  /* 0x00000009009a7308 */ /* 0x000e220000000800 */
[----:B--2---:R-:W-:Y:S01]  /*ece0*/  F2FP.F16.F32.PACK_AB R159, R192, R193 ;  /* 0x000000c1c09f723e */ /* 0x004fe200000000ff */
[----:B-1----:R-:W-:-:S06]  /*ecf0*/  FADD.FTZ R12, R21, R12 ;  /* 0x0000000c150c7221 */ /* 0x002fcc0000010000 */
[----:B------:R-:W1:Y:S01]  /*ed00*/  MUFU.EX2 R9, R163 ;  /* 0x000000a300097308 */ /* 0x000e620000000800 */
[C---:B---3--:R-:W-:Y:S01]  /*ed10*/  F2FP.F16.F32.PACK_AB R157, R152.reuse, R21 ;  /* 0x00000015989d723e */ /* 0x048fe200000000ff */
[----:B------:R-:W-:-:S03]  /*ed20*/  FADD.FTZ R12, R152, R12 ;  /* 0x0000000c980c7221 */ /* 0x000fc60000010000 */
[----:B------:R-:W-:Y:S01]  /*ed30*/  WARPGROUP.ARRIVE ;  /* 0x00000000000079c5 */ /* 0x000fe20000000000 */
[----:B------:R-:W-:Y:S02]  /*ed40*/  FADD.FTZ R12, R193, R12 ;  /* 0x0000000cc10c7221 */ /* 0x000fe40000010000 */
[----:B------:R2:W3:Y:S01]  /*ed50*/  MUFU.EX2 R153, R162 ;  /* 0x000000a200997308 */ /* 0x0004e20000000800 */
[----:B0-----:R-:W-:Y:S01]  /*ed60*/  FADD.FTZ R13, R154, R13 ;  /* 0x0000000d9a0d7221 */ /* 0x001fe20000010000 */
[----:B------:R-:W-:Y:S01]  /*ed70*/  FADD.FTZ R12, R192, R12 ;  /* 0x0000000cc00c7221 */ /* 0x000fe20000010000 */
[----:B------:R-:W-:Y:S01]  /*ed80*/  HGMMA.64x256x16.F32 R24, R156, gdesc[UR4].tnspB, R24, gsb0 ;  /* 0x43e000049c187df0 */ /* 0x000fe20008000818 */
[----:B------:R-:W-:Y:S01]  /*ed90*/  R2UR UR6, R14 ;  /* 0x000000000e0672ca */ /* 0x000fe200000e0000 */
[----:B------:R-:W-:Y:S01]  /*eda0*/  FADD.FTZ R13, R160, R13 ;  /* 0x0000000da00d7221 */ /* 0x000fe20000010000 */
[----:B------:R-:W-:Y:S01]  /*edb0*/  R2UR UR7, R15 ;  /* 0x000000000f0772ca */ /* 0x000fe200000e0000 */
[----:B------:R-:W-:Y:S01]  /*edc0*/  VIADD R14, R4, 0x180 ;  /* 0x00000180040e7836 */ /* 0x000fe20000000000 */
[----:B------:R-:W-:Y:S01]  /*edd0*/  F2FP.F16.F32.PACK_AB R160, R160, R154 ;  /* 0x0000009aa0a0723e */ /* 0x000fe200000000ff */
[----:B------:R-:W-:Y:S01]  /*ede0*/  FADD.FTZ R13, R161, R13 ;  /* 0x0000000da10d7221 */ /* 0x000fe20000010000 */
[----:B--2---:R-:W-:Y:S01]  /*edf0*/  F2FP.F16.F32.PACK_AB R162, R164, R161 ;  /* 0x000000a1a4a2723e */ /* 0x004fe200000000ff */
[----:B------:R0:W2:Y:S01]  /*ee00*/  MUFU.EX2 R154, R166 ;  /* 0x000000a6009a7308 */ /* 0x0000a20000000800 */
[----:B-1----:R-:W-:Y:S01]  /*ee10*/  F2FP.F16.F32.PACK_AB R161, R190, R9 ;  /* 0x00000009bea1723e */ /* 0x002fe200000000ff */
[----:B------:R-:W-:Y:S01]  /*ee20*/  FADD.FTZ R13, R164, R13 ;  /* 0x0000000da40d7221 */ /* 0x000fe20000010000 */
[----:B------:R-:W-:-:S02]  /*ee30*/  IMAD.MOV.U32 R15, RZ, RZ, 0x40000040 ;  /* 0x40000040ff0f7424 */ /* 0x000fc400078e00ff */
[----:B------:R-:W-:Y:S01]  /*ee40*/  FADD.FTZ R12, R9, R12 ;  /* 0x0000000c090c7221 */ /* 0x000fe20000010000 */
[----:B---3--:R-:W-:Y:S02]  /*ee50*/  F2FP.F16.F32.PACK_AB R163, R153, R191 ;  /* 0x000000bf99a3723e */ /* 0x008fe400000000ff */
[----:B------:R-:W1:Y:S01]  /*ee60*/  MUFU.EX2 R164, R165 ;  /* 0x000000a500a47308 */ /* 0x000e620000000800 */
[----:B0-----:R-:W-:Y:S01]  /*ee70*/  F2FP.F16.F32.PACK_AB R166, R172, R169 ;  /* 0x000000a9aca6723e */ /* 0x001fe200000000ff */
[----:B------:R-:W-:-:S04]  /*ee80*/  FADD.FTZ R12, R190, R12 ;  /* 0x0000000cbe0c7221 */ /* 0x000fc80000010000 */
[----:B------:R-:W-:Y:S02]  /*ee90*/  FADD.FTZ R12, R191, R12 ;  /* 0x0000000cbf0c7221 */ /* 0x000fe40000010000 */
[----:B------:R0:W3:Y:S02]  /*eea0*/  MUFU.EX2 R155, R167 ;  /* 0x000000a7009b7308 */ /* 0x0000e40000000800 */
[----:B------:R-:W-:-:S04]  /*eeb0*/  FADD.FTZ R12, R153, R12 ;  /* 0x0000000c990c7221 */ /* 0x000fc80000010000 */
[----:B--2---:R-:W-:Y:S01]  /*eec0*/  FADD.FTZ R12, R154, R12 ;  /* 0x0000000c9a0c7221 */ /* 0x004fe20000010000 */
[----:B-1----:R-:W-:Y:S01]  /*eed0*/  FADD.FTZ R13, R164, R13 ;  /* 0x0000000da40d7221 */ /* 0x002fe20000010000 */
[C---:B------:R-:W-:Y:S02]  /*eee0*/  F2FP.F16.F32.PACK_AB R164, R168.reuse, R164 ;  /* 0x000000a4a8a4723e */ /* 0x040fe400000000ff */
[----:B0-----:R-:W-:Y:S01]  /*eef0*/  F2FP.F16.F32.PACK_AB R167, R189, R187 ;  /* 0x000000bbbda7723e */ /* 0x001fe200000000ff */
[----:B------:R-:W-:Y:S02]  /*ef00*/  FADD.FTZ R13, R168, R13 ;  /* 0x0000000da80d7221 */ /* 0x000fe40000010000 */
[----:B------:R-:W0:Y:S01]  /*ef10*/  MUFU.EX2 R168, R173 ;  /* 0x000000ad00a87308 */ /* 0x000e220000000800 */
[----:B---3--:R-:W-:Y:S01]  /*ef20*/  F2FP.F16.F32.PACK_AB R165, R155, R154 ;  /* 0x0000009a9ba5723e */ /* 0x008fe200000000ff */
[----:B------:R-:W-:Y:S01]  /*ef30*/  FADD.FTZ R13, R169, R13 ;  /* 0x0000000da90d7221 */ /* 0x000fe20000010000 */
[----:B------:R-:W-:-:S03]  /*ef40*/  FADD.FTZ R12, R155, R12 ;  /* 0x0000000c9b0c7221 */ /* 0x000fc60000010000 */
[----:B------:R-:W-:Y:S01]  /*ef50*/  FADD.FTZ R13, R172, R13 ;  /* 0x0000000dac0d7221 */ /* 0x000fe20000010000 */
[----:B------:R-:W-:Y:S01]  /*ef60*/  FADD.FTZ R12, R187, R12 ;  /* 0x0000000cbb0c7221 */ /* 0x000fe20000010000 */
[----:B------:R-:W1:Y:S03]  /*ef70*/  MUFU.EX2 R172, R181 ;  /* 0x000000b500ac7308 */ /* 0x000e660000000800 */
[----:B------:R-:W-:Y:S01]  /*ef80*/  FADD.FTZ R12, R189, R12 ;  /* 0x0000000cbd0c7221 */ /* 0x000fe20000010000 */
[----:B0-----:R-:W-:Y:S01]  /*ef90*/  FADD.FTZ R13, R168, R13 ;  /* 0x0000000da80d7221 */ /* 0x001fe20000010000 */
[----:B------:R-:W-:-:S03]  /*efa0*/  F2FP.F16.F32.PACK_AB R168, R176, R168 ;  /* 0x000000a8b0a8723e */ /* 0x000fc600000000ff */
[----:B------:R-:W-:-:S04]  /*efb0*/  FADD.FTZ R13, R176, R13 ;  /* 0x0000000db00d7221 */ /* 0x000fc80000010000 */
[----:B------:R-:W-:-:S04]  /*efc0*/  FADD.FTZ R13, R177, R13 ;  /* 0x0000000db10d7221 */ /* 0x000fc80000010000 */
[----:B------:R-:W-:-:S04]  /*efd0*/  FADD.FTZ R13, R180, R13 ;  /* 0x0000000db40d7221 */ /* 0x000fc80000010000 */
[----:B-1----:R-:W-:Y:S01]  /*efe0*/  FADD.FTZ R13, R172, R13 ;  /* 0x0000000dac0d7221 */ /* 0x002fe20000010000 */
[----:B------:R-:W-:-:S03]  /*eff0*/  F2FP.F16.F32.PACK_AB R172, R184, R172 ;  /* 0x000000acb8ac723e */ /* 0x000fc600000000ff */
[----:B------:R-:W-:-:S04]  /*f000*/  FADD.FTZ R13, R184, R13 ;  /* 0x0000000db80d7221 */ /* 0x000fc80000010000 */
[----:B------:R-:W-:-:S04]  /*f010*/  FADD.FTZ R13, R185, R13 ;  /* 0x0000000db90d7221 */ /* 0x000fc80000010000 */
[----:B------:R-:W-:Y:S01]  /*f020*/  FADD.FTZ R13, R188, R13 ;  /* 0x0000000dbc0d7221 */ /* 0x000fe20000010000 */
[----:B------:R-:W-:Y:S02]  /*f030*/  WARPGROUP.DEPBAR.LE gsb0, 0x0 ;  /* 0x00008000000079c5 */ /* 0x000fe40000010000 */
[----:B------:R-:W-:Y:S01]  /*f040*/  WARPGROUP.ARRIVE ;  /* 0x00000000000079c5 */ /* 0x000fe20000000000 */
[----:B------:R0:W1:Y:S05]  /*f050*/  MUFU.EX2 R156, R170 ;  /* 0x000000aa009c7308 */ /* 0x00006a0000000800 */
[----:B------:R-:W-:Y:S01]  /*f060*/  HGMMA.64x256x16.F32 R24, R160, gdesc[UR4].tnspB, R24, gsb0 ;  /* 0x43e00004a0187df0 */ /* 0x000fe20008000818 */
[----:B------:R-:W-:Y:S01]  /*f070*/  R2UR UR6, R14 ;  /* 0x000000000e0672ca */ /* 0x000fe200000e0000 */
[----:B------:R-:W-:Y:S01]  /*f080*/  VIADD R14, R4, 0x200 ;  /* 0x00000200040e7836 */ /* 0x000fe20000000000 */
[----:B------:R-:W-:Y:S01]  /*f090*/  R2UR UR7, R15 ;  /* 0x000000000f0772ca */ /* 0x000fe200000e0000 */
[----:B------:R2:W3:Y:S01]  /*f0a0*/  MUFU.EX2 R157, R171 ;  /* 0x000000ab009d7308 */ /* 0x0004e20000000800 */
[----:B------:R-:W-:Y:S01]  /*f0b0*/  IMAD.MOV.U32 R15, RZ, RZ, 0x40000040 ;  /* 0x40000040ff0f7424 */ /* 0x000fe200078e00ff */
[----:B0-----:R-:W-:-:S06]  /*f0c0*/  F2FP.F16.F32.PACK_AB R170, R180, R177 ;  /* 0x000000b1b4aa723e */ /* 0x001fcc00000000ff */
[----:B------:R0:W4:Y:S01]  /*f0d0*/  MUFU.EX2 R158, R174 ;  /* 0x000000ae009e7308 */ /* 0x0001220000000800 */
[----:B--2---:R-:W-:Y:S01]  /*f0e0*/  F2FP.F16.F32.PACK_AB R171, R186, R183 ;  /* 0x000000b7baab723e */ /* 0x004fe200000000ff */
[----:B-1----:R-:W-:-:S06]  /*f0f0*/  FADD.FTZ R12, R156, R12 ;  /* 0x0000000c9c0c7221 */ /* 0x002fcc0000010000 */
[----:B------:R1:W2:Y:S01]  /*f100*/  MUFU.EX2 R159, R175 ;  /* 0x000000af009f7308 */ /* 0x0002a20000000800 */
[C---:B---3--:R-:W-:Y:S01]  /*f110*/  F2FP.F16.F32.PACK_AB R169, R157.reuse, R156 ;  /* 0x0000009c9da9723e */ /* 0x048fe200000000ff */
[----:B------:R-:W-:Y:S01]  /*f120*/  FADD.FTZ R12, R157, R12 ;  /* 0x0000000c9d0c7221 */ /* 0x000fe20000010000 */
[----:B0-----:R-:W-:-:S03]  /*f130*/  F2FP.F16.F32.PACK_AB R174, R188, R185 ;  /* 0x000000b9bcae723e */ /* 0x001fc600000000ff */
[----:B------:R-:W-:Y:S01]  /*f140*/  FADD.FTZ R12, R183, R12 ;  /* 0x0000000cb70c7221 */ /* 0x000fe20000010000 */
[----:B-1----:R-:W-:-:S03]  /*f150*/  F2FP.F16.F32.PACK_AB R175, R179, R178 ;  /* 0x000000b2b3af723e */ /* 0x002fc600000000ff */
[----:B------:R-:W-:-:S04]  /*f160*/  FADD.FTZ R12, R186, R12 ;  /* 0x0000000cba0c7221 */ /* 0x000fc80000010000 */
[----:B----4-:R-:W-:Y:S01]  /*f170*/  FADD.FTZ R12, R158, R12 ;  /* 0x0000000c9e0c7221 */ /* 0x010fe20000010000 */
[----:B--2---:R-:W-:-:S03]  /*f180*/  F2FP.F16.F32.PACK_AB R173, R159, R158 ;  /* 0x0000009e9fad723e */ /* 0x004fc600000000ff */
[----:B------:R-:W-:-:S04]  /*f190*/  FADD.FTZ R12, R159, R12 ;  /* 0x0000000c9f0c7221 */ /* 0x000fc80000010000 */
[----:B------:R-:W-:-:S04]  /*f1a0*/  FADD.FTZ R12, R178, R12 ;  /* 0x0000000cb20c7221 */ /* 0x000fc80000010000 */
[----:B------:R-:W-:Y:S01]  /*f1b0*/  FADD.FTZ R12, R179, R12 ;  /* 0x0000000cb30c7221 */ /* 0x000fe20000010000 */
[----:B------:R-:W-:Y:S02]  /*f1c0*/  WARPGROUP.DEPBAR.LE gsb0, 0x0 ;  /* 0x00008000000079c5 */ /* 0x000fe40000010000 */
[----:B------:R-:W-:-:S06]  /*f1d0*/  WARPGROUP.ARRIVE ;  /* 0x00000000000079c5 */ /* 0x000fcc0000000000 */
[----:B------:R-:W-:Y:S01]  /*f1e0*/  HGMMA.64x256x16.F32 R24, R164, gdesc[UR4].tnspB, R24, gsb0 ;  /* 0x43e00004a4187df0 */ /* 0x000fe20008000818 */
[----:B------:R-:W-:Y:S02]  /*f1f0*/  R2UR UR6, R14 ;  /* 0x000000000e0672ca */ /* 0x000fe400000e0000 */
[----:B------:R-:W-:Y:S01]  /*f200*/  R2UR UR7, R15 ;  /* 0x000000000f0772ca */ /* 0x000fe200000e0000 */
[----:B------:R-:W-:Y:S01]  /*f210*/  IMAD.MOV.U32 R15, RZ, RZ, 0x40000040 ;  /* 0x40000040ff0f7424 */ /* 0x000fe200078e00ff */
[----:B------:R-:W-:Y:S01]  /*f220*/  IADD3 R14, R4, 0x280, RZ ;  /* 0x00000280040e7810 */ /* 0x000fe20007ffe0ff */
[----:B------:R-:W-:Y:S02]  /*f230*/  WARPGROUP.DEPBAR.LE gsb0, 0x0 ;  /* 0x00008000000079c5 */ /* 0x000fe40000010000 */
[----:B------:R-:W-:-:S15]  /*f240*/  WARPGROUP.ARRIVE ;  /* 0x00000000000079c5 */ /* 0x000fde0000000000 */
[----:B------:R-:W-:-:S05]  /*f250*/  NOP ;  /* 0x0000000000007918 */ /* 0x000fca0000000000 */
        /* <DEDUP_REMOVED lines=8> */
[----:B------:R-:W-:Y:S05]  /*f2e0*/  @!P0 BRA `(.L_x_1544) ;  /* 0x0000000000048947 */ /* 0x000fea0003800000 */
[----:B------:R-:W-:Y:S01]  /*f2f0*/  BPT.TRAP 0x1 ;  /* 0x000000040000795c */ /* 0x000fe20000300000 */
.L_x_1544:
[----:B------:R-:W-:Y:S02]  /*f300*/  VIADD R0, R0, 0x32460 ;  /* 0x0003246000007836 */ /* 0x000fe40000000000 */
[----:B------:R-:W-:Y:S02]  /*f310*/  IMAD.MOV.U32 R4, RZ, RZ, R20 ;  /* 0x000000ffff047224 */ /* 0x000fe400078e0014 */
[----:B------:R-:W-:Y:S01]  /*f320*/  IMAD.MOV.U32 R5, RZ, RZ, R8 ;  /* 0x000000ffff057224 */ /* 0x000fe200078e0008 */
[----:B------:R-:W-:-:S04]  /*f330*/  PRMT R0, R196, 0x654, R0 ;  /* 0x00000654c4007816 */ /* 0x000fc80000000000 */
[----:B------:R0:W-:Y:S01]  /*f340*/  SYNCS.ARRIVE.TRANS64.RED.A1T0 RZ, [R0+URZ], RZ ;  /* 0x000000ff00ff79a7 */ /* 0x0001e2000810043f */
[----:B------:R-:W-:Y:S05]  /*f350*/  @P1 BRA `(.L_x_1545) ;  /* 0xffffffd000581947 */ /* 0x000fea000383ffff */
.L_x_1534:
[----:B------:R-:W2:Y:S01]  /*f360*/  LDL.LU R9, [R1+0x74] ;  /* 0x0000740001097983 */ /* 0x000ea20000300800 */
[----:B------:R-:W-:Y:S05]  /*f370*/  WARPSYNC.ALL ;  /* 0x0000000000007948 */ /* 0x000fea0003800000 */
[----:B0-----:R-:W0:Y:S01]  /*f380*/  SHFL.BFLY PT, R0, R13, 0x2, 0x1f ;  /* 0x0c401f000d007f89 */ /* 0x001e2200000e0000 */
[----:B------:R-:W-:Y:S01]  /*f390*/  IMAD.MOV.U32 R157, RZ, RZ, -0x800000 ;  /* 0xff800000ff9d7424 */ /* 0x000fe200078e00ff */
[----:B------:R-:W-:Y:S01]  /*f3a0*/  IADD3 R202, R202, 0x1, RZ ;  /* 0x00000001caca7810 */ /* 0x000fe20007ffe0ff */
[----:B------:R-:W-:Y:S01]  /*f3b0*/  IMAD.MOV.U32 R156, RZ, RZ, -0x800000 ;  /* 0xff800000ff9c7424 */ /* 0x000fe200078e00ff */
[----:B------:R1:W-:Y:S08]  /*f3c0*/  BAR.ARV R6, 0x100 ;  /* 0x000400060000751d */ /* 0x0003f00000002000 */
[----:B------:R-:W-:Y:S06]  /*f3d0*/  BAR.ARV 0x8, 0x180 ;  /* 0x0206000000007b1d */ /* 0x000fec0000002000 */
[----:B------:R-:W-:-:S04]  /*f3e0*/  ISETP.NE.AND P1, PT, R202, 0x2, PT ;  /* 0x00000002ca00780c */ /* 0x000fc80003f25270 */
[----:B------:R-:W-:Y:S01]  /*f3f0*/  SEL R202, R202, RZ, P1 ;  /* 0x000000ffcaca7207 */ /* 0x000fe20000800000 */
[----:B0-----:R-:W-:-:S05]  /*f400*/  FADD.FTZ R0, R0, R13 ;  /* 0x0000000d00007221 */ /* 0x001fca0000010000 */
[----:B-----5:R-:W0:Y:S02]  /*f410*/  SHFL.BFLY PT, R3, R0, 0x1, 0x1f ;  /* 0x0c201f0000037f89 */ /* 0x020e2400000e0000 */
        /* <DEDUP_REMOVED lines=74> */
[----:B------:R-:W-:-:S02]  /*f8c0*/  IMAD.MOV.U32 R0, RZ, RZ, RZ ;  /* 0x000000ffff007224 */ /* 0x000fc400078e00ff */
[-C--:B------:R-:W-:Y:S01]  /*f8d0*/  FMUL.FTZ R148, R148, R3.reuse ;  /* 0x0000000394947220 */ /* 0x080fe20000410000 */
[----:B------:R-:W-:Y:S01]  /*f8e0*/  FMUL.FTZ R149, R149, R3 ;  /* 0x0000000395957220 */ /* 0x000fe20000410000 */
        /* <DEDUP_REMOVED lines=75> */
.L_x_1490:
        /* <DEDUP_REMOVED lines=202> */
[----:B------:R-:W-:Y:S02]  /*10a40*/  MOV R8, RZ ;  /* 0x000000ff00087202 */ /* 0x000fe40000000f00 */
[----:B0-----:R-:W-:-:S04]  /*10a50*/  IADD3 R12, P0, R154, UR4, RZ ;  /* 0x000000049a0c7c10 */ /* 0x001fc8000ff1e0ff */
[----:B--2---:R-:W-:-:S05]  /*10a60*/  IADD3.X R13, R48, UR5, RZ, P0, !PT ;  /* 0x00000005300d7c10 */ /* 0x004fca00087fe4ff */
[----:B------:R-:W5:Y:S01]  /*10a70*/  @P1 LDG.E R8, desc[UR60][R12.64] ;  /* 0x0000003c0c081981 */ /* 0x000f62000c1e1900 */
[----:B------:R-:W-:-:S04]  /*10a80*/  ISETP.NE.U32.AND P0, PT, RZ, UR6, PT ;  /* 0x00000006ff007c0c */ /* 0x000fc8000bf05070 */
[----:B------:R-:W-:-:S13]  /*10a90*/  ISETP.NE.AND.EX P0, PT, RZ, UR7, PT, P0 ;  /* 0x00000007ff007c0c */ /* 0x000fda000bf05300 */
[----:B------:R-:W-:Y:S01]  /*10aa0*/  @P0 IADD3 R10, P2, R154, UR6, RZ ;  /* 0x000000069a0a0c10 */ /* 0x000fe2000ff5e0ff */
        /* <DEDUP_REMOVED lines=14> */
.L_x_1548:
        /* <DEDUP_REMOVED lines=9> */
[----:B------:R-:W-:-:S02]  /*10c20*/  ISETP.NE.U32.AND P0, PT, RZ, UR4, PT ;  /* 0x00000004ff007c0c */ /* 0x000fc4000bf05070 */
[----:B----4-:R-:W-:Y:S02]  /*10c30*/  ISETP.NE.AND P1, PT, R155, 0x1, PT ;  /* 0x000000019b00780c */ /* 0x010fe40003f25270 */
[----:B------:R-:W-:Y:S01]  /*10c40*/  ISETP.NE.AND.EX P0, PT, RZ, UR5, PT, P0 ;  /* 0x00000005ff007c0c */ /* 0x000fe2000bf05300 */
[-C--:B0-----:R-:W-:Y:S02]  /*10c50*/  IMAD R21, R11, R201.reuse, RZ ;  /* 0x000000c90b157224 */ /* 0x081fe400078e02ff */
[----:B------:R-:W-:-:S04]  /*10c60*/  IMAD.WIDE.U32 R10, R10, R201, RZ ;  /* 0x000000c90a0a7225 */ /* 0x000fc800078e00ff */
[----:B------:R-:W-:-:S04]  /*10c70*/  IMAD.IADD R48, R11, 0x1, R21 ;  /* 0x000000010b307824 */ /* 0x000fc800078e0215 */
[----:B------:R-:W0:Y:S01]  /*10c80*/  @P1 LDC R11, c[0x0][0xcec] ;  /* 0x00033b00ff0b1b82 */ /* 0x000e220000000800 */
[----:B---3--:R-:W-:Y:S02]  /*10c90*/  SEL R3, R3, RZ, !P0 ;  /* 0x000000ff03037207 */ /* 0x008fe40004000000 */
[----:B--2---:R-:W-:-:S03]  /*10ca0*/  SEL R9, R9, RZ, !P0 ;  /* 0x000000ff09097207 */ /* 0x004fc60004000000 */
[----:B------:R-:W-:-:S04]  /*10cb0*/  IMAD R15, R15, R3, RZ ;  /* 0x000000030f0f7224 */ /* 0x000fc800078e02ff */
[C---:B------:R-:W-:Y:S02]  /*10cc0*/  IMAD R9, R14.reuse, R9, R15 ;  /* 0x000000090e097224 */ /* 0x040fe400078e020f */
[----:B------:R-:W-:-:S03]  /*10cd0*/  IMAD.WIDE.U32 R14, R14, R3, RZ ;  /* 0x000000030e0e7225 */ /* 0x000fc600078e00ff */
[----:B-----5:R-:W-:Y:S02]  /*10ce0*/  IADD3 R14, P0, P3, R14, R10, R8 ;  /* 0x0000000a0e0e7210 */ /* 0x020fe40007b1e008 */
[----:B------:R-:W2:Y:S01]  /*10cf0*/  @P1 LDC R10, c[0x0][0xcf0] ;  /* 0x00033c00ff0a1b82 */ /* 0x000ea20000000800 */
[----:B------:R-:W-:Y:S01]  /*10d00*/  IMAD.IADD R15, R15, 0x1, R9 ;  /* 0x000000010f0f7824 */ /* 0x000fe200078e0209 */
[----:B------:R-:W-:-:S05]  /*10d10*/  SEL R9, R158, RZ, P2 ;  /* 0x000000ff9e097207 */ /* 0x000fca0001000000 */
[-C--:B-1----:R-:W-:Y:S02]  /*10d20*/  IMAD R21, R13, R9.reuse, RZ ;  /* 0x000000090d157224 */ /* 0x082fe400078e02ff */
[----:B------:R-:W-:Y:S01]  /*10d30*/  IMAD.WIDE.U32 R12, R12, R9, RZ ;  /* 0x000000090c0c7225 */ /* 0x000fe200078e00ff */
[----:B------:R-:W-:-:S04]  /*10d40*/  SHF.R.S32.HI R9, RZ, 0x1f, R8 ;  /* 0x0000001fff097819 */ /* 0x000fc80000011408 */
[----:B------:R-:W-:Y:S01]  /*10d50*/  IADD3.X R15, R15, R48, R9, P0, P3 ;  /* 0x000000300f0f7210 */ /* 0x000fe200007e6409 */
[----:B------:R-:W-:-:S04]  /*10d60*/  IMAD R48, R159, 0x80, R154 ;  /* 0x000000809f307824 */ /* 0x000fc800078e029a */
[----:B0-----:R-:W-:-:S04]  /*10d70*/  @P1 IMAD.HI.U32 R11, R48, R11, RZ ;  /* 0x0000000b300b1227 */ /* 0x001fc800078e00ff */
[----:B------:R-:W-:Y:S01]  /*10d80*/  IMAD.MOV.U32 R154, RZ, RZ, R48 ;  /* 0x000000ffff9a7224 */ /* 0x000fe200078e0030 */
[----:B--2---:R-:W-:Y:S02]  /*10d90*/  @P1 SHF.R.U32.HI R154, RZ, R10, R11 ;  /* 0x0000000aff9a1219 */ /* 0x004fe4000001160b */
[----:B------:R0:W1:Y:S01]  /*10da0*/  LDC.64 R10, c[0x0][R0+0x210] ;  /* 0x00008400000a7b82 */ /* 0x0000620000000a00 */
[----:B------:R-:W-:Y:S01]  /*10db0*/  IMAD.IADD R21, R13, 0x1, R21 ;  /* 0x000000010d157824 */ /* 0x000fe200078e0215 */
[----:B------:R-:W-:Y:S02]  /*10dc0*/  IADD3 R12, P0, P3, R154, R14, R12 ;  /* 0x0000000e9a0c7210 */ /* 0x000fe40007b1e00c */
[----:B0-----:R-:W-:-:S04]  /*10dd0*/  SHF.R.S32.HI R0, RZ, 0x1f, R154 ;  /* 0x0000001fff007819 */ /* 0x001fc8000001149a */
[----:B------:R-:W-:Y:S02]  /*10de0*/  IADD3.X R13, R0, R15, R21, P0, P3 ;  /* 0x0000000f000d7210 */ /* 0x000fe400007e6415 */
[----:B------:R-:W0:Y:S01]  /*10df0*/  LDC.64 R14, c[0x0][0xca8] ;  /* 0x00032a00ff0e7b82 */ /* 0x000e220000000a00 */
[----:B------:R-:W-:-:S05]  /*10e00*/  IADD3 R21, -R154, RZ, RZ ;  /* 0x000000ff9a157210 */ /* 0x000fca0007ffe1ff */
[----:B------:R-:W-:Y:S02]  /*10e10*/  IMAD R21, R155, R21, R48 ;  /* 0x000000159b157224 */ /* 0x000fe400078e0230 */
[----:B0-----:R-:W0:Y:S08]  /*10e20*/  @!P2 LDC R14, c[0x0][0xc50] ;  /* 0x00031400ff0eab82 */ /* 0x001e300000000800 */
[----:B------:R-:W2:Y:S01]  /*10e30*/  @!P2 LDC R15, c[0x0][0xc54] ;  /* 0x00031500ff0fab82 */ /* 0x000ea20000000800 */
[----:B------:R-:W-:Y:S01]  /*10e40*/  SHF.R.S32.HI R0, RZ, 0x1f, R21 ;  /* 0x0000001fff007819 */ /* 0x000fe20000011415 */
[----:B-1----:R-:W-:-:S02]  /*10e50*/  IMAD R11, R11, R21, RZ ;  /* 0x000000150b0b7224 */ /* 0x002fc400078e02ff */
[----:B------:R-:W-:-:S04]  /*10e60*/  IMAD.WIDE.U32 R12, R10, R21, R12 ;  /* 0x000000150a0c7225 */ /* 0x000fc800078e000c */
[----:B------:R-:W-:-:S04]  /*10e70*/  IMAD R0, R10, R0, R11 ;  /* 0x000000000a007224 */ /* 0x000fc800078e020b */
[----:B------:R-:W-:Y:S01]  /*10e80*/  IMAD.IADD R0, R13, 0x1, R0 ;  /* 0x000000010d007824 */ /* 0x000fe200078e0200 */
[----:B0-----:R-:W-:-:S04]  /*10e90*/  LEA R14, P0, R12, R14, 0x2 ;  /* 0x0000000e0c0e7211 */ /* 0x001fc800078010ff */
[----:B--2---:R-:W-:Y:S01]  /*10ea0*/  LEA.HI.X R0, R12, R15, R0, 0x2, P0 ;  /* 0x0000000f0c007211 */ /* 0x004fe200000f1400 */
[----:B------:R-:W-:Y:S04]  /*10eb0*/  SHFL.IDX PT, R10, R14, RZ, 0x1c1f ;  /* 0x001c1fff0e0a7589 */ /* 0x000fe800000e0000 */
[----:B------:R-:W0:Y:S04]  /*10ec0*/  SHFL.IDX PT, R11, R0, RZ, 0x1c1f ;  /* 0x001c1fff000b7589 */ /* 0x000e2800000e0000 */
[----:B------:R-:W-:Y:S04]  /*10ed0*/  SHFL.IDX PT, R12, R14, 0x1, 0x1c1f ;  /* 0x003c1f000e0c7f89 */ /* 0x000fe800000e0000 */
[----:B------:R1:W2:Y:S01]  /*10ee0*/  SHFL.IDX PT, R13, R0, 0x1, 0x1c1f ;  /* 0x003c1f00000d7f89 */ /* 0x0002a200000e0000 */
[----:B------:R-:W-:Y:S01]  /*10ef0*/  LOP3.LUT P0, RZ, R160, 0x3, RZ, 0xc0, !PT ;  /* 0x00000003a0ff7812 */ /* 0x000fe2000780c0ff */
[----:B-1----:R-:W-:-:S02]  /*10f00*/  IMAD R0, R20, R155, RZ ;  /* 0x0000009b14007224 */ /* 0x002fc400078e02ff */
[----:B------:R-:W-:-:S04]  /*10f10*/  IMAD R20, R159, 0x80, R161 ;  /* 0x000000809f147824 */ /* 0x000fc800078e02a1 */
[C---:B------:R-:W-:Y:S01]  /*10f20*/  VIADD R21, R20.reuse, 0x8 ;  /* 0x0000000814157836 */ /* 0x040fe20000000000 */
[----:B------:R-:W-:-:S04]  /*10f30*/  ISETP.GE.OR P3, PT, R20, R0, P0 ;  /* 0x000000001400720c */ /* 0x000fc80000766670 */
[----:B------:R-:W-:-:S09]  /*10f40*/  ISETP.GE.OR P0, PT, R21, R0, P0 ;  /* 0x000000001500720c */ /* 0x000fd20000706670 */
[----:B0-----:R0:W-:Y:S04]  /*10f50*/  @!P3 ST.E desc[UR60][R10.64], R157 ;  /* 0x0000009d0a00b985 */ /* 0x0011e8000c10193c */
[----:B--2---:R0:W-:Y:S01]  /*10f60*/  @!P0 ST.E desc[UR60][R12.64], R156 ;  /* 0x0000009c0c008985 */ /* 0x0041e2000c10193c */
[----:B------:R-:W-:Y:S05]  /*10f70*/  @P2 BRA `(.L_x_1549) ;  /* 0x00000010009c2947 */ /* 0x000fea0003800000 */
[----:B0-----:R-:W0:Y:S01]  /*10f80*/  S2R R12, SR_TID.X ;  /* 0x00000000000c7919 */ /* 0x001e220000002100 */
[----:B------:R-:W1:Y:S01]  /*10f90*/  @P1 LDC R20, c[0x0][0xcec] ;  /* 0x00033b00ff141b82 */ /* 0x000e620000000800 */
[----:B------:R-:W-:-:S07]  /*10fa0*/  ULDC.64 UR4, c[0x0][0xba0] ;  /* 0x0002e80000047ab9 */ /* 0x000fce0000000a00 */
[----:B------:R-:W2:Y:S01]  /*10fb0*/  @P1 LDC R21, c[0x0][0xcf0] ;  /* 0x00033c00ff151b82 */ /* 0x000ea20000000800 */
        /* <DEDUP_REMOVED lines=28> */
[--C-:B------:R-:W-:Y:S01]  /*11180*/  IMAD.X R25, RZ, RZ, R7.reuse, P0 ;  /* 0x000000ffff197224 */ /* 0x100fe200000e0607 */
[----:B------:R-:W-:Y:S01]  /*11190*/  LOP3.LUT R28, R28, R29, RZ, 0x3c, !PT ;  /* 0x0000001d1c1c7212 */ /* 0x000fe200078e3cff */
[--C-:B------:R-:W-:Y:S01]  /*111a0*/  IMAD.X R29, RZ, RZ, R7.reuse, P2 ;  /* 0x000000ffff1d7224 */ /* 0x100fe200010e0607 */
[----:B------:R-:W-:Y:S01]  /*111b0*/  LOP3.LUT R32, R32, R33, RZ, 0x3c, !PT ;  /* 0x0000002120207212 */ /* 0x000fe200078e3cff */
[----:B------:R-:W-:Y:S01]  /*111c0*/  IMAD.X R33, RZ, RZ, R7, P3 ;  /* 0x000000ffff217224 */ /* 0x000fe200018e0607 */
[----:B------:R-:W-:Y:S01]  /*111d0*/  LOP3.LUT R36, R36, R37, RZ, 0x3c, !PT ;  /* 0x0000002524247212 */ /* 0x000fe200078e3cff */
[----:B------:R-:W5:Y:S01]  /*111e0*/  LD.E.128 R24, desc[UR60][R24.64] ;  /* 0x0000003c18187980 */ /* 0x000f62000c101d00 */
[----:B------:R-:W-:-:S02]  /*111f0*/  IADD3.X R37, RZ, R7, RZ, P4, !PT ;  /* 0x00000007ff257210 */ /* 0x000fc400027fe4ff */
[C---:B------:R-:W-:Y:S01]  /*11200*/  IADD3 R45, P0, R6.reuse, 0x6000, RZ ;  /* 0x00006000062d7810 */ /* 0x040fe20007f1e0ff */
[----:B------:R-:W5:Y:S01]  /*11210*/  LD.E.128 R28, desc[UR60][R28.64] ;  /* 0x0000003c1c1c7980 */ /* 0x000f62000c101d00 */
[C---:B------:R-:W-:Y:S02]  /*11220*/  IADD3 R53, P2, R6.reuse, 0x7000, RZ ;  /* 0x0000700006357810 */ /* 0x040fe40007f5e0ff */
[C---:B------:R-:W-:Y:S01]  /*11230*/  IADD3 R57, P3, R6.reuse, 0x8000, RZ ;  /* 0x0000800006397810 */ /* 0x040fe20007f7e0ff */
[----:B------:R-:W5:Y:S01]  /*11240*/  LD.E.128 R32, desc[UR60][R32.64] ;  /* 0x0000003c20207980 */ /* 0x000f62000c101d00 */
[----:B------:R-:W-:Y:S02]  /*11250*/  IADD3 R61, P4, R6, 0x9000, RZ ;  /* 0x00009000063d7810 */ /* 0x000fe40007f9e0ff */
[----:B------:R-:W-:Y:S01]  /*11260*/  SHF.R.U64 R64, R64, 0x3, RZ ;  /* 0x0000000340407819 */ /* 0x000fe200000012ff */
[----:B------:R-:W5:Y:S01]  /*11270*/  LD.E.128 R36, desc[UR60][R36.64] ;  /* 0x0000003c24247980 */ /* 0x000f62000c101d00 */
[----:B------:R-:W-:-:S02]  /*11280*/  LOP3.LUT R44, R45, 0x380, RZ, 0xc0, !PT ;  /* 0x000003802d2c7812 */ /* 0x000fc400078ec0ff */
[----:B------:R-:W-:Y:S02]  /*11290*/  LOP3.LUT R52, R53, 0x380, RZ, 0xc0, !PT ;  /* 0x0000038035347812 */ /* 0x000fe400078ec0ff */
[----:B------:R-:W-:Y:S02]  /*112a0*/  LOP3.LUT R56, R57, 0x380, RZ, 0xc0, !PT ;  /* 0x0000038039387812 */ /* 0x000fe400078ec0ff */
[----:B------:R-:W-:Y:S02]  /*112b0*/  LOP3.LUT R60, R61, 0x380, RZ, 0xc0, !PT ;  /* 0x000003803d3c7812 */ /* 0x000fe400078ec0ff */
[----:B------:R-:W-:Y:S01]  /*112c0*/  LOP3.LUT R64, R64, R65, RZ, 0x3c, !PT ;  /* 0x0000004140407212 */ /* 0x000fe200078e3cff */
[----:B------:R-:W-:Y:S01]  /*112d0*/  IMAD.X R65, RZ, RZ, R7, P5 ;  /* 0x000000ffff417224 */ /* 0x000fe200028e0607 */
[C---:B------:R-:W-:Y:S02]  /*112e0*/  LOP3.LUT R15, R6.reuse, 0x380, RZ, 0xc0, !PT ;  /* 0x00000380060f7812 */ /* 0x040fe400078ec0ff */
[----:B------:R-:W-:-:S02]  /*112f0*/  IADD3 R13, P5, R6, 0xf000, RZ ;  /* 0x0000f000060d7810 */ /* 0x000fc40007fbe0ff */
[----:B------:R-:W-:Y:S01]  /*11300*/  SHF.R.U64 R44, R44, 0x3, RZ ;  /* 0x000000032c2c7819 */ /* 0x000fe200000012ff */
[----:B------:R-:W5:Y:S01]  /*11310*/  LD.E.128 R64, desc[UR60][R64.64] ;  /* 0x0000003c40407980 */ /* 0x000f62000c101d00 */
[----:B------:R-:W-:Y:S01]  /*11320*/  SHF.R.U64 R52, R52, 0x3, RZ ;  /* 0x0000000334347819 */ /* 0x000fe200000012ff */
[----:B------:R-:W-:Y:S01]  /*11330*/  IMAD.X R85, RZ, RZ, R7, P5 ;  /* 0x000000ffff557224 */ /* 0x000fe200028e0607 */
[----:B------:R-:W-:Y:S02]  /*11340*/  SHF.R.U64 R56, R56, 0x3, RZ ;  /* 0x0000000338387819 */ /* 0x000fe400000012ff */
[----:B------:R-:W-:Y:S02]  /*11350*/  SHF.R.U64 R60, R60, 0x3, RZ ;  /* 0x000000033c3c7819 */ /* 0x000fe400000012ff */
[----:B------:R-:W-:Y:S02]  /*11360*/  SHF.R.U64 R15, R15, 0x3, RZ ;  /* 0x000000030f0f7819 */ /* 0x000fe400000012ff */
[----:B------:R-:W-:-:S02]  /*11370*/  LOP3.LUT R5, R13, 0x380, RZ, 0xc0, !PT ;  /* 0x000003800d057812 */ /* 0x000fc400078ec0ff */
        /* <DEDUP_REMOVED lines=17> */
[----:B------:R-:W-:Y:S01]  /*11490*/  IMAD.MOV.U32 R5, RZ, RZ, R7 ;  /* 0x000000ffff057224 */ /* 0x000fe200078e0007 */
[----:B------:R-:W-:Y:S01]  /*114a0*/  LOP3.LUT R11, R11, 0xfffffff8, RZ, 0xc0, !PT ;  /* 0xfffffff80b0b7812 */ /* 0x000fe200078ec0ff */
[----:B------:R-:W5:Y:S01]  /*114b0*/  LD.E.128 R60, desc[UR60][R60.64] ;  /* 0x0000003c3c3c7980 */ /* 0x000f62000c101d00 */
[----:B------:R-:W-:Y:S01]  /*114c0*/  LOP3.LUT R84, R6, R13, RZ, 0x3c, !PT ;  /* 0x0000000d06547212 */ /* 0x000fe200078e3cff */
[----:B------:R-:W-:Y:S01]  /*114d0*/  IMAD R13, R8, UR5, R9 ;  /* 0x00000005080d7c24 */ /* 0x000fe2000f8e0209 */
[----:B------:R-:W-:Y:S01]  /*114e0*/  LOP3.LUT R68, R69, 0x380, RZ, 0xc0, !PT ;  /* 0x0000038045447812 */ /* 0x000fe200078ec0ff */
[----:B------:R-:W-:Y:S01]  /*114f0*/  IMAD.IADD R11, R12, 0x1, -R11 ;  /* 0x000000010c0b7824 */ /* 0x000fe200078e0a0b */
[----:B------:R-:W-:Y:S01]  /*11500*/  LOP3.LUT R72, R73, 0x380, RZ, 0xc0, !PT ;  /* 0x0000038049487812 */ /* 0x000fe200078ec0ff */
[----:B------:R-:W-:Y:S01]  /*11510*/  IMAD.WIDE.U32 R8, R8, UR4, RZ ;  /* 0x0000000408087c25 */ /* 0x000fe2000f8e00ff */
[----:B------:R-:W-:Y:S01]  /*11520*/  LOP3.LUT R76, R77, 0x380, RZ, 0xc0, !PT ;  /* 0x000003804d4c7812 */ /* 0x000fe200078ec0ff */
[----:B------:R-:W-:Y:S01]  /*11530*/  ULDC.64 UR4, c[0x0][0xbe8] ;  /* 0x0002fa0000047ab9 */ /* 0x000fe20000000a00 */
[----:B------:R-:W-:Y:S01]  /*11540*/  LOP3.LUT R80, R81, 0x380, RZ, 0xc0, !PT ;  /* 0x0000038051507812 */ /* 0x000fe200078ec0ff */
[----:B------:R-:W-:Y:S01]  /*11550*/  IMAD R11, R11, 0x20, R10 ;  /* 0x000000200b0b7824 */ /* 0x000fe200078e020a */
[----:B------:R-:W-:Y:S01]  /*11560*/  SHF.R.U64 R68, R68, 0x3, RZ ;  /* 0x0000000344447819 */ /* 0x000fe200000012ff */
[----:B------:R-:W-:Y:S01]  /*11570*/  IMAD.IADD R9, R9, 0x1, R13 ;  /* 0x0000000109097824 */ /* 0x000fe200078e020d */
[----:B------:R-:W-:Y:S01]  /*11580*/  SHF.R.U64 R72, R72, 0x3, RZ ;  /* 0x0000000348487819 */ /* 0x000fe200000012ff */
[----:B------:R-:W-:Y:S01]  /*11590*/  IMAD R15, R159, 0x80, R11 ;  /* 0x000000809f0f7824 */ /* 0x000fe200078e020b */
[----:B------:R-:W-:Y:S01]  /*115a0*/  SHF.R.U64 R76, R76, 0x3, RZ ;  /* 0x000000034c4c7819 */ /* 0x000fe200000012ff */
[----:B------:R-:W-:Y:S01]  /*115b0*/  IMAD.WIDE.U32 R8, R201, UR4, R8 ;  /* 0x00000004c9087c25 */ /* 0x000fe2000f8e0008 */
[----:B------:R-:W-:Y:S01]  /*115c0*/  SHF.R.U64 R80, R80, 0x3, RZ ;  /* 0x0000000350507819 */ /* 0x000fe200000012ff */
[----:B------:R-:W5:Y:S01]  /*115d0*/  LD.E.128 R84, desc[UR60][R84.64] ;  /* 0x0000003c54547980 */ /* 0x000f62000c101d00 */
[----:B------:R-:W-:Y:S01]  /*115e0*/  SHF.R.S32.HI R14, RZ, 0x1f, R3 ;  /* 0x0000001fff0e7819 */ /* 0x000fe20000011403 */
[----:B-1----:R-:W-:Y:S01]  /*115f0*/  @P1 IMAD.HI.U32 R12, R15, R20, RZ ;  /* 0x000000140f0c1227 */ /* 0x002fe200078e00ff */
[----:B------:R-:W-:-:S02]  /*11600*/  LOP3.LUT R68, R68, R69, RZ, 0x3c, !PT ;  /* 0x0000004544447212 */ /* 0x000fc400078e3cff */
[----:B------:R-:W-:Y:S01]  /*11610*/  LOP3.LUT R72, R72, R73, RZ, 0x3c, !PT ;  /* 0x0000004948487212 */ /* 0x000fe200078e3cff */
[--C-:B------:R-:W-:Y:S01]  /*11620*/  IMAD.X R69, RZ, RZ, R7.reuse, P0 ;  /* 0x000000ffff457224 */ /* 0x100fe200000e0607 */
[----:B------:R-:W-:Y:S01]  /*11630*/  LOP3.LUT R76, R76, R77, RZ, 0x3c, !PT ;  /* 0x0000004d4c4c7212 */ /* 0x000fe200078e3cff */
[--C-:B------:R-:W-:Y:S01]  /*11640*/  IMAD.X R73, RZ, RZ, R7.reuse, P2 ;  /* 0x000000ffff497224 */ /* 0x100fe200010e0607 */
[----:B------:R-:W-:Y:S01]  /*11650*/  LOP3.LUT R80, R80, R81, RZ, 0x3c, !PT ;  /* 0x0000005150507212 */ /* 0x000fe200078e3cff */
[----:B------:R-:W-:Y:S01]  /*11660*/  IMAD.X R81, RZ, RZ, R7, P4 ;  /* 0x000000ffff517224 */ /* 0x000fe200020e0607 */
[----:B------:R-:W-:Y:S01]  /*11670*/  IADD3.X R77, RZ, R7, RZ, P3, !PT ;  /* 0x00000007ff4d7210 */ /* 0x000fe20001ffe4ff */
[----:B------:R-:W-:Y:S01]  /*11680*/  IMAD R9, R201, UR5, R9 ;  /* 0x00000005c9097c24 */ /* 0x000fe2000f8e0209 */
[----:B------:R-:W-:Y:S01]  /*11690*/  ULDC.64 UR4, c[0x0][0xbf0] ;  /* 0x0002fc0000047ab9 */ /* 0x000fe20000000a00 */
[----:B------:R-:W-:Y:S01]  /*116a0*/  IMAD.MOV.U32 R11, RZ, RZ, R15 ;  /* 0x000000ffff0b7224 */ /* 0x000fe200078e000f */
[----:B--2---:R-:W-:Y:S01]  /*116b0*/  @P1 SHF.R.U32.HI R11, RZ, R21, R12 ;  /* 0x00000015ff0b1219 */ /* 0x004fe2000001160c */
[----:B------:R-:W-:Y:S01]  /*116c0*/  IMAD R14, R14, UR4, RZ ;  /* 0x000000040e0e7c24 */ /* 0x000fe2000f8e02ff */
[----:B------:R-:W5:Y:S01]  /*116d0*/  LD.E.128 R4, desc[UR60][R4.64] ;  /* 0x0000003c04047980 */ /* 0x000f62000c101d00 */
[----:B------:R-:W-:-:S03]  /*116e0*/  IMAD.WIDE.U32 R8, R3, UR4, R8 ;  /* 0x0000000403087c25 */ /* 0x000fc6000f8e0008 */
[----:B------:R-:W5:Y:S01]  /*116f0*/  LD.E.128 R68, desc[UR60][R68.64] ;  /* 0x0000003c44447980 */ /* 0x000f62000c101d00 */
[----:B------:R-:W-:Y:S01]  /*11700*/  IMAD R13, R3, UR5, R14 ;  /* 0x00000005030d7c24 */ /* 0x000fe2000f8e020e */
[--C-:B------:R-:W-:Y:S02]  /*11710*/  SHF.R.S32.HI R3, RZ, 0x1f, R11.reuse ;  /* 0x0000001fff037819 */ /* 0x100fe4000001140b */
[----:B------:R-:W5:Y:S01]  /*11720*/  LD.E.128 R72, desc[UR60][R72.64] ;  /* 0x0000003c48487980 */ /* 0x000f62000c101d00 */
[----:B------:R-:W-:Y:S01]  /*11730*/  IMAD.MOV R14, RZ, RZ, -R11 ;  /* 0x000000ffff0e7224 */ /* 0x000fe200078e0a0b */
[----:B------:R-:W-:Y:S02]  /*11740*/  ULDC.64 UR4, c[0x0][0xbe0] ;  /* 0x0002f80000047ab9 */ /* 0x000fe40000000a00 */
        /* <DEDUP_REMOVED lines=8> */
[----:B------:R-:W-:Y:S01]  /*117d0*/  IADD3 R9, R9, R13, RZ ;  /* 0x0000000d09097210 */ /* 0x000fe20007ffe0ff */
[----:B------:R-:W-:-:S02]  /*117e0*/  IMAD R12, R3, UR4, RZ ;  /* 0x00000004030c7c24 */ /* 0x000fc4000f8e02ff */
        /* <DEDUP_REMOVED lines=20> */
.L_x_1753:
[----:B------:R-:W-:Y:S01]  /*11930*/  IMAD R21, R159, 0x80, R10 ;  /* 0x000000809f157824 */ /* 0x000fe200078e020a */
[----:B------:R-:W-:Y:S04]  /*11940*/  BSSY B1, `(.L_x_1551) ;  /* 0x000001e000017945 */ /* 0x000fe80003800000 */
        /* <DEDUP_REMOVED lines=8> */
[C---:B------:R-:W-:Y:S01]  /*119d0*/  VIADD R92, R207.reuse, 0x40 ;  /* 0x00000040cf5c7836 */ /* 0x040fe20000000000 */
[----:B------:R-:W-:Y:S01]  /*119e0*/  ISETP.GE.AND P1, PT, R90, UR4, PT ;  /* 0x000000045a007c0c */ /* 0x000fe2000bf26270 */
[----:B------:R-:W-:Y:S01]  /*119f0*/  VIADD R91, R207, 0x80 ;  /* 0x00000080cf5b7836 */ /* 0x000fe20000000000 */
[----:B------:R-:W-:Y:S02]  /*11a00*/  ISETP.GE.AND P0, PT, R88, UR4, PT ;  /* 0x0000000458007c0c */ /* 0x000fe4000bf06270 */
[----:B------:R-:W-:-:S02]  /*11a10*/  SHF.R.S32.HI R12, RZ, 0x1f, R207 ;  /* 0x0000001fff0c7819 */ /* 0x000fc400000114cf */
[----:B------:R-:W-:Y:S02]  /*11a20*/  SHF.R.S32.HI R92, RZ, 0x1f, R92 ;  /* 0x0000001fff5c7819 */ /* 0x000fe4000001145c */
[C---:B------:R-:W-:Y:S02]  /*11a30*/  IADD3 R89, R207.reuse, 0xc0, RZ ;  /* 0x000000c0cf597810 */ /* 0x040fe40007ffe0ff */
[-C--:B--2---:R-:W-:Y:S02]  /*11a40*/  @!P3 LEA R8, P5, R207, R14.reuse, 0x1 ;  /* 0x0000000ecf08b211 */ /* 0x084fe400078a08ff */
[----:B------:R-:W-:Y:S02]  /*11a50*/  @!P2 LEA R10, P4, R15, R14, 0x1 ;  /* 0x0000000e0f0aa211 */ /* 0x000fe400078808ff */
[----:B-1----:R-:W-:Y:S02]  /*11a60*/  @!P3 LEA.HI.X R9, R207, R48, R12, 0x1, P5 ;  /* 0x00000030cf09b211 */ /* 0x002fe400028f0c0c */
[----:B------:R-:W-:-:S02]  /*11a70*/  @!P1 LEA R12, P5, R90, R14, 0x1 ;  /* 0x0000000e5a0c9211 */ /* 0x000fc400078a08ff */
[----:B------:R-:W-:Y:S01]  /*11a80*/  SHF.R.S32.HI R91, RZ, 0x1f, R91 ;  /* 0x0000001fff5b7819 */ /* 0x000fe2000001145b */
[----:B-----5:R3:W-:Y:S01]  /*11a90*/  @!P3 ST.E.128 desc[UR60][R8.64], R4 ;  /* 0x000000040800b985 */ /* 0x0207e2000c101d3c */
[----:B------:R-:W-:Y:S02]  /*11aa0*/  @!P2 LEA.HI.X R11, R15, R48, R92, 0x1, P4 ;  /* 0x000000300f0ba211 */ /* 0x000fe400020f0c5c */
[----:B------:R-:W-:Y:S02]  /*11ab0*/  SHF.R.S32.HI R89, RZ, 0x1f, R89 ;  /* 0x0000001fff597819 */ /* 0x000fe40000011459 */
[----:B------:R-:W-:Y:S01]  /*11ac0*/  @!P0 LEA R14, P4, R88, R14, 0x1 ;  /* 0x0000000e580e8211 */ /* 0x000fe200078808ff */
[----:B------:R3:W-:Y:S01]  /*11ad0*/  @!P2 ST.E.128 desc[UR60][R10.64], R36 ;  /* 0x000000240a00a985 */ /* 0x0007e2000c101d3c */
[-C--:B------:R-:W-:Y:S02]  /*11ae0*/  @!P1 LEA.HI.X R13, R90, R48.reuse, R91, 0x1, P5 ;  /* 0x000000305a0d9211 */ /* 0x080fe400028f0c5b */
[----:B------:R-:W-:-:S03]  /*11af0*/  @!P0 LEA.HI.X R15, R88, R48, R89, 0x1, P4 ;  /* 0x00000030580f8211 */ /* 0x000fc600020f0c59 */
[----:B------:R3:W-:Y:S04]  /*11b00*/  @!P1 ST.E.128 desc[UR60][R12.64], R56 ;  /* 0x000000380c009985 */ /* 0x0007e8000c101d3c */
[----:B------:R3:W-:Y:S02]  /*11b10*/  @!P0 ST.E.128 desc[UR60][R14.64], R72 ;  /* 0x000000480e008985 */ /* 0x0007e4000c101d3c */
.L_x_1552:
[----:B------:R-:W-:Y:S05]  /*11b20*/  BSYNC B1 ;  /* 0x0000000000017941 */ /* 0x000fea0003800000 */
.L_x_1551:
[----:B------:R-:W-:-:S03]  /*11b30*/  UMOV UR4, 0xffffffff ;  /* 0xffffffff00047882 */ /* 0x000fc60000000000 */
[----:B------:R-:W-:Y:S05]  /*11b40*/  BRA.DIV UR4, `(.L_x_1553) ;  /* 0x000000c204087947 */ /* 0x000fea000b800000 */
[----:B---3-5:R3:W4:Y:S04]  /*11b50*/  SHFL.IDX PT, R36, R20, 0x1, 0x181f ;  /* 0x00381f0014247f89 */ /* 0x02872800000e0000 */
[----:B--2---:R3:W2:Y:S02]  /*11b60*/  SHFL.IDX PT, R14, R3, 0x1, 0x181f ;  /* 0x00381f00030e7f89 */ /* 0x0046a400000e0000 */
.L_x_1757:
[----:B------:R-:W-:Y:S01]  /*11b70*/  VIADD R5, R21, 0x20 ;  /* 0x0000002015057836 */ /* 0x000fe20000000000 */
        /* <DEDUP_REMOVED lines=18> */
[----:B----4-:R-:W-:Y:S02]  /*11ca0*/  @!P3 LEA.HI.X R5, R207, R36, R8, 0x1, P5 ;  /* 0x00000024cf05b211 */ /* 0x010fe400028f0c08 */
        /* <DEDUP_REMOVED lines=11> */
.L_x_1555:
[----:B------:R-:W-:Y:S05]  /*11d60*/  BSYNC B1 ;  /* 0x0000000000017941 */ /* 0x000fea0003800000 */
.L_x_1554:
[----:B------:R-:W-:-:S03]  /*11d70*/  UMOV UR4, 0xffffffff ;  /* 0xffffffff00047882 */ /* 0x000fc60000000000 */
[----:B------:R-:W-:Y:S05]  /*11d80*/  BRA.DIV UR4, `(.L_x_1556) ;  /* 0x000000be04c07947 */ /* 0x000fea000b800000 */
[----:B--2---:R2:W0:Y:S04]  /*11d90*/  SHFL.IDX PT, R24, R20, 0x2, 0x181f ;  /* 0x00581f0014187f89 */ /* 0x00442800000e0000 */
[----:B------:R2:W0:Y:S02]  /*11da0*/  SHFL.IDX PT, R14, R3, 0x2, 0x181f ;  /* 0x00581f00030e7f89 */ /* 0x00042400000e0000 */
.L_x_1761:
        /* <DEDUP_REMOVED lines=18> */
[CC--:B0-----:R-:W-:Y:S02]  /*11ed0*/  @!P3 LEA R4, P5, R207.reuse, R14.reuse, 0x1 ;  /* 0x0000000ecf04b211 */ /* 0x0c1fe400078a08ff */
[----:B------:R-:W-:Y:S02]  /*11ee0*/  @!P2 LEA R6, P4, R10, R14, 0x1 ;  /* 0x0000000e0a06a211 */ /* 0x000fe400078808ff */
[----:B------:R-:W-:Y:S02]  /*11ef0*/  @!P3 LEA.HI.X R5, R207, R24, R8, 0x1, P5 ;  /* 0x00000018cf05b211 */ /* 0x000fe400028f0c08 */
[----:B------:R-:W-:-:S02]  /*11f00*/  @!P1 LEA R8, P5, R15, R14, 0x1 ;  /* 0x0000000e0f089211 */ /* 0x000fc400078a08ff */
[----:B------:R-:W-:Y:S01]  /*11f10*/  @!P2 LEA.HI.X R7, R10, R24, R11, 0x1, P4 ;  /* 0x000000180a07a211 */ /* 0x000fe200020f0c0b */
[----:B------:R0:W-:Y:S01]  /*11f20*/  @!P3 ST.E.128 desc[UR60][R4.64], R28 ;  /* 0x0000001c0400b985 */ /* 0x0001e2000c101d3c */
[----:B------:R-:W-:Y:S02]  /*11f30*/  SHF.R.S32.HI R13, RZ, 0x1f, R13 ;  /* 0x0000001fff0d7819 */ /* 0x000fe4000001140d */
[C---:B------:R-:W-:Y:S01]  /*11f40*/  @!P0 LEA R10, P4, R12.reuse, R14, 0x1 ;  /* 0x0000000e0c0a8211 */ /* 0x040fe200078808ff */
[----:B------:R0:W-:Y:S01]  /*11f50*/  @!P2 ST.E.128 desc[UR60][R6.64], R44 ;  /* 0x0000002c0600a985 */ /* 0x0001e2000c101d3c */
[-C--:B------:R-:W-:Y:S02]  /*11f60*/  @!P1 LEA.HI.X R9, R15, R24.reuse, R25, 0x1, P5 ;  /* 0x000000180f099211 */ /* 0x080fe400028f0c19 */
[----:B------:R-:W-:-:S03]  /*11f70*/  @!P0 LEA.HI.X R11, R12, R24, R13, 0x1, P4 ;  /* 0x000000180c0b8211 */ /* 0x000fc600020f0c0d */
[----:B------:R0:W-:Y:S04]  /*11f80*/  @!P1 ST.E.128 desc[UR60][R8.64], R64 ;  /* 0x0000004008009985 */ /* 0x0001e8000c101d3c */
[----:B------:R0:W-:Y:S02]  /*11f90*/  @!P0 ST.E.128 desc[UR60][R10.64], R80 ;  /* 0x000000500a008985 */ /* 0x0001e4000c101d3c */
.L_x_1558:
[----:B------:R-:W-:Y:S05]  /*11fa0*/  BSYNC B1 ;  /* 0x0000000000017941 */ /* 0x000fea0003800000 */
.L_x_1557:
[----:B------:R-:W-:-:S03]  /*11fb0*/  UMOV UR4, 0xffffffff ;  /* 0xffffffff00047882 */ /* 0x000fc60000000000 */
[----:B------:R-:W-:Y:S05]  /*11fc0*/  BRA.DIV UR4, `(.L_x_1559) ;  /* 0x000000be04787947 */ /* 0x000fea000b800000 */
[----:B0-23--:R-:W0:Y:S04]  /*11fd0*/  SHFL.IDX PT, R20, R20, 0x3, 0x181f ;  /* 0x00781f0014147f89 */ /* 0x00de2800000e0000 */
[----:B------:R2:W3:Y:S02]  /*11fe0*/  SHFL.IDX PT, R14, R3, 0x3, 0x181f ;  /* 0x00781f00030e7f89 */ /* 0x0004e400000e0000 */
.L_x_1765:
[----:B------:R-:W-:-:S05]  /*11ff0*/  VIADD R21, R21, 0x60 ;  /* 0x0000006015157836 */ /* 0x000fca0000000000 */
[----:B------:R-:W-:-:S13]  /*12000*/  ISETP.GE.AND P0, PT, R21, R0, PT ;  /* 0x000000001500720c */ /* 0x000fda0003f06270 */
[----:B------:R-:W-:Y:S05]  /*12010*/  @P0 BRA `(.L_x_1560) ;  /* 0x0000002c00f00947 */ /* 0x000fea0003800000 */
[C---:B------:R-:W-:Y:S01]  /*12020*/  IADD3 R11, R207.reuse, 0x40, RZ ;  /* 0x00000040cf0b7810 */ /* 0x040fe20007ffe0ff */
[C---:B--2---:R-:W-:Y:S01]  /*12030*/  VIADD R3, R207.reuse, 0x80 ;  /* 0x00000080cf037836 */ /* 0x044fe20000000000 */
[----:B------:R-:W-:Y:S01]  /*12040*/  ULDC UR4, c[0x0][0xbc8] ;  /* 0x0002f20000047ab9 */ /* 0x000fe20000000800 */
[C---:B------:R-:W-:Y:S01]  /*12050*/  VIADD R12, R207.reuse, 0x40 ;  /* 0x00000040cf0c7836 */ /* 0x040fe20000000000 */
[C---:B------:R-:W-:Y:S01]  /*12060*/  ISETP.GE.AND P3, PT, R207.reuse, UR4, PT ;  /* 0x00000004cf007c0c */ /* 0x040fe2000bf66270 */
[----:B------:R-:W-:Y:S01]  /*12070*/  VIADD R10, R207, 0x80 ;  /* 0x00000080cf0a7836 */ /* 0x000fe20000000000 */
[----:B------:R-:W-:Y:S02]  /*12080*/  ISETP.GE.AND P4, PT, R11, UR4, PT ;  /* 0x000000040b007c0c */ /* 0x000fe4000bf86270 */
[----:B------:R-:W-:Y:S02]  /*12090*/  ISETP.GE.AND P5, PT, R3, UR4, PT ;  /* 0x0000000403007c0c */ /* 0x000fe4000bfa6270 */
[----:B------:R-:W-:-:S02]  /*120a0*/  SHF.R.S32.HI R13, RZ, 0x1f, R207 ;  /* 0x0000001fff0d7819 */ /* 0x000fc400000114cf */
[----:B------:R-:W-:Y:S02]  /*120b0*/  SHF.R.S32.HI R12, RZ, 0x1f, R12 ;  /* 0x0000001fff0c7819 */ /* 0x000fe4000001140c */
[----:B------:R-:W-:-:S03]  /*120c0*/  SHF.R.S32.HI R10, RZ, 0x1f, R10 ;  /* 0x0000001fff0a7819 */ /* 0x000fc6000001140a */
[-C--:B---3--:R-:W-:Y:S02]  /*120d0*/  @!P3 LEA R4, P0, R207, R14.reuse, 0x1 ;  /* 0x0000000ecf04b211 */ /* 0x088fe400078008ff */
[-C--:B------:R-:W-:Y:S02]  /*120e0*/  @!P4 LEA R6, P1, R11, R14.reuse, 0x1 ;  /* 0x0000000e0b06c211 */ /* 0x080fe400078208ff */
[----:B------:R-:W-:Y:S02]  /*120f0*/  @!P5 LEA R8, P2, R3, R14, 0x1 ;  /* 0x0000000e0308d211 */ /* 0x000fe400078408ff */
[-C--:B0-----:R-:W-:Y:S02]  /*12100*/  @!P3 LEA.HI.X R5, R207, R20.reuse, R13, 0x1, P0 ;  /* 0x00000014cf05b211 */ /* 0x081fe400000f0c0d */
        /* <DEDUP_REMOVED lines=14> */
.L_x_1549:
[----:B0-----:R-:W0:Y:S01]  /*121f0*/  @P1 LDC R10, c[0x0][0xcec] ;  /* 0x00033b00ff0a1b82 */ /* 0x001e220000000800 */
[----:B------:R-:W-:Y:S01]  /*12200*/  IMAD.MOV.U32 R6, RZ, RZ, R48 ;  /* 0x000000ffff067224 */ /* 0x000fe200078e0030 */
[----:B------:R-:W-:-:S06]  /*12210*/  ULDC.64 UR4, c[0x0][0xc08] ;  /* 0x0003020000047ab9 */ /* 0x000fcc0000000a00 */
[----:B------:R-:W1:Y:S01]  /*12220*/  @P1 LDC R7, c[0x0][0xcf0] ;  /* 0x00033c00ff071b82 */ /* 0x000e620000000800 */
[----:B0-----:R-:W-:-:S05]  /*12230*/  @P1 IMAD.HI.U32 R10, R48, R10, RZ ;  /* 0x0000000a300a1227 */ /* 0x001fca00078e00ff */
[----:B-1----:R-:W-:Y:S01]  /*12240*/  @P1 SHF.R.U32.HI R6, RZ, R7, R10 ;  /* 0x00000007ff061219 */ /* 0x002fe2000001160a */
[----:B------:R-:W-:-:S04]  /*12250*/  IMAD R7, R9, UR4, RZ ;  /* 0x0000000409077c24 */ /* 0x000fc8000f8e02ff */
[C---:B------:R-:W-:Y:S02]  /*12260*/  IMAD R7, R8.reuse, UR5, R7 ;  /* 0x0000000508077c24 */ /* 0x040fe4000f8e0207 */
[----:B------:R-:W-:Y:S01]  /*12270*/  IMAD.WIDE.U32 R8, R8, UR4, RZ ;  /* 0x0000000408087c25 */ /* 0x000fe2000f8e00ff */
[----:B------:R-:W-:-:S03]  /*12280*/  ULDC.64 UR4, c[0x0][0xc38] ;  /* 0x00030e0000047ab9 */ /* 0x000fc60000000a00 */
[----:B------:R-:W-:Y:S01]  /*12290*/  IMAD.IADD R9, R9, 0x1, R7 ;  /* 0x0000000109097824 */ /* 0x000fe200078e0207 */
[----:B------:R-:W-:Y:S01]  /*122a0*/  SHF.R.S32.HI R7, RZ, 0x1f, R3 ;  /* 0x0000001fff077819 */ /* 0x000fe20000011403 */
[----:B------:R-:W-:-:S04]  /*122b0*/  IMAD.WIDE.U32 R8, R201, UR4, R8 ;  /* 0x00000004c9087c25 */ /* 0x000fc8000f8e0008 */
[----:B------:R-:W-:Y:S01]  /*122c0*/  IMAD R9, R201, UR5, R9 ;  /* 0x00000005c9097c24 */ /* 0x000fe2000f8e0209 */
[----:B------:R-:W-:Y:S02]  /*122d0*/  ULDC.64 UR4, c[0x0][0xc40] ;  /* 0x0003100000047ab9 */ /* 0x000fe40000000a00 */
[----:B------:R-:W-:Y:S02]  /*122e0*/  IMAD R7, R7, UR4, RZ ;  /* 0x0000000407077c24 */ /* 0x000fe4000f8e02ff */
[----:B------:R-:W-:-:S04]  /*122f0*/  IMAD.WIDE.U32 R8, R3, UR4, R8 ;  /* 0x0000000403087c25 */ /* 0x000fc8000f8e0008 */
[----:B------:R-:W-:Y:S01]  /*12300*/  IMAD R7, R3, UR5, R7 ;  /* 0x0000000503077c24 */ /* 0x000fe2000f8e0207 */
[----:B------:R-:W-:Y:S01]  /*12310*/  ULDC.64 UR4, c[0x0][0xc48] ;  /* 0x0003120000047ab9 */ /* 0x000fe20000000a00 */
[----:B------:R-:W-:Y:S02]  /*12320*/  IADD3 R3, -R6, RZ, RZ ;  /* 0x000000ff06037210 */ /* 0x000fe40007ffe1ff */
[----:B------:R-:W-:Y:S01]  /*12330*/  IMAD.IADD R9, R9, 0x1, R7 ;  /* 0x0000000109097824 */ /* 0x000fe200078e0207 */
[----:B------:R-:W-:Y:S02]  /*12340*/  SHF.R.S32.HI R7, RZ, 0x1f, R6 ;  /* 0x0000001fff077819 */ /* 0x000fe40000011406 */
[----:B------:R-:W-:Y:S02]  /*12350*/  IMAD R3, R155, R3, R48 ;  /* 0x000000039b037224 */ /* 0x000fe400078e0230 */
[----:B------:R-:W-:-:S04]  /*12360*/  IMAD.WIDE.U32 R8, R158, UR4, R8 ;  /* 0x000000049e087c25 */ /* 0x000fc8000f8e0008 */
[----:B------:R-:W-:Y:S01]  /*12370*/  IMAD R9, R158, UR5, R9 ;  /* 0x000000059e097c24 */ /* 0x000fe2000f8e0209 */
[----:B------:R-:W-:Y:S02]  /*12380*/  ULDC.64 UR4, c[0x0][0xc30] ;  /* 0x00030c0000047ab9 */ /* 0x000fe40000000a00 */
[----:B------:R-:W-:Y:S02]  /*12390*/  IMAD R7, R7, UR4, RZ ;  /* 0x0000000407077c24 */ /* 0x000fe4000f8e02ff */
[----:B------:R-:W-:-:S04]  /*123a0*/  IMAD.WIDE.U32 R8, R6, UR4, R8 ;  /* 0x0000000406087c25 */ /* 0x000fc8000f8e0008 */
[----:B------:R-:W-:Y:S01]  /*123b0*/  IMAD R7, R6, UR5, R7 ;  /* 0x0000000506077c24 */ /* 0x000fe2000f8e0207 */
[----:B------:R-:W-:Y:S01]  /*123c0*/  ULDC.64 UR4, c[0x0][0xc28] ;  /* 0x00030a0000047ab9 */ /* 0x000fe20000000a00 */
[----:B------:R-:W-:Y:S02]  /*123d0*/  VIADD R6, R19, 0x32420 ;  /* 0x0003242013067836 */ /* 0x000fe40000000000 */
[----:B------:R-:W-:-:S03]  /*123e0*/  IMAD.IADD R9, R9, 0x1, R7 ;  /* 0x0000000109097824 */ /* 0x000fc600078e0207 */
[----:B------:R-:W-:Y:S01]  /*123f0*/  PRMT R6, RZ, 0x654, R6 ;  /* 0x00000654ff067816 */ /* 0x000fe20000000006 */
[----:B------:R-:W-:-:S03]  /*12400*/  IMAD.WIDE.U32 R8, R3, UR4, R8 ;  /* 0x0000000403087c25 */ /* 0x000fc6000f8e0008 */
[----:B------:R0:W-:Y:S02]  /*12410*/  SYNCS.ARRIVE.TRANS64.RED.A1T0 RZ, [R6+URZ], RZ ;  /* 0x000000ff06ff79a7 */ /* 0x0001e4000810043f */
[----:B0-----:R-:W-:-:S05]  /*12420*/  SHF.R.S32.HI R6, RZ, 0x1f, R3 ;  /* 0x0000001fff067819 */ /* 0x001fca0000011403 */
[----:B------:R-:W-:-:S04]  /*12430*/  IMAD R6, R6, UR4, RZ ;  /* 0x0000000406067c24 */ /* 0x000fc8000f8e02ff */
[----:B------:R-:W-:Y:S01]  /*12440*/  IMAD R6, R3, UR5, R6 ;  /* 0x0000000503067c24 */ /* 0x000fe2000f8e0206 */
[----:B------:R-:W-:Y:S02]  /*12450*/  ULDC.64 UR4, c[0x0][0xc00] ;  /* 0x0003000000047ab9 */ /* 0x000fe40000000a00 */
[----:B------:R-:W-:Y:S01]  /*12460*/  LEA R3, P0, R8, UR4, 0x2 ;  /* 0x0000000408037c11 */ /* 0x000fe2000f8010ff */
[----:B------:R-:W-:Y:S01]  /*12470*/  IMAD.IADD R6, R9, 0x1, R6 ;  /* 0x0000000109067824 */ /* 0x000fe200078e0206 */
[----:B------:R-:W-:-:S04]  /*12480*/  UMOV UR4, 0xffffffff ;  /* 0xffffffff00047882 */ /* 0x000fc80000000000 */
[----:B------:R-:W-:Y:S01]  /*12490*/  LEA.HI.X R8, R8, UR5, R6, 0x2, P0 ;  /* 0x0000000508087c11 */ /* 0x000fe200080f1406 */
[----:B------:R-:W-:Y:S06]  /*124a0*/  BRA.DIV UR4, `(.L_x_1561) ;  /* 0x000000ba04887947 */ /* 0x000fec000b800000 */
[----:B------:R0:W1:Y:S04]  /*124b0*/  SHFL.IDX PT, R9, R8, RZ, 0x1c1f ;  /* 0x001c1fff08097589 */ /* 0x00006800000e0000 */
[----:B------:R0:W2:Y:S02]  /*124c0*/  SHFL.IDX PT, R12, R3, RZ, 0x1c1f ;  /* 0x001c1fff030c7589 */ /* 0x0000a400000e0000 */
.L_x_1768:
        /* <DEDUP_REMOVED lines=33> */
[----:B------:R-:W3:Y:S03]  /*126e0*/  LDL R29, [R1+0xd4] ;  /* 0x0000d400011d7983 */ /* 0x000ee60000100800 */
[----:B------:R-:W-:Y:S01]  /*126f0*/  @!P0 LEA.HI.X R7, R10, R9, R158, 0x2, P2 ;  /* 0x000000090a078211 */ /* 0x000fe200010f149e */
[----:B------:R-:W3:Y:S04]  /*12700*/  LDL R28, [R1+0xc4] ;  /* 0x0000c400011c7983 */ /* 0x000ee80000100800 */
[----:B------:R1:W-:Y:S01]  /*12710*/  @!P0 ST.E.64 desc[UR60][R6.64], R32 ;  /* 0x0000002006008985 */ /* 0x0003e2000c101b3c */
[----:B------:R-:W-:-:S03]  /*12720*/  ISETP.GE.AND P0, PT, R11, UR4, PT ;  /* 0x000000040b007c0c */ /* 0x000fc6000bf06270 */
[----:B------:R-:W3:Y:S01]  /*12730*/  LDL R10, [R1+0xdc] ;  /* 0x0000dc00010a7983 */ /* 0x000ee20000100800 */
[----:B-1----:R-:W-:-:S03]  /*12740*/  @!P1 LEA R6, P2, R14, R12, 0x2 ;  /* 0x0000000c0e069211 */ /* 0x002fc600078410ff */
[----:B------:R-:W3:Y:S01]  /*12750*/  LDL R32, [R1+0x158] ;  /* 0x0001580001207983 */ /* 0x000ee20000100800 */
[----:B------:R-:W-:-:S03]  /*12760*/  @!P1 LEA.HI.X R7, R14, R9, R48, 0x2, P2 ;  /* 0x000000090e079211 */ /* 0x000fc600010f1430 */
[----:B------:R-:W3:Y:S04]  /*12770*/  LDL R33, [R1+0x148] ;  /* 0x0001480001217983 */ /* 0x000ee80000100800 */
        /* <DEDUP_REMOVED lines=8> */
[----:B------:R1:W-:Y:S01]  /*12800*/  @!P0 ST.E.64 desc[UR60][R6.64], R40 ;  /* 0x0000002806008985 */ /* 0x0003e2000c101b3c */
[----:B------:R-:W-:-:S03]  /*12810*/  ISETP.GE.AND P0, PT, R154, UR4, PT ;  /* 0x000000049a007c0c */ /* 0x000fc6000bf06270 */
[----:B------:R-:W3:Y:S04]  /*12820*/  LDL R11, [R1+0x160] ;  /* 0x00016000010b7983 */ /* 0x000ee80000100800 */
[----:B------:R-:W3:Y:S01]  /*12830*/  LDL R15, [R1+0xcc] ;  /* 0x0000cc00010f7983 */ /* 0x000ee20000100800 */
[----:B-1----:R-:W-:-:S03]  /*12840*/  @!P1 LEA R6, P2, R156, R12, 0x2 ;  /* 0x0000000c9c069211 */ /* 0x002fc600078410ff */
[----:B------:R-:W3:Y:S04]  /*12850*/  LDL R40, [R1+0xc8] ;  /* 0x0000c80001287983 */ /* 0x000ee80000100800 */
[----:B------:R-:W3:Y:S01]  /*12860*/  LDL R41, [R1+0x14c] ;  /* 0x00014c0001297983 */ /* 0x000ee20000100800 */
[----:B--2---:R-:W-:-:S05]  /*12870*/  @!P1 LEA.HI.X R7, R156, R9, R157, 0x2, P2 ;  /* 0x000000099c079211 */ /* 0x004fca00010f149d */
[----:B------:R1:W-:Y:S02]  /*12880*/  @!P1 ST.E.64 desc[UR60][R6.64], R44 ;  /* 0x0000002c06009985 */ /* 0x0003e4000c101b3c */
[----:B-1----:R-:W-:Y:S02]  /*12890*/  @!P0 LEA R6, P2, R154, R12, 0x2 ;  /* 0x0000000c9a068211 */ /* 0x002fe400078410ff */
[----:B------:R-:W2:Y:S01]  /*128a0*/  LDL R44, [R1+0x154] ;  /* 0x00015400012c7983 */ /* 0x000ea20000100800 */
[----:B----4-:R-:W-:-:S03]  /*128b0*/  ISETP.GE.AND P3, PT, R152, UR4, PT ;  /* 0x0000000498007c0c */ /* 0x010fc6000bf66270 */
[----:B------:R-:W4:Y:S01]  /*128c0*/  LDL R45, [R1+0x120] ;  /* 0x00012000012d7983 */ /* 0x000f220000100800 */
[----:B-----5:R-:W-:-:S05]  /*128d0*/  @!P0 LEA.HI.X R7, R154, R9, R155, 0x2, P2 ;  /* 0x000000099a078211 */ /* 0x020fca00010f149b */
[----:B------:R1:W-:Y:S04]  /*128e0*/  @!P0 ST.E.64 desc[UR60][R6.64], R24 ;  /* 0x0000001806008985 */ /* 0x0003e8000c101b3c */
[----:B-1----:R-:W5:Y:S01]  /*128f0*/  LDL R25, [R1+0x150] ;  /* 0x0001500001197983 */ /* 0x002f620000100800 */
[C---:B------:R-:W-:Y:S02]  /*12900*/  ISETP.GE.AND P1, PT, R20.reuse, UR4, PT ;  /* 0x0000000414007c0c */ /* 0x040fe4000bf26270 */
[----:B---3--:R-:W-:Y:S01]  /*12910*/  ISETP.GE.AND P0, PT, R13, UR4, PT ;  /* 0x000000040d007c0c */ /* 0x008fe2000bf06270 */
[----:B------:R-:W3:Y:S10]  /*12920*/  LDL R24, [R1+0xac] ;  /* 0x0000ac0001187983 */ /* 0x000ef40000100800 */
[----:B------:R-:W-:-:S04]  /*12930*/  @!P1 LEA R6, P2, R20, R12, 0x2 ;  /* 0x0000000c14069211 */ /* 0x000fc800078410ff */
[-C--:B------:R-:W-:Y:S02]  /*12940*/  @!P1 LEA.HI.X R7, R20, R9.reuse, R153, 0x2, P2 ;  /* 0x0000000914079211 */ /* 0x080fe400010f1499 */
[----:B------:R-:W4:Y:S04]  /*12950*/  LDL R20, [R1+0xb8] ;  /* 0x0000b80001147983 */ /* 0x000f280000100800 */
[----:B------:R1:W-:Y:S01]  /*12960*/  @!P1 ST.E.64 desc[UR60][R6.64], R52 ;  /* 0x0000003406009985 */ /* 0x0003e2000c101b3c */
[----:B------:R-:W-:Y:S02]  /*12970*/  ISETP.GE.AND P1, PT, R10, UR4, PT ;  /* 0x000000040a007c0c */ /* 0x000fe4000bf26270 */
[C---:B-1----:R-:W-:Y:S01]  /*12980*/  @!P0 LEA R6, P2, R13.reuse, R12, 0x2 ;  /* 0x0000000c0d068211 */ /* 0x042fe200078410ff */
[----:B------:R-:W3:Y:S03]  /*12990*/  LDL R53, [R1+0xa8] ;  /* 0x0000a80001357983 */ /* 0x000ee60000100800 */
[----:B------:R-:W-:Y:S01]  /*129a0*/  @!P0 LEA.HI.X R7, R13, R9, R14, 0x2, P2 ;  /* 0x000000090d078211 */ /* 0x000fe200010f140e */
[----:B------:R-:W3:Y:S01]  /*129b0*/  LDL R52, [R1+0x128] ;  /* 0x0001280001347983 */ /* 0x000ee20000100800 */
[----:B------:R-:W-:-:S03]  /*129c0*/  ISETP.GE.AND P2, PT, R29, UR4, PT ;  /* 0x000000041d007c0c */ /* 0x000fc6000bf46270 */
[----:B------:R-:W4:Y:S04]  /*129d0*/  LDL R14, [R1+0xbc] ;  /* 0x0000bc00010e7983 */ /* 0x000f280000100800 */
[----:B------:R1:W-:Y:S04]  /*129e0*/  @!P0 ST.E.64 desc[UR60][R6.64], R56 ;  /* 0x0000003806008985 */ /* 0x0003e8000c101b3c */
[----:B------:R-:W3:Y:S01]  /*129f0*/  LDL R13, [R1+0xb4] ;  /* 0x0000b400010d7983 */ /* 0x000ee20000100800 */
[----:B-1----:R-:W-:-:S03]  /*12a00*/  @!P1 LEA R6, P0, R10, R12, 0x2 ;  /* 0x0000000c0a069211 */ /* 0x002fc600078010ff */
[----:B------:R-:W3:Y:S01]  /*12a10*/  LDL R56, [R1+0x12c] ;  /* 0x00012c0001387983 */ /* 0x000ee20000100800 */
[----:B------:R-:W-:Y:S02]  /*12a20*/  @!P1 LEA.HI.X R7, R10, R9, R11, 0x2, P0 ;  /* 0x000000090a079211 */ /* 0x000fe400000f140b */
[----:B------:R-:W-:-:S03]  /*12a30*/  @!P2 LEA R10, P5, R29, R12, 0x2 ;  /* 0x0000000c1d0aa211 */ /* 0x000fc600078a10ff */
[----:B------:R1:W-:Y:S01]  /*12a40*/  @!P1 ST.E.64 desc[UR60][R6.64], R60 ;  /* 0x0000003c06009985 */ /* 0x0003e2000c101b3c */
[----:B------:R-:W-:Y:S02]  /*12a50*/  ISETP.GE.AND P1, PT, R15, UR4, PT ;  /* 0x000000040f007c0c */ /* 0x000fe4000bf26270 */
[----:B------:R-:W-:Y:S02]  /*12a60*/  @!P2 LEA.HI.X R11, R29, R9, R32, 0x2, P5 ;  /* 0x000000091d0ba211 */ /* 0x000fe400028f1420 */
[----:B------:R-:W3:Y:S01]  /*12a70*/  LDL R32, [R1+0x140] ;  /* 0x0001400001207983 */ /* 0x000ee20000100800 */
[----:B------:R-:W-:-:S03]  /*12a80*/  ISETP.GE.AND P0, PT, R48, UR4, PT ;  /* 0x0000000430007c0c */ /* 0x000fc6000bf06270 */
[----:B------:R-:W3:Y:S01]  /*12a90*/  LDL R29, [R1+0xb0] ;  /* 0x0000b000011d7983 */ /* 0x000ee20000100800 */
[----:B-1----:R-:W-:-:S04]  /*12aa0*/  @!P3 LEA R6, P4, R152, R12, 0x2 ;  /* 0x0000000c9806b211 */ /* 0x002fc800078810ff */
[----:B------:R-:W-:Y:S02]  /*12ab0*/  @!P3 LEA.HI.X R7, R152, R9, R37, 0x2, P4 ;  /* 0x000000099807b211 */ /* 0x000fe400020f1425 */
[----:B------:R-:W3:Y:S04]  /*12ac0*/  LDL R37, [R1+0x144] ;  /* 0x0001440001257983 */ /* 0x000ee80000100800 */
[----:B------:R-:W-:Y:S04]  /*12ad0*/  @!P3 ST.E.64 desc[UR60][R6.64], R64 ;  /* 0x000000400600b985 */ /* 0x000fe8000c101b3c */
[----:B------:R1:W-:Y:S01]  /*12ae0*/  @!P2 ST.E.64 desc[UR60][R10.64], R68 ;  /* 0x000000440a00a985 */ /* 0x0003e2000c101b3c */
[----:B------:R-:W-:-:S02]  /*12af0*/  ISETP.GE.AND P2, PT, R28, UR4, PT ;  /* 0x000000041c007c0c */ /* 0x000fc4000bf46270 */
[-C--:B-1----:R-:W-:Y:S02]  /*12b00*/  @!P1 LEA R10, P5, R15, R12.reuse, 0x2 ;  /* 0x0000000c0f0a9211 */ /* 0x082fe400078a10ff */
[----:B------:R-:W-:-:S04]  /*12b10*/  @!P0 LEA R6, P4, R48, R12, 0x2 ;  /* 0x0000000c30068211 */ /* 0x000fc800078810ff */
[-C--:B--2---:R-:W-:Y:S02]  /*12b20*/  @!P0 LEA.HI.X R7, R48, R9.reuse, R44, 0x2, P4 ;  /* 0x0000000930078211 */ /* 0x084fe400020f142c */
[----:B------:R-:W-:Y:S01]  /*12b30*/  ISETP.GE.AND P3, PT, R40, UR4, PT ;  /* 0x0000000428007c0c */ /* 0x000fe2000bf66270 */
[----:B------:R-:W2:Y:S04]  /*12b40*/  LDL R48, [R1+0xa4] ;  /* 0x0000a40001307983 */ /* 0x000ea80000100800 */
[----:B------:R-:W-:Y:S01]  /*12b50*/  @!P0 ST.E.64 desc[UR60][R6.64], R72 ;  /* 0x0000004806008985 */ /* 0x000fe2000c101b3c */
[----:B-----5:R-:W-:-:S03]  /*12b60*/  @!P1 LEA.HI.X R11, R15, R9, R25, 0x2, P5 ;  /* 0x000000090f0b9211 */ /* 0x020fc600028f1419 */
[----:B------:R-:W5:Y:S04]  /*12b70*/  LDL R44, [R1+0x9c] ;  /* 0x00009c00012c7983 */ /* 0x000f680000100800 */
[----:B------:R-:W2:Y:S04]  /*12b80*/  LDL R15, [R1+0x138] ;  /* 0x00013800010f7983 */ /* 0x000ea80000100800 */
[----:B------:R-:W5:Y:S04]  /*12b90*/  LDL R25, [R1+0x13c] ;  /* 0x00013c0001197983 */ /* 0x000f680000100800 */
[----:B------:R1:W-:Y:S02]  /*12ba0*/  @!P1 ST.E.64 desc[UR60][R10.64], R76 ;  /* 0x0000004c0a009985 */ /* 0x0003e4000c101b3c */
[----:B-1----:R-:W-:-:S04]  /*12bb0*/  @!P2 LEA R10, P5, R28, R12, 0x2 ;  /* 0x0000000c1c0aa211 */ /* 0x002fc800078a10ff */
[----:B------:R-:W-:Y:S02]  /*12bc0*/  @!P2 LEA.HI.X R11, R28, R9, R33, 0x2, P5 ;  /* 0x000000091c0ba211 */ /* 0x000fe400028f1421 */
[----:B------:R-:W5:Y:S04]  /*12bd0*/  LDL R33, [R1+0x134] ;  /* 0x0001340001217983 */ /* 0x000f680000100800 */
[----:B------:R-:W5:Y:S01]  /*12be0*/  LDL R28, [R1+0x130] ;  /* 0x00013000011c7983 */ /* 0x000f620000100800 */
[----:B------:R-:W-:Y:S02]  /*12bf0*/  @!P3 LEA R6, P4, R40, R12, 0x2 ;  /* 0x0000000c2806b211 */ /* 0x000fe400078810ff */
[----:B------:R-:W-:Y:S02]  /*12c00*/  ISETP.GE.AND P0, PT, R36, UR4, PT ;  /* 0x0000000424007c0c */ /* 0x000fe4000bf06270 */
[----:B----4-:R-:W-:-:S02]  /*12c10*/  ISETP.GE.AND P1, PT, R14, UR4, PT ;  /* 0x000000040e007c0c */ /* 0x010fc4000bf26270 */
[----:B------:R-:W-:Y:S02]  /*12c20*/  @!P3 LEA.HI.X R7, R40, R9, R41, 0x2, P4 ;  /* 0x000000092807b211 */ /* 0x000fe400020f1429 */
[----:B------:R-:W4:Y:S04]  /*12c30*/  LDL R40, [R1+0x98] ;  /* 0x0000980001287983 */ /* 0x000f280000100800 */
[----:B------:R-:W-:Y:S04]  /*12c40*/  @!P3 ST.E.64 desc[UR60][R6.64], R80 ;  /* 0x000000500600b985 */ /* 0x000fe8000c101b3c */
[----:B------:R1:W-:Y:S01]  /*12c50*/  @!P2 ST.E.64 desc[UR60][R10.64], R84 ;  /* 0x000000540a00a985 */ /* 0x0003e2000c101b3c */
[----:B---3--:R-:W-:-:S03]  /*12c60*/  ISETP.GE.AND P2, PT, R13, UR4, PT ;  /* 0x000000040d007c0c */ /* 0x008fc6000bf46270 */
[----:B------:R-:W3:Y:S01]  /*12c70*/  LDL R41, [R1+0x11c] ;  /* 0x00011c0001297983 */ /* 0x000ee20000100800 */
[-C--:B-1----:R-:W-:Y:S02]  /*12c80*/  @!P1 LEA R10, P5, R14, R12.reuse, 0x2 ;  /* 0x0000000c0e0a9211 */ /* 0x082fe400078a10ff */
[----:B------:R-:W-:Y:S02]  /*12c90*/  @!P0 LEA R6, P4, R36, R12, 0x2 ;  /* 0x0000000c24068211 */ /* 0x000fe400078810ff */
[----:B------:R-:W-:Y:S02]  /*12ca0*/  @!P1 LEA.HI.X R11, R14, R9, R32, 0x2, P5 ;  /* 0x000000090e0b9211 */ /* 0x000fe400028f1420 */
[----:B------:R-:W4:Y:S01]  /*12cb0*/  LDL R14, [R1+0xa0] ;  /* 0x0000a000010e7983 */ /* 0x000f220000100800 */
[----:B------:R-:W-:-:S03]  /*12cc0*/  ISETP.GE.AND P3, PT, R20, UR4, PT ;  /* 0x0000000414007c0c */ /* 0x000fc6000bf66270 */
[----:B------:R-:W3:Y:S01]  /*12cd0*/  LDL R32, [R1+0x90] ;  /* 0x0000900001207983 */ /* 0x000ee20000100800 */
[----:B------:R-:W-:-:S03]  /*12ce0*/  @!P0 LEA.HI.X R7, R36, R9, R37, 0x2, P4 ;  /* 0x0000000924078211 */ /* 0x000fc600020f1425 */
[----:B------:R-:W3:Y:S04]  /*12cf0*/  LDL R36, [R1+0x94] ;  /* 0x0000940001247983 */ /* 0x000ee80000100800 */
[----:B------:R-:W-:Y:S04]  /*12d00*/  @!P0 ST.E.64 desc[UR60][R6.64], R88 ;  /* 0x0000005806008985 */ /* 0x000fe8000c101b3c */
[----:B------:R1:W-:Y:S01]  /*12d10*/  @!P1 ST.E.64 desc[UR60][R10.64], R92 ;  /* 0x0000005c0a009985 */ /* 0x0003e2000c101b3c */
[----:B------:R-:W-:-:S03]  /*12d20*/  ISETP.GE.AND P0, PT, R29, UR4, PT ;  /* 0x000000041d007c0c */ /* 0x000fc6000bf06270 */
[----:B------:R-:W3:Y:S01]  /*12d30*/  LDL R37, [R1+0x118] ;  /* 0x0001180001257983 */ /* 0x000ee20000100800 */
[CC--:B-1----:R-:W-:Y:S02]  /*12d40*/  @!P2 LEA R10, P5, R13.reuse, R12.reuse, 0x2 ;  /* 0x0000000c0d0aa211 */ /* 0x0c2fe400078a10ff */
[----:B------:R-:W-:Y:S02]  /*12d50*/  @!P3 LEA R6, P4, R20, R12, 0x2 ;  /* 0x0000000c1406b211 */ /* 0x000fe400078810ff */
[----:B------:R-:W-:Y:S02]  /*12d60*/  ISETP.GE.AND P1, PT, R24, UR4, PT ;  /* 0x0000000418007c0c */ /* 0x000fe4000bf26270 */
[-C--:B--2---:R-:W-:Y:S02]  /*12d70*/  @!P2 LEA.HI.X R11, R13, R9.reuse, R15, 0x2, P5 ;  /* 0x000000090d0ba211 */ /* 0x084fe400028f140f */
[----:B------:R-:W2:Y:S04]  /*12d80*/  LDL R15, [R1+0x124] ;  /* 0x00012400010f7983 */ /* 0x000ea80000100800 */
[----:B------:R-:W2:Y:S01]  /*12d90*/  LDL R13, [R1+0x8c] ;  /* 0x00008c00010d7983 */ /* 0x000ea20000100800 */
[----:B-----5:R-:W-:-:S03]  /*12da0*/  @!P3 LEA.HI.X R7, R20, R9, R25, 0x2, P4 ;  /* 0x000000091407b211 */ /* 0x020fc600020f1419 */
[----:B------:R-:W5:Y:S04]  /*12db0*/  LDL R25, [R1+0x88] ;  /* 0x0000880001197983 */ /* 0x000f680000100800 */
[----:B------:R-:W5:Y:S04]  /*12dc0*/  LDL R20, [R1+0x84] ;  /* 0x0000840001147983 */ /* 0x000f680000100800 */
[----:B------:R1:W-:Y:S04]  /*12dd0*/  @!P3 ST.E.64 desc[UR60][R6.64], R96 ;  /* 0x000000600600b985 */ /* 0x0003e8000c101b3c */
[----:B------:R0:W-:Y:S01]  /*12de0*/  @!P2 ST.E.64 desc[UR60][R10.64], R100 ;  /* 0x000000640a00a985 */ /* 0x0001e2000c101b3c */
[----:B-1----:R-:W-:-:S04]  /*12df0*/  @!P0 LEA R6, P5, R29, R12, 0x2 ;  /* 0x0000000c1d068211 */ /* 0x002fc800078a10ff */
[-C--:B------:R-:W-:Y:S02]  /*12e00*/  @!P0 LEA.HI.X R7, R29, R9.reuse, R33, 0x2, P5 ;  /* 0x000000091d078211 */ /* 0x080fe400028f1421 */
[C---:B0-----:R-:W-:Y:S01]  /*12e10*/  @!P1 LEA R10, P2, R24.reuse, R12, 0x2 ;  /* 0x0000000c180a9211 */ /* 0x041fe200078410ff */
[----:B------:R-:W5:Y:S04]  /*12e20*/  LDL R33, [R1+0x114] ;  /* 0x0001140001217983 */ /* 0x000f680000100800 */
[----:B------:R-:W5:Y:S01]  /*12e30*/  LDL R29, [R1+0x110] ;  /* 0x00011000011d7983 */ /* 0x000f620000100800 */
[----:B------:R-:W-:-:S03]  /*12e40*/  @!P1 LEA.HI.X R11, R24, R9, R28, 0x2, P2 ;  /* 0x00000009180b9211 */ /* 0x000fc600010f141c */
[----:B------:R-:W5:Y:S04]  /*12e50*/  LDL R28, [R1+0x10c] ;  /* 0x00010c00011c7983 */ /* 0x000f680000100800 */
[----:B------:R-:W5:Y:S01]  /*12e60*/  LDL R24, [R1+0x108] ;  /* 0x0001080001187983 */ /* 0x000f620000100800 */
[----:B------:R-:W-:Y:S02]  /*12e70*/  ISETP.GE.AND P3, PT, R53, UR4, PT ;  /* 0x0000000435007c0c */ /* 0x000fe4000bf66270 */
[----:B------:R-:W-:Y:S01]  /*12e80*/  ISETP.GE.AND P4, PT, R48, UR4, PT ;  /* 0x0000000430007c0c */ /* 0x000fe2000bf86270 */
[----:B------:R0:W-:Y:S04]  /*12e90*/  @!P0 ST.E.64 desc[UR60][R6.64], R104 ;  /* 0x0000006806008985 */ /* 0x0001e8000c101b3c */
[----:B------:R1:W-:Y:S01]  /*12ea0*/  @!P1 ST.E.64 desc[UR60][R10.64], R108 ;  /* 0x0000006c0a009985 */ /* 0x0003e2000c101b3c */
[----:B------:R-:W-:-:S05]  /*12eb0*/  ISETP.GE.AND P1, PT, R44, UR4, PT ;  /* 0x000000042c007c0c */ /* 0x000fca000bf26270 */
[CC--:B0-----:R-:W-:Y:S02]  /*12ec0*/  @!P3 LEA R6, P0, R53.reuse, R12.reuse, 0x2 ;  /* 0x0000000c3506b211 */ /* 0x0c1fe400078010ff */
[----:B----4-:R-:W-:Y:S02]  /*12ed0*/  ISETP.GE.AND P2, PT, R14, UR4, PT ;  /* 0x000000040e007c0c */ /* 0x010fe4000bf46270 */
[----:B-1----:R-:W-:Y:S02]  /*12ee0*/  @!P4 LEA R10, P5, R48, R12, 0x2 ;  /* 0x0000000c300ac211 */ /* 0x002fe400078a10ff */
[-C--:B------:R-:W-:Y:S02]  /*12ef0*/  @!P3 LEA.HI.X R7, R53, R9.reuse, R56, 0x2, P0 ;  /* 0x000000093507b211 */ /* 0x080fe400000f1438 */
[----:B------:R-:W-:Y:S02]  /*12f00*/  ISETP.GE.AND P0, PT, R40, UR4, PT ;  /* 0x0000000428007c0c */ /* 0x000fe4000bf06270 */
[----:B------:R-:W-:Y:S01]  /*12f10*/  @!P4 LEA.HI.X R11, R48, R9, R52, 0x2, P5 ;  /* 0x00000009300bc211 */ /* 0x000fe200028f1434 */
[----:B------:R0:W-:Y:S04]  /*12f20*/  @!P3 ST.E.64 desc[UR60][R6.64], R112 ;  /* 0x000000700600b985 */ /* 0x0001e8000c101b3c */
[----:B------:R1:W-:Y:S01]  /*12f30*/  @!P4 ST.E.64 desc[UR60][R10.64], R116 ;  /* 0x000000740a00c985 */ /* 0x0003e2000c101b3c */
[----:B---3--:R-:W-:-:S02]  /*12f40*/  ISETP.GE.AND P4, PT, R36, UR4, PT ;  /* 0x0000000424007c0c */ /* 0x008fc4000bf86270 */
[-C--:B0-----:R-:W-:Y:S02]  /*12f50*/  @!P2 LEA R6, P3, R14, R12.reuse, 0x2 ;  /* 0x0000000c0e06a211 */ /* 0x081fe400078610ff */
[----:B-1----:R-:W-:-:S04]  /*12f60*/  @!P1 LEA R10, P5, R44, R12, 0x2 ;  /* 0x0000000c2c0a9211 */ /* 0x002fc800078a10ff */
[-C--:B------:R-:W-:Y:S02]  /*12f70*/  @!P1 LEA.HI.X R11, R44, R9.reuse, R45, 0x2, P5 ;  /* 0x000000092c0b9211 */ /* 0x080fe400028f142d */
[----:B--2---:R-:W-:Y:S02]  /*12f80*/  @!P2 LEA.HI.X R7, R14, R9, R15, 0x2, P3 ;  /* 0x000000090e07a211 */ /* 0x004fe400018f140f */
[----:B------:R-:W-:-:S03]  /*12f90*/  @!P0 LEA R14, P3, R40, R12, 0x2 ;  /* 0x0000000c280e8211 */ /* 0x000fc600078610ff */
[----:B------:R0:W-:Y:S01]  /*12fa0*/  @!P2 ST.E.64 desc[UR60][R6.64], R120 ;  /* 0x000000780600a985 */ /* 0x0001e2000c101b3c */
[----:B------:R-:W-:Y:S02]  /*12fb0*/  ISETP.GE.AND P2, PT, R32, UR4, PT ;  /* 0x0000000420007c0c */ /* 0x000fe4000bf46270 */
[----:B------:R-:W-:Y:S02]  /*12fc0*/  @!P0 LEA.HI.X R15, R40, R9, R41, 0x2, P3 ;  /* 0x00000009280f8211 */ /* 0x000fe400018f1429 */
[----:B------:R-:W-:Y:S01]  /*12fd0*/  ISETP.GE.AND P3, PT, R13, UR4, PT ;  /* 0x000000040d007c0c */ /* 0x000fe2000bf66270 */
[----:B------:R1:W-:Y:S01]  /*12fe0*/  @!P1 ST.E.64 desc[UR60][R10.64], R124 ;  /* 0x0000007c0a009985 */ /* 0x0003e2000c101b3c */
[----:B-----5:R-:W-:-:S03]  /*12ff0*/  ISETP.GE.AND P1, PT, R25, UR4, PT ;  /* 0x0000000419007c0c */ /* 0x020fc6000bf26270 */
[----:B------:R2:W-:Y:S01]  /*13000*/  @!P0 ST.E.64 desc[UR60][R14.64], R128 ;  /* 0x000000800e008985 */ /* 0x0005e2000c101b3c */
[----:B------:R-:W-:Y:S02]  /*13010*/  ISETP.GE.AND P0, PT, R20, UR4, PT ;  /* 0x0000000414007c0c */ /* 0x000fe4000bf06270 */
[----:B0-----:R-:W-:-:S04]  /*13020*/  @!P4 LEA R6, P5, R36, R12, 0x2 ;  /* 0x0000000c2406c211 */ /* 0x001fc800078a10ff */
[----:B------:R-:W-:Y:S02]  /*13030*/  @!P4 LEA.HI.X R7, R36, R9, R37, 0x2, P5 ;  /* 0x000000092407c211 */ /* 0x000fe400028f1425 */
[----:B-1----:R-:W-:-:S03]  /*13040*/  @!P2 LEA R10, P5, R32, R12, 0x2 ;  /* 0x0000000c200aa211 */ /* 0x002fc600078a10ff */
[----:B------:R0:W-:Y:S01]  /*13050*/  @!P4 ST.E.64 desc[UR60][R6.64], R132 ;  /* 0x000000840600c985 */ /* 0x0001e2000c101b3c */
[CC--:B--2---:R-:W-:Y:S02]  /*13060*/  @!P3 LEA R14, P4, R13.reuse, R12.reuse, 0x2 ;  /* 0x0000000c0d0eb211 */ /* 0x0c4fe400078810ff */
[-C--:B------:R-:W-:Y:S02]  /*13070*/  @!P2 LEA.HI.X R11, R32, R9.reuse, R33, 0x2, P5 ;  /* 0x00000009200ba211 */ /* 0x080fe400028f1421 */
[-C--:B------:R-:W-:Y:S02]  /*13080*/  @!P3 LEA.HI.X R15, R13, R9.reuse, R29, 0x2, P4 ;  /* 0x000000090d0fb211 */ /* 0x080fe400020f141d */
[CC--:B0-----:R-:W-:Y:S02]  /*13090*/  @!P1 LEA R6, P5, R25.reuse, R12.reuse, 0x2 ;  /* 0x0000000c19069211 */ /* 0x0c1fe400078a10ff */
[----:B------:R-:W-:Y:S02]  /*130a0*/  @!P0 LEA R12, P4, R20, R12, 0x2 ;  /* 0x0000000c140c8211 */ /* 0x000fe400078810ff */
[----:B------:R-:W-:-:S02]  /*130b0*/  @!P1 LEA.HI.X R7, R25, R9, R28, 0x2, P5 ;  /* 0x0000000919079211 */ /* 0x000fc400028f141c */
[----:B------:R-:W-:Y:S01]  /*130c0*/  @!P0 LEA.HI.X R13, R20, R9, R24, 0x2, P4 ;  /* 0x00000009140d8211 */ /* 0x000fe200020f1418 */
[----:B------:R3:W-:Y:S04]  /*130d0*/  @!P2 ST.E.64 desc[UR60][R10.64], R136 ;  /* 0x000000880a00a985 */ /* 0x0007e8000c101b3c */
[----:B------:R3:W-:Y:S04]  /*130e0*/  @!P3 ST.E.64 desc[UR60][R14.64], R140 ;  /* 0x0000008c0e00b985 */ /* 0x0007e8000c101b3c */
[----:B------:R3:W-:Y:S04]  /*130f0*/  @!P1 ST.E.64 desc[UR60][R6.64], R144 ;  /* 0x0000009006009985 */ /* 0x0007e8000c101b3c */
[----:B------:R3:W-:Y:S02]  /*13100*/  @!P0 ST.E.64 desc[UR60][R12.64], R148 ;  /* 0x000000940c008985 */ /* 0x0007e4000c101b3c */
.L_x_1563:
[----:B------:R-:W-:Y:S05]  /*13110*/  BSYNC B1 ;  /* 0x0000000000017941 */ /* 0x000fea0003800000 */
.L_x_1562:
[----:B------:R-:W-:-:S03]  /*13120*/  UMOV UR4, 0xffffffff ;  /* 0xffffffff00047882 */ /* 0x000fc60000000000 */
[----:B------:R-:W-:Y:S05]  /*13130*/  BRA.DIV UR4, `(.L_x_1564) ;  /* 0x000000ae049c7947 */ /* 0x000fea000b800000 */
[----:B---3--:R3:W4:Y:S04]  /*13140*/  SHFL.IDX PT, R10, R8, 0x1, 0x1c1f ;  /* 0x003c1f00080a7f89 */ /* 0x00872800000e0000 */
[----:B0-----:R-:W0:Y:S02]  /*13150*/  SHFL.IDX PT, R3, R3, 0x1, 0x1c1f ;  /* 0x003c1f0003037f89 */ /* 0x001e2400000e0000 */
.L_x_1772:
        /* <DEDUP_REMOVED lines=8> */
[----:B------:R-:W4:Y:S04]  /*131e0*/  LDL R7, [R1+0xb0] ;  /* 0x0000b00001077983 */ /* 0x000f280000100800 */
[----:B------:R-:W4:Y:S04]  /*131f0*/  LDL R6, [R1+0x120] ;  /* 0x0001200001067983 */ /* 0x000f280000100800 */
[----:B---3--:R-:W3:Y:S04]  /*13200*/  LDL R8, [R1+0x134] ;  /* 0x0001340001087983 */ /* 0x008ee80000100800 */
        /* <DEDUP_REMOVED lines=22> */
[----:B--2---:R-:W2:Y:S04]  /*13370*/  LDL R12, [R1+0x90] ;  /* 0x00009000010c7983 */ /* 0x004ea80000100800 */
[----:B------:R-:W2:Y:S04]  /*13380*/  LDL R20, [R1+0x8c] ;  /* 0x00008c0001147983 */ /* 0x000ea80000100800 */
[----:B------:R-:W2:Y:S04]  /*13390*/  LDL R14, [R1+0x88] ;  /* 0x00008800010e7983 */ /* 0x000ea80000100800 */
[----:B------:R-:W2:Y:S04]  /*133a0*/  LDL R32, [R1+0x11c] ;  /* 0x00011c0001207983 */ /* 0x000ea80000100800 */
[----:B------:R-:W2:Y:S04]  /*133b0*/  LDL R28, [R1+0x118] ;  /* 0x00011800011c7983 */ /* 0x000ea80000100800 */
[----:B------:R-:W2:Y:S04]  /*133c0*/  LDL R13, [R1+0x114] ;  /* 0x00011400010d7983 */ /* 0x000ea80000100800 */
[----:B------:R-:W2:Y:S04]  /*133d0*/  LDL R24, [R1+0x110] ;  /* 0x0001100001187983 */ /* 0x000ea80000100800 */
[----:B------:R-:W2:Y:S01]  /*133e0*/  LDL R11, [R1+0x84] ;  /* 0x00008400010b7983 */ /* 0x000ea20000100800 */
[----:B-----5:R-:W-:-:S02]  /*133f0*/  ISETP.GE.AND P2, PT, R60, UR4, PT ;  /* 0x000000043c007c0c */ /* 0x020fc4000bf46270 */
[----:B----4-:R-:W-:Y:S01]  /*13400*/  ISETP.GE.AND P3, PT, R73, UR4, PT ;  /* 0x0000000449007c0c */ /* 0x010fe2000bf66270 */
[----:B------:R-:W-:Y:S02]  /*13410*/  IMAD.MOV.U32 R57, RZ, RZ, R52 ;  /* 0x000000ffff397224 */ /* 0x000fe400078e0034 */
[----:B------:R-:W-:Y:S02]  /*13420*/  IMAD.MOV.U32 R52, RZ, RZ, R41 ;  /* 0x000000ffff347224 */ /* 0x000fe400078e0029 */
[----:B------:R-:W-:Y:S01]  /*13430*/  IMAD.MOV.U32 R41, RZ, RZ, R36 ;  /* 0x000000ffff297224 */ /* 0x000fe200078e0024 */
[----:B------:R-:W-:-:S05]  /*13440*/  MOV R56, R7 ;  /* 0x0000000700387202 */ /* 0x000fca0000000f00 */
[----:B------:R-:W-:Y:S02]  /*13450*/  @!P2 IMAD.MOV.U32 R7, RZ, RZ, R10 ;  /* 0x000000ffff07a224 */ /* 0x000fe400078e000a */
[----:B------:R-:W-:Y:S02]  /*13460*/  IMAD.MOV.U32 R36, RZ, RZ, R6 ;  /* 0x000000ffff247224 */ /* 0x000fe400078e0006 */
[----:B0-----:R-:W-:-:S04]  /*13470*/  @!P2 IMAD.MOV.U32 R6, RZ, RZ, R3 ;  /* 0x000000ffff06a224 */ /* 0x001fc800078e0003 */
[----:B------:R-:W-:-:S04]  /*13480*/  @!P2 IMAD.WIDE R6, R60, 0x4, R6 ;  /* 0x000000043c06a825 */ /* 0x000fc800078e0206 */
[----:B------:R-:W-:Y:S02]  /*13490*/  IMAD.MOV.U32 R60, RZ, RZ, R57 ;  /* 0x000000ffff3c7224 */ /* 0x000fe400078e0039 */
[----:B---3--:R-:W-:Y:S01]  /*134a0*/  IMAD.MOV.U32 R57, RZ, RZ, R8 ;  /* 0x000000ffff397224 */ /* 0x008fe200078e0008 */
[C---:B------:R-:W-:Y:S01]  /*134b0*/  @!P3 LEA R8, P4, R73.reuse, R3, 0x2 ;  /* 0x000000034908b211 */ /* 0x040fe200078810ff */
[----:B------:R-:W-:Y:S02]  /*134c0*/  IMAD.MOV.U32 R61, RZ, RZ, R25 ;  /* 0x000000ffff3d7224 */ /* 0x000fe400078e0019 */
[----:B------:R-:W-:Y:S02]  /*134d0*/  IMAD.MOV.U32 R25, RZ, RZ, R15 ;  /* 0x000000ffff197224 */ /* 0x000fe400078e000f */
[----:B------:R-:W-:Y:S01]  /*134e0*/  IMAD.MOV.U32 R15, RZ, RZ, R9 ;  /* 0x000000ffff0f7224 */ /* 0x000fe200078e0009 */
        /* <DEDUP_REMOVED lines=19> */
[-C--:B----4-:R-:W-:Y:S02]  /*13620*/  @!P2 LEA.HI.X R7, R69, R10.reuse, R73, 0x2, P5 ;  /* 0x0000000a4507a211 */ /* 0x090fe400028f1449 */
[----:B------:R-:W4:Y:S01]  /*13630*/  LDL R73, [R1+0x16c] ;  /* 0x00016c0001497983 */ /* 0x000f220000100800 */
[----:B-1----:R-:W-:Y:S02]  /*13640*/  @!P3 LEA R8, P4, R81, R3, 0x2 ;  /* 0x000000035108b211 */ /* 0x002fe400078810ff */
[----:B------:R-:W-:Y:S01]  /*13650*/  ISETP.GE.AND P1, PT, R65, UR4, PT ;  /* 0x0000000441007c0c */ /* 0x000fe2000bf26270 */
[----:B------:R-:W5:Y:S01]  /*13660*/  LDL R69, [R1+0xc8] ;  /* 0x0000c80001457983 */ /* 0x000f620000100800 */
[----:B---3--:R-:W-:-:S03]  /*13670*/  @!P3 LEA.HI.X R9, R81, R10, R85, 0x2, P4 ;  /* 0x0000000a5109b211 */ /* 0x008fc600020f1455 */
[----:B------:R-:W3:Y:S04]  /*13680*/  LDL R81, [R1+0x164] ;  /* 0x0001640001517983 */ /* 0x000ee80000100800 */
[----:B------:R0:W-:Y:S01]  /*13690*/  @!P2 ST.E.64 desc[UR60][R6.64], R42 ;  /* 0x0000002a0600a985 */ /* 0x0001e2000c101b3c */
[----:B------:R-:W-:-:S03]  /*136a0*/  ISETP.GE.AND P2, PT, R77, UR4, PT ;  /* 0x000000044d007c0c */ /* 0x000fc6000bf46270 */
[----:B------:R-:W2:Y:S01]  /*136b0*/  LDL R85, [R1+0x168] ;  /* 0x0001680001557983 */ /* 0x000ea20000100800 */
[----:B0-----:R-:W-:-:S03]  /*136c0*/  @!P1 LEA R6, P5, R65, R3, 0x2 ;  /* 0x0000000341069211 */ /* 0x001fc600078a10ff */
[----:B------:R-:W-:Y:S01]  /*136d0*/  @!P3 ST.E.64 desc[UR60][R8.64], R46 ;  /* 0x0000002e0800b985 */ /* 0x000fe2000c101b3c */
[----:B----4-:R-:W-:Y:S02]  /*136e0*/  @!P1 LEA.HI.X R7, R65, R10, R73, 0x2, P5 ;  /* 0x0000000a41079211 */ /* 0x010fe400028f1449 */
[----:B------:R-:W-:Y:S02]  /*136f0*/  ISETP.GE.AND P0, PT, R84, UR4, PT ;  /* 0x0000000454007c0c */ /* 0x000fe4000bf06270 */
[----:B------:R-:W-:Y:S01]  /*13700*/  MOV R64, R60 ;  /* 0x0000003c00407202 */ /* 0x000fe20000000f00 */
[----:B------:R0:W-:Y:S01]  /*13710*/  @!P1 ST.E.64 desc[UR60][R6.64], R4 ;  /* 0x0000000406009985 */ /* 0x0001e2000c101b3c */
[----:B------:R-:W-:-:S03]  /*13720*/  ISETP.GE.AND P3, PT, R80, UR4, PT ;  /* 0x0000000450007c0c */ /* 0x000fc6000bf66270 */
[----:B------:R-:W4:Y:S01]  /*13730*/  LDL R60, [R1+0xd4] ;  /* 0x0000d400013c7983 */ /* 0x000f220000100800 */
[----:B------:R-:W-:-:S03]  /*13740*/  IMAD.MOV.U32 R65, RZ, RZ, R61 ;  /* 0x000000ffff417224 */ /* 0x000fc600078e003d */
[----:B------:R-:W5:Y:S01]  /*13750*/  LDL R73, [R1+0xc4] ;  /* 0x0000c40001497983 */ /* 0x000f620000100800 */
[----:B0-----:R-:W-:-:S03]  /*13760*/  @!P2 LEA R4, P5, R77, R3, 0x2 ;  /* 0x000000034d04a211 */ /* 0x001fc600078a10ff */
[----:B------:R-:W5:Y:S01]  /*13770*/  LDL R61, [R1+0xc0] ;  /* 0x0000c000013d7983 */ /* 0x000f620000100800 */
[----:B---3--:R-:W-:-:S03]  /*13780*/  @!P2 LEA.HI.X R5, R77, R10, R81, 0x2, P5 ;  /* 0x0000000a4d05a211 */ /* 0x008fc600028f1451 */
[----:B------:R-:W3:Y:S01]  /*13790*/  LDL R77, [R1+0x15c] ;  /* 0x00015c00014d7983 */ /* 0x000ee20000100800 */
[----:B------:R-:W-:Y:S02]  /*137a0*/  ISETP.GE.AND P1, PT, R68, UR4, PT ;  /* 0x0000000444007c0c */ /* 0x000fe4000bf26270 */
[C---:B------:R-:W-:Y:S01]  /*137b0*/  @!P0 LEA R8, P4, R84.reuse, R3, 0x2 ;  /* 0x0000000354088211 */ /* 0x040fe200078810ff */
[----:B------:R-:W4:Y:S03]  /*137c0*/  LDL R81, [R1+0x160] ;  /* 0x0001600001517983 */ /* 0x000f260000100800 */
[----:B--2---:R-:W-:-:S05]  /*137d0*/  @!P0 LEA.HI.X R9, R84, R10, R85, 0x2, P4 ;  /* 0x0000000a54098211 */ /* 0x004fca00020f1455 */
[----:B------:R-:W-:Y:S04]  /*137e0*/  @!P0 ST.E.64 desc[UR60][R8.64], R54 ;  /* 0x0000003608008985 */ /* 0x000fe8000c101b3c */
[----:B------:R0:W-:Y:S02]  /*137f0*/  @!P2 ST.E.64 desc[UR60][R4.64], R58 ;  /* 0x0000003a0400a985 */ /* 0x0001e4000c101b3c */
[----:B0-----:R-:W-:-:S04]  /*13800*/  @!P1 LEA R4, P5, R68, R3, 0x2 ;  /* 0x0000000344049211 */ /* 0x001fc800078a10ff */
[-C--:B---3--:R-:W-:Y:S02]  /*13810*/  @!P1 LEA.HI.X R5, R68, R10.reuse, R77, 0x2, P5 ;  /* 0x0000000a44059211 */ /* 0x088fe400028f144d */
[----:B------:R-:W2:Y:S01]  /*13820*/  LDL R77, [R1+0x154] ;  /* 0x00015400014d7983 */ /* 0x000ea20000100800 */
[----:B------:R-:W-:Y:S02]  /*13830*/  ISETP.GE.AND P2, PT, R72, UR4, PT ;  /* 0x0000000448007c0c */ /* 0x000fe4000bf46270 */
[CC--:B------:R-:W-:Y:S01]  /*13840*/  @!P3 LEA R6, P4, R80.reuse, R3.reuse, 0x2 ;  /* 0x000000035006b211 */ /* 0x0c0fe200078810ff */
[----:B------:R-:W3:Y:S03]  /*13850*/  LDL R68, [R1+0xbc] ;  /* 0x0000bc0001447983 */ /* 0x000ee60000100800 */
[----:B----4-:R-:W-:Y:S02]  /*13860*/  @!P3 LEA.HI.X R7, R80, R10, R81, 0x2, P4 ;  /* 0x0000000a5007b211 */ /* 0x010fe400020f1451 */
[----:B------:R-:W4:Y:S04]  /*13870*/  LDL R80, [R1+0x158] ;  /* 0x0001580001507983 */ /* 0x000f280000100800 */
[----:B------:R-:W-:Y:S04]  /*13880*/  @!P3 ST.E.64 desc[UR60][R6.64], R62 ;  /* 0x0000003e0600b985 */ /* 0x000fe8000c101b3c */
[----:B------:R0:W-:Y:S02]  /*13890*/  @!P1 ST.E.64 desc[UR60][R4.64], R66 ;  /* 0x0000004204009985 */ /* 0x0001e4000c101b3c */
[----:B0-----:R-:W-:-:S04]  /*138a0*/  @!P2 LEA R4, P5, R72, R3, 0x2 ;  /* 0x000000034804a211 */ /* 0x001fc800078a10ff */
[----:B--2---:R-:W-:Y:S02]  /*138b0*/  @!P2 LEA.HI.X R5, R72, R10, R77, 0x2, P5 ;  /* 0x0000000a4805a211 */ /* 0x004fe400028f144d */
[----:B------:R-:W2:Y:S01]  /*138c0*/  LDL R72, [R1+0x14c] ;  /* 0x00014c0001487983 */ /* 0x000ea20000100800 */
[----:B------:R-:W-:-:S03]  /*138d0*/  ISETP.GE.AND P0, PT, R60, UR4, PT ;  /* 0x000000043c007c0c */ /* 0x000fc6000bf06270 */
[----:B------:R-:W3:Y:S01]  /*138e0*/  LDL R77, [R1+0x150] ;  /* 0x00015000014d7983 */ /* 0x000ee20000100800 */
[----:B-----5:R-:W-:-:S09]  /*138f0*/  ISETP.GE.AND P1, PT, R69, UR4, PT ;  /* 0x0000000445007c0c */ /* 0x020fd2000bf26270 */
[----:B------:R-:W-:-:S04]  /*13900*/  @!P0 LEA R6, P4, R60, R3, 0x2 ;  /* 0x000000033c068211 */ /* 0x000fc800078810ff */
[----:B----4-:R-:W-:Y:S02]  /*13910*/  @!P0 LEA.HI.X R7, R60, R10, R80, 0x2, P4 ;  /* 0x0000000a3c078211 */ /* 0x010fe400020f1450 */
[----:B------:R-:W-:Y:S01]  /*13920*/  ISETP.GE.AND P3, PT, R76, UR4, PT ;  /* 0x000000044c007c0c */ /* 0x000fe2000bf66270 */
[----:B------:R-:W4:Y:S04]  /*13930*/  LDL R60, [R1+0xb4] ;  /* 0x0000b400013c7983 */ /* 0x000f280000100800 */
[----:B------:R-:W-:Y:S04]  /*13940*/  @!P0 ST.E.64 desc[UR60][R6.64], R70 ;  /* 0x0000004606008985 */ /* 0x000fe8000c101b3c */
[----:B------:R0:W-:Y:S02]  /*13950*/  @!P2 ST.E.64 desc[UR60][R4.64], R74 ;  /* 0x0000004a0400a985 */ /* 0x0001e4000c101b3c */
[----:B0-----:R-:W-:-:S04]  /*13960*/  @!P1 LEA R4, P5, R69, R3, 0x2 ;  /* 0x0000000345049211 */ /* 0x001fc800078a10ff */
[-C--:B--2---:R-:W-:Y:S02]  /*13970*/  @!P1 LEA.HI.X R5, R69, R10.reuse, R72, 0x2, P5 ;  /* 0x0000000a45059211 */ /* 0x084fe400028f1448 */
[----:B------:R-:W2:Y:S01]  /*13980*/  LDL R72, [R1+0x144] ;  /* 0x0001440001487983 */ /* 0x000ea20000100800 */
[C---:B------:R-:W-:Y:S02]  /*13990*/  @!P3 LEA R6, P4, R76.reuse, R3, 0x2 ;  /* 0x000000034c06b211 */ /* 0x040fe400078810ff */
[----:B------:R-:W-:Y:S01]  /*139a0*/  ISETP.GE.AND P2, PT, R61, UR4, PT ;  /* 0x000000043d007c0c */ /* 0x000fe2000bf46270 */
[----:B------:R-:W5:Y:S01]  /*139b0*/  LDL R69, [R1+0x140] ;  /* 0x0001400001457983 */ /* 0x000f620000100800 */
        /* <DEDUP_REMOVED lines=13> */
[----:B----4-:R-:W-:-:S03]  /*13a90*/  ISETP.GE.AND P0, PT, R60, UR4, PT ;  /* 0x000000043c007c0c */ /* 0x010fc6000bf06270 */
[----:B------:R1:W-:Y:S01]  /*13aa0*/  @!P2 ST.E.64 desc[UR60][R4.64], R90 ;  /* 0x0000005a0400a985 */ /* 0x0003e2000c101b3c */
[----:B------:R-:W-:Y:S02]  /*13ab0*/  ISETP.GE.AND P2, PT, R56, UR4, PT ;  /* 0x0000000438007c0c */ /* 0x000fe4000bf46270 */
[-C--:B0-----:R-:W-:Y:S02]  /*13ac0*/  @!P3 LEA R6, P4, R68, R3.reuse, 0x2 ;  /* 0x000000034406b211 */ /* 0x081fe400078810ff */
[----:B-1----:R-:W-:Y:S02]  /*13ad0*/  @!P1 LEA R4, P5, R64, R3, 0x2 ;  /* 0x0000000340049211 */ /* 0x002fe400078a10ff */
[-C--:B-----5:R-:W-:Y:S02]  /*13ae0*/  @!P3 LEA.HI.X R7, R68, R10.reuse, R69, 0x2, P4 ;  /* 0x0000000a4407b211 */ /* 0x0a0fe400020f1445 */
        /* <DEDUP_REMOVED lines=42> */
[----:B------:R-:W-:Y:S02]  /*13d90*/  @!P0 LEA R12, P3, R14, R3, 0x2 ;  /* 0x000000030e0c8211 */ /* 0x000fe400078610ff */
        /* <DEDUP_REMOVED lines=13> */
.L_x_1547:
        /* <DEDUP_REMOVED lines=30> */
.L_x_1565:
        /* <DEDUP_REMOVED lines=11> */
[----:B-1----:R-:W-:Y:S02]  /*14100*/  IMAD R4, R21, R28, RZ ;  /* 0x0000001c15047224 */ /* 0x002fe400078e02ff */
[----:B------:R-:W-:-:S05]  /*14110*/  VIADD R33, R0, 0xffffff80 ;  /* 0xffffff8000217836 */ /* 0x000fca0000000000 */
[----:B------:R-:W-:-:S13]  /*14120*/  ISETP.GE.AND P0, PT, R33, R4, PT ;  /* 0x000000042100720c */ /* 0x000fda0003f06270 */
[----:B------:R-:W-:Y:S05]  /*14130*/  @P0 BRA `(.L_x_1567) ;  /* 0x0000000000b00947 */ /* 0x000fea0003800000 */
[----:B------:R-:W2:Y:S01]  /*14140*/  LDL.LU R32, [R1+0x7c] ;  /* 0x00007c0001207983 */ /* 0x000ea20000300800 */
[----:B------:R-:W-:Y:S01]  /*14150*/  IMAD.MOV.U32 R20, RZ, RZ, 0xab8 ;  /* 0x00000ab8ff147424 */ /* 0x000fe200078e00ff */
[----:B------:R-:W-:Y:S01]  /*14160*/  ISETP.GT.AND P0, PT, R8, 0x1, PT ;  /* 0x000000010800780c */ /* 0x000fe20003f04270 */
[----:B------:R-:W1:Y:S01]  /*14170*/  LDC.64 R10, c[0x0][0xca8] ;  /* 0x00032a00ff0a7b82 */ /* 0x000e620000000a00 */
[----:B------:R-:W-:Y:S02]  /*14180*/  ISETP.NE.AND P1, PT, R28, 0x1, PT ;  /* 0x000000011c00780c */ /* 0x000fe40003f25270 */
[----:B------:R-:W-:Y:S02]  /*14190*/  SEL R20, R20, 0xa78, P0 ;  /* 0x00000a7814147807 */ /* 0x000fe40000000000 */
[----:B------:R-:W-:-:S03]  /*141a0*/  MOV R25, R33 ;  /* 0x0000002100197202 */ /* 0x000fc60000000f00 */
        /* <DEDUP_REMOVED lines=37> */
.L_x_1567:
[----:B------:R-:W-:Y:S05]  /*14400*/  BSYNC B1 ;  /* 0x0000000000017941 */ /* 0x000fea0003800000 */
.L_x_1566:
        /* <DEDUP_REMOVED lines=13> */
[----:B------:R-:W-:Y:S02]  /*144e0*/  IMAD R6, R26, UR6, RZ ;  /* 0x000000061a067c24 */ /* 0x000fe4000f8e02ff */
[----:B------:R-:W-:Y:S02]  /*144f0*/  IMAD.IADD R0, R30, 0x1, -R9 ;  /* 0x000000011e007824 */ /* 0x000fe400078e0a09 */
[----:B------:R-:W-:Y:S02]  /*14500*/  IMAD.IADD R5, R5, 0x1, R7 ;  /* 0x0000000105057824 */ /* 0x000fe400078e0207 */
[----:B------:R-:W-:Y:S01]  /*14510*/  IMAD R7, R31, UR7, R6 ;  /* 0x000000071f077c24 */ /* 0x000fe2000f8e0206 */
[----:B------:R-:W-:Y:S01]  /*14520*/  LEA R0, R0, R25, 0x5 ;  /* 0x0000001900007211 */ /* 0x000fe200078e28ff */
[----:B------:R-:W-:Y:S01]  /*14530*/  IMAD.WIDE.U32 R4, R201, UR4, R4 ;  /* 0x00000004c9047c25 */ /* 0x000fe2000f8e0004 */
[----:B---3--:R-:W-:-:S03]  /*14540*/  ISETP.NE.AND P0, PT, R8, 0x1, PT ;  /* 0x000000010800780c */ /* 0x008fc60003f05270 */
[----:B------:R-:W-:Y:S01]  /*14550*/  IMAD R5, R201, UR5, R5 ;  /* 0x00000005c9057c24 */ /* 0x000fe2000f8e0205 */
[----:B------:R-:W-:Y:S01]  /*14560*/  ULDC.64 UR4, c[0x0][0xbe0] ;  /* 0x0002f80000047ab9 */ /* 0x000fe20000000a00 */
[----:B------:R-:W-:-:S04]  /*14570*/  IMAD.WIDE.U32 R4, R31, UR6, R4 ;  /* 0x000000061f047c25 */ /* 0x000fc8000f8e0004 */
[----:B------:R-:W-:-:S04]  /*14580*/  IMAD.IADD R5, R5, 0x1, R7 ;  /* 0x0000000105057824 */ /* 0x000fc800078e0207 */
        /* <DEDUP_REMOVED lines=26> */
.L_x_1775:
[----:B------:R-:W-:Y:S01]  /*14730*/  IMAD R21, R21, R8, RZ ;  /* 0x0000000815157224 */ /* 0x000fe200078e02ff */
[----:B------:R-:W-:Y:S01]  /*14740*/  BSSY B1, `(.L_x_1569) ;  /* 0x000001f000017945 */ /* 0x000fe20003800000 */
[----:B------:R-:W-:-:S05]  /*14750*/  IMAD R24, R27, 0x80, R25 ;  /* 0x000000801b187824 */ /* 0x000fca00078e0219 */
        /* <DEDUP_REMOVED lines=18> */
[----:B--2---:R-:W-:-:S02]  /*14880*/  @!P3 LEA.HI.X R5, R207, R0, R9, 0x1, P5 ;  /* 0x00000000cf05b211 */ /* 0x004fc400028f0c09 */
        /* <DEDUP_REMOVED lines=10> */
.L_x_1570:
[----:B------:R-:W-:Y:S05]  /*14930*/  BSYNC B1 ;  /* 0x0000000000017941 */ /* 0x000fea0003800000 */
.L_x_1569:
[----:B------:R-:W-:-:S03]  /*14940*/  UMOV UR4, 0xffffffff ;  /* 0xffffffff00047882 */ /* 0x000fc60000000000 */
[----:B------:R-:W-:Y:S05]  /*14950*/  BRA.DIV UR4, `(.L_x_1571) ;  /* 0x0000009a04147947 */ /* 0x000fea000b800000 */
[----:B--2---:R2:W0:Y:S04]  /*14960*/  SHFL.IDX PT, R0, R20, 0x1, 0x181f ;  /* 0x00381f0014007f89 */ /* 0x00442800000e0000 */
[----:B---3--:R2:W3:Y:S02]  /*14970*/  SHFL.IDX PT, R14, R3, 0x1, 0x181f ;  /* 0x00381f00030e7f89 */ /* 0x0084e400000e0000 */
.L_x_1779:
        /* <DEDUP_REMOVED lines=17> */
[CC--:B---3--:R-:W-:Y:S02]  /*14a90*/  @!P3 LEA R4, P5, R207.reuse, R14.reuse, 0x1 ;  /* 0x0000000ecf04b211 */ /* 0x0c8fe400078a08ff */
[----:B------:R-:W-:Y:S02]  /*14aa0*/  @!P2 LEA R6, P4, R10, R14, 0x1 ;  /* 0x0000000e0a06a211 */ /* 0x000fe400078808ff */
[----:B0-----:R-:W-:Y:S02]  /*14ab0*/  @!P3 LEA.HI.X R5, R207, R0, R8, 0x1, P5 ;  /* 0x00000000cf05b211 */ /* 0x001fe400028f0c08 */
        /* <DEDUP_REMOVED lines=11> */
.L_x_1573:
[----:B------:R-:W-:Y:S05]  /*14b70*/  BSYNC B1 ;  /* 0x0000000000017941 */ /* 0x000fea0003800000 */
.L_x_1572:
[----:B------:R-:W-:-:S03]  /*14b80*/  UMOV UR4, 0xffffffff ;  /* 0xffffffff00047882 */ /* 0x000fc60000000000 */
[----:B------:R-:W-:Y:S05]  /*14b90*/  BRA.DIV UR4, `(.L_x_1574) ;  /* 0x0000009604cc7947 */ /* 0x000fea000b800000 */
[----:B0-----:R0:W0:Y:S04]  /*14ba0*/  SHFL.IDX PT, R0, R20, 0x2, 0x181f ;  /* 0x00581f0014007f89 */ /* 0x00102800000e0000 */
[----:B---3--:R3:W0:Y:S02]  /*14bb0*/  SHFL.IDX PT, R14, R3, 0x2, 0x181f ;  /* 0x00581f00030e7f89 */ /* 0x00862400000e0000 */
.L_x_1783:
        /* <DEDUP_REMOVED lines=31> */
.L_x_1576:
[----:B------:R-:W-:Y:S05]  /*14db0*/  BSYNC B1 ;  /* 0x0000000000017941 */ /* 0x000fea0003800000 */
.L_x_1575:
[----:B------:R-:W-:-:S03]  /*14dc0*/  UMOV UR4, 0xffffffff ;  /* 0xffffffff00047882 */ /* 0x000fc60000000000 */
[----:B------:R-:W-:Y:S05]  /*14dd0*/  BRA.DIV UR4, `(.L_x_1577) ;  /* 0x0000009604847947 */ /* 0x000fea000b800000 */
[----:B0-----:R0:W0:Y:S04]  /*14de0*/  SHFL.IDX PT, R0, R20, 0x3, 0x181f ;  /* 0x00781f0014007f89 */ /* 0x00102800000e0000 */
[----:B------:R0:W0:Y:S02]  /*14df0*/  SHFL.IDX PT, R14, R3, 0x3, 0x181f ;  /* 0x00781f00030e7f89 */ /* 0x00002400000e0000 */
.L_x_1787:
        /* <DEDUP_REMOVED lines=17> */
[CC--:B------:R-:W-:Y:S02]  /*14f10*/  @!P3 LEA R4, P5, R207.reuse, R14.reuse, 0x1 ;  /* 0x0000000ecf04b211 */ /* 0x0c0fe400078a08ff */
[----:B------:R-:W-:Y:S02]  /*14f20*/  @!P2 LEA R6, P4, R10, R14, 0x1 ;  /* 0x0000000e0a06a211 */ /* 0x000fe400078808ff */
[----:B------:R-:W-:Y:S02]  /*14f30*/  @!P3 LEA.HI.X R5, R207, R0, R8, 0x1, P5 ;  /* 0x00000000cf05b211 */ /* 0x000fe400028f0c08 */
        /* <DEDUP_REMOVED lines=10> */
.L_x_1560:
[----:B------:R-:W-:Y:S05]  /*14fe0*/  BSYNC B0 ;  /* 0x0000000000007941 */ /* 0x000fea0003800000 */
.L_x_1546:
[----:B------:R-:W-:Y:S02]  /*14ff0*/  ULDC UR4, c[0x0][0xd3c] ;  /* 0x00034f0000047ab9 */ /* 0x000fe40000000800 */
[----:B------:R-:W-:-:S13]  /*15000*/  ISETP.GE.AND P0, PT, R51, UR4, PT ;  /* 0x0000000433007c0c */ /* 0x000fda000bf06270 */
[----:B------:R-:W-:Y:S05]  /*15010*/  @!P0 BRA `(.L_x_1578) ;  /* 0xfffffec800288947 */ /* 0x000fea000383ffff */
[----:B------:R-:W-:Y:S05]  /*15020*/  BRA `(.L_x_1422) ;  /* 0x0000007800f07947 */ /* 0x000fea0003800000 */
.L_x_1420:
[----:B------:R-:W-:-:S08]  /*15030*/  NOP ;  /* 0x0000000000007918 */ /* 0x000fd00000000000 */
[----:B--2---:R-:W0:-:S00]  /*15040*/  USETMAXREG.DEALLOC.CTAPOOL 0x28 ;  /* 0x00000028000079c8 */ /* 0x004e0000080e0500 */
        /* <DEDUP_REMOVED lines=16> */
.L_x_1579:
[----:B------:R-:W-:Y:S01]  /*15150*/  LOP3.LUT R7, R0, 0x1f, RZ, 0xc0, !PT ;  /* 0x0000001f00077812 */ /* 0x000fe200078ec0ff */
[----:B------:R-:W-:Y:S01]  /*15160*/  ULDC UR4, c[0x0][0xd3c] ;  /* 0x00034f0000047ab9 */ /* 0x000fe20000000800 */
[----:B------:R-:W-:Y:S01]  /*15170*/  MOV R9, RZ ;  /* 0x000000ff00097202 */ /* 0x000fe20000000f00 */
        /* <DEDUP_REMOVED lines=37> */
[----:B------:R-:W-:Y:S01]  /*153d0*/  IMAD.MOV.U32 R8, RZ, RZ, R3 ;  /* 0x000000ffff087224 */ /* 0x000fe200078e0003 */
[----:B------:R-:W-:Y:S01]  /*153e0*/  UMOV UR4, URZ ;  /* 0x0000003f00047c82 */ /* 0x000fe20008000000 */
[----:B------:R-:W-:-:S05]  /*153f0*/  ULDC UR5, c[0x0][0xd38] ;  /* 0x00034e0000057ab9 */ /* 0x000fca0000000800 */
.L_x_1583:
[----:B------:R-:W0:Y:S01]  /*15400*/  LDC R2, c[0x0][0xd3c] ;  /* 0x00034f00ff027b82 */ /* 0x000e220000000800 */
[----:B------:R-:W-:Y:S01]  /*15410*/  UIADD3 UR4, UR4, 0x1f, URZ ;  /* 0x0000001f04047890 */ /* 0x000fe2000fffe03f */
[----:B------:R-:W-:Y:S02]  /*15420*/  ULDC UR7, c[0x0][0xd3c] ;  /* 0x00034f0000077ab9 */ /* 0x000fe40000000800 */
[----:B------:R-:W-:-:S03]  /*15430*/  IMAD.U32 R19, RZ, RZ, UR7 ;  /* 0x00000007ff137e24 */ /* 0x000fc6000f8e00ff */
[----:B0-----:R-:W-:-:S13]  /*15440*/  ISETP.LE.AND P6, PT, R2, UR4, PT ;  /* 0x0000000402007c0c */ /* 0x001fda000bfc3270 */
[----:B------:R-:W-:Y:S05]  /*15450*/  @P6 BRA `(.L_x_1582) ;  /* 0x0000000400ac6947 */ /* 0x000fea0003800000 */
[----:B------:R-:W-:Y:S01]  /*15460*/  IADD3 R9, R7, UR4, RZ ;  /* 0x0000000407097c10 */ /* 0x000fe2000fffe0ff */
        /* <DEDUP_REMOVED lines=30> */
.L_x_1581:
[----:B------:R-:W-:Y:S01]  /*15650*/  IADD3 R11, -R3, R8, RZ ;  /* 0x00000008030b7210 */ /* 0x000fe20007ffe1ff */
[----:B------:R-:W-:-:S04]  /*15660*/  IMAD.MOV.U32 R16, RZ, RZ, RZ ;  /* 0x000000ffff107224 */ /* 0x000fc800078e00ff */
        /* <DEDUP_REMOVED lines=16> */
.L_x_1584:
        /* <DEDUP_REMOVED lines=11> */
[----:B------:R-:W-:Y:S01]  /*15820*/  IMAD.MOV.U32 R3, RZ, RZ, R10 ;  /* 0x000000ffff037224 */ /* 0x000fe200078e000a */
[----:B------:R-:W-:Y:S01]  /*15830*/  MOV R10, R12 ;  /* 0x0000000c000a7202 */ /* 0x000fe20000000f00 */
[----:B------:R-:W-:Y:S02]  /*15840*/  VIADD R19, R19, UR4 ;  /* 0x0000000413137c36 */ /* 0x000fe40008000000 */
[----:B------:R-:W-:-:S04]  /*15850*/  IMAD.HI.U32 R2, R2, R3, RZ ;  /* 0x0000000302027227 */ /* 0x000fc800078e00ff */
[----:B------:R-:W-:Y:S01]  /*15860*/  IMAD R3, R2, R10, R3 ;  /* 0x0000000a02037224 */ /* 0x000fe200078e0203 */
[----:B0-----:R-:W0:Y:S04]  /*15870*/  MUFU.RCP R8, R8 ;  /* 0x0000000800087308 */ /* 0x001e280000001000 */
[----:B------:R-:W-:-:S13]  /*15880*/  ISETP.GT.U32.AND P1, PT, R4, R3, PT ;  /* 0x000000030400720c */ /* 0x000fda0003f24070 */
[----:B------:R-:W-:Y:S02]  /*15890*/  @!P1 IMAD.IADD R3, R3, 0x1, -R4 ;  /* 0x0000000103039824 */ /* 0x000fe400078e0a04 */
[----:B0-----:R-:W-:Y:S02]  /*158a0*/  VIADD R10, R8, 0xffffffe ;  /* 0x0ffffffe080a7836 */ /* 0x001fe40000000000 */
[----:B------:R-:W-:Y:S01]  /*158b0*/  @!P1 VIADD R2, R2, 0x1 ;  /* 0x0000000102029836 */ /* 0x000fe20000000000 */
[----:B------:R-:W-:Y:S02]  /*158c0*/  ISETP.GE.U32.AND P0, PT, R3, R4, PT ;  /* 0x000000040300720c */ /* 0x000fe40003f06070 */
[----:B------:R0:W1:Y:S01]  /*158d0*/  F2I.FTZ.U32.TRUNC.NTZ R3, R10 ;  /* 0x0000000a00037305 */ /* 0x000062000021f000 */
[----:B------:R-:W-:Y:S02]  /*158e0*/  LOP3.LUT R4, R17, R6, RZ, 0x3c, !PT ;  /* 0x0000000611047212 */ /* 0x000fe400078e3cff */
[----:B------:R-:W-:-:S02]  /*158f0*/  ISETP.NE.AND P1, PT, R6, RZ, PT ;  /* 0x000000ff0600720c */ /* 0x000fc40003f25270 */
[----:B------:R-:W-:Y:S02]  /*15900*/  ISETP.GE.AND P2, PT, R4, RZ, PT ;  /* 0x000000ff0400720c */ /* 0x000fe40003f46270 */
[----:B0-----:R-:W-:-:S04]  /*15910*/  IABS R10, R9 ;  /* 0x00000009000a7213 */ /* 0x001fc80000000000 */
[----:B------:R-:W-:Y:S02]  /*15920*/  @P0 VIADD R2, R2, 0x1 ;  /* 0x0000000102020836 */ /* 0x000fe40000000000 */
[----:B------:R-:W-:Y:S02]  /*15930*/  IMAD.MOV R10, RZ, RZ, -R10 ;  /* 0x000000ffff0a7224 */ /* 0x000fe400078e0a0a */
[----:B------:R-:W-:Y:S02]  /*15940*/  IMAD.MOV.U32 R8, RZ, RZ, R2 ;  /* 0x000000ffff087224 */ /* 0x000fe400078e0002 */
[----:B-1----:R-:W-:Y:S02]  /*15950*/  IMAD.MOV R2, RZ, RZ, -R3 ;  /* 0x000000ffff027224 */ /* 0x002fe400078e0a03 */
[----:B------:R-:W-:Y:S01]  /*15960*/  @!P2 IMAD.MOV R8, RZ, RZ, -R8 ;  /* 0x000000ffff08a224 */ /* 0x000fe200078e0a08 */
[----:B------:R-:W-:Y:S01]  /*15970*/  @!P1 LOP3.LUT R8, RZ, R6, RZ, 0x33, !PT ;  /* 0x00000006ff089212 */ /* 0x000fe200078e33ff */
[----:B------:R-:W-:Y:S01]  /*15980*/  IMAD R11, R2, R5, RZ ;  /* 0x00000005020b7224 */ /* 0x000fe200078e02ff */
[----:B------:R-:W-:-:S02]  /*15990*/  MOV R2, RZ ;  /* 0x000000ff00027202 */ /* 0x000fc40000000f00 */
[-C--:B------:R-:W-:Y:S01]  /*159a0*/  IABS R4, R8.reuse ;  /* 0x0000000800047213 */ /* 0x080fe20000000000 */
[----:B------:R-:W-:Y:S02]  /*159b0*/  IMAD R6, R6, R8, RZ ;  /* 0x0000000806067224 */ /* 0x000fe400078e02ff */
[----:B------:R-:W-:-:S03]  /*159c0*/  IMAD.HI.U32 R2, R3, R11, R2 ;  /* 0x0000000b03027227 */ /* 0x000fc600078e0002 */
[----:B------:R-:W-:Y:S01]  /*159d0*/  IADD3 R17, R17, -R6, RZ ;  /* 0x8000000611117210 */ /* 0x000fe20007ffe0ff */
[----:B------:R-:W-:Y:S02]  /*159e0*/  IMAD.MOV.U32 R3, RZ, RZ, R4 ;  /* 0x000000ffff037224 */ /* 0x000fe400078e0004 */
[----:B------:R-:W-:Y:S02]  /*159f0*/  IMAD.MOV.U32 R4, RZ, RZ, R10 ;  /* 0x000000ffff047224 */ /* 0x000fe400078e000a */
[----:B------:R-:W-:-:S04]  /*15a00*/  IMAD.HI.U32 R2, R2, R3, RZ ;  /* 0x0000000302027227 */ /* 0x000fc800078e00ff */
[----:B------:R-:W-:Y:S01]  /*15a10*/  IMAD R4, R2, R4, R3 ;  /* 0x0000000402047224 */ /* 0x000fe200078e0203 */
[----:B------:R-:W-:-:S04]  /*15a20*/  LOP3.LUT R3, R8, R9, RZ, 0x3c, !PT ;  /* 0x0000000908037212 */ /* 0x000fc800078e3cff */
[----:B------:R-:W-:Y:S02]  /*15a30*/  ISETP.GT.U32.AND P1, PT, R5, R4, PT ;  /* 0x000000040500720c */ /* 0x000fe40003f24070 */
        /* <DEDUP_REMOVED lines=13> */
.L_x_1582:
[----:B------:R-:W-:Y:S02]  /*15b10*/  IMAD.MOV.U32 R17, RZ, RZ, RZ ;  /* 0x000000ffff117224 */ /* 0x000fe400078e00ff */
[----:B------:R-:W-:Y:S02]  /*15b20*/  IMAD.U32 R16, RZ, RZ, UR6 ;  /* 0x00000006ff107e24 */ /* 0x000fe4000f8e00ff */
[----:B------:R-:W-:-:S07]  /*15b30*/  IMAD.MOV.U32 R18, RZ, RZ, RZ ;  /* 0x000000ffff127224 */ /* 0x000fce00078e00ff */
.L_x_1585:
[----:B------:R-:W-:-:S13]  /*15b40*/  ISETP.NE.AND P0, PT, R7, RZ, PT ;  /* 0x000000ff0700720c */ /* 0x000fda0003f05270 */
[----:B------:R-:W0:Y:S01]  /*15b50*/  @!P0 S2R R3, SR_CgaCtaId ;  /* 0x0000000000038919 */ /* 0x000e220000008800 */
[----:B------:R-:W-:-:S04]  /*15b60*/  @!P0 MOV R2, 0x400 ;  /* 0x0000040000028802 */ /* 0x000fc80000000f00 */
[----:B0-----:R-:W-:-:S05]  /*15b70*/  @!P0 LEA R2, R3, R2, 0x18 ;  /* 0x0000000203028211 */ /* 0x001fca00078ec0ff */
[----:B------:R2:W-:Y:S01]  /*15b80*/  @!P0 STS.128 [R2+0x324d0], R16 ;  /* 0x0324d01002008388 */ /* 0x0005e20000000c00 */
[----:B------:R-:W-:Y:S06]  /*15b90*/  BAR.ARV 0x5, 0x180 ;  /* 0x0146000000007b1d */ /* 0x000fec0000002000 */
.L_x_1580:
[----:B------:R3:W-:Y:S01]  /*15ba0*/  STL [R1+0x40], RZ ;  /* 0x000040ff01007387 */ /* 0x0007e20000100800 */
[----:B------:R-:W-:Y:S01]  /*15bb0*/  ULDC UR4, c[0x0][0xd3c] ;  /* 0x00034f0000047ab9 */ /* 0x000fe20000000800 */
[----:B------:R-:W-:Y:S01]  /*15bc0*/  IMAD.MOV.U32 R26, RZ, RZ, 0x1 ;  /* 0x00000001ff1a7424 */ /* 0x000fe200078e00ff */
[----:B-1----:R-:W-:Y:S01]  /*15bd0*/  ISETP.GE.AND P0, PT, R19, UR4, PT ;  /* 0x0000000413007c0c */ /* 0x002fe2000bf06270 */
[----:B------:R-:W-:-:S12]  /*15be0*/  IMAD.MOV.U32 R24, RZ, RZ, RZ ;  /* 0x000000ffff187224 */ /* 0x000fd800078e00ff */
[----:B---3--:R-:W-:Y:S05]  /*15bf0*/  @P0 BRA `(.L_x_1586) ;  /* 0x0000006c00200947 */ /* 0x008fea0003800000 */
[----:B------:R-:W3:Y:S01]  /*15c00*/  LDL R5, [R1+0x8] ;  /* 0x0000080001057983 */ /* 0x000ee20000100800 */
[C---:B--2---:R-:W-:Y:S01]  /*15c10*/  IMAD.SHL.U32 R2, R0.reuse, 0x8, RZ ;  /* 0x0000000800027824 */ /* 0x044fe200078e00ff */
[----:B------:R-:W-:Y:S01]  /*15c20*/  LOP3.LUT R6, R0, 0x7f, RZ, 0xc0, !PT ;  /* 0x0000007f00067812 */ /* 0x000fe200078ec0ff */
[----:B------:R-:W1:Y:S01]  /*15c30*/  S2UR UR5, SR_CgaCtaId ;  /* 0x00000000000579c3 */ /* 0x000e620000008800 */
[----:B------:R-:W-:Y:S01]  /*15c40*/  UMOV UR4, 0x400 ;  /* 0x0000040000047882 */ /* 0x000fe20000000000 */
[----:B------:R-:W-:Y:S01]  /*15c50*/  BSSY B8, `(.L_x_1586) ;  /* 0x00006c2000087945 */ /* 0x000fe20003800000 */
[----:B0-----:R-:W-:Y:S01]  /*15c60*/  LOP3.LUT R3, R2, 0x1f8, RZ, 0xc0, !PT ;  /* 0x000001f802037812 */ /* 0x001fe200078ec0ff */
[----:B------:R-:W-:Y:S01]  /*15c70*/  IMAD.MOV.U32 R27, RZ, RZ, 0x1 ;  /* 0x00000001ff1b7424 */ /* 0x000fe200078e00ff */
[----:B------:R-:W-:Y:S01]  /*15c80*/  SHF.L.U32 R31, R6, 0x3, RZ ;  /* 0x00000003061f7819 */ /* 0x000fe200000006ff */
[----:B------:R-:W-:Y:S01]  /*15c90*/  IMAD.MOV.U32 R23, RZ, RZ, RZ ;  /* 0x000000ffff177224 */ /* 0x000fe200078e00ff */
[----:B------:R-:W-:Y:S01]  /*15ca0*/  LOP3.LUT R4, R3, 0x38, R0, 0x78, !PT ;  /* 0x0000003803047812 */ /* 0x000fe200078e7800 */
[----:B------:R-:W-:Y:S01]  /*15cb0*/  IMAD.SHL.U32 R0, R0, 0x10, RZ ;  /* 0x0000001000007824 */ /* 0x000fe200078e00ff */
[----:B------:R-:W-:Y:S01]  /*15cc0*/  SHF.R.U32.HI R3, RZ, 0x3, R6 ;  /* 0x00000003ff037819 */ /* 0x000fe20000011606 */
[----:B------:R-:W-:Y:S01]  /*15cd0*/  IMAD.MOV.U32 R24, RZ, RZ, RZ ;  /* 0x000000ffff187224 */ /* 0x000fe200078e00ff */
[----:B------:R-:W-:Y:S01]  /*15ce0*/  LOP3.LUT R31, R4, 0x200, R31, 0xf8, !PT ;  /* 0x00000200041f7812 */ /* 0x000fe200078ef81f */
[----:B------:R-:W-:Y:S01]  /*15cf0*/  IMAD.MOV.U32 R26, RZ, RZ, 0x1 ;  /* 0x00000001ff1a7424 */ /* 0x000fe200078e00ff */
[----:B------:R-:W-:Y:S01]  /*15d00*/  LOP3.LUT R2, R2, 0x38, RZ, 0xc0, !PT ;  /* 0x0000003802027812 */ /* 0x000fe200078ec0ff */
[----:B------:R-:W-:Y:S01]  /*15d10*/  ULDC.64 UR38, c[0x0][0x198] ;  /* 0x0000660000267ab9 */ /* 0x000fe20000000a00 */
[----:B------:R-:W-:Y:S01]  /*15d20*/  LOP3.LUT R0, R3, 0x70, R0, 0xf8, !PT ;  /* 0x0000007003007812 */ /* 0x000fe200078ef800 */
[----:B------:R-:W-:Y:S01]  /*15d30*/  ULDC UR36, c[0x0][0xc] ;  /* 0x0000030000247ab9 */ /* 0x000fe20000000800 */
[----:B------:R-:W-:-:S02]  /*15d40*/  LOP3.LUT R3, R2, 0x80, RZ, 0xfc, !PT ;  /* 0x0000008002037812 */ /* 0x000fc400078efcff */
[----:B------:R-:W-:Y:S01]  /*15d50*/  LOP3.LUT R0, R2, 0xc0, RZ, 0xfc, !PT ;  /* 0x000000c002007812 */ /* 0x000fe200078efcff */
[----:B-1----:R-:W-:-:S06]  /*15d60*/  ULEA UR4, UR5, UR4, 0x18 ;  /* 0x0000000405047291 */ /* 0x002fcc000f8ec03f */
[----:B------:R-:W-:-:S04]  /*15d70*/  IMAD.U32 R22, RZ, RZ, UR4 ;  /* 0x00000004ff167e24 */ /* 0x000fc8000f8e00ff */
[----:B------:R-:W-:Y:S01]  /*15d80*/  IMAD R25, R31, 0x2, R22 ;  /* 0x000000021f197824 */ /* 0x000fe200078e0216 */
[----:B---3--:R-:W-:-:S05]  /*15d90*/  LOP3.LUT R4, R5, 0x2, RZ, 0xfc, !PT ;  /* 0x0000000205047812 */ /* 0x008fca00078efcff */
[----:B------:R0:W-:Y:S04]  /*15da0*/  STL [R1+0x60], R4 ;  /* 0x0000600401007387 */ /* 0x0001e80000100800 */
[----:B------:R1:W-:Y:S01]  /*15db0*/  STL [R1+0x40], RZ ;  /* 0x000040ff01007387 */ /* 0x0003e20000100800 */
[----:B0-----:R-:W-:-:S07]  /*15dc0*/  LOP3.LUT R4, R2, 0x40, RZ, 0xfc, !PT ;  /* 0x0000004002047812 */ /* 0x001fce00078efcff */
.L_x_1693:
[----:B0-----:R-:W0:Y:S02]  /*15dd0*/  LDC.64 R2, c[0x0][0xd88] ;  /* 0x00036200ff027b82 */ /* 0x001e240000000a00 */
[----:B0-----:R-:W-:-:S05]  /*15de0*/  IMAD.WIDE R2, R19, 0x4, R2 ;  /* 0x0000000413027825 */ /* 0x001fca00078e0202 */
[----:B--2---:R-:W2:Y:S01]  /*15df0*/  LDG.E R35, desc[UR60][R2.64] ;  /* 0x0000003c02237981 */ /* 0x004ea2000c1e1900 */
[----:B------:R-:W-:Y:S05]  /*15e00*/  YIELD ;  /* 0x0000000000007946 */ /* 0x000fea0003800000 */
[----:B------:R-:W-:Y:S01]  /*15e10*/  ULDC.64 UR4, c[0x0][0xb20] ;  /* 0x0002c80000047ab9 */ /* 0x000fe20000000a00 */
[----:B------:R-:W-:Y:S01]  /*15e20*/  ULDC.64 UR8, c[0x0][0xb10] ;  /* 0x0002c40000087ab9 */ /* 0x000fe20000000a00 */
[----:B------:R-:W-:Y:S01]  /*15e30*/  ISETP.NE.U32.AND P0, PT, RZ, UR4, PT ;  /* 0x00000004ff007c0c */ /* 0x000fe2000bf05070 */
[----:B------:R-:W-:Y:S01]  /*15e40*/  IMAD.MOV.U32 R33, RZ, RZ, RZ ;  /* 0x000000ffff217224 */ /* 0x000fe200078e00ff */
[----:B------:R-:W-:-:S02]  /*15e50*/  ULDC.64 UR6, c[0x0][0xb08] ;  /* 0x0002c20000067ab9 */ /* 0x000fc40000000a00 */
[----:B------:R-:W-:Y:S02]  /*15e60*/  ISETP.NE.AND.EX P0, PT, RZ, UR5, PT, P0 ;  /* 0x00000005ff007c0c */ /* 0x000fe4000bf05300 */
[----:B------:R-:W-:-:S04]  /*15e70*/  ISETP.NE.U32.AND P2, PT, RZ, UR6, PT ;  /* 0x00000006ff007c0c */ /* 0x000fc8000bf45070 */
[----:B------:R-:W-:Y:S01]  /*15e80*/  ISETP.NE.AND.EX P2, PT, RZ, UR7, PT, P2 ;  /* 0x00000007ff007c0c */ /* 0x000fe2000bf45320 */
[----:B------:R-:W-:Y:S01]  /*15e90*/  IMAD.MOV.U32 R36, RZ, RZ, RZ ;  /* 0x000000ffff247224 */ /* 0x000fe200078e00ff */
[----:B--2---:R-:W-:-:S05]  /*15ea0*/  SHF.R.S32.HI R0, RZ, 0x1f, R35 ;  /* 0x0000001fff007819 */ /* 0x004fca0000011423 */
[C---:B------:R-:W-:Y:S02]  /*15eb0*/  @P0 LEA R2, P1, R35.reuse, UR4, 0x2 ;  /* 0x0000000423020c11 */ /* 0x040fe4000f8210ff */
[C---:B------:R-:W-:Y:S01]  /*15ec0*/  SHF.L.U32 R29, R35.reuse, 0x2, RZ ;  /* 0x00000002231d7819 */ /* 0x040fe200000006ff */
[----:B------:R0:W-:Y:S01]  /*15ed0*/  STL [R1+0x1c], R0 ;  /* 0x00001c0001007387 */ /* 0x0001e20000100800 */
[C-C-:B------:R-:W-:Y:S01]  /*15ee0*/  @P0 LEA.HI.X R3, R35.reuse, UR5, R0.reuse, 0x2, P1 ;  /* 0x0000000523030c11 */ /* 0x140fe200088f1400 */
[----:B------:R-:W-:Y:S01]  /*15ef0*/  ULDC.64 UR4, c[0x0][0xaf8] ;  /* 0x0002be0000047ab9 */ /* 0x000fe20000000a00 */
[----:B------:R-:W-:Y:S02]  /*15f00*/  ISETP.NE.U32.AND P1, PT, RZ, UR8, PT ;  /* 0x00000008ff007c0c */ /* 0x000fe4000bf25070 */
[----:B------:R-:W-:Y:S01]  /*15f10*/  SHF.L.U64.HI R30, R35, 0x2, R0 ;  /* 0x00000002231e7819 */ /* 0x000fe20000010200 */
[----:B------:R2:W5:Y:S01]  /*15f20*/  @P0 LDG.E R33, desc[UR60][R2.64] ;  /* 0x0000003c02210981 */ /* 0x000562000c1e1900 */
[----:B------:R-:W-:-:S02]  /*15f30*/  ISETP.NE.AND.EX P1, PT, RZ, UR9, PT, P1 ;  /* 0x00000009ff007c0c */ /* 0x000fc4000bf25310 */
[----:B------:R-:W-:Y:S01]  /*15f40*/  ISETP.NE.U32.AND P0, PT, RZ, UR4, PT ;  /* 0x00000004ff007c0c */ /* 0x000fe2000bf05070 */
[----:B0-----:R-:W-:Y:S01]  /*15f50*/  IMAD.MOV.U32 R0, RZ, RZ, RZ ;  /* 0x000000ffff007224 */ /* 0x001fe200078e00ff */
[C---:B---3--:R-:W-:Y:S02]  /*15f60*/  IADD3 R4, P4, R29.reuse, UR6, RZ ;  /* 0x000000061d047c10 */ /* 0x048fe4000ff9e0ff */
[----:B------:R-:W-:Y:S02]  /*15f70*/  ISETP.NE.AND.EX P0, PT, RZ, UR5, PT, P0 ;  /* 0x00000005ff007c0c */ /* 0x000fe4000bf05300 */
[C---:B------:R-:W-:Y:S02]  /*15f80*/  IADD3.X R5, R30.reuse, UR7, RZ, P4, !PT ;  /* 0x000000071e057c10 */ /* 0x040fe4000a7fe4ff */
[----:B--2---:R-:W-:Y:S01]  /*15f90*/  IADD3 R2, P3, R29, UR4, RZ ;  /* 0x000000041d027c10 */ /* 0x004fe2000ff7e0ff */
[----:B------:R-:W-:Y:S02]  /*15fa0*/  ULDC UR4, c[0x0][0x288] ;  /* 0x0000a20000047ab9 */ /* 0x000fe40000000800 */
[----:B------:R-:W5:Y:S01]  /*15fb0*/  @P2 LDG.E R0, desc[UR60][R4.64] ;  /* 0x0000003c04002981 */ /* 0x000f62000c1e1900 */
[----:B------:R-:W-:-:S02]  /*15fc0*/  IADD3.X R3, R30, UR5, RZ, P3, !PT ;  /* 0x000000051e037c10 */ /* 0x000fc40009ffe4ff */
[----:B------:R-:W-:Y:S01]  /*15fd0*/  @P1 IADD3 R6, P3, R29, UR8, RZ ;  /* 0x000000081d061c10 */ /* 0x000fe2000ff7e0ff */
[----:B------:R-:W-:Y:S01]  /*15fe0*/  IMAD.U32 R8, RZ, RZ, UR4 ;  /* 0x00000004ff087e24 */ /* 0x000fe2000f8e00ff */
[----:B------:R-:W-:Y:S01]  /*15ff0*/  ULDC.64 UR4, c[0x0][0x418] ;  /* 0x0001060000047ab9 */ /* 0x000fe20000000a00 */
[----:B------:R-:W5:Y:S01]  /*16000*/  @P0 LDG.E R36, desc[UR60][R2.64] ;  /* 0x0000003c02240981 */ /* 0x000f62000c1e1900 */
        /* <DEDUP_REMOVED lines=12> */
[----:B------:R-:W-:Y:S06]  /*160d0*/  @P1 BRA `(.L_x_1587) ;  /* 0x0000000000141947 */ /* 0x000fec0003800000 */
[----:B------:R-:W-:Y:S05]  /*160e0*/  @!P0 BRA `(.L_x_1587) ;  /* 0x0000000000108947 */ /* 0x000fea0003800000 */
[----:B------:R-:W2:Y:S04]  /*160f0*/  LDG.E R7, desc[UR60][R2.64] ;  /* 0x0000003c02077981 */ /* 0x000ea8000c1e1900 */
[----:B------:R-:W2:Y:S02]  /*16100*/  LDG.E R10, desc[UR60][R2.64+0x4] ;  /* 0x0000043c020a7981 */ /* 0x000ea4000c1e1900 */
[----:B--2---:R-:W-:-:S05]  /*16110*/  IMAD.IADD R2, R10, 0x1, -R7 ;  /* 0x000000010a027824 */ /* 0x004fca00078e0a07 */
[----:B------:R0:W-:Y:S02]  /*16120*/  STL [R1+0x14], R2 ;  /* 0x0000140201007387 */ /* 0x0001e40000100800 */
.L_x_1587:
[----:B------:R-:W-:Y:S01]  /*16130*/  ULDC.64 UR4, c[0x0][0xb18] ;  /* 0x0002c60000047ab9 */ /* 0x000fe20000000a00 */
[C---:B------:R-:W-:Y:S01]  /*16140*/  LOP3.LUT R7, R18.reuse, 0xff000000, RZ, 0xc0, !PT ;  /* 0xff00000012077812 */ /* 0x040fe200078ec0ff */
[----:B------:R-:W-:Y:S01]  /*16150*/  IMAD.MOV.U32 R28, RZ, RZ, R35 ;  /* 0x000000ffff1c7224 */ /* 0x000fe200078e0023 */
[----:B------:R-:W-:Y:S02]  /*16160*/  ISETP.NE.U32.AND P0, PT, RZ, UR4, PT ;  /* 0x00000004ff007c0c */ /* 0x000fe4000bf05070 */
[----:B------:R-:W-:Y:S02]  /*16170*/  SHF.R.U32.HI R7, RZ, 0x8, R7 ;  /* 0x00000008ff077819 */ /* 0x000fe40000011607 */
[----:B------:R-:W-:Y:S02]  /*16180*/  ISETP.NE.AND.EX P0, PT, RZ, UR5, PT, P0 ;  /* 0x00000005ff007c0c */ /* 0x000fe4000bf05300 */
[C---:B0-----:R-:W-:Y:S02]  /*16190*/  LOP3.LUT R2, R18.reuse, 0xff0000, RZ, 0xc0, !PT ;  /* 0x00ff000012027812 */ /* 0x041fe400078ec0ff */
[----:B------:R-:W-:-:S02]  /*161a0*/  LOP3.LUT R18, R18, 0xffff, RZ, 0xc0, !PT ;  /* 0x0000ffff12127812 */ /* 0x000fc400078ec0ff */
[----:B------:R-:W-:-:S07]  /*161b0*/  LEA.HI R7, R2, R7, RZ, 0x10 ;  /* 0x0000000702077211 */ /* 0x000fce00078f80ff */
[----:B------:R-:W-:Y:S05]  /*161c0*/  @!P0 BRA `(.L_x_1588) ;  /* 0x0000000000108947 */ /* 0x000fea0003800000 */
[----:B------:R-:W-:-:S04]  /*161d0*/  IADD3 R2, P0, R29, UR4, RZ ;  /* 0x000000041d027c10 */ /* 0x000fc8000ff1e0ff */
[----:B------:R-:W-:-:S05]  /*161e0*/  IADD3.X R3, R30, UR5, RZ, P0, !PT ;  /* 0x000000051e037c10 */ /* 0x000fca00087fe4ff */
[----:B------:R0:W5:Y:S01]  /*161f0*/  LDG.E R8, desc[UR60][R2.64] ;  /* 0x0000003c02087981 */ /* 0x000162000c1e1900 */
[----:B------:R-:W-:Y:S05]  /*16200*/  BRA `(.L_x_1589) ;  /* 0x0000000000247947 */ /* 0x000fea0003800000 */
.L_x_1588:
        /* <DEDUP_REMOVED lines=9> */
.L_x_1589:
[----:B0-----:R-:W2:Y:S04]  /*162a0*/  @P2 LDG.E R2, desc[UR60][R4.64] ;  /* 0x0000003c04022981 */ /* 0x001ea8000c1e1900 */
[----:B------:R0:W2:Y:S01]  /*162b0*/  @P2 LDG.E R4, desc[UR60][R4.64+0x4] ;  /* 0x0000043c04042981 */ /* 0x0000a2000c1e1900 */
[----:B-----5:R-:W-:Y:S01]  /*162c0*/  IMAD.IADD R8, R8, 0x1, -R33 ;  /* 0x0000000108087824 */ /* 0x020fe200078e0a21 */
[----:B------:R-:W-:Y:S01]  /*162d0*/  BSSY B0, `(.L_x_1590) ;  /* 0x000002a000007945 */ /* 0x000fe20003800000 */
[----:B------:R-:W-:Y:S02]  /*162e0*/  LOP3.LUT R32, R7, 0xff, RZ, 0xc0, !PT ;  /* 0x000000ff07207812 */ /* 0x000fe400078ec0ff */
[----:B0-----:R-:W-:Y:S02]  /*162f0*/  SHF.R.U32.HI R5, RZ, 0x10, R7 ;  /* 0x00000010ff057819 */ /* 0x001fe40000011607 */
[----:B--2---:R-:W-:-:S05]  /*16300*/  @P2 IADD3 R6, -R2, R4, RZ ;  /* 0x0000000402062210 */ /* 0x004fca0007ffe1ff */
        /* <DEDUP_REMOVED lines=17> */
[----:B------:R0:W2:Y:S02]  /*16420*/  F2I.FTZ.U32.TRUNC.NTZ R3, R2 ;  /* 0x0000000200037305 */ /* 0x0000a4000021f000 */
[----:B0-----:R-:W-:-:S04]  /*16430*/  LOP3.LUT R2, R9, R7, RZ, 0x3c, !PT ;  /* 0x0000000709027212 */ /* 0x001fc800078e3cff */
[----:B------:R-:W-:Y:S01]  /*16440*/  ISETP.GE.AND P4, PT, R2, RZ, PT ;  /* 0x000000ff0200720c */ /* 0x000fe20003f86270 */
[----:B--2---:R-:W-:-:S04]  /*16450*/  IMAD.MOV R2, RZ, RZ, -R3 ;  /* 0x000000ffff027224 */ /* 0x004fc800078e0a03 */
        /* <DEDUP_REMOVED lines=9> */
[-C--:B------:R-:W-:Y:S01]  /*164f0*/  @!P3 IADD3 R2, R2, -R10.reuse, RZ ;  /* 0x8000000a0202b210 */ /* 0x080fe20007ffe0ff */
[----:B------:R-:W-:Y:S01]  /*16500*/  @!P3 VIADD R11, R11, 0x1 ;  /* 0x000000010b0bb836 */ /* 0x000fe20000000000 */
[----:B------:R-:W-:Y:S02]  /*16510*/  ISETP.NE.AND P3, PT, R7, RZ, PT ;  /* 0x000000ff0700720c */ /* 0x000fe40003f65270 */
[----:B------:R-:W-:-:S13]  /*16520*/  ISETP.GE.U32.AND P0, PT, R2, R10, PT ;  /* 0x0000000a0200720c */ /* 0x000fda0003f06070 */
[----:B------:R-:W-:-:S04]  /*16530*/  @P0 VIADD R11, R11, 0x1 ;  /* 0x000000010b0b0836 */ /* 0x000fc80000000000 */
[----:B------:R-:W-:-:S04]  /*16540*/  IMAD.MOV.U32 R3, RZ, RZ, R11 ;  /* 0x000000ffff037224 */ /* 0x000fc800078e000b */
[----:B------:R-:W-:Y:S01]  /*16550*/  @!P4 IMAD.MOV R3, RZ, RZ, -R3 ;  /* 0x000000ffff03c224 */ /* 0x000fe200078e0a03 */
[----:B------:R-:W-:-:S07]  /*16560*/  @!P3 LOP3.LUT R3, RZ, R7, RZ, 0x33, !PT ;  /* 0x00000007ff03b212 */ /* 0x000fce00078e33ff */
.L_x_1591:
[----:B------:R-:W-:Y:S05]  /*16570*/  BSYNC B0 ;  /* 0x0000000000007941 */ /* 0x000fea0003800000 */
.L_x_1590:
        /* <DEDUP_REMOVED lines=24> */
[----:B------:R0:W2:Y:S02]  /*16700*/  SHFL.IDX PT, R14, R7, RZ, 0x1f ;  /* 0x00001fff070e7589 */ /* 0x0000a400000e0000 */
.L_x_1790:
[----:B--2---:R-:W-:Y:S02]  /*16710*/  ISETP.NE.AND P0, PT, R14, RZ, PT ;  /* 0x000000ff0e00720c */ /* 0x004fe40003f05270 */
[----:B------:R-:W-:-:S11]  /*16720*/  PLOP3.LUT P6, PT, PT, PT, PT, 0x8, 0x0 ;  /* 0x000000000000781c */ /* 0x000fd60003fce170 */
[----:B------:R-:W-:Y:S05]  /*16730*/  @P0 BRA `(.L_x_1595) ;  /* 0x00000000000c0947 */ /* 0x000fea0003800000 */
[----:B------:R-:W-:-:S03]  /*16740*/  UMOV UR4, 0xffffffff ;  /* 0xffffffff00047882 */ /* 0x000fc60000000000 */
[----:B------:R-:W-:Y:S05]  /*16750*/  BRA.DIV UR4, `(.L_x_1596) ;  /* 0x0000007e04a07947 */ /* 0x000fea000b800000 */
[----:B------:R-:W-:-:S13]  /*16760*/  ELECT P6, URZ, PT ;  /* 0x00000000003f782f */ /* 0x000fda00038c0000 */
.L_x_1595:
[----:B0-----:R-:W2:Y:S01]  /*16770*/  LDL R7, [R1+0x40] ;  /* 0x0000400001077983 */ /* 0x001ea20000100800 */
[----:B------:R-:W-:Y:S01]  /*16780*/  BSSY B1, `(.L_x_1597) ;  /* 0x0000008000017945 */ /* 0x000fe20003800000 */
[----:B--2---:R-:W-:-:S05]  /*16790*/  VIADD R7, R7, 0x1 ;  /* 0x0000000107077836 */ /* 0x004fca0000000000 */
[----:B------:R-:W-:-:S04]  /*167a0*/  LEA.HI R8, R7, R7, RZ, 0x1 ;  /* 0x0000000707087211 */ /* 0x000fc800078f08ff */
[----:B------:R-:W-:-:S05]  /*167b0*/  LOP3.LUT R8, R8, 0xfffffffe, RZ, 0xc0, !PT ;  /* 0xfffffffe08087812 */ /* 0x000fca00078ec0ff */
[----:B------:R-:W-:-:S05]  /*167c0*/  IMAD.IADD R7, R7, 0x1, -R8 ;  /* 0x0000000107077824 */ /* 0x000fca00078e0a08 */
[----:B------:R-:W-:-:S04]  /*167d0*/  SHF.L.U32 R7, R7, 0x1f, RZ ;  /* 0x0000001f07077819 */ /* 0x000fc800000006ff */
[----:B------:R-:W0:Y:S02]  /*167e0*/  SYNCS.PHASECHK.TRANS64.TRYWAIT P0, [R22+URZ+0x32420], R7 ;  /* 0x03242007160075a7 */ /* 0x000e24000800017f */
[----:B0-----:R-:W-:Y:S05]  /*167f0*/  @!P0 BRA `(.L_x_1598) ;  /* 0x0000007c00988947 */ /* 0x001fea0003800000 */
.L_x_1793:
[----:B------:R-:W-:Y:S05]  /*16800*/  BSYNC B1 ;  /* 0x0000000000017941 */ /* 0x000fea0003800000 */
.L_x_1597:
[----:B------:R-:W-:Y:S04]  /*16810*/  BSSY B1, `(.L_x_1599) ;  /* 0x000007b000017945 */ /* 0x000fe80003800000 */
[----:B------:R-:W-:Y:S05]  /*16820*/  @!P6 BRA `(.L_x_1600) ;  /* 0x0000000400e4e947 */ /* 0x000fea0003800000 */
[----:B0-----:R-:W-:Y:S01]  /*16830*/  LEA R7, R23, R22, 0x3 ;  /* 0x0000001617077211 */ /* 0x001fe200078e18ff */
[----:B------:R-:W0:Y:S01]  /*16840*/  S2R R9, SR_TID.X ;  /* 0x0000000000097919 */ /* 0x000e220000002100 */
[----:B------:R-:W-:Y:S01]  /*16850*/  SHF.L.U32 R8, R27, 0x1f, RZ ;  /* 0x0000001f1b087819 */ /* 0x000fe200000006ff */
[----:B------:R-:W-:Y:S03]  /*16860*/  BSSY B2, `(.L_x_1601) ;  /* 0x0000005000027945 */ /* 0x000fe60003800000 */
[----:B------:R-:W2:Y:S01]  /*16870*/  SYNCS.PHASECHK.TRANS64.TRYWAIT P0, [R7+URZ+0x324a0], R8 ;  /* 0x0324a008070075a7 */ /* 0x000ea2000800017f */
[----:B0-----:R-:W-:-:S04]  /*16880*/  LOP3.LUT R9, R9, 0x7f, RZ, 0xc0, !PT ;  /* 0x0000007f09097812 */ /* 0x001fc800078ec0ff */
[----:B------:R-:W-:Y:S01]  /*16890*/  ISETP.NE.AND P2, PT, R9, RZ, PT ;  /* 0x000000ff0900720c */ /* 0x000fe20003f45270 */
[----:B--2---:R-:W-:-:S12]  /*168a0*/  @!P0 BRA `(.L_x_1602) ;  /* 0x0000007c00808947 */ /* 0x004fd80003800000 */
.L_x_1794:
[----:B------:R-:W-:Y:S05]  /*168b0*/  BSYNC B2 ;  /* 0x0000000000027941 */ /* 0x000fea0003800000 */
.L_x_1601:
[----:B------:R-:W-:Y:S04]  /*168c0*/  BSSY B2, `(.L_x_1603) ;  /* 0x0000009000027945 */ /* 0x000fe80003800000 */
[----:B------:R-:W-:Y:S05]  /*168d0*/  @P2 BRA `(.L_x_1604) ;  /* 0x00000000001c2947 */ /* 0x000fea0003800000 */
[----:B------:R-:W2:Y:S01]  /*168e0*/  S2R R10, SR_TID.X ;  /* 0x00000000000a7919 */ /* 0x000ea20000002100 */
[----:B------:R-:W-:-:S04]  /*168f0*/  IMAD.MOV.U32 R9, RZ, RZ, 0x3000 ;  /* 0x00003000ff097424 */ /* 0x000fc800078e00ff */
[----:B------:R3:W-:Y:S01]  /*16900*/  SYNCS.ARRIVE.TRANS64 RZ, [R7+URZ+0x32490], R9 ;  /* 0x0324900907ff79a7 */ /* 0x0007e2000800003f */
[----:B--2---:R-:W-:-:S04]  /*16910*/  LOP3.LUT R10, R10, 0x1f, RZ, 0xc0, !PT ;  /* 0x0000001f0a0a7812 */ /* 0x004fc800078ec0ff */
[----:B------:R-:W-:-:S13]  /*16920*/  ISETP.NE.AND P0, PT, R10, RZ, PT ;  /* 0x000000ff0a00720c */ /* 0x000fda0003f05270 */
[----:B---3--:R-:W-:Y:S05]  /*16930*/  @!P0 BRA `(.L_x_1604) ;  /* 0x0000000000048947 */ /* 0x008fea0003800000 */
[----:B------:R-:W-:Y:S01]  /*16940*/  BPT.TRAP 0x1 ;  /* 0x000000040000795c */ /* 0x000fe20000300000 */
.L_x_1604:
[----:B------:R-:W-:Y:S05]  /*16950*/  BSYNC B2 ;  /* 0x0000000000027941 */ /* 0x000fea0003800000 */
.L_x_1603:
        /* <DEDUP_REMOVED lines=12> */
.L_x_1605:
        /* <DEDUP_REMOVED lines=9> */
[----:B--2---:R-:W-:Y:S05]  /*16ab0*/  @P0 BRA.U.ANY `(.L_x_1605) ;  /* 0xfffffffd00d80947 */ /* 0x004fea000393ffff */
[----:B------:R-:W2:Y:S01]  /*16ac0*/  SYNCS.PHASECHK.TRANS64.TRYWAIT P0, [R7+URZ+0x324c0], R8 ;  /* 0x0324c008070075a7 */ /* 0x000ea2000800017f */
[----:B------:R-:W-:Y:S04]  /*16ad0*/  BSSY B2, `(.L_x_1606) ;  /* 0x0000002000027945 */ /* 0x000fe80003800000 */
[----:B--2---:R-:W-:Y:S05]  /*16ae0*/  @!P0 BRA `(.L_x_1607) ;  /* 0x0000007c00048947 */ /* 0x004fea0003800000 */
.L_x_1795:
[----:B------:R-:W-:Y:S05]  /*16af0*/  BSYNC B2 ;  /* 0x0000000000027941 */ /* 0x000fea0003800000 */
.L_x_1606:
[----:B------:R-:W-:Y:S01]  /*16b00*/  BSSY B2, `(.L_x_1608) ;  /* 0x000000b000027945 */ /* 0x000fe20003800000 */
[----:B------:R-:W-:Y:S02]  /*16b10*/  IMAD.MOV.U32 R12, RZ, RZ, 0x0 ;  /* 0x00000000ff0c7424 */ /* 0x000fe400078e00ff */
[----:B------:R-:W-:Y:S01]  /*16b20*/  IMAD.MOV.U32 R13, RZ, RZ, 0x12f00000 ;  /* 0x12f00000ff0d7424 */ /* 0x000fe200078e00ff */
[----:B------:R-:W-:Y:S06]  /*16b30*/  @P2 BRA `(.L_x_1609) ;  /* 0x00000000001c2947 */ /* 0x000fec0003800000 */
[----:B------:R-:W3:Y:S01]  /*16b40*/  S2R R10, SR_TID.X ;  /* 0x00000000000a7919 */ /* 0x000ee20000002100 */
[----:B0-2---:R-:W-:-:S04]  /*16b50*/  IMAD.MOV.U32 R8, RZ, RZ, 0xc000 ;  /* 0x0000c000ff087424 */ /* 0x005fc800078e00ff */
[----:B------:R4:W-:Y:S01]  /*16b60*/  SYNCS.ARRIVE.TRANS64 RZ, [R7+URZ+0x324b0], R8 ;  /* 0x0324b00807ff79a7 */ /* 0x0009e2000800003f */
[----:B---3--:R-:W-:-:S04]  /*16b70*/  LOP3.LUT R10, R10, 0x1f, RZ, 0xc0, !PT ;  /* 0x0000001f0a0a7812 */ /* 0x008fc800078ec0ff */
[----:B------:R-:W-:-:S13]  /*16b80*/  ISETP.NE.AND P0, PT, R10, RZ, PT ;  /* 0x000000ff0a00720c */ /* 0x000fda0003f05270 */
[----:B----4-:R-:W-:Y:S05]  /*16b90*/  @!P0 BRA `(.L_x_1609) ;  /* 0x0000000000048947 */ /* 0x010fea0003800000 */
[----:B------:R-:W-:Y:S01]  /*16ba0*/  BPT.TRAP 0x1 ;  /* 0x000000040000795c */ /* 0x000fe20000300000 */
.L_x_1609:
[----:B------:R-:W-:Y:S05]  /*16bb0*/  BSYNC B2 ;  /* 0x0000000000027941 */ /* 0x000fea0003800000 */
.L_x_1608:
[----:B------:R-:W-:Y:S01]  /*16bc0*/  R2UR UR10, R14 ;  /* 0x000000000e0a72ca */ /* 0x000fe200000e0000 */
[----:B0-2---:R-:W-:Y:S01]  /*16bd0*/  IMAD R8, R23, 0xc000, R22 ;  /* 0x0000c00017087824 */ /* 0x005fe200078e0216 */
[----:B------:R-:W-:Y:S01]  /*16be0*/  R2UR UR6, R12 ;  /* 0x000000000c0672ca */ /* 0x000fe200000e0000 */
[----:B------:R-:W-:Y:S01]  /*16bf0*/  UIADD3 UR4, UP0, UR38, 0x670, URZ ;  /* 0x0000067026047890 */ /* 0x000fe2000ff1e03f */
[----:B------:R-:W-:Y:S01]  /*16c00*/  R2UR UR7, R13 ;  /* 0x000000000d0772ca */ /* 0x000fe200000e0000 */
[----:B------:R-:W-:Y:S01]  /*16c10*/  VIADD R10, R8, 0x400 ;  /* 0x00000400080a7836 */ /* 0x000fe20000000000 */
[----:B------:R-:W-:Y:S01]  /*16c20*/  PLOP3.LUT P0, PT, PT, PT, PT, 0x80, 0x0 ;  /* 0x000000000000781c */ /* 0x000fe20003f0f070 */
[----:B------:R-:W-:Y:S01]  /*16c30*/  UIADD3.X UR5, URZ, UR39, URZ, UP0, !UPT ;  /* 0x000000273f057290 */ /* 0x000fe200087fe43f */
[----:B------:R-:W-:-:S11]  /*16c40*/  IADD3 R7, R7, 0x324b0, RZ ;  /* 0x000324b007077810 */ /* 0x000fd60007ffe0ff */
.L_x_1610:
        /* <DEDUP_REMOVED lines=15> */
.L_x_1611:
        /* <DEDUP_REMOVED lines=15> */
.L_x_1612:
        /* <DEDUP_REMOVED lines=15> */
.L_x_1613:
        /* <DEDUP_REMOVED lines=10> */
.L_x_1600:
[----:B------:R-:W-:Y:S05]  /*16fc0*/  BSYNC B1 ;  /* 0x0000000000017941 */ /* 0x000fea0003800000 */
.L_x_1599:
        /* <DEDUP_REMOVED lines=9> */
.L_x_1629:
[----:B------:R-:W-:Y:S05]  /*17060*/  YIELD ;  /* 0x0000000000007946 */ /* 0x000fea0003800000 */
[----:B------:R-:W-:Y:S04]  /*17070*/  BSSY B1, `(.L_x_1614) ;  /* 0x000007a000017945 */ /* 0x000fe80003800000 */
[----:B------:R-:W-:Y:S05]  /*17080*/  @!P6 BRA `(.L_x_1615) ;  /* 0x0000000400e0e947 */ /* 0x000fea0003800000 */
[----:B------:R-:W-:Y:S01]  /*17090*/  IMAD R6, R23, 0x8, R22 ;  /* 0x0000000817067824 */ /* 0x000fe200078e0216 */
[----:B0-----:R-:W-:Y:S01]  /*170a0*/  SHF.L.U32 R7, R27, 0x1f, RZ ;  /* 0x0000001f1b077819 */ /* 0x001fe200000006ff */
[----:B------:R-:W0:Y:S01]  /*170b0*/  S2R R8, SR_TID.X ;  /* 0x0000000000087919 */ /* 0x000e220000002100 */
[----:B------:R-:W-:Y:S02]  /*170c0*/  BSSY B2, `(.L_x_1616) ;  /* 0x0000005000027945 */ /* 0x000fe40003800000 */
[----:B------:R-:W2:Y:S01]  /*170d0*/  SYNCS.PHASECHK.TRANS64.TRYWAIT P2, [R6+URZ+0x324a0], R7 ;  /* 0x0324a007060075a7 */ /* 0x000ea2000804017f */
[----:B0-----:R-:W-:-:S04]  /*170e0*/  LOP3.LUT R8, R8, 0x7f, RZ, 0xc0, !PT ;  /* 0x0000007f08087812 */ /* 0x001fc800078ec0ff */
[----:B------:R-:W-:Y:S01]  /*170f0*/  ISETP.NE.AND P3, PT, R8, RZ, PT ;  /* 0x000000ff0800720c */ /* 0x000fe20003f65270 */
[----:B--2---:R-:W-:-:S12]  /*17100*/  @!P2 BRA `(.L_x_1617) ;  /* 0x000000740090a947 */ /* 0x004fd80003800000 */
.L_x_1796:
[----:B------:R-:W-:Y:S05]  /*17110*/  BSYNC B2 ;  /* 0x0000000000027941 */ /* 0x000fea0003800000 */
.L_x_1616:
        /* <DEDUP_REMOVED lines=9> */
.L_x_1619:
[----:B------:R-:W-:Y:S05]  /*171b0*/  BSYNC B2 ;  /* 0x0000000000027941 */ /* 0x000fea0003800000 */
.L_x_1618:
[----:B------:R-:W-:Y:S01]  /*171c0*/  MOV R14, RZ ;  /* 0x000000ff000e7202 */ /* 0x000fe20000000f00 */
[----:B------:R-:W-:Y:S01]  /*171d0*/  IMAD R10, R23, 0x3000, R22 ;  /* 0x00003000170a7824 */ /* 0x000fe200078e0216 */
[----:B------:R-:W-:Y:S01]  /*171e0*/  UIADD3 UR4, UP0, UR38, 0x570, URZ ;  /* 0x0000057026047890 */ /* 0x000fe2000ff1e03f */
        /* <DEDUP_REMOVED lines=8> */
.L_x_1620:
        /* <DEDUP_REMOVED lines=13> */
.L_x_1797:
[----:B------:R-:W-:Y:S05]  /*17340*/  BSYNC B2 ;  /* 0x0000000000027941 */ /* 0x000fea0003800000 */
.L_x_1621:
        /* <DEDUP_REMOVED lines=11> */
.L_x_1624:
[----:B------:R-:W-:Y:S05]  /*17400*/  BSYNC B2 ;  /* 0x0000000000027941 */ /* 0x000fea0003800000 */
.L_x_1623:
[----:B------:R-:W-:Y:S01]  /*17410*/  R2UR UR10, R14 ;  /* 0x000000000e0a72ca */ /* 0x000fe200000e0000 */
[----:B0-2---:R-:W-:Y:S01]  /*17420*/  IMAD R7, R23, 0xc000, R22 ;  /* 0x0000c00017077824 */ /* 0x005fe200078e0216 */
[----:B------:R-:W-:Y:S01]  /*17430*/  R2UR UR6, R12 ;  /* 0x000000000c0672ca */ /* 0x000fe200000e0000 */
[----:B------:R-:W-:Y:S01]  /*17440*/  UIADD3 UR4, UP0, UR38, 0x670, URZ ;  /* 0x0000067026047890 */ /* 0x000fe2000ff1e03f */
[----:B------:R-:W-:Y:S01]  /*17450*/  R2UR UR7, R13 ;  /* 0x000000000d0772ca */ /* 0x000fe200000e0000 */
[----:B------:R-:W-:Y:S01]  /*17460*/  VIADD R6, R6, 0x324b0 ;  /* 0x000324b006067836 */ /* 0x000fe20000000000 */
[----:B------:R-:W-:Y:S01]  /*17470*/  PLOP3.LUT P2, PT, PT, PT, PT, 0x80, 0x0 ;  /* 0x000000000000781c */ /* 0x000fe20003f4f070 */
[----:B------:R-:W-:Y:S01]  /*17480*/  VIADD R10, R7, 0x400 ;  /* 0x00000400070a7836 */ /* 0x000fe20000000000 */
[----:B------:R-:W-:-:S12]  /*17490*/  UIADD3.X UR5, URZ, UR39, URZ, UP0, !UPT ;  /* 0x000000273f057290 */ /* 0x000fd800087fe43f */
.L_x_1625:
        /* <DEDUP_REMOVED lines=15> */
.L_x_1626:
        /* <DEDUP_REMOVED lines=11> */
[----:B------:R-:W-:Y:S01]  /*17640*/  UMOV UR10, 0x80 ;  /* 0x00000080000a7882 */ /* 0x000fe20000000000 */
[----:B------:R-:W-:Y:S02]  /*17650*/  R2UR UR7, R13 ;  /* 0x000000000d0772ca */ /* 0x000fe400000e0000 */
[----:B------:R-:W-:Y:S02]  /*17660*/  PLOP3.LUT P2, PT, PT, PT, PT, 0x80, 0x0 ;  /* 0x000000000000781c */ /* 0x000fe40003f4f070 */
[----:B------:R-:W-:-:S11]  /*17670*/  IADD3 R10, R7, 0x6400, RZ ;  /* 0x00006400070a7810 */ /* 0x000fd60007ffe0ff */
.L_x_1627:
        /* <DEDUP_REMOVED lines=15> */
.L_x_1628:
        /* <DEDUP_REMOVED lines=10> */
.L_x_1615:
[----:B------:R-:W-:Y:S05]  /*17810*/  BSYNC B1 ;  /* 0x0000000000017941 */ /* 0x000fea0003800000 */
.L_x_1614:
        /* <DEDUP_REMOVED lines=8> */
.L_x_1593:
[----:B------:R-:W-:Y:S05]  /*178a0*/  BSYNC B0 ;  /* 0x0000000000007941 */ /* 0x000fea0003800000 */
.L_x_1592:
[----:B------:R-:W-:Y:S05]  /*178b0*/  @!P0 WARPSYNC.ALL ;  /* 0x0000000000008948 */ /* 0x000fea0003800000 */
[----:B------:R-:W-:Y:S01]  /*178c0*/  @!P0 BAR.SYNC.DEFER_BLOCKING 0xc, 0x180 ;  /* 0x0306000000008b1d */ /* 0x000fe20000010000 */
[----:B------:R-:W-:-:S05]  /*178d0*/  IMAD.MOV.U32 R0, RZ, RZ, RZ ;  /* 0x000000ffff007224 */ /* 0x000fca00078e00ff */
[----:B------:R-:W-:Y:S04]  /*178e0*/  BSSY B0, `(.L_x_1630) ;  /* 0x000001e000007945 */ /* 0x000fe80003800000 */
[----:B------:R-:W-:Y:S05]  /*178f0*/  @!P1 BRA `(.L_x_1631) ;  /* 0x0000000000709947 */ /* 0x000fea0003800000 */
[----:B------:R-:W-:-:S13]  /*17900*/  ISETP.NE.AND P0, PT, R5, RZ, PT ;  /* 0x000000ff0500720c */ /* 0x000fda0003f05270 */
[----:B------:R-:W2:Y:S02]  /*17910*/  @!P0 LDC R5, c[0x0][0xae8] ;  /* 0x0002ba00ff058b82 */ /* 0x000ea40000000800 */
[-C--:B--2---:R-:W-:Y:S02]  /*17920*/  IABS R0, R5.reuse ;  /* 0x0000000500007213 */ /* 0x084fe40000000000 */
[----:B0-----:R-:W-:Y:S02]  /*17930*/  IABS R7, R5 ;  /* 0x0000000500077213 */ /* 0x001fe40000000000 */
[----:B------:R-:W0:Y:S03]  /*17940*/  I2F.RP R2, R0 ;  /* 0x0000000000027306 */ /* 0x000e260000209400 */
[----:B------:R-:W-:-:S05]  /*17950*/  IMAD.MOV R7, RZ, RZ, -R7 ;  /* 0x000000ffff077224 */ /* 0x000fca00078e0a07 */
[----:B0-----:R-:W0:Y:S02]  /*17960*/  MUFU.RCP R2, R2 ;  /* 0x0000000200027308 */ /* 0x001e240000001000 */
[----:B0-----:R-:W-:-:S06]  /*17970*/  VIADD R2, R2, 0xffffffe ;  /* 0x0ffffffe02027836 */ /* 0x001fcc0000000000 */
[----:B------:R-:W0:Y:S02]  /*17980*/  F2I.FTZ.U32.TRUNC.NTZ R3, R2 ;  /* 0x0000000200037305 */ /* 0x000e24000021f000 */
[----:B0-----:R-:W-:-:S04]  /*17990*/  IMAD.MOV R2, RZ, RZ, -R3 ;  /* 0x000000ffff027224 */ /* 0x001fc800078e0a03 */
[----:B------:R-:W-:Y:S02]  /*179a0*/  IMAD R6, R2, R0, RZ ;  /* 0x0000000002067224 */ /* 0x000fe400078e02ff */
[----:B------:R-:W-:-:S04]  /*179b0*/  IMAD.MOV.U32 R2, RZ, RZ, RZ ;  /* 0x000000ffff027224 */ /* 0x000fc800078e00ff */
        /* <DEDUP_REMOVED lines=16> */
.L_x_1631:
[----:B------:R-:W-:Y:S05]  /*17ac0*/  BSYNC B0 ;  /* 0x0000000000007941 */ /* 0x000fea0003800000 */
.L_x_1630:
[-C--:B------:R-:W-:Y:S01]  /*17ad0*/  IMAD R32, R32, R0.reuse, RZ ;  /* 0x0000000020207224 */ /* 0x080fe200078e02ff */
[----:B------:R-:W-:Y:S04]  /*17ae0*/  BSSY B7, `(.L_x_1632) ;  /* 0x0000415000077945 */ /* 0x000fe80003800000 */
[----:B------:R-:W-:-:S04]  /*17af0*/  VIADDMNMX R2, R32, R0, R4, PT ;  /* 0x0000000020027246 */ /* 0x000fc80003800104 */
[----:B------:R-:W-:Y:S01]  /*17b00*/  ISETP.GT.AND P0, PT, R2, R32, PT ;  /* 0x000000200200720c */ /* 0x000fe20003f04270 */
[----:B------:R2:W-:-:S12]  /*17b10*/  STL [R1+0x44], R2 ;  /* 0x0000440201007387 */ /* 0x0005d80000100800 */
[----:B--2---:R-:W-:Y:S05]  /*17b20*/  @P0 BRA `(.L_x_1633) ;  /* 0x0000000000440947 */ /* 0x004fea0003800000 */
[----:B------:R-:W2:Y:S02]  /*17b30*/  S2R R2, SR_TID.X ;  /* 0x0000000000027919 */ /* 0x000ea40000002100 */
        /* <DEDUP_REMOVED lines=12> */
[----:B0-----:R-:W0:Y:S01]  /*17c00*/  POPC R7, R4 ;  /* 0x0000000400077309 */ /* 0x001e220000000000 */
[----:B--2---:R-:W0:Y:S02]  /*17c10*/  SHFL.IDX PT, R0, R3, R0, 0x1f ;  /* 0x00001f0003007589 */ /* 0x004e2400000e0000 */
[----:B0-----:R-:W-:Y:S01]  /*17c20*/  IADD3 R16, R0, UR36, R7 ;  /* 0x0000002400107c10 */ /* 0x001fe2000fffe007 */
[----:B------:R-:W-:Y:S06]  /*17c30*/  BRA `(.L_x_1634) ;  /* 0x0000003c00fc7947 */ /* 0x000fec0003800000 */
.L_x_1633:
        /* <DEDUP_REMOVED lines=9> */
[----:B0-----:R-:W-:Y:S01]  /*17cd0*/  MOV R7, UR9 ;  /* 0x0000000900077c02 */ /* 0x001fe20008000f00 */
        /* <DEDUP_REMOVED lines=9> */
[----:B01----:R-:W-:Y:S05]  /*17d70*/  CALL.ABS.NOINC R2 ;  /* 0x0000000002007343 */ /* 0x003fea0003c00000 */
.L_x_1636:
[----:B------:R-:W-:Y:S05]  /*17d80*/  BSYNC B6 ;  /* 0x0000000000067941 */ /* 0x000fea0003800000 */
.L_x_1635:
        /* <DEDUP_REMOVED lines=8> */
[----:B------:R2:W3:Y:S01]  /*17e10*/  LDC.64 R2, c[0x4][R34] ;  /* 0x0100000022027b82 */ /* 0x0004e20000000a00 */
[----:B------:R-:W-:Y:S01]  /*17e20*/  IMAD.U32 R4, RZ, RZ, UR6 ;  /* 0x00000006ff047e24 */ /* 0x000fe2000f8e00ff */
[----:B------:R-:W-:Y:S01]  /*17e30*/  MOV R6, UR8 ;  /* 0x0000000800067c02 */ /* 0x000fe20008000f00 */
[----:B------:R-:W-:Y:S02]  /*17e40*/  IMAD.U32 R5, RZ, RZ, UR7 ;  /* 0x00000007ff057e24 */ /* 0x000fe4000f8e00ff */
[----:B0-----:R-:W-:Y:S02]  /*17e50*/  IMAD.U32 R7, RZ, RZ, UR9 ;  /* 0x00000009ff077e24 */ /* 0x001fe4000f8e00ff */
[----:B------:R-:W-:-:S02]  /*17e60*/  IMAD.U32 R10, RZ, RZ, UR4 ;  /* 0x00000004ff0a7e24 */ /* 0x000fc4000f8e00ff */
[----:B------:R-:W-:Y:S02]  /*17e70*/  IMAD.U32 R11, RZ, RZ, UR5 ;  /* 0x00000005ff0b7e24 */ /* 0x000fe4000f8e00ff */
[----:B------:R-:W-:Y:S02]  /*17e80*/  IMAD.MOV.U32 R8, RZ, RZ, 0x70 ;  /* 0x00000070ff087424 */ /* 0x000fe400078e00ff */
[----:B------:R-:W-:Y:S02]  /*17e90*/  IMAD.MOV.U32 R12, RZ, RZ, 0x1 ;  /* 0x00000001ff0c7424 */ /* 0x000fe400078e00ff */
[----:B--2---:R-:W-:-:S07]  /*17ea0*/  IMAD.MOV.U32 R13, RZ, RZ, RZ ;  /* 0x000000ffff0d7224 */ /* 0x004fce00078e00ff */
[----:B------:R-:W-:-:S07]  /*17eb0*/  LEPC R20, `(.L_x_1639) ;  /* 0x000000001014794e */ /* 0x000fce0000000000 */
[----:B-1-3--:R-:W-:Y:S05]  /*17ec0*/  CALL.ABS.NOINC R2 ;  /* 0x0000000002007343 */ /* 0x00afea0003c00000 */
.L_x_1639:
        /* <DEDUP_REMOVED lines=15> */
.L_x_1638:
[----:B------:R-:W-:Y:S05]  /*17fc0*/  BSYNC B6 ;  /* 0x0000000000067941 */ /* 0x000fea0003800000 */
.L_x_1637:
[----:B------:R-:W2:Y:S01]  /*17fd0*/  LDL R34, [R1+0x44] ;  /* 0x0000440001227983 */ /* 0x000ea20000100800 */
[----:B------:R-:W-:Y:S01]  /*17fe0*/  ULDC.64 UR4, c[0x0][0xaf0] ;  /* 0x0002bc0000047ab9 */ /* 0x000fe20000000a00 */
[----:B------:R-:W3:Y:S02]  /*17ff0*/  LDC R9, c[0x0][0x430] ;  /* 0x00010c00ff097b82 */ /* 0x000ee40000000800 */
[----:B------:R-:W4:Y:S04]  /*18000*/  LDL R10, [R1+0x60] ;  /* 0x00006000010a7983 */ /* 0x000f280000100800 */
[----:B------:R-:W4:Y:S04]  /*18010*/  LDL.LU R21, [R1] ;  /* 0x0000000001157983 */ /* 0x000f280000300800 */
[----:B------:R-:W4:Y:S01]  /*18020*/  LDL R20, [R1+0x10] ;  /* 0x0000100001147983 */ /* 0x000f220000100800 */
[----:B------:R-:W-:Y:S01]  /*18030*/  ISETP.NE.U32.AND P0, PT, RZ, UR4, PT ;  /* 0x00000004ff007c0c */ /* 0x000fe2000bf05070 */
[----:B------:R-:W0:Y:S03]  /*18040*/  S2R R0, SR_TID.X ;  /* 0x0000000000007919 */ /* 0x000e260000002100 */
[----:B------:R-:W-:-:S13]  /*18050*/  ISETP.NE.AND.EX P0, PT, RZ, UR5, PT, P0 ;  /* 0x00000005ff007c0c */ /* 0x000fda000bf05300 */
[----:B------:R-:W-:Y:S01]  /*18060*/  @P0 IADD3 R2, P1, R29, UR4, RZ ;  /* 0x000000041d020c10 */ /* 0x000fe2000ff3e0ff */
[----:B------:R-:W1:Y:S01]  /*18070*/  S2R R11, SR_TID.X ;  /* 0x00000000000b7919 */ /* 0x000e620000002100 */
[----:B------:R-:W-:Y:S01]  /*18080*/  IMAD.MOV.U32 R37, RZ, RZ, RZ ;  /* 0x000000ffff257224 */ /* 0x000fe200078e00ff */
[----:B------:R-:W-:Y:S01]  /*18090*/  ULDC UR4, c[0x0][0x320] ;  /* 0x0000c80000047ab9 */ /* 0x000fe20000000800 */
[----:B------:R-:W-:-:S05]  /*180a0*/  @P0 IADD3.X R3, R30, UR5, RZ, P1, !PT ;  /* 0x000000051e030c10 */ /* 0x000fca0008ffe4ff */
[----:B------:R4:W4:Y:S01]  /*180b0*/  @P0 LDG.E R28, desc[UR60][R2.64] ;  /* 0x0000003c021c0981 */ /* 0x000922000c1e1900 */
[----:B0-----:R-:W-:-:S04]  /*180c0*/  LOP3.LUT R0, R0, 0x7f, RZ, 0xc0, !PT ;  /* 0x0000007f00007812 */ /* 0x001fc800078ec0ff */
[----:B------:R-:W-:Y:S02]  /*180d0*/  SHF.R.U32.HI R0, RZ, 0x3, R0 ;  /* 0x00000003ff007819 */ /* 0x000fe40000011600 */
[----:B---3--:R-:W-:Y:S01]  /*180e0*/  ISETP.NE.AND P1, PT, R9, 0x1, PT ;  /* 0x000000010900780c */ /* 0x008fe20003f25270 */
[----:B-1----:R-:W-:-:S12]  /*180f0*/  IMAD.SHL.U32 R11, R11, 0x10, RZ ;  /* 0x000000100b0b7824 */ /* 0x002fd800078e00ff */
[----:B------:R-:W0:Y:S01]  /*18100*/  @P1 LDC R5, c[0x0][0x434] ;  /* 0x00010d00ff051b82 */ /* 0x000e220000000800 */
[----:B------:R-:W-:-:S07]  /*18110*/  LOP3.LUT R11, R0, 0x70, R11, 0xf8, !PT ;  /* 0x00000070000b7812 */ /* 0x000fce00078ef80b */
[----:B------:R-:W1:Y:S01]  /*18120*/  @P1 LDC R4, c[0x0][0x438] ;  /* 0x00010e00ff041b82 */ /* 0x000e620000000800 */
[----:B------:R-:W-:Y:S01]  /*18130*/  UMOV UR5, 0xffffffff ;  /* 0xffffffff00057882 */ /* 0x000fe20000000000 */
[----:B--2---:R-:W-:-:S04]  /*18140*/  VIADD R0, R34, 0xffffffff ;  /* 0xffffffff22007836 */ /* 0x004fc80000000000 */
[----:B------:R-:W-:-:S05]  /*18150*/  IMAD R6, R0, 0x60, R11 ;  /* 0x0000006000067824 */ /* 0x000fca00078e020b */
[----:B----4-:R-:W-:-:S04]  /*18160*/  ISETP.GE.AND P0, PT, R6, R20, PT ;  /* 0x000000140600720c */ /* 0x010fc80003f06270 */
[----:B------:R-:W-:Y:S02]  /*18170*/  ISETP.GT.U32.OR P0, PT, R11, 0x5f, P0 ;  /* 0x0000005f0b00780c */ /* 0x000fe40000704470 */
[----:B------:R-:W-:-:S11]  /*18180*/  IADD3 R6, R6, R33, RZ ;  /* 0x0000002106067210 */ /* 0x000fd60007ffe0ff */
[----:B------:R-:W2:Y:S01]  /*18190*/  @!P0 LDC.64 R2, c[0x0][0x428] ;  /* 0x00010a00ff028b82 */ /* 0x000ea20000000a00 */
[----:B0-----:R-:W-:-:S04]  /*181a0*/  @P1 IMAD.HI.U32 R5, R6, R5, RZ ;  /* 0x0000000506051227 */ /* 0x001fc800078e00ff */
[----:B------:R-:W-:Y:S01]  /*181b0*/  IMAD.MOV.U32 R7, RZ, RZ, R6 ;  /* 0x000000ffff077224 */ /* 0x000fe200078e0006 */
[----:B-1----:R-:W-:Y:S02]  /*181c0*/  @P1 SHF.R.U32.HI R7, RZ, R4, R5 ;  /* 0x00000004ff071219 */ /* 0x002fe40000011605 */
[----:B------:R-:W-:-:S03]  /*181d0*/  SHF.R.S32.HI R34, RZ, 0x1f, R28 ;  /* 0x0000001fff227819 */ /* 0x000fc6000001141c */
[--C-:B------:R-:W-:Y:S01]  /*181e0*/  @!P0 IMAD.MOV.U32 R4, RZ, RZ, R7.reuse ;  /* 0x000000ffff048224 */ /* 0x100fe200078e0007 */
[----:B------:R-:W-:Y:S01]  /*181f0*/  @!P0 SHF.R.S32.HI R5, RZ, 0x1f, R7 ;  /* 0x0000001fff058819 */ /* 0x000fe20000011407 */
[-C--:B--2---:R-:W-:Y:S02]  /*18200*/  @!P0 IMAD R8, R34, R2.reuse, RZ ;  /* 0x0000000222088224 */ /* 0x084fe400078e02ff */
        /* <DEDUP_REMOVED lines=14> */
[----:B-1----:R-:W-:Y:S02]  /*182f0*/  IMAD.SHL.U32 R10, R10, 0x8, RZ ;  /* 0x000000080a0a7824 */ /* 0x002fe400078e00ff */
[----:B--2---:R-:W-:-:S03]  /*18300*/  IMAD.SHL.U32 R11, R11, 0x8, RZ ;  /* 0x000000080b0b7824 */ /* 0x004fc600078e00ff */
        /* <DEDUP_REMOVED lines=14> */
[----:B------:R-:W-:Y:S01]  /*183f0*/  LOP3.LUT R21, R21, 0xfffffffb, RZ, 0xc0, !PT ;  /* 0xfffffffb15157812 */ /* 0x000fe200078ec0ff */
[----:B0-----:R-:W-:-:S03]  /*18400*/  IMAD.MOV R2, RZ, RZ, -R7 ;  /* 0x000000ffff027224 */ /* 0x001fc600078e0a07 */
[----:B------:R-:W-:Y:S01]  /*18410*/  LOP3.LUT R21, R21, 0xfffffff7, RZ, 0xc0, !PT ;  /* 0xfffffff715157812 */ /* 0x000fe200078ec0ff */
[----:B------:R-:W-:-:S03]  /*18420*/  IMAD R2, R9, R2, R6 ;  /* 0x0000000209027224 */ /* 0x000fc600078e0206 */
[----:B------:R-:W-:-:S04]  /*18430*/  @P3 LOP3.LUT R21, R21, 0x8, RZ, 0xfc, !PT ;  /* 0x0000000815153812 */ /* 0x000fc800078efcff */
[----:B------:R-:W-:Y:S01]  /*18440*/  @P2 LOP3.LUT R21, R21, 0x4, RZ, 0xfc, !PT ;  /* 0x0000000415152812 */ /* 0x000fe200078efcff */
[----:B------:R0:W-:Y:S04]  /*18450*/  STL [R1+0x4], R2 ;  /* 0x0000040201007387 */ /* 0x0001e80000100800 */
[----:B------:R0:W-:Y:S01]  /*18460*/  STL [R1], R21 ;  /* 0x0000001501007387 */ /* 0x0001e20000100800 */
[----:B------:R-:W-:Y:S05]  /*18470*/  BRA.DIV UR5, `(.L_x_1640) ;  /* 0x0000006205dc7947 */ /* 0x000fea000b800000 */
.L_x_1800:
[----:B0-----:R-:W-:-:S05]  /*18480*/  SEL R2, RZ, 0x1, P1 ;  /* 0x00000001ff027807 */ /* 0x001fca0000800000 */
[----:B------:R0:W-:Y:S01]  /*18490*/  STL [R1+0x5c], R2 ;  /* 0x00005c0201007387 */ /* 0x0001e20000100800 */
[----:B------:R-:W-:Y:S05]  /*184a0*/  @!P0 BRA `(.L_x_1641) ;  /* 0x0000000000048947 */ /* 0x000fea0003800000 */
[----:B------:R-:W-:Y:S01]  /*184b0*/  BPT.TRAP 0x1 ;  /* 0x000000040000795c */ /* 0x000fe20000300000 */
.L_x_1641:
[----:B------:R-:W-:Y:S01]  /*184c0*/  IMAD R30, R0, -0x60, R20 ;  /* 0xffffffa0001e7824 */ /* 0x000fe200078e0214 */
[----:B------:R-:W-:Y:S01]  /*184d0*/  SHF.L.U32 R0, R26, 0x1f, RZ ;  /* 0x0000001f1a007819 */ /* 0x000fe200000006ff */
[----:B------:R-:W-:Y:S01]  /*184e0*/  IMAD R29, R24, 0x8, R22 ;  /* 0x00000008181d7824 */ /* 0x000fe200078e0216 */
[----:B------:R-:W-:Y:S03]  /*184f0*/  BSSY B0, `(.L_x_1642) ;  /* 0x0000003000007945 */ /* 0x000fe60003800000 */
[----:B------:R-:W1:Y:S02]  /*18500*/  SYNCS.PHASECHK.TRANS64.TRYWAIT P0, [R29+URZ+0x32440], R0 ;  /* 0x032440001d0075a7 */ /* 0x000e64000800017f */
[----:B-1----:R-:W-:Y:S05]  /*18510*/  @!P0 BRA `(.L_x_1643) ;  /* 0x0000006000e88947 */ /* 0x002fea0003800000 */
.L_x_1801:
[----:B------:R-:W-:Y:S05]  /*18520*/  BSYNC B0 ;  /* 0x0000000000007941 */ /* 0x000fea0003800000 */
.L_x_1642:
[----:B0-----:R-:W1:Y:S01]  /*18530*/  LDL R2, [R1+0x4] ;  /* 0x0000040001027983 */ /* 0x001e620000100800 */
[----:B------:R-:W-:Y:S01]  /*18540*/  ULDC.64 UR4, c[0x0][0x300] ;  /* 0x0000c00000047ab9 */ /* 0x000fe20000000a00 */
[----:B-----5:R-:W-:Y:S01]  /*18550*/  SHF.R.S32.HI R4, RZ, 0x1f, R37 ;  /* 0x0000001fff047819 */ /* 0x020fe20000011425 */
[----:B------:R-:W-:Y:S01]  /*18560*/  ULDC.64 UR6, c[0x0][0x2e8] ;  /* 0x0000ba0000067ab9 */ /* 0x000fe20000000a00 */
[----:B------:R-:W2:Y:S01]  /*18570*/  LDL.LU R6, [R1] ;  /* 0x0000000001067983 */ /* 0x000ea20000300800 */
[----:B------:R-:W0:Y:S02]  /*18580*/  S2R R7, SR_TID.X ;  /* 0x0000000000077919 */ /* 0x000e240000002100 */
[----:B0-----:R-:W-:-:S05]  /*18590*/  IMAD.SHL.U32 R7, R7, 0x8, RZ ;  /* 0x0000000807077824 */ /* 0x001fca00078e00ff */
[----:B------:R-:W-:Y:S02]  /*185a0*/  LOP3.LUT R7, R7, 0x38, RZ, 0xc0, !PT ;  /* 0x0000003807077812 */ /* 0x000fe400078ec0ff */
[----:B-1----:R-:W-:Y:S02]  /*185b0*/  SHF.R.S32.HI R0, RZ, 0x1f, R2 ;  /* 0x0000001fff007819 */ /* 0x002fe40000011402 */
[----:B--2---:R-:W-:-:S03]  /*185c0*/  LOP3.LUT R6, R6, 0xfffffffd, RZ, 0xc0, !PT ;  /* 0xfffffffd06067812 */ /* 0x004fc600078ec0ff */
[----:B------:R0:W-:Y:S04]  /*185d0*/  STL [R1+0x48], R0 ;  /* 0x0000480001007387 */ /* 0x0001e80000100800 */
[----:B------:R1:W-:Y:S01]  /*185e0*/  STL [R1+0x4c], R4 ;  /* 0x00004c0401007387 */ /* 0x0003e20000100800 */
[----:B0-----:R-:W-:-:S04]  /*185f0*/  IMAD R0, R0, UR4, RZ ;  /* 0x0000000400007c24 */ /* 0x001fc8000f8e02ff */
[C---:B------:R-:W-:Y:S02]  /*18600*/  IMAD R0, R2.reuse, UR5, R0 ;  /* 0x0000000502007c24 */ /* 0x040fe4000f8e0200 */
[----:B------:R-:W-:Y:S01]  /*18610*/  IMAD.WIDE.U32 R2, R2, UR4, RZ ;  /* 0x0000000402027c25 */ /* 0x000fe2000f8e00ff */
[----:B------:R-:W-:-:S04]  /*18620*/  ULDC.64 UR4, c[0x0][0x310] ;  /* 0x0000c40000047ab9 */ /* 0x000fc80000000a00 */
[----:B------:R-:W-:Y:S01]  /*18630*/  IADD3 R3, R3, R0, RZ ;  /* 0x0000000003037210 */ /* 0x000fe20007ffe0ff */
[----:B------:R-:W-:Y:S02]  /*18640*/  IMAD R0, R4, UR4, RZ ;  /* 0x0000000404007c24 */ /* 0x000fe4000f8e02ff */
[----:B-1----:R-:W0:Y:S02]  /*18650*/  S2R R4, SR_TID.X ;  /* 0x0000000000047919 */ /* 0x002e240000002100 */
[C---:B------:R-:W-:Y:S02]  /*18660*/  IMAD R0, R37.reuse, UR5, R0 ;  /* 0x0000000525007c24 */ /* 0x040fe4000f8e0200 */
[----:B------:R-:W-:Y:S01]  /*18670*/  IMAD.WIDE.U32 R2, R37, UR4, R2 ;  /* 0x0000000425027c25 */ /* 0x000fe2000f8e0002 */
[----:B------:R-:W-:-:S03]  /*18680*/  ULDC.64 UR4, c[0x0][0x308] ;  /* 0x0000c20000047ab9 */ /* 0x000fc60000000a00 */
[----:B------:R-:W-:Y:S02]  /*18690*/  IMAD.IADD R3, R3, 0x1, R0 ;  /* 0x0000000103037824 */ /* 0x000fe400078e0200 */
[----:B------:R-:W-:Y:S01]  /*186a0*/  IMAD.WIDE.U32 R2, R18, UR4, R2 ;  /* 0x0000000412027c25 */ /* 0x000fe2000f8e0002 */
[----:B------:R-:W-:Y:S02]  /*186b0*/  ULDC UR4, c[0x0][0x2f4] ;  /* 0x0000bd0000047ab9 */ /* 0x000fe40000000800 */
[----:B------:R-:W-:Y:S02]  /*186c0*/  ISETP.GE.AND P2, PT, R7, UR4, PT ;  /* 0x0000000407007c0c */ /* 0x000fe4000bf46270 */
[----:B------:R-:W-:-:S11]  /*186d0*/  LEA R0, P0, R2, UR6, 0x1 ;  /* 0x0000000602007c11 */ /* 0x000fd6000f8008ff */
[----:B------:R-:W-:Y:S02]  /*186e0*/  @P2 LOP3.LUT R6, R6, 0x2, RZ, 0xfc, !PT ;  /* 0x0000000206062812 */ /* 0x000fe400078efcff */
[----:B0-----:R-:W-:-:S03]  /*186f0*/  LOP3.LUT R4, R4, 0x7f, RZ, 0xc0, !PT ;  /* 0x0000007f04047812 */ /* 0x001fc600078ec0ff */
[----:B------:R0:W-:Y:S01]  /*18700*/  STL [R1], R6 ;  /* 0x0000000601007387 */ /* 0x0001e20000100800 */
[----:B------:R-:W-:Y:S01]  /*18710*/  SHF.R.U32.HI R5, RZ, 0x3, R4 ;  /* 0x00000003ff057819 */ /* 0x000fe20000011604 */
[----:B------:R-:W-:Y:S01]  /*18720*/  IMAD R4, R18, UR5, R3 ;  /* 0x0000000512047c24 */ /* 0x000fe2000f8e0203 */
[----:B------:R-:W-:-:S03]  /*18730*/  UMOV UR5, 0xffffffff ;  /* 0xffffffff00057882 */ /* 0x000fc60000000000 */
[----:B------:R-:W-:Y:S01]  /*18740*/  IMAD.IADD R30, R30, 0x1, -R5 ;  /* 0x000000011e1e7824 */ /* 0x000fe200078e0a05 */
[----:B------:R-:W-:Y:S01]  /*18750*/  LEA.HI.X R4, R2, UR7, R4, 0x1, P0 ;  /* 0x0000000702047c11 */ /* 0x000fe200080f0c04 */
[----:B------:R-:W-:-:S03]  /*18760*/  IMAD R5, R24, 0x1800, R31 ;  /* 0x0000180018057824 */ /* 0x000fc600078e021f */
[----:B------:R-:W-:Y:S01]  /*18770*/  ISETP.GE.AND P0, PT, R30, 0x1, PT ;  /* 0x000000011e00780c */ /* 0x000fe20003f06270 */
[----:B0-----:R-:W-:-:S12]  /*18780*/  BRA.DIV UR5, `(.L_x_1644) ;  /* 0x0000006205607947 */ /* 0x001fd8000b800000 */
        /* <DEDUP_REMOVED lines=22> */
[----:B------:R-:W-:Y:S01]  /*188f0*/  @P0 LEA R6, R5, R22, 0x1 ;  /* 0x0000001605060211 */ /* 0x000fe200078e08ff */
        /* <DEDUP_REMOVED lines=29> */
.L_x_1815:
        /* <DEDUP_REMOVED lines=10> */
.L_x_1645:
[----:B------:R-:W-:Y:S02]  /*18b70*/  PLOP3.LUT P1, PT, P1, P0, PT, 0xa2, 0x0 ;  /* 0x000000000000781c */ /* 0x000fe40000f21472 */
[----:B------:R-:W-:-:S08]  /*18b80*/  @P0 R2UR P1, UR4, R29 ;  /* 0x000000001d0402ca */ /* 0x000fd00000020000 */
[----:B------:R-:W-:-:S05]  /*18b90*/  @P0 PLOP3.LUT P0, PT, P1, PT, PT, 0x80, 0x0 ;  /* 0x000000000000081c */ /* 0x000fca0000f0f070 */
[----:B------:R-:W-:Y:S01]  /*18ba0*/  @!P1 SYNCS.ARRIVE.TRANS64.RED.A0T1 RZ, [UR4+0x32430], RZ ;  /* 0x032430ffffff99a7 */ /* 0x000fe20008200404 */
[----:B------:R-:W-:Y:S07]  /*18bb0*/  @!P1 ARRIVES.LDGSTSBAR.64.TRANSCNT [UR4+0x32430] ;  /* 0x03243000ff0099b0 */ /* 0x000fee0008000a84 */
[----:B------:R-:W-:Y:S05]  /*18bc0*/  @P0 BRA.U.ANY `(.L_x_1645) ;  /* 0xfffffffd00e80947 */ /* 0x000fea000393ffff */
[----:B------:R-:W-:Y:S01]  /*18bd0*/  NOP ;  /* 0x0000000000007918 */ /* 0x000fe20000000000 */
[----:B------:R-:W2:Y:S02]  /*18be0*/  LDL R0, [R1+0x60] ;  /* 0x0000600001007983 */ /* 0x000ea40000100800 */
[----:B--2---:R-:W-:-:S13]  /*18bf0*/  ISETP.NE.AND P2, PT, R0, 0x3, PT ;  /* 0x000000030000780c */ /* 0x004fda0003f45270 */
[----:B------:R-:W-:Y:S05]  /*18c00*/  @!P2 BRA `(.L_x_1646) ;  /* 0x000000000004a947 */ /* 0x000fea0003800000 */
[----:B------:R-:W-:Y:S01]  /*18c10*/  BPT.TRAP 0x1 ;  /* 0x000000040000795c */ /* 0x000fe20000300000 */
.L_x_1646:
[----:B------:R1:W5:Y:S01]  /*18c20*/  LDL.LU R0, [R1+0x1c] ;  /* 0x00001c0001007983 */ /* 0x0003620000300800 */
[----:B------:R1:W-:Y:S02]  /*18c30*/  SYNCS.ARRIVE.TRANS64.A1T0 RZ, [R29+URZ+0x32430], RZ ;  /* 0x032430ff1dff79a7 */ /* 0x0003e4000810003f */
[----:B------:R-:W-:Y:S05]  /*18c40*/  WARPSYNC.ALL ;  /* 0x0000000000007948 */ /* 0x000fea0003800000 */
[----:B------:R-:W-:Y:S01]  /*18c50*/  ULDC.64 UR4, c[0x0][0xaf8] ;  /* 0x0002be0000047ab9 */ /* 0x000fe20000000a00 */
[----:B------:R-:W-:Y:S01]  /*18c60*/  BSSY B6, `(.L_x_1647) ;  /* 0x000001d000067945 */ /* 0x000fe20003800000 */
[----:B------:R-:W-:Y:S01]  /*18c70*/  BAR.SYNC.DEFER_BLOCKING 0x8, 0x180 ;  /* 0x0206000000007b1d */ /* 0x000fe20000010000 */
[----:B------:R-:W-:-:S04]  /*18c80*/  ISETP.NE.U32.AND P0, PT, RZ, UR4, PT ;  /* 0x00000004ff007c0c */ /* 0x000fc8000bf05070 */
[----:B------:R-:W-:-:S04]  /*18c90*/  ISETP.NE.AND.EX P0, PT, RZ, UR5, PT, P0 ;  /* 0x00000005ff007c0c */ /* 0x000fc8000bf05300 */
[----:B------:R-:W-:Y:S02]  /*18ca0*/  SEL R35, R35, RZ, !P0 ;  /* 0x000000ff23237207 */ /* 0x000fe40004000000 */
[----:B0----5:R-:W-:Y:S01]  /*18cb0*/  SEL R2, R0, RZ, !P0 ;  /* 0x000000ff00027207 */ /* 0x021fe20004000000 */
[----:B------:R-:W-:-:S04]  /*18cc0*/  VIADD R0, R22, 0x18400 ;  /* 0x0001840016007836 */ /* 0x000fc80000000000 */
[----:B------:R0:W-:Y:S01]  /*18cd0*/  STL [R1+0x38], R2 ;  /* 0x0000380201007387 */ /* 0x0001e20000100800 */
[----:B------:R-:W-:Y:S02]  /*18ce0*/  LOP3.LUT P0, RZ, R0, 0x3ff, RZ, 0xc0, !PT ;  /* 0x000003ff00ff7812 */ /* 0x000fe4000780c0ff */
[----:B------:R-:W-:Y:S01]  /*18cf0*/  SHF.R.S32.HI R0, RZ, 0x1f, R36 ;  /* 0x0000001fff007819 */ /* 0x000fe20000011424 */
[----:B------:R0:W-:Y:S04]  /*18d00*/  STL [R1+0x10], R35 ;  /* 0x0000102301007387 */ /* 0x0001e80000100800 */
[----:B------:R0:W-:Y:S06]  /*18d10*/  STL [R1+0x2c], R0 ;  /* 0x00002c0001007387 */ /* 0x0001ec0000100800 */
[----:B------:R-:W-:Y:S05]  /*18d20*/  @!P0 BRA `(.L_x_1648) ;  /* 0x0000000000408947 */ /* 0x000fea0003800000 */
        /* <DEDUP_REMOVED lines=16> */
.L_x_1648:
[----:B------:R-:W-:Y:S05]  /*18e30*/  BSYNC B6 ;  /* 0x0000000000067941 */ /* 0x000fea0003800000 */
.L_x_1647:
[----:B------:R-:W2:Y:S01]  /*18e40*/  LDL R20, [R1+0x38] ;  /* 0x0000380001147983 */ /* 0x000ea20000100800 */
[----:B------:R-:W3:Y:S03]  /*18e50*/  LDC R6, c[0x0][0x448] ;  /* 0x00011200ff067b82 */ /* 0x000ee60000000800 */
[----:B------:R-:W4:Y:S01]  /*18e60*/  LDL R4, [R1+0x2c] ;  /* 0x00002c0001047983 */ /* 0x000f220000100800 */
[----:B------:R-:W-:Y:S01]  /*18e70*/  IMAD.SHL.U32 R17, R17, 0x80, RZ ;  /* 0x0000008011117824 */ /* 0x000fe200078e00ff */
[----:B------:R-:W-:Y:S02]  /*18e80*/  ULDC.64 UR4, c[0x0][0x298] ;  /* 0x0000a60000047ab9 */ /* 0x000fe40000000a00 */
[----:B------:R1:W5:Y:S01]  /*18e90*/  LDL R9, [R1+0x14] ;  /* 0x0000140001097983 */ /* 0x0003620000100800 */
[----:B0-----:R-:W0:Y:S01]  /*18ea0*/  S2R R2, SR_TID.X ;  /* 0x0000000000027919 */ /* 0x001e220000002100 */
[----:B---3--:R-:W-:-:S13]  /*18eb0*/  ISETP.NE.AND P0, PT, R6, 0x1, PT ;  /* 0x000000010600780c */ /* 0x008fda0003f05270 */
[----:B------:R-:W3:Y:S01]  /*18ec0*/  @P0 LDC R0, c[0x0][0x44c] ;  /* 0x00011300ff000b82 */ /* 0x000ee20000000800 */
[----:B0-----:R-:W-:-:S07]  /*18ed0*/  LOP3.LUT R2, R2, 0x7f, RZ, 0xc0, !PT ;  /* 0x0000007f02027812 */ /* 0x001fce00078ec0ff */
[----:B------:R-:W0:Y:S01]  /*18ee0*/  @P0 LDC R3, c[0x0][0x450] ;  /* 0x00011400ff030b82 */ /* 0x000e220000000800 */
[----:B------:R-:W1:Y:S02]  /*18ef0*/  S2R R7, SR_TID.X ;  /* 0x0000000000077919 */ /* 0x000e640000002100 */
[----:B-1----:R-:W-:-:S04]  /*18f00*/  SHF.L.U32 R7, R7, 0x3, RZ ;  /* 0x0000000307077819 */ /* 0x002fc800000006ff */
[----:B------:R-:W-:Y:S01]  /*18f10*/  LOP3.LUT R7, R7, 0x38, RZ, 0xc0, !PT ;  /* 0x0000003807077812 */ /* 0x000fe200078ec0ff */
[----:B--2---:R-:W-:Y:S01]  /*18f20*/  IMAD.MOV.U32 R21, RZ, RZ, R20 ;  /* 0x000000ffff157224 */ /* 0x004fe200078e0014 */
[----:B------:R-:W-:Y:S02]  /*18f30*/  MOV R20, R35 ;  /* 0x0000002300147202 */ /* 0x000fe40000000f00 */
[----:B------:R-:W-:Y:S01]  /*18f40*/  SHF.R.U32.HI R35, RZ, 0x3, R2 ;  /* 0x00000003ff237819 */ /* 0x000fe20000011602 */
[----:B----4-:R-:W-:Y:S01]  /*18f50*/  IMAD R4, R4, UR4, RZ ;  /* 0x0000000404047c24 */ /* 0x010fe2000f8e02ff */
[----:B------:R-:W1:Y:S03]  /*18f60*/  S2R R2, SR_TID.X ;  /* 0x0000000000027919 */ /* 0x000e660000002100 */
[----:B------:R-:W-:Y:S02]  /*18f70*/  IMAD R4, R36, UR5, R4 ;  /* 0x0000000524047c24 */ /* 0x000fe4000f8e0204 */
[----:B-1----:R-:W-:-:S05]  /*18f80*/  IMAD.SHL.U32 R2, R2, 0x10, RZ ;  /* 0x0000001002027824 */ /* 0x002fca00078e00ff */
[----:B------:R-:W-:-:S04]  /*18f90*/  LOP3.LUT R2, R35, 0x70, R2, 0xf8, !PT ;  /* 0x0000007023027812 */ /* 0x000fc800078ef802 */
[----:B------:R-:W-:-:S05]  /*18fa0*/  LOP3.LUT R35, R2, R17, RZ, 0xfc, !PT ;  /* 0x0000001102237212 */ /* 0x000fca00078efcff */
[----:B---3--:R-:W-:-:S04]  /*18fb0*/  @P0 IMAD.HI.U32 R2, R35, R0, RZ ;  /* 0x0000000023020227 */ /* 0x008fc800078e00ff */
[----:B------:R-:W-:Y:S01]  /*18fc0*/  IMAD.MOV.U32 R0, RZ, RZ, R35 ;  /* 0x000000ffff007224 */ /* 0x000fe200078e0023 */
[----:B0-----:R-:W-:Y:S01]  /*18fd0*/  @P0 SHF.R.U32.HI R0, RZ, R3, R2 ;  /* 0x00000003ff000219 */ /* 0x001fe20000011602 */
[----:B------:R-:W-:Y:S01]  /*18fe0*/  IMAD.WIDE.U32 R2, R36, UR4, RZ ;  /* 0x0000000424027c25 */ /* 0x000fe2000f8e00ff */
[----:B------:R-:W-:-:S03]  /*18ff0*/  ULDC.64 UR4, c[0x0][0x2d8] ;  /* 0x0000b60000047ab9 */ /* 0x000fc60000000a00 */
[----:B------:R-:W-:Y:S02]  /*19000*/  IMAD.IADD R3, R3, 0x1, R4 ;  /* 0x0000000103037824 */ /* 0x000fe400078e0204 */
[----:B------:R-:W-:-:S04]  /*19010*/  IMAD.WIDE.U32 R2, R18, UR4, R2 ;  /* 0x0000000412027c25 */ /* 0x000fc8000f8e0002 */
[----:B------:R-:W-:Y:S01]  /*19020*/  IMAD R3, R18, UR5, R3 ;  /* 0x0000000512037c24 */ /* 0x000fe2000f8e0203 */
[----:B------:R-:W-:Y:S02]  /*19030*/  ULDC.64 UR4, c[0x0][0x2e0] ;  /* 0x0000b80000047ab9 */ /* 0x000fe40000000a00 */
[----:B------:R-:W-:Y:S02]  /*19040*/  IMAD R4, R21, UR4, RZ ;  /* 0x0000000415047c24 */ /* 0x000fe4000f8e02ff */
[----:B------:R-:W-:-:S04]  /*19050*/  IMAD.WIDE.U32 R2, R20, UR4, R2 ;  /* 0x0000000414027c25 */ /* 0x000fc8000f8e0002 */
[----:B------:R-:W-:Y:S01]  /*19060*/  IMAD R4, R20, UR5, R4 ;  /* 0x0000000514047c24 */ /* 0x000fe2000f8e0204 */
[----:B------:R-:W-:-:S03]  /*19070*/  ULDC.64 UR4, c[0x0][0x2d0] ;  /* 0x0000b40000047ab9 */ /* 0x000fc60000000a00 */
[----:B------:R-:W-:Y:S01]  /*19080*/  IMAD.IADD R3, R3, 0x1, R4 ;  /* 0x0000000103037824 */ /* 0x000fe200078e0204 */
[----:B------:R-:W-:Y:S01]  /*19090*/  SHF.R.S32.HI R4, RZ, 0x1f, R0 ;  /* 0x0000001fff047819 */ /* 0x000fe20000011400 */
[----:B------:R-:W0:Y:S04]  /*190a0*/  S2R R20, SR_TID.X ;  /* 0x0000000000147919 */ /* 0x000e280000002100 */
[----:B------:R-:W-:Y:S02]  /*190b0*/  IMAD R4, R4, UR4, RZ ;  /* 0x0000000404047c24 */ /* 0x000fe4000f8e02ff */
[----:B------:R-:W-:-:S04]  /*190c0*/  IMAD.WIDE.U32 R2, R0, UR4, R2 ;  /* 0x0000000400027c25 */ /* 0x000fc8000f8e0002 */
[----:B------:R-:W-:Y:S01]  /*190d0*/  IMAD R4, R0, UR5, R4 ;  /* 0x0000000500047c24 */ /* 0x000fe2000f8e0204 */
[----:B------:R-:W-:Y:S01]  /*190e0*/  ULDC.64 UR4, c[0x0][0x2c8] ;  /* 0x0000b20000047ab9 */ /* 0x000fe20000000a00 */
[----:B------:R-:W-:-:S04]  /*190f0*/  IMAD.MOV R0, RZ, RZ, -R0 ;  /* 0x000000ffff007224 */ /* 0x000fc800078e0a00 */
[----:B------:R-:W-:Y:S02]  /*19100*/  IMAD R0, R6, R0, R35 ;  /* 0x0000000006007224 */ /* 0x000fe400078e0223 */
[----:B------:R-:W-:-:S03]  /*19110*/  IMAD.IADD R3, R3, 0x1, R4 ;  /* 0x0000000103037824 */ /* 0x000fc600078e0204 */
[----:B------:R-:W-:Y:S01]  /*19120*/  SHF.R.S32.HI R4, RZ, 0x1f, R0 ;  /* 0x0000001fff047819 */ /* 0x000fe20000011400 */
[----:B------:R-:W-:-:S04]  /*19130*/  IMAD.WIDE.U32 R2, R0, UR4, R2 ;  /* 0x0000000400027c25 */ /* 0x000fc8000f8e0002 */
[----:B------:R-:W-:-:S04]  /*19140*/  IMAD R4, R4, UR4, RZ ;  /* 0x0000000404047c24 */ /* 0x000fc8000f8e02ff */
        /* <DEDUP_REMOVED lines=16> */
[C---:B------:R-:W-:Y:S01]  /*19250*/  ISETP.GE.AND P0, PT, R17.reuse, R2, PT ;  /* 0x000000021100720c */ /* 0x040fe20003f06270 */
[----:B------:R-:W-:-:S03]  /*19260*/  VIADD R8, R17, 0x30 ;  /* 0x0000003011087836 */ /* 0x000fc60000000000 */
[----:B------:R2:W-:Y:S09]  /*19270*/  STL [R1+0x1c], R6 ;  /* 0x00001c0601007387 */ /* 0x0005f20000100800 */
        /* <DEDUP_REMOVED lines=8> */
[----:B--2---:R-:W-:-:S05]  /*19300*/  VIADD R6, R17, 0x20 ;  /* 0x0000002011067836 */ /* 0x004fca0000000000 */
[----:B------:R-:W-:Y:S04]  /*19310*/  STL [R1+0x20], R6 ;  /* 0x0000200601007387 */ /* 0x000fe80000100800 */
[----:B------:R-:W-:Y:S04]  /*19320*/  STL [R1+0x24], R8 ;  /* 0x0000240801007387 */ /* 0x000fe80000100800 */
[----:B0-----:R-:W0:Y:S04]  /*19330*/  SHFL.IDX PT, R5, R0, 0x1, 0x181f ;  /* 0x00381f0000057f89 */ /* 0x001e2800000e0000 */
[----:B------:R-:W1:Y:S01]  /*19340*/  SHFL.IDX PT, R4, R3, 0x1, 0x181f ;  /* 0x00381f0003047f89 */ /* 0x000e6200000e0000 */
[----:B0-----:R-:W-:-:S05]  /*19350*/  @!P0 LEA R5, P2, R7, R5, 0x1 ;  /* 0x0000000507058211 */ /* 0x001fca00078408ff */
[----:B-1----:R-:W-:-:S05]  /*19360*/  @!P0 IMAD.X R4, RZ, RZ, R4, P2 ;  /* 0x000000ffff048224 */ /* 0x002fca00010e0604 */
[----:B------:R-:W-:-:S04]  /*19370*/  @!P0 LOP3.LUT R5, R5, R4, RZ, 0x3c, !PT ;  /* 0x0000000405058212 */ /* 0x000fc800078e3cff */
[----:B------:R-:W-:-:S04]  /*19380*/  @!P0 LOP3.LUT R4, R5, R4, RZ, 0x3c, !PT ;  /* 0x0000000405048212 */ /* 0x000fc800078e3cff */
[----:B------:R-:W-:-:S05]  /*19390*/  @!P0 LOP3.LUT R5, R5, R4, RZ, 0x3c, !PT ;  /* 0x0000000405058212 */ /* 0x000fca00078e3cff */
[----:B------:R0:W-:Y:S01]  /*193a0*/  @!P0 LDGSTS.E.BYPASS.LTC128B.128 [R25+0x18c00], desc[UR60][R4.64], !P1 ;  /* 0x18c0000004198fae */ /* 0x0001e2000c901d7c */
[----:B------:R-:W-:-:S03]  /*193b0*/  ISETP.GE.AND P0, PT, R6, R2, PT ;  /* 0x000000020600720c */ /* 0x000fc60003f06270 */
[----:B------:R-:W-:Y:S04]  /*193c0*/  SHFL.IDX PT, R6, R3, 0x3, 0x181f ;  /* 0x00781f0003067f89 */ /* 0x000fe800000e0000 */
[----:B0-----:R-:W0:Y:S04]  /*193d0*/  SHFL.IDX PT, R5, R0, 0x2, 0x181f ;  /* 0x00581f0000057f89 */ /* 0x001e2800000e0000 */
[----:B------:R-:W1:Y:S02]  /*193e0*/  SHFL.IDX PT, R4, R3, 0x2, 0x181f ;  /* 0x00581f0003047f89 */ /* 0x000e6400000e0000 */
[----:B0-----:R-:W-:-:S05]  /*193f0*/  @!P0 LEA R5, P2, R7, R5, 0x1 ;  /* 0x0000000507058211 */ /* 0x001fca00078408ff */
[----:B-1----:R-:W-:-:S05]  /*19400*/  @!P0 IMAD.X R4, RZ, RZ, R4, P2 ;  /* 0x000000ffff048224 */ /* 0x002fca00010e0604 */
[----:B------:R-:W-:-:S04]  /*19410*/  @!P0 LOP3.LUT R5, R5, R4, RZ, 0x3c, !PT ;  /* 0x0000000405058212 */ /* 0x000fc800078e3cff */
[----:B------:R-:W-:-:S04]  /*19420*/  @!P0 LOP3.LUT R4, R5, R4, RZ, 0x3c, !PT ;  /* 0x0000000405048212 */ /* 0x000fc800078e3cff */
[----:B------:R-:W-:-:S05]  /*19430*/  @!P0 LOP3.LUT R5, R5, R4, RZ, 0x3c, !PT ;  /* 0x0000000405058212 */ /* 0x000fca00078e3cff */
[----:B------:R0:W-:Y:S01]  /*19440*/  @!P0 LDGSTS.E.BYPASS.LTC128B.128 [R25+0x19400], desc[UR60][R4.64], !P1 ;  /* 0x1940000004198fae */ /* 0x0001e2000c901d7c */
[----:B------:R-:W-:Y:S02]  /*19450*/  ISETP.GE.AND P0, PT, R8, R2, PT ;  /* 0x000000020800720c */ /* 0x000fe40003f06270 */
[----:B------:R-:W-:-:S05]  /*19460*/  IADD3 R8, R17, 0x40, RZ ;  /* 0x0000004011087810 */ /* 0x000fca0007ffe0ff */
[----:B------:R-:W-:Y:S04]  /*19470*/  STL [R1+0x28], R8 ;  /* 0x0000280801007387 */ /* 0x000fe80000100800 */
[----:B0-----:R-:W0:Y:S02]  /*19480*/  SHFL.IDX PT, R4, R0, 0x3, 0x181f ;  /* 0x00781f0000047f89 */ /* 0x001e2400000e0000 */
[----:B0-----:R-:W-:-:S05]  /*19490*/  @!P0 LEA R5, P2, R7, R4, 0x1 ;  /* 0x0000000407058211 */ /* 0x001fca00078408ff */
[----:B------:R-:W-:Y:S02]  /*194a0*/  @!P0 IMAD.X R4, RZ, RZ, R6, P2 ;  /* 0x000000ffff048224 */ /* 0x000fe400010e0606 */
[----:B------:R-:W-:Y:S03]  /*194b0*/  SHFL.IDX PT, R6, R3, 0x4, 0x181f ;  /* 0x00981f0003067f89 */ /* 0x000fe600000e0000 */
[----:B------:R-:W-:-:S04]  /*194c0*/  @!P0 LOP3.LUT R5, R5, R4, RZ, 0x3c, !PT ;  /* 0x0000000405058212 */ /* 0x000fc800078e3cff */
[----:B------:R-:W-:-:S04]  /*194d0*/  @!P0 LOP3.LUT R4, R5, R4, RZ, 0x3c, !PT ;  /* 0x0000000405048212 */ /* 0x000fc800078e3cff */
[----:B------:R-:W-:-:S05]  /*194e0*/  @!P0 LOP3.LUT R5, R5, R4, RZ, 0x3c, !PT ;  /* 0x0000000405058212 */ /* 0x000fca00078e3cff */
[----:B------:R0:W-:Y:S01]  /*194f0*/  @!P0 LDGSTS.E.BYPASS.LTC128B.128 [R25+0x19c00], desc[UR60][R4.64], !P1 ;  /* 0x19c0000004198fae */ /* 0x0001e2000c901d7c */
[----:B------:R-:W-:Y:S01]  /*19500*/  ISETP.GE.AND P0, PT, R8, R2, PT ;  /* 0x000000020800720c */ /* 0x000fe20003f06270 */
[----:B------:R-:W-:-:S05]  /*19510*/  VIADD R8, R17, 0x50 ;  /* 0x0000005011087836 */ /* 0x000fca0000000000 */
[----:B------:R-:W-:Y:S04]  /*19520*/  STL [R1+0x30], R8 ;  /* 0x0000300801007387 */ /* 0x000fe80000100800 */
[----:B0-----:R-:W0:Y:S03]  /*19530*/  SHFL.IDX PT, R4, R0, 0x4, 0x181f ;  /* 0x00981f0000047f89 */ /* 0x001e2600000e0000 */
        /* <DEDUP_REMOVED lines=14> */
[-C--:B------:R-:W-:Y:S01]  /*19620*/  @!P0 LOP3.LUT R5, R5, R4.reuse, RZ, 0x3c, !PT ;  /* 0x0000000405058212 */ /* 0x080fe200078e3cff */
[----:B------:R-:W-:Y:S03]  /*19630*/  SHFL.IDX PT, R3, R3, 0x7, 0x181f ;  /* 0x00f81f0003037f89 */ /* 0x000fe600000e0000 */
[----:B------:R-:W-:-:S04]  /*19640*/  @!P0 LOP3.LUT R4, R5, R4, RZ, 0x3c, !PT ;  /* 0x0000000405048212 */ /* 0x000fc800078e3cff */
[----:B------:R-:W-:-:S05]  /*19650*/  @!P0 LOP3.LUT R5, R5, R4, RZ, 0x3c, !PT ;  /* 0x0000000405058212 */ /* 0x000fca00078e3cff */
[----:B------:R0:W-:Y:S01]  /*19660*/  @!P0 LDGSTS.E.BYPASS.LTC128B.128 [R25+0x1ac00], desc[UR60][R4.64], !P1 ;  /* 0x1ac0000004198fae */ /* 0x0001e2000c901d7c */
[----:B------:R-:W-:-:S03]  /*19670*/  ISETP.GE.AND P0, PT, R8, R2, PT ;  /* 0x000000020800720c */ /* 0x000fc60003f06270 */
[----:B0-----:R-:W0:Y:S04]  /*19680*/  SHFL.IDX PT, R4, R0, 0x6, 0x181f ;  /* 0x00d81f0000047f89 */ /* 0x001e2800000e0000 */
[----:B------:R-:W1:Y:S06]  /*19690*/  SHFL.IDX PT, R0, R0, 0x7, 0x181f ;  /* 0x00f81f0000007f89 */ /* 0x000e6c00000e0000 */
[----:B0-----:R-:W-:-:S05]  /*196a0*/  @!P0 LEA R5, P2, R7, R4, 0x1 ;  /* 0x0000000407058211 */ /* 0x001fca00078408ff */
[----:B------:R-:W-:-:S05]  /*196b0*/  @!P0 IMAD.X R4, RZ, RZ, R6, P2 ;  /* 0x000000ffff048224 */ /* 0x000fca00010e0606 */
[----:B------:R-:W-:-:S04]  /*196c0*/  @!P0 LOP3.LUT R5, R5, R4, RZ, 0x3c, !PT ;  /* 0x0000000405058212 */ /* 0x000fc800078e3cff */
[----:B------:R-:W-:-:S04]  /*196d0*/  @!P0 LOP3.LUT R4, R5, R4, RZ, 0x3c, !PT ;  /* 0x0000000405048212 */ /* 0x000fc800078e3cff */
[----:B------:R-:W-:-:S05]  /*196e0*/  @!P0 LOP3.LUT R5, R5, R4, RZ, 0x3c, !PT ;  /* 0x0000000405058212 */ /* 0x000fca00078e3cff */
[----:B-1----:R0:W-:Y:S02]  /*196f0*/  @!P0 LDGSTS.E.BYPASS.LTC128B.128 [R25+0x1b400], desc[UR60][R4.64], !P1 ;  /* 0x1b40000004198fae */ /* 0x0021e4000c901d7c */
.L_x_1832:
[----:B0-----:R-:W-:-:S05]  /*19700*/  VIADD R4, R17, 0x70 ;  /* 0x0000007011047836 */ /* 0x001fca0000000000 */
[----:B------:R-:W-:Y:S01]  /*19710*/  ISETP.GE.AND P0, PT, R4, R2, PT ;  /* 0x000000020400720c */ /* 0x000fe20003f06270 */
[----:B------:R0:W-:-:S12]  /*19720*/  STL [R1+0x3c], R4 ;  /* 0x00003c0401007387 */ /* 0x0001d80000100800 */
[----:B------:R-:W-:-:S05]  /*19730*/  @!P0 LEA R2, P2, R7, R0, 0x1 ;  /* 0x0000000007028211 */ /* 0x000fca00078408ff */
[----:B------:R-:W-:-:S05]  /*19740*/  @!P0 IMAD.X R3, RZ, RZ, R3, P2 ;  /* 0x000000ffff038224 */ /* 0x000fca00010e0603 */
[----:B------:R-:W-:Y:S01]  /*19750*/  @!PT LDS RZ, [RZ] ;  /* 0x00000000fffff984 */ /* 0x000fe20000000800 */
[----:B------:R-:W-:Y:S01]  /*19760*/  @!PT LDS RZ, [RZ] ;  /* 0x00000000fffff984 */ /* 0x000fe20000000800 */
[----:B------:R-:W-:Y:S01]  /*19770*/  @!PT LDS RZ, [RZ] ;  /* 0x00000000fffff984 */ /* 0x000fe20000000800 */
[----:B------:R0:W-:Y:S01]  /*19780*/  @!P0 LDGSTS.E.BYPASS.LTC128B.128 [R25+0x1bc00], desc[UR60][R2.64], !P1 ;  /* 0x1bc0000002198fae */ /* 0x0001e2000c901d7c */
[----:B------:R-:W-:Y:S01]  /*19790*/  PLOP3.LUT P0, PT, PT, PT, PT, 0x80, 0x0 ;  /* 0x000000000000781c */ /* 0x000fe20003f0f070 */
[----:B------:R-:W-:-:S12]  /*197a0*/  NOP ;  /* 0x0000000000007918 */ /* 0x000fd80000000000 */
.L_x_1650:
        /* <DEDUP_REMOVED lines=16> */
[----:B------:R-:W-:Y:S01]  /*198b0*/  MOV R4, UR6 ;  /* 0x0000000600047c02 */ /* 0x000fe20008000f00 */
[----:B------:R-:W-:Y:S01]  /*198c0*/  IMAD.U32 R5, RZ, RZ, UR7 ;  /* 0x00000007ff057e24 */ /* 0x000fe2000f8e00ff */
        /* <DEDUP_REMOVED lines=10> */
.L_x_1652:
[----:B------:R-:W-:Y:S05]  /*19970*/  BSYNC B6 ;  /* 0x0000000000067941 */ /* 0x000fea0003800000 */
.L_x_1651:
[----:B0-----:R-:W2:Y:S01]  /*19980*/  LDL.LU R2, [R1+0x2c] ;  /* 0x00002c0001027983 */ /* 0x001ea20000300800 */
[----:B------:R-:W0:Y:S01]  /*19990*/  LDC R6, c[0x0][0x448] ;  /* 0x00011200ff067b82 */ /* 0x000e220000000800 */
[----:B------:R-:W-:Y:S02]  /*199a0*/  ULDC.64 UR4, c[0x0][0x398] ;  /* 0x0000e60000047ab9 */ /* 0x000fe40000000a00 */
[----:B------:R-:W3:Y:S04]  /*199b0*/  LDL.LU R21, [R1+0x38] ;  /* 0x0000380001157983 */ /* 0x000ee80000300800 */
[----:B------:R-:W4:Y:S01]  /*199c0*/  LDL.LU R20, [R1+0x10] ;  /* 0x0000100001147983 */ /* 0x000f220000300800 */
[----:B------:R-:W-:Y:S01]  /*199d0*/  IMAD.MOV.U32 R4, RZ, RZ, R35 ;  /* 0x000000ffff047224 */ /* 0x000fe200078e0023 */
[----:B------:R-:W1:Y:S01]  /*199e0*/  S2R R7, SR_TID.X ;  /* 0x0000000000077919 */ /* 0x000e620000002100 */
[----:B0-----:R-:W-:-:S13]  /*199f0*/  ISETP.NE.AND P0, PT, R6, 0x1, PT ;  /* 0x000000010600780c */ /* 0x001fda0003f05270 */
[----:B------:R-:W0:Y:S01]  /*19a00*/  @P0 LDC R5, c[0x0][0x450] ;  /* 0x00011400ff050b82 */ /* 0x000e220000000800 */
[----:B-1----:R-:W-:-:S05]  /*19a10*/  IMAD.SHL.U32 R7, R7, 0x8, RZ ;  /* 0x0000000807077824 */ /* 0x002fca00078e00ff */
[----:B------:R-:W-:Y:S01]  /*19a20*/  LOP3.LUT R7, R7, 0x38, RZ, 0xc0, !PT ;  /* 0x0000003807077812 */ /* 0x000fe200078ec0ff */
[----:B--2---:R-:W-:Y:S02]  /*19a30*/  IMAD R0, R2, UR4, RZ ;  /* 0x0000000402007c24 */ /* 0x004fe4000f8e02ff */
[----:B------:R-:W-:-:S04]  /*19a40*/  IMAD.WIDE.U32 R2, R36, UR4, RZ ;  /* 0x0000000424027c25 */ /* 0x000fc8000f8e00ff */
[----:B------:R-:W-:Y:S01]  /*19a50*/  IMAD R0, R36, UR5, R0 ;  /* 0x0000000524007c24 */ /* 0x000fe2000f8e0200 */
[----:B------:R-:W-:-:S04]  /*19a60*/  ULDC.64 UR4, c[0x0][0x3d8] ;  /* 0x0000f60000047ab9 */ /* 0x000fc80000000a00 */
[----:B------:R-:W-:-:S03]  /*19a70*/  IADD3 R3, R3, R0, RZ ;  /* 0x0000000003037210 */ /* 0x000fc60007ffe0ff */
[----:B------:R-:W-:-:S04]  /*19a80*/  IMAD.WIDE.U32 R2, R18, UR4, R2 ;  /* 0x0000000412027c25 */ /* 0x000fc8000f8e0002 */
[----:B------:R-:W-:Y:S01]  /*19a90*/  IMAD R3, R18, UR5, R3 ;  /* 0x0000000512037c24 */ /* 0x000fe2000f8e0203 */
[----:B------:R-:W-:Y:S02]  /*19aa0*/  ULDC.64 UR4, c[0x0][0x3e0] ;  /* 0x0000f80000047ab9 */ /* 0x000fe40000000a00 */
[----:B---3--:R-:W-:Y:S02]  /*19ab0*/  IMAD R0, R21, UR4, RZ ;  /* 0x0000000415007c24 */ /* 0x008fe4000f8e02ff */
[----:B----4-:R-:W-:-:S04]  /*19ac0*/  IMAD.WIDE.U32 R2, R20, UR4, R2 ;  /* 0x0000000414027c25 */ /* 0x010fc8000f8e0002 */
[----:B------:R-:W-:Y:S01]  /*19ad0*/  IMAD R0, R20, UR5, R0 ;  /* 0x0000000514007c24 */ /* 0x000fe2000f8e0200 */
[----:B------:R-:W-:Y:S01]  /*19ae0*/  ULDC.64 UR4, c[0x0][0x3d0] ;  /* 0x0000f40000047ab9 */ /* 0x000fe20000000a00 */
[----:B------:R-:W1:Y:S02]  /*19af0*/  S2R R20, SR_TID.X ;  /* 0x0000000000147919 */ /* 0x000e640000002100 */
[----:B------:R-:W-:Y:S02]  /*19b00*/  IMAD.IADD R3, R3, 0x1, R0 ;  /* 0x0000000103037824 */ /* 0x000fe400078e0200 */
[----:B------:R-:W2:Y:S02]  /*19b10*/  @P0 LDC R0, c[0x0][0x44c] ;  /* 0x00011300ff000b82 */ /* 0x000ea40000000800 */
[----:B--2---:R-:W-:-:S04]  /*19b20*/  @P0 IMAD.HI.U32 R0, R35, R0, RZ ;  /* 0x0000000023000227 */ /* 0x004fc800078e00ff */
[----:B-1----:R-:W-:Y:S01]  /*19b30*/  IMAD.SHL.U32 R20, R20, 0x8, RZ ;  /* 0x0000000814147824 */ /* 0x002fe200078e00ff */
[----:B0-----:R-:W-:-:S04]  /*19b40*/  @P0 SHF.R.U32.HI R4, RZ, R5, R0 ;  /* 0x00000005ff040219 */ /* 0x001fc80000011600 */
[--C-:B------:R-:W-:Y:S01]  /*19b50*/  SHF.R.S32.HI R5, RZ, 0x1f, R4.reuse ;  /* 0x0000001fff057819 */ /* 0x100fe20000011404 */
[----:B------:R-:W-:Y:S01]  /*19b60*/  IMAD.MOV R0, RZ, RZ, -R4 ;  /* 0x000000ffff007224 */ /* 0x000fe200078e0a04 */
[----:B------:R-:W-:Y:S01]  /*19b70*/  LOP3.LUT R20, R20, 0x38, RZ, 0xc0, !PT ;  /* 0x0000003814147812 */ /* 0x000fe200078ec0ff */
[----:B------:R-:W-:-:S03]  /*19b80*/  IMAD.WIDE.U32 R2, R4, UR4, R2 ;  /* 0x0000000404027c25 */ /* 0x000fc6000f8e0002 */
[----:B------:R-:W-:Y:S01]  /*19b90*/  LOP3.LUT R10, R20, 0x40, RZ, 0xfc, !PT ;  /* 0x00000040140a7812 */ /* 0x000fe200078efcff */
[----:B------:R-:W-:Y:S01]  /*19ba0*/  IMAD R0, R6, R0, R35 ;  /* 0x0000000006007224 */ /* 0x000fe200078e0223 */
[C---:B------:R-:W-:Y:S01]  /*19bb0*/  LOP3.LUT R9, R20.reuse, 0x80, RZ, 0xfc, !PT ;  /* 0x0000008014097812 */ /* 0x040fe200078efcff */
[----:B------:R-:W-:Y:S01]  /*19bc0*/  IMAD R5, R5, UR4, RZ ;  /* 0x0000000405057c24 */ /* 0x000fe2000f8e02ff */
[----:B------:R-:W-:-:S03]  /*19bd0*/  LOP3.LUT R8, R20, 0xc0, RZ, 0xfc, !PT ;  /* 0x000000c014087812 */ /* 0x000fc600078efcff */
        /* <DEDUP_REMOVED lines=18> */
[----:B------:R-:W2:Y:S04]  /*19d00*/  LDL.LU R3, [R1+0x24] ;  /* 0x0000240001037983 */ /* 0x000ea80000300800 */
[----:B------:R-:W3:Y:S04]  /*19d10*/  LDL.LU R10, [R1+0x1c] ;  /* 0x00001c00010a7983 */ /* 0x000ee80000300800 */
[----:B------:R-:W4:Y:S04]  /*19d20*/  LDL.LU R9, [R1+0x28] ;  /* 0x0000280001097983 */ /* 0x000f280000300800 */
[----:B------:R-:W5:Y:S04]  /*19d30*/  LDL.LU R8, [R1+0x20] ;  /* 0x0000200001087983 */ /* 0x000f680000300800 */
[----:B------:R-:W2:Y:S04]  /*19d40*/  LDL.LU R11, [R1+0x14] ;  /* 0x00001400010b7983 */ /* 0x000ea80000300800 */
[----:B------:R-:W-:Y:S01]  /*19d50*/  SHFL.IDX PT, R2, R0, RZ, 0x181f ;  /* 0x00181fff00027589 */ /* 0x000fe200000e0000 */
[----:B--2---:R-:W-:-:S02]  /*19d60*/  IMAD R5, R11, R6, RZ ;  /* 0x000000060b057224 */ /* 0x004fc400078e02ff */
[----:B------:R-:W-:Y:S01]  /*19d70*/  IMAD.MOV.U32 R11, RZ, RZ, R3 ;  /* 0x000000ffff0b7224 */ /* 0x000fe200078e0003 */
[----:B------:R-:W-:Y:S02]  /*19d80*/  SHFL.IDX PT, R6, R0, 0x1, 0x181f ;  /* 0x00381f0000067f89 */ /* 0x000fe400000e0000 */
[----:B------:R-:W-:Y:S02]  /*19d90*/  ISETP.GE.AND P0, PT, R17, R5, PT ;  /* 0x000000051100720c */ /* 0x000fe40003f06270 */
[----:B------:R-:W0:Y:S11]  /*19da0*/  SHFL.IDX PT, R3, R4, RZ, 0x181f ;  /* 0x00181fff04037589 */ /* 0x000e3600000e0000 */
[----:B0-----:R-:W-:-:S04]  /*19db0*/  @!P0 LEA R3, P6, R7, R3, 0x1 ;  /* 0x0000000307038211 */ /* 0x001fc800078c08ff */
[----:B------:R-:W-:-:S04]  /*19dc0*/  @!P0 IADD3.X R2, RZ, R2, RZ, P6, !PT ;  /* 0x00000002ff028210 */ /* 0x000fc800037fe4ff */
[----:B------:R-:W-:-:S04]  /*19dd0*/  @!P0 LOP3.LUT R3, R3, R2, RZ, 0x3c, !PT ;  /* 0x0000000203038212 */ /* 0x000fc800078e3cff */
[----:B------:R-:W-:-:S04]  /*19de0*/  @!P0 LOP3.LUT R2, R3, R2, RZ, 0x3c, !PT ;  /* 0x0000000203028212 */ /* 0x000fc800078e3cff */
[----:B------:R-:W-:-:S05]  /*19df0*/  @!P0 LOP3.LUT R3, R3, R2, RZ, 0x3c, !PT ;  /* 0x0000000203038212 */ /* 0x000fca00078e3cff */
[----:B------:R-:W-:Y:S04]  /*19e00*/  @!P0 LDGSTS.E.BYPASS.LTC128B.128 [R25+0x22400], desc[UR60][R2.64], !P4 ;  /* 0x2240000002198fae */ /* 0x000fe8000e101d7c */
[----:B------:R-:W-:Y:S04]  /*19e10*/  @!P0 LDGSTS.E.BYPASS.LTC128B.128 [R25+0x26400], desc[UR60][R2.64+0x80], !P3 ;  /* 0x2640008002198fae */ /* 0x000fe8000d901d7c */
[----:B------:R-:W-:Y:S04]  /*19e20*/  @!P0 LDGSTS.E.BYPASS.LTC128B.128 [R25+0x2a400], desc[UR60][R2.64+0x100], !P2 ;  /* 0x2a40010002198fae */ /* 0x000fe8000d101d7c */
[----:B------:R0:W-:Y:S01]  /*19e30*/  @!P0 LDGSTS.E.BYPASS.LTC128B.128 [R25+0x2e400], desc[UR60][R2.64+0x180], !P1 ;  /* 0x2e40018002198fae */ /* 0x0001e2000c901d7c */
[----:B---3--:R-:W-:Y:S01]  /*19e40*/  ISETP.GE.AND P0, PT, R10, R5, PT ;  /* 0x000000050a00720c */ /* 0x008fe20003f06270 */
[----:B----4-:R-:W-:-:S02]  /*19e50*/  IMAD.MOV.U32 R10, RZ, RZ, R9 ;  /* 0x000000ffff0a7224 */ /* 0x010fc400078e0009 */
[----:B------:R-:W2:Y:S04]  /*19e60*/  LDL.LU R9, [R1+0x30] ;  /* 0x0000300001097983 */ /* 0x000ea80000300800 */
[----:B0-----:R-:W0:Y:S06]  /*19e70*/  SHFL.IDX PT, R2, R4, 0x1, 0x181f ;  /* 0x00381f0004027f89 */ /* 0x001e2c00000e0000 */
[----:B0-----:R-:W-:-:S05]  /*19e80*/  @!P0 LEA R2, P6, R7, R2, 0x1 ;  /* 0x0000000207028211 */ /* 0x001fca00078c08ff */
[----:B------:R-:W-:Y:S02]  /*19e90*/  @!P0 IMAD.X R3, RZ, RZ, R6, P6 ;  /* 0x000000ffff038224 */ /* 0x000fe400030e0606 */
[----:B------:R-:W-:Y:S04]  /*19ea0*/  SHFL.IDX PT, R6, R0, 0x2, 0x181f ;  /* 0x00581f0000067f89 */ /* 0x000fe800000e0000 */
[----:B------:R-:W-:Y:S04]  /*19eb0*/  @!P0 LDGSTS.E.BYPASS.LTC128B.128 [R25+0x22c00], desc[UR60][R2.64], !P4 ;  /* 0x22c0000002198fae */ /* 0x000fe8000e101d7c */
[----:B------:R-:W-:Y:S04]  /*19ec0*/  @!P0 LDGSTS.E.BYPASS.LTC128B.128 [R25+0x26c00], desc[UR60][R2.64+0x80], !P3 ;  /* 0x26c0008002198fae */ /* 0x000fe8000d901d7c */
[----:B------:R-:W-:Y:S04]  /*19ed0*/  @!P0 LDGSTS.E.BYPASS.LTC128B.128 [R25+0x2ac00], desc[UR60][R2.64+0x100], !P2 ;  /* 0x2ac0010002198fae */ /* 0x000fe8000d101d7c */
[----:B------:R0:W-:Y:S01]  /*19ee0*/  @!P0 LDGSTS.E.BYPASS.LTC128B.128 [R25+0x2ec00], desc[UR60][R2.64+0x180], !P1 ;  /* 0x2ec0018002198fae */ /* 0x0001e2000c901d7c */
[----:B-----5:R-:W-:-:S03]  /*19ef0*/  ISETP.GE.AND P0, PT, R8, R5, PT ;  /* 0x000000050800720c */ /* 0x020fc60003f06270 */
[----:B------:R-:W3:Y:S04]  /*19f00*/  LDL.LU R8, [R1+0x34] ;  /* 0x0000340001087983 */ /* 0x000ee80000300800 */
[----:B0-----:R-:W0:Y:S06]  /*19f10*/  SHFL.IDX PT, R2, R4, 0x2, 0x181f ;  /* 0x00581f0004027f89 */ /* 0x001e2c00000e0000 */
[----:B0-----:R-:W-:-:S05]  /*19f20*/  @!P0 LEA R2, P6, R7, R2, 0x1 ;  /* 0x0000000207028211 */ /* 0x001fca00078c08ff */
[----:B------:R-:W-:-:S05]  /*19f30*/  @!P0 IMAD.X R3, RZ, RZ, R6, P6 ;  /* 0x000000ffff038224 */ /* 0x000fca00030e0606 */
[----:B------:R-:W-:Y:S04]  /*19f40*/  @!P0 LDGSTS.E.BYPASS.LTC128B.128 [R25+0x23400], desc[UR60][R2.64], !P4 ;  /* 0x2340000002198fae */ /* 0x000fe8000e101d7c */
[----:B------:R-:W-:Y:S04]  /*19f50*/  @!P0 LDGSTS.E.BYPASS.LTC128B.128 [R25+0x27400], desc[UR60][R2.64+0x80], !P3 ;  /* 0x2740008002198fae */ /* 0x000fe8000d901d7c */
[----:B------:R-:W-:Y:S04]  /*19f60*/  @!P0 LDGSTS.E.BYPASS.LTC128B.128 [R25+0x2b400], desc[UR60][R2.64+0x100], !P2 ;  /* 0x2b40010002198fae */ /* 0x000fe8000d101d7c */
[----:B------:R0:W-:Y:S04]  /*19f70*/  @!P0 LDGSTS.E.BYPASS.LTC128B.128 [R25+0x2f400], desc[UR60][R2.64+0x180], !P1 ;  /* 0x2f40018002198fae */ /* 0x0001e8000c901d7c */
[----:B------:R-:W-:Y:S04]  /*19f80*/  SHFL.IDX PT, R6, R0, 0x3, 0x181f ;  /* 0x00781f0000067f89 */ /* 0x000fe800000e0000 */
[----:B0-----:R-:W0:Y:S01]  /*19f90*/  SHFL.IDX PT, R2, R4, 0x3, 0x181f ;  /* 0x00781f0004027f89 */ /* 0x001e2200000e0000 */
[----:B------:R-:W-:-:S13]  /*19fa0*/  ISETP.GE.AND P0, PT, R11, R5, PT ;  /* 0x000000050b00720c */ /* 0x000fda0003f06270 */
        /* <DEDUP_REMOVED lines=17> */
[----:B--2---:R-:W-:-:S13]  /*1a0c0*/  ISETP.GE.AND P0, PT, R9, R5, PT ;  /* 0x000000050900720c */ /* 0x004fda0003f06270 */
        /* <DEDUP_REMOVED lines=8> */
[----:B---3--:R-:W-:-:S13]  /*1a150*/  ISETP.GE.AND P0, PT, R8, R5, PT ;  /* 0x000000050800720c */ /* 0x008fda0003f06270 */
[----:B0-----:R-:W-:-:S05]  /*1a160*/  @!P0 LEA R2, P5, R7, R2, 0x1 ;  /* 0x0000000207028211 */ /* 0x001fca00078a08ff */
[----:B------:R-:W-:-:S05]  /*1a170*/  @!P0 IMAD.X R3, RZ, RZ, R6, P5 ;  /* 0x000000ffff038224 */ /* 0x000fca00028e0606 */
[----:B------:R-:W-:Y:S04]  /*1a180*/  @!P0 LDGSTS.E.BYPASS.LTC128B.128 [R25+0x25400], desc[UR60][R2.64], !P4 ;  /* 0x2540000002198fae */ /* 0x000fe8000e101d7c */
[----:B------:R-:W-:Y:S04]  /*1a190*/  @!P0 LDGSTS.E.BYPASS.LTC128B.128 [R25+0x29400], desc[UR60][R2.64+0x80], !P3 ;  /* 0x2940008002198fae */ /* 0x000fe8000d901d7c */
[----:B------:R-:W-:Y:S04]  /*1a1a0*/  @!P0 LDGSTS.E.BYPASS.LTC128B.128 [R25+0x2d400], desc[UR60][R2.64+0x100], !P2 ;  /* 0x2d40010002198fae */ /* 0x000fe8000d101d7c */
[----:B------:R0:W-:Y:S04]  /*1a1b0*/  @!P0 LDGSTS.E.BYPASS.LTC128B.128 [R25+0x31400], desc[UR60][R2.64+0x180], !P1 ;  /* 0x3140018002198fae */ /* 0x0001e8000c901d7c */
[----:B------:R1:W2:Y:S04]  /*1a1c0*/  SHFL.IDX PT, R6, R0, 0x7, 0x181f ;  /* 0x00f81f0000067f89 */ /* 0x0002a800000e0000 */
[----:B0-----:R1:W0:Y:S02]  /*1a1d0*/  SHFL.IDX PT, R2, R4, 0x7, 0x181f ;  /* 0x00f81f0004027f89 */ /* 0x00122400000e0000 */
.L_x_1850:
[----:B-1----:R-:W3:Y:S01]  /*1a1e0*/  LDL.LU R0, [R1+0x3c] ;  /* 0x00003c0001007983 */ /* 0x002ee20000300800 */
[----:B------:R-:W-:Y:S01]  /*1a1f0*/  BSSY B0, `(.L_x_1654) ;  /* 0x000000c000007945 */ /* 0x000fe20003800000 */
[----:B---3--:R-:W-:-:S13]  /*1a200*/  ISETP.GE.AND P0, PT, R0, R5, PT ;  /* 0x000000050000720c */ /* 0x008fda0003f06270 */
[----:B------:R-:W-:Y:S05]  /*1a210*/  @P0 BRA `(.L_x_1655) ;  /* 0x0000000000240947 */ /* 0x000fea0003800000 */
[----:B0-----:R-:W-:-:S05]  /*1a220*/  LEA R2, P0, R7, R2, 0x1 ;  /* 0x0000000207027211 */ /* 0x001fca00078008ff */
[----:B--2---:R-:W-:-:S05]  /*1a230*/  IMAD.X R3, RZ, RZ, R6, P0 ;  /* 0x000000ffff037224 */ /* 0x004fca00000e0606 */
[----:B------:R-:W-:Y:S01]  /*1a240*/  @!PT LDS RZ, [RZ] ;  /* 0x00000000fffff984 */ /* 0x000fe20000000800 */
[----:B------:R-:W-:Y:S01]  /*1a250*/  @!PT LDS RZ, [RZ] ;  /* 0x00000000fffff984 */ /* 0x000fe20000000800 */
[----:B------:R-:W-:Y:S01]  /*1a260*/  @!PT LDS RZ, [RZ] ;  /* 0x00000000fffff984 */ /* 0x000fe20000000800 */
[----:B------:R1:W-:Y:S04]  /*1a270*/  LDGSTS.E.BYPASS.LTC128B.128 [R25+0x25c00], desc[UR60][R2.64], !P4 ;  /* 0x25c0000002197fae */ /* 0x0003e8000e101d7c */
[----:B------:R1:W-:Y:S04]  /*1a280*/  LDGSTS.E.BYPASS.LTC128B.128 [R25+0x29c00], desc[UR60][R2.64+0x80], !P3 ;  /* 0x29c0008002197fae */ /* 0x0003e8000d901d7c */
[----:B------:R1:W-:Y:S04]  /*1a290*/  LDGSTS.E.BYPASS.LTC128B.128 [R25+0x2dc00], desc[UR60][R2.64+0x100], !P2 ;  /* 0x2dc0010002197fae */ /* 0x0003e8000d101d7c */
[----:B------:R1:W-:Y:S02]  /*1a2a0*/  LDGSTS.E.BYPASS.LTC128B.128 [R25+0x31c00], desc[UR60][R2.64+0x180], !P1 ;  /* 0x31c0018002197fae */ /* 0x0003e4000c901d7c */
.L_x_1655:
[----:B------:R-:W-:Y:S05]  /*1a2b0*/  BSYNC B0 ;  /* 0x0000000000007941 */ /* 0x000fea0003800000 */
.L_x_1654:
[----:B------:R-:W-:Y:S01]  /*1a2c0*/  NOP ;  /* 0x0000000000007918 */ /* 0x000fe20000000000 */
[----:B------:R-:W-:-:S13]  /*1a2d0*/  PLOP3.LUT P0, PT, PT, PT, PT, 0x80, 0x0 ;  /* 0x000000000000781c */ /* 0x000fda0003f0f070 */
.L_x_1656:
[----:B------:R-:W-:Y:S02]  /*1a2e0*/  PLOP3.LUT P1, PT, P1, P0, PT, 0xa2, 0x0 ;  /* 0x000000000000781c */ /* 0x000fe40000f21472 */
[----:B------:R-:W-:-:S08]  /*1a2f0*/  @P0 R2UR P1, UR4, R22 ;  /* 0x00000000160402ca */ /* 0x000fd00000020000 */
[----:B------:R-:W-:-:S05]  /*1a300*/  @P0 PLOP3.LUT P0, PT, P1, PT, PT, 0x80, 0x0 ;  /* 0x000000000000081c */ /* 0x000fca0000f0f070 */
[----:B------:R-:W-:Y:S01]  /*1a310*/  @!P1 SYNCS.ARRIVE.TRANS64.RED.A0T1 RZ, [UR4+0x32410], RZ ;  /* 0x032410ffffff99a7 */ /* 0x000fe20008200404 */
[----:B------:R-:W-:Y:S07]  /*1a320*/  @!P1 ARRIVES.LDGSTSBAR.64.TRANSCNT [UR4+0x32410] ;  /* 0x03241000ff0099b0 */ /* 0x000fee0008000a84 */
[----:B------:R-:W-:Y:S05]  /*1a330*/  @P0 BRA.U.ANY `(.L_x_1656) ;  /* 0xfffffffd00e80947 */ /* 0x000fea000393ffff */
[----:B01----:R-:W3:Y:S02]  /*1a340*/  LDL.LU R2, [R1+0x40] ;  /* 0x0000400001027983 */ /* 0x003ee40000300800 */
[----:B---3--:R-:W-:-:S04]  /*1a350*/  IADD3 R2, R2, 0x1, RZ ;  /* 0x0000000102027810 */ /* 0x008fc80007ffe0ff */
[----:B------:R-:W-:Y:S01]  /*1a360*/  LEA.HI R0, R2, R2, RZ, 0x1 ;  /* 0x0000000202007211 */ /* 0x000fe200078f08ff */
[----:B------:R0:W-:Y:S03]  /*1a370*/  STL [R1+0x40], R2 ;  /* 0x0000400201007387 */ /* 0x0001e60000100800 */
        /* <DEDUP_REMOVED lines=8> */
.L_x_1851:
[----:B------:R-:W-:Y:S05]  /*1a400*/  BSYNC B0 ;  /* 0x0000000000007941 */ /* 0x000fea0003800000 */
.L_x_1657:
[----:B------:R-:W3:Y:S02]  /*1a410*/  LDL R0, [R1+0x60] ;  /* 0x0000600001007983 */ /* 0x000ee40000100800 */
[----:B---3--:R-:W-:-:S13]  /*1a420*/  ISETP.NE.AND P0, PT, R0, 0x3, PT ;  /* 0x000000030000780c */ /* 0x008fda0003f05270 */
[----:B------:R-:W-:Y:S05]  /*1a430*/  @!P0 BRA `(.L_x_1659) ;  /* 0x0000000000048947 */ /* 0x000fea0003800000 */
[----:B------:R-:W-:Y:S01]  /*1a440*/  BPT.TRAP 0x1 ;  /* 0x000000040000795c */ /* 0x000fe20000300000 */
.L_x_1659:
[----:B------:R-:W-:Y:S01]  /*1a450*/  SHF.L.U32 R0, R26, 0x1f, RZ ;  /* 0x0000001f1a007819 */ /* 0x000fe200000006ff */
[----:B------:R-:W-:Y:S03]  /*1a460*/  BSSY B0, `(.L_x_1660) ;  /* 0x0000003000007945 */ /* 0x000fe60003800000 */
[----:B------:R-:W1:Y:S02]  /*1a470*/  SYNCS.PHASECHK.TRANS64.TRYWAIT P0, [R29+URZ+0x32460], R0 ;  /* 0x032460001d0075a7 */ /* 0x000e64000800017f */
[----:B-1----:R-:W-:Y:S05]  /*1a480*/  @!P0 BRA `(.L_x_1661) ;  /* 0x0000006400508947 */ /* 0x002fea0003800000 */
.L_x_1852:
[----:B------:R-:W-:Y:S05]  /*1a490*/  BSYNC B0 ;  /* 0x0000000000007941 */ /* 0x000fea0003800000 */
.L_x_1660:
[----:B0-----:R-:W1:Y:S01]  /*1a4a0*/  LDL.LU R3, [R1+0x48] ;  /* 0x0000480001037983 */ /* 0x001e620000300800 */
[----:B------:R-:W-:Y:S01]  /*1a4b0*/  ULDC.64 UR4, c[0x0][0x328] ;  /* 0x0000ca0000047ab9 */ /* 0x000fe20000000a00 */
[----:B------:R-:W-:Y:S02]  /*1a4c0*/  ULDC.64 UR6, c[0x0][0x318] ;  /* 0x0000c60000067ab9 */ /* 0x000fe40000000a00 */
[----:B------:R-:W3:Y:S04]  /*1a4d0*/  LDL.LU R2, [R1+0x4] ;  /* 0x0000040001027983 */ /* 0x000ee80000300800 */
[----:B--2---:R-:W2:Y:S04]  /*1a4e0*/  LDL.LU R6, [R1+0x4c] ;  /* 0x00004c0001067983 */ /* 0x004ea80000300800 */
[----:B------:R-:W4:Y:S04]  /*1a4f0*/  LDL R7, [R1] ;  /* 0x0000000001077983 */ /* 0x000f280000100800 */
[----:B------:R-:W5:Y:S01]  /*1a500*/  LDL.LU R4, [R1+0x5c] ;  /* 0x00005c0001047983 */ /* 0x000f620000300800 */
[----:B-1----:R-:W-:-:S04]  /*1a510*/  IMAD R0, R3, UR4, RZ ;  /* 0x0000000403007c24 */ /* 0x002fc8000f8e02ff */
[C---:B---3--:R-:W-:Y:S02]  /*1a520*/  IMAD R5, R2.reuse, UR5, R0 ;  /* 0x0000000502057c24 */ /* 0x048fe4000f8e0200 */
[----:B------:R-:W-:Y:S01]  /*1a530*/  IMAD.WIDE.U32 R2, R2, UR4, RZ ;  /* 0x0000000402027c25 */ /* 0x000fe2000f8e00ff */
[----:B------:R-:W-:-:S03]  /*1a540*/  ULDC.64 UR4, c[0x0][0x338] ;  /* 0x0000ce0000047ab9 */ /* 0x000fc60000000a00 */
[----:B------:R-:W-:Y:S02]  /*1a550*/  IMAD.IADD R3, R3, 0x1, R5 ;  /* 0x0000000103037824 */ /* 0x000fe400078e0205 */
[----:B--2---:R-:W-:Y:S01]  /*1a560*/  IMAD R0, R6, UR4, RZ ;  /* 0x0000000406007c24 */ /* 0x004fe2000f8e02ff */
[----:B----4-:R-:W-:Y:S01]  /*1a570*/  LOP3.LUT P3, RZ, R7, 0x10, RZ, 0xc0, !PT ;  /* 0x0000001007ff7812 */ /* 0x010fe2000786c0ff */
[----:B------:R-:W-:Y:S01]  /*1a580*/  IMAD.WIDE.U32 R2, R37, UR4, R2 ;  /* 0x0000000425027c25 */ /* 0x000fe2000f8e0002 */
[C---:B------:R-:W-:Y:S02]  /*1a590*/  LOP3.LUT P2, RZ, R7.reuse, 0x8, RZ, 0xc0, !PT ;  /* 0x0000000807ff7812 */ /* 0x040fe4000784c0ff */
[----:B------:R-:W-:Y:S01]  /*1a5a0*/  LOP3.LUT P1, RZ, R7, 0x4, RZ, 0xc0, !PT ;  /* 0x0000000407ff7812 */ /* 0x000fe2000782c0ff */
[----:B------:R-:W-:Y:S01]  /*1a5b0*/  IMAD R5, R37, UR5, R0 ;  /* 0x0000000525057c24 */ /* 0x000fe2000f8e0200 */
[----:B------:R-:W-:Y:S01]  /*1a5c0*/  ULDC.64 UR4, c[0x0][0x330] ;  /* 0x0000cc0000047ab9 */ /* 0x000fe20000000a00 */
[----:B------:R-:W-:-:S02]  /*1a5d0*/  SEL R0, RZ, 0x2, P3 ;  /* 0x00000002ff007807 */ /* 0x000fc40001800000 */
[----:B------:R-:W-:Y:S01]  /*1a5e0*/  IMAD.IADD R3, R3, 0x1, R5 ;  /* 0x0000000103037824 */ /* 0x000fe200078e0205 */
[----:B------:R-:W-:Y:S02]  /*1a5f0*/  LOP3.LUT P4, RZ, R7, 0x1, RZ, 0xc0, !PT ;  /* 0x0000000107ff7812 */ /* 0x000fe4000788c0ff */
[----:B------:R-:W-:Y:S01]  /*1a600*/  SEL R7, RZ, 0x8, P1 ;  /* 0x00000008ff077807 */ /* 0x000fe20000800000 */
[----:B------:R-:W-:Y:S01]  /*1a610*/  IMAD.WIDE.U32 R2, R18, UR4, R2 ;  /* 0x0000000412027c25 */ /* 0x000fe2000f8e0002 */
[----:B------:R-:W-:-:S03]  /*1a620*/  UMOV UR4, 0xffffffff ;  /* 0xffffffff00047882 */ /* 0x000fc60000000000 */
[----:B------:R-:W-:Y:S01]  /*1a630*/  IMAD R3, R18, UR5, R3 ;  /* 0x0000000512037c24 */ /* 0x000fe2000f8e0203 */
[----:B------:R-:W-:-:S04]  /*1a640*/  LEA R5, P0, R2, UR6, 0x1 ;  /* 0x0000000602057c11 */ /* 0x000fc8000f8008ff */
[----:B------:R-:W-:Y:S02]  /*1a650*/  LEA.HI.X R6, R2, UR7, R3, 0x1, P0 ;  /* 0x0000000702067c11 */ /* 0x000fe400080f0c03 */
[----:B------:R-:W-:-:S04]  /*1a660*/  SEL R3, RZ, 0x4, P2 ;  /* 0x00000004ff037807 */ /* 0x000fc80001000000 */
[----:B-----5:R-:W-:Y:S01]  /*1a670*/  IADD3 R0, R3, R0, R4 ;  /* 0x0000000003007210 */ /* 0x020fe20007ffe004 */
        /* <DEDUP_REMOVED lines=73> */
.L_x_1866:
        /* <DEDUP_REMOVED lines=15> */
.L_x_1663:
[----:B------:R-:W-:Y:S02]  /*1ac00*/  PLOP3.LUT P1, PT, P1, P0, PT, 0xa2, 0x0 ;  /* 0x000000000000781c */ /* 0x000fe40000f21472 */
[----:B------:R-:W-:-:S08]  /*1ac10*/  @P0 R2UR P1, UR4, R29 ;  /* 0x000000001d0402ca */ /* 0x000fd00000020000 */
[----:B------:R-:W-:-:S05]  /*1ac20*/  @P0 PLOP3.LUT P0, PT, P1, PT, PT, 0x80, 0x0 ;  /* 0x000000000000081c */ /* 0x000fca0000f0f070 */
[----:B------:R-:W-:Y:S01]  /*1ac30*/  @!P1 SYNCS.ARRIVE.TRANS64.RED.A0T1 RZ, [UR4+0x32450], RZ ;  /* 0x032450ffffff99a7 */ /* 0x000fe20008200404 */
[----:B------:R-:W-:Y:S07]  /*1ac40*/  @!P1 ARRIVES.LDGSTSBAR.64.TRANSCNT [UR4+0x32450] ;  /* 0x03245000ff0099b0 */ /* 0x000fee0008000a84 */
[----:B------:R-:W-:Y:S05]  /*1ac50*/  @P0 BRA.U.ANY `(.L_x_1663) ;  /* 0xfffffffd00e80947 */ /* 0x000fea000393ffff */
[----:B------:R-:W-:Y:S01]  /*1ac60*/  NOP ;  /* 0x0000000000007918 */ /* 0x000fe20000000000 */
[----:B0-----:R-:W2:Y:S02]  /*1ac70*/  LDL R2, [R1+0x60] ;  /* 0x0000600001027983 */ /* 0x001ea40000100800 */
[----:B--2---:R-:W-:-:S13]  /*1ac80*/  ISETP.NE.AND P2, PT, R2, 0x3, PT ;  /* 0x000000030200780c */ /* 0x004fda0003f45270 */
[----:B------:R-:W-:Y:S05]  /*1ac90*/  @!P2 BRA `(.L_x_1664) ;  /* 0x000000000004a947 */ /* 0x000fea0003800000 */
[----:B------:R-:W-:Y:S01]  /*1aca0*/  BPT.TRAP 0x1 ;  /* 0x000000040000795c */ /* 0x000fe20000300000 */
.L_x_1664:
[----:B------:R-:W2:Y:S01]  /*1acb0*/  LDL.LU R2, [R1+0x44] ;  /* 0x0000440001027983 */ /* 0x000ea20000300800 */
[----:B------:R0:W-:Y:S01]  /*1acc0*/  SYNCS.ARRIVE.TRANS64.A1T0 RZ, [R29+URZ+0x32450], RZ ;  /* 0x032450ff1dff79a7 */ /* 0x0001e2000810003f */
[----:B------:R-:W-:Y:S01]  /*1acd0*/  BSSY B0, `(.L_x_1665) ;  /* 0x00000de000007945 */ /* 0x000fe20003800000 */
[----:B--2---:R-:W-:-:S05]  /*1ace0*/  VIADD R10, R2, 0xfffffffe ;  /* 0xfffffffe020a7836 */ /* 0x004fca0000000000 */
[----:B------:R-:W-:-:S13]  /*1acf0*/  ISETP.GE.AND P0, PT, R10, R32, PT ;  /* 0x000000200a00720c */ /* 0x000fda0003f06270 */
[----:B0-----:R-:W-:Y:S05]  /*1ad00*/  @!P0 BRA `(.L_x_1666) ;  /* 0x0000000c00688947 */ /* 0x001fea0003800000 */
.L_x_1679:
[----:B--2---:R-:W2:Y:S01]  /*1ad10*/  LDL R12, [R1+0x60] ;  /* 0x00006000010c7983 */ /* 0x004ea20000100800 */
[----:B0-----:R-:W0:Y:S01]  /*1ad20*/  LDC R6, c[0x0][0x430] ;  /* 0x00010c00ff067b82 */ /* 0x001e220000000800 */
[----:B------:R-:W1:Y:S01]  /*1ad30*/  S2R R2, SR_TID.X ;  /* 0x0000000000027919 */ /* 0x000e620000002100 */
[----:B---3--:R-:W3:Y:S01]  /*1ad40*/  S2R R4, SR_TID.X ;  /* 0x0000000000047919 */ /* 0x008ee20000002100 */
[----:B0-----:R-:W-:Y:S02]  /*1ad50*/  ISETP.NE.AND P0, PT, R6, 0x1, PT ;  /* 0x000000010600780c */ /* 0x001fe40003f05270 */
[----:B-1----:R-:W-:-:S11]  /*1ad60*/  LOP3.LUT R2, R2, 0x7f, RZ, 0xc0, !PT ;  /* 0x0000007f02027812 */ /* 0x002fd600078ec0ff */
[----:B------:R-:W0:Y:S01]  /*1ad70*/  @P0 LDC R3, c[0x0][0x438] ;  /* 0x00010e00ff030b82 */ /* 0x000e220000000800 */
[----:B---3--:R-:W-:Y:S01]  /*1ad80*/  IMAD.SHL.U32 R4, R4, 0x10, RZ ;  /* 0x0000001004047824 */ /* 0x008fe200078e00ff */
[----:B------:R-:W-:-:S04]  /*1ad90*/  SHF.R.U32.HI R2, RZ, 0x3, R2 ;  /* 0x00000003ff027819 */ /* 0x000fc80000011602 */
[----:B------:R-:W-:Y:S02]  /*1ada0*/  LOP3.LUT R4, R2, 0x70, R4, 0xf8, !PT ;  /* 0x0000007002047812 */ /* 0x000fe400078ef804 */
[----:B------:R-:W1:Y:S02]  /*1adb0*/  @P0 LDC R2, c[0x0][0x434] ;  /* 0x00010d00ff020b82 */ /* 0x000e640000000800 */
[----:B------:R-:W-:Y:S01]  /*1adc0*/  ISETP.GT.U32.AND P1, PT, R4, 0x5f, PT ;  /* 0x0000005f0400780c */ /* 0x000fe20003f24070 */
[----:B------:R-:W-:-:S04]  /*1add0*/  IMAD R7, R10, 0x60, R33 ;  /* 0x000000600a077824 */ /* 0x000fc800078e0221 */
[----:B------:R-:W-:-:S08]  /*1ade0*/  IMAD.IADD R7, R4, 0x1, R7 ;  /* 0x0000000104077824 */ /* 0x000fd000078e0207 */
[----:B------:R-:W3:Y:S01]  /*1adf0*/  @!P1 LDC.64 R4, c[0x0][0x428] ;  /* 0x00010a00ff049b82 */ /* 0x000ee20000000a00 */
[----:B------:R-:W-:-:S07]  /*1ae00*/  IMAD.MOV.U32 R11, RZ, RZ, R7 ;  /* 0x000000ffff0b7224 */ /* 0x000fce00078e0007 */
[----:B------:R-:W4:Y:S01]  /*1ae10*/  @!P1 LDC.64 R8, c[0x0][0x418] ;  /* 0x00010600ff089b82 */ /* 0x000f220000000a00 */
[----:B-1----:R-:W-:-:S05]  /*1ae20*/  @P0 IMAD.HI.U32 R2, R7, R2, RZ ;  /* 0x0000000207020227 */ /* 0x002fca00078e00ff */
[----:B0-----:R-:W-:-:S04]  /*1ae30*/  @P0 SHF.R.U32.HI R11, RZ, R3, R2 ;  /* 0x00000003ff0b0219 */ /* 0x001fc80000011602 */
[----:B------:R-:W-:Y:S02]  /*1ae40*/  @!P1 SHF.R.S32.HI R3, RZ, 0x1f, R11 ;  /* 0x0000001fff039819 */ /* 0x000fe4000001140b */
[----:B------:R-:W-:-:S05]  /*1ae50*/  @!P1 MOV R2, R11 ;  /* 0x0000000b00029202 */ /* 0x000fca0000000f00 */
[----:B---3--:R-:W-:-:S04]  /*1ae60*/  @!P1 IMAD.WIDE.U32 R2, R28, R4, R2 ;  /* 0x000000041c029225 */ /* 0x008fc800078e0002 */
[----:B------:R-:W-:-:S04]  /*1ae70*/  @!P1 IMAD R4, R34, R4, RZ ;  /* 0x0000000422049224 */ /* 0x000fc800078e02ff */
[----:B------:R-:W-:Y:S01]  /*1ae80*/  @!P1 IMAD R5, R28, R5, R4 ;  /* 0x000000051c059224 */ /* 0x000fe200078e0204 */
[----:B----4-:R-:W-:-:S03]  /*1ae90*/  @!P1 LEA R8, P0, R2, R8, 0x2 ;  /* 0x0000000802089211 */ /* 0x010fc600078010ff */
[----:B------:R-:W-:Y:S02]  /*1aea0*/  @!P1 IMAD.IADD R3, R5, 0x1, R3 ;  /* 0x0000000105039824 */ /* 0x000fe400078e0203 */
[----:B------:R-:W-:-:S03]  /*1aeb0*/  IMAD.MOV.U32 R5, RZ, RZ, RZ ;  /* 0x000000ffff057224 */ /* 0x000fc600078e00ff */
[----:B------:R-:W-:Y:S01]  /*1aec0*/  @!P1 LEA.HI.X R9, R2, R9, R3, 0x2, P0 ;  /* 0x0000000902099211 */ /* 0x000fe200000f1403 */
[----:B------:R-:W-:-:S04]  /*1aed0*/  VIADD R24, R24, 0x1 ;  /* 0x0000000118187836 */ /* 0x000fc80000000000 */
[----:B------:R0:W5:Y:S01]  /*1aee0*/  @!P1 LDG.E R5, desc[UR60][R8.64] ;  /* 0x0000003c08059981 */ /* 0x000162000c1e1900 */
[----:B------:R-:W-:-:S04]  /*1aef0*/  ISETP.NE.AND P0, PT, R24, 0x2, PT ;  /* 0x000000021800780c */ /* 0x000fc80003f05270 */
[----:B------:R-:W-:Y:S01]  /*1af00*/  SEL R3, RZ, 0x1, P0 ;  /* 0x00000001ff037807 */ /* 0x000fe20000000000 */
[----:B------:R-:W-:-:S03]  /*1af10*/  IMAD.MOV R2, RZ, RZ, -R11 ;  /* 0x000000ffff027224 */ /* 0x000fc600078e0a0b */
[----:B------:R-:W-:Y:S01]  /*1af20*/  LOP3.LUT R26, R26, R3, RZ, 0x3c, !PT ;  /* 0x000000031a1a7212 */ /* 0x000fe200078e3cff */
[----:B------:R-:W-:Y:S01]  /*1af30*/  IMAD.MOV.U32 R3, RZ, RZ, R10 ;  /* 0x000000ffff037224 */ /* 0x000fe200078e000a */
[----:B------:R-:W-:Y:S05]  /*1af40*/  YIELD ;  /* 0x0000000000007946 */ /* 0x000fea0003800000 */
[----:B------:R-:W-:Y:S01]  /*1af50*/  SEL R24, R24, RZ, P0 ;  /* 0x000000ff18187207 */ /* 0x000fe20000000000 */
[----:B------:R-:W-:Y:S01]  /*1af60*/  IMAD R6, R6, R2, R7 ;  /* 0x0000000206067224 */ /* 0x000fe200078e0207 */
[----:B------:R-:W-:Y:S01]  /*1af70*/  ISETP.GT.AND P2, PT, R3, R32, PT ;  /* 0x000000200300720c */ /* 0x000fe20003f44270 */
[----:B------:R-:W-:Y:S01]  /*1af80*/  VIADD R10, R10, 0xffffffff ;  /* 0xffffffff0a0a7836 */ /* 0x000fe20000000000 */
[----:B--2---:R-:W-:-:S13]  /*1af90*/  ISETP.NE.AND P1, PT, R12, 0x3, PT ;  /* 0x000000030c00780c */ /* 0x004fda0003f25270 */
[----:B0-----:R-:W-:Y:S05]  /*1afa0*/  @!P1 BRA `(.L_x_1667) ;  /* 0x0000000000049947 */ /* 0x001fea0003800000 */
[----:B------:R-:W-:Y:S01]  /*1afb0*/  BPT.TRAP 0x1 ;  /* 0x000000040000795c */ /* 0x000fe20000300000 */
.L_x_1667:
[----:B------:R-:W-:Y:S01]  /*1afc0*/  IMAD R4, R24, 0x8, R22 ;  /* 0x0000000818047824 */ /* 0x000fe200078e0216 */
[----:B------:R-:W-:Y:S01]  /*1afd0*/  SHF.L.U32 R21, R26, 0x1f, RZ ;  /* 0x0000001f1a157819 */ /* 0x000fe200000006ff */
[----:B------:R-:W-:Y:S01]  /*1afe0*/  BSSY B1, `(.L_x_1668) ;  /* 0x0000004000017945 */ /* 0x000fe20003800000 */
[----:B------:R-:W-:Y:S02]  /*1aff0*/  SHF.R.S32.HI R17, RZ, 0x1f, R6 ;  /* 0x0000001fff117819 */ /* 0x000fe40000011406 */
[----:B------:R-:W0:Y:S02]  /*1b000*/  SYNCS.PHASECHK.TRANS64.TRYWAIT P0, [R4+URZ+0x32440], R21 ;  /* 0x03244015040075a7 */ /* 0x000e24000800017f */
[----:B0-----:R-:W-:Y:S05]  /*1b010*/  @!P0 BRA `(.L_x_1669) ;  /* 0x0000006000c08947 */ /* 0x001fea0003800000 */
.L_x_1867:
[----:B------:R-:W-:Y:S05]  /*1b020*/  BSYNC B1 ;  /* 0x0000000000017941 */ /* 0x000fea0003800000 */
.L_x_1668:
        /* <DEDUP_REMOVED lines=51> */
.L_x_1881:
        /* <DEDUP_REMOVED lines=8> */
.L_x_1671:
[----:B------:R-:W-:Y:S02]  /*1b3e0*/  PLOP3.LUT P1, PT, P1, P0, PT, 0xa2, 0x0 ;  /* 0x000000000000781c */ /* 0x000fe40000f21472 */
[----:B------:R-:W-:-:S08]  /*1b3f0*/  @P0 R2UR P1, UR4, R4 ;  /* 0x00000000040402ca */ /* 0x000fd00000020000 */
[----:B------:R-:W-:-:S05]  /*1b400*/  @P0 PLOP3.LUT P0, PT, P1, PT, PT, 0x80, 0x0 ;  /* 0x000000000000081c */ /* 0x000fca0000f0f070 */
[----:B------:R-:W-:Y:S01]  /*1b410*/  @!P1 SYNCS.ARRIVE.TRANS64.RED.A0T1 RZ, [UR4+0x32430], RZ ;  /* 0x032430ffffff99a7 */ /* 0x000fe20008200404 */
[----:B------:R-:W-:Y:S07]  /*1b420*/  @!P1 ARRIVES.LDGSTSBAR.64.TRANSCNT [UR4+0x32430] ;  /* 0x03243000ff0099b0 */ /* 0x000fee0008000a84 */
[----:B------:R-:W-:Y:S05]  /*1b430*/  @P0 BRA.U.ANY `(.L_x_1671) ;  /* 0xfffffffd00e80947 */ /* 0x000fea000393ffff */
[----:B------:R-:W-:Y:S01]  /*1b440*/  NOP ;  /* 0x0000000000007918 */ /* 0x000fe20000000000 */
[----:B--2---:R-:W2:Y:S02]  /*1b450*/  LDL R2, [R1+0x60] ;  /* 0x0000600001027983 */ /* 0x004ea40000100800 */
[----:B--2---:R-:W-:-:S13]  /*1b460*/  ISETP.NE.AND P3, PT, R2, 0x3, PT ;  /* 0x000000030200780c */ /* 0x004fda0003f65270 */
[----:B------:R-:W-:Y:S05]  /*1b470*/  @!P3 BRA `(.L_x_1672) ;  /* 0x000000000004b947 */ /* 0x000fea0003800000 */
[----:B------:R-:W-:Y:S01]  /*1b480*/  BPT.TRAP 0x1 ;  /* 0x000000040000795c */ /* 0x000fe20000300000 */
.L_x_1672:
[----:B------:R2:W-:Y:S01]  /*1b490*/  SYNCS.ARRIVE.TRANS64.A1T0 RZ, [R4+URZ+0x32430], RZ ;  /* 0x032430ff04ff79a7 */ /* 0x0005e2000810003f */
[----:B------:R-:W-:Y:S05]  /*1b4a0*/  @!P3 BRA `(.L_x_1673) ;  /* 0x000000000004b947 */ /* 0x000fea0003800000 */
[----:B------:R-:W-:Y:S01]  /*1b4b0*/  BPT.TRAP 0x1 ;  /* 0x000000040000795c */ /* 0x000fe20000300000 */
.L_x_1673:
[----:B------:R-:W3:Y:S01]  /*1b4c0*/  SYNCS.PHASECHK.TRANS64.TRYWAIT P0, [R4+URZ+0x32460], R21 ;  /* 0x03246015040075a7 */ /* 0x000ee2000800017f */
[----:B------:R-:W-:Y:S04]  /*1b4d0*/  BSSY B1, `(.L_x_1674) ;  /* 0x0000002000017945 */ /* 0x000fe80003800000 */
[----:B---3--:R-:W-:Y:S05]  /*1b4e0*/  @!P0 BRA `(.L_x_1675) ;  /* 0x0000006400448947 */ /* 0x008fea0003800000 */
.L_x_1882:
[----:B------:R-:W-:Y:S05]  /*1b4f0*/  BSYNC B1 ;  /* 0x0000000000017941 */ /* 0x000fea0003800000 */
.L_x_1674:
        /* <DEDUP_REMOVED lines=67> */
.L_x_1896:
        /* <DEDUP_REMOVED lines=11> */
.L_x_1677:
[----:B------:R-:W-:Y:S02]  /*1b9e0*/  PLOP3.LUT P1, PT, P1, P0, PT, 0xa2, 0x0 ;  /* 0x000000000000781c */ /* 0x000fe40000f21472 */
[----:B------:R-:W-:-:S08]  /*1b9f0*/  @P0 R2UR P1, UR4, R4 ;  /* 0x00000000040402ca */ /* 0x000fd00000020000 */
[----:B------:R-:W-:-:S05]  /*1ba00*/  @P0 PLOP3.LUT P0, PT, P1, PT, PT, 0x80, 0x0 ;  /* 0x000000000000081c */ /* 0x000fca0000f0f070 */
[----:B------:R-:W-:Y:S01]  /*1ba10*/  @!P1 SYNCS.ARRIVE.TRANS64.RED.A0T1 RZ, [UR4+0x32450], RZ ;  /* 0x032450ffffff99a7 */ /* 0x000fe20008200404 */
[----:B------:R-:W-:Y:S07]  /*1ba20*/  @!P1 ARRIVES.LDGSTSBAR.64.TRANSCNT [UR4+0x32450] ;  /* 0x03245000ff0099b0 */ /* 0x000fee0008000a84 */
[----:B------:R-:W-:Y:S05]  /*1ba30*/  @P0 BRA.U.ANY `(.L_x_1677) ;  /* 0xfffffffd00e80947 */ /* 0x000fea000393ffff */
[----:B------:R-:W-:Y:S01]  /*1ba40*/  NOP ;  /* 0x0000000000007918 */ /* 0x000fe20000000000 */
[----:B0-----:R-:W4:Y:S02]  /*1ba50*/  LDL R2, [R1+0x60] ;  /* 0x0000600001027983 */ /* 0x001f240000100800 */
[----:B----4-:R-:W-:-:S13]  /*1ba60*/  ISETP.NE.AND P3, PT, R2, 0x3, PT ;  /* 0x000000030200780c */ /* 0x010fda0003f65270 */
[----:B------:R-:W-:Y:S05]  /*1ba70*/  @!P3 BRA `(.L_x_1678) ;  /* 0x000000000004b947 */ /* 0x000fea0003800000 */
[----:B------:R-:W-:Y:S01]  /*1ba80*/  BPT.TRAP 0x1 ;  /* 0x000000040000795c */ /* 0x000fe20000300000 */
.L_x_1678:
[----:B------:R0:W-:Y:S01]  /*1ba90*/  SYNCS.ARRIVE.TRANS64.A1T0 RZ, [R4+URZ+0x32450], RZ ;  /* 0x032450ff04ff79a7 */ /* 0x0001e2000810003f */
[----:B------:R-:W-:Y:S05]  /*1baa0*/  @P2 BRA `(.L_x_1679) ;  /* 0xfffffff000982947 */ /* 0x000fea000383ffff */
.L_x_1666:
[----:B------:R-:W-:Y:S05]  /*1bab0*/  BSYNC B0 ;  /* 0x0000000000007941 */ /* 0x000fea0003800000 */
.L_x_1665:
        /* <DEDUP_REMOVED lines=21> */
.L_x_1681:
[----:B------:R-:W-:Y:S05]  /*1bc10*/  BSYNC B0 ;  /* 0x0000000000007941 */ /* 0x000fea0003800000 */
.L_x_1680:
[----:B------:R-:W-:-:S07]  /*1bc20*/  SEL R24, R24, RZ, P0 ;  /* 0x000000ff18187207 */ /* 0x000fce0000000000 */
.L_x_1634:
[----:B------:R-:W-:Y:S05]  /*1bc30*/  BSYNC B7 ;  /* 0x0000000000077941 */ /* 0x000fea0003800000 */
.L_x_1632:
[----:B------:R-:W4:Y:S02]  /*1bc40*/  LDL R0, [R1] ;  /* 0x0000000001007983 */ /* 0x000f240000100800 */
[----:B----4-:R-:W-:-:S13]  /*1bc50*/  LOP3.LUT P0, RZ, R0, 0x1000, RZ, 0xc0, !PT ;  /* 0x0000100000ff7812 */ /* 0x010fda000780c0ff */
[----:B------:R-:W-:Y:S05]  /*1bc60*/  @!P0 BRA `(.L_x_1682) ;  /* 0x0000000000248947 */ /* 0x000fea0003800000 */
[----:B------:R-:W-:Y:S05]  /*1bc70*/  WARPSYNC.ALL ;  /* 0x0000000000007948 */ /* 0x000fea0003800000 */
[----:B------:R-:W4:Y:S08]  /*1bc80*/  S2UR UR5, SR_CgaCtaId ;  /* 0x00000000000579c3 */ /* 0x000f300000008800 */
[----:B------:R-:W-:Y:S06]  /*1bc90*/  BAR.SYNC.DEFER_BLOCKING 0x5, 0x180 ;  /* 0x0146000000007b1d */ /* 0x000fec0000010000 */
[----:B------:R-:W-:-:S02]  /*1bca0*/  UMOV UR4, 0x400 ;  /* 0x0000040000047882 */ /* 0x000fc40000000000 */
[----:B----4-:R-:W-:-:S06]  /*1bcb0*/  ULEA UR4, UR5, UR4, 0x18 ;  /* 0x0000000405047291 */ /* 0x010fcc000f8ec03f */
[----:B0-----:R-:W-:-:S05]  /*1bcc0*/  MOV R22, UR4 ;  /* 0x0000000400167c02 */ /* 0x001fca0008000f00 */
[----:B------:R0:W4:Y:S01]  /*1bcd0*/  LDS.128 R16, [R22+0x324d0] ;  /* 0x0324d00016107984 */ /* 0x0001220000000c00 */
[----:B------:R-:W-:Y:S06]  /*1bce0*/  BAR.ARV 0x4, 0x180 ;  /* 0x0106000000007b1d */ /* 0x000fec0000002000 */
[----:B------:R-:W-:Y:S05]  /*1bcf0*/  BRA `(.L_x_1683) ;  /* 0x0000000800d07947 */ /* 0x000fea0003800000 */
.L_x_1682:
[----:B------:R-:W4:Y:S01]  /*1bd00*/  S2R R9, SR_TID.X ;  /* 0x0000000000097919 */ /* 0x000f220000002100 */
[----:B------:R-:W-:Y:S01]  /*1bd10*/  UMOV UR4, 0xffffffff ;  /* 0xffffffff00047882 */ /* 0x000fe20000000000 */
[----:B----4-:R-:W-:-:S04]  /*1bd20*/  LOP3.LUT R9, R9, 0x1f, RZ, 0xc0, !PT ;  /* 0x0000001f09097812 */ /* 0x010fc800078ec0ff */
[----:B------:R-:W-:Y:S01]  /*1bd30*/  ISETP.NE.AND P0, PT, R9, 0x1f, PT ;  /* 0x0000001f0900780c */ /* 0x000fe20003f05270 */
[----:B------:R-:W-:-:S12]  /*1bd40*/  BRA.DIV UR4, `(.L_x_1684) ;  /* 0x0000006604087947 */ /* 0x000fd8000b800000 */
[----:B0-----:R-:W-:Y:S01]  /*1bd50*/  IMAD.IADD R7, R19, 0x1, R9 ;  /* 0x0000000113077824 */ /* 0x001fe200078e0209 */
[----:B------:R-:W-:-:S04]  /*1bd60*/  ULDC UR4, c[0x0][0xd3c] ;  /* 0x00034f0000047ab9 */ /* 0x000fc80000000800 */
[----:B------:R-:W-:-:S13]  /*1bd70*/  ISETP.GE.OR P1, PT, R7, UR4, !P0 ;  /* 0x0000000407007c0c */ /* 0x000fda000c726670 */
[----:B------:R-:W0:Y:S08]  /*1bd80*/  @!P1 LDC.64 R2, c[0x0][0xd80] ;  /* 0x00036000ff029b82 */ /* 0x000e300000000a00 */
[----:B--23--:R-:W2:Y:S01]  /*1bd90*/  @!P1 LDC.64 R4, c[0x0][0xd78] ;  /* 0x00035e00ff049b82 */ /* 0x00cea20000000a00 */
[----:B0-----:R-:W-:-:S05]  /*1bda0*/  @!P1 IMAD.WIDE R2, R7, 0x4, R2 ;  /* 0x0000000407029825 */ /* 0x001fca00078e0202 */
[----:B------:R2:W3:Y:S02]  /*1bdb0*/  @!P1 LDG.E R8, desc[UR60][R2.64] ;  /* 0x0000003c02089981 */ /* 0x0004e4000c1e1900 */
[----:B--2---:R-:W-:-:S05]  /*1bdc0*/  @!P1 IMAD.WIDE R2, R7, 0x4, R4 ;  /* 0x0000000407029825 */ /* 0x004fca00078e0204 */
[----:B------:R-:W2:Y:S01]  /*1bdd0*/  @!P1 LDG.E R5, desc[UR60][R2.64] ;  /* 0x0000003c02059981 */ /* 0x000ea2000c1e1900 */
        /* <DEDUP_REMOVED lines=9> */
[----:B---3--:R-:W-:Y:S02]  /*1be70*/  @!P1 IMAD.MOV.U32 R7, RZ, RZ, R8 ;  /* 0x000000ffff079224 */ /* 0x008fe400078e0008 */
[----:B--2---:R-:W-:Y:S01]  /*1be80*/  @!P1 IMAD.MOV.U32 R4, RZ, RZ, R5 ;  /* 0x000000ffff049224 */ /* 0x004fe200078e0005 */
        /* <DEDUP_REMOVED lines=17> */
[----:B------:R0:W2:Y:S02]  /*1bfa0*/  SHFL.IDX PT, R14, R3, 0x1f, 0x1f ;  /* 0x03e01f00030e7f89 */ /* 0x0000a400000e0000 */
.L_x_1906:
[----:B------:R-:W-:Y:S02]  /*1bfb0*/  ULDC UR4, c[0x0][0xd38] ;  /* 0x00034e0000047ab9 */ /* 0x000fe40000000800 */
[----:B------:R-:W-:-:S04]  /*1bfc0*/  IMAD.U32 R5, RZ, RZ, UR4 ;  /* 0x00000004ff057e24 */ /* 0x000fc8000f8e00ff */
[----:B--2---:R-:W-:-:S04]  /*1bfd0*/  IMAD R9, R14, R5, RZ ;  /* 0x000000050e097224 */ /* 0x004fc800078e02ff */
[----:B------:R-:W-:-:S05]  /*1bfe0*/  IMAD.IADD R6, R6, 0x1, R9 ;  /* 0x0000000106067824 */ /* 0x000fca00078e0209 */
[----:B------:R-:W-:-:S13]  /*1bff0*/  ISETP.GT.AND P6, PT, R6, R0, PT ;  /* 0x000000000600720c */ /* 0x000fda0003fc4270 */
[----:B------:R-:W-:Y:S05]  /*1c000*/  @P6 BRA `(.L_x_1685) ;  /* 0x0000000000a46947 */ /* 0x000fea0003800000 */
.L_x_1688:
[----:B------:R-:W2:Y:S01]  /*1c010*/  LDC R2, c[0x0][0xd3c] ;  /* 0x00034f00ff027b82 */ /* 0x000ea20000000800 */
[----:B------:R-:W-:-:S05]  /*1c020*/  VIADD R19, R19, 0x1f ;  /* 0x0000001f13137836 */ /* 0x000fca0000000000 */
[----:B--2---:R-:W-:-:S13]  /*1c030*/  ISETP.GE.AND P6, PT, R19, R2, PT ;  /* 0x000000021300720c */ /* 0x004fda0003fc6270 */
[----:B------:R-:W-:Y:S05]  /*1c040*/  @P6 BRA `(.L_x_1686) ;  /* 0x0000000400b86947 */ /* 0x000fea0003800000 */
[----:B0-----:R-:W0:Y:S01]  /*1c050*/  S2R R3, SR_TID.X ;  /* 0x0000000000037919 */ /* 0x001e220000002100 */
[----:B------:R-:W-:Y:S01]  /*1c060*/  IMAD.MOV.U32 R7, RZ, RZ, RZ ;  /* 0x000000ffff077224 */ /* 0x000fe200078e00ff */
[----:B0-----:R-:W-:-:S05]  /*1c070*/  LOP3.LUT R3, R3, 0x1f, RZ, 0xc0, !PT ;  /* 0x0000001f03037812 */ /* 0x001fca00078ec0ff */
[----:B------:R-:W-:-:S05]  /*1c080*/  IMAD.IADD R9, R19, 0x1, R3 ;  /* 0x0000000113097824 */ /* 0x000fca00078e0203 */
[----:B------:R-:W-:-:S13]  /*1c090*/  ISETP.GE.OR P6, PT, R9, R2, !P0 ;  /* 0x000000020900720c */ /* 0x000fda00047c6670 */
[----:B------:R-:W0:Y:S08]  /*1c0a0*/  @!P6 LDC.64 R2, c[0x0][0xd80] ;  /* 0x00036000ff02eb82 */ /* 0x000e300000000a00 */
[----:B------:R-:W2:Y:S01]  /*1c0b0*/  @!P6 LDC.64 R4, c[0x0][0xd78] ;  /* 0x00035e00ff04eb82 */ /* 0x000ea20000000a00 */
[----:B0-----:R-:W-:-:S05]  /*1c0c0*/  @!P6 IMAD.WIDE R2, R9, 0x4, R2 ;  /* 0x000000040902e825 */ /* 0x001fca00078e0202 */
[----:B------:R2:W3:Y:S02]  /*1c0d0*/  @!P6 LDG.E R7, desc[UR60][R2.64] ;  /* 0x0000003c0207e981 */ /* 0x0004e4000c1e1900 */
[----:B--2---:R-:W-:-:S04]  /*1c0e0*/  @!P6 IMAD.WIDE R2, R9, 0x4, R4 ;  /* 0x000000040902e825 */ /* 0x004fc800078e0204 */
[----:B------:R-:W-:-:S06]  /*1c0f0*/  IMAD.MOV.U32 R4, RZ, RZ, RZ ;  /* 0x000000ffff047224 */ /* 0x000fcc00078e00ff */
[----:B------:R-:W3:Y:S01]  /*1c100*/  @!P6 LDG.E R4, desc[UR60][R2.64] ;  /* 0x0000003c0204e981 */ /* 0x000ee2000c1e1900 */
[----:B------:R-:W-:Y:S01]  /*1c110*/  UMOV UR4, 0xffffffff ;  /* 0xffffffff00047882 */ /* 0x000fe20000000000 */
[----:B---3--:R-:W-:Y:S02]  /*1c120*/  IMAD R13, R4, R7, RZ ;  /* 0x00000007040d7224 */ /* 0x008fe400078e02ff */
        /* <DEDUP_REMOVED lines=16> */
[----:B------:R0:W2:Y:S02]  /*1c230*/  SHFL.IDX PT, R14, R3, 0x1f, 0x1f ;  /* 0x03e01f00030e7f89 */ /* 0x0000a400000e0000 */
.L_x_1914:
[----:B------:R-:W-:Y:S02]  /*1c240*/  ULDC UR4, c[0x0][0xd38] ;  /* 0x00034e0000047ab9 */ /* 0x000fe40000000800 */
[----:B------:R-:W-:-:S04]  /*1c250*/  IMAD.U32 R5, RZ, RZ, UR4 ;  /* 0x00000004ff057e24 */ /* 0x000fc8000f8e00ff */
[----:B--2---:R-:W-:-:S04]  /*1c260*/  IMAD R9, R14, R5, RZ ;  /* 0x000000050e097224 */ /* 0x004fc800078e02ff */
[----:B------:R-:W-:-:S05]  /*1c270*/  IMAD.IADD R6, R9, 0x1, R6 ;  /* 0x0000000109067824 */ /* 0x000fca00078e0206 */
[----:B------:R-:W-:-:S13]  /*1c280*/  ISETP.GT.AND P6, PT, R6, R0, PT ;  /* 0x000000000600720c */ /* 0x000fda0003fc4270 */
[----:B------:R-:W-:Y:S05]  /*1c290*/  @!P6 BRA `(.L_x_1688) ;  /* 0xfffffffc005ce947 */ /* 0x000fea000383ffff */
.L_x_1685:
[----:B------:R-:W-:Y:S01]  /*1c2a0*/  IMAD.IADD R2, R6, 0x1, -R9 ;  /* 0x0000000106027824 */ /* 0x000fe200078e0a09 */
[----:B------:R-:W-:-:S03]  /*1c2b0*/  UMOV UR4, 0xffffffff ;  /* 0xffffffff00047882 */ /* 0x000fc60000000000 */
[----:B------:R-:W-:-:S05]  /*1c2c0*/  IMAD R9, R3, R5, R2 ;  /* 0x0000000503097224 */ /* 0x000fca00078e0202 */
[----:B------:R-:W-:Y:S01]  /*1c2d0*/  ISETP.GT.AND P6, PT, R9, R0, PT ;  /* 0x000000000900720c */ /* 0x000fe20003fc4270 */
[----:B------:R-:W-:-:S12]  /*1c2e0*/  BRA.DIV UR4, `(.L_x_1689) ;  /* 0x0000006604947947 */ /* 0x000fd8000b800000 */
[----:B------:R-:W-:-:S04]  /*1c2f0*/  VOTE.ANY R8, PT, !P6 ;  /* 0x0000000000087806 */ /* 0x000fc800070e0100 */
[----:B------:R-:W2:Y:S02]  /*1c300*/  POPC R6, R8 ;  /* 0x0000000800067309 */ /* 0x000ea40000000000 */
[----:B--2---:R2:W3:Y:S04]  /*1c310*/  SHFL.IDX PT, R7, R7, R6, 0x1f ;  /* 0x00001f0607077589 */ /* 0x0044e800000e0000 */
[----:B------:R2:W4:Y:S02]  /*1c320*/  SHFL.IDX PT, R4, R4, R6, 0x1f ;  /* 0x00001f0604047589 */ /* 0x00052400000e0000 */
.L_x_1919:
[----:B------:R-:W-:-:S13]  /*1c330*/  ISETP.NE.AND P0, PT, R8, RZ, PT ;  /* 0x000000ff0800720c */ /* 0x000fda0003f05270 */
[----:B------:R-:W-:Y:S05]  /*1c340*/  @!P0 BRA `(.L_x_1690) ;  /* 0x0000000000108947 */ /* 0x000fea0003800000 */
[----:B------:R-:W-:Y:S01]  /*1c350*/  UMOV UR4, 0xffffffff ;  /* 0xffffffff00047882 */ /* 0x000fe20000000000 */
[----:B------:R-:W-:Y:S02]  /*1c360*/  VIADD R12, R6, 0xffffffff ;  /* 0xffffffff060c7836 */ /* 0x000fe40000000000 */
[----:B------:R-:W-:Y:S05]  /*1c370*/  BRA.DIV UR4, `(.L_x_1691) ;  /* 0x0000006604cc7947 */ /* 0x000fea000b800000 */
[----:B------:R0:W0:Y:S02]  /*1c380*/  SHFL.IDX PT, R16, R3, R12, 0x1f ;  /* 0x00001f0c03107589 */ /* 0x00002400000e0000 */
.L_x_1690:
[----:B---3--:R-:W-:Y:S01]  /*1c390*/  IABS R8, R7 ;  /* 0x0000000700087213 */ /* 0x008fe20000000000 */
[----:B0-----:R-:W-:Y:S01]  /*1c3a0*/  IMAD R16, R16, R5, R2 ;  /* 0x0000000510107224 */ /* 0x001fe200078e0202 */
[----:B----4-:R-:W-:Y:S01]  /*1c3b0*/  IABS R5, R4 ;  /* 0x0000000400057213 */ /* 0x010fe20000000000 */
[----:B------:R-:W-:Y:S01]  /*1c3c0*/  IMAD.MOV.U32 R2, RZ, RZ, RZ ;  /* 0x000000ffff027224 */ /* 0x000fe200078e00ff */
[----:B------:R-:W0:Y:S01]  /*1c3d0*/  I2F.RP R9, R8 ;  /* 0x0000000800097306 */ /* 0x000e220000209400 */
[----:B------:R-:W-:Y:S02]  /*1c3e0*/  IMAD.IADD R0, R0, 0x1, -R16 ;  /* 0x0000000100007824 */ /* 0x000fe400078e0a10 */
[----:B------:R-:W-:-:S05]  /*1c3f0*/  IMAD.IADD R19, R6, 0x1, R19 ;  /* 0x0000000106137824 */ /* 0x000fca00078e0213 */
[----:B------:R-:W3:Y:S08]  /*1c400*/  I2F.RP R10, R5 ;  /* 0x00000005000a7306 */ /* 0x000ef00000209400 */
[----:B0-----:R-:W0:Y:S08]  /*1c410*/  MUFU.RCP R9, R9 ;  /* 0x0000000900097308 */ /* 0x001e300000001000 */
[----:B---3--:R-:W-:Y:S01]  /*1c420*/  MUFU.RCP R10, R10 ;  /* 0x0000000a000a7308 */ /* 0x008fe20000001000 */
[----:B0-----:R-:W-:-:S07]  /*1c430*/  IADD3 R3, R9, 0xffffffe, RZ ;  /* 0x0ffffffe09037810 */ /* 0x001fce0007ffe0ff */
        /* <DEDUP_REMOVED lines=47> */
.L_x_1686:
[----:B------:R-:W-:Y:S01]  /*1c730*/  UMOV UR4, URZ ;  /* 0x0000003f00047c82 */ /* 0x000fe20008000000 */
[----:B------:R-:W-:Y:S01]  /*1c740*/  UMOV UR5, URZ ;  /* 0x0000003f00057c82 */ /* 0x000fe20008000000 */
[----:B------:R-:W-:Y:S01]  /*1c750*/  ULDC UR6, c[0x0][0xd3c] ;  /* 0x00034f0000067ab9 */ /* 0x000fe20000000800 */
[----:B------:R-:W-:Y:S02]  /*1c760*/  IMAD.MOV.U32 R16, RZ, RZ, R0 ;  /* 0x000000ffff107224 */ /* 0x000fe400078e0000 */
[----:B------:R-:W-:Y:S02]  /*1c770*/  IMAD.U32 R17, RZ, RZ, UR4 ;  /* 0x00000004ff117e24 */ /* 0x000fe4000f8e00ff */
[----:B------:R-:W-:Y:S02]  /*1c780*/  IMAD.U32 R18, RZ, RZ, UR5 ;  /* 0x00000005ff127e24 */ /* 0x000fe4000f8e00ff */
[----:B------:R-:W-:-:S07]  /*1c790*/  IMAD.U32 R19, RZ, RZ, UR6 ;  /* 0x00000006ff137e24 */ /* 0x000fce000f8e00ff */
.L_x_1692:
[----:B------:R-:W3:Y:S01]  /*1c7a0*/  S2R R0, SR_TID.X ;  /* 0x0000000000007919 */ /* 0x000ee20000002100 */
[----:B------:R-:W-:Y:S05]  /*1c7b0*/  WARPSYNC.ALL ;  /* 0x0000000000007948 */ /* 0x000fea0003800000 */
[----:B------:R-:W-:Y:S01]  /*1c7c0*/  BAR.SYNC.DEFER_BLOCKING 0x4, 0x180 ;  /* 0x0106000000007b1d */ /* 0x000fe20000010000 */
[----:B---3--:R-:W-:-:S04]  /*1c7d0*/  LOP3.LUT R0, R0, 0x1f, RZ, 0xc0, !PT ;  /* 0x0000001f00007812 */ /* 0x008fc800078ec0ff */
[----:B------:R-:W-:-:S13]  /*1c7e0*/  ISETP.NE.AND P0, PT, R0, RZ, PT ;  /* 0x000000ff0000720c */ /* 0x000fda0003f05270 */
[----:B0-----:R-:W0:Y:S01]  /*1c7f0*/  @!P0 S2R R3, SR_CgaCtaId ;  /* 0x0000000000038919 */ /* 0x001e220000008800 */
[----:B------:R-:W-:-:S04]  /*1c800*/  @!P0 MOV R0, 0x400 ;  /* 0x0000040000008802 */ /* 0x000fc80000000f00 */
[----:B0-----:R-:W-:-:S05]  /*1c810*/  @!P0 LEA R22, R3, R0, 0x18 ;  /* 0x0000000003168211 */ /* 0x001fca00078ec0ff */
[----:B------:R0:W-:Y:S01]  /*1c820*/  @!P0 STS.128 [R22+0x324d0], R16 ;  /* 0x0324d01016008388 */ /* 0x0001e20000000c00 */
[----:B------:R-:W-:Y:S06]  /*1c830*/  BAR.ARV 0x5, 0x180 ;  /* 0x0146000000007b1d */ /* 0x000fec0000002000 */
.L_x_1683:
[----:B------:R-:W-:Y:S02]  /*1c840*/  ULDC UR4, c[0x0][0xd3c] ;  /* 0x00034f0000047ab9 */ /* 0x000fe40000000800 */
[----:B----4-:R-:W-:-:S13]  /*1c850*/  ISETP.GE.AND P0, PT, R19, UR4, PT ;  /* 0x0000000413007c0c */ /* 0x010fda000bf06270 */
[----:B------:R-:W-:Y:S05]  /*1c860*/  @!P0 BRA `(.L_x_1693) ;  /* 0xffffff9400588947 */ /* 0x000fea000383ffff */
[----:B------:R-:W-:Y:S05]  /*1c870*/  BSYNC B8 ;  /* 0x0000000000087941 */ /* 0x000fea0003800000 */
.L_x_1586:
[----:B------:R-:W4:Y:S01]  /*1c880*/  LDL.LU R0, [R1+0x40] ;  /* 0x0000400001007983 */ /* 0x000f220000300800 */
[----:B------:R-:W-:Y:S01]  /*1c890*/  BSSY B0, `(.L_x_1694) ;  /* 0x000000b000007945 */ /* 0x000fe20003800000 */
[----:B------:R-:W5:Y:S01]  /*1c8a0*/  S2R R5, SR_CgaCtaId ;  /* 0x0000000000057919 */ /* 0x000f620000008800 */
[----:B----4-:R-:W-:-:S05]  /*1c8b0*/  VIADD R0, R0, 0x1 ;  /* 0x0000000100007836 */ /* 0x010fca0000000000 */
[----:B--2---:R-:W-:-:S04]  /*1c8c0*/  LEA.HI R2, R0, R0, RZ, 0x1 ;  /* 0x0000000000027211 */ /* 0x004fc800078f08ff */
[----:B0-----:R-:W-:Y:S02]  /*1c8d0*/  LOP3.LUT R3, R2, 0xfffffffe, RZ, 0xc0, !PT ;  /* 0xfffffffe02037812 */ /* 0x001fe400078ec0ff */
[----:B------:R-:W-:Y:S02]  /*1c8e0*/  MOV R2, 0x400 ;  /* 0x0000040000027802 */ /* 0x000fe40000000f00 */
[----:B------:R-:W-:Y:S02]  /*1c8f0*/  IADD3 R0, R0, -R3, RZ ;  /* 0x8000000300007210 */ /* 0x000fe40007ffe0ff */
[----:B-----5:R-:W-:Y:S02]  /*1c900*/  LEA R7, R5, R2, 0x18 ;  /* 0x0000000205077211 */ /* 0x020fe400078ec0ff */
[----:B------:R-:W-:-:S04]  /*1c910*/  SHF.L.U32 R0, R0, 0x1f, RZ ;  /* 0x0000001f00007819 */ /* 0x000fc800000006ff */
[----:B------:R-:W0:Y:S02]  /*1c920*/  SYNCS.PHASECHK.TRANS64.TRYWAIT P0, [R7+URZ+0x32420], R0 ;  /* 0x03242000070075a7 */ /* 0x000e24000800017f */
[----:B0-----:R-:W-:Y:S05]  /*1c930*/  @!P0 BRA `(.L_x_1695) ;  /* 0x0000006000848947 */ /* 0x001fea0003800000 */
.L_x_1922:
[----:B------:R-:W-:Y:S05]  /*1c940*/  BSYNC B0 ;  /* 0x0000000000007941 */ /* 0x000fea0003800000 */
.L_x_1694:
[----:B------:R-:W-:-:S03]  /*1c950*/  UMOV UR4, 0xffffffff ;  /* 0xffffffff00047882 */ /* 0x000fc60000000000 */
[----:B------:R-:W-:Y:S05]  /*1c960*/  BRA.DIV UR4, `(.L_x_1696) ;  /* 0x00000062048c7947 */ /* 0x000fea000b800000 */
[----:B0-----:R-:W0:Y:S02]  /*1c970*/  S2R R0, SR_TID.X ;  /* 0x0000000000007919 */ /* 0x001e240000002100 */
[----:B0-----:R-:W-:-:S04]  /*1c980*/  SHF.R.U32.HI R0, RZ, 0x5, R0 ;  /* 0x00000005ff007819 */ /* 0x001fc80000011600 */
[----:B------:R-:W-:-:S05]  /*1c990*/  LOP3.LUT R0, R0, 0x3, RZ, 0xc0, !PT ;  /* 0x0000000300007812 */ /* 0x000fca00078ec0ff */
[----:B------:R0:W2:Y:S02]  /*1c9a0*/  SHFL.IDX PT, R14, R0, RZ, 0x1f ;  /* 0x00001fff000e7589 */ /* 0x0000a400000e0000 */
.L_x_1925:
[----:B--2---:R-:W-:-:S13]  /*1c9b0*/  ISETP.NE.AND P0, PT, R14, RZ, PT ;  /* 0x000000ff0e00720c */ /* 0x004fda0003f05270 */
[----:B------:R-:W-:Y:S05]  /*1c9c0*/  @P0 BRA `(.L_x_1422) ;  /* 0x0000000000880947 */ /* 0x000fea0003800000 */
[----:B------:R-:W-:-:S03]  /*1c9d0*/  UMOV UR4, 0xffffffff ;  /* 0xffffffff00047882 */ /* 0x000fc60000000000 */
[----:B------:R-:W-:Y:S05]  /*1c9e0*/  BRA.DIV UR4, `(.L_x_1697) ;  /* 0x0000006204a07947 */ /* 0x000fea000b800000 */
[----:B------:R-:W-:-:S13]  /*1c9f0*/  ELECT P6, URZ, PT ;  /* 0x00000000003f782f */ /* 0x000fda00038c0000 */
.L_x_1928:
[----:B------:R-:W-:Y:S05]  /*1ca00*/  @!P6 BRA `(.L_x_1422) ;  /* 0x000000000078e947 */ /* 0x000fea0003800000 */
[----:B0-----:R-:W2:Y:S02]  /*1ca10*/  LDL.LU R0, [R1+0x8] ;  /* 0x0000080001007983 */ /* 0x001ea40000300800 */
[----:B--2---:R-:W-:-:S04]  /*1ca20*/  LOP3.LUT R0, R0, 0x2, RZ, 0xfc, !PT ;  /* 0x0000000200007812 */ /* 0x004fc800078efcff */
[----:B------:R-:W-:-:S13]  /*1ca30*/  ISETP.NE.AND P0, PT, R0, 0x3, PT ;  /* 0x000000030000780c */ /* 0x000fda0003f05270 */
[----:B------:R-:W-:Y:S05]  /*1ca40*/  @!P0 BRA `(.L_x_1698) ;  /* 0x0000000000048947 */ /* 0x000fea0003800000 */
[----:B------:R-:W-:Y:S01]  /*1ca50*/  BPT.TRAP 0x1 ;  /* 0x000000040000795c */ /* 0x000fe20000300000 */
.L_x_1698:
[----:B------:R-:W-:Y:S01]  /*1ca60*/  IMAD R5, R24, 0x8, R7 ;  /* 0x0000000818057824 */ /* 0x000fe200078e0207 */
[----:B------:R-:W-:Y:S01]  /*1ca70*/  SHF.L.U32 R0, R26, 0x1f, RZ ;  /* 0x0000001f1a007819 */ /* 0x000fe200000006ff */
[----:B------:R-:W-:-:S03]  /*1ca80*/  VIADD R24, R24, 0x1 ;  /* 0x0000000118187836 */ /* 0x000fc60000000000 */
[----:B------:R-:W0:Y:S02]  /*1ca90*/  SYNCS.PHASECHK.TRANS64.TRYWAIT P1, [R5+URZ+0x32440], R0 ;  /* 0x03244000050075a7 */ /* 0x000e24000802017f */
[----:B------:R-:W-:-:S04]  /*1caa0*/  ISETP.NE.AND P2, PT, R24, 0x2, PT ;  /* 0x000000021800780c */ /* 0x000fc80003f45270 */
[----:B------:R-:W-:Y:S01]  /*1cab0*/  SEL R3, RZ, 0x1, P2 ;  /* 0x00000001ff037807 */ /* 0x000fe20001000000 */
[----:B0-----:R-:W-:Y:S08]  /*1cac0*/  @!P1 BRA `(.L_x_1699) ;  /* 0x0000006000889947 */ /* 0x001ff00003800000 */
.L_x_1929:
[----:B------:R-:W-:Y:S02]  /*1cad0*/  SEL R24, R24, RZ, P2 ;  /* 0x000000ff18187207 */ /* 0x000fe40001000000 */
[----:B------:R-:W-:Y:S01]  /*1cae0*/  LOP3.LUT R2, R26, R3, RZ, 0x3c, !PT ;  /* 0x000000031a027212 */ /* 0x000fe200078e3cff */
[----:B------:R-:W-:Y:S06]  /*1caf0*/  @!P0 BRA `(.L_x_1700) ;  /* 0x0000000000048947 */ /* 0x000fec0003800000 */
[----:B------:R-:W-:Y:S01]  /*1cb00*/  BPT.TRAP 0x1 ;  /* 0x000000040000795c */ /* 0x000fe20000300000 */
.L_x_1700:
[----:B------:R-:W-:Y:S01]  /*1cb10*/  IMAD R3, R24, 0x8, R7 ;  /* 0x0000000818037824 */ /* 0x000fe200078e0207 */
[----:B------:R-:W-:-:S04]  /*1cb20*/  SHF.L.U32 R2, R2, 0x1f, RZ ;  /* 0x0000001f02027819 */ /* 0x000fc800000006ff */
[----:B------:R-:W2:Y:S02]  /*1cb30*/  SYNCS.PHASECHK.TRANS64.TRYWAIT P1, [R3+URZ+0x32440], R2 ;  /* 0x03244002030075a7 */ /* 0x000ea4000802017f */
[----:B--2---:R-:W-:Y:S05]  /*1cb40*/  @!P1 BRA `(.L_x_1701) ;  /* 0x00000060007c9947 */ /* 0x004fea0003800000 */
.L_x_1930:
[----:B------:R-:W-:Y:S05]  /*1cb50*/  @!P0 BRA `(.L_x_1702) ;  /* 0x0000000000048947 */ /* 0x000fea0003800000 */
[----:B------:R-:W-:Y:S01]  /*1cb60*/  BPT.TRAP 0x1 ;  /* 0x000000040000795c */ /* 0x000fe20000300000 */
.L_x_1702:
[----:B------:R-:W4:Y:S02]  /*1cb70*/  SYNCS.PHASECHK.TRANS64.TRYWAIT P1, [R5+URZ+0x32460], R0 ;  /* 0x03246000050075a7 */ /* 0x000f24000802017f */
[----:B----4-:R-:W-:Y:S05]  /*1cb80*/  @!P1 BRA `(.L_x_1703) ;  /* 0x0000006000809947 */ /* 0x010fea0003800000 */
.L_x_1931:
[----:B------:R-:W-:Y:S05]  /*1cb90*/  @!P0 BRA `(.L_x_1704) ;  /* 0x0000000000048947 */ /* 0x000fea0003800000 */
[----:B------:R-:W-:Y:S01]  /*1cba0*/  BPT.TRAP 0x1 ;  /* 0x000000040000795c */ /* 0x000fe20000300000 */
.L_x_1704:
[----:B------:R0:W0:Y:S02]  /*1cbb0*/  SYNCS.PHASECHK.TRANS64.TRYWAIT P0, [R3+URZ+0x32460], R2 ;  /* 0x03246002030075a7 */ /* 0x000024000800017f */
[----:B0-----:R-:W-:Y:S05]  /*1cbc0*/  @!P0 NANOSLEEP.SYNCS 0x989680 ;  /* 0x009896800000895d */ /* 0x001fea0003900000 */
[----:B------:R-:W0:Y:S02]  /*1cbd0*/  @!P0 SYNCS.PHASECHK.TRANS64 P0, [R3+URZ+0x32460], R2 ;  /* 0x03246002030085a7 */ /* 0x000e24000800007f */
[----:B0-----:R-:W-:Y:S05]  /*1cbe0*/  @!P0 BRA `(.L_x_1704) ;  /* 0xfffffffc00f08947 */ /* 0x001fea000383ffff */
.L_x_1422:
[----:B------:R-:W-:Y:S05]  /*1cbf0*/  BSYNC B9 ;  /* 0x0000000000097941 */ /* 0x000fea0003800000 */
.L_x_1419:
[----:B------:R-:W-:Y:S05]  /*1cc00*/  EXIT ;  /* 0x000000000000794d */ /* 0x000fea0003800000 */
.L_x_1442:
[----:B0-----:R0:W1:Y:S02]  /*1cc10*/  SYNCS.PHASECHK.TRANS64.TRYWAIT P5, [R0+URZ+0x32490], R93 ;  /* 0x0324905d000075a7 */ /* 0x00106400080a017f */
[----:B-1----:R-:W-:Y:S05]  /*1cc20*/  @!P5 NANOSLEEP.SYNCS 0x989680 ;  /* 0x009896800000d95d */ /* 0x002fea0003900000 */
[----:B------:R-:W1:Y:S02]  /*1cc30*/  @!P5 SYNCS.PHASECHK.TRANS64 P5, [R0+URZ+0x32490], R93 ;  /* 0x0324905d0000d5a7 */ /* 0x000e6400080a007f */
[----:B-1----:R-:W-:Y:S05]  /*1cc40*/  @!P5 BRA `(.L_x_1442) ;  /* 0xfffffffc00f0d947 */ /* 0x002fea000383ffff */
[----:B------:R-:W-:Y:S05]  /*1cc50*/  BRA `(.L_x_1705) ;  /* 0xfffffe6800cc7947 */ /* 0x000fea000383ffff */
.L_x_1443:
        /* <DEDUP_REMOVED lines=8> */
.L_x_1707:
[----:B------:R-:W-:Y:S05]  /*1cce0*/  BSYNC B1 ;  /* 0x0000000000017941 */ /* 0x000fea0003800000 */
.L_x_1706:
        /* <DEDUP_REMOVED lines=8> */
.L_x_1708:
[----:B------:R-:W-:Y:S01]  /*1cd70*/  IMAD.MOV.U32 R11, RZ, RZ, R14 ;  /* 0x000000ffff0b7224 */ /* 0x000fe200078e000e */
[----:B------:R-:W-:Y:S06]  /*1cd80*/  BRA `(.L_x_1709) ;  /* 0xfffffe6800947947 */ /* 0x000fec000383ffff */
.L_x_1452:
[----:B------:R-:W-:Y:S01]  /*1cd90*/  BSSY B1, `(.L_x_1710) ;  /* 0x0000008000017945 */ /* 0x000fe20003800000 */
[----:B----4-:R-:W-:Y:S02]  /*1cda0*/  IMAD.MOV.U32 R13, RZ, RZ, R97 ;  /* 0x000000ffff0d7224 */ /* 0x010fe400078e0061 */
[----:B------:R-:W-:Y:S02]  /*1cdb0*/  IMAD.MOV.U32 R12, RZ, RZ, 0x1 ;  /* 0x00000001ff0c7424 */ /* 0x000fe400078e00ff */
[----:B---3--:R-:W-:Y:S02]  /*1cdc0*/  IMAD.MOV.U32 R11, RZ, RZ, 0x1c1f ;  /* 0x00001c1fff0b7424 */ /* 0x008fe400078e00ff */
[----:B------:R-:W-:-:S07]  /*1cdd0*/  IMAD.MOV.U32 R15, RZ, RZ, -0x1 ;  /* 0xffffffffff0f7424 */ /* 0x000fce00078e00ff */
[----:B012---:R-:W-:Y:S05]  /*1cde0*/  WARPSYNC.COLLECTIVE R15, `(.L_x_1711) ;  /* 0x000000000f087348 */ /* 0x007fea0003c00000 */
[----:B------:R3:W4:Y:S02]  /*1cdf0*/  SHFL.IDX P6, R14, R13, R12, R11 ;  /* 0x0000000c0d0e7389 */ /* 0x00072400000c000b */
[----:B01234-:R-:W-:Y:S01]  /*1ce00*/  ENDCOLLECTIVE ;  /* 0x000000000000791b */ /* 0x01ffe20003800000 */
.L_x_1711:
[----:B------:R-:W-:Y:S05]  /*1ce10*/  BSYNC B1 ;  /* 0x0000000000017941 */ /* 0x000fea0003800000 */
.L_x_1710:
        /* <DEDUP_REMOVED lines=8> */
.L_x_1712:
[----:B------:R-:W-:Y:S01]  /*1cea0*/  IMAD.MOV.U32 R43, RZ, RZ, R14 ;  /* 0x000000ffff2b7224 */ /* 0x000fe200078e000e */
[----:B------:R-:W-:Y:S06]  /*1ceb0*/  BRA `(.L_x_1713) ;  /* 0xfffffe7000107947 */ /* 0x000fec000383ffff */
.L_x_1462:
[----:B-1----:R1:W2:Y:S02]  /*1cec0*/  SYNCS.PHASECHK.TRANS64.TRYWAIT P4, [R0+URZ+0x32490], R93 ;  /* 0x0324905d000075a7 */ /* 0x0022a4000808017f */
[----:B--2---:R-:W-:Y:S05]  /*1ced0*/  @!P4 NANOSLEEP.SYNCS 0x989680 ;  /* 0x009896800000c95d */ /* 0x004fea0003900000 */
[----:B------:R-:W2:Y:S02]  /*1cee0*/  @!P4 SYNCS.PHASECHK.TRANS64 P4, [R0+URZ+0x32490], R93 ;  /* 0x0324905d0000c5a7 */ /* 0x000ea4000808007f */
[----:B--2---:R-:W-:Y:S05]  /*1cef0*/  @!P4 BRA `(.L_x_1462) ;  /* 0xfffffffc00f0c947 */ /* 0x004fea000383ffff */
[----:B------:R-:W-:Y:S05]  /*1cf00*/  BRA `(.L_x_1714) ;  /* 0xfffffe7800dc7947 */ /* 0x000fea000383ffff */
.L_x_1463:
        /* <DEDUP_REMOVED lines=8> */
.L_x_1716:
[----:B------:R-:W-:Y:S05]  /*1cf90*/  BSYNC B1 ;  /* 0x0000000000017941 */ /* 0x000fea0003800000 */
.L_x_1715:
        /* <DEDUP_REMOVED lines=8> */
.L_x_1717:
[----:B------:R-:W-:Y:S01]  /*1d020*/  IMAD.MOV.U32 R11, RZ, RZ, R14 ;  /* 0x000000ffff0b7224 */ /* 0x000fe200078e000e */
[----:B------:R-:W-:Y:S06]  /*1d030*/  BRA `(.L_x_1718) ;  /* 0xfffffe7800a87947 */ /* 0x000fec000383ffff */
.L_x_1468:
[----:B------:R-:W-:Y:S01]  /*1d040*/  BSSY B1, `(.L_x_1719) ;  /* 0x0000008000017945 */ /* 0x000fe20003800000 */
[----:B----4-:R-:W-:Y:S01]  /*1d050*/  IMAD.MOV.U32 R13, RZ, RZ, R97 ;  /* 0x000000ffff0d7224 */ /* 0x010fe200078e0061 */
[----:B---3--:R-:W-:Y:S01]  /*1d060*/  MOV R11, 0x1c1f ;  /* 0x00001c1f000b7802 */ /* 0x008fe20000000f00 */
[----:B------:R-:W-:Y:S02]  /*1d070*/  IMAD.MOV.U32 R12, RZ, RZ, 0x1 ;  /* 0x00000001ff0c7424 */ /* 0x000fe400078e00ff */
[----:B------:R-:W-:-:S07]  /*1d080*/  IMAD.MOV.U32 R15, RZ, RZ, -0x1 ;  /* 0xffffffffff0f7424 */ /* 0x000fce00078e00ff */
[----:B012---:R-:W-:Y:S05]  /*1d090*/  WARPSYNC.COLLECTIVE R15, `(.L_x_1720) ;  /* 0x000000000f087348 */ /* 0x007fea0003c00000 */
[----:B------:R3:W4:Y:S02]  /*1d0a0*/  SHFL.IDX P6, R14, R13, R12, R11 ;  /* 0x0000000c0d0e7389 */ /* 0x00072400000c000b */
[----:B01234-:R-:W-:Y:S01]  /*1d0b0*/  ENDCOLLECTIVE ;  /* 0x000000000000791b */ /* 0x01ffe20003800000 */
.L_x_1720:
[----:B------:R-:W-:Y:S05]  /*1d0c0*/  BSYNC B1 ;  /* 0x0000000000017941 */ /* 0x000fea0003800000 */
.L_x_1719:
        /* <DEDUP_REMOVED lines=8> */
.L_x_1721:
[----:B------:R-:W-:Y:S01]  /*1d150*/  IMAD.MOV.U32 R94, RZ, RZ, R14 ;  /* 0x000000ffff5e7224 */ /* 0x000fe200078e000e */
[----:B------:R-:W-:Y:S06]  /*1d160*/  BRA `(.L_x_1722) ;  /* 0xfffffe80004c7947 */ /* 0x000fec000383ffff */
.L_x_1473:
[----:B-1----:R1:W2:Y:S02]  /*1d170*/  SYNCS.PHASECHK.TRANS64.TRYWAIT P2, [R0+URZ+0x32490], R93 ;  /* 0x0324905d000075a7 */ /* 0x0022a4000804017f */
[----:B--2---:R-:W-:Y:S05]  /*1d180*/  @!P2 NANOSLEEP.SYNCS 0x989680 ;  /* 0x009896800000a95d */ /* 0x004fea0003900000 */
[----:B------:R-:W2:Y:S02]  /*1d190*/  @!P2 SYNCS.PHASECHK.TRANS64 P2, [R0+URZ+0x32490], R93 ;  /* 0x0324905d0000a5a7 */ /* 0x000ea4000804007f */
[----:B--2---:R-:W-:Y:S05]  /*1d1a0*/  @!P2 BRA `(.L_x_1473) ;  /* 0xfffffffc00f0a947 */ /* 0x004fea000383ffff */
[----:B------:R-:W-:Y:S05]  /*1d1b0*/  BRA `(.L_x_1723) ;  /* 0xfffffe8800487947 */ /* 0x000fea000383ffff */
.L_x_1474:
[----:B------:R-:W-:Y:S01]  /*1d1c0*/  BSSY B1, `(.L_x_1724) ;  /* 0x0000008000017945 */ /* 0x000fe20003800000 */
[----:B------:R-:W-:Y:S01]  /*1d1d0*/  IMAD.MOV.U32 R13, RZ, RZ, R37 ;  /* 0x000000ffff0d7224 */ /* 0x000fe200078e0025 */
[----:B------:R-:W-:Y:S01]  /*1d1e0*/  MOV R12, RZ ;  /* 0x000000ff000c7202 */ /* 0x000fe20000000f00 */
[----:B------:R-:W-:Y:S02]  /*1d1f0*/  IMAD.MOV.U32 R11, RZ, RZ, 0x1c1f ;  /* 0x00001c1fff0b7424 */ /* 0x000fe400078e00ff */
[----:B------:R-:W-:-:S07]  /*1d200*/  IMAD.MOV.U32 R15, RZ, RZ, -0x1 ;  /* 0xffffffffff0f7424 */ /* 0x000fce00078e00ff */
[----:B-1----:R-:W-:Y:S05]  /*1d210*/  WARPSYNC.COLLECTIVE R15, `(.L_x_1725) ;  /* 0x000000000f087348 */ /* 0x002fea0003c00000 */
[----:B------:R0:W2:Y:S02]  /*1d220*/  SHFL.IDX P6, R14, R13, R12, R11 ;  /* 0x0000000c0d0e7389 */ /* 0x0000a400000c000b */
[----:B012---:R-:W-:Y:S01]  /*1d230*/  ENDCOLLECTIVE ;  /* 0x000000000000791b */ /* 0x007fe20003800000 */
.L_x_1725:
[----:B------:R-:W-:Y:S05]  /*1d240*/  BSYNC B1 ;  /* 0x0000000000017941 */ /* 0x000fea0003800000 */
.L_x_1724:
        /* <DEDUP_REMOVED lines=8> */
.L_x_1726:
[----:B------:R-:W-:Y:S05]  /*1d2d0*/  BRA `(.L_x_1727) ;  /* 0xfffffe8800687947 */ /* 0x000fea000383ffff */
.L_x_1477:
[----:B------:R-:W-:Y:S01]  /*1d2e0*/  BSSY B1, `(.L_x_1728) ;  /* 0x0000008000017945 */ /* 0x000fe20003800000 */
[----:B----4-:R-:W-:Y:S01]  /*1d2f0*/  IMAD.MOV.U32 R13, RZ, RZ, R37 ;  /* 0x000000ffff0d7224 */ /* 0x010fe200078e0025 */
[----:B------:R-:W-:Y:S01]  /*1d300*/  MOV R12, 0x1 ;  /* 0x00000001000c7802 */ /* 0x000fe20000000f00 */
[----:B------:R-:W-:Y:S02]  /*1d310*/  IMAD.MOV.U32 R11, RZ, RZ, 0x1c1f ;  /* 0x00001c1fff0b7424 */ /* 0x000fe400078e00ff */
[----:B------:R-:W-:-:S07]  /*1d320*/  IMAD.MOV.U32 R15, RZ, RZ, -0x1 ;  /* 0xffffffffff0f7424 */ /* 0x000fce00078e00ff */
[----:B0123--:R-:W-:Y:S05]  /*1d330*/  WARPSYNC.COLLECTIVE R15, `(.L_x_1729) ;  /* 0x000000000f087348 */ /* 0x00ffea0003c00000 */
[----:B---3--:R3:W4:Y:S02]  /*1d340*/  SHFL.IDX P6, R14, R13, R12, R11 ;  /* 0x0000000c0d0e7389 */ /* 0x00872400000c000b */
[----:B01234-:R-:W-:Y:S01]  /*1d350*/  ENDCOLLECTIVE ;  /* 0x000000000000791b */ /* 0x01ffe20003800000 */
.L_x_1729:
[----:B------:R-:W-:Y:S05]  /*1d360*/  BSYNC B1 ;  /* 0x0000000000017941 */ /* 0x000fea0003800000 */
.L_x_1728:
        /* <DEDUP_REMOVED lines=8> */
.L_x_1730:
[----:B------:R-:W-:Y:S05]  /*1d3f0*/  BRA `(.L_x_1731) ;  /* 0xfffffe8800687947 */ /* 0x000fea000383ffff */
.L_x_1481:
[----:B------:R0:W0:Y:S02]  /*1d400*/  SYNCS.PHASECHK.TRANS64.TRYWAIT P3, [R0+URZ+0x324b0], R93 ;  /* 0x0324b05d000075a7 */ /* 0x000024000806017f */
[----:B0-----:R-:W-:Y:S05]  /*1d410*/  @!P3 NANOSLEEP.SYNCS 0x989680 ;  /* 0x009896800000b95d */ /* 0x001fea0003900000 */
[----:B------:R-:W0:Y:S02]  /*1d420*/  @!P3 SYNCS.PHASECHK.TRANS64 P3, [R0+URZ+0x324b0], R93 ;  /* 0x0324b05d0000b5a7 */ /* 0x000e24000806007f */
[----:B0-----:R-:W-:Y:S05]  /*1d430*/  @!P3 BRA `(.L_x_1481) ;  /* 0xfffffffc00f0b947 */ /* 0x001fea000383ffff */
[----:B------:R-:W-:Y:S05]  /*1d440*/  BRA `(.L_x_1732) ;  /* 0xfffffe8800e07947 */ /* 0x000fea000383ffff */
.L_x_1491:
[----:B------:R-:W-:Y:S01]  /*1d450*/  BSSY B0, `(.L_x_1733) ;  /* 0x0000007000007945 */ /* 0x000fe20003800000 */
[----:B------:R-:W-:Y:S01]  /*1d460*/  IMAD.MOV.U32 R12, RZ, RZ, RZ ;  /* 0x000000ffff0c7224 */ /* 0x000fe200078e00ff */
[----:B------:R-:W-:Y:S01]  /*1d470*/  MOV R11, 0x1f ;  /* 0x0000001f000b7802 */ /* 0x000fe20000000f00 */
[----:B------:R-:W-:-:S07]  /*1d480*/  IMAD.MOV.U32 R15, RZ, RZ, -0x1 ;  /* 0xffffffffff0f7424 */ /* 0x000fce00078e00ff */
[----:B-----5:R-:W-:Y:S05]  /*1d490*/  WARPSYNC.COLLECTIVE R15, `(.L_x_1734) ;  /* 0x000000000f087348 */ /* 0x020fea0003c00000 */
[----:B------:R0:W1:Y:S02]  /*1d4a0*/  SHFL.IDX P6, R14, R13, R12, R11 ;  /* 0x0000000c0d0e7389 */ /* 0x00006400000c000b */
[----:B01---5:R-:W-:Y:S01]  /*1d4b0*/  ENDCOLLECTIVE ;  /* 0x000000000000791b */ /* 0x023fe20003800000 */
.L_x_1734:
[----:B------:R-:W-:Y:S05]  /*1d4c0*/  BSYNC B0 ;  /* 0x0000000000007941 */ /* 0x000fea0003800000 */
.L_x_1733:
[----:B------:R-:W-:Y:S05]  /*1d4d0*/  BRA `(.L_x_1735) ;  /* 0xfffffe9800cc7947 */ /* 0x000fea000383ffff */
.L_x_1503:
        /* <DEDUP_REMOVED lines=8> */
.L_x_1737:
[----:B------:R-:W-:Y:S05]  /*1d560*/  BSYNC B1 ;  /* 0x0000000000017941 */ /* 0x000fea0003800000 */
.L_x_1736:
        /* <DEDUP_REMOVED lines=8> */
.L_x_1738:
[----:B------:R-:W-:Y:S02]  /*1d5f0*/  IMAD.MOV.U32 R13, RZ, RZ, R25 ;  /* 0x000000ffff0d7224 */ /* 0x000fe400078e0019 */
[----:B------:R-:W-:-:S07]  /*1d600*/  IMAD.MOV.U32 R21, RZ, RZ, R14 ;  /* 0x000000ffff157224 */ /* 0x000fce00078e000e */
[----:B------:R-:W-:Y:S05]  /*1d610*/  WARPSYNC.COLLECTIVE R15, `(.L_x_1739) ;  /* 0x000000000f087348 */ /* 0x000fea0003c00000 */
[----:B------:R0:W1:Y:S02]  /*1d620*/  SHFL.IDX P6, R14, R13, R12, R11 ;  /* 0x0000000c0d0e7389 */ /* 0x00006400000c000b */
[----:B01----:R-:W-:Y:S01]  /*1d630*/  ENDCOLLECTIVE ;  /* 0x000000000000791b */ /* 0x003fe20003800000 */
.L_x_1739:
[----:B------:R-:W-:Y:S02]  /*1d640*/  IMAD.MOV.U32 R13, RZ, RZ, R28 ;  /* 0x000000ffff0d7224 */ /* 0x000fe400078e001c */
[----:B------:R-:W-:-:S07]  /*1d650*/  IMAD.MOV.U32 R25, RZ, RZ, R14 ;  /* 0x000000ffff197224 */ /* 0x000fce00078e000e */
[----:B------:R-:W-:Y:S05]  /*1d660*/  WARPSYNC.COLLECTIVE R15, `(.L_x_1740) ;  /* 0x000000000f087348 */ /* 0x000fea0003c00000 */
[----:B------:R0:W1:Y:S02]  /*1d670*/  SHFL.IDX P6, R14, R13, R12, R11 ;  /* 0x0000000c0d0e7389 */ /* 0x00006400000c000b */
[----:B01----:R-:W-:Y:S01]  /*1d680*/  ENDCOLLECTIVE ;  /* 0x000000000000791b */ /* 0x003fe20003800000 */
.L_x_1740:
[----:B------:R-:W-:Y:S01]  /*1d690*/  IMAD.MOV.U32 R20, RZ, RZ, R14 ;  /* 0x000000ffff147224 */ /* 0x000fe200078e000e */
[----:B------:R-:W-:Y:S06]  /*1d6a0*/  BRA `(.L_x_1741) ;  /* 0xfffffe9c00e47947 */ /* 0x000fec000383ffff */
.L_x_1507:
[----:B0-----:R0:W1:Y:S02]  /*1d6b0*/  SYNCS.PHASECHK.TRANS64.TRYWAIT P0, [R19+URZ+0x32400], R28 ;  /* 0x0324001c130075a7 */ /* 0x001064000800017f */
[----:B-1----:R-:W-:Y:S05]  /*1d6c0*/  @!P0 NANOSLEEP.SYNCS 0x989680 ;  /* 0x009896800000895d */ /* 0x002fea0003900000 */
[----:B------:R-:W1:Y:S02]  /*1d6d0*/  @!P0 SYNCS.PHASECHK.TRANS64 P0, [R19+URZ+0x32400], R28 ;  /* 0x0324001c130085a7 */ /* 0x000e64000800007f */
[----:B-1----:R-:W-:Y:S05]  /*1d6e0*/  @!P0 BRA `(.L_x_1507) ;  /* 0xfffffffc00f08947 */ /* 0x002fea000383ffff */
[----:B------:R-:W-:Y:S05]  /*1d6f0*/  BRA `(.L_x_1742) ;  /* 0xfffffea400107947 */ /* 0x000fea000383ffff */
.L_x_1515:
        /* <DEDUP_REMOVED lines=8> */
.L_x_1744:
[----:B------:R-:W-:Y:S05]  /*1d780*/  BSYNC B1 ;  /* 0x0000000000017941 */ /* 0x000fea0003800000 */
.L_x_1743:
        /* <DEDUP_REMOVED lines=8> */
.L_x_1745:
[----:B------:R-:W-:Y:S02]  /*1d810*/  IMAD.MOV.U32 R13, RZ, RZ, R25 ;  /* 0x000000ffff0d7224 */ /* 0x000fe400078e0019 */
[----:B------:R-:W-:-:S07]  /*1d820*/  IMAD.MOV.U32 R20, RZ, RZ, R14 ;  /* 0x000000ffff147224 */ /* 0x000fce00078e000e */
[----:B------:R-:W-:Y:S05]  /*1d830*/  WARPSYNC.COLLECTIVE R15, `(.L_x_1746) ;  /* 0x000000000f087348 */ /* 0x000fea0003c00000 */
[----:B------:R0:W1:Y:S02]  /*1d840*/  SHFL.IDX P6, R14, R13, R12, R11 ;  /* 0x0000000c0d0e7389 */ /* 0x00006400000c000b */
[----:B01----:R-:W-:Y:S01]  /*1d850*/  ENDCOLLECTIVE ;  /* 0x000000000000791b */ /* 0x003fe20003800000 */
.L_x_1746:
[----:B------:R-:W-:Y:S01]  /*1d860*/  IMAD.MOV.U32 R13, RZ, RZ, R28 ;  /* 0x000000ffff0d7224 */ /* 0x000fe200078e001c */
[----:B------:R-:W-:-:S07]  /*1d870*/  MOV R21, R14 ;  /* 0x0000000e00157202 */ /* 0x000fce0000000f00 */
[----:B------:R-:W-:Y:S05]  /*1d880*/  WARPSYNC.COLLECTIVE R15, `(.L_x_1747) ;  /* 0x000000000f087348 */ /* 0x000fea0003c00000 */
[----:B------:R0:W1:Y:S02]  /*1d890*/  SHFL.IDX P6, R14, R13, R12, R11 ;  /* 0x0000000c0d0e7389 */ /* 0x00006400000c000b */
[----:B01----:R-:W-:Y:S01]  /*1d8a0*/  ENDCOLLECTIVE ;  /* 0x000000000000791b */ /* 0x003fe20003800000 */
.L_x_1747:
[----:B------:R-:W-:Y:S05]  /*1d8b0*/  BRA `(.L_x_1748) ;  /* 0xfffffeac00747947 */ /* 0x000fea000383ffff */
.L_x_1519:
[----:B0-----:R0:W1:Y:S02]  /*1d8c0*/  SYNCS.PHASECHK.TRANS64.TRYWAIT P1, [R19+URZ+0x32400], R26 ;  /* 0x0324001a130075a7 */ /* 0x001064000802017f */
[----:B-1----:R-:W-:Y:S05]  /*1d8d0*/  @!P1 NANOSLEEP.SYNCS 0x989680 ;  /* 0x009896800000995d */ /* 0x002fea0003900000 */
[----:B------:R-:W1:Y:S02]  /*1d8e0*/  @!P1 SYNCS.PHASECHK.TRANS64 P1, [R19+URZ+0x32400], R26 ;  /* 0x0324001a130095a7 */ /* 0x000e64000802007f */
[----:B-1----:R-:W-:Y:S05]  /*1d8f0*/  @!P1 BRA `(.L_x_1519) ;  /* 0xfffffffc00f09947 */ /* 0x002fea000383ffff */
[----:B------:R-:W-:Y:S05]  /*1d900*/  BRA `(.L_x_1749) ;  /* 0xfffffeb000587947 */ /* 0x000fea000383ffff */
.L_x_1525:
[----:B--2---:R2:W0:Y:S02]  /*1d910*/  SYNCS.PHASECHK.TRANS64.TRYWAIT P1, [R0+URZ+0x32430], R13 ;  /* 0x0324300d000075a7 */ /* 0x004424000802017f */
[----:B0-----:R-:W-:Y:S05]  /*1d920*/  @!P1 NANOSLEEP.SYNCS 0x989680 ;  /* 0x009896800000995d */ /* 0x001fea0003900000 */
[----:B------:R-:W0:Y:S02]  /*1d930*/  @!P1 SYNCS.PHASECHK.TRANS64 P1, [R0+URZ+0x32430], R13 ;  /* 0x0324300d000095a7 */ /* 0x000e24000802007f */
[----:B0-----:R-:W-:Y:S05]  /*1d940*/  @!P1 BRA `(.L_x_1525) ;  /* 0xfffffffc00f09947 */ /* 0x001fea000383ffff */
[----:B------:R-:W-:Y:S05]  /*1d950*/  BRA `(.L_x_1524) ;  /* 0xfffffebc00987947 */ /* 0x000fea000383ffff */
.L_x_1527:
[----:B---3--:R3:W4:Y:S02]  /*1d960*/  SYNCS.PHASECHK.TRANS64.TRYWAIT P1, [R19+URZ+0x32410], R4 ;  /* 0x03241004130075a7 */ /* 0x008724000802017f */
[----:B----4-:R-:W-:Y:S05]  /*1d970*/  @!P1 NANOSLEEP.SYNCS 0x989680 ;  /* 0x009896800000995d */ /* 0x010fea0003900000 */
[----:B------:R-:W4:Y:S02]  /*1d980*/  @!P1 SYNCS.PHASECHK.TRANS64 P1, [R19+URZ+0x32410], R4 ;  /* 0x03241004130095a7 */ /* 0x000f24000802007f */
[----:B----4-:R-:W-:Y:S05]  /*1d990*/  @!P1 BRA `(.L_x_1527) ;  /* 0xfffffffc00f09947 */ /* 0x010fea000383ffff */
[----:B------:R-:W-:Y:S05]  /*1d9a0*/  BRA `(.L_x_1750) ;  /* 0xfffffec000447947 */ /* 0x000fea000383ffff */
.L_x_1531:
[----:B------:R0:W0:Y:S02]  /*1d9b0*/  SYNCS.PHASECHK.TRANS64.TRYWAIT P1, [R0+URZ+0x32450], R13 ;  /* 0x0324500d000075a7 */ /* 0x000024000802017f */
[----:B0-----:R-:W-:Y:S05]  /*1d9c0*/  @!P1 NANOSLEEP.SYNCS 0x989680 ;  /* 0x009896800000995d */ /* 0x001fea0003900000 */
[----:B------:R-:W0:Y:S02]  /*1d9d0*/  @!P1 SYNCS.PHASECHK.TRANS64 P1, [R0+URZ+0x32450], R13 ;  /* 0x0324500d000095a7 */ /* 0x000e24000802007f */
[----:B0-----:R-:W-:Y:S05]  /*1d9e0*/  @!P1 BRA `(.L_x_1531) ;  /* 0xfffffffc00f09947 */ /* 0x001fea000383ffff */
[----:B------:R-:W-:Y:S05]  /*1d9f0*/  BRA `(.L_x_1530) ;  /* 0xfffffec000547947 */ /* 0x000fea000383ffff */
.L_x_1538:
[----:B-1----:R1:W2:Y:S02]  /*1da00*/  SYNCS.PHASECHK.TRANS64.TRYWAIT P2, [R0+URZ+0x32430], R6 ;  /* 0x03243006000075a7 */ /* 0x0022a4000804017f */
[----:B--2---:R-:W-:Y:S05]  /*1da10*/  @!P2 NANOSLEEP.SYNCS 0x989680 ;  /* 0x009896800000a95d */ /* 0x004fea0003900000 */
[----:B------:R-:W2:Y:S02]  /*1da20*/  @!P2 SYNCS.PHASECHK.TRANS64 P2, [R0+URZ+0x32430], R6 ;  /* 0x032430060000a5a7 */ /* 0x000ea4000804007f */
[----:B--2---:R-:W-:Y:S05]  /*1da30*/  @!P2 BRA `(.L_x_1538) ;  /* 0xfffffffc00f0a947 */ /* 0x004fea000383ffff */
[----:B------:R-:W-:Y:S05]  /*1da40*/  BRA `(.L_x_1537) ;  /* 0xfffffee800f87947 */ /* 0x000fea000383ffff */
.L_x_1542:
[----:B---3--:R3:W4:Y:S02]  /*1da50*/  SYNCS.PHASECHK.TRANS64.TRYWAIT P2, [R0+URZ+0x32450], R6 ;  /* 0x03245006000075a7 */ /* 0x008724000804017f */
[----:B----4-:R-:W-:Y:S05]  /*1da60*/  @!P2 NANOSLEEP.SYNCS 0x989680 ;  /* 0x009896800000a95d */ /* 0x010fea0003900000 */
[----:B------:R-:W4:Y:S02]  /*1da70*/  @!P2 SYNCS.PHASECHK.TRANS64 P2, [R0+URZ+0x32450], R6 ;  /* 0x032450060000a5a7 */ /* 0x000f24000804007f */
[----:B----4-:R-:W-:Y:S05]  /*1da80*/  @!P2 BRA `(.L_x_1542) ;  /* 0xfffffffc00f0a947 */ /* 0x010fea000383ffff */
[----:B------:R-:W-:Y:S05]  /*1da90*/  BRA `(.L_x_1541) ;  /* 0xfffffeec00907947 */ /* 0x000fea000383ffff */
.L_x_1550:
[----:B------:R-:W-:Y:S02]  /*1daa0*/  IMAD.MOV.U32 R13, RZ, RZ, R20 ;  /* 0x000000ffff0d7224 */ /* 0x000fe400078e0014 */
[----:B------:R-:W-:Y:S02]  /*1dab0*/  IMAD.MOV.U32 R12, RZ, RZ, RZ ;  /* 0x000000ffff0c7224 */ /* 0x000fe400078e00ff */
[----:B------:R-:W-:Y:S02]  /*1dac0*/  IMAD.MOV.U32 R11, RZ, RZ, 0x181f ;  /* 0x0000181fff0b7424 */ /* 0x000fe400078e00ff */
[----:B------:R-:W-:-:S07]  /*1dad0*/  IMAD.MOV.U32 R15, RZ, RZ, -0x1 ;  /* 0xffffffffff0f7424 */ /* 0x000fce00078e00ff */
[----:B-----5:R-:W-:Y:S05]  /*1dae0*/  WARPSYNC.COLLECTIVE R15, `(.L_x_1751) ;  /* 0x000000000f087348 */ /* 0x020fea0003c00000 */
[----:B------:R0:W1:Y:S02]  /*1daf0*/  SHFL.IDX P6, R14, R13, R12, R11 ;  /* 0x0000000c0d0e7389 */ /* 0x00006400000c000b */
[----:B01---5:R-:W-:Y:S01]  /*1db00*/  ENDCOLLECTIVE ;  /* 0x000000000000791b */ /* 0x023fe20003800000 */
.L_x_1751:
[----:B------:R-:W-:Y:S02]  /*1db10*/  IMAD.MOV.U32 R13, RZ, RZ, R3 ;  /* 0x000000ffff0d7224 */ /* 0x000fe400078e0003 */
[----:B------:R-:W-:-:S07]  /*1db20*/  IMAD.MOV.U32 R48, RZ, RZ, R14 ;  /* 0x000000ffff307224 */ /* 0x000fce00078e000e */
[----:B------:R-:W-:Y:S05]  /*1db30*/  WARPSYNC.COLLECTIVE R15, `(.L_x_1752) ;  /* 0x000000000f087348 */ /* 0x000fea0003c00000 */
[----:B------:R0:W1:Y:S02]  /*1db40*/  SHFL.IDX P6, R14, R13, R12, R11 ;  /* 0x0000000c0d0e7389 */ /* 0x00006400000c000b */
[----:B01----:R-:W-:Y:S01]  /*1db50*/  ENDCOLLECTIVE ;  /* 0x000000000000791b */ /* 0x003fe20003800000 */
.L_x_1752:
[----:B------:R-:W-:Y:S05]  /*1db60*/  BRA `(.L_x_1753) ;  /* 0xffffff3c00707947 */ /* 0x000fea000383ffff */
.L_x_1553:
        /* <DEDUP_REMOVED lines=8> */
.L_x_1755:
[----:B------:R-:W-:Y:S05]  /*1dbf0*/  BSYNC B1 ;  /* 0x0000000000017941 */ /* 0x000fea0003800000 */
.L_x_1754:
        /* <DEDUP_REMOVED lines=8> */
.L_x_1756:
[----:B------:R-:W-:Y:S05]  /*1dc80*/  BRA `(.L_x_1757) ;  /* 0xffffff3c00b87947 */ /* 0x000fea000383ffff */
.L_x_1556:
[----:B------:R-:W-:Y:S01]  /*1dc90*/  BSSY B1, `(.L_x_1758) ;  /* 0x0000008000017945 */ /* 0x000fe20003800000 */
[----:B------:R-:W-:Y:S01]  /*1dca0*/  IMAD.MOV.U32 R13, RZ, RZ, R20 ;  /* 0x000000ffff0d7224 */ /* 0x000fe200078e0014 */
[----:B------:R-:W-:Y:S01]  /*1dcb0*/  MOV R12, 0x2 ;  /* 0x00000002000c7802 */ /* 0x000fe20000000f00 */
[----:B--2---:R-:W-:Y:S02]  /*1dcc0*/  IMAD.MOV.U32 R11, RZ, RZ, 0x181f ;  /* 0x0000181fff0b7424 */ /* 0x004fe400078e00ff */
[----:B------:R-:W-:-:S07]  /*1dcd0*/  IMAD.MOV.U32 R15, RZ, RZ, -0x1 ;  /* 0xffffffffff0f7424 */ /* 0x000fce00078e00ff */
[----:B01-34-:R-:W-:Y:S05]  /*1dce0*/  WARPSYNC.COLLECTIVE R15, `(.L_x_1759) ;  /* 0x000000000f087348 */ /* 0x01bfea0003c00000 */
[----:B------:R2:W0:Y:S02]  /*1dcf0*/  SHFL.IDX P6, R14, R13, R12, R11 ;  /* 0x0000000c0d0e7389 */ /* 0x00042400000c000b */
[----:B01234-:R-:W-:Y:S01]  /*1dd00*/  ENDCOLLECTIVE ;  /* 0x000000000000791b */ /* 0x01ffe20003800000 */
.L_x_1759:
[----:B------:R-:W-:Y:S05]  /*1dd10*/  BSYNC B1 ;  /* 0x0000000000017941 */ /* 0x000fea0003800000 */
.L_x_1758:
        /* <DEDUP_REMOVED lines=8> */
.L_x_1760:
[----:B------:R-:W-:Y:S05]  /*1dda0*/  BRA `(.L_x_1761) ;  /* 0xffffff4000007947 */ /* 0x000fea000383ffff */
.L_x_1559:
[----:B------:R-:W-:Y:S01]  /*1ddb0*/  BSSY B1, `(.L_x_1762) ;  /* 0x0000008000017945 */ /* 0x000fe20003800000 */
[----:B------:R-:W-:Y:S01]  /*1ddc0*/  IMAD.MOV.U32 R13, RZ, RZ, R20 ;  /* 0x000000ffff0d7224 */ /* 0x000fe200078e0014 */
[----:B------:R-:W-:Y:S01]  /*1ddd0*/  MOV R12, 0x3 ;  /* 0x00000003000c7802 */ /* 0x000fe20000000f00 */
[----:B0-----:R-:W-:Y:S02]  /*1dde0*/  IMAD.MOV.U32 R11, RZ, RZ, 0x181f ;  /* 0x0000181fff0b7424 */ /* 0x001fe400078e00ff */
[----:B------:R-:W-:-:S07]  /*1ddf0*/  IMAD.MOV.U32 R15, RZ, RZ, -0x1 ;  /* 0xffffffffff0f7424 */ /* 0x000fce00078e00ff */
[----:B-1234-:R-:W-:Y:S05]  /*1de00*/  WARPSYNC.COLLECTIVE R15, `(.L_x_1763) ;  /* 0x000000000f087348 */ /* 0x01efea0003c00000 */
[----:B------:R0:W0:Y:S02]  /*1de10*/  SHFL.IDX P6, R14, R13, R12, R11 ;  /* 0x0000000c0d0e7389 */ /* 0x00002400000c000b */
[----:B01234-:R-:W-:Y:S01]  /*1de20*/  ENDCOLLECTIVE ;  /* 0x000000000000791b */ /* 0x01ffe20003800000 */
.L_x_1763:
[----:B------:R-:W-:Y:S05]  /*1de30*/  BSYNC B1 ;  /* 0x0000000000017941 */ /* 0x000fea0003800000 */
.L_x_1762:
        /* <DEDUP_REMOVED lines=8> */
.L_x_1764:
[----:B------:R-:W-:Y:S05]  /*1dec0*/  BRA `(.L_x_1765) ;  /* 0xffffff4000487947 */ /* 0x000fea000383ffff */
.L_x_1561:
[----:B------:R-:W-:Y:S01]  /*1ded0*/  IMAD.MOV.U32 R13, RZ, RZ, R8 ;  /* 0x000000ffff0d7224 */ /* 0x000fe200078e0008 */
[----:B------:R-:W-:Y:S01]  /*1dee0*/  MOV R12, RZ ;  /* 0x000000ff000c7202 */ /* 0x000fe20000000f00 */
[----:B------:R-:W-:Y:S02]  /*1def0*/  IMAD.MOV.U32 R11, RZ, RZ, 0x1c1f ;  /* 0x00001c1fff0b7424 */ /* 0x000fe400078e00ff */
[----:B------:R-:W-:-:S07]  /*1df00*/  IMAD.MOV.U32 R15, RZ, RZ, -0x1 ;  /* 0xffffffffff0f7424 */ /* 0x000fce00078e00ff */
[----:B------:R-:W-:Y:S05]  /*1df10*/  WARPSYNC.COLLECTIVE R15, `(.L_x_1766) ;  /* 0x000000000f087348 */ /* 0x000fea0003c00000 */
[----:B------:R0:W1:Y:S02]  /*1df20*/  SHFL.IDX P6, R14, R13, R12, R11 ;  /* 0x0000000c0d0e7389 */ /* 0x00006400000c000b */
[----:B01----:R-:W-:Y:S01]  /*1df30*/  ENDCOLLECTIVE ;  /* 0x000000000000791b */ /* 0x003fe20003800000 */
.L_x_1766:
[----:B------:R-:W-:Y:S02]  /*1df40*/  IMAD.MOV.U32 R13, RZ, RZ, R3 ;  /* 0x000000ffff0d7224 */ /* 0x000fe400078e0003 */
[----:B------:R-:W-:-:S07]  /*1df50*/  IMAD.MOV.U32 R9, RZ, RZ, R14 ;  /* 0x000000ffff097224 */ /* 0x000fce00078e000e */
[----:B------:R-:W-:Y:S05]  /*1df60*/  WARPSYNC.COLLECTIVE R15, `(.L_x_1767) ;  /* 0x000000000f087348 */ /* 0x000fea0003c00000 */
[----:B------:R0:W1:Y:S02]  /*1df70*/  SHFL.IDX P6, R14, R13, R12, R11 ;  /* 0x0000000c0d0e7389 */ /* 0x00006400000c000b */
[----:B01----:R-:W-:Y:S01]  /*1df80*/  ENDCOLLECTIVE ;  /* 0x000000000000791b */ /* 0x003fe20003800000 */
.L_x_1767:
[----:B------:R-:W-:Y:S01]  /*1df90*/  IMAD.MOV.U32 R12, RZ, RZ, R14 ;  /* 0x000000ffff0c7224 */ /* 0x000fe200078e000e */
[----:B------:R-:W-:Y:S06]  /*1dfa0*/  BRA `(.L_x_1768) ;  /* 0xffffff4400487947 */ /* 0x000fec000383ffff */
.L_x_1564:
[----:B------:R-:W-:Y:S01]  /*1dfb0*/  BSSY B1, `(.L_x_1769) ;  /* 0x0000008000017945 */ /* 0x000fe20003800000 */
[----:B---3--:R-:W-:Y:S01]  /*1dfc0*/  IMAD.MOV.U32 R13, RZ, RZ, R8 ;  /* 0x000000ffff0d7224 */ /* 0x008fe200078e0008 */
[----:B------:R-:W-:Y:S01]  /*1dfd0*/  MOV R15, 0xffffffff ;  /* 0xffffffff000f7802 */ /* 0x000fe20000000f00 */
[----:B--2---:R-:W-:Y:S02]  /*1dfe0*/  IMAD.MOV.U32 R12, RZ, RZ, 0x1 ;  /* 0x00000001ff0c7424 */ /* 0x004fe400078e00ff */
[----:B------:R-:W-:-:S07]  /*1dff0*/  IMAD.MOV.U32 R11, RZ, RZ, 0x1c1f ;  /* 0x00001c1fff0b7424 */ /* 0x000fce00078e00ff */
[----:B01----:R-:W-:Y:S05]  /*1e000*/  WARPSYNC.COLLECTIVE R15, `(.L_x_1770) ;  /* 0x000000000f087348 */ /* 0x003fea0003c00000 */
[----:B------:R2:W3:Y:S02]  /*1e010*/  SHFL.IDX P6, R14, R13, R12, R11 ;  /* 0x0000000c0d0e7389 */ /* 0x0004e400000c000b */
[----:B0123--:R-:W-:Y:S01]  /*1e020*/  ENDCOLLECTIVE ;  /* 0x000000000000791b */ /* 0x00ffe20003800000 */
.L_x_1770:
[----:B------:R-:W-:Y:S05]  /*1e030*/  BSYNC B1 ;  /* 0x0000000000017941 */ /* 0x000fea0003800000 */
.L_x_1769:
        /* <DEDUP_REMOVED lines=8> */
.L_x_1771:
[----:B------:R-:W-:Y:S01]  /*1e0c0*/  IMAD.MOV.U32 R3, RZ, RZ, R14 ;  /* 0x000000ffff037224 */ /* 0x000fe200078e000e */
[----:B------:R-:W-:Y:S06]  /*1e0d0*/  BRA `(.L_x_1772) ;  /* 0xffffff5000207947 */ /* 0x000fec000383ffff */
.L_x_1568:
[----:B------:R-:W-:Y:S01]  /*1e0e0*/  IMAD.MOV.U32 R13, RZ, RZ, R20 ;  /* 0x000000ffff0d7224 */ /* 0x000fe200078e0014 */
[----:B------:R-:W-:Y:S01]  /*1e0f0*/  MOV R11, 0x181f ;  /* 0x0000181f000b7802 */ /* 0x000fe20000000f00 */
[----:B------:R-:W-:Y:S02]  /*1e100*/  IMAD.MOV.U32 R12, RZ, RZ, RZ ;  /* 0x000000ffff0c7224 */ /* 0x000fe400078e00ff */
[----:B------:R-:W-:-:S07]  /*1e110*/  IMAD.MOV.U32 R15, RZ, RZ, -0x1 ;  /* 0xffffffffff0f7424 */ /* 0x000fce00078e00ff */
[----:B0-----:R-:W-:Y:S05]  /*1e120*/  WARPSYNC.COLLECTIVE R15, `(.L_x_1773) ;  /* 0x000000000f087348 */ /* 0x001fea0003c00000 */
[----:B------:R1:W2:Y:S02]  /*1e130*/  SHFL.IDX P6, R14, R13, R12, R11 ;  /* 0x0000000c0d0e7389 */ /* 0x0002a400000c000b */
[----:B012---:R-:W-:Y:S01]  /*1e140*/  ENDCOLLECTIVE ;  /* 0x000000000000791b */ /* 0x007fe20003800000 */
.L_x_1773:
[----:B------:R-:W-:Y:S02]  /*1e150*/  IMAD.MOV.U32 R13, RZ, RZ, R3 ;  /* 0x000000ffff0d7224 */ /* 0x000fe400078e0003 */
[----:B------:R-:W-:-:S07]  /*1e160*/  IMAD.MOV.U32 R0, RZ, RZ, R14 ;  /* 0x000000ffff007224 */ /* 0x000fce00078e000e */
[----:B------:R-:W-:Y:S05]  /*1e170*/  WARPSYNC.COLLECTIVE R15, `(.L_x_1774) ;  /* 0x000000000f087348 */ /* 0x000fea0003c00000 */
[----:B------:R0:W1:Y:S02]  /*1e180*/  SHFL.IDX P6, R14, R13, R12, R11 ;  /* 0x0000000c0d0e7389 */ /* 0x00006400000c000b */
[----:B01----:R-:W-:Y:S01]  /*1e190*/  ENDCOLLECTIVE ;  /* 0x000000000000791b */ /* 0x003fe20003800000 */
.L_x_1774:
[----:B------:R-:W-:Y:S05]  /*1e1a0*/  BRA `(.L_x_1775) ;  /* 0xffffff6400607947 */ /* 0x000fea000383ffff */
.L_x_1571:
        /* <DEDUP_REMOVED lines=8> */
.L_x_1777:
[----:B------:R-:W-:Y:S05]  /*1e230*/  BSYNC B1 ;  /* 0x0000000000017941 */ /* 0x000fea0003800000 */
.L_x_1776:
        /* <DEDUP_REMOVED lines=8> */
.L_x_1778:
[----:B------:R-:W-:Y:S05]  /*1e2c0*/  BRA `(.L_x_1779) ;  /* 0xffffff6400ac7947 */ /* 0x000fea000383ffff */
.L_x_1574:
        /* <DEDUP_REMOVED lines=8> */
.L_x_1781:
[----:B------:R-:W-:Y:S05]  /*1e350*/  BSYNC B1 ;  /* 0x0000000000017941 */ /* 0x000fea0003800000 */
.L_x_1780:
        /* <DEDUP_REMOVED lines=8> */
.L_x_1782:
[----:B------:R-:W-:Y:S05]  /*1e3e0*/  BRA `(.L_x_1783) ;  /* 0xffffff6400f47947 */ /* 0x000fea000383ffff */
.L_x_1577:
        /* <DEDUP_REMOVED lines=8> */
.L_x_1785:
[----:B------:R-:W-:Y:S05]  /*1e470*/  BSYNC B1 ;  /* 0x0000000000017941 */ /* 0x000fea0003800000 */
.L_x_1784:
        /* <DEDUP_REMOVED lines=8> */
.L_x_1786:
[----:B------:R-:W-:Y:S05]  /*1e500*/  BRA `(.L_x_1787) ;  /* 0xffffff68003c7947 */ /* 0x000fea000383ffff */
.L_x_1594:
        /* <DEDUP_REMOVED lines=8> */
[----:B-1----:R-:W-:Y:S05]  /*1e590*/  WARPSYNC.COLLECTIVE R15, `(.L_x_1789) ;  /* 0x000000000f087348 */ /* 0x002fea0003c00000 */
[----:B------:R0:W2:Y:S02]  /*1e5a0*/  SHFL.IDX P6, R14, R13, R12, R11 ;  /* 0x0000000c0d0e7389 */ /* 0x0000a400000c000b */
[----:B012---:R-:W-:Y:S01]  /*1e5b0*/  ENDCOLLECTIVE ;  /* 0x000000000000791b */ /* 0x007fe20003800000 */
.L_x_1789:
[----:B------:R-:W-:Y:S05]  /*1e5c0*/  BSYNC B1 ;  /* 0x0000000000017941 */ /* 0x000fea0003800000 */
.L_x_1788:
[----:B------:R-:W-:Y:S05]  /*1e5d0*/  BRA `(.L_x_1790) ;  /* 0xffffff80004c7947 */ /* 0x000fea000383ffff */
.L_x_1596:
[----:B------:R-:W-:Y:S01]  /*1e5e0*/  BSSY B1, `(.L_x_1791) ;  /* 0x0000006000017945 */ /* 0x000fe20003800000 */
[----:B------:R-:W-:-:S07]  /*1e5f0*/  IMAD.MOV.U32 R15, RZ, RZ, -0x1 ;  /* 0xffffffffff0f7424 */ /* 0x000fce00078e00ff */
[----:B01----:R-:W-:Y:S05]  /*1e600*/  WARPSYNC.COLLECTIVE R15, `(.L_x_1792) ;  /* 0x000000000f0c7348 */ /* 0x003fea0003c00000 */
[----:B------:R-:W-:Y:S02]  /*1e610*/  ELECT P6, UR62, PT ;  /* 0x00000000003e782f */ /* 0x000fe400038c0000 */
[----:B------:R-:W-:Y:S01]  /*1e620*/  MOV R14, UR62 ;  /* 0x0000003e000e7c02 */ /* 0x000fe20008000f00 */
[----:B01----:R-:W-:Y:S10]  /*1e630*/  ENDCOLLECTIVE ;  /* 0x000000000000791b */ /* 0x003ff40003800000 */
.L_x_1792:
[----:B------:R-:W-:Y:S05]  /*1e640*/  BSYNC B1 ;  /* 0x0000000000017941 */ /* 0x000fea0003800000 */
.L_x_1791:
[----:B------:R-:W-:Y:S05]  /*1e650*/  BRA `(.L_x_1595) ;  /* 0xffffff8000447947 */ /* 0x000fea000383ffff */
.L_x_1598:
[----:B0-----:R0:W2:Y:S02]  /*1e660*/  SYNCS.PHASECHK.TRANS64.TRYWAIT P0, [R22+URZ+0x32420], R7 ;  /* 0x03242007160075a7 */ /* 0x0010a4000800017f */
[----:B--2---:R-:W-:Y:S05]  /*1e670*/  @!P0 NANOSLEEP.SYNCS 0x989680 ;  /* 0x009896800000895d */ /* 0x004fea0003900000 */
[----:B------:R-:W2:Y:S02]  /*1e680*/  @!P0 SYNCS.PHASECHK.TRANS64 P0, [R22+URZ+0x32420], R7 ;  /* 0x03242007160085a7 */ /* 0x000ea4000800007f */
[----:B--2---:R-:W-:Y:S05]  /*1e690*/  @!P0 BRA `(.L_x_1598) ;  /* 0xfffffffc00f08947 */ /* 0x004fea000383ffff */
[----:B------:R-:W-:Y:S05]  /*1e6a0*/  BRA `(.L_x_1793) ;  /* 0xffffff8000547947 */ /* 0x000fea000383ffff */
.L_x_1602:
[----:B0-----:R0:W2:Y:S02]  /*1e6b0*/  SYNCS.PHASECHK.TRANS64.TRYWAIT P0, [R7+URZ+0x324a0], R8 ;  /* 0x0324a008070075a7 */ /* 0x0010a4000800017f */
[----:B--2---:R-:W-:Y:S05]  /*1e6c0*/  @!P0 NANOSLEEP.SYNCS 0x989680 ;  /* 0x009896800000895d */ /* 0x004fea0003900000 */
[----:B------:R-:W2:Y:S02]  /*1e6d0*/  @!P0 SYNCS.PHASECHK.TRANS64 P0, [R7+URZ+0x324a0], R8 ;  /* 0x0324a008070085a7 */ /* 0x000ea4000800007f */
[----:B--2---:R-:W-:Y:S05]  /*1e6e0*/  @!P0 BRA `(.L_x_1602) ;  /* 0xfffffffc00f08947 */ /* 0x004fea000383ffff */
[----:B------:R-:W-:Y:S05]  /*1e6f0*/  BRA `(.L_x_1794) ;  /* 0xffffff80006c7947 */ /* 0x000fea000383ffff */
.L_x_1607:
[----:B--2---:R2:W3:Y:S02]  /*1e700*/  SYNCS.PHASECHK.TRANS64.TRYWAIT P0, [R7+URZ+0x324c0], R8 ;  /* 0x0324c008070075a7 */ /* 0x0044e4000800017f */
[----:B---3--:R-:W-:Y:S05]  /*1e710*/  @!P0 NANOSLEEP.SYNCS 0x989680 ;  /* 0x009896800000895d */ /* 0x008fea0003900000 */
[----:B------:R-:W3:Y:S02]  /*1e720*/  @!P0 SYNCS.PHASECHK.TRANS64 P0, [R7+URZ+0x324c0], R8 ;  /* 0x0324c008070085a7 */ /* 0x000ee4000800007f */
[----:B---3--:R-:W-:Y:S05]  /*1e730*/  @!P0 BRA `(.L_x_1607) ;  /* 0xfffffffc00f08947 */ /* 0x008fea000383ffff */
[----:B------:R-:W-:Y:S05]  /*1e740*/  BRA `(.L_x_1795) ;  /* 0xffffff8000e87947 */ /* 0x000fea000383ffff */
.L_x_1617:
[----:B0-----:R0:W2:Y:S02]  /*1e750*/  SYNCS.PHASECHK.TRANS64.TRYWAIT P2, [R6+URZ+0x324a0], R7 ;  /* 0x0324a007060075a7 */ /* 0x0010a4000804017f */
[----:B--2---:R-:W-:Y:S05]  /*1e760*/  @!P2 NANOSLEEP.SYNCS 0x989680 ;  /* 0x009896800000a95d */ /* 0x004fea0003900000 */
[----:B------:R-:W2:Y:S02]  /*1e770*/  @!P2 SYNCS.PHASECHK.TRANS64 P2, [R6+URZ+0x324a0], R7 ;  /* 0x0324a0070600a5a7 */ /* 0x000ea4000804007f */
[----:B--2---:R-:W-:Y:S05]  /*1e780*/  @!P2 BRA `(.L_x_1617) ;  /* 0xfffffffc00f0a947 */ /* 0x004fea000383ffff */
[----:B------:R-:W-:Y:S05]  /*1e790*/  BRA `(.L_x_1796) ;  /* 0xffffff88005c7947 */ /* 0x000fea000383ffff */
.L_x_1622:
[----:B--2---:R2:W3:Y:S02]  /*1e7a0*/  SYNCS.PHASECHK.TRANS64.TRYWAIT P2, [R6+URZ+0x324c0], R7 ;  /* 0x0324c007060075a7 */ /* 0x0044e4000804017f */
[----:B---3--:R-:W-:Y:S05]  /*1e7b0*/  @!P2 NANOSLEEP.SYNCS 0x989680 ;  /* 0x009896800000a95d */ /* 0x008fea0003900000 */
[----:B------:R-:W3:Y:S02]  /*1e7c0*/  @!P2 SYNCS.PHASECHK.TRANS64 P2, [R6+URZ+0x324c0], R7 ;  /* 0x0324c0070600a5a7 */ /* 0x000ee4000804007f */
[----:B---3--:R-:W-:Y:S05]  /*1e7d0*/  @!P2 BRA `(.L_x_1622) ;  /* 0xfffffffc00f0a947 */ /* 0x008fea000383ffff */
[----:B------:R-:W-:Y:S05]  /*1e7e0*/  BRA `(.L_x_1797) ;  /* 0xffffff8800d47947 */ /* 0x000fea000383ffff */
.L_x_1640:
[----:B------:R-:W1:Y:S01]  /*1e7f0*/  S2R R10, SR_TID.X ;  /* 0x00000000000a7919 */ /* 0x000e620000002100 */
[----:B------:R-:W-:Y:S01]  /*1e800*/  BSSY B0, `(.L_x_1798) ;  /* 0x000000a000007945 */ /* 0x000fe20003800000 */
[----:B------:R-:W-:Y:S02]  /*1e810*/  IMAD.MOV.U32 R12, RZ, RZ, RZ ;  /* 0x000000ffff0c7224 */ /* 0x000fe400078e00ff */
[----:B------:R-:W-:Y:S02]  /*1e820*/  IMAD.MOV.U32 R11, RZ, RZ, 0x1f ;  /* 0x0000001fff0b7424 */ /* 0x000fe400078e00ff */
[----:B------:R-:W-:Y:S01]  /*1e830*/  IMAD.MOV.U32 R15, RZ, RZ, -0x1 ;  /* 0xffffffffff0f7424 */ /* 0x000fe200078e00ff */
[----:B-1----:R-:W-:-:S04]  /*1e840*/  SHF.R.U32.HI R10, RZ, 0x5, R10 ;  /* 0x00000005ff0a7819 */ /* 0x002fc8000001160a */
[----:B------:R-:W-:-:S04]  /*1e850*/  LOP3.LUT R10, R10, 0x3, RZ, 0xc0, !PT ;  /* 0x000000030a0a7812 */ /* 0x000fc800078ec0ff */
[----:B------:R-:W-:-:S07]  /*1e860*/  MOV R13, R10 ;  /* 0x0000000a000d7202 */ /* 0x000fce0000000f00 */
[----:B0----5:R-:W-:Y:S05]  /*1e870*/  WARPSYNC.COLLECTIVE R15, `(.L_x_1799) ;  /* 0x000000000f087348 */ /* 0x021fea0003c00000 */
[----:B------:R1:W2:Y:S02]  /*1e880*/  SHFL.IDX P6, R14, R13, R12, R11 ;  /* 0x0000000c0d0e7389 */ /* 0x0002a400000c000b */
[----:B012--5:R-:W-:Y:S01]  /*1e890*/  ENDCOLLECTIVE ;  /* 0x000000000000791b */ /* 0x027fe20003800000 */
.L_x_1799:
[----:B------:R-:W-:Y:S05]  /*1e8a0*/  BSYNC B0 ;  /* 0x0000000000007941 */ /* 0x000fea0003800000 */
.L_x_1798:
[----:B------:R-:W-:Y:S05]  /*1e8b0*/  BRA `(.L_x_1800) ;  /* 0xffffff9800f07947 */ /* 0x000fea000383ffff */
.L_x_1643:
[----:B-1----:R1:W2:Y:S02]  /*1e8c0*/  SYNCS.PHASECHK.TRANS64.TRYWAIT P0, [R29+URZ+0x32440], R0 ;  /* 0x032440001d0075a7 */ /* 0x0022a4000800017f */
[----:B--2---:R-:W-:Y:S05]  /*1e8d0*/  @!P0 NANOSLEEP.SYNCS 0x989680 ;  /* 0x009896800000895d */ /* 0x004fea0003900000 */
[----:B------:R-:W2:Y:S02]  /*1e8e0*/  @!P0 SYNCS.PHASECHK.TRANS64 P0, [R29+URZ+0x32440], R0 ;  /* 0x032440001d0085a7 */ /* 0x000ea4000800007f */
[----:B--2---:R-:W-:Y:S05]  /*1e8f0*/  @!P0 BRA `(.L_x_1643) ;  /* 0xfffffffc00f08947 */ /* 0x004fea000383ffff */
[----:B------:R-:W-:Y:S05]  /*1e900*/  BRA `(.L_x_1801) ;  /* 0xffffff9c00047947 */ /* 0x000fea000383ffff */
.L_x_1644:
        /* <DEDUP_REMOVED lines=8> */
.L_x_1803:
[----:B------:R-:W-:Y:S05]  /*1e990*/  BSYNC B0 ;  /* 0x0000000000007941 */ /* 0x000fea0003800000 */
.L_x_1802:
        /* <DEDUP_REMOVED lines=9> */
.L_x_1804:
[----:B------:R-:W-:Y:S02]  /*1ea30*/  IMAD.MOV.U32 R13, RZ, RZ, R4 ;  /* 0x000000ffff0d7224 */ /* 0x000fe400078e0004 */
[----:B------:R-:W-:Y:S02]  /*1ea40*/  IMAD.MOV.U32 R12, RZ, RZ, 0x1 ;  /* 0x00000001ff0c7424 */ /* 0x000fe400078e00ff */
[----:B------:R-:W-:-:S07]  /*1ea50*/  IMAD.MOV.U32 R3, RZ, RZ, R14 ;  /* 0x000000ffff037224 */ /* 0x000fce00078e000e */
[----:B------:R-:W-:Y:S05]  /*1ea60*/  WARPSYNC.COLLECTIVE R15, `(.L_x_1805) ;  /* 0x000000000f087348 */ /* 0x000fea0003c00000 */
[----:B------:R0:W1:Y:S02]  /*1ea70*/  SHFL.IDX P6, R14, R13, R12, R11 ;  /* 0x0000000c0d0e7389 */ /* 0x00006400000c000b */
[----:B01----:R-:W-:Y:S01]  /*1ea80*/  ENDCOLLECTIVE ;  /* 0x000000000000791b */ /* 0x003fe20003800000 */
.L_x_1805:
        /* <DEDUP_REMOVED lines=15> */
.L_x_1806:
[----:B------:R-:W-:Y:S02]  /*1eb80*/  @P0 IMAD R6, R5, 0x2, R22 ;  /* 0x0000000205060824 */ /* 0x000fe400078e0216 */
[----:B------:R-:W-:Y:S02]  /*1eb90*/  IMAD.MOV.U32 R13, RZ, RZ, R4 ;  /* 0x000000ffff0d7224 */ /* 0x000fe400078e0004 */
[----:B------:R-:W-:Y:S02]  /*1eba0*/  IMAD.MOV.U32 R12, RZ, RZ, 0x2 ;  /* 0x00000002ff0c7424 */ /* 0x000fe400078e00ff */
[----:B------:R-:W-:-:S07]  /*1ebb0*/  IMAD.MOV.U32 R3, RZ, RZ, R14 ;  /* 0x000000ffff037224 */ /* 0x000fce00078e000e */
[----:B------:R-:W-:Y:S05]  /*1ebc0*/  WARPSYNC.COLLECTIVE R15, `(.L_x_1807) ;  /* 0x000000000f087348 */ /* 0x000fea0003c00000 */
[----:B------:R0:W1:Y:S02]  /*1ebd0*/  SHFL.IDX P6, R14, R13, R12, R11 ;  /* 0x0000000c0d0e7389 */ /* 0x00006400000c000b */
[----:B01----:R-:W-:Y:S01]  /*1ebe0*/  ENDCOLLECTIVE ;  /* 0x000000000000791b */ /* 0x003fe20003800000 */
.L_x_1807:
        /* <DEDUP_REMOVED lines=15> */
.L_x_1808:
[----:B------:R-:W-:Y:S02]  /*1ece0*/  @P0 IMAD R6, R5, 0x2, R22 ;  /* 0x0000000205060824 */ /* 0x000fe400078e0216 */
[----:B------:R-:W-:Y:S02]  /*1ecf0*/  IMAD.MOV.U32 R13, RZ, RZ, R4 ;  /* 0x000000ffff0d7224 */ /* 0x000fe400078e0004 */
[----:B------:R-:W-:Y:S01]  /*1ed00*/  IMAD.MOV.U32 R12, RZ, RZ, 0x3 ;  /* 0x00000003ff0c7424 */ /* 0x000fe200078e00ff */
[----:B------:R-:W-:-:S07]  /*1ed10*/  MOV R3, R14 ;  /* 0x0000000e00037202 */ /* 0x000fce0000000f00 */
[----:B------:R-:W-:Y:S05]  /*1ed20*/  WARPSYNC.COLLECTIVE R15, `(.L_x_1809) ;  /* 0x000000000f087348 */ /* 0x000fea0003c00000 */
[----:B------:R0:W1:Y:S02]  /*1ed30*/  SHFL.IDX P6, R14, R13, R12, R11 ;  /* 0x0000000c0d0e7389 */ /* 0x00006400000c000b */
[----:B01----:R-:W-:Y:S01]  /*1ed40*/  ENDCOLLECTIVE ;  /* 0x000000000000791b */ /* 0x003fe20003800000 */
.L_x_1809:
        /* <DEDUP_REMOVED lines=15> */
.L_x_1810:
[----:B------:R-:W-:Y:S01]  /*1ee40*/  @P0 LEA R6, R5, R22, 0x1 ;  /* 0x0000001605060211 */ /* 0x000fe200078e08ff */
[----:B------:R-:W-:Y:S02]  /*1ee50*/  IMAD.MOV.U32 R13, RZ, RZ, R4 ;  /* 0x000000ffff0d7224 */ /* 0x000fe400078e0004 */
[----:B------:R-:W-:Y:S02]  /*1ee60*/  IMAD.MOV.U32 R12, RZ, RZ, 0x4 ;  /* 0x00000004ff0c7424 */ /* 0x000fe400078e00ff */
[----:B------:R-:W-:-:S07]  /*1ee70*/  IMAD.MOV.U32 R3, RZ, RZ, R14 ;  /* 0x000000ffff037224 */ /* 0x000fce00078e000e */
[----:B------:R-:W-:Y:S05]  /*1ee80*/  WARPSYNC.COLLECTIVE R15, `(.L_x_1811) ;  /* 0x000000000f087348 */ /* 0x000fea0003c00000 */
[----:B------:R0:W1:Y:S02]  /*1ee90*/  SHFL.IDX P6, R14, R13, R12, R11 ;  /* 0x0000000c0d0e7389 */ /* 0x00006400000c000b */
[----:B01----:R-:W-:Y:S01]  /*1eea0*/  ENDCOLLECTIVE ;  /* 0x000000000000791b */ /* 0x003fe20003800000 */
.L_x_1811:
        /* <DEDUP_REMOVED lines=15> */
.L_x_1812:
[----:B------:R-:W-:Y:S02]  /*1efa0*/  @P0 IMAD R6, R5, 0x2, R22 ;  /* 0x0000000205060824 */ /* 0x000fe400078e0216 */
[----:B------:R-:W-:Y:S01]  /*1efb0*/  IMAD.MOV.U32 R13, RZ, RZ, R4 ;  /* 0x000000ffff0d7224 */ /* 0x000fe200078e0004 */
[----:B------:R-:W-:Y:S01]  /*1efc0*/  MOV R12, 0x5 ;  /* 0x00000005000c7802 */ /* 0x000fe20000000f00 */
[----:B------:R-:W-:-:S07]  /*1efd0*/  IMAD.MOV.U32 R3, RZ, RZ, R14 ;  /* 0x000000ffff037224 */ /* 0x000fce00078e000e */
[----:B------:R-:W-:Y:S05]  /*1efe0*/  WARPSYNC.COLLECTIVE R15, `(.L_x_1813) ;  /* 0x000000000f087348 */ /* 0x000fea0003c00000 */
[----:B------:R0:W1:Y:S02]  /*1eff0*/  SHFL.IDX P6, R14, R13, R12, R11 ;  /* 0x0000000c0d0e7389 */ /* 0x00006400000c000b */
[----:B01----:R-:W-:Y:S01]  /*1f000*/  ENDCOLLECTIVE ;  /* 0x000000000000791b */ /* 0x003fe20003800000 */
.L_x_1813:
        /* <DEDUP_REMOVED lines=10> */
.L_x_1814:
[----:B------:R-:W-:Y:S01]  /*1f0b0*/  @!PT LDS RZ, [RZ] ;  /* 0x00000000fffff984 */ /* 0x000fe20000000800 */
[----:B------:R-:W-:Y:S01]  /*1f0c0*/  @!PT LDS RZ, [RZ] ;  /* 0x00000000fffff984 */ /* 0x000fe20000000800 */
[----:B------:R-:W-:Y:S01]  /*1f0d0*/  @!PT LDS RZ, [RZ] ;  /* 0x00000000fffff984 */ /* 0x000fe20000000800 */
[----:B------:R0:W-:Y:S01]  /*1f0e0*/  @P0 LDGSTS.E.BYPASS.LTC128B.128 [R6+0x1e400], desc[UR60][R2.64], !P2 ;  /* 0x1e40000002060fae */ /* 0x0001e2000d101d7c */
[----:B------:R-:W-:Y:S01]  /*1f0f0*/  IMAD.MOV.U32 R0, RZ, RZ, R14 ;  /* 0x000000ffff007224 */ /* 0x000fe200078e000e */
[----:B------:R-:W-:Y:S06]  /*1f100*/  BRA `(.L_x_1815) ;  /* 0xffffff9800707947 */ /* 0x000fec000383ffff */
.L_x_1649:
        /* <DEDUP_REMOVED lines=9> */
.L_x_1816:
[C---:B------:R-:W-:Y:S01]  /*1f1a0*/  VIADD R6, R17.reuse, 0x20 ;  /* 0x0000002011067836 */ /* 0x040fe20000000000 */
[C---:B------:R-:W-:Y:S01]  /*1f1b0*/  ISETP.GE.AND P0, PT, R17.reuse, R2, PT ;  /* 0x000000021100720c */ /* 0x040fe20003f06270 */
[C---:B------:R-:W-:Y:S01]  /*1f1c0*/  VIADD R8, R17.reuse, 0x30 ;  /* 0x0000003011087836 */ /* 0x040fe20000000000 */
[----:B------:R-:W-:-:S05]  /*1f1d0*/  IADD3 R10, R17, 0x10, RZ ;  /* 0x00000010110a7810 */ /* 0x000fca0007ffe0ff */
[----:B------:R0:W-:Y:S01]  /*1f1e0*/  STL [R1+0x1c], R10 ;  /* 0x00001c0a01007387 */ /* 0x0001e20000100800 */
[----:B------:R-:W-:-:S03]  /*1f1f0*/  MOV R13, R0 ;  /* 0x00000000000d7202 */ /* 0x000fc60000000f00 */
[----:B------:R0:W-:Y:S04]  /*1f200*/  STL [R1+0x20], R6 ;  /* 0x0000200601007387 */ /* 0x0001e80000100800 */
[----:B------:R0:W-:Y:S01]  /*1f210*/  STL [R1+0x24], R8 ;  /* 0x0000240801007387 */ /* 0x0001e20000100800 */
[----:B------:R-:W-:-:S07]  /*1f220*/  IMAD.MOV.U32 R4, RZ, RZ, R14 ;  /* 0x000000ffff047224 */ /* 0x000fce00078e000e */
[----:B0-----:R-:W-:Y:S05]  /*1f230*/  WARPSYNC.COLLECTIVE R15, `(.L_x_1817) ;  /* 0x000000000f087348 */ /* 0x001fea0003c00000 */
[----:B------:R1:W2:Y:S02]  /*1f240*/  SHFL.IDX P6, R14, R13, R12, R11 ;  /* 0x0000000c0d0e7389 */ /* 0x0002a400000c000b */
[----:B012---:R-:W-:Y:S01]  /*1f250*/  ENDCOLLECTIVE ;  /* 0x000000000000791b */ /* 0x007fe20003800000 */
.L_x_1817:
[----:B------:R-:W-:Y:S02]  /*1f260*/  IMAD.MOV.U32 R13, RZ, RZ, R3 ;  /* 0x000000ffff0d7224 */ /* 0x000fe400078e0003 */
[----:B------:R-:W-:Y:S02]  /*1f270*/  IMAD.MOV.U32 R12, RZ, RZ, 0x1 ;  /* 0x00000001ff0c7424 */ /* 0x000fe400078e00ff */
[----:B------:R-:W-:-:S07]  /*1f280*/  IMAD.MOV.U32 R5, RZ, RZ, R14 ;  /* 0x000000ffff057224 */ /* 0x000fce00078e000e */
[----:B------:R-:W-:Y:S05]  /*1f290*/  WARPSYNC.COLLECTIVE R15, `(.L_x_1818) ;  /* 0x000000000f087348 */ /* 0x000fea0003c00000 */
[----:B------:R0:W1:Y:S02]  /*1f2a0*/  SHFL.IDX P6, R14, R13, R12, R11 ;  /* 0x0000000c0d0e7389 */ /* 0x00006400000c000b */
[----:B01----:R-:W-:Y:S01]  /*1f2b0*/  ENDCOLLECTIVE ;  /* 0x000000000000791b */ /* 0x003fe20003800000 */
.L_x_1818:
        /* <DEDUP_REMOVED lines=15> */
.L_x_1819:
[----:B------:R-:W-:Y:S02]  /*1f3b0*/  IMAD.MOV.U32 R13, RZ, RZ, R3 ;  /* 0x000000ffff0d7224 */ /* 0x000fe400078e0003 */
[----:B------:R-:W-:Y:S02]  /*1f3c0*/  IMAD.MOV.U32 R12, RZ, RZ, 0x2 ;  /* 0x00000002ff0c7424 */ /* 0x000fe400078e00ff */
[----:B------:R-:W-:-:S07]  /*1f3d0*/  IMAD.MOV.U32 R5, RZ, RZ, R14 ;  /* 0x000000ffff057224 */ /* 0x000fce00078e000e */
[----:B------:R-:W-:Y:S05]  /*1f3e0*/  WARPSYNC.COLLECTIVE R15, `(.L_x_1820) ;  /* 0x000000000f087348 */ /* 0x000fea0003c00000 */
[----:B------:R0:W1:Y:S02]  /*1f3f0*/  SHFL.IDX P6, R14, R13, R12, R11 ;  /* 0x0000000c0d0e7389 */ /* 0x00006400000c000b */
[----:B01----:R-:W-:Y:S01]  /*1f400*/  ENDCOLLECTIVE ;  /* 0x000000000000791b */ /* 0x003fe20003800000 */
.L_x_1820:
        /* <DEDUP_REMOVED lines=15> */
.L_x_1821:
[----:B------:R-:W-:Y:S01]  /*1f500*/  MOV R13, R3 ;  /* 0x00000003000d7202 */ /* 0x000fe20000000f00 */
[----:B------:R-:W-:Y:S02]  /*1f510*/  IMAD.MOV.U32 R12, RZ, RZ, 0x3 ;  /* 0x00000003ff0c7424 */ /* 0x000fe400078e00ff */
[----:B------:R-:W-:-:S07]  /*1f520*/  IMAD.MOV.U32 R5, RZ, RZ, R14 ;  /* 0x000000ffff057224 */ /* 0x000fce00078e000e */
[----:B------:R-:W-:Y:S05]  /*1f530*/  WARPSYNC.COLLECTIVE R15, `(.L_x_1822) ;  /* 0x000000000f087348 */ /* 0x000fea0003c00000 */
[----:B------:R0:W1:Y:S02]  /*1f540*/  SHFL.IDX P6, R14, R13, R12, R11 ;  /* 0x0000000c0d0e7389 */ /* 0x00006400000c000b */
[----:B01----:R-:W-:Y:S01]  /*1f550*/  ENDCOLLECTIVE ;  /* 0x000000000000791b */ /* 0x003fe20003800000 */
.L_x_1822:
[----:B------:R-:W-:-:S05]  /*1f560*/  @!P0 LEA R5, P2, R7, R5, 0x1 ;  /* 0x0000000507058211 */ /* 0x000fca00078408ff */
[----:B------:R-:W-:-:S05]  /*1f570*/  @!P0 IMAD.X R4, RZ, RZ, R4, P2 ;  /* 0x000000ffff048224 */ /* 0x000fca00010e0604 */
[----:B------:R-:W-:Y:S01]  /*1f580*/  @!P0 LOP3.LUT R5, R5, R4, RZ, 0x3c, !PT ;  /* 0x0000000405058212 */ /* 0x000fe200078e3cff */
[----:B------:R-:W-:-:S03]  /*1f590*/  IMAD.MOV.U32 R13, RZ, RZ, R0 ;  /* 0x000000ffff0d7224 */ /* 0x000fc600078e0000 */
[----:B------:R-:W-:-:S04]  /*1f5a0*/  @!P0 LOP3.LUT R4, R5, R4, RZ, 0x3c, !PT ;  /* 0x0000000405048212 */ /* 0x000fc800078e3cff */
[----:B------:R-:W-:Y:S01]  /*1f5b0*/  @!P0 LOP3.LUT R5, R5, R4, RZ, 0x3c, !PT ;  /* 0x0000000405058212 */ /* 0x000fe200078e3cff */
[----:B------:R-:W-:-:S07]  /*1f5c0*/  IMAD.MOV.U32 R6, RZ, RZ, R14 ;  /* 0x000000ffff067224 */ /* 0x000fce00078e000e */
[----:B------:R-:W-:Y:S05]  /*1f5d0*/  WARPSYNC.COLLECTIVE R15, `(.L_x_1823) ;  /* 0x000000000f087348 */ /* 0x000fea0003c00000 */
[----:B------:R0:W1:Y:S02]  /*1f5e0*/  SHFL.IDX P6, R14, R13, R12, R11 ;  /* 0x0000000c0d0e7389 */ /* 0x00006400000c000b */
[----:B01----:R-:W-:Y:S01]  /*1f5f0*/  ENDCOLLECTIVE ;  /* 0x000000000000791b */ /* 0x003fe20003800000 */
.L_x_1823:
[----:B------:R-:W-:Y:S01]  /*1f600*/  @!PT LDS RZ, [RZ] ;  /* 0x00000000fffff984 */ /* 0x000fe20000000800 */
[----:B------:R-:W-:Y:S01]  /*1f610*/  @!PT LDS RZ, [RZ] ;  /* 0x00000000fffff984 */ /* 0x000fe20000000800 */
[----:B------:R-:W-:Y:S01]  /*1f620*/  @!PT LDS RZ, [RZ] ;  /* 0x00000000fffff984 */ /* 0x000fe20000000800 */
[----:B------:R0:W-:Y:S01]  /*1f630*/  @!P0 LDGSTS.E.BYPASS.LTC128B.128 [R25+0x19400], desc[UR60][R4.64], !P1 ;  /* 0x1940000004198fae */ /* 0x0001e2000c901d7c */
[----:B------:R-:W-:Y:S01]  /*1f640*/  ISETP.GE.AND P0, PT, R8, R2, PT ;  /* 0x000000020800720c */ /* 0x000fe20003f06270 */
[----:B------:R-:W-:-:S05]  /*1f650*/  VIADD R8, R17, 0x40 ;  /* 0x0000004011087836 */ /* 0x000fca0000000000 */
[----:B------:R1:W-:Y:S01]  /*1f660*/  STL [R1+0x28], R8 ;  /* 0x0000280801007387 */ /* 0x0003e20000100800 */
[----:B------:R-:W-:Y:S02]  /*1f670*/  IMAD.MOV.U32 R13, RZ, RZ, R3 ;  /* 0x000000ffff0d7224 */ /* 0x000fe400078e0003 */
[----:B------:R-:W-:Y:S02]  /*1f680*/  IMAD.MOV.U32 R12, RZ, RZ, 0x4 ;  /* 0x00000004ff0c7424 */ /* 0x000fe400078e00ff */
[----:B0-----:R-:W-:-:S07]  /*1f690*/  IMAD.MOV.U32 R4, RZ, RZ, R14 ;  /* 0x000000ffff047224 */ /* 0x001fce00078e000e */
[----:B-1----:R-:W-:Y:S05]  /*1f6a0*/  WARPSYNC.COLLECTIVE R15, `(.L_x_1824) ;  /* 0x000000000f087348 */ /* 0x002fea0003c00000 */
[----:B------:R0:W2:Y:S02]  /*1f6b0*/  SHFL.IDX P6, R14, R13, R12, R11 ;  /* 0x0000000c0d0e7389 */ /* 0x0000a400000c000b */
[----:B012---:R-:W-:Y:S01]  /*1f6c0*/  ENDCOLLECTIVE ;  /* 0x000000000000791b */ /* 0x007fe20003800000 */
.L_x_1824:
[----:B------:R-:W-:-:S05]  /*1f6d0*/  @!P0 LEA R5, P2, R7, R4, 0x1 ;  /* 0x0000000407058211 */ /* 0x000fca00078408ff */
[----:B------:R-:W-:-:S05]  /*1f6e0*/  @!P0 IMAD.X R4, RZ, RZ, R6, P2 ;  /* 0x000000ffff048224 */ /* 0x000fca00010e0606 */
[----:B------:R-:W-:Y:S01]  /*1f6f0*/  @!P0 LOP3.LUT R5, R5, R4, RZ, 0x3c, !PT ;  /* 0x0000000405058212 */ /* 0x000fe200078e3cff */
[----:B------:R-:W-:-:S03]  /*1f700*/  IMAD.MOV.U32 R13, RZ, RZ, R0 ;  /* 0x000000ffff0d7224 */ /* 0x000fc600078e0000 */
[----:B------:R-:W-:-:S04]  /*1f710*/  @!P0 LOP3.LUT R4, R5, R4, RZ, 0x3c, !PT ;  /* 0x0000000405048212 */ /* 0x000fc800078e3cff */
[----:B------:R-:W-:Y:S02]  /*1f720*/  @!P0 LOP3.LUT R5, R5, R4, RZ, 0x3c, !PT ;  /* 0x0000000405058212 */ /* 0x000fe400078e3cff */
[----:B------:R-:W-:-:S07]  /*1f730*/  MOV R6, R14 ;  /* 0x0000000e00067202 */ /* 0x000fce0000000f00 */
[----:B------:R-:W-:Y:S05]  /*1f740*/  WARPSYNC.COLLECTIVE R15, `(.L_x_1825) ;  /* 0x000000000f087348 */ /* 0x000fea0003c00000 */
[----:B------:R0:W1:Y:S02]  /*1f750*/  SHFL.IDX P6, R14, R13, R12, R11 ;  /* 0x0000000c0d0e7389 */ /* 0x00006400000c000b */
[----:B01----:R-:W-:Y:S01]  /*1f760*/  ENDCOLLECTIVE ;  /* 0x000000000000791b */ /* 0x003fe20003800000 */
.L_x_1825:
        /* <DEDUP_REMOVED lines=13> */
.L_x_1826:
        /* <DEDUP_REMOVED lines=10> */
.L_x_1827:
        /* <DEDUP_REMOVED lines=8> */
[----:B------:R-:W-:Y:S01]  /*1f960*/  IMAD.MOV.U32 R12, RZ, RZ, 0x6 ;  /* 0x00000006ff0c7424 */ /* 0x000fe200078e00ff */
[----:B0-----:R-:W-:-:S07]  /*1f970*/  MOV R4, R14 ;  /* 0x0000000e00047202 */ /* 0x001fce0000000f00 */
[----:B-1----:R-:W-:Y:S05]  /*1f980*/  WARPSYNC.COLLECTIVE R15, `(.L_x_1828) ;  /* 0x000000000f087348 */ /* 0x002fea0003c00000 */
[----:B------:R0:W2:Y:S02]  /*1f990*/  SHFL.IDX P6, R14, R13, R12, R11 ;  /* 0x0000000c0d0e7389 */ /* 0x0000a400000c000b */
[----:B012---:R-:W-:Y:S01]  /*1f9a0*/  ENDCOLLECTIVE ;  /* 0x000000000000791b */ /* 0x007fe20003800000 */
.L_x_1828:
        /* <DEDUP_REMOVED lines=10> */
[----:B------:R0:W-:Y:S01]  /*1fa50*/  @!P0 LDGSTS.E.BYPASS.LTC128B.128 [R25+0x1ac00], desc[UR60][R4.64], !P1 ;  /* 0x1ac0000004198fae */ /* 0x0001e2000c901d7c */
[----:B------:R-:W-:-:S13]  /*1fa60*/  ISETP.GE.AND P0, PT, R8, R2, PT ;  /* 0x000000020800720c */ /* 0x000fda0003f06270 */
[----:B0-----:R-:W-:Y:S05]  /*1fa70*/  WARPSYNC.COLLECTIVE R15, `(.L_x_1829) ;  /* 0x000000000f087348 */ /* 0x001fea0003c00000 */
[----:B------:R1:W2:Y:S02]  /*1fa80*/  SHFL.IDX P6, R14, R13, R12, R11 ;  /* 0x0000000c0d0e7389 */ /* 0x0002a400000c000b */
[----:B012---:R-:W-:Y:S01]  /*1fa90*/  ENDCOLLECTIVE ;  /* 0x000000000000791b */ /* 0x007fe20003800000 */
.L_x_1829:
[----:B------:R-:W-:Y:S02]  /*1faa0*/  IMAD.MOV.U32 R13, RZ, RZ, R3 ;  /* 0x000000ffff0d7224 */ /* 0x000fe400078e0003 */
[----:B------:R-:W-:Y:S02]  /*1fab0*/  IMAD.MOV.U32 R12, RZ, RZ, 0x7 ;  /* 0x00000007ff0c7424 */ /* 0x000fe400078e00ff */
[----:B------:R-:W-:-:S07]  /*1fac0*/  IMAD.MOV.U32 R4, RZ, RZ, R14 ;  /* 0x000000ffff047224 */ /* 0x000fce00078e000e */
[----:B------:R-:W-:Y:S05]  /*1fad0*/  WARPSYNC.COLLECTIVE R15, `(.L_x_1830) ;  /* 0x000000000f087348 */ /* 0x000fea0003c00000 */
[----:B------:R0:W1:Y:S02]  /*1fae0*/  SHFL.IDX P6, R14, R13, R12, R11 ;  /* 0x0000000c0d0e7389 */ /* 0x00006400000c000b */
[----:B01----:R-:W-:Y:S01]  /*1faf0*/  ENDCOLLECTIVE ;  /* 0x000000000000791b */ /* 0x003fe20003800000 */
.L_x_1830:
        /* <DEDUP_REMOVED lines=14> */
.L_x_1831:
[----:B------:R-:W-:Y:S01]  /*1fbe0*/  IMAD.MOV.U32 R0, RZ, RZ, R14 ;  /* 0x000000ffff007224 */ /* 0x000fe200078e000e */
[----:B------:R-:W-:Y:S06]  /*1fbf0*/  BRA `(.L_x_1832) ;  /* 0xffffff9800c07947 */ /* 0x000fec000383ffff */
.L_x_1653:
[----:B------:R-:W2:Y:S04]  /*1fc00*/  LDL.LU R15, [R1+0x14] ;  /* 0x00001400010f7983 */ /* 0x000ea80000300800 */
[----:B------:R-:W3:Y:S04]  /*1fc10*/  LDL.LU R14, [R1+0x1c] ;  /* 0x00001c00010e7983 */ /* 0x000ee80000300800 */
[----:B------:R-:W4:Y:S04]  /*1fc20*/  LDL.LU R13, [R1+0x20] ;  /* 0x00002000010d7983 */ /* 0x000f280000300800 */
[----:B------:R-:W5:Y:S04]  /*1fc30*/  LDL.LU R12, [R1+0x24] ;  /* 0x00002400010c7983 */ /* 0x000f680000300800 */
[----:B------:R-:W5:Y:S04]  /*1fc40*/  LDL.LU R11, [R1+0x28] ;  /* 0x00002800010b7983 */ /* 0x000f680000300800 */
[----:B------:R-:W5:Y:S04]  /*1fc50*/  LDL.LU R10, [R1+0x30] ;  /* 0x00003000010a7983 */ /* 0x000f680000300800 */
[----:B------:R-:W5:Y:S04]  /*1fc60*/  LDL.LU R9, [R1+0x34] ;  /* 0x0000340001097983 */ /* 0x000f680000300800 */
[----:B------:R-:W5:Y:S01]  /*1fc70*/  LDL.LU R8, [R1] ;  /* 0x0000000001087983 */ /* 0x000f620000300800 */
[----:B------:R-:W-:Y:S01]  /*1fc80*/  BSSY B0, `(.L_x_1833) ;  /* 0x000001b000007945 */ /* 0x000fe20003800000 */
[----:B--2---:R-:W-:Y:S01]  /*1fc90*/  IMAD R5, R15, R6, RZ ;  /* 0x000000060f057224 */ /* 0x004fe200078e02ff */
[----:B------:R-:W-:-:S04]  /*1fca0*/  MOV R15, 0xffffffff ;  /* 0xffffffff000f7802 */ /* 0x000fc80000000f00 */
[-C--:B------:R-:W-:Y:S02]  /*1fcb0*/  ISETP.GE.AND P0, PT, R17, R5.reuse, PT ;  /* 0x000000051100720c */ /* 0x080fe40003f06270 */
[-C--:B---3--:R-:W-:Y:S02]  /*1fcc0*/  ISETP.GE.AND P6, PT, R14, R5.reuse, PT ;  /* 0x000000050e00720c */ /* 0x088fe40003fc6270 */
[----:B----4-:R-:W-:Y:S01]  /*1fcd0*/  ISETP.GE.AND P5, PT, R13, R5, PT ;  /* 0x000000050d00720c */ /* 0x010fe20003fa6270 */
[----:B------:R-:W-:Y:S01]  /*1fce0*/  IMAD.MOV.U32 R13, RZ, RZ, R0 ;  /* 0x000000ffff0d7224 */ /* 0x000fe200078e0000 */
[----:B-----5:R-:W-:-:S07]  /*1fcf0*/  LOP3.LUT R8, R8, 0xfffff7ff, RZ, 0xc0, !PT ;  /* 0xfffff7ff08087812 */ /* 0x020fce00078ec0ff */
[----:B------:R-:W-:Y:S02]  /*1fd00*/  @P0 LOP3.LUT R8, R8, 0x800, RZ, 0xfc, !PT ;  /* 0x0000080008080812 */ /* 0x000fe400078efcff */
[----:B------:R-:W-:Y:S01]  /*1fd10*/  ISETP.GE.AND P0, PT, R12, R5, PT ;  /* 0x000000050c00720c */ /* 0x000fe20003f06270 */
[----:B------:R-:W-:Y:S01]  /*1fd20*/  IMAD.MOV.U32 R12, RZ, RZ, RZ ;  /* 0x000000ffff0c7224 */ /* 0x000fe200078e00ff */
[----:B------:R-:W-:-:S04]  /*1fd30*/  LOP3.LUT R8, R8, 0xfffffbff, RZ, 0xc0, !PT ;  /* 0xfffffbff08087812 */ /* 0x000fc800078ec0ff */
[----:B------:R-:W-:Y:S02]  /*1fd40*/  @P6 LOP3.LUT R8, R8, 0x400, RZ, 0xfc, !PT ;  /* 0x0000040008086812 */ /* 0x000fe400078efcff */
[----:B------:R-:W-:Y:S01]  /*1fd50*/  ISETP.GE.AND P6, PT, R11, R5, PT ;  /* 0x000000050b00720c */ /* 0x000fe20003fc6270 */
[----:B------:R-:W-:Y:S01]  /*1fd60*/  IMAD.MOV.U32 R11, RZ, RZ, 0x181f ;  /* 0x0000181fff0b7424 */ /* 0x000fe200078e00ff */
[----:B------:R-:W-:-:S04]  /*1fd70*/  LOP3.LUT R8, R8, 0xfffffdff, RZ, 0xc0, !PT ;  /* 0xfffffdff08087812 */ /* 0x000fc800078ec0ff */
[----:B------:R-:W-:Y:S02]  /*1fd80*/  @P5 LOP3.LUT R8, R8, 0x200, RZ, 0xfc, !PT ;  /* 0x0000020008085812 */ /* 0x000fe400078efcff */
[----:B------:R-:W-:Y:S02]  /*1fd90*/  ISETP.GE.AND P5, PT, R10, R5, PT ;  /* 0x000000050a00720c */ /* 0x000fe40003fa6270 */
[----:B------:R-:W-:-:S04]  /*1fda0*/  LOP3.LUT R8, R8, 0xfffffeff, RZ, 0xc0, !PT ;  /* 0xfffffeff08087812 */ /* 0x000fc800078ec0ff */
[----:B------:R-:W-:Y:S02]  /*1fdb0*/  @P0 LOP3.LUT R8, R8, 0x100, RZ, 0xfc, !PT ;  /* 0x0000010008080812 */ /* 0x000fe400078efcff */
[----:B------:R-:W-:Y:S02]  /*1fdc0*/  ISETP.GE.AND P0, PT, R9, R5, PT ;  /* 0x000000050900720c */ /* 0x000fe40003f06270 */
[----:B------:R-:W-:-:S04]  /*1fdd0*/  LOP3.LUT R8, R8, 0xffffff7f, RZ, 0xc0, !PT ;  /* 0xffffff7f08087812 */ /* 0x000fc800078ec0ff */
[----:B------:R-:W-:-:S05]  /*1fde0*/  @P6 LOP3.LUT R8, R8, 0x80, RZ, 0xfc, !PT ;  /* 0x0000008008086812 */ /* 0x000fca00078efcff */
[----:B------:R0:W-:Y:S02]  /*1fdf0*/  STL [R1], R8 ;  /* 0x0000000801007387 */ /* 0x0001e40000100800 */
[----:B0-----:R-:W-:Y:S05]  /*1fe00*/  WARPSYNC.COLLECTIVE R15, `(.L_x_1834) ;  /* 0x000000000f087348 */ /* 0x001fea0003c00000 */
[----:B------:R1:W2:Y:S02]  /*1fe10*/  SHFL.IDX P6, R14, R13, R12, R11 ;  /* 0x0000000c0d0e7389 */ /* 0x0002a400000c000b */
[----:B012---:R-:W-:Y:S01]  /*1fe20*/  ENDCOLLECTIVE ;  /* 0x000000000000791b */ /* 0x007fe20003800000 */
.L_x_1834:
[----:B------:R-:W-:Y:S05]  /*1fe30*/  BSYNC B0 ;  /* 0x0000000000007941 */ /* 0x000fea0003800000 */
.L_x_1833:
[----:B------:R-:W-:Y:S01]  /*1fe40*/  IMAD.MOV.U32 R13, RZ, RZ, R4 ;  /* 0x000000ffff0d7224 */ /* 0x000fe200078e0004 */
[----:B------:R-:W-:Y:S01]  /*1fe50*/  LOP3.LUT R8, R8, 0xffffbfff, RZ, 0xc0, !PT ;  /* 0xffffbfff08087812 */ /* 0x000fe200078ec0ff */
[----:B------:R-:W-:Y:S02]  /*1fe60*/  IMAD.MOV.U32 R12, RZ, RZ, RZ ;  /* 0x000000ffff0c7224 */ /* 0x000fe400078e00ff */
[----:B------:R-:W-:Y:S01]  /*1fe70*/  IMAD.MOV.U32 R11, RZ, RZ, 0x181f ;  /* 0x0000181fff0b7424 */ /* 0x000fe200078e00ff */
[----:B------:R-:W-:Y:S01]  /*1fe80*/  @P5 LOP3.LUT R8, R8, 0x4000, RZ, 0xfc, !PT ;  /* 0x0000400008085812 */ /* 0x000fe200078efcff */
[----:B------:R-:W-:Y:S02]  /*1fe90*/  IMAD.MOV.U32 R15, RZ, RZ, -0x1 ;  /* 0xffffffffff0f7424 */ /* 0x000fe400078e00ff */
[----:B------:R-:W-:Y:S01]  /*1fea0*/  IMAD.MOV.U32 R2, RZ, RZ, R14 ;  /* 0x000000ffff027224 */ /* 0x000fe200078e000e */
[----:B------:R-:W-:-:S13]  /*1feb0*/  LOP3.LUT P5, RZ, R8, 0x400, RZ, 0xc0, !PT ;  /* 0x0000040008ff7812 */ /* 0x000fda00078ac0ff */
[----:B------:R-:W-:Y:S05]  /*1fec0*/  WARPSYNC.COLLECTIVE R15, `(.L_x_1835) ;  /* 0x000000000f087348 */ /* 0x000fea0003c00000 */
[----:B------:R0:W1:Y:S02]  /*1fed0*/  SHFL.IDX P6, R14, R13, R12, R11 ;  /* 0x0000000c0d0e7389 */ /* 0x00006400000c000b */
[----:B01----:R-:W-:Y:S01]  /*1fee0*/  ENDCOLLECTIVE ;  /* 0x000000000000791b */ /* 0x003fe20003800000 */
.L_x_1835:
[----:B------:R-:W-:-:S04]  /*1fef0*/  LOP3.LUT R8, R8, 0xffffdfff, RZ, 0xc0, !PT ;  /* 0xffffdfff08087812 */ /* 0x000fc800078ec0ff */
[----:B------:R-:W-:-:S04]  /*1ff00*/  @P0 LOP3.LUT R8, R8, 0x2000, RZ, 0xfc, !PT ;  /* 0x0000200008080812 */ /* 0x000fc800078efcff */
[----:B------:R-:W-:Y:S01]  /*1ff10*/  LOP3.LUT P0, RZ, R8, 0x800, RZ, 0xc0, !PT ;  /* 0x0000080008ff7812 */ /* 0x000fe2000780c0ff */
[----:B------:R0:W-:Y:S01]  /*1ff20*/  STL [R1], R8 ;  /* 0x0000000801007387 */ /* 0x0001e20000100800 */
[----:B------:R-:W-:Y:S01]  /*1ff30*/  IMAD.MOV.U32 R13, RZ, RZ, R0 ;  /* 0x000000ffff0d7224 */ /* 0x000fe200078e0000 */
[----:B------:R-:W-:Y:S01]  /*1ff40*/  MOV R12, 0x1 ;  /* 0x00000001000c7802 */ /* 0x000fe20000000f00 */
[----:B------:R-:W-:-:S09]  /*1ff50*/  IMAD.MOV.U32 R3, RZ, RZ, R14 ;  /* 0x000000ffff037224 */ /* 0x000fd200078e000e */
[----:B------:R-:W-:-:S05]  /*1ff60*/  @!P0 LEA R3, P6, R7, R3, 0x1 ;  /* 0x0000000307038211 */ /* 0x000fca00078c08ff */
[----:B------:R-:W-:-:S05]  /*1ff70*/  @!P0 IMAD.X R2, RZ, RZ, R2, P6 ;  /* 0x000000ffff028224 */ /* 0x000fca00030e0602 */
[----:B0-----:R-:W-:-:S07]  /*1ff80*/  @!P0 LOP3.LUT R3, R3, R2, RZ, 0x3c, !PT ;  /* 0x0000000203038212 */ /* 0x001fce00078e3cff */
[----:B------:R-:W-:Y:S05]  /*1ff90*/  WARPSYNC.COLLECTIVE R15, `(.L_x_1836) ;  /* 0x000000000f087348 */ /* 0x000fea0003c00000 */
[----:B------:R0:W1:Y:S02]  /*1ffa0*/  SHFL.IDX P6, R14, R13, R12, R11 ;  /* 0x0000000c0d0e7389 */ /* 0x00006400000c000b */
[----:B01----:R-:W-:Y:S01]  /*1ffb0*/  ENDCOLLECTIVE ;  /* 0x000000000000791b */ /* 0x003fe20003800000 */
.L_x_1836:
[----:B------:R-:W-:-:S04]  /*1ffc0*/  @!P0 LOP3.LUT R2, R3, R2, RZ, 0x3c, !PT ;  /* 0x0000000203028212 */ /* 0x000fc800078e3cff */
[----:B------:R-:W-:-:S05]  /*1ffd0*/  @!P0 LOP3.LUT R3, R3, R2, RZ, 0x3c, !PT ;  /* 0x0000000203038212 */ /* 0x000fca00078e3cff */
        /* <DEDUP_REMOVED lines=13> */
.L_x_1837:
[----:B------:R-:W-:Y:S02]  /*200b0*/  IMAD.MOV.U32 R13, RZ, RZ, R0 ;  /* 0x000000ffff0d7224 */ /* 0x000fe400078e0000 */
[----:B------:R-:W-:Y:S02]  /*200c0*/  IMAD.MOV.U32 R12, RZ, RZ, 0x2 ;  /* 0x00000002ff0c7424 */ /* 0x000fe400078e00ff */
[----:B------:R-:W-:-:S05]  /*200d0*/  IMAD.MOV.U32 R2, RZ, RZ, R14 ;  /* 0x000000ffff027224 */ /* 0x000fca00078e000e */
[----:B------:R-:W-:-:S05]  /*200e0*/  @!P5 LEA R2, P6, R7, R2, 0x1 ;  /* 0x000000020702d211 */ /* 0x000fca00078c08ff */
[----:B------:R-:W-:-:S05]  /*200f0*/  @!P5 IMAD.X R3, RZ, RZ, R6, P6 ;  /* 0x000000ffff03d224 */ /* 0x000fca00030e0606 */
[----:B------:R-:W-:Y:S01]  /*20100*/  @!PT LDS RZ, [RZ] ;  /* 0x00000000fffff984 */ /* 0x000fe20000000800 */
[----:B------:R-:W-:Y:S01]  /*20110*/  @!PT LDS RZ, [RZ] ;  /* 0x00000000fffff984 */ /* 0x000fe20000000800 */
[----:B------:R-:W-:Y:S01]  /*20120*/  @!PT LDS RZ, [RZ] ;  /* 0x00000000fffff984 */ /* 0x000fe20000000800 */
[----:B------:R0:W-:Y:S03]  /*20130*/  @!P5 LDGSTS.E.BYPASS.LTC128B.128 [R25+0x22c00], desc[UR60][R2.64], !P4 ;  /* 0x22c000000219dfae */ /* 0x0001e6000e101d7c */
[----:B0-----:R-:W-:Y:S05]  /*20140*/  WARPSYNC.COLLECTIVE R15, `(.L_x_1838) ;  /* 0x000000000f087348 */ /* 0x001fea0003c00000 */
[----:B------:R1:W2:Y:S02]  /*20150*/  SHFL.IDX P6, R14, R13, R12, R11 ;  /* 0x0000000c0d0e7389 */ /* 0x0002a400000c000b */
[----:B012---:R-:W-:Y:S01]  /*20160*/  ENDCOLLECTIVE ;  /* 0x000000000000791b */ /* 0x007fe20003800000 */
.L_x_1838:
[----:B------:R-:W-:Y:S01]  /*20170*/  @!PT LDS RZ, [RZ] ;  /* 0x00000000fffff984 */ /* 0x000fe20000000800 */
[----:B------:R-:W-:Y:S01]  /*20180*/  @!PT LDS RZ, [RZ] ;  /* 0x00000000fffff984 */ /* 0x000fe20000000800 */
[----:B------:R-:W-:Y:S01]  /*20190*/  @!PT LDS RZ, [RZ] ;  /* 0x00000000fffff984 */ /* 0x000fe20000000800 */
[----:B------:R0:W-:Y:S04]  /*201a0*/  @!P5 LDGSTS.E.BYPASS.LTC128B.128 [R25+0x26c00], desc[UR60][R2.64+0x80], !P3 ;  /* 0x26c000800219dfae */ /* 0x0001e8000d901d7c */
[----:B------:R0:W-:Y:S04]  /*201b0*/  @!P5 LDGSTS.E.BYPASS.LTC128B.128 [R25+0x2ac00], desc[UR60][R2.64+0x100], !P2 ;  /* 0x2ac001000219dfae */ /* 0x0001e8000d101d7c */
[----:B------:R0:W-:Y:S01]  /*201c0*/  @!P5 LDGSTS.E.BYPASS.LTC128B.128 [R25+0x2ec00], desc[UR60][R2.64+0x180], !P1 ;  /* 0x2ec001800219dfae */ /* 0x0001e2000c901d7c */
[----:B------:R-:W-:Y:S01]  /*201d0*/  LOP3.LUT P5, RZ, R8, 0x100, RZ, 0xc0, !PT ;  /* 0x0000010008ff7812 */ /* 0x000fe200078ac0ff */
[----:B------:R-:W-:-:S02]  /*201e0*/  IMAD.MOV.U32 R13, RZ, RZ, R4 ;  /* 0x000000ffff0d7224 */ /* 0x000fc400078e0004 */
[----:B------:R-:W-:-:S10]  /*201f0*/  IMAD.MOV.U32 R6, RZ, RZ, R14 ;  /* 0x000000ffff067224 */ /* 0x000fd400078e000e */
[----:B0-----:R-:W-:Y:S05]  /*20200*/  WARPSYNC.COLLECTIVE R15, `(.L_x_1839) ;  /* 0x000000000f087348 */ /* 0x001fea0003c00000 */
[----:B------:R1:W2:Y:S02]  /*20210*/  SHFL.IDX P6, R14, R13, R12, R11 ;  /* 0x0000000c0d0e7389 */ /* 0x0002a400000c000b */
[----:B012---:R-:W-:Y:S01]  /*20220*/  ENDCOLLECTIVE ;  /* 0x000000000000791b */ /* 0x007fe20003800000 */
.L_x_1839:
[----:B------:R-:W-:Y:S02]  /*20230*/  IMAD.MOV.U32 R13, RZ, RZ, R0 ;  /* 0x000000ffff0d7224 */ /* 0x000fe400078e0000 */
[----:B------:R-:W-:Y:S01]  /*20240*/  IMAD.MOV.U32 R12, RZ, RZ, 0x3 ;  /* 0x00000003ff0c7424 */ /* 0x000fe200078e00ff */
[----:B------:R-:W-:-:S04]  /*20250*/  MOV R2, R14 ;  /* 0x0000000e00027202 */ /* 0x000fc80000000f00 */
        /* <DEDUP_REMOVED lines=9> */
.L_x_1840:
        /* <DEDUP_REMOVED lines=12> */
.L_x_1841:
[----:B------:R-:W-:Y:S01]  /*203b0*/  IMAD.MOV.U32 R13, RZ, RZ, R0 ;  /* 0x000000ffff0d7224 */ /* 0x000fe200078e0000 */
[----:B------:R-:W-:Y:S01]  /*203c0*/  MOV R12, 0x4 ;  /* 0x00000004000c7802 */ /* 0x000fe20000000f00 */
        /* <DEDUP_REMOVED lines=10> */
.L_x_1842:
        /* <DEDUP_REMOVED lines=12> */
.L_x_1843:
        /* <DEDUP_REMOVED lines=12> */
.L_x_1844:
        /* <DEDUP_REMOVED lines=12> */
.L_x_1845:
        /* <DEDUP_REMOVED lines=12> */
.L_x_1846:
[----:B------:R-:W-:Y:S01]  /*20770*/  @!PT LDS RZ, [RZ] ;  /* 0x00000000fffff984 */ /* 0x000fe20000000800 */
[----:B------:R-:W-:Y:S01]  /*20780*/  @!PT LDS RZ, [RZ] ;  /* 0x00000000fffff984 */ /* 0x000fe20000000800 */
[----:B------:R-:W-:Y:S01]  /*20790*/  @!PT LDS RZ, [RZ] ;  /* 0x00000000fffff984 */ /* 0x000fe20000000800 */
[----:B------:R0:W-:Y:S04]  /*207a0*/  @!P5 LDGSTS.E.BYPASS.LTC128B.128 [R25+0x28c00], desc[UR60][R2.64+0x80], !P3 ;  /* 0x28c000800219dfae */ /* 0x0001e8000d901d7c */
[----:B------:R0:W-:Y:S04]  /*207b0*/  @!P5 LDGSTS.E.BYPASS.LTC128B.128 [R25+0x2cc00], desc[UR60][R2.64+0x100], !P2 ;  /* 0x2cc001000219dfae */ /* 0x0001e8000d101d7c */
[----:B------:R0:W-:Y:S01]  /*207c0*/  @!P5 LDGSTS.E.BYPASS.LTC128B.128 [R25+0x30c00], desc[UR60][R2.64+0x180], !P1 ;  /* 0x30c001800219dfae */ /* 0x0001e2000c901d7c */
[----:B------:R-:W-:Y:S02]  /*207d0*/  IMAD.MOV.U32 R13, RZ, RZ, R4 ;  /* 0x000000ffff0d7224 */ /* 0x000fe400078e0004 */
[----:B------:R-:W-:-:S07]  /*207e0*/  IMAD.MOV.U32 R6, RZ, RZ, R14 ;  /* 0x000000ffff067224 */ /* 0x000fce00078e000e */
[----:B0-----:R-:W-:Y:S05]  /*207f0*/  WARPSYNC.COLLECTIVE R15, `(.L_x_1847) ;  /* 0x000000000f087348 */ /* 0x001fea0003c00000 */
[----:B------:R1:W2:Y:S02]  /*20800*/  SHFL.IDX P6, R14, R13, R12, R11 ;  /* 0x0000000c0d0e7389 */ /* 0x0002a400000c000b */
[----:B012---:R-:W-:Y:S01]  /*20810*/  ENDCOLLECTIVE ;  /* 0x000000000000791b */ /* 0x007fe20003800000 */
.L_x_1847:
[----:B------:R-:W-:Y:S01]  /*20820*/  IMAD.MOV.U32 R13, RZ, RZ, R0 ;  /* 0x000000ffff0d7224 */ /* 0x000fe200078e0000 */
[----:B------:R-:W-:Y:S01]  /*20830*/  MOV R12, 0x7 ;  /* 0x00000007000c7802 */ /* 0x000fe20000000f00 */
[----:B------:R-:W-:-:S07]  /*20840*/  IMAD.MOV.U32 R2, RZ, RZ, R14 ;  /* 0x000000ffff027224 */ /* 0x000fce00078e000e */
[----:B------:R-:W-:Y:S05]  /*20850*/  WARPSYNC.COLLECTIVE R15, `(.L_x_1848) ;  /* 0x000000000f087348 */ /* 0x000fea0003c00000 */
[----:B------:R0:W1:Y:S02]  /*20860*/  SHFL.IDX P6, R14, R13, R12, R11 ;  /* 0x0000000c0d0e7389 */ /* 0x00006400000c000b */
[----:B01----:R-:W-:Y:S01]  /*20870*/  ENDCOLLECTIVE ;  /* 0x000000000000791b */ /* 0x003fe20003800000 */
.L_x_1848:
[----:B------:R-:W-:-:S05]  /*20880*/  @!P0 LEA R2, P5, R7, R2, 0x1 ;  /* 0x0000000207028211 */ /* 0x000fca00078a08ff */
[----:B------:R-:W-:-:S05]  /*20890*/  @!P0 IMAD.X R3, RZ, RZ, R6, P5 ;  /* 0x000000ffff038224 */ /* 0x000fca00028e0606 */
        /* <DEDUP_REMOVED lines=12> */
.L_x_1849:
[----:B------:R-:W-:Y:S01]  /*20960*/  IMAD.MOV.U32 R2, RZ, RZ, R14 ;  /* 0x000000ffff027224 */ /* 0x000fe200078e000e */
[----:B------:R-:W-:Y:S06]  /*20970*/  BRA `(.L_x_1850) ;  /* 0xffffff9800187947 */ /* 0x000fec000383ffff */
.L_x_1658:
[----:B0-----:R0:W1:Y:S02]  /*20980*/  SYNCS.PHASECHK.TRANS64.TRYWAIT P0, [R22+URZ+0x32420], R3 ;  /* 0x03242003160075a7 */ /* 0x001064000800017f */
[----:B-1----:R-:W-:Y:S05]  /*20990*/  @!P0 NANOSLEEP.SYNCS 0x989680 ;  /* 0x009896800000895d */ /* 0x002fea0003900000 */
[----:B------:R-:W1:Y:S02]  /*209a0*/  @!P0 SYNCS.PHASECHK.TRANS64 P0, [R22+URZ+0x32420], R3 ;  /* 0x03242003160085a7 */ /* 0x000e64000800007f */
[----:B-1----:R-:W-:Y:S05]  /*209b0*/  @!P0 BRA `(.L_x_1658) ;  /* 0xfffffffc00f08947 */ /* 0x002fea000383ffff */
[----:B------:R-:W-:Y:S05]  /*209c0*/  BRA `(.L_x_1851) ;  /* 0xffffff98008c7947 */ /* 0x000fea000383ffff */
.L_x_1661:
[----:B-1----:R1:W3:Y:S02]  /*209d0*/  SYNCS.PHASECHK.TRANS64.TRYWAIT P0, [R29+URZ+0x32460], R0 ;  /* 0x032460001d0075a7 */ /* 0x0022e4000800017f */
[----:B---3--:R-:W-:Y:S05]  /*209e0*/  @!P0 NANOSLEEP.SYNCS 0x989680 ;  /* 0x009896800000895d */ /* 0x008fea0003900000 */
[----:B------:R-:W3:Y:S02]  /*209f0*/  @!P0 SYNCS.PHASECHK.TRANS64 P0, [R29+URZ+0x32460], R0 ;  /* 0x032460001d0085a7 */ /* 0x000ee4000800007f */
[----:B---3--:R-:W-:Y:S05]  /*20a00*/  @!P0 BRA `(.L_x_1661) ;  /* 0xfffffffc00f08947 */ /* 0x008fea000383ffff */
[----:B------:R-:W-:Y:S05]  /*20a10*/  BRA `(.L_x_1852) ;  /* 0xffffff98009c7947 */ /* 0x000fea000383ffff */
.L_x_1662:
        /* <DEDUP_REMOVED lines=8> */
.L_x_1854:
[----:B------:R-:W-:Y:S05]  /*20aa0*/  BSYNC B0 ;  /* 0x0000000000007941 */ /* 0x000fea0003800000 */
.L_x_1853:
[----:B------:R-:W0:Y:S01]  /*20ab0*/  S2R R8, SR_TID.X ;  /* 0x0000000000087919 */ /* 0x000e220000002100 */
[----:B------:R-:W-:Y:S01]  /*20ac0*/  MOV R13, R5 ;  /* 0x00000005000d7202 */ /* 0x000fe20000000f00 */
[----:B------:R-:W-:Y:S01]  /*20ad0*/  IMAD.MOV.U32 R12, RZ, RZ, RZ ;  /* 0x000000ffff0c7224 */ /* 0x000fe200078e00ff */
[C---:B------:R-:W-:Y:S01]  /*20ae0*/  LOP3.LUT P2, RZ, R7.reuse, 0x2, RZ, 0xc0, !PT ;  /* 0x0000000207ff7812 */ /* 0x040fe2000784c0ff */
[----:B------:R-:W-:Y:S01]  /*20af0*/  IMAD.MOV.U32 R11, RZ, RZ, 0x181f ;  /* 0x0000181fff0b7424 */ /* 0x000fe200078e00ff */
[----:B------:R-:W-:Y:S01]  /*20b00*/  LOP3.LUT P1, RZ, R7, 0x4, RZ, 0xc0, !PT ;  /* 0x0000000407ff7812 */ /* 0x000fe2000782c0ff */
[----:B------:R-:W-:Y:S02]  /*20b10*/  IMAD.MOV.U32 R15, RZ, RZ, -0x1 ;  /* 0xffffffffff0f7424 */ /* 0x000fe400078e00ff */
[----:B------:R-:W-:Y:S01]  /*20b20*/  IMAD.MOV.U32 R3, RZ, RZ, R14 ;  /* 0x000000ffff037224 */ /* 0x000fe200078e000e */
[----:B------:R-:W-:Y:S01]  /*20b30*/  ISETP.LT.OR P3, PT, R30, 0x1, !P1 ;  /* 0x000000011e00780c */ /* 0x000fe20004f61670 */
[----:B------:R-:W-:-:S12]  /*20b40*/  IMAD R4, R4, 0x2, R22 ;  /* 0x0000000204047824 */ /* 0x000fd800078e0216 */
[----:B0-----:R-:W-:Y:S05]  /*20b50*/  WARPSYNC.COLLECTIVE R15, `(.L_x_1855) ;  /* 0x000000000f087348 */ /* 0x001fea0003c00000 */
[----:B------:R1:W2:Y:S02]  /*20b60*/  SHFL.IDX P6, R14, R13, R12, R11 ;  /* 0x0000000c0d0e7389 */ /* 0x0002a400000c000b */
[----:B012---:R-:W-:Y:S01]  /*20b70*/  ENDCOLLECTIVE ;  /* 0x000000000000791b */ /* 0x007fe20003800000 */
.L_x_1855:
[----:B------:R-:W-:Y:S01]  /*20b80*/  IMAD.MOV.U32 R13, RZ, RZ, R6 ;  /* 0x000000ffff0d7224 */ /* 0x000fe200078e0006 */
[----:B------:R-:W-:Y:S01]  /*20b90*/  MOV R12, 0x1 ;  /* 0x00000001000c7802 */ /* 0x000fe20000000f00 */
[----:B------:R-:W-:-:S05]  /*20ba0*/  IMAD.SHL.U32 R8, R8, 0x8, RZ ;  /* 0x0000000808087824 */ /* 0x000fca00078e00ff */
[----:B------:R-:W-:-:S05]  /*20bb0*/  LOP3.LUT R8, R8, 0x38, RZ, 0xc0, !PT ;  /* 0x0000003808087812 */ /* 0x000fca00078ec0ff */
[----:B------:R-:W-:-:S05]  /*20bc0*/  IMAD.SHL.U32 R0, R8, 0x2, RZ ;  /* 0x0000000208007824 */ /* 0x000fca00078e00ff */
[----:B------:R-:W-:-:S13]  /*20bd0*/  IADD3 R2, P0, R14, R0, RZ ;  /* 0x000000000e027210 */ /* 0x000fda0007f1e0ff */
[----:B------:R-:W-:Y:S05]  /*20be0*/  WARPSYNC.COLLECTIVE R15, `(.L_x_1856) ;  /* 0x000000000f087348 */ /* 0x000fea0003c00000 */
[----:B------:R0:W1:Y:S02]  /*20bf0*/  SHFL.IDX P6, R14, R13, R12, R11 ;  /* 0x0000000c0d0e7389 */ /* 0x00006400000c000b */
[----:B01----:R-:W-:Y:S01]  /*20c00*/  ENDCOLLECTIVE ;  /* 0x000000000000791b */ /* 0x003fe20003800000 */
.L_x_1856:
        /* <DEDUP_REMOVED lines=17> */
.L_x_1857:
[----:B------:R-:W-:Y:S02]  /*20d20*/  IMAD.MOV.U32 R13, RZ, RZ, R6 ;  /* 0x000000ffff0d7224 */ /* 0x000fe400078e0006 */
[----:B------:R-:W-:Y:S01]  /*20d30*/  IMAD.MOV.U32 R12, RZ, RZ, 0x2 ;  /* 0x00000002ff0c7424 */ /* 0x000fe200078e00ff */
[----:B------:R-:W-:-:S13]  /*20d40*/  IADD3 R2, P3, R14, R0, RZ ;  /* 0x000000000e027210 */ /* 0x000fda0007f7e0ff */
[----:B------:R-:W-:Y:S05]  /*20d50*/  WARPSYNC.COLLECTIVE R15, `(.L_x_1858) ;  /* 0x000000000f087348 */ /* 0x000fea0003c00000 */
[----:B------:R0:W1:Y:S02]  /*20d60*/  SHFL.IDX P6, R14, R13, R12, R11 ;  /* 0x0000000c0d0e7389 */ /* 0x00006400000c000b */
[----:B01----:R-:W-:Y:S01]  /*20d70*/  ENDCOLLECTIVE ;  /* 0x000000000000791b */ /* 0x003fe20003800000 */
.L_x_1858:
        /* <DEDUP_REMOVED lines=17> */
.L_x_1859:
[----:B------:R-:W-:Y:S01]  /*20e90*/  MOV R13, R6 ;  /* 0x00000006000d7202 */ /* 0x000fe20000000f00 */
[----:B------:R-:W-:Y:S01]  /*20ea0*/  IMAD.MOV.U32 R12, RZ, RZ, 0x3 ;  /* 0x00000003ff0c7424 */ /* 0x000fe200078e00ff */
[----:B------:R-:W-:-:S13]  /*20eb0*/  IADD3 R2, P3, R14, R0, RZ ;  /* 0x000000000e027210 */ /* 0x000fda0007f7e0ff */
[----:B------:R-:W-:Y:S05]  /*20ec0*/  WARPSYNC.COLLECTIVE R15, `(.L_x_1860) ;  /* 0x000000000f087348 */ /* 0x000fea0003c00000 */
[----:B------:R0:W1:Y:S02]  /*20ed0*/  SHFL.IDX P6, R14, R13, R12, R11 ;  /* 0x0000000c0d0e7389 */ /* 0x00006400000c000b */
[----:B01----:R-:W-:Y:S01]  /*20ee0*/  ENDCOLLECTIVE ;  /* 0x000000000000791b */ /* 0x003fe20003800000 */
.L_x_1860:
        /* <DEDUP_REMOVED lines=17> */
.L_x_1861:
[----:B------:R-:W-:Y:S02]  /*21000*/  IMAD.MOV.U32 R13, RZ, RZ, R6 ;  /* 0x000000ffff0d7224 */ /* 0x000fe400078e0006 */
[----:B------:R-:W-:Y:S01]  /*21010*/  IMAD.MOV.U32 R12, RZ, RZ, 0x4 ;  /* 0x00000004ff0c7424 */ /* 0x000fe200078e00ff */
[----:B------:R-:W-:-:S13]  /*21020*/  IADD3 R2, P3, R14, R0, RZ ;  /* 0x000000000e027210 */ /* 0x000fda0007f7e0ff */
[----:B------:R-:W-:Y:S05]  /*21030*/  WARPSYNC.COLLECTIVE R15, `(.L_x_1862) ;  /* 0x000000000f087348 */ /* 0x000fea0003c00000 */
[----:B------:R0:W1:Y:S02]  /*21040*/  SHFL.IDX P6, R14, R13, R12, R11 ;  /* 0x0000000c0d0e7389 */ /* 0x00006400000c000b */
[----:B01----:R-:W-:Y:S01]  /*21050*/  ENDCOLLECTIVE ;  /* 0x000000000000791b */ /* 0x003fe20003800000 */
.L_x_1862:
        /* <DEDUP_REMOVED lines=17> */
.L_x_1863:
[----:B------:R-:W-:Y:S02]  /*21170*/  IMAD.MOV.U32 R13, RZ, RZ, R6 ;  /* 0x000000ffff0d7224 */ /* 0x000fe400078e0006 */
[----:B------:R-:W-:Y:S01]  /*21180*/  IMAD.MOV.U32 R12, RZ, RZ, 0x5 ;  /* 0x00000005ff0c7424 */ /* 0x000fe200078e00ff */
[----:B------:R-:W-:-:S13]  /*21190*/  IADD3 R2, P3, R14, R0, RZ ;  /* 0x000000000e027210 */ /* 0x000fda0007f7e0ff */
[----:B------:R-:W-:Y:S05]  /*211a0*/  WARPSYNC.COLLECTIVE R15, `(.L_x_1864) ;  /* 0x000000000f087348 */ /* 0x000fea0003c00000 */
[----:B------:R0:W1:Y:S02]  /*211b0*/  SHFL.IDX P6, R14, R13, R12, R11 ;  /* 0x0000000c0d0e7389 */ /* 0x00006400000c000b */
[----:B01----:R-:W-:Y:S01]  /*211c0*/  ENDCOLLECTIVE ;  /* 0x000000000000791b */ /* 0x003fe20003800000 */
.L_x_1864:
[----:B------:R-:W-:Y:S02]  /*211d0*/  IADD3.X R3, RZ, R3, RZ, P3, !PT ;  /* 0x00000003ff037210 */ /* 0x000fe40001ffe4ff */
        /* <DEDUP_REMOVED lines=11> */
.L_x_1865:
        /* <DEDUP_REMOVED lines=9> */
.L_x_1669:
[----:B0-----:R0:W1:Y:S02]  /*21320*/  SYNCS.PHASECHK.TRANS64.TRYWAIT P0, [R4+URZ+0x32440], R21 ;  /* 0x03244015040075a7 */ /* 0x001064000800017f */
[----:B-1----:R-:W-:Y:S05]  /*21330*/  @!P0 NANOSLEEP.SYNCS 0x989680 ;  /* 0x009896800000895d */ /* 0x002fea0003900000 */
[----:B------:R-:W1:Y:S02]  /*21340*/  @!P0 SYNCS.PHASECHK.TRANS64 P0, [R4+URZ+0x32440], R21 ;  /* 0x03244015040085a7 */ /* 0x000e64000800007f */
[----:B-1----:R-:W-:Y:S05]  /*21350*/  @!P0 BRA `(.L_x_1669) ;  /* 0xfffffffc00f08947 */ /* 0x002fea000383ffff */
[----:B------:R-:W-:Y:S05]  /*21360*/  BRA `(.L_x_1867) ;  /* 0xffffff9c002c7947 */ /* 0x000fea000383ffff */
.L_x_1670:
        /* <DEDUP_REMOVED lines=8> */
.L_x_1869:
[----:B------:R-:W-:Y:S05]  /*213f0*/  BSYNC B1 ;  /* 0x0000000000017941 */ /* 0x000fea0003800000 */
.L_x_1868:
[----:B------:R-:W-:Y:S01]  /*21400*/  IMAD.MOV.U32 R13, RZ, RZ, R8 ;  /* 0x000000ffff0d7224 */ /* 0x000fe200078e0008 */
[----:B------:R-:W-:Y:S01]  /*21410*/  MOV R3, R14 ;  /* 0x0000000e00037202 */ /* 0x000fe20000000f00 */
[----:B------:R-:W-:Y:S02]  /*21420*/  IMAD.MOV.U32 R12, RZ, RZ, RZ ;  /* 0x000000ffff0c7224 */ /* 0x000fe400078e00ff */
[----:B------:R-:W-:Y:S02]  /*21430*/  IMAD.MOV.U32 R11, RZ, RZ, 0x181f ;  /* 0x0000181fff0b7424 */ /* 0x000fe400078e00ff */
[----:B------:R-:W-:Y:S02]  /*21440*/  IMAD.MOV.U32 R15, RZ, RZ, -0x1 ;  /* 0xffffffffff0f7424 */ /* 0x000fe400078e00ff */
[----:B------:R-:W-:-:S07]  /*21450*/  IMAD R7, R7, 0x2, R22 ;  /* 0x0000000207077824 */ /* 0x000fce00078e0216 */
[----:B------:R-:W-:Y:S05]  /*21460*/  WARPSYNC.COLLECTIVE R15, `(.L_x_1870) ;  /* 0x000000000f087348 */ /* 0x000fea0003c00000 */
[----:B------:R0:W1:Y:S02]  /*21470*/  SHFL.IDX P6, R14, R13, R12, R11 ;  /* 0x0000000c0d0e7389 */ /* 0x00006400000c000b */
[----:B01----:R-:W-:Y:S01]  /*21480*/  ENDCOLLECTIVE ;  /* 0x000000000000791b */ /* 0x003fe20003800000 */
.L_x_1870:
[----:B------:R-:W-:Y:S01]  /*21490*/  IMAD.MOV.U32 R13, RZ, RZ, R9 ;  /* 0x000000ffff0d7224 */ /* 0x000fe200078e0009 */
[----:B------:R-:W-:Y:S01]  /*214a0*/  MOV R12, 0x1 ;  /* 0x00000001000c7802 */ /* 0x000fe20000000f00 */
[----:B------:R-:W-:-:S07]  /*214b0*/  IMAD.MOV.U32 R2, RZ, RZ, R14 ;  /* 0x000000ffff027224 */ /* 0x000fce00078e000e */
[----:B------:R-:W-:Y:S05]  /*214c0*/  WARPSYNC.COLLECTIVE R15, `(.L_x_1871) ;  /* 0x000000000f087348 */ /* 0x000fea0003c00000 */
[----:B------:R0:W1:Y:S02]  /*214d0*/  SHFL.IDX P6, R14, R13, R12, R11 ;  /* 0x0000000c0d0e7389 */ /* 0x00006400000c000b */
[----:B01----:R-:W-:Y:S01]  /*214e0*/  ENDCOLLECTIVE ;  /* 0x000000000000791b */ /* 0x003fe20003800000 */
.L_x_1871:
        /* <DEDUP_REMOVED lines=11> */
.L_x_1872:
[----:B------:R-:W-:Y:S02]  /*215a0*/  IMAD.MOV.U32 R13, RZ, RZ, R9 ;  /* 0x000000ffff0d7224 */ /* 0x000fe400078e0009 */
[----:B------:R-:W-:Y:S02]  /*215b0*/  IMAD.MOV.U32 R12, RZ, RZ, 0x2 ;  /* 0x00000002ff0c7424 */ /* 0x000fe400078e00ff */
[----:B------:R-:W-:-:S07]  /*215c0*/  IMAD.MOV.U32 R2, RZ, RZ, R14 ;  /* 0x000000ffff027224 */ /* 0x000fce00078e000e */
[----:B------:R-:W-:Y:S05]  /*215d0*/  WARPSYNC.COLLECTIVE R15, `(.L_x_1873) ;  /* 0x000000000f087348 */ /* 0x000fea0003c00000 */
[----:B------:R0:W1:Y:S02]  /*215e0*/  SHFL.IDX P6, R14, R13, R12, R11 ;  /* 0x0000000c0d0e7389 */ /* 0x00006400000c000b */
[----:B01----:R-:W-:Y:S01]  /*215f0*/  ENDCOLLECTIVE ;  /* 0x000000000000791b */ /* 0x003fe20003800000 */
.L_x_1873:
        /* <DEDUP_REMOVED lines=11> */
.L_x_1874:
[----:B------:R-:W-:Y:S02]  /*216b0*/  IMAD.MOV.U32 R13, RZ, RZ, R9 ;  /* 0x000000ffff0d7224 */ /* 0x000fe400078e0009 */
[----:B------:R-:W-:Y:S01]  /*216c0*/  IMAD.MOV.U32 R12, RZ, RZ, 0x3 ;  /* 0x00000003ff0c7424 */ /* 0x000fe200078e00ff */
[----:B------:R-:W-:-:S07]  /*216d0*/  MOV R2, R14 ;  /* 0x0000000e00027202 */ /* 0x000fce0000000f00 */
[----:B------:R-:W-:Y:S05]  /*216e0*/  WARPSYNC.COLLECTIVE R15, `(.L_x_1875) ;  /* 0x000000000f087348 */ /* 0x000fea0003c00000 */
[----:B------:R0:W1:Y:S02]  /*216f0*/  SHFL.IDX P6, R14, R13, R12, R11 ;  /* 0x0000000c0d0e7389 */ /* 0x00006400000c000b */
[----:B01----:R-:W-:Y:S01]  /*21700*/  ENDCOLLECTIVE ;  /* 0x000000000000791b */ /* 0x003fe20003800000 */
.L_x_1875:
        /* <DEDUP_REMOVED lines=11> */
.L_x_1876:
[----:B------:R-:W-:Y:S01]  /*217c0*/  IMAD.MOV.U32 R13, RZ, RZ, R9 ;  /* 0x000000ffff0d7224 */ /* 0x000fe200078e0009 */
[----:B------:R-:W-:Y:S01]  /*217d0*/  MOV R12, 0x4 ;  /* 0x00000004000c7802 */ /* 0x000fe20000000f00 */
[----:B------:R-:W-:-:S07]  /*217e0*/  IMAD.MOV.U32 R2, RZ, RZ, R14 ;  /* 0x000000ffff027224 */ /* 0x000fce00078e000e */
[----:B------:R-:W-:Y:S05]  /*217f0*/  WARPSYNC.COLLECTIVE R15, `(.L_x_1877) ;  /* 0x000000000f087348 */ /* 0x000fea0003c00000 */
[----:B------:R0:W1:Y:S02]  /*21800*/  SHFL.IDX P6, R14, R13, R12, R11 ;  /* 0x0000000c0d0e7389 */ /* 0x00006400000c000b */
[----:B01----:R-:W-:Y:S01]  /*21810*/  ENDCOLLECTIVE ;  /* 0x000000000000791b */ /* 0x003fe20003800000 */
.L_x_1877:
        /* <DEDUP_REMOVED lines=11> */
.L_x_1878:
[----:B------:R-:W-:Y:S02]  /*218d0*/  IMAD.MOV.U32 R13, RZ, RZ, R9 ;  /* 0x000000ffff0d7224 */ /* 0x000fe400078e0009 */
[----:B------:R-:W-:Y:S02]  /*218e0*/  IMAD.MOV.U32 R12, RZ, RZ, 0x5 ;  /* 0x00000005ff0c7424 */ /* 0x000fe400078e00ff */
[----:B------:R-:W-:-:S07]  /*218f0*/  IMAD.MOV.U32 R2, RZ, RZ, R14 ;  /* 0x000000ffff027224 */ /* 0x000fce00078e000e */
[----:B------:R-:W-:Y:S05]  /*21900*/  WARPSYNC.COLLECTIVE R15, `(.L_x_1879) ;  /* 0x000000000f087348 */ /* 0x000fea0003c00000 */
[----:B------:R0:W1:Y:S02]  /*21910*/  SHFL.IDX P6, R14, R13, R12, R11 ;  /* 0x0000000c0d0e7389 */ /* 0x00006400000c000b */
[----:B01----:R-:W-:Y:S01]  /*21920*/  ENDCOLLECTIVE ;  /* 0x000000000000791b */ /* 0x003fe20003800000 */
.L_x_1879:
        /* <DEDUP_REMOVED lines=11> */
.L_x_1880:
[----:B------:R-:W-:Y:S01]  /*219e0*/  MOV R2, R14 ;  /* 0x0000000e00027202 */ /* 0x000fe20000000f00 */
[----:B------:R-:W-:Y:S06]  /*219f0*/  BRA `(.L_x_1881) ;  /* 0xffffff9800587947 */ /* 0x000fec000383ffff */
.L_x_1675:
[----:B---3--:R3:W4:Y:S02]  /*21a00*/  SYNCS.PHASECHK.TRANS64.TRYWAIT P0, [R4+URZ+0x32460], R21 ;  /* 0x03246015040075a7 */ /* 0x008724000800017f */
[----:B----4-:R-:W-:Y:S05]  /*21a10*/  @!P0 NANOSLEEP.SYNCS 0x989680 ;  /* 0x009896800000895d */ /* 0x010fea0003900000 */
[----:B------:R-:W4:Y:S02]  /*21a20*/  @!P0 SYNCS.PHASECHK.TRANS64 P0, [R4+URZ+0x32460], R21 ;  /* 0x03246015040085a7 */ /* 0x000f24000800007f */
[----:B----4-:R-:W-:Y:S05]  /*21a30*/  @!P0 BRA `(.L_x_1675) ;  /* 0xfffffffc00f08947 */ /* 0x010fea000383ffff */
[----:B------:R-:W-:Y:S05]  /*21a40*/  BRA `(.L_x_1882) ;  /* 0xffffff9800a87947 */ /* 0x000fea000383ffff */
.L_x_1676:
[----:B------:R-:W-:Y:S01]  /*21a50*/  BSSY B1, `(.L_x_1883) ;  /* 0x0000008000017945 */ /* 0x000fe20003800000 */
[----:B------:R-:W-:Y:S02]  /*21a60*/  IMAD.MOV.U32 R13, RZ, RZ, R7 ;  /* 0x000000ffff0d7224 */ /* 0x000fe400078e0007 */
[----:B------:R-:W-:Y:S02]  /*21a70*/  IMAD.MOV.U32 R12, RZ, RZ, RZ ;  /* 0x000000ffff0c7224 */ /* 0x000fe400078e00ff */
[----:B------:R-:W-:Y:S02]  /*21a80*/  IMAD.MOV.U32 R11, RZ, RZ, 0x181f ;  /* 0x0000181fff0b7424 */ /* 0x000fe400078e00ff */
[----:B------:R-:W-:-:S07]  /*21a90*/  IMAD.MOV.U32 R15, RZ, RZ, -0x1 ;  /* 0xffffffffff0f7424 */ /* 0x000fce00078e00ff */
[----:B0123--:R-:W-:Y:S05]  /*21aa0*/  WARPSYNC.COLLECTIVE R15, `(.L_x_1884) ;  /* 0x000000000f087348 */ /* 0x00ffea0003c00000 */
[----:B------:R4:W0:Y:S02]  /*21ab0*/  SHFL.IDX P6, R14, R13, R12, R11 ;  /* 0x0000000c0d0e7389 */ /* 0x00082400000c000b */
[----:B01234-:R-:W-:Y:S01]  /*21ac0*/  ENDCOLLECTIVE ;  /* 0x000000000000791b */ /* 0x01ffe20003800000 */
.L_x_1884:
[----:B------:R-:W-:Y:S05]  /*21ad0*/  BSYNC B1 ;  /* 0x0000000000017941 */ /* 0x000fea0003800000 */
.L_x_1883:
[----:B------:R-:W-:Y:S01]  /*21ae0*/  IMAD.MOV.U32 R13, RZ, RZ, R5 ;  /* 0x000000ffff0d7224 */ /* 0x000fe200078e0005 */
[----:B------:R-:W-:Y:S01]  /*21af0*/  MOV R15, 0xffffffff ;  /* 0xffffffff000f7802 */ /* 0x000fe20000000f00 */
[----:B------:R-:W-:Y:S02]  /*21b00*/  IMAD.MOV.U32 R12, RZ, RZ, RZ ;  /* 0x000000ffff0c7224 */ /* 0x000fe400078e00ff */
[----:B------:R-:W-:Y:S02]  /*21b10*/  IMAD.MOV.U32 R11, RZ, RZ, 0x181f ;  /* 0x0000181fff0b7424 */ /* 0x000fe400078e00ff */
[----:B------:R-:W-:Y:S02]  /*21b20*/  IMAD.MOV.U32 R3, RZ, RZ, R14 ;  /* 0x000000ffff037224 */ /* 0x000fe400078e000e */
[----:B------:R-:W-:-:S07]  /*21b30*/  IMAD R6, R6, 0x2, R22 ;  /* 0x0000000206067824 */ /* 0x000fce00078e0216 */
[----:B------:R-:W-:Y:S05]  /*21b40*/  WARPSYNC.COLLECTIVE R15, `(.L_x_1885) ;  /* 0x000000000f087348 */ /* 0x000fea0003c00000 */
[----:B------:R0:W1:Y:S02]  /*21b50*/  SHFL.IDX P6, R14, R13, R12, R11 ;  /* 0x0000000c0d0e7389 */ /* 0x00006400000c000b */
[----:B01----:R-:W-:Y:S01]  /*21b60*/  ENDCOLLECTIVE ;  /* 0x000000000000791b */ /* 0x003fe20003800000 */
.L_x_1885:
[----:B------:R-:W-:Y:S02]  /*21b70*/  IMAD.MOV.U32 R13, RZ, RZ, R7 ;  /* 0x000000ffff0d7224 */ /* 0x000fe400078e0007 */
[----:B------:R-:W-:Y:S01]  /*21b80*/  IMAD.MOV.U32 R12, RZ, RZ, 0x1 ;  /* 0x00000001ff0c7424 */ /* 0x000fe200078e00ff */
[----:B------:R-:W-:-:S13]  /*21b90*/  IADD3 R2, P0, R14, R0, RZ ;  /* 0x000000000e027210 */ /* 0x000fda0007f1e0ff */
[----:B------:R-:W-:Y:S05]  /*21ba0*/  WARPSYNC.COLLECTIVE R15, `(.L_x_1886) ;  /* 0x000000000f087348 */ /* 0x000fea0003c00000 */
[----:B------:R0:W1:Y:S02]  /*21bb0*/  SHFL.IDX P6, R14, R13, R12, R11 ;  /* 0x0000000c0d0e7389 */ /* 0x00006400000c000b */
[----:B01----:R-:W-:Y:S01]  /*21bc0*/  ENDCOLLECTIVE ;  /* 0x000000000000791b */ /* 0x003fe20003800000 */
.L_x_1886:
        /* <DEDUP_REMOVED lines=13> */
.L_x_1887:
[----:B------:R-:W-:Y:S01]  /*21ca0*/  IMAD.MOV.U32 R13, RZ, RZ, R7 ;  /* 0x000000ffff0d7224 */ /* 0x000fe200078e0007 */
[----:B------:R-:W-:Y:S02]  /*21cb0*/  MOV R12, 0x2 ;  /* 0x00000002000c7802 */ /* 0x000fe40000000f00 */
[----:B------:R-:W-:-:S13]  /*21cc0*/  IADD3 R2, P0, R14, R0, RZ ;  /* 0x000000000e027210 */ /* 0x000fda0007f1e0ff */
[----:B------:R-:W-:Y:S05]  /*21cd0*/  WARPSYNC.COLLECTIVE R15, `(.L_x_1888) ;  /* 0x000000000f087348 */ /* 0x000fea0003c00000 */
[----:B------:R0:W1:Y:S02]  /*21ce0*/  SHFL.IDX P6, R14, R13, R12, R11 ;  /* 0x0000000c0d0e7389 */ /* 0x00006400000c000b */
[----:B01----:R-:W-:Y:S01]  /*21cf0*/  ENDCOLLECTIVE ;  /* 0x000000000000791b */ /* 0x003fe20003800000 */
.L_x_1888:
        /* <DEDUP_REMOVED lines=13> */
.L_x_1889:
[----:B------:R-:W-:Y:S02]  /*21dd0*/  IMAD.MOV.U32 R13, RZ, RZ, R7 ;  /* 0x000000ffff0d7224 */ /* 0x000fe400078e0007 */
[----:B------:R-:W-:Y:S01]  /*21de0*/  IMAD.MOV.U32 R12, RZ, RZ, 0x3 ;  /* 0x00000003ff0c7424 */ /* 0x000fe200078e00ff */
[----:B------:R-:W-:-:S13]  /*21df0*/  IADD3 R2, P0, R14, R0, RZ ;  /* 0x000000000e027210 */ /* 0x000fda0007f1e0ff */
[----:B------:R-:W-:Y:S05]  /*21e00*/  WARPSYNC.COLLECTIVE R15, `(.L_x_1890) ;  /* 0x000000000f087348 */ /* 0x000fea0003c00000 */
[----:B------:R0:W1:Y:S02]  /*21e10*/  SHFL.IDX P6, R14, R13, R12, R11 ;  /* 0x0000000c0d0e7389 */ /* 0x00006400000c000b */
[----:B01----:R-:W-:Y:S01]  /*21e20*/  ENDCOLLECTIVE ;  /* 0x000000000000791b */ /* 0x003fe20003800000 */
.L_x_1890:
        /* <DEDUP_REMOVED lines=13> */
.L_x_1891:
[----:B------:R-:W-:Y:S01]  /*21f00*/  MOV R13, R7 ;  /* 0x00000007000d7202 */ /* 0x000fe20000000f00 */
[----:B------:R-:W-:Y:S01]  /*21f10*/  IMAD.MOV.U32 R12, RZ, RZ, 0x4 ;  /* 0x00000004ff0c7424 */ /* 0x000fe200078e00ff */
[----:B------:R-:W-:-:S13]  /*21f20*/  IADD3 R2, P0, R14, R0, RZ ;  /* 0x000000000e027210 */ /* 0x000fda0007f1e0ff */
[----:B------:R-:W-:Y:S05]  /*21f30*/  WARPSYNC.COLLECTIVE R15, `(.L_x_1892) ;  /* 0x000000000f087348 */ /* 0x000fea0003c00000 */
[----:B------:R0:W1:Y:S02]  /*21f40*/  SHFL.IDX P6, R14, R13, R12, R11 ;  /* 0x0000000c0d0e7389 */ /* 0x00006400000c000b */
[----:B01----:R-:W-:Y:S01]  /*21f50*/  ENDCOLLECTIVE ;  /* 0x000000000000791b */ /* 0x003fe20003800000 */
.L_x_1892:
        /* <DEDUP_REMOVED lines=13> */
.L_x_1893:
[----:B------:R-:W-:Y:S02]  /*22030*/  IMAD.MOV.U32 R13, RZ, RZ, R7 ;  /* 0x000000ffff0d7224 */ /* 0x000fe400078e0007 */
[----:B------:R-:W-:Y:S01]  /*22040*/  IMAD.MOV.U32 R12, RZ, RZ, 0x5 ;  /* 0x00000005ff0c7424 */ /* 0x000fe200078e00ff */
[----:B------:R-:W-:-:S13]  /*22050*/  IADD3 R2, P0, R14, R0, RZ ;  /* 0x000000000e027210 */ /* 0x000fda0007f1e0ff */
[----:B------:R-:W-:Y:S05]  /*22060*/  WARPSYNC.COLLECTIVE R15, `(.L_x_1894) ;  /* 0x000000000f087348 */ /* 0x000fea0003c00000 */
[----:B------:R0:W1:Y:S02]  /*22070*/  SHFL.IDX P6, R14, R13, R12, R11 ;  /* 0x0000000c0d0e7389 */ /* 0x00006400000c000b */
[----:B01----:R-:W-:Y:S01]  /*22080*/  ENDCOLLECTIVE ;  /* 0x000000000000791b */ /* 0x003fe20003800000 */
.L_x_1894:
        /* <DEDUP_REMOVED lines=13> */
.L_x_1895:
[----:B------:R-:W-:Y:S05]  /*22160*/  BRA `(.L_x_1896) ;  /* 0xffffff9400f07947 */ /* 0x000fea000383ffff */
.L_x_1684:
[----:B------:R-:W-:Y:S01]  /*22170*/  BSSY B0, `(.L_x_1897) ;  /* 0x0000008000007945 */ /* 0x000fe20003800000 */
[----:B------:R-:W-:Y:S01]  /*22180*/  MOV R13, R16 ;  /* 0x00000010000d7202 */ /* 0x000fe20000000f00 */
[----:B------:R-:W-:Y:S02]  /*22190*/  IMAD.MOV.U32 R12, RZ, RZ, RZ ;  /* 0x000000ffff0c7224 */ /* 0x000fe400078e00ff */
[----:B------:R-:W-:Y:S02]  /*221a0*/  IMAD.MOV.U32 R11, RZ, RZ, 0x1f ;  /* 0x0000001fff0b7424 */ /* 0x000fe400078e00ff */
[----:B------:R-:W-:-:S07]  /*221b0*/  IMAD.MOV.U32 R15, RZ, RZ, -0x1 ;  /* 0xffffffffff0f7424 */ /* 0x000fce00078e00ff */
[----:B0123--:R-:W-:Y:S05]  /*221c0*/  WARPSYNC.COLLECTIVE R15, `(.L_x_1898) ;  /* 0x000000000f087348 */ /* 0x00ffea0003c00000 */
[----:B------:R4:W0:Y:S02]  /*221d0*/  SHFL.IDX P6, R14, R13, R12, R11 ;  /* 0x0000000c0d0e7389 */ /* 0x00082400000c000b */
[----:B01234-:R-:W-:Y:S01]  /*221e0*/  ENDCOLLECTIVE ;  /* 0x000000000000791b */ /* 0x01ffe20003800000 */
.L_x_1898:
[----:B------:R-:W-:Y:S05]  /*221f0*/  BSYNC B0 ;  /* 0x0000000000007941 */ /* 0x000fea0003800000 */
.L_x_1897:
        /* <DEDUP_REMOVED lines=9> */
.L_x_1899:
[----:B------:R-:W-:Y:S02]  /*22290*/  ULDC UR4, c[0x0][0xd3c] ;  /* 0x00034f0000047ab9 */ /* 0x000fe40000000800 */
[----:B------:R-:W-:-:S13]  /*222a0*/  ISETP.GE.OR P1, PT, R7, UR4, !P0 ;  /* 0x0000000407007c0c */ /* 0x000fda000c726670 */
[----:B------:R-:W0:Y:S08]  /*222b0*/  @!P1 LDC.64 R2, c[0x0][0xd80] ;  /* 0x00036000ff029b82 */ /* 0x000e300000000a00 */
[----:B------:R-:W1:Y:S01]  /*222c0*/  @!P1 LDC.64 R4, c[0x0][0xd78] ;  /* 0x00035e00ff049b82 */ /* 0x000e620000000a00 */
[----:B------:R-:W-:Y:S01]  /*222d0*/  IMAD.MOV.U32 R11, RZ, RZ, RZ ;  /* 0x000000ffff0b7224 */ /* 0x000fe200078e00ff */
[----:B------:R-:W-:Y:S01]  /*222e0*/  MOV R6, R14 ;  /* 0x0000000e00067202 */ /* 0x000fe20000000f00 */
        /* <DEDUP_REMOVED lines=8> */
[----:B------:R-:W-:Y:S01]  /*22370*/  IMAD.MOV.U32 R16, RZ, RZ, RZ ;  /* 0x000000ffff107224 */ /* 0x000fe200078e00ff */
[C---:B------:R-:W-:Y:S02]  /*22380*/  ISETP.GE.U32.AND P4, PT, R9.reuse, 0x8, PT ;  /* 0x000000080900780c */ /* 0x040fe40003f86070 */
[C---:B------:R-:W-:Y:S01]  /*22390*/  ISETP.GE.U32.AND P5, PT, R9.reuse, 0x10, PT ;  /* 0x000000100900780c */ /* 0x040fe20003fa6070 */
[----:B--2---:R-:W-:Y:S02]  /*223a0*/  @!P1 IMAD.MOV.U32 R7, RZ, RZ, R8 ;  /* 0x000000ffff079224 */ /* 0x004fe400078e0008 */
[----:B---3--:R-:W-:Y:S01]  /*223b0*/  @!P1 IMAD.MOV.U32 R4, RZ, RZ, R5 ;  /* 0x000000ffff049224 */ /* 0x008fe200078e0005 */
[----:B------:R-:W-:-:S03]  /*223c0*/  ISETP.NE.AND P1, PT, R9, RZ, PT ;  /* 0x000000ff0900720c */ /* 0x000fc60003f25270 */
[----:B------:R-:W-:-:S10]  /*223d0*/  IMAD R13, R4, R7, RZ ;  /* 0x00000007040d7224 */ /* 0x000fd400078e02ff */
[----:B------:R-:W-:Y:S05]  /*223e0*/  WARPSYNC.COLLECTIVE R15, `(.L_x_1900) ;  /* 0x000000000f087348 */ /* 0x000fea0003c00000 */
[----:B------:R0:W1:Y:S02]  /*223f0*/  SHFL.UP P6, R14, R13, R12, R11 ;  /* 0x0400000c0d0e7389 */ /* 0x00006400000c000b */
[----:B01----:R-:W-:Y:S01]  /*22400*/  ENDCOLLECTIVE ;  /* 0x000000000000791b */ /* 0x003fe20003800000 */
.L_x_1900:
[----:B------:R-:W-:Y:S02]  /*22410*/  MOV R12, 0x2 ;  /* 0x00000002000c7802 */ /* 0x000fe40000000f00 */
[----:B------:R-:W-:-:S05]  /*22420*/  SEL R14, R14, RZ, P1 ;  /* 0x000000ff0e0e7207 */ /* 0x000fca0000800000 */
[----:B------:R-:W-:-:S04]  /*22430*/  IMAD.IADD R5, R13, 0x1, R14 ;  /* 0x000000010d057824 */ /* 0x000fc800078e020e */
[----:B------:R-:W-:-:S07]  /*22440*/  IMAD.MOV.U32 R13, RZ, RZ, R5 ;  /* 0x000000ffff0d7224 */ /* 0x000fce00078e0005 */
[----:B------:R-:W-:Y:S05]  /*22450*/  WARPSYNC.COLLECTIVE R15, `(.L_x_1901) ;  /* 0x000000000f087348 */ /* 0x000fea0003c00000 */
[----:B------:R0:W1:Y:S02]  /*22460*/  SHFL.UP P6, R14, R13, R12, R11 ;  /* 0x0400000c0d0e7389 */ /* 0x00006400000c000b */
[----:B01----:R-:W-:Y:S01]  /*22470*/  ENDCOLLECTIVE ;  /* 0x000000000000791b */ /* 0x003fe20003800000 */
.L_x_1901:
[----:B------:R-:W-:Y:S01]  /*22480*/  IMAD.MOV.U32 R12, RZ, RZ, 0x4 ;  /* 0x00000004ff0c7424 */ /* 0x000fe200078e00ff */
[----:B------:R-:W-:-:S05]  /*22490*/  SEL R2, R14, RZ, P2 ;  /* 0x000000ff0e027207 */ /* 0x000fca0001000000 */
[----:B------:R-:W-:-:S04]  /*224a0*/  IMAD.IADD R2, R5, 0x1, R2 ;  /* 0x0000000105027824 */ /* 0x000fc800078e0202 */
[----:B------:R-:W-:-:S07]  /*224b0*/  IMAD.MOV.U32 R13, RZ, RZ, R2 ;  /* 0x000000ffff0d7224 */ /* 0x000fce00078e0002 */
[----:B------:R-:W-:Y:S05]  /*224c0*/  WARPSYNC.COLLECTIVE R15, `(.L_x_1902) ;  /* 0x000000000f087348 */ /* 0x000fea0003c00000 */
[----:B------:R0:W1:Y:S02]  /*224d0*/  SHFL.UP P6, R14, R13, R12, R11 ;  /* 0x0400000c0d0e7389 */ /* 0x00006400000c000b */
[----:B01----:R-:W-:Y:S01]  /*224e0*/  ENDCOLLECTIVE ;  /* 0x000000000000791b */ /* 0x003fe20003800000 */
.L_x_1902:
[----:B------:R-:W-:Y:S01]  /*224f0*/  IMAD.MOV.U32 R12, RZ, RZ, 0x8 ;  /* 0x00000008ff0c7424 */ /* 0x000fe200078e00ff */
[----:B------:R-:W-:-:S05]  /*22500*/  SEL R3, R14, RZ, P3 ;  /* 0x000000ff0e037207 */ /* 0x000fca0001800000 */
[----:B------:R-:W-:-:S04]  /*22510*/  IMAD.IADD R3, R2, 0x1, R3 ;  /* 0x0000000102037824 */ /* 0x000fc800078e0203 */
[----:B------:R-:W-:-:S07]  /*22520*/  IMAD.MOV.U32 R13, RZ, RZ, R3 ;  /* 0x000000ffff0d7224 */ /* 0x000fce00078e0003 */
[----:B------:R-:W-:Y:S05]  /*22530*/  WARPSYNC.COLLECTIVE R15, `(.L_x_1903) ;  /* 0x000000000f087348 */ /* 0x000fea0003c00000 */
[----:B------:R0:W1:Y:S02]  /*22540*/  SHFL.UP P6, R14, R13, R12, R11 ;  /* 0x0400000c0d0e7389 */ /* 0x00006400000c000b */
[----:B01----:R-:W-:Y:S01]  /*22550*/  ENDCOLLECTIVE ;  /* 0x000000000000791b */ /* 0x003fe20003800000 */
.L_x_1903:
[----:B------:R-:W-:Y:S02]  /*22560*/  MOV R12, 0x10 ;  /* 0x00000010000c7802 */ /* 0x000fe40000000f00 */
[----:B------:R-:W-:-:S05]  /*22570*/  SEL R14, R14, RZ, P4 ;  /* 0x000000ff0e0e7207 */ /* 0x000fca0002000000 */
[----:B------:R-:W-:-:S04]  /*22580*/  IMAD.IADD R5, R3, 0x1, R14 ;  /* 0x0000000103057824 */ /* 0x000fc800078e020e */
[----:B------:R-:W-:-:S07]  /*22590*/  IMAD.MOV.U32 R13, RZ, RZ, R5 ;  /* 0x000000ffff0d7224 */ /* 0x000fce00078e0005 */
[----:B------:R-:W-:Y:S05]  /*225a0*/  WARPSYNC.COLLECTIVE R15, `(.L_x_1904) ;  /* 0x000000000f087348 */ /* 0x000fea0003c00000 */
[----:B------:R0:W1:Y:S02]  /*225b0*/  SHFL.UP P6, R14, R13, R12, R11 ;  /* 0x0400000c0d0e7389 */ /* 0x00006400000c000b */
[----:B01----:R-:W-:Y:S01]  /*225c0*/  ENDCOLLECTIVE ;  /* 0x000000000000791b */ /* 0x003fe20003800000 */
.L_x_1904:
        /* <DEDUP_REMOVED lines=8> */
.L_x_1905:
[----:B------:R-:W-:Y:S05]  /*22650*/  BRA `(.L_x_1906) ;  /* 0xffffff9800547947 */ /* 0x000fea000383ffff */
.L_x_1687:
[----:B------:R-:W-:Y:S01]  /*22660*/  BSSY B0, `(.L_x_1907) ;  /* 0x0000007000007945 */ /* 0x000fe20003800000 */
[----:B------:R-:W-:Y:S02]  /*22670*/  IMAD.MOV.U32 R12, RZ, RZ, 0x1 ;  /* 0x00000001ff0c7424 */ /* 0x000fe400078e00ff */
[----:B------:R-:W-:Y:S02]  /*22680*/  IMAD.MOV.U32 R11, RZ, RZ, RZ ;  /* 0x000000ffff0b7224 */ /* 0x000fe400078e00ff */
[----:B------:R-:W-:-:S07]  /*22690*/  IMAD.MOV.U32 R15, RZ, RZ, -0x1 ;  /* 0xffffffffff0f7424 */ /* 0x000fce00078e00ff */
[----:B-1----:R-:W-:Y:S05]  /*226a0*/  WARPSYNC.COLLECTIVE R15, `(.L_x_1908) ;  /* 0x000000000f087348 */ /* 0x002fea0003c00000 */
[----:B------:R0:W2:Y:S02]  /*226b0*/  SHFL.UP P6, R14, R13, R12, R11 ;  /* 0x0400000c0d0e7389 */ /* 0x0000a400000c000b */
[----:B012---:R-:W-:Y:S01]  /*226c0*/  ENDCOLLECTIVE ;  /* 0x000000000000791b */ /* 0x007fe20003800000 */
.L_x_1908:
[----:B------:R-:W-:Y:S05]  /*226d0*/  BSYNC B0 ;  /* 0x0000000000007941 */ /* 0x000fea0003800000 */
.L_x_1907:
[----:B------:R-:W-:Y:S01]  /*226e0*/  SEL R14, R14, RZ, P1 ;  /* 0x000000ff0e0e7207 */ /* 0x000fe20000800000 */
[----:B------:R-:W-:Y:S02]  /*226f0*/  IMAD.MOV.U32 R12, RZ, RZ, 0x2 ;  /* 0x00000002ff0c7424 */ /* 0x000fe400078e00ff */
[----:B------:R-:W-:Y:S01]  /*22700*/  IMAD.MOV.U32 R11, RZ, RZ, RZ ;  /* 0x000000ffff0b7224 */ /* 0x000fe200078e00ff */
[----:B------:R-:W-:Y:S01]  /*22710*/  IADD3 R13, R13, R14, RZ ;  /* 0x0000000e0d0d7210 */ /* 0x000fe20007ffe0ff */
[----:B------:R-:W-:-:S07]  /*22720*/  IMAD.MOV.U32 R15, RZ, RZ, -0x1 ;  /* 0xffffffffff0f7424 */ /* 0x000fce00078e00ff */
[----:B------:R-:W-:Y:S05]  /*22730*/  WARPSYNC.COLLECTIVE R15, `(.L_x_1909) ;  /* 0x000000000f087348 */ /* 0x000fea0003c00000 */
[----:B------:R0:W1:Y:S02]  /*22740*/  SHFL.UP P6, R14, R13, R12, R11 ;  /* 0x0400000c0d0e7389 */ /* 0x00006400000c000b */
[----:B01----:R-:W-:Y:S01]  /*22750*/  ENDCOLLECTIVE ;  /* 0x000000000000791b */ /* 0x003fe20003800000 */
.L_x_1909:
[----:B------:R-:W-:Y:S01]  /*22760*/  IMAD.MOV.U32 R12, RZ, RZ, 0x4 ;  /* 0x00000004ff0c7424 */ /* 0x000fe200078e00ff */
[----:B------:R-:W-:-:S05]  /*22770*/  SEL R2, R14, RZ, P2 ;  /* 0x000000ff0e027207 */ /* 0x000fca0001000000 */
[----:B------:R-:W-:-:S04]  /*22780*/  IMAD.IADD R2, R13, 0x1, R2 ;  /* 0x000000010d027824 */ /* 0x000fc800078e0202 */
[----:B------:R-:W-:-:S07]  /*22790*/  IMAD.MOV.U32 R13, RZ, RZ, R2 ;  /* 0x000000ffff0d7224 */ /* 0x000fce00078e0002 */
[----:B------:R-:W-:Y:S05]  /*227a0*/  WARPSYNC.COLLECTIVE R15, `(.L_x_1910) ;  /* 0x000000000f087348 */ /* 0x000fea0003c00000 */
[----:B------:R0:W1:Y:S02]  /*227b0*/  SHFL.UP P6, R14, R13, R12, R11 ;  /* 0x0400000c0d0e7389 */ /* 0x00006400000c000b */
[----:B01----:R-:W-:Y:S01]  /*227c0*/  ENDCOLLECTIVE ;  /* 0x000000000000791b */ /* 0x003fe20003800000 */
.L_x_1910:
[----:B------:R-:W-:Y:S02]  /*227d0*/  MOV R12, 0x8 ;  /* 0x00000008000c7802 */ /* 0x000fe40000000f00 */
[----:B------:R-:W-:-:S05]  /*227e0*/  SEL R3, R14, RZ, P3 ;  /* 0x000000ff0e037207 */ /* 0x000fca0001800000 */
[----:B------:R-:W-:-:S04]  /*227f0*/  IMAD.IADD R3, R2, 0x1, R3 ;  /* 0x0000000102037824 */ /* 0x000fc800078e0203 */
[----:B------:R-:W-:-:S07]  /*22800*/  IMAD.MOV.U32 R13, RZ, RZ, R3 ;  /* 0x000000ffff0d7224 */ /* 0x000fce00078e0003 */
[----:B------:R-:W-:Y:S05]  /*22810*/  WARPSYNC.COLLECTIVE R15, `(.L_x_1911) ;  /* 0x000000000f087348 */ /* 0x000fea0003c00000 */
[----:B------:R0:W1:Y:S02]  /*22820*/  SHFL.UP P6, R14, R13, R12, R11 ;  /* 0x0400000c0d0e7389 */ /* 0x00006400000c000b */
[----:B01----:R-:W-:Y:S01]  /*22830*/  ENDCOLLECTIVE ;  /* 0x000000000000791b */ /* 0x003fe20003800000 */
.L_x_1911:
[----:B------:R-:W-:Y:S01]  /*22840*/  IMAD.MOV.U32 R12, RZ, RZ, 0x10 ;  /* 0x00000010ff0c7424 */ /* 0x000fe200078e00ff */
[----:B------:R-:W-:-:S05]  /*22850*/  SEL R14, R14, RZ, P4 ;  /* 0x000000ff0e0e7207 */ /* 0x000fca0002000000 */
[----:B------:R-:W-:-:S04]  /*22860*/  IMAD.IADD R5, R3, 0x1, R14 ;  /* 0x0000000103057824 */ /* 0x000fc800078e020e */
[----:B------:R-:W-:-:S07]  /*22870*/  IMAD.MOV.U32 R13, RZ, RZ, R5 ;  /* 0x000000ffff0d7224 */ /* 0x000fce00078e0005 */
[----:B------:R-:W-:Y:S05]  /*22880*/  WARPSYNC.COLLECTIVE R15, `(.L_x_1912) ;  /* 0x000000000f087348 */ /* 0x000fea0003c00000 */
[----:B------:R0:W1:Y:S02]  /*22890*/  SHFL.UP P6, R14, R13, R12, R11 ;  /* 0x0400000c0d0e7389 */ /* 0x00006400000c000b */
[----:B01----:R-:W-:Y:S01]  /*228a0*/  ENDCOLLECTIVE ;  /* 0x000000000000791b */ /* 0x003fe20003800000 */
.L_x_1912:
        /* <DEDUP_REMOVED lines=8> */
.L_x_1913:
[----:B------:R-:W-:Y:S05]  /*22930*/  BRA `(.L_x_1914) ;  /* 0xffffff9800407947 */ /* 0x000fea000383ffff */
.L_x_1689:
[----:B------:R-:W-:Y:S01]  /*22940*/  BSSY B0, `(.L_x_1915) ;  /* 0x0000006000007945 */ /* 0x000fe20003800000 */
[----:B------:R-:W-:Y:S01]  /*22950*/  PLOP3.LUT P6, PT, P6, PT, PT, 0x8, 0x0 ;  /* 0x000000000000781c */ /* 0x000fe200037ce170 */
[----:B------:R-:W-:-:S12]  /*22960*/  IMAD.MOV.U32 R15, RZ, RZ, -0x1 ;  /* 0xffffffffff0f7424 */ /* 0x000fd800078e00ff */
[----:B01----:R-:W-:Y:S05]  /*22970*/  WARPSYNC.COLLECTIVE R15, `(.L_x_1916) ;  /* 0x000000000f087348 */ /* 0x003fea0003c00000 */
[----:B------:R-:W-:Y:S01]  /*22980*/  VOTE.ANY R14, PT, P6 ;  /* 0x00000000000e7806 */ /* 0x000fe200030e0100 */
[----:B01----:R-:W-:Y:S06]  /*22990*/  ENDCOLLECTIVE ;  /* 0x000000000000791b */ /* 0x003fec0003800000 */
.L_x_1916:
[----:B------:R-:W-:Y:S05]  /*229a0*/  BSYNC B0 ;  /* 0x0000000000007941 */ /* 0x000fea0003800000 */
.L_x_1915:
[----:B------:R-:W-:Y:S01]  /*229b0*/  MOV R8, R14 ;  /* 0x0000000e00087202 */ /* 0x000fe20000000f00 */
[----:B------:R-:W-:Y:S02]  /*229c0*/  IMAD.MOV.U32 R13, RZ, RZ, R7 ;  /* 0x000000ffff0d7224 */ /* 0x000fe400078e0007 */
[----:B------:R-:W-:Y:S01]  /*229d0*/  IMAD.MOV.U32 R11, RZ, RZ, 0x1f ;  /* 0x0000001fff0b7424 */ /* 0x000fe200078e00ff */
[----:B------:R-:W0:Y:S01]  /*229e0*/  POPC R6, R8 ;  /* 0x0000000800067309 */ /* 0x000e220000000000 */
[----:B------:R-:W-:Y:S02]  /*229f0*/  IMAD.MOV.U32 R15, RZ, RZ, -0x1 ;  /* 0xffffffffff0f7424 */ /* 0x000fe400078e00ff */
[----:B0-----:R-:W-:-:S07]  /*22a00*/  IMAD.MOV.U32 R12, RZ, RZ, R6 ;  /* 0x000000ffff0c7224 */ /* 0x001fce00078e0006 */
[----:B------:R-:W-:Y:S05]  /*22a10*/  WARPSYNC.COLLECTIVE R15, `(.L_x_1917) ;  /* 0x000000000f087348 */ /* 0x000fea0003c00000 */
[----:B------:R0:W1:Y:S02]  /*22a20*/  SHFL.IDX P6, R14, R13, R12, R11 ;  /* 0x0000000c0d0e7389 */ /* 0x00006400000c000b */
[----:B01----:R-:W-:Y:S01]  /*22a30*/  ENDCOLLECTIVE ;  /* 0x000000000000791b */ /* 0x003fe20003800000 */
.L_x_1917:
[----:B------:R-:W-:Y:S02]  /*22a40*/  IMAD.MOV.U32 R13, RZ, RZ, R4 ;  /* 0x000000ffff0d7224 */ /* 0x000fe400078e0004 */
[----:B------:R-:W-:-:S07]  /*22a50*/  IMAD.MOV.U32 R7, RZ, RZ, R14 ;  /* 0x000000ffff077224 */ /* 0x000fce00078e000e */
[----:B------:R-:W-:Y:S05]  /*22a60*/  WARPSYNC.COLLECTIVE R15, `(.L_x_1918) ;  /* 0x000000000f087348 */ /* 0x000fea0003c00000 */
[----:B------:R0:W1:Y:S02]  /*22a70*/  SHFL.IDX P6, R14, R13, R12, R11 ;  /* 0x0000000c0d0e7389 */ /* 0x00006400000c000b */
[----:B01----:R-:W-:Y:S01]  /*22a80*/  ENDCOLLECTIVE ;  /* 0x000000000000791b */ /* 0x003fe20003800000 */
.L_x_1918:
[----:B------:R-:W-:Y:S01]  /*22a90*/  IMAD.MOV.U32 R4, RZ, RZ, R14 ;  /* 0x000000ffff047224 */ /* 0x000fe200078e000e */
[----:B------:R-:W-:Y:S06]  /*22aa0*/  BRA `(.L_x_1919) ;  /* 0xffffff9800207947 */ /* 0x000fec000383ffff */
.L_x_1691:
[----:B------:R-:W-:Y:S01]  /*22ab0*/  BSSY B0, `(.L_x_1920) ;  /* 0x0000007000007945 */ /* 0x000fe20003800000 */
[----:B------:R-:W-:Y:S01]  /*22ac0*/  IMAD.MOV.U32 R13, RZ, RZ, R3 ;  /* 0x000000ffff0d7224 */ /* 0x000fe200078e0003 */
[----:B------:R-:W-:Y:S01]  /*22ad0*/  MOV R11, 0x1f ;  /* 0x0000001f000b7802 */ /* 0x000fe20000000f00 */
[----:B------:R-:W-:-:S07]  /*22ae0*/  IMAD.MOV.U32 R15, RZ, RZ, -0x1 ;  /* 0xffffffffff0f7424 */ /* 0x000fce00078e00ff */
[----:B01234-:R-:W-:Y:S05]  /*22af0*/  WARPSYNC.COLLECTIVE R15, `(.L_x_1921) ;  /* 0x000000000f087348 */ /* 0x01ffea0003c00000 */
[----:B------:R0:W0:Y:S02]  /*22b00*/  SHFL.IDX P6, R14, R13, R12, R11 ;  /* 0x0000000c0d0e7389 */ /* 0x00002400000c000b */
[----:B01234-:R-:W-:Y:S01]  /*22b10*/  ENDCOLLECTIVE ;  /* 0x000000000000791b */ /* 0x01ffe20003800000 */
.L_x_1921:
[----:B------:R-:W-:Y:S05]  /*22b20*/  BSYNC B0 ;  /* 0x0000000000007941 */ /* 0x000fea0003800000 */
.L_x_1920:
[----:B------:R-:W-:Y:S01]  /*22b30*/  IMAD.MOV.U32 R16, RZ, RZ, R14 ;  /* 0x000000ffff107224 */ /* 0x000fe200078e000e */
[----:B------:R-:W-:Y:S06]  /*22b40*/  BRA `(.L_x_1690) ;  /* 0xffffff9800107947 */ /* 0x000fec000383ffff */
.L_x_1695:
[----:B0-----:R0:W2:Y:S02]  /*22b50*/  SYNCS.PHASECHK.TRANS64.TRYWAIT P0, [R7+URZ+0x32420], R0 ;  /* 0x03242000070075a7 */ /* 0x0010a4000800017f */
[----:B--2---:R-:W-:Y:S05]  /*22b60*/  @!P0 NANOSLEEP.SYNCS 0x989680 ;  /* 0x009896800000895d */ /* 0x004fea0003900000 */
[----:B------:R-:W2:Y:S02]  /*22b70*/  @!P0 SYNCS.PHASECHK.TRANS64 P0, [R7+URZ+0x32420], R0 ;  /* 0x03242000070085a7 */ /* 0x000ea4000800007f */
[----:B--2---:R-:W-:Y:S05]  /*22b80*/  @!P0 BRA `(.L_x_1695) ;  /* 0xfffffffc00f08947 */ /* 0x004fea000383ffff */
[----:B------:R-:W-:Y:S05]  /*22b90*/  BRA `(.L_x_1922) ;  /* 0xffffff9c00687947 */ /* 0x000fea000383ffff */
.L_x_1696:
        /* <DEDUP_REMOVED lines=8> */
[----:B01-3--:R-:W-:Y:S05]  /*22c20*/  WARPSYNC.COLLECTIVE R15, `(.L_x_1924) ;  /* 0x000000000f087348 */ /* 0x00bfea0003c00000 */
[----:B------:R2:W4:Y:S02]  /*22c30*/  SHFL.IDX P6, R14, R13, R12, R11 ;  /* 0x0000000c0d0e7389 */ /* 0x00052400000c000b */
[----:B01234-:R-:W-:Y:S01]  /*22c40*/  ENDCOLLECTIVE ;  /* 0x000000000000791b */ /* 0x01ffe20003800000 */
.L_x_1924:
[----:B------:R-:W-:Y:S05]  /*22c50*/  BSYNC B0 ;  /* 0x0000000000007941 */ /* 0x000fea0003800000 */
.L_x_1923:
[----:B------:R-:W-:Y:S05]  /*22c60*/  BRA `(.L_x_1925) ;  /* 0xffffff9c00507947 */ /* 0x000fea000383ffff */
.L_x_1697:
[----:B------:R-:W-:Y:S01]  /*22c70*/  BSSY B0, `(.L_x_1926) ;  /* 0x0000006000007945 */ /* 0x000fe20003800000 */
[----:B------:R-:W-:-:S07]  /*22c80*/  IMAD.MOV.U32 R15, RZ, RZ, -0x1 ;  /* 0xffffffffff0f7424 */ /* 0x000fce00078e00ff */
[----:B01-3--:R-:W-:Y:S05]  /*22c90*/  WARPSYNC.COLLECTIVE R15, `(.L_x_1927) ;  /* 0x000000000f0c7348 */ /* 0x00bfea0003c00000 */
[----:B------:R-:W-:Y:S02]  /*22ca0*/  ELECT P6, UR62, PT ;  /* 0x00000000003e782f */ /* 0x000fe400038c0000 */
[----:B------:R-:W-:Y:S01]  /*22cb0*/  MOV R14, UR62 ;  /* 0x0000003e000e7c02 */ /* 0x000fe20008000f00 */
[----:B01-3--:R-:W-:Y:S10]  /*22cc0*/  ENDCOLLECTIVE ;  /* 0x000000000000791b */ /* 0x00bff40003800000 */
.L_x_1927:
[----:B------:R-:W-:Y:S05]  /*22cd0*/  BSYNC B0 ;  /* 0x0000000000007941 */ /* 0x000fea0003800000 */
.L_x_1926:
[----:B------:R-:W-:Y:S05]  /*22ce0*/  BRA `(.L_x_1928) ;  /* 0xffffff9c00447947 */ /* 0x000fea000383ffff */
.L_x_1699:
[----:B0-----:R0:W2:Y:S02]  /*22cf0*/  SYNCS.PHASECHK.TRANS64.TRYWAIT P1, [R5+URZ+0x32440], R0 ;  /* 0x03244000050075a7 */ /* 0x0010a4000802017f */
[----:B--2---:R-:W-:Y:S05]  /*22d00*/  @!P1 NANOSLEEP.SYNCS 0x989680 ;  /* 0x009896800000995d */ /* 0x004fea0003900000 */
[----:B------:R-:W2:Y:S02]  /*22d10*/  @!P1 SYNCS.PHASECHK.TRANS64 P1, [R5+URZ+0x32440], R0 ;  /* 0x03244000050095a7 */ /* 0x000ea4000802007f */
[----:B--2---:R-:W-:Y:S05]  /*22d20*/  @!P1 BRA `(.L_x_1699) ;  /* 0xfffffffc00f09947 */ /* 0x004fea000383ffff */
[----:B------:R-:W-:Y:S05]  /*22d30*/  BRA `(.L_x_1929) ;  /* 0xffffff9c00647947 */ /* 0x000fea000383ffff */
.L_x_1701:
[----:B--2---:R2:W4:Y:S02]  /*22d40*/  SYNCS.PHASECHK.TRANS64.TRYWAIT P1, [R3+URZ+0x32440], R2 ;  /* 0x03244002030075a7 */ /* 0x004524000802017f */
[----:B----4-:R-:W-:Y:S05]  /*22d50*/  @!P1 NANOSLEEP.SYNCS 0x989680 ;  /* 0x009896800000995d */ /* 0x010fea0003900000 */
[----:B------:R-:W4:Y:S02]  /*22d60*/  @!P1 SYNCS.PHASECHK.TRANS64 P1, [R3+URZ+0x32440], R2 ;  /* 0x03244002030095a7 */ /* 0x000f24000802007f */
[----:B----4-:R-:W-:Y:S05]  /*22d70*/  @!P1 BRA `(.L_x_1701) ;  /* 0xfffffffc00f09947 */ /* 0x010fea000383ffff */
[----:B------:R-:W-:Y:S05]  /*22d80*/  BRA `(.L_x_1930) ;  /* 0xffffff9c00707947 */ /* 0x000fea000383ffff */
.L_x_1703:
[----:B----4-:R4:W0:Y:S02]  /*22d90*/  SYNCS.PHASECHK.TRANS64.TRYWAIT P1, [R5+URZ+0x32460], R0 ;  /* 0x03246000050075a7 */ /* 0x010824000802017f */
[----:B0-----:R-:W-:Y:S05]  /*22da0*/  @!P1 NANOSLEEP.SYNCS 0x989680 ;  /* 0x009896800000995d */ /* 0x001fea0003900000 */
[----:B------:R-:W0:Y:S02]  /*22db0*/  @!P1 SYNCS.PHASECHK.TRANS64 P1, [R5+URZ+0x32460], R0 ;  /* 0x03246000050095a7 */ /* 0x000e24000802007f */
[----:B0-----:R-:W-:Y:S05]  /*22dc0*/  @!P1 BRA `(.L_x_1703) ;  /* 0xfffffffc00f09947 */ /* 0x001fea000383ffff */
[----:B------:R-:W-:Y:S05]  /*22dd0*/  BRA `(.L_x_1931) ;  /* 0xffffff9c006c7947 */ /* 0x000fea000383ffff */
.L_x_1932:
        /* <DEDUP_REMOVED lines=10> */
.L_x_6561:


//--------------------- .text._ZN7cutlass13device_kernelIN5flash11enable_sm90INS1_16FlashAttnFwdSm90INS1_25CollectiveMainloopFwdSm90ILi2EN4cute5tupleIJNS5_1CILi1EEES8_S8_EEENS6_IJNS7_ILi128EEENS7_ILi96EEENS7_ILi64EEEEEELi256ENS_6half_tEfNS_4arch4Sm90ELb0ELb1ELb1ELb0ELb1ELb0ELb0ELb1ELb0ELb1ELb1ELb0EEENS1_21CollectiveEpilogueFwdINS6_IJSA_NS7_ILi256EEESB_EEES9_SE_SG_Li256ELb0ELb1ELb1ELb0EEENS1_19SingleTileSchedulerILb0ELb1ELb1ELi128EEEEEEEEEvNT_6ParamsE --------------------------
	.section	.text._ZN7cutlass13device_kernelIN5flash11enable_sm90INS1_16FlashAttnFwdSm90INS1_25CollectiveMainloopFwdSm90ILi2EN4cute5tupleIJNS5_1CILi1EEES8_S8_EEENS6_IJNS7_ILi128EEENS7_ILi96EEENS7_ILi64EEEEEELi256ENS_6half_tEfNS_4arch4Sm90ELb0ELb1ELb1ELb0ELb1ELb0ELb0ELb1ELb0ELb1ELb1ELb0EEENS1_21CollectiveEpilogueFwdINS6_IJSA_NS7_ILi256EEESB_EEES9_SE_SG_Li256ELb0ELb1ELb1ELb0EEENS1_19SingleTileSchedulerILb0ELb1ELb1ELi128EEEEEEEEEvNT_6ParamsE,"ax",@progbits
	.align	128
.text._ZN7cutlass13device_kernelIN5flash11enable_sm90INS1_16FlashAttnFwdSm90INS1_25CollectiveMainloopFwdSm90ILi2EN4cute5tupleIJNS5_1CILi1EEES8_S8_EEENS6_IJNS7_ILi128EEENS7_ILi96EEENS7_ILi64EEEEEELi256ENS_6half_tEfNS_4arch4Sm90ELb0ELb1ELb1ELb0ELb1ELb0ELb0ELb1ELb0ELb1ELb1ELb0EEENS1_21CollectiveEpilogueFwdINS6_IJSA_NS7_ILi256EEESB_EEES9_SE_SG_Li256ELb0ELb1ELb1ELb0EEENS1_19SingleTileSchedulerILb0ELb1ELb1ELi128EEEEEEEEEvNT_6ParamsE:
        .type           _ZN7cutlass13device_kernelIN5flash11enable_sm90INS1_16FlashAttnFwdSm90INS1_25CollectiveMainloopFwdSm90ILi2EN4cute5tupleIJNS5_1CILi1EEES8_S8_EEENS6_IJNS7_ILi128EEENS7_ILi96EEENS7_ILi64EEEEEELi256ENS_6half_tEfNS_4arch4Sm90ELb0ELb1ELb1ELb0ELb1ELb0ELb0ELb1ELb0ELb1ELb1ELb0EEENS1_21CollectiveEpilogueFwdINS6_IJSA_NS7_ILi256EEESB_EEES9_SE_SG_Li256ELb0ELb1ELb1ELb0EEENS1_19SingleTileSchedulerILb0ELb1ELb1ELi128EEEEEEEEEvNT_6ParamsE,@function
        .size           _ZN7cutlass13device_kernelIN5flash11enable_sm90INS1_16FlashAttnFwdSm90INS1_25CollectiveMainloopFwdSm90ILi2EN4cute5tupleIJNS5_1CILi1EEES8_S8_EEENS6_IJNS7_ILi128EEENS7_ILi96EEENS7_ILi64EEEEEELi256ENS_6half_tEfNS_4arch4Sm90ELb0ELb1ELb1ELb0ELb1ELb0ELb0ELb1ELb0ELb1ELb1ELb0EEENS1_21CollectiveEpilogueFwdINS6_IJSA_NS7_ILi256EEESB_EEES9_SE_SG_Li256ELb0ELb1ELb1ELb0EEENS1_19SingleTileSchedulerILb0ELb1ELb1ELi128EEEEEEEEEvNT_6ParamsE,(.L_x_6562 - _ZN7cutlass13device_kernelIN5flash11enable_sm90INS1_16FlashAttnFwdSm90INS1_25CollectiveMainloopFwdSm90ILi2EN4cute5tupleIJNS5_1CILi1EEES8_S8_EEENS6_IJNS7_ILi128EEENS7_ILi96EEENS7_ILi64EEEEEELi256ENS_6half_tEfNS_4arch4Sm90ELb0ELb1ELb1ELb0ELb1ELb0ELb0ELb1ELb0ELb1ELb1ELb0EEENS1_21CollectiveEpilogueFwdINS6_IJSA_NS7_ILi256EEESB_EEES9_SE_SG_Li256ELb0ELb1ELb1ELb0EEENS1_19SingleTileSchedulerILb0ELb1ELb1ELi128EEEEEEEEEvNT_6ParamsE)
        .other          _ZN7cutlass13device_kernelIN5flash11enable_sm90INS1_16FlashAttnFwdSm90INS1_25CollectiveMainloopFwdSm90ILi2EN4cute5tupleIJNS5_1CILi1EEES8_S8_EEENS6_IJNS7_ILi128EEENS7_ILi96EEENS7_ILi64EEEEEELi256ENS_6half_tEfNS_4arch4Sm90ELb0ELb1ELb1ELb0ELb1ELb0ELb0ELb1ELb0ELb1ELb1ELb0EEENS1_21CollectiveEpilogueFwdINS6_IJSA_NS7_ILi256EEESB_EEES9_SE_SG_Li256ELb0ELb1ELb1ELb0EEENS1_19SingleTileSchedulerILb0ELb1ELb1ELi128EEEEEEEEEvNT_6ParamsE,@"STO_CUDA_ENTRY STV_DEFAULT"
_ZN7cutlass13device_kernelIN5flash11enable_sm90INS1_16FlashAttnFwdSm90INS1_25CollectiveMainloopFwdSm90ILi2EN4cute5tupleIJNS5_1CILi1EEES8_S8_EEENS6_IJNS7_ILi128EEENS7_ILi96EEENS7_ILi64EEEEEELi256ENS_6half_tEfNS_4arch4Sm90ELb0ELb1ELb1ELb0ELb1ELb0ELb0ELb1ELb0ELb1ELb1ELb0EEENS1_21CollectiveEpilogueFwdINS6_IJSA_NS7_ILi256EEESB_EEES9_SE_SG_Li256ELb0ELb1ELb1ELb0EEENS1_19SingleTileSchedulerILb0ELb1ELb1ELi128EEEEEEEEEvNT_6ParamsE:
[----:B------:R-:W0:Y:S01]  /*0000*/  LDC R1, c[0x0][0x28] ;  /* 0x00000a00ff017b82 */ /* 0x000e220000000800 */
[----:B------:R-:W1:Y:S01]  /*0010*/  S2R R17, SR_TID.X ;  /* 0x0000000000117919 */ /* 0x000e620000002100 */
[----:B------:R-:W-:Y:S01]  /*0020*/  ELECT P0, URZ, PT ;  /* 0x00000000003f782f */ /* 0x000fe20003800000 */
[----:B------:R-:W-:Y:S01]  /*0030*/  UMOV UR4, 0x80 ;  /* 0x0000008000047882 */ /* 0x000fe20000000000 */
[----:B------:R-:W-:Y:S01]  /*0040*/  UMOV UR7, 0x100 ;  /* 0x0000010000077882 */ /* 0x000fe20000000000 */
[--C-:B-1----:R-:W-:Y:S02]  /*0050*/  SHF.R.U32.HI R0, RZ, 0x5, R17.reuse ;  /* 0x00000005ff007819 */ /* 0x102fe40000011611 */
[----:B------:R-:W-:-:S03]  /*0060*/  SHF.R.U32.HI R16, RZ, 0x7, R17 ;  /* 0x00000007ff107819 */ /* 0x000fc60000011611 */
[----:B------:R-:W1:Y:S04]  /*0070*/  SHFL.IDX PT, R2, R0, RZ, 0x1f ;  /* 0x00001fff00027589 */ /* 0x000e6800000e0000 */
[----:B------:R2:W3:Y:S01]  /*0080*/  SHFL.IDX PT, R3, R16, RZ, 0x1f ;  /* 0x00001fff10037589 */ /* 0x0004e200000e0000 */
[C---:B-1----:R-:W-:Y:S02]  /*0090*/  ISETP.NE.OR P0, PT, R2.reuse, RZ, !P0 ;  /* 0x000000ff0200720c */ /* 0x042fe40004705670 */
[----:B------:R-:W-:-:S11]  /*00a0*/  ISETP.NE.AND P1, PT, R2, RZ, PT ;  /* 0x000000ff0200720c */ /* 0x000fd60003f25270 */
[----:B------:R-:W-:Y:S01]  /*00b0*/  VOTEU.ALL UP0, P0 ;  /* 0x00000000003f7886 */ /* 0x000fe20000000000 */
[----:B------:R-:W-:-:S04]  /*00c0*/  VOTEU.ALL UP1, P0 ;  /* 0x00000000003f7886 */ /* 0x000fc80000020000 */
[----:B------:R-:W1:Y:S01]  /*00d0*/  @!UP0 S2UR UR8, SR_CgaCtaId ;  /* 0x00000000000889c3 */ /* 0x000e620000008800 */
[----:B------:R-:W-:Y:S01]  /*00e0*/  @!UP0 UMOV UR6, 0x400 ;  /* 0x0000040000068882 */ /* 0x000fe20000000000 */
[----:B------:R-:W-:-:S04]  /*00f0*/  @!UP0 UIADD3 UR4, -UR4, 0x100000, URZ ;  /* 0x0010000004048890 */ /* 0x000fc8000fffe13f */
[----:B------:R-:W-:Y:S02]  /*0100*/  @!UP0 USHF.L.U32 UR5, UR4, 0xb, URZ ;  /* 0x0000000b04058899 */ /* 0x000fe4000800063f */
[----:B------:R-:W-:Y:S02]  /*0110*/  @!UP0 USHF.L.U32 UR4, UR4, 0x1, URZ ;  /* 0x0000000104048899 */ /* 0x000fe4000800063f */
[----:B-1----:R-:W-:Y:S02]  /*0120*/  @!UP0 ULEA UR8, UR8, UR6, 0x18 ;  /* 0x0000000608088291 */ /* 0x002fe4000f8ec03f */
[----:B------:R-:W-:-:S04]  /*0130*/  @!UP0 UIADD3 UR6, -UR7, 0x100000, URZ ;  /* 0x0010000007068890 */ /* 0x000fc8000fffe13f */
[----:B------:R-:W-:Y:S02]  /*0140*/  @!UP0 USHF.L.U32 UR7, UR6, 0xb, URZ ;  /* 0x0000000b06078899 */ /* 0x000fe4000800063f */
[----:B------:R-:W-:Y:S01]  /*0150*/  @!UP0 USHF.L.U32 UR6, UR6, 0x1, URZ ;  /* 0x0000000106068899 */ /* 0x000fe2000800063f */
[----:B------:R-:W-:-:S05]  /*0160*/  VOTEU.ALL UP0, P0 ;  /* 0x00000000003f7886 */ /* 0x000fca0000000000 */
[----:B------:R2:W1:Y:S06]  /*0170*/  @!UP0 SYNCS.EXCH.64 URZ, [UR8+0x22800], UR4 ;  /* 0x02280004083f85b2 */ /* 0x00046c0008000100 */
[----:B------:R2:W4:Y:S02]  /*0180*/  @!UP1 SYNCS.EXCH.64 URZ, [UR8+0x22820], UR6 ;  /* 0x02282006083f95b2 */ /* 0x0005240008000100 */
[----:B0-23--:R-:W-:Y:S05]  /*0190*/  @P1 BRA `(.L_x_1933) ;  /* 0x0000000000481947 */ /* 0x00dfea0003800000 */
        /* <DEDUP_REMOVED lines=13> */
[----:B0-----:R0:W2:Y:S08]  /*0270*/  SYNCS.EXCH.64 URZ, [UR8+0x22830], UR4 ;  /* 0x02283004083f75b2 */ /* 0x0010b00008000100 */
[----:B------:R0:W3:Y:S01]  /*0280*/  SYNCS.EXCH.64 URZ, [UR8+0x22840], UR6 ;  /* 0x02284006083f75b2 */ /* 0x0000e20008000100 */
[----:B------:R0:W0:Y:S01]  /*0290*/  SYNCS.EXCH.64 URZ, [UR8+0x22838], UR4 ;  /* 0x02283804083f75b2 */ /* 0x0000220008000100 */
[----:B------:R0:W0:Y:S01]  /*02a0*/  SYNCS.EXCH.64 URZ, [UR8+0x22848], UR6 ;  /* 0x02284806083f75b2 */ /* 0x0000220008000100 */
[----:B------:R-:W-:Y:S01]  /*02b0*/  NOP ;  /* 0x0000000000007918 */ /* 0x000fe20000000000 */
.L_x_1933:
        /* <DEDUP_REMOVED lines=22> */
.L_x_1934:
        /* <DEDUP_REMOVED lines=18> */
.L_x_1935:
        /* <DEDUP_REMOVED lines=22> */
.L_x_1936:
        /* <DEDUP_REMOVED lines=23> */
.L_x_1937:
        /* <DEDUP_REMOVED lines=9> */
.L_x_1940:
        /* <DEDUP_REMOVED lines=20> */
[----:B------:R-:W0:Y:S01]  /*09e0*/  LDC.64 R6, c[0x0][0x418] ;  /* 0x00010600ff067b82 */ /* 0x000e220000000a00 */
[----:B------:R-:W-:Y:S01]  /*09f0*/  ULDC UR4, c[0x0][0x448] ;  /* 0x0001120000047ab9 */ /* 0x000fe20000000800 */
[----:B------:R-:W-:Y:S01]  /*0a00*/  VIADD R19, R17, 0xffffff80 ;  /* 0xffffff8011137836 */ /* 0x000fe20000000000 */
[----:B------:R-:W-:-:S03]  /*0a10*/  UISETP.NE.AND UP0, UPT, UR4, 0x1, UPT ;  /* 0x000000010400788c */ /* 0x000fc6000bf05270 */
[----:B------:R-:W-:Y:S01]  /*0a20*/  ULDC.64 UR4, c[0x0][0x9e0] ;  /* 0x0002780000047ab9 */ /* 0x000fe20000000a00 */
[----:B------:R-:W-:Y:S01]  /*0a30*/  UP2UR UR40, UPR, URZ, 0x1 ;  /* 0x000000013f287883 */ /* 0x000fe20008000000 */
[----:B------:R-:W1:Y:S06]  /*0a40*/  LDC R2, c[0x0][0x288] ;  /* 0x0000a200ff027b82 */ /* 0x000e6c0000000800 */
[----:B------:R-:W-:Y:S01]  /*0a50*/  @UP0 ULDC UR8, c[0x0][0x44c] ;  /* 0x0001130000080ab9 */ /* 0x000fe20000000800 */
[----:B------:R-:W-:Y:S01]  /*0a60*/  @UP0 ULDC UR11, c[0x0][0x450] ;  /* 0x00011400000b0ab9 */ /* 0x000fe20000000800 */
[----:B------:R-:W2:Y:S08]  /*0a70*/  LDC R18, c[0x0][0x424] ;  /* 0x00010900ff127b82 */ /* 0x000eb00000000800 */
[----:B------:R-:W3:Y:S01]  /*0a80*/  S2UR UR44, SR_CTAID.X ;  /* 0x00000000002c79c3 */ /* 0x000ee20000002500 */
[----:B0-----:R-:W-:-:S04]  /*0a90*/  ISETP.NE.U32.AND P0, PT, R6, RZ, PT ;  /* 0x000000ff0600720c */ /* 0x001fc80003f05070 */
[----:B------:R-:W-:-:S03]  /*0aa0*/  ISETP.NE.AND.EX P0, PT, R7, RZ, PT, P0 ;  /* 0x000000ff0700720c */ /* 0x000fc60003f05300 */
[----:B------:R-:W0:Y:S01]  /*0ab0*/  LDC R5, c[0x0][0x2f0] ;  /* 0x0000bc00ff057b82 */ /* 0x000e220000000800 */
[----:B-1----:R-:W-:Y:S02]  /*0ac0*/  IADD3 R3, -R2, 0x1, RZ ;  /* 0x0000000102037810 */ /* 0x002fe40007ffe1ff */
[----:B--2---:R-:W-:Y:S01]  /*0ad0*/  SEL R18, R18, 0x1, P0 ;  /* 0x0000000112127807 */ /* 0x004fe20000000000 */
[----:B---3--:R-:W-:-:S04]  /*0ae0*/  USHF.L.U32 UR44, UR44, 0x7, URZ ;  /* 0x000000072c2c7899 */ /* 0x008fc8000800063f */
[----:B------:R-:W-:Y:S01]  /*0af0*/  UIADD3 UR7, UR44, 0x7f, URZ ;  /* 0x0000007f2c077890 */ /* 0x000fe2000fffe03f */
[----:B0-----:R-:W-:-:S03]  /*0b00*/  IMAD R3, R18, R5, R3 ;  /* 0x0000000512037224 */ /* 0x001fc600078e0203 */
[----:B------:R-:W-:Y:S01]  /*0b10*/  UIMAD.WIDE.U32 UR8, UR7, UR8, URZ ;  /* 0x00000008070872a5 */ /* 0x000fe2000f8e003f */
[----:B------:R-:W-:Y:S01]  /*0b20*/  IMAD R17, R18, R5, RZ ;  /* 0x0000000512117224 */ /* 0x000fe200078e02ff */
[----:B------:R-:W-:Y:S02]  /*0b30*/  R2UR UR10, R3 ;  /* 0x00000000030a72ca */ /* 0x000fe400000e0000 */
[----:B------:R-:W-:Y:S02]  /*0b40*/  @UP0 USHF.R.U32.HI UR7, URZ, UR11, UR9 ;  /* 0x0000000b3f070299 */ /* 0x000fe40008011609 */
[----:B------:R-:W-:-:S04]  /*0b50*/  UISETP.GE.AND UP0, UPT, UR5, 0x1, UPT ;  /* 0x000000010500788c */ /* 0x000fc8000bf06270 */
[----:B------:R-:W-:Y:S02]  /*0b60*/  UP2UR UR43, UPR, URZ, 0x1 ;  /* 0x000000013f2b7883 */ /* 0x000fe40008000000 */
[----:B------:R-:W-:-:S03]  /*0b70*/  PLOP3.LUT P0, PT, PT, PT, UP0, 0x40, 0x0 ;  /* 0x000000000000781c */ /* 0x000fc60003f0e808 */
[----:B------:R-:W-:-:S04]  /*0b80*/  UIADD3 UR7, UR10, UR7, URZ ;  /* 0x000000070a077290 */ /* 0x000fc8000fffe03f */
[----:B------:R-:W-:-:S06]  /*0b90*/  UIADD3 UR4, UR7, UR4, URZ ;  /* 0x0000000407047290 */ /* 0x000fcc000fffe03f */
[----:B------:R-:W-:Y:S01]  /*0ba0*/  IMAD.U32 R0, RZ, RZ, UR4 ;  /* 0x00000004ff007e24 */ /* 0x000fe2000f8e00ff */
[----:B------:R-:W-:Y:S06]  /*0bb0*/  @P0 BRA `(.L_x_1942) ;  /* 0x0000000000400947 */ /* 0x000fec0003800000 */
[----:B------:R-:W-:Y:S01]  /*0bc0*/  ISETP.LT.AND P0, PT, RZ, UR7, PT ;  /* 0x00000007ff007c0c */ /* 0x000fe2000bf01270 */
[----:B------:R-:W-:-:S12]  /*0bd0*/  UIADD3 UR4, UR7, -0x1, URZ ;  /* 0xffffffff07047890 */ /* 0x000fd8000fffe03f */
[----:B------:R-:W-:Y:S05]  /*0be0*/  @P0 BRA `(.L_x_1943) ;  /* 0x00000000001c0947 */ /* 0x000fea0003800000 */
[----:B------:R-:W-:Y:S02]  /*0bf0*/  UISETP.NE.AND UP0, UPT, UR5, 0x1, UPT ;  /* 0x000000010500788c */ /* 0x000fe4000bf05270 */
[----:B------:R-:W-:-:S09]  /*0c00*/  UIADD3 UR4, -UR7, URZ, URZ ;  /* 0x0000003f07047290 */ /* 0x000fd2000fffe13f */
[----:B------:R-:W-:Y:S02]  /*0c10*/  @UP0 ULDC.64 UR10, c[0x0][0x9e8] ;  /* 0x00027a00000a0ab9 */ /* 0x000fe40000000a00 */
[----:B------:R-:W-:-:S04]  /*0c20*/  UIMAD.WIDE.U32 UR8, UR4, UR10, URZ ;  /* 0x0000000a040872a5 */ /* 0x000fc8000f8e003f */
[----:B------:R-:W-:-:S04]  /*0c30*/  @UP0 USHF.R.U32.HI UR4, URZ, UR11, UR9 ;  /* 0x0000000b3f040299 */ /* 0x000fc80008011609 */
[----:B------:R-:W-:Y:S01]  /*0c40*/  ULOP3.LUT UR4, URZ, UR4, URZ, 0x33, !UPT ;  /* 0x000000043f047292 */ /* 0x000fe2000f8e333f */
[----:B------:R-:W-:Y:S11]  /*0c50*/  BRA `(.L_x_1944) ;  /* 0x0000000000107947 */ /* 0x000ff60003800000 */
.L_x_1943:
[----:B------:R-:W-:-:S11]  /*0c60*/  UISETP.NE.AND UP0, UPT, UR5, 0x1, UPT ;  /* 0x000000010500788c */ /* 0x000fd6000bf05270 */
[----:B------:R-:W-:Y:S02]  /*0c70*/  @UP0 ULDC.64 UR10, c[0x0][0x9e8] ;  /* 0x00027a00000a0ab9 */ /* 0x000fe40000000a00 */
[----:B------:R-:W-:-:S04]  /*0c80*/  UIMAD.WIDE.U32 UR8, UR4, UR10, URZ ;  /* 0x0000000a040872a5 */ /* 0x000fc8000f8e003f */
[----:B------:R-:W-:-:S12]  /*0c90*/  @UP0 USHF.R.U32.HI UR4, URZ, UR11, UR9 ;  /* 0x0000000b3f040299 */ /* 0x000fd80008011609 */
.L_x_1944:
[----:B------:R-:W-:-:S06]  /*0ca0*/  UIMAD UR4, UR4, UR5, UR5 ;  /* 0x00000005040472a4 */ /* 0x000fcc000f8e0205 */
[----:B------:R-:W-:-:S07]  /*0cb0*/  VIMNMX R0, R0, UR4, PT ;  /* 0x0000000400007c48 */ /* 0x000fce000bfe0100 */
.L_x_1942:
[----:B------:R-:W-:Y:S01]  /*0cc0*/  UISETP.NE.AND UP0, UPT, UR40, URZ, UPT ;  /* 0x0000003f2800728c */ /* 0x000fe2000bf05270 */
[-C--:B------:R-:W-:Y:S01]  /*0cd0*/  IMAD R3, R18, R5.reuse, -R2 ;  /* 0x0000000512037224 */ /* 0x080fe200078e0a02 */
[----:B------:R-:W-:Y:S01]  /*0ce0*/  UMOV UR4, UR44 ;  /* 0x0000002c00047c82 */ /* 0x000fe20008000000 */
[----:B------:R-:W-:Y:S02]  /*0cf0*/  VIADD R2, R0, 0x5f ;  /* 0x0000005f00027836 */ /* 0x000fe40000000000 */
[----:B------:R-:W-:Y:S01]  /*0d00*/  IMAD R0, R18, R5, 0x5f ;  /* 0x0000005f12007424 */ /* 0x000fe200078e0205 */
[----:B------:R-:W-:Y:S01]  /*0d10*/  R2UR UR7, R3 ;  /* 0x00000000030772ca */ /* 0x000fe200000e0000 */
[----:B------:R-:W-:-:S04]  /*0d20*/  IMAD.HI R2, R2, 0x2aaaaaab, RZ ;  /* 0x2aaaaaab02027827 */ /* 0x000fc800078e02ff */
[----:B------:R-:W-:Y:S01]  /*0d30*/  @UP0 ULDC UR8, c[0x0][0x44c] ;  /* 0x0001130000080ab9 */ /* 0x000fe20000000800 */
[----:B------:R-:W-:Y:S01]  /*0d40*/  @UP0 ULDC UR10, c[0x0][0x450] ;  /* 0x00011400000a0ab9 */ /* 0x000fe20000000800 */
[----:B------:R-:W-:Y:S01]  /*0d50*/  UIMAD.WIDE.U32 UR8, UR44, UR8, URZ ;  /* 0x000000082c0872a5 */ /* 0x000fe2000f8e003f */
[----:B------:R-:W-:Y:S01]  /*0d60*/  IMAD.HI R0, R0, 0x2aaaaaab, RZ ;  /* 0x2aaaaaab00007827 */ /* 0x000fe200078e02ff */
[----:B------:R-:W-:Y:S02]  /*0d70*/  SHF.R.U32.HI R5, RZ, 0x1f, R2 ;  /* 0x0000001fff057819 */ /* 0x000fe40000011602 */
[----:B------:R-:W-:Y:S02]  /*0d80*/  @UP0 USHF.R.U32.HI UR4, URZ, UR10, UR9 ;  /* 0x0000000a3f040299 */ /* 0x000fe40008011609 */
[----:B------:R-:W-:Y:S01]  /*0d90*/  UISETP.GE.AND UP0, UPT, UR5, 0x1, UPT ;  /* 0x000000010500788c */ /* 0x000fe2000bf06270 */
[----:B------:R-:W-:Y:S01]  /*0da0*/  SHF.R.U32.HI R3, RZ, 0x1f, R0 ;  /* 0x0000001fff037819 */ /* 0x000fe20000011600 */
[----:B------:R-:W-:Y:S01]  /*0db0*/  UIADD3 UR4, UR7, UR4, URZ ;  /* 0x0000000407047290 */ /* 0x000fe2000fffe03f */
[----:B------:R-:W-:-:S02]  /*0dc0*/  LEA.HI.SX32 R2, R2, R5, 0x1c ;  /* 0x0000000502027211 */ /* 0x000fc400078fe2ff */
[----:B------:R-:W-:Y:S01]  /*0dd0*/  ULDC UR7, c[0x0][0x9dc] ;  /* 0x0002770000077ab9 */ /* 0x000fe20000000800 */
[----:B------:R-:W-:Y:S01]  /*0de0*/  PLOP3.LUT P0, PT, PT, PT, UP0, 0x40, 0x0 ;  /* 0x000000000000781c */ /* 0x000fe20003f0e808 */
[----:B------:R-:W-:Y:S01]  /*0df0*/  UIADD3 UR7, UR4, -UR7, URZ ;  /* 0x8000000704077290 */ /* 0x000fe2000fffe03f */
[----:B------:R-:W-:-:S04]  /*0e00*/  LEA.HI.SX32 R3, R0, R3, 0x1c ;  /* 0x0000000300037211 */ /* 0x000fc800078fe2ff */
[----:B------:R-:W-:-:S07]  /*0e10*/  VIMNMX R22, R3, R2, PT ;  /* 0x0000000203167248 */ /* 0x000fce0003fe0100 */
[----:B------:R-:W-:Y:S05]  /*0e20*/  @P0 BRA `(.L_x_1945) ;  /* 0x0000000000440947 */ /* 0x000fea0003800000 */
[----:B------:R-:W-:-:S06]  /*0e30*/  UISETP.GT.AND UP0, UPT, UR4, -0x1, UPT ;  /* 0xffffffff0400788c */ /* 0x000fcc000bf04270 */
[----:B------:R-:W-:-:S13]  /*0e40*/  PLOP3.LUT P0, PT, PT, PT, UP0, 0x80, 0x0 ;  /* 0x000000000000781c */ /* 0x000fda0003f0f008 */
[----:B------:R-:W-:Y:S05]  /*0e50*/  @P0 BRA `(.L_x_1946) ;  /* 0x00000000001c0947 */ /* 0x000fea0003800000 */
[----:B------:R-:W-:Y:S02]  /*0e60*/  UISETP.NE.AND UP0, UPT, UR5, 0x1, UPT ;  /* 0x000000010500788c */ /* 0x000fe4000bf05270 */
[----:B------:R-:W-:-:S09]  /*0e70*/  ULOP3.LUT UR4, URZ, UR4, URZ, 0x33, !UPT ;  /* 0x000000043f047292 */ /* 0x000fd2000f8e333f */
[----:B------:R-:W-:Y:S02]  /*0e80*/  @UP0 ULDC.64 UR10, c[0x0][0x9e8] ;  /* 0x00027a00000a0ab9 */ /* 0x000fe40000000a00 */
[----:B------:R-:W-:-:S04]  /*0e90*/  UIMAD.WIDE.U32 UR8, UR4, UR10, URZ ;  /* 0x0000000a040872a5 */ /* 0x000fc8000f8e003f */
[----:B------:R-:W-:-:S04]  /*0ea0*/  @UP0 USHF.R.U32.HI UR4, URZ, UR11, UR9 ;  /* 0x0000000b3f040299 */ /* 0x000fc80008011609 */
[----:B------:R-:W-:Y:S01]  /*0eb0*/  ULOP3.LUT UR4, URZ, UR4, URZ, 0x33, !UPT ;  /* 0x000000043f047292 */ /* 0x000fe2000f8e333f */
[----:B------:R-:W-:Y:S11]  /*0ec0*/  BRA `(.L_x_1947) ;  /* 0x0000000000107947 */ /* 0x000ff60003800000 */
.L_x_1946:
[----:B------:R-:W-:-:S11]  /*0ed0*/  UISETP.NE.AND UP0, UPT, UR5, 0x1, UPT ;  /* 0x000000010500788c */ /* 0x000fd6000bf05270 */
[----:B------:R-:W-:Y:S02]  /*0ee0*/  @UP0 ULDC.64 UR10, c[0x0][0x9e8] ;  /* 0x00027a00000a0ab9 */ /* 0x000fe40000000a00 */
[----:B------:R-:W-:-:S04]  /*0ef0*/  UIMAD.WIDE.U32 UR8, UR4, UR10, URZ ;  /* 0x0000000a040872a5 */ /* 0x000fc8000f8e003f */
[----:B------:R-:W-:-:S12]  /*0f00*/  @UP0 USHF.R.U32.HI UR4, URZ, UR11, UR9 ;  /* 0x0000000b3f040299 */ /* 0x000fd80008011609 */
.L_x_1947:
[----:B------:R-:W-:-:S04]  /*0f10*/  UIMAD UR4, UR4, UR5, URZ ;  /* 0x00000005040472a4 */ /* 0x000fc8000f8e023f */
[----:B------:R-:W-:-:S04]  /*0f20*/  UISETP.LT.AND UP0, UPT, UR7, UR4, UPT ;  /* 0x000000040700728c */ /* 0x000fc8000bf01270 */
[----:B------:R-:W-:-:S12]  /*0f30*/  USEL UR7, UR7, UR4, !UP0 ;  /* 0x0000000407077287 */ /* 0x000fd8000c000000 */
.L_x_1945:
[----:B------:R-:W-:Y:S02]  /*0f40*/  UIMAD.WIDE UR4, UR7, 0x2aaaaaab, URZ ;  /* 0x2aaaaaab070478a5 */ /* 0x000fe4000f8e023f */
[----:B------:R-:W-:Y:S02]  /*0f50*/  USHF.R.U32.HI UR10, URZ, 0x10, UR6 ;  /* 0x000000103f0a7899 */ /* 0x000fe40008011606 */
[----:B------:R-:W-:Y:S02]  /*0f60*/  USHF.R.U32.HI UR4, URZ, 0x1f, UR5 ;  /* 0x0000001f3f047899 */ /* 0x000fe40008011605 */
[----:B------:R-:W-:Y:S02]  /*0f70*/  ULOP3.LUT UR39, UR6, 0xffff, URZ, 0xc0, !UPT ;  /* 0x0000ffff06277892 */ /* 0x000fe4000f8ec03f */
[----:B------:R-:W-:-:S04]  /*0f80*/  ULEA.HI.SX32 UR4, UR5, UR4, 0x1c ;  /* 0x0000000405047291 */ /* 0x000fc8000f8fe23f */
[----:B------:R-:W-:-:S04]  /*0f90*/  UISETP.LT.AND UP0, UPT, URZ, UR4, UPT ;  /* 0x000000043f00728c */ /* 0x000fc8000bf01270 */
[----:B------:R-:W-:Y:S02]  /*0fa0*/  USEL UR9, URZ, UR4, !UP0 ;  /* 0x000000043f097287 */ /* 0x000fe4000c000000 */
[----:B------:R-:W-:Y:S01]  /*0fb0*/  UISETP.NE.AND UP0, UPT, UR10, URZ, UPT ;  /* 0x0000003f0a00728c */ /* 0x000fe2000bf05270 */
[----:B------:R-:W-:-:S03]  /*0fc0*/  UMOV UR4, URZ ;  /* 0x0000003f00047c82 */ /* 0x000fc60008000000 */
[----:B------:R-:W-:-:S07]  /*0fd0*/  ISETP.GT.AND P0, PT, R22, UR9, PT ;  /* 0x0000000916007c0c */ /* 0x000fce000bf04270 */
[----:B------:R-:W-:-:S06]  /*0fe0*/  @!UP0 ULDC UR10, c[0x0][0x9f0] ;  /* 0x00027c00000a8ab9 */ /* 0x000fcc0000000800 */
[----:B------:R-:W-:Y:S05]  /*0ff0*/  @!P0 BRA `(.L_x_1948) ;  /* 0x00000000008c8947 */ /* 0x000fea0003800000 */
[----:B------:R-:W-:Y:S01]  /*1000*/  IMAD.U32 R5, RZ, RZ, UR10 ;  /* 0x0000000aff057e24 */ /* 0x000fe2000f8e00ff */
[----:B------:R-:W-:-:S04]  /*1010*/  UMOV UR4, URZ ;  /* 0x0000003f00047c82 */ /* 0x000fc80008000000 */
[----:B------:R-:W-:-:S04]  /*1020*/  IABS R0, R5 ;  /* 0x0000000500007213 */ /* 0x000fc80000000000 */
[----:B------:R-:W-:Y:S02]  /*1030*/  R2UR UR11, R0 ;  /* 0x00000000000b72ca */ /* 0x000fe400000e0000 */
[----:B------:R-:W-:Y:S02]  /*1040*/  IADD3 R0, R5, -0x1, R22 ;  /* 0xffffffff05007810 */ /* 0x000fe40007ffe016 */
[----:B------:R-:W-:Y:S02]  /*1050*/  IABS R5, R5 ;  /* 0x0000000500057213 */ /* 0x000fe40000000000 */
[----:B------:R-:W-:-:S03]  /*1060*/  R2UR UR6, R0 ;  /* 0x00000000000672ca */ /* 0x000fc600000e0000 */
[----:B------:R-:W-:-:S04]  /*1070*/  IMAD.MOV R5, RZ, RZ, -R5 ;  /* 0x000000ffff057224 */ /* 0x000fc800078e0a05 */
[----:B------:R-:W0:Y:S06]  /*1080*/  I2F.RP R2, UR11 ;  /* 0x0000000b00027d06 */ /* 0x000e2c0008209400 */
[----:B------:R-:W-:-:S06]  /*1090*/  UIADD3 UR6, -UR9, UR6, URZ ;  /* 0x0000000609067290 */ /* 0x000fcc000fffe13f */
[----:B------:R-:W-:Y:S01]  /*10a0*/  IMAD.U32 R0, RZ, RZ, UR6 ;  /* 0x00000006ff007e24 */ /* 0x000fe2000f8e00ff */
[----:B------:R-:W-:Y:S01]  /*10b0*/  ULOP3.LUT UR6, UR6, UR10, URZ, 0x3c, !UPT ;  /* 0x0000000a06067292 */ /* 0x000fe2000f8e3c3f */
[----:B0-----:R-:W0:Y:S03]  /*10c0*/  MUFU.RCP R2, R2 ;  /* 0x0000000200027308 */ /* 0x001e260000001000 */
[----:B------:R-:W-:-:S04]  /*10d0*/  IABS R0, R0 ;  /* 0x0000000000007213 */ /* 0x000fc80000000000 */
[----:B------:R-:W-:Y:S01]  /*10e0*/  R2UR UR8, R0 ;  /* 0x00000000000872ca */ /* 0x000fe200000e0000 */
[----:B------:R-:W-:Y:S02]  /*10f0*/  IMAD.MOV.U32 R0, RZ, RZ, R5 ;  /* 0x000000ffff007224 */ /* 0x000fe400078e0005 */
[----:B0-----:R-:W-:-:S06]  /*1100*/  VIADD R3, R2, 0xffffffe ;  /* 0x0ffffffe02037836 */ /* 0x001fcc0000000000 */
        /* <DEDUP_REMOVED lines=18> */
.L_x_1948:
[----:B------:R-:W-:Y:S02]  /*1230*/  UIMAD UR39, UR39, UR4, UR9 ;  /* 0x00000004272772a4 */ /* 0x000fe4000f8e0209 */
[----:B------:R-:W-:Y:S01]  /*1240*/  IMAD.U32 R3, RZ, RZ, UR4 ;  /* 0x00000004ff037e24 */ /* 0x000fe2000f8e00ff */
[----:B------:R-:W-:Y:S02]  /*1250*/  PLOP3.LUT P0, PT, PT, PT, PT, 0x80, 0x0 ;  /* 0x000000000000781c */ /* 0x000fe40003f0f070 */
[----:B------:R-:W-:Y:S02]  /*1260*/  CS2R R150, SRZ ;  /* 0x0000000000967805 */ /* 0x000fe4000001ff00 */
[----:B------:R-:W-:Y:S02]  /*1270*/  CS2R R148, SRZ ;  /* 0x0000000000947805 */ /* 0x000fe4000001ff00 */
[----:B------:R-:W-:Y:S02]  /*1280*/  CS2R R146, SRZ ;  /* 0x0000000000927805 */ /* 0x000fe4000001ff00 */
[----:B------:R-:W-:-:S02]  /*1290*/  VIADDMNMX R22, R3, UR39, R22, PT ;  /* 0x0000002703167c46 */ /* 0x000fc4000b800116 */
[----:B------:R-:W-:Y:S02]  /*12a0*/  CS2R R2, SRZ ;  /* 0x0000000000027805 */ /* 0x000fe4000001ff00 */
[----:B------:R-:W-:Y:S02]  /*12b0*/  CS2R R144, SRZ ;  /* 0x0000000000907805 */ /* 0x000fe4000001ff00 */
[----:B------:R-:W-:Y:S02]  /*12c0*/  CS2R R142, SRZ ;  /* 0x00000000008e7805 */ /* 0x000fe4000001ff00 */
[----:B------:R-:W-:Y:S02]  /*12d0*/  ISETP.GT.AND P1, PT, R22, UR39, PT ;  /* 0x0000002716007c0c */ /* 0x000fe4000bf24270 */
        /* <DEDUP_REMOVED lines=64> */
[----:B------:R-:W-:-:S05]  /*16e0*/  SHF.R.S32.HI R74, RZ, 0x7, R73 ;  /* 0x00000007ff4a7819 */ /* 0x000fca0000011449 */
        /* <DEDUP_REMOVED lines=29> */
.L_x_1950:
[----:B------:R-:W-:Y:S01]  /*18c0*/  SHF.L.U32 R2, RZ, 0x1f, RZ ;  /* 0x0000001fff027819 */ /* 0x000fe200000006ff */
[----:B------:R-:W-:-:S03]  /*18d0*/  VIADD R3, R16, 0x8 ;  /* 0x0000000810037836 */ /* 0x000fc60000000000 */
[----:B------:R-:W0:Y:S02]  /*18e0*/  SYNCS.PHASECHK.TRANS64.TRYWAIT P0, [UR38+0x22800], R2 ;  /* 0x02280002ff0075a7 */ /* 0x000e240008000166 */
[----:B0-----:R-:W-:Y:S05]  /*18f0*/  @!P0 BRA `(.L_x_1951) ;  /* 0x0000012c00b88947 */ /* 0x001fea0003800000 */
.L_x_2083:
[----:B------:R-:W-:Y:S05]  /*1900*/  WARPSYNC.ALL ;  /* 0x0000000000007948 */ /* 0x000fea0003800000 */
[----:B------:R-:W-:Y:S01]  /*1910*/  ULOP3.LUT UR4, UR42, 0x1, URZ, 0xfc, !UPT ;  /* 0x000000012a047892 */ /* 0x000fe2000f8efc3f */
[----:B------:R1:W-:Y:S03]  /*1920*/  BAR.SYNC.DEFER_BLOCKING R3, 0x100 ;  /* 0x000400030000751d */ /* 0x0003e60000010000 */
[----:B------:R-:W-:-:S06]  /*1930*/  UISETP.NE.AND UP0, UPT, UR4, 0x3, UPT ;  /* 0x000000030400788c */ /* 0x000fcc000bf05270 */
[----:B------:R-:W-:-:S13]  /*1940*/  PLOP3.LUT P0, PT, PT, PT, UP0, 0x40, 0x0 ;  /* 0x000000000000781c */ /* 0x000fda0003f0e808 */
[----:B-1----:R-:W-:Y:S05]  /*1950*/  @P0 BRA `(.L_x_1952) ;  /* 0x0000000000040947 */ /* 0x002fea0003800000 */
[----:B------:R-:W-:Y:S01]  /*1960*/  BPT.TRAP 0x1 ;  /* 0x000000040000795c */ /* 0x000fe20000300000 */
.L_x_1952:
[----:B------:R-:W-:Y:S01]  /*1970*/  PLOP3.LUT P1, PT, PT, PT, UP0, 0x40, 0x0 ;  /* 0x000000000000781c */ /* 0x000fe20003f2e808 */
[----:B------:R1:W2:-:S12]  /*1980*/  SYNCS.PHASECHK.TRANS64.TRYWAIT P0, [UR38+0x22830], R2 ;  /* 0x02283002ff0075a7 */ /* 0x0002980008000166 */
[----:B-1----:R-:W-:Y:S05]  /*1990*/  @P1 BRA `(.L_x_1953) ;  /* 0x0000000000041947 */ /* 0x002fea0003800000 */
[----:B------:R-:W-:Y:S01]  /*19a0*/  BPT.TRAP 0x1 ;  /* 0x000000040000795c */ /* 0x000fe20000300000 */
.L_x_1953:
[----:B--2---:R-:W-:Y:S05]  /*19b0*/  @P0 BRA `(.L_x_1954) ;  /* 0x0000000000080947 */ /* 0x004fea0003800000 */
[----:B------:R-:W1:Y:S02]  /*19c0*/  SYNCS.PHASECHK.TRANS64.TRYWAIT P0, [UR38+0x22830], R2 ;  /* 0x02283002ff0075a7 */ /* 0x000e640008000166 */
[----:B-1----:R-:W-:Y:S05]  /*19d0*/  @!P0 BRA `(.L_x_1955) ;  /* 0x0000012c00988947 */ /* 0x002fea0003800000 */
.L_x_1954:
[----:B------:R-:W-:Y:S01]  /*19e0*/  UIADD3 UR4, UR38, 0x1c400, URZ ;  /* 0x0001c40026047890 */ /* 0x000fe2000fffe03f */
[----:B------:R-:W-:Y:S01]  /*19f0*/  WARPGROUP.ARRIVE ;  /* 0x00000000000079c5 */ /* 0x000fe20000000000 */
[----:B------:R-:W-:Y:S01]  /*1a00*/  ULOP3.LUT UR45, UR45, 0x10000, URZ, 0xfc, !UPT ;  /* 0x000100002d2d7892 */ /* 0x000fe2000f8efc3f */
[----:B------:R-:W-:Y:S01]  /*1a10*/  PLOP3.LUT P0, PT, PT, PT, UP0, 0x40, 0x0 ;  /* 0x000000000000781c */ /* 0x000fe20003f0e808 */
[----:B------:R-:W-:Y:S01]  /*1a20*/  USHF.R.U32.HI UR4, URZ, 0x4, UR4 ;  /* 0x000000043f047899 */ /* 0x000fe20008011604 */
[----:B------:R-:W-:Y:S01]  /*1a30*/  IADD3 R0, -R16, 0xb, RZ ;  /* 0x0000000b10007810 */ /* 0x000fe20007ffe1ff */
[----:B------:R-:W-:Y:S01]  /*1a40*/  UMOV UR21, 0x40000040 ;  /* 0x4000004000157882 */ /* 0x000fe20000000000 */
[----:B------:R-:W-:Y:S01]  /*1a50*/  UMOV UR23, 0x40000040 ;  /* 0x4000004000177882 */ /* 0x000fe20000000000 */
[----:B------:R-:W-:Y:S01]  /*1a60*/  ULOP3.LUT UR4, UR4, 0x3fff, URZ, 0xc0, !UPT ;  /* 0x00003fff04047892 */ /* 0x000fe2000f8ec03f */
[----:B------:R-:W1:Y:S01]  /*1a70*/  S2UR UR5, SR_CgaCtaId ;  /* 0x00000000000579c3 */ /* 0x000e620000008800 */
[----:B------:R-:W-:Y:S01]  /*1a80*/  UMOV UR20, UR45 ;  /* 0x0000002d00147c82 */ /* 0x000fe20008000000 */
[----:B------:R-:W-:-:S02]  /*1a90*/  UIADD3 UR8, UR45, 0x2, URZ ;  /* 0x000000022d087890 */ /* 0x000fc4000fffe03f */
[----:B------:R-:W-:Y:S01]  /*1aa0*/  ULOP3.LUT UR4, UR4, 0x10000, URZ, 0xfc, !UPT ;  /* 0x0001000004047892 */ /* 0x000fe2000f8efc3f */
[----:B------:R-:W-:Y:S01]  /*1ab0*/  UMOV UR9, 0x40000040 ;  /* 0x4000004000097882 */ /* 0x000fe20000000000 */
[----:B------:R-:W-:Y:S02]  /*1ac0*/  UMOV UR11, 0x40000040 ;  /* 0x40000040000b7882 */ /* 0x000fe40000000000 */
[----:B------:R-:W-:Y:S02]  /*1ad0*/  UIADD3 UR10, UR4, 0x2, URZ ;  /* 0x00000002040a7890 */ /* 0x000fe4000fffe03f */
[----:B------:R-:W-:Y:S01]  /*1ae0*/  UIADD3 UR12, UR45, 0x4, URZ ;  /* 0x000000042d0c7890 */ /* 0x000fe2000fffe03f */
[----:B------:R-:W-:Y:S01]  /*1af0*/  UMOV UR22, UR4 ;  /* 0x0000000400167c82 */ /* 0x000fe20008000000 */
[----:B------:R-:W-:Y:S01]  /*1b00*/  UIADD3 UR14, UR4, 0x4, URZ ;  /* 0x00000004040e7890 */ /* 0x000fe2000fffe03f */
[----:B------:R-:W-:Y:S01]  /*1b10*/  HGMMA.64x96x16.F32 R24, gdesc[UR20], RZ, !UPT, gsb0 ;  /* 0x01600000141879f0 */ /* 0x000fe2000c0008ff */
        /* <DEDUP_REMOVED lines=17> */
[----:B-1----:R-:W-:Y:S05]  /*1c30*/  @P0 BRA `(.L_x_1956) ;  /* 0x0000000000040947 */ /* 0x002fea0003800000 */
[----:B------:R-:W-:Y:S01]  /*1c40*/  BPT.TRAP 0x1 ;  /* 0x000000040000795c */ /* 0x000fe20000300000 */
.L_x_1956:
[----:B------:R-:W-:Y:S01]  /*1c50*/  LOP3.LUT R4, R73, 0xffffff80, RZ, 0xc0, !PT ;  /* 0xffffff8049047812 */ /* 0x000fe200078ec0ff */
[----:B------:R-:W-:Y:S01]  /*1c60*/  ULDC UR7, c[0x0][0x9d8] ;  /* 0x0002760000077ab9 */ /* 0x000fe20000000800 */
[----:B------:R-:W-:Y:S01]  /*1c70*/  LEA.HI R72, R72, R19, RZ, 0x2 ;  /* 0x0000001348487211 */ /* 0x000fe200078f10ff */
[----:B------:R-:W-:Y:S01]  /*1c80*/  FMUL.FTZ R25, R25, UR7 ;  /* 0x0000000719197c20 */ /* 0x000fe20008410000 */
[----:B------:R-:W-:Y:S01]  /*1c90*/  FMUL.FTZ R10, R27, UR7 ;  /* 0x000000071b0a7c20 */ /* 0x000fe20008410000 */
[----:B------:R-:W-:Y:S01]  /*1ca0*/  IMAD.IADD R7, R19, 0x1, -R4 ;  /* 0x0000000113077824 */ /* 0x000fe200078e0a04 */
[----:B------:R-:W-:Y:S01]  /*1cb0*/  LOP3.LUT R72, R72, 0xfffffffc, RZ, 0xc0, !PT ;  /* 0xfffffffc48487812 */ /* 0x000fe200078ec0ff */
[----:B------:R1:W3:Y:S01]  /*1cc0*/  MUFU.TANH R76, R25 ;  /* 0x00000019004c7308 */ /* 0x0002e20000002400 */
[----:B0-----:R-:W-:Y:S01]  /*1cd0*/  FMUL.FTZ R5, R26, UR7 ;  /* 0x000000071a057c20 */ /* 0x001fe20008410000 */
[----:B------:R-:W-:Y:S01]  /*1ce0*/  FMUL.FTZ R29, R29, UR7 ;  /* 0x000000071d1d7c20 */ /* 0x000fe20008410000 */
[----:B------:R-:W-:Y:S01]  /*1cf0*/  SHF.R.S32.HI R4, RZ, 0x1f, R7 ;  /* 0x0000001fff047819 */ /* 0x000fe20000011407 */
[----:B------:R-:W-:Y:S01]  /*1d00*/  IMAD.IADD R72, R19, 0x1, -R72 ;  /* 0x0000000113487824 */ /* 0x000fe200078e0a48 */
[----:B------:R-:W-:Y:S01]  /*1d10*/  LEA.HI R26, R74, R74, RZ, 0x1 ;  /* 0x0000004a4a1a7211 */ /* 0x000fe200078f08ff */
[----:B------:R-:W-:Y:S01]  /*1d20*/  UISETP.NE.AND UP2, UPT, UR40, URZ, UPT ;  /* 0x0000003f2800728c */ /* 0x000fe2000bf45270 */
[CC--:B------:R-:W-:Y:S01]  /*1d30*/  LEA.HI R13, R4.reuse, R7.reuse, RZ, 0x5 ;  /* 0x00000007040d7211 */ /* 0x0c0fe200078f28ff */
[----:B------:R0:W4:Y:S01]  /*1d40*/  MUFU.TANH R78, R29 ;  /* 0x0000001d004e7308 */ /* 0x0001220000002400 */
[----:B-1----:R-:W-:Y:S01]  /*1d50*/  LEA.HI R25, R4, R7, RZ, 0x2 ;  /* 0x0000000704197211 */ /* 0x002fe200078f10ff */
[----:B------:R-:W-:Y:S01]  /*1d60*/  FMUL.FTZ R20, R58, UR7 ;  /* 0x000000073a147c20 */ /* 0x000fe20008410000 */
[----:B------:R-:W-:Y:S01]  /*1d70*/  SHF.R.S32.HI R19, RZ, 0x5, R13 ;  /* 0x00000005ff137819 */ /* 0x000fe2000001140d */
[----:B------:R-:W-:Y:S01]  /*1d80*/  FMUL.FTZ R24, R24, UR7 ;  /* 0x0000000718187c20 */ /* 0x000fe20008410000 */
[--C-:B------:R-:W-:Y:S01]  /*1d90*/  SHF.R.S32.HI R4, RZ, 0x2, R25.reuse ;  /* 0x00000002ff047819 */ /* 0x100fe20000011419 */
[----:B------:R-:W-:Y:S01]  /*1da0*/  UISETP.NE.AND UP1, UPT, UR43, URZ, UPT ;  /* 0x0000003f2b00728c */ /* 0x000fe2000bf25270 */
[----:B------:R-:W-:Y:S01]  /*1db0*/  SHF.R.S32.HI R27, RZ, 0x1f, R25 ;  /* 0x0000001fff1b7819 */ /* 0x000fe20000011419 */
[----:B------:R1:W1:Y:S01]  /*1dc0*/  MUFU.TANH R75, R24 ;  /* 0x00000018004b7308 */ /* 0x0002620000002400 */
[----:B0-----:R-:W-:Y:S01]  /*1dd0*/  LOP3.LUT R29, R26, 0x3fffffe, RZ, 0xc0, !PT ;  /* 0x03fffffe1a1d7812 */ /* 0x001fe200078ec0ff */
[----:B------:R-:W-:Y:S01]  /*1de0*/  @UP2 ULDC UR6, c[0x0][0x44c] ;  /* 0x0001130000062ab9 */ /* 0x000fe20000000800 */
[----:B------:R-:W-:Y:S01]  /*1df0*/  LEA.HI R27, R27, R4, RZ, 0x3 ;  /* 0x000000041b1b7211 */ /* 0x000fe200078f18ff */
[----:B------:R-:W-:Y:S01]  /*1e00*/  @UP2 ULDC UR10, c[0x0][0x450] ;  /* 0x00011400000a2ab9 */ /* 0x000fe20000000800 */
[----:B------:R-:W-:Y:S01]  /*1e10*/  LEA R26, R19, UR44, 0x4 ;  /* 0x0000002c131a7c11 */ /* 0x000fe2000f8e20ff */
[----:B------:R-:W-:Y:S01]  /*1e20*/  IMAD.IADD R29, R74, 0x1, -R29 ;  /* 0x000000014a1d7824 */ /* 0x000fe200078e0a1d */
[----:B------:R-:W-:Y:S01]  /*1e30*/  LOP3.LUT R27, R27, 0xfffffff8, RZ, 0xc0, !PT ;  /* 0xfffffff81b1b7812 */ /* 0x000fe200078ec0ff */
[----:B------:R-:W-:Y:S01]  /*1e40*/  FMUL.FTZ R28, R28, UR7 ;  /* 0x000000071c1c7c20 */ /* 0x000fe20008410000 */
[----:B------:R-:W-:Y:S01]  /*1e50*/  LEA.HI R19, R72, R72, RZ, 0x1 ;  /* 0x0000004848137211 */ /* 0x000fe200078f08ff */
[----:B------:R-:W-:Y:S01]  /*1e60*/  FMUL.FTZ R11, R30, UR7 ;  /* 0x000000071e0b7c20 */ /* 0x000fe20008410000 */
[----:B------:R-:W-:Y:S01]  /*1e70*/  IADD3 R26, R26, R4, -R27 ;  /* 0x000000041a1a7210 */ /* 0x000fe20007ffe81b */
[----:B------:R-:W-:Y:S01]  /*1e80*/  FMUL.FTZ R12, R31, UR7 ;  /* 0x000000071f0c7c20 */ /* 0x000fe20008410000 */
[----:B------:R-:W-:Y:S01]  /*1e90*/  LOP3.LUT R27, R19, 0x1ffffffe, RZ, 0xc0, !PT ;  /* 0x1ffffffe131b7812 */ /* 0x000fe200078ec0ff */
[----:B------:R-:W-:Y:S01]  /*1ea0*/  FMUL.FTZ R32, R32, UR7 ;  /* 0x0000000720207c20 */ /* 0x000fe20008410000 */
[----:B------:R-:W-:Y:S01]  /*1eb0*/  PLOP3.LUT P0, PT, PT, PT, UP2, 0x80, 0x0 ;  /* 0x000000000000781c */ /* 0x000fe20003f0f028 */
[----:B------:R-:W-:Y:S01]  /*1ec0*/  FMUL.FTZ R33, R33, UR7 ;  /* 0x0000000721217c20 */ /* 0x000fe20008410000 */
[----:B------:R-:W-:Y:S01]  /*1ed0*/  LEA R29, R29, R26, 0x6 ;  /* 0x0000001a1d1d7211 */ /* 0x000fe200078e30ff */
[----:B------:R-:W-:Y:S01]  /*1ee0*/  IMAD.IADD R4, R72, 0x1, -R27 ;  /* 0x0000000148047824 */ /* 0x000fe200078e0a1b */
[----:B------:R-:W-:Y:S01]  /*1ef0*/  PLOP3.LUT P1, PT, PT, PT, UP2, 0x80, 0x0 ;  /* 0x000000000000781c */ /* 0x000fe20003f2f028 */
[----:B------:R-:W-:Y:S01]  /*1f00*/  FMUL.FTZ R14, R34, UR7 ;  /* 0x00000007220e7c20 */ /* 0x000fe20008410000 */
[----:B------:R-:W-:Y:S01]  /*1f10*/  FMUL.FTZ R15, R35, UR7 ;  /* 0x00000007230f7c20 */ /* 0x000fe20008410000 */
[----:B------:R-:W-:-:S02]  /*1f20*/  IMAD R4, R4, 0x8, R29 ;  /* 0x0000000804047824 */ /* 0x000fc400078e021d */
[----:B------:R-:W-:Y:S01]  /*1f30*/  FMUL.FTZ R36, R36, UR7 ;  /* 0x0000000724247c20 */ /* 0x000fe20008410000 */
[----:B------:R-:W-:Y:S01]  /*1f40*/  FMUL.FTZ R37, R37, UR7 ;  /* 0x0000000725257c20 */ /* 0x000fe20008410000 */
[----:B------:R-:W-:Y:S01]  /*1f50*/  FMUL.FTZ R21, R38, UR7 ;  /* 0x0000000726157c20 */ /* 0x000fe20008410000 */
[----:B------:R-:W-:Y:S02]  /*1f60*/  IMAD.MOV.U32 R27, RZ, RZ, R4 ;  /* 0x000000ffff1b7224 */ /* 0x000fe400078e0004 */
[----:B------:R-:W-:Y:S01]  /*1f70*/  FMUL.FTZ R23, R39, UR7 ;  /* 0x0000000727177c20 */ /* 0x000fe20008410000 */
[----:B------:R-:W-:-:S04]  /*1f80*/  @P0 IMAD.HI.U32 R26, R4, UR6, RZ ;  /* 0x00000006041a0c27 */ /* 0x000fc8000f8e00ff */
[----:B------:R-:W-:Y:S01]  /*1f90*/  FMUL.FTZ R40, R40, UR7 ;  /* 0x0000000728287c20 */ /* 0x000fe20008410000 */
[----:B------:R-:W-:Y:S01]  /*1fa0*/  FMUL.FTZ R41, R41, UR7 ;  /* 0x0000000729297c20 */ /* 0x000fe20008410000 */
[----:B-1----:R-:W-:Y:S01]  /*1fb0*/  FMUL.FTZ R24, R42, UR7 ;  /* 0x000000072a187c20 */ /* 0x002fe20008410000 */
[----:B------:R-:W-:Y:S01]  /*1fc0*/  FMUL.FTZ R43, R43, UR7 ;  /* 0x000000072b2b7c20 */ /* 0x000fe20008410000 */
[----:B------:R-:W-:Y:S01]  /*1fd0*/  @P1 SHF.R.U32.HI R27, RZ, UR10, R26 ;  /* 0x0000000aff1b1c19 */ /* 0x000fe2000801161a */
[----:B------:R-:W-:Y:S01]  /*1fe0*/  FMUL.FTZ R44, R44, UR7 ;  /* 0x000000072c2c7c20 */ /* 0x000fe20008410000 */
[----:B------:R-:W-:Y:S01]  /*1ff0*/  LOP3.LUT R26, R25, 0x7ffffffc, RZ, 0xc0, !PT ;  /* 0x7ffffffc191a7812 */ /* 0x000fe200078ec0ff */
[----:B------:R-:W-:Y:S02]  /*2000*/  IMAD R25, R22, -0x60, R17 ;  /* 0xffffffa016197824 */ /* 0x000fe400078e0211 */
[----:B------:R-:W-:Y:S01]  /*2010*/  FMUL.FTZ R45, R45, UR7 ;  /* 0x000000072d2d7c20 */ /* 0x000fe20008410000 */
[----:B------:R-:W0:Y:S01]  /*2020*/  SHFL.IDX PT, R58, R27, RZ, 0x1c1f ;  /* 0x001c1fff1b3a7589 */ /* 0x000e2200000e0000 */
[----:B------:R-:W-:Y:S01]  /*2030*/  FMUL.FTZ R46, R46, UR7 ;  /* 0x000000072e2e7c20 */ /* 0x000fe20008410000 */
        /* <DEDUP_REMOVED lines=21> */
[----:B------:R-:W-:-:S02]  /*2190*/  IMAD.IADD R7, R7, 0x1, -R26 ;  /* 0x0000000107077824 */ /* 0x000fc400078e0a1a */
[----:B------:R-:W-:Y:S01]  /*21a0*/  FMUL.FTZ R47, R47, UR7 ;  /* 0x000000072f2f7c20 */ /* 0x000fe20008410000 */
[----:B------:R-:W-:Y:S02]  /*21b0*/  VIADD R26, R25, 0x61 ;  /* 0x00000061191a7836 */ /* 0x000fe40000000000 */
[----:B------:R-:W-:Y:S01]  /*21c0*/  FMUL.FTZ R55, R55, UR7 ;  /* 0x0000000737377c20 */ /* 0x000fe20008410000 */
[----:B------:R-:W-:Y:S01]  /*21d0*/  UIADD3 UR6, UR38, 0x22840, URZ ;  /* 0x0002284026067890 */ /* 0x000fe2000fffe03f */
[----:B------:R-:W-:Y:S01]  /*21e0*/  PLOP3.LUT P0, PT, PT, PT, UP1, 0x40, 0x0 ;  /* 0x000000000000781c */ /* 0x000fe20003f0e818 */
[----:B------:R1:W0:Y:S01]  /*21f0*/  MUFU.TANH R77, R28 ;  /* 0x0000001c004d7308 */ /* 0x0002220000002400 */
[----:B------:R-:W-:Y:S01]  /*2200*/  ULDC UR25, c[0x0][0x9dc] ;  /* 0x0002770000197ab9 */ /* 0x000fe20000000800 */
[----:B------:R-:W-:Y:S01]  /*2210*/  UPRMT UR6, UR5, 0x654, UR6 ;  /* 0x0000065405067896 */ /* 0x000fe20008000006 */
[----:B------:R-:W-:Y:S01]  /*2220*/  IMAD.MOV.U32 R29, RZ, RZ, -0x60 ;  /* 0xffffffa0ff1d7424 */ /* 0x000fe200078e00ff */
[----:B------:R-:W-:Y:S01]  /*2230*/  ULDC UR15, c[0x0][0x288] ;  /* 0x0000a200000f7ab9 */ /* 0x000fe20000000800 */
[----:B------:R-:W-:Y:S01]  /*2240*/  ULOP3.LUT UR25, URZ, UR25, URZ, 0x33, !UPT ;  /* 0x000000193f197292 */ /* 0x000fe2000f8e333f */
[----:B------:R-:W-:Y:S01]  /*2250*/  FMUL.FTZ R50, R50, UR7 ;  /* 0x0000000732327c20 */ /* 0x000fe20008410000 */
[----:B------:R-:W-:Y:S01]  /*2260*/  ULDC UR18, c[0x0][0x9e0] ;  /* 0x0002780000127ab9 */ /* 0x000fe20000000800 */
[----:B------:R-:W2:Y:S01]  /*2270*/  MUFU.TANH R5, R5 ;  /* 0x0000000500057308 */ /* 0x000ea20000002400 */
[----:B-1----:R-:W-:-:S02]  /*2280*/  IMAD R28, R7, -0x2, R26 ;  /* 0xfffffffe071c7824 */ /* 0x002fc400078e021a */
[----:B------:R-:W-:Y:S01]  /*2290*/  VIADD R26, R25, 0x60 ;  /* 0x00000060191a7836 */ /* 0x000fe20000000000 */
[----:B------:R-:W-:Y:S01]  /*22a0*/  SYNCS.ARRIVE.TRANS64.RED.A1T0 RZ, [UR6], RZ ;  /* 0x000000ffffff79a7 */ /* 0x000fe20008100406 */
[----:B------:R-:W-:Y:S02]  /*22b0*/  VIADD R28, R28, -UR15 ;  /* 0x8000000f1c1c7c36 */ /* 0x000fe40008000000 */
[----:B------:R-:W-:Y:S01]  /*22c0*/  IMAD R35, R7, -0x2, R26 ;  /* 0xfffffffe07237824 */ /* 0x000fe200078e021a */
[----:B------:R-:W1:Y:S01]  /*22d0*/  MUFU.TANH R10, R10 ;  /* 0x0000000a000a7308 */ /* 0x000e620000002400 */
[----:B------:R-:W-:Y:S02]  /*22e0*/  VIADD R38, R28, UR18 ;  /* 0x000000121c267c36 */ /* 0x000fe40008000000 */
[----:B------:R-:W-:Y:S02]  /*22f0*/  IMAD R42, R22, R29, 0x60 ;  /* 0x00000060162a7424 */ /* 0x000fe400078e021d */
[----:B------:R-:W-:Y:S01]  /*2300*/  VIADD R39, R28, UR25 ;  /* 0x000000191c277c36 */ /* 0x000fe20008000000 */
[----:B0-----:R-:W-:-:S02]  /*2310*/  VIADDMNMX R25, R58, R38, R35, PT ;  /* 0x000000263a197246 */ /* 0x001fc40003800123 */
[----:B------:R-:W0:Y:S01]  /*2320*/  MUFU.TANH R11, R11 ;  /* 0x0000000b000b7308 */ /* 0x000e220000002400 */
[----:B------:R-:W-:-:S07]  /*2330*/  IMAD.IADD R26, R39, 0x1, R58 ;  /* 0x00000001271a7824 */ /* 0x000fce00078e023a */
        /* <DEDUP_REMOVED lines=40> */
[----:B------:R5:W0:Y:S02]  /*25c0*/  MUFU.TANH R31, R50 ;  /* 0x00000032001f7308 */ /* 0x000a240000002400 */
[----:B-----5:R-:W-:Y:S01]  /*25d0*/  IMAD R50, R7, -0x2, R42 ;  /* 0xfffffffe07327824 */ /* 0x020fe200078e022a */
[----:B-1234-:R-:W-:Y:S06]  /*25e0*/  @P0 BRA `(.L_x_1957) ;  /* 0x00000000005c0947 */ /* 0x01efec0003800000 */
[----:B------:R-:W-:Y:S01]  /*25f0*/  IADD3 R29, R17, -UR15, R58 ;  /* 0x8000000f111d7c10 */ /* 0x000fe2000fffe03a */
[----:B------:R-:W-:Y:S03]  /*2600*/  BSSY B0, `(.L_x_1958) ;  /* 0x0000012000007945 */ /* 0x000fe60003800000 */
[----:B------:R-:W-:-:S13]  /*2610*/  ISETP.GT.AND P0, PT, R29, -0x1, PT ;  /* 0xffffffff1d00780c */ /* 0x000fda0003f04270 */
[----:B------:R-:W-:Y:S05]  /*2620*/  @P0 BRA `(.L_x_1959) ;  /* 0x0000000000240947 */ /* 0x000fea0003800000 */
[----:B------:R-:W-:Y:S01]  /*2630*/  ULDC UR6, c[0x0][0x9e4] ;  /* 0x0002790000067ab9 */ /* 0x000fe20000000800 */
[----:B------:R-:W-:Y:S01]  /*2640*/  LOP3.LUT R29, RZ, R29, RZ, 0x33, !PT ;  /* 0x0000001dff1d7212 */ /* 0x000fe200078e33ff */
[----:B------:R-:W-:-:S05]  /*2650*/  IMAD.U32 R58, RZ, RZ, UR6 ;  /* 0x00000006ff3a7e24 */ /* 0x000fca000f8e00ff */
[----:B------:R-:W-:-:S13]  /*2660*/  ISETP.NE.AND P0, PT, R58, 0x1, PT ;  /* 0x000000013a00780c */ /* 0x000fda0003f05270 */
[----:B------:R-:W1:Y:S02]  /*2670*/  @P0 LDC.64 R62, c[0x0][0x9e8] ;  /* 0x00027a00ff3e0b82 */ /* 0x000e640000000a00 */
[----:B-1----:R-:W-:-:S05]  /*2680*/  @P0 IMAD.HI.U32 R28, R29, R62, RZ ;  /* 0x0000003e1d1c0227 */ /* 0x002fca00078e00ff */
[----:B------:R-:W-:-:S04]  /*2690*/  @P0 SHF.R.U32.HI R29, RZ, R63, R28 ;  /* 0x0000003fff1d0219 */ /* 0x000fc8000001161c */
[----:B------:R-:W-:Y:S01]  /*26a0*/  LOP3.LUT R29, RZ, R29, RZ, 0x33, !PT ;  /* 0x0000001dff1d7212 */ /* 0x000fe200078e33ff */
[----:B------:R-:W-:Y:S06]  /*26b0*/  BRA `(.L_x_1960) ;  /* 0x0000000000187947 */ /* 0x000fec0003800000 */
.L_x_1959:
[----:B------:R-:W-:Y:S02]  /*26c0*/  ULDC UR6, c[0x0][0x9e4] ;  /* 0x0002790000067ab9 */ /* 0x000fe40000000800 */
[----:B------:R-:W-:-:S04]  /*26d0*/  MOV R58, UR6 ;  /* 0x00000006003a7c02 */ /* 0x000fc80008000f00 */
[----:B------:R-:W-:-:S13]  /*26e0*/  ISETP.NE.AND P0, PT, R58, 0x1, PT ;  /* 0x000000013a00780c */ /* 0x000fda0003f05270 */
[----:B------:R-:W1:Y:S02]  /*26f0*/  @P0 LDC.64 R62, c[0x0][0x9e8] ;  /* 0x00027a00ff3e0b82 */ /* 0x000e640000000a00 */
[----:B-1----:R-:W-:-:S05]  /*2700*/  @P0 IMAD.HI.U32 R28, R29, R62, RZ ;  /* 0x0000003e1d1c0227 */ /* 0x002fca00078e00ff */
[----:B------:R-:W-:-:S07]  /*2710*/  @P0 SHF.R.U32.HI R29, RZ, R63, R28 ;  /* 0x0000003fff1d0219 */ /* 0x000fce000001161c */
.L_x_1960:
[----:B------:R-:W-:Y:S05]  /*2720*/  BSYNC B0 ;  /* 0x0000000000007941 */ /* 0x000fea0003800000 */
.L_x_1958:
[----:B------:R-:W-:-:S05]  /*2730*/  IMAD R29, R29, R58, R50 ;  /* 0x0000003a1d1d7224 */ /* 0x000fca00078e0232 */
[----:B------:R-:W-:Y:S02]  /*2740*/  VIADDMNMX R25, R29, R58, R25, PT ;  /* 0x0000003a1d197246 */ /* 0x000fe40003800119 */
[----:B------:R-:W-:-:S07]  /*2750*/  VIMNMX R26, R26, R29, !PT ;  /* 0x0000001d1a1a7248 */ /* 0x000fce0007fe0100 */
.L_x_1957:
[C---:B------:R-:W-:Y:S01]  /*2760*/  ISETP.GE.AND P1, PT, R42.reuse, 0x1, PT ;  /* 0x000000012a00780c */ /* 0x040fe20003f26270 */
[----:B------:R-:W1:Y:S01]  /*2770*/  SHFL.IDX PT, R28, R27, 0x1, 0x1c1f ;  /* 0x003c1f001b1c7f89 */ /* 0x000e6200000e0000 */
[----:B------:R-:W-:Y:S01]  /*2780*/  ISETP.GE.AND P0, PT, R42, 0x2, PT ;  /* 0x000000022a00780c */ /* 0x000fe20003f06270 */
[----:B------:R-:W-:Y:S01]  /*2790*/  UISETP.NE.AND UP1, UPT, UR43, URZ, UPT ;  /* 0x0000003f2b00728c */ /* 0x000fe2000bf25270 */
[----:B------:R-:W-:Y:S02]  /*27a0*/  P2R R58, PR, RZ, 0x2 ;  /* 0x00000002ff3a7803 */ /* 0x000fe40000000000 */
[----:B------:R-:W-:Y:S02]  /*27b0*/  ISETP.GT.AND P3, PT, R26, RZ, !P1 ;  /* 0x000000ff1a00720c */ /* 0x000fe40004f64270 */
[----:B------:R-:W-:Y:S02]  /*27c0*/  ISETP.GE.AND P1, PT, R42, 0x9, PT ;  /* 0x000000092a00780c */ /* 0x000fe40003f26270 */
[----:B------:R-:W-:-:S02]  /*27d0*/  ISETP.GT.AND P2, PT, R26, 0x1, !P0 ;  /* 0x000000011a00780c */ /* 0x000fc40004744270 */
[----:B------:R-:W-:Y:S02]  /*27e0*/  P2R R62, PR, RZ, 0x2 ;  /* 0x00000002ff3e7803 */ /* 0x000fe40000000000 */
[----:B------:R-:W-:Y:S02]  /*27f0*/  ISETP.GT.AND P1, PT, R26, 0x8, !P1 ;  /* 0x000000081a00780c */ /* 0x000fe40004f24270 */
[----:B------:R-:W-:Y:S02]  /*2800*/  ISETP.GE.AND P4, PT, R42, 0x11, PT ;  /* 0x000000112a00780c */ /* 0x000fe40003f86270 */
[C---:B------:R-:W-:Y:S02]  /*2810*/  ISETP.LT.OR P1, PT, R25.reuse, 0x9, P1 ;  /* 0x000000091900780c */ /* 0x040fe40000f21670 */
[----:B------:R-:W-:Y:S02]  /*2820*/  ISETP.LT.OR P3, PT, R25, 0x1, P3 ;  /* 0x000000011900780c */ /* 0x000fe40001f61670 */
[----:B------:R-:W-:-:S02]  /*2830*/  FSEL R77, R77, -INF , !P1 ;  /* 0xff8000004d4d7808 */ /* 0x000fc40004800000 */
[----:B------:R-:W-:Y:S02]  /*2840*/  ISETP.LT.OR P2, PT, R25, 0x2, P2 ;  /* 0x000000021900780c */ /* 0x000fe40001741670 */
[----:B------:R-:W-:Y:S02]  /*2850*/  ISETP.GT.AND P1, PT, R26, 0x10, !P4 ;  /* 0x000000101a00780c */ /* 0x000fe40006724270 */
[----:B------:R-:W-:Y:S02]  /*2860*/  ISETP.GE.AND P5, PT, R42, 0xa, PT ;  /* 0x0000000a2a00780c */ /* 0x000fe40003fa6270 */
[----:B------:R-:W-:Y:S02]  /*2870*/  FSEL R75, R75, -INF , !P3 ;  /* 0xff8000004b4b7808 */ /* 0x000fe40005800000 */
[----:B------:R-:W-:Y:S02]  /*2880*/  FSEL R47, R76, -INF , !P2 ;  /* 0xff8000004c2f7808 */ /* 0x000fe40005000000 */
[----:B------:R-:W-:-:S02]  /*2890*/  ISETP.LT.OR P1, PT, R25, 0x11, P1 ;  /* 0x000000111900780c */ /* 0x000fc40000f21670 */
[----:B------:R-:W-:Y:S02]  /*28a0*/  ISETP.GT.AND P2, PT, R26, 0x9, !P5 ;  /* 0x000000091a00780c */ /* 0x000fe40006f44270 */
[----:B------:R-:W-:Y:S02]  /*28b0*/  ISETP.GE.AND P3, PT, R42, 0x12, PT ;  /* 0x000000122a00780c */ /* 0x000fe40003f66270 */
[----:B0-----:R-:W-:Y:S02]  /*28c0*/  FSEL R59, R32, -INF , !P1 ;  /* 0xff800000203b7808 */ /* 0x001fe40004800000 */
[----:B------:R-:W-:Y:S02]  /*28d0*/  ISETP.LT.OR P2, PT, R25, 0xa, P2 ;  /* 0x0000000a1900780c */ /* 0x000fe40001741670 */
[----:B------:R-:W-:Y:S02]  /*28e0*/  ISETP.GT.AND P1, PT, R26, 0x11, !P3 ;  /* 0x000000111a00780c */ /* 0x000fe40005f24270 */
[----:B------:R-:W-:-:S02]  /*28f0*/  FSEL R55, R78, -INF , !P2 ;  /* 0xff8000004e377808 */ /* 0x000fc40005000000 */
[----:B------:R-:W-:Y:S02]  /*2900*/  ISETP.LT.OR P1, PT, R25, 0x12, P1 ;  /* 0x000000121900780c */ /* 0x000fe40000f21670 */
[----:B------:R-:W-:Y:S02]  /*2910*/  ISETP.GE.AND P2, PT, R42, 0x19, PT ;  /* 0x000000192a00780c */ /* 0x000fe40003f46270 */
[----:B------:R-:W-:Y:S02]  /*2920*/  FSEL R63, R33, -INF , !P1 ;  /* 0xff800000213f7808 */ /* 0x000fe40004800000 */
[----:B------:R-:W-:Y:S02]  /*2930*/  ISETP.GT.AND P1, PT, R26, 0x18, !P2 ;  /* 0x000000181a00780c */ /* 0x000fe40005724270 */
[----:B------:R-:W-:Y:S02]  /*2940*/  P2R R33, PR, RZ, 0x4 ;  /* 0x00000004ff217803 */ /* 0x000fe40000000000 */
[----:B------:R-:W-:-:S02]  /*2950*/  ISETP.LT.OR P1, PT, R25, 0x19, P1 ;  /* 0x000000191900780c */ /* 0x000fc40000f21670 */
[----:B------:R-:W-:Y:S02]  /*2960*/  ISETP.GE.AND P2, PT, R42, 0x1a, PT ;  /* 0x0000001a2a00780c */ /* 0x000fe40003f46270 */
[----:B------:R-:W-:Y:S02]  /*2970*/  FSEL R67, R36, -INF , !P1 ;  /* 0xff80000024437808 */ /* 0x000fe40004800000 */
[----:B------:R-:W-:Y:S02]  /*2980*/  ISETP.GT.AND P1, PT, R26, 0x19, !P2 ;  /* 0x000000191a00780c */ /* 0x000fe40005724270 */
[----:B------:R-:W-:Y:S02]  /*2990*/  P2R R36, PR, RZ, 0x4 ;  /* 0x00000004ff247803 */ /* 0x000fe40000000000 */
[----:B------:R-:W-:Y:S02]  /*29a0*/  ISETP.LT.OR P1, PT, R25, 0x1a, P1 ;  /* 0x0000001a1900780c */ /* 0x000fe40000f21670 */
[----:B------:R-:W-:-:S02]  /*29b0*/  ISETP.GE.AND P2, PT, R42, 0x21, PT ;  /* 0x000000212a00780c */ /* 0x000fc40003f46270 */
[----:B------:R-:W-:Y:S02]  /*29c0*/  FSEL R73, R37, -INF , !P1 ;  /* 0xff80000025497808 */ /* 0x000fe40004800000 */
[----:B------:R-:W-:Y:S02]  /*29d0*/  ISETP.GT.AND P1, PT, R26, 0x20, !P2 ;  /* 0x000000201a00780c */ /* 0x000fe40005724270 */
[----:B------:R-:W-:Y:S02]  /*29e0*/  P2R R37, PR, RZ, 0x4 ;  /* 0x00000004ff257803 */ /* 0x000fe40000000000 */
[----:B------:R-:W-:Y:S02]  /*29f0*/  ISETP.LT.OR P1, PT, R25, 0x21, P1 ;  /* 0x000000211900780c */ /* 0x000fe40000f21670 */
[----:B------:R-:W-:Y:S02]  /*2a00*/  ISETP.GE.AND P2, PT, R42, 0x22, PT ;  /* 0x000000222a00780c */ /* 0x000fe40003f46270 */
[----:B------:R-:W-:-:S02]  /*2a10*/  FSEL R79, R40, -INF , !P1 ;  /* 0xff800000284f7808 */ /* 0x000fc40004800000 */
[----:B------:R-:W-:Y:S02]  /*2a20*/  ISETP.GT.AND P1, PT, R26, 0x21, !P2 ;  /* 0x000000211a00780c */ /* 0x000fe40005724270 */
[----:B------:R-:W-:Y:S02]  /*2a30*/  P2R R40, PR, RZ, 0x4 ;  /* 0x00000004ff287803 */ /* 0x000fe40000000000 */
[----:B------:R-:W-:Y:S02]  /*2a40*/  ISETP.LT.OR P1, PT, R25, 0x22, P1 ;  /* 0x000000221900780c */ /* 0x000fe40000f21670 */
[----:B------:R-:W-:Y:S02]  /*2a50*/  ISETP.GE.AND P2, PT, R42, 0x29, PT ;  /* 0x000000292a00780c */ /* 0x000fe40003f46270 */
[----:B------:R-:W-:Y:S02]  /*2a60*/  FSEL R81, R41, -INF , !P1 ;  /* 0xff80000029517808 */ /* 0x000fe40004800000 */
[----:B------:R-:W-:-:S02]  /*2a70*/  ISETP.GT.AND P1, PT, R26, 0x28, !P2 ;  /* 0x000000281a00780c */ /* 0x000fc40005724270 */
[----:B------:R-:W-:Y:S02]  /*2a80*/  P2R R41, PR, RZ, 0x4 ;  /* 0x00000004ff297803 */ /* 0x000fe40000000000 */
[----:B------:R-:W-:Y:S02]  /*2a90*/  ISETP.LT.OR P1, PT, R25, 0x29, P1 ;  /* 0x000000291900780c */ /* 0x000fe40000f21670 */
[----:B------:R-:W-:Y:S02]  /*2aa0*/  ISETP.GE.AND P2, PT, R42, 0x2a, PT ;  /* 0x0000002a2a00780c */ /* 0x000fe40003f46270 */
[----:B------:R-:W-:Y:S02]  /*2ab0*/  FSEL R83, R44, -INF , !P1 ;  /* 0xff8000002c537808 */ /* 0x000fe40004800000 */
[----:B------:R-:W-:Y:S02]  /*2ac0*/  ISETP.GT.AND P1, PT, R26, 0x29, !P2 ;  /* 0x000000291a00780c */ /* 0x000fe40005724270 */
[----:B------:R-:W-:-:S02]  /*2ad0*/  P2R R44, PR, RZ, 0x4 ;  /* 0x00000004ff2c7803 */ /* 0x000fc40000000000 */
        /* <DEDUP_REMOVED lines=31> */
[----:B------:R-:W-:Y:S02]  /*2cd0*/  P2R R74, PR, RZ, 0x8 ;  /* 0x00000008ff4a7803 */ /* 0x000fe40000000000 */
[----:B------:R-:W-:Y:S02]  /*2ce0*/  FSEL R57, R57, -INF , !P1 ;  /* 0xff80000039397808 */ /* 0x000fe40004800000 */
[----:B------:R-:W-:Y:S02]  /*2cf0*/  ISETP.GE.AND P1, PT, R42, 0x49, PT ;  /* 0x000000492a00780c */ /* 0x000fe40003f26270 */
[----:B------:R-:W-:Y:S02]  /*2d00*/  P2R R72, PR, RZ, 0x10 ;  /* 0x00000010ff487803 */ /* 0x000fe40000000000 */
[----:B------:R-:W-:-:S02]  /*2d10*/  ISETP.GT.AND P2, PT, R26, 0x48, !P1 ;  /* 0x000000481a00780c */ /* 0x000fc40004f44270 */
[----:B------:R-:W-:Y:S02]  /*2d20*/  P2R R66, PR, RZ, 0x20 ;  /* 0x00000020ff427803 */ /* 0x000fe40000000000 */
[----:B------:R-:W-:-:S04]  /*2d30*/  ISETP.LT.OR P2, PT, R25, 0x49, P2 ;  /* 0x000000491900780c */ /* 0x000fc80001741670 */
[----:B------:R-:W-:Y:S02]  /*2d40*/  FSEL R95, R60, -INF , !P2 ;  /* 0xff8000003c5f7808 */ /* 0x000fe40005000000 */
[----:B------:R-:W-:-:S04]  /*2d50*/  ISETP.GE.AND P2, PT, R42, 0x4a, PT ;  /* 0x0000004a2a00780c */ /* 0x000fc80003f46270 */
[----:B------:R-:W-:-:S04]  /*2d60*/  ISETP.GT.AND P3, PT, R26, 0x49, !P2 ;  /* 0x000000491a00780c */ /* 0x000fc80005764270 */
        /* <DEDUP_REMOVED lines=15> */
[----:B------:R-:W-:Y:S02]  /*2e60*/  P2R R42, PR, RZ, 0x40 ;  /* 0x00000040ff2a7803 */ /* 0x000fe40000000000 */
[----:B------:R-:W-:Y:S01]  /*2e70*/  ISETP.GT.AND P6, PT, R26, 0x59, !P6 ;  /* 0x000000591a00780c */ /* 0x000fe200077c4270 */
[----:B-1----:R-:W-:-:S03]  /*2e80*/  IMAD.IADD R26, R39, 0x1, R28 ;  /* 0x00000001271a7824 */ /* 0x002fc600078e021c */
[----:B------:R-:W-:Y:S02]  /*2e90*/  ISETP.LT.OR P6, PT, R25, 0x5a, P6 ;  /* 0x0000005a1900780c */ /* 0x000fe400037c1670 */
[----:B------:R-:W-:Y:S02]  /*2ea0*/  VIADDMNMX R25, R28, R38, R35, PT ;  /* 0x000000261c197246 */ /* 0x000fe40003800123 */
[----:B------:R-:W-:Y:S02]  /*2eb0*/  FSEL R69, R69, -INF , !P6 ;  /* 0xff80000045457808 */ /* 0x000fe40007000000 */
[----:B------:R-:W-:-:S13]  /*2ec0*/  PLOP3.LUT P6, PT, PT, PT, UP1, 0x40, 0x0 ;  /* 0x000000000000781c */ /* 0x000fda0003fce818 */
[----:B------:R-:W-:Y:S05]  /*2ed0*/  @P6 BRA `(.L_x_1961) ;  /* 0x00000000005c6947 */ /* 0x000fea0003800000 */
        /* <DEDUP_REMOVED lines=8> */
[----:B------:R-:W0:Y:S02]  /*2f60*/  @P6 LDC.64 R28, c[0x0][0x9e8] ;  /* 0x00027a00ff1c6b82 */ /* 0x000e240000000a00 */
[----:B0-----:R-:W-:-:S05]  /*2f70*/  @P6 IMAD.HI.U32 R28, R27, R28, RZ ;  /* 0x0000001c1b1c6227 */ /* 0x001fca00078e00ff */
[----:B------:R-:W-:-:S04]  /*2f80*/  @P6 SHF.R.U32.HI R27, RZ, R29, R28 ;  /* 0x0000001dff1b6219 */ /* 0x000fc8000001161c */
[----:B------:R-:W-:Y:S01]  /*2f90*/  LOP3.LUT R27, RZ, R27, RZ, 0x33, !PT ;  /* 0x0000001bff1b7212 */ /* 0x000fe200078e33ff */
[----:B------:R-:W-:Y:S06]  /*2fa0*/  BRA `(.L_x_1964) ;  /* 0x0000000000187947 */ /* 0x000fec0003800000 */
.L_x_1963:
[----:B------:R-:W-:Y:S02]  /*2fb0*/  ULDC UR6, c[0x0][0x9e4] ;  /* 0x0002790000067ab9 */ /* 0x000fe40000000800 */
[----:B------:R-:W-:-:S05]  /*2fc0*/  IMAD.U32 R32, RZ, RZ, UR6 ;  /* 0x00000006ff207e24 */ /* 0x000fca000f8e00ff */
[----:B------:R-:W-:-:S13]  /*2fd0*/  ISETP.NE.AND P6, PT, R32, 0x1, PT ;  /* 0x000000012000780c */ /* 0x000fda0003fc5270 */
[----:B------:R-:W0:Y:S02]  /*2fe0*/  @P6 LDC.64 R28, c[0x0][0x9e8] ;  /* 0x00027a00ff1c6b82 */ /* 0x000e240000000a00 */
[----:B0-----:R-:W-:-:S05]  /*2ff0*/  @P6 IMAD.HI.U32 R28, R27, R28, RZ ;  /* 0x0000001c1b1c6227 */ /* 0x001fca00078e00ff */
[----:B------:R-:W-:-:S07]  /*3000*/  @P6 SHF.R.U32.HI R27, RZ, R29, R28 ;  /* 0x0000001dff1b6219 */ /* 0x000fce000001161c */
.L_x_1964:
[----:B------:R-:W-:Y:S05]  /*3010*/  BSYNC B0 ;  /* 0x0000000000007941 */ /* 0x000fea0003800000 */
.L_x_1962:
[----:B------:R-:W-:-:S05]  /*3020*/  IMAD R27, R27, R32, R50 ;  /* 0x000000201b1b7224 */ /* 0x000fca00078e0232 */
[----:B------:R-:W-:Y:S02]  /*3030*/  VIADDMNMX R25, R27, R32, R25, PT ;  /* 0x000000201b197246 */ /* 0x000fe40003800119 */
[----:B------:R-:W-:-:S07]  /*3040*/  VIMNMX R26, R26, R27, !PT ;  /* 0x0000001b1a1a7248 */ /* 0x000fce0007fe0100 */
.L_x_1961:
[----:B------:R-:W-:Y:S01]  /*3050*/  ISETP.GT.AND P0, PT, R26, 0x1, !P0 ;  /* 0x000000011a00780c */ /* 0x000fe20004704270 */
[----:B------:R-:W-:Y:S01]  /*3060*/  ULDC UR14, c[0x0][0x988] ;  /* 0x00026200000e7ab9 */ /* 0x000fe20000000800 */
[----:B------:R-:W-:Y:S02]  /*3070*/  ISETP.NE.AND P6, PT, R74, RZ, PT ;  /* 0x000000ff4a00720c */ /* 0x000fe40003fc5270 */
[----:B------:R-:W-:Y:S02]  /*3080*/  ISETP.LT.OR P0, PT, R25, 0x2, P0 ;  /* 0x000000021900780c */ /* 0x000fe40000701670 */
[----:B------:R-:W-:Y:S02]  /*3090*/  ISETP.GT.AND P1, PT, R26, 0x48, !P1 ;  /* 0x000000481a00780c */ /* 0x000fe40004f24270 */
[----:B------:R-:W-:Y:S02]  /*30a0*/  FSEL R28, R10, -INF , !P0 ;  /* 0xff8000000a1c7808 */ /* 0x000fe40004000000 */
[----:B------:R-:W-:-:S02]  /*30b0*/  ISETP.NE.AND P0, PT, R62, RZ, PT ;  /* 0x000000ff3e00720c */ /* 0x000fc40003f05270 */
[----:B------:R-:W-:Y:S02]  /*30c0*/  FMNMX.FTZ R10, R75, R47, !PT ;  /* 0x0000002f4b0a7209 */ /* 0x000fe40007810000 */
[----:B------:R-:W-:Y:S02]  /*30d0*/  ISETP.GT.AND P0, PT, R26, 0x8, !P0 ;  /* 0x000000081a00780c */ /* 0x000fe40004704270 */
[----:B------:R-:W-:Y:S02]  /*30e0*/  FMNMX.FTZ R10, R77, R10, !PT ;  /* 0x0000000a4d0a7209 */ /* 0x000fe40007810000 */
[----:B------:R-:W-:Y:S02]  /*30f0*/  ISETP.LT.OR P0, PT, R25, 0x9, P0 ;  /* 0x000000091900780c */ /* 0x000fe40000701670 */
[----:B------:R-:W-:Y:S02]  /*3100*/  FMNMX.FTZ R10, R55, R10, !PT ;  /* 0x0000000a370a7209 */ /* 0x000fe40007810000 */
[----:B------:R-:W-:-:S02]  /*3110*/  FSEL R11, R11, -INF , !P0 ;  /* 0xff8000000b0b7808 */ /* 0x000fc40004000000 */
[----:B------:R-:W-:Y:S02]  /*3120*/  ISETP.NE.AND P0, PT, R66, RZ, PT ;  /* 0x000000ff4200720c */ /* 0x000fe40003f05270 */
[----:B------:R-:W-:Y:S02]  /*3130*/  FMNMX.FTZ R10, R59, R10, !PT ;  /* 0x0000000a3b0a7209 */ /* 0x000fe40007810000 */
[----:B------:R-:W-:Y:S02]  /*3140*/  ISETP.GT.AND P0, PT, R26, 0x9, !P0 ;  /* 0x000000091a00780c */ /* 0x000fe40004704270 */
[----:B------:R-:W-:Y:S02]  /*3150*/  FMNMX.FTZ R10, R63, R10, !PT ;  /* 0x0000000a3f0a7209 */ /* 0x000fe40007810000 */
[----:B------:R-:W-:Y:S02]  /*3160*/  ISETP.LT.OR P0, PT, R25, 0xa, P0 ;  /* 0x0000000a1900780c */ /* 0x000fe40000701670 */
[----:B------:R-:W-:-:S02]  /*3170*/  FMNMX.FTZ R10, R67, R10, !PT ;  /* 0x0000000a430a7209 */ /* 0x000fc40007810000 */
[----:B------:R-:W-:Y:S02]  /*3180*/  FSEL R12, R12, -INF , !P0 ;  /* 0xff8000000c0c7808 */ /* 0x000fe40004000000 */
[----:B------:R-:W-:Y:S02]  /*3190*/  ISETP.NE.AND P0, PT, R72, RZ, PT ;  /* 0x000000ff4800720c */ /* 0x000fe40003f05270 */
[----:B------:R-:W-:Y:S02]  /*31a0*/  FMNMX.FTZ R10, R73, R10, !PT ;  /* 0x0000000a490a7209 */ /* 0x000fe40007810000 */
[----:B------:R-:W-:Y:S02]  /*31b0*/  ISETP.GT.AND P0, PT, R26, 0x10, !P0 ;  /* 0x000000101a00780c */ /* 0x000fe40004704270 */
[----:B------:R-:W-:Y:S02]  /*31c0*/  FMNMX.FTZ R10, R79, R10, !PT ;  /* 0x0000000a4f0a7209 */ /* 0x000fe40007810000 */
[----:B------:R-:W-:-:S02]  /*31d0*/  ISETP.LT.OR P0, PT, R25, 0x11, P0 ;  /* 0x000000111900780c */ /* 0x000fc40000701670 */
[----:B------:R-:W-:Y:S02]  /*31e0*/  FMNMX.FTZ R10, R81, R10, !PT ;  /* 0x0000000a510a7209 */ /* 0x000fe40007810000 */
[----:B------:R-:W-:Y:S02]  /*31f0*/  FSEL R14, R14, -INF , !P0 ;  /* 0xff8000000e0e7808 */ /* 0x000fe40004000000 */
        /* <DEDUP_REMOVED lines=12> */
[----:B------:R-:W-:Y:S02]  /*32c0*/  ISETP.NE.AND P0, PT, R36, RZ, PT ;  /* 0x000000ff2400720c */ /* 0x000fe40003f05270 */
[----:B------:R-:W-:Y:S02]  /*32d0*/  FMNMX.FTZ R10, R53, R10, !PT ;  /* 0x0000000a350a7209 */ /* 0x000fe40007810000 */
[----:B------:R-:W-:Y:S02]  /*32e0*/  ISETP.GT.AND P0, PT, R26, 0x19, !P0 ;  /* 0x000000191a00780c */ /* 0x000fe40004704270 */
[----:B------:R-:W-:-:S02]  /*32f0*/  FMNMX.FTZ R10, R93, R10, !PT ;  /* 0x0000000a5d0a7209 */ /* 0x000fc40007810000 */
[----:B------:R-:W-:Y:S02]  /*3300*/  ISETP.LT.OR P0, PT, R25, 0x1a, P0 ;  /* 0x0000001a1900780c */ /* 0x000fe40000701670 */
[----:B------:R-:W-:Y:S02]  /*3310*/  FMNMX.FTZ R10, R57, R10, !PT ;  /* 0x0000000a390a7209 */ /* 0x000fe40007810000 */
[----:B------:R-:W-:Y:S02]  /*3320*/  FSEL R23, R23, -INF , !P0 ;  /* 0xff80000017177808 */ /* 0x000fe40004000000 */
[----:B------:R-:W-:Y:S02]  /*3330*/  ISETP.NE.AND P0, PT, R37, RZ, PT ;  /* 0x000000ff2500720c */ /* 0x000fe40003f05270 */
[----:B------:R-:W-:Y:S02]  /*3340*/  FMNMX.FTZ R10, R95, R10, !PT ;  /* 0x0000000a5f0a7209 */ /* 0x000fe40007810000 */
[----:B------:R-:W-:-:S02]  /*3350*/  ISETP.GT.AND P0, PT, R26, 0x20, !P0 ;  /* 0x000000201a00780c */ /* 0x000fc40004704270 */
[----:B------:R-:W-:Y:S02]  /*3360*/  FMNMX.FTZ R10, R61, R10, !PT ;  /* 0x0000000a3d0a7209 */ /* 0x000fe40007810000 */
[----:B------:R-:W-:Y:S02]  /*3370*/  ISETP.LT.OR P0, PT, R25, 0x21, P0 ;  /* 0x000000211900780c */ /* 0x000fe40000701670 */
[----:B------:R-:W-:Y:S02]  /*3380*/  FMNMX.FTZ R10, R97, R10, !PT ;  /* 0x0000000a610a7209 */ /* 0x000fe40007810000 */
[----:B------:R-:W-:Y:S02]  /*3390*/  FSEL R24, R24, -INF , !P0 ;  /* 0xff80000018187808 */ /* 0x000fe40004000000 */
[----:B------:R-:W-:Y:S02]  /*33a0*/  ISETP.NE.AND P0, PT, R40, RZ, PT ;  /* 0x000000ff2800720c */ /* 0x000fe40003f05270 */
[----:B------:R-:W-:-:S02]  /*33b0*/  FMNMX.FTZ R10, R65, R10, !PT ;  /* 0x0000000a410a7209 */ /* 0x000fc40007810000 */
[----:B------:R-:W-:Y:S02]  /*33c0*/  ISETP.GT.AND P0, PT, R26, 0x21, !P0 ;  /* 0x000000211a00780c */ /* 0x000fe40004704270 */
[----:B------:R-:W-:Y:S02]  /*33d0*/  FMNMX.FTZ R10, R99, R10, !PT ;  /* 0x0000000a630a7209 */ /* 0x000fe40007810000 */
[----:B------:R-:W-:Y:S02]  /*33e0*/  ISETP.LT.OR P0, PT, R25, 0x22, P0 ;  /* 0x000000221900780c */ /* 0x000fe40000701670 */
[----:B------:R-:W-:Y:S02]  /*33f0*/  FMNMX.FTZ R35, R69, R10, !PT ;  /* 0x0000000a45237209 */ /* 0x000fe40007810000 */
[----:B------:R-:W-:Y:S02]  /*3400*/  FSEL R27, R43, -INF , !P0 ;  /* 0xff8000002b1b7808 */ /* 0x000fe40004000000 */
[----:B------:R-:W-:Y:S01]  /*3410*/  ISETP.NE.AND P0, PT, R41, RZ, PT ;  /* 0x000000ff2900720c */ /* 0x000fe20003f05270 */
[----:B------:R-:W0:Y:S01]  /*3420*/  SHFL.BFLY PT, R10, R35, 0x2, 0x1f ;  /* 0x0c401f00230a7f89 */ /* 0x000e2200000e0000 */
[----:B------:R-:W-:-:S02]  /*3430*/  ISETP.NE.AND P6, PT, R58, RZ, PT ;  /* 0x000000ff3a00720c */ /* 0x000fc40003fc5270 */
[C---:B------:R-:W-:Y:S02]  /*3440*/  ISETP.GT.AND P0, PT, R26.reuse, 0x28, !P0 ;  /* 0x000000281a00780c */ /* 0x040fe40004704270 */
[----:B------:R-:W-:Y:S02]  /*3450*/  ISETP.GT.AND P2, PT, R26, 0x49, !P2 ;  /* 0x000000491a00780c */ /* 0x000fe40005744270 */
[C---:B------:R-:W-:Y:S02]  /*3460*/  ISETP.LT.OR P0, PT, R25.reuse, 0x29, P0 ;  /* 0x000000291900780c */ /* 0x040fe40000701670 */
[----:B------:R-:W-:Y:S02]  /*3470*/  ISETP.LT.OR P1, PT, R25, 0x49, P1 ;  /* 0x000000491900780c */ /* 0x000fe40000f21670 */
[----:B------:R-:W-:Y:S02]  /*3480*/  FSEL R29, R46, -INF , !P0 ;  /* 0xff8000002e1d7808 */ /* 0x000fe40004000000 */
[----:B------:R-:W-:-:S02]  /*3490*/  ISETP.NE.AND P0, PT, R44, RZ, PT ;  /* 0x000000ff2c00720c */ /* 0x000fc40003f05270 */
[C---:B------:R-:W-:Y:S02]  /*34a0*/  ISETP.GT.AND P3, PT, R26.reuse, 0x50, !P3 ;  /* 0x000000501a00780c */ /* 0x040fe40005f64270 */
[C---:B------:R-:W-:Y:S02]  /*34b0*/  ISETP.GT.AND P0, PT, R26.reuse, 0x29, !P0 ;  /* 0x000000291a00780c */ /* 0x040fe40004704270 */
[C---:B------:R-:W-:Y:S02]  /*34c0*/  ISETP.GT.AND P4, PT, R26.reuse, 0x51, !P4 ;  /* 0x000000511a00780c */ /* 0x040fe40006784270 */
[----:B------:R-:W-:Y:S02]  /*34d0*/  ISETP.LT.OR P0, PT, R25, 0x2a, P0 ;  /* 0x0000002a1900780c */ /* 0x000fe40000701670 */
[----:B------:R-:W-:Y:S02]  /*34e0*/  ISETP.GT.AND P5, PT, R26, 0x58, !P5 ;  /* 0x000000581a00780c */ /* 0x000fe40006fa4270 */
[----:B------:R-:W-:-:S02]  /*34f0*/  FSEL R30, R30, -INF , !P0 ;  /* 0xff8000001e1e7808 */ /* 0x000fc40004000000 */
[----:B------:R-:W-:Y:S02]  /*3500*/  ISETP.NE.AND P0, PT, R45, RZ, PT ;  /* 0x000000ff2d00720c */ /* 0x000fe40003f05270 */
[----:B0-----:R-:W-:Y:S02]  /*3510*/  FMNMX.FTZ R37, R35, R10, !PT ;  /* 0x0000000a23257209 */ /* 0x001fe40007810000 */
[----:B------:R-:W-:Y:S02]  /*3520*/  ISETP.GT.AND P0, PT, R26, 0x30, !P0 ;  /* 0x000000301a00780c */ /* 0x000fe40004704270 */
[C---:B------:R-:W-:Y:S01]  /*3530*/  ISETP.LT.OR P2, PT, R25.reuse, 0x4a, P2 ;  /* 0x0000004a1900780c */ /* 0x040fe20001741670 */
[----:B------:R-:W0:Y:S01]  /*3540*/  SHFL.BFLY PT, R10, R37, 0x1, 0x1f ;  /* 0x0c201f00250a7f89 */ /* 0x000e2200000e0000 */
[----:B------:R-:W-:Y:S02]  /*3550*/  ISETP.LT.OR P0, PT, R25, 0x31, P0 ;  /* 0x000000311900780c */ /* 0x000fe40000701670 */
[----:B------:R-:W-:-:S02]  /*3560*/  FSEL R9, R9, -INF , !P1 ;  /* 0xff80000009097808 */ /* 0x000fc40004800000 */
[----:B------:R-:W-:Y:S02]  /*3570*/  FSEL R31, R31, -INF , !P0 ;  /* 0xff8000001f1f7808 */ /* 0x000fe40004000000 */
[----:B------:R-:W-:Y:S02]  /*3580*/  ISETP.NE.AND P0, PT, R48, RZ, PT ;  /* 0x000000ff3000720c */ /* 0x000fe40003f05270 */
[C---:B------:R-:W-:Y:S02]  /*3590*/  ISETP.LT.OR P3, PT, R25.reuse, 0x51, P3 ;  /* 0x000000511900780c */ /* 0x040fe40001f61670 */
[----:B------:R-:W-:Y:S02]  /*35a0*/  ISETP.GT.AND P0, PT, R26, 0x31, !P0 ;  /* 0x000000311a00780c */ /* 0x000fe40004704270 */
[----:B------:R-:W-:Y:S02]  /*35b0*/  FSEL R8, R8, -INF , !P2 ;  /* 0xff80000008087808 */ /* 0x000fe40005000000 */
[----:B------:R-:W-:-:S02]  /*35c0*/  ISETP.LT.OR P0, PT, R25, 0x32, P0 ;  /* 0x000000321900780c */ /* 0x000fc40000701670 */
[----:B------:R-:W-:Y:S02]  /*35d0*/  ISETP.LT.OR P4, PT, R25, 0x52, P4 ;  /* 0x000000521900780c */ /* 0x000fe40002781670 */
[----:B------:R-:W-:Y:S02]  /*35e0*/  FSEL R32, R51, -INF , !P0 ;  /* 0xff80000033207808 */ /* 0x000fe40004000000 */
[----:B------:R-:W-:Y:S02]  /*35f0*/  ISETP.NE.AND P0, PT, R49, RZ, PT ;  /* 0x000000ff3100720c */ /* 0x000fe40003f05270 */
[----:B------:R-:W-:Y:S02]  /*3600*/  ISETP.LT.OR P5, PT, R25, 0x59, P5 ;  /* 0x000000591900780c */ /* 0x000fe40002fa1670 */
[----:B------:R-:W-:Y:S02]  /*3610*/  ISETP.GT.AND P0, PT, R26, 0x38, !P0 ;  /* 0x000000381a00780c */ /* 0x000fe40004704270 */
[----:B0-----:R-:W-:-:S02]  /*3620*/  FMNMX.FTZ R10, R37, R10, !PT ;  /* 0x0000000a250a7209 */ /* 0x001fc40007810000 */
[----:B------:R-:W-:Y:S02]  /*3630*/  ISETP.LT.OR P0, PT, R25, 0x39, P0 ;  /* 0x000000391900780c */ /* 0x000fe40000701670 */
[----:B------:R-:W-:Y:S01]  /*3640*/  FSEL R19, R19, -INF , !P4 ;  /* 0xff80000013137808 */ /* 0x000fe20006000000 */
[----:B------:R-:W-:Y:S01]  /*3650*/  FMUL.FTZ R36, R10, UR14 ;  /* 0x0000000e0a247c20 */ /* 0x000fe20008410000 */
[----:B------:R-:W-:Y:S02]  /*3660*/  FSEL R33, R54, -INF , !P0 ;  /* 0xff80000036217808 */ /* 0x000fe40004000000 */
[----:B------:R-:W-:-:S04]  /*3670*/  ISETP.NE.AND P0, PT, R52, RZ, PT ;  /* 0x000000ff3400720c */ /* 0x000fc80003f05270 */
[----:B------:R-:W-:-:S04]  /*3680*/  ISETP.GT.AND P0, PT, R26, 0x39, !P0 ;  /* 0x000000391a00780c */ /* 0x000fc80004704270 */
[----:B------:R-:W-:-:S04]  /*3690*/  ISETP.LT.OR P0, PT, R25, 0x3a, P0 ;  /* 0x0000003a1900780c */ /* 0x000fc80000701670 */
[----:B------:R-:W-:Y:S02]  /*36a0*/  FSEL R34, R34, -INF , !P0 ;  /* 0xff80000022227808 */ /* 0x000fe40004000000 */
[----:B------:R-:W-:Y:S02]  /*36b0*/  ISETP.GT.AND P0, PT, R26, RZ, !P6 ;  /* 0x000000ff1a00720c */ /* 0x000fe40007704270 */
[----:B------:R-:W-:Y:S02]  /*36c0*/  ISETP.NE.AND P6, PT, R76, RZ, PT ;  /* 0x000000ff4c00720c */ /* 0x000fe40003fc5270 */
[----:B------:R-:W-:-:S04]  /*36d0*/  ISETP.LT.OR P0, PT, R25, 0x1, P0 ;  /* 0x000000011900780c */ /* 0x000fc80000701670 */
[----:B------:R-:W-:Y:S02]  /*36e0*/  FSEL R5, R5, -INF , !P0 ;  /* 0xff80000005057808 */ /* 0x000fe40004000000 */
[----:B------:R-:W-:-:S04]  /*36f0*/  FSETP.NEU.FTZ.AND P0, PT, R10, -INF , PT ;  /* 0xff8000000a00780b */ /* 0x000fc80003f1d000 */
[----:B------:R-:W-:Y:S02]  /*3700*/  FSEL R38, R36, RZ, P0 ;  /* 0x000000ff24267208 */ /* 0x000fe40000000000 */
[----:B------:R-:W-:Y:S02]  /*3710*/  FMNMX.FTZ R36, R5, R28, !PT ;  /* 0x0000001c05247209 */ /* 0x000fe40007810000 */
[----:B------:R-:W-:Y:S01]  /*3720*/  ISETP.GT.AND P0, PT, R26, 0x40, !P6 ;  /* 0x000000401a00780c */ /* 0x000fe20007704270 */
[--C-:B------:R-:W-:Y:S01]  /*3730*/  FFMA.FTZ R37, R47, UR14, -R38.reuse ;  /* 0x0000000e2f257c23 */ /* 0x100fe20008010826 */
[----:B------:R-:W-:Y:S01]  /*3740*/  FMNMX.FTZ R35, R11, R36, !PT ;  /* 0x000000240b237209 */ /* 0x000fe20007810000 */
[--C-:B------:R-:W-:Y:S01]  /*3750*/  FFMA.FTZ R39, R75, UR14, -R38.reuse ;  /* 0x0000000e4b277c23 */ /* 0x100fe20008010826 */
[----:B------:R-:W-:Y:S01]  /*3760*/  ISETP.LT.OR P0, PT, R25, 0x41, P0 ;  /* 0x000000411900780c */ /* 0x000fe20000701670 */
[----:B------:R0:W-:Y:S01]  /*3770*/  MUFU.EX2 R172, R37 ;  /* 0x0000002500ac7308 */ /* 0x0001e20000000800 */
[----:B------:R-:W-:Y:S01]  /*3780*/  FMNMX.FTZ R35, R12, R35, !PT ;  /* 0x000000230c237209 */ /* 0x000fe20007810000 */
[--C-:B------:R-:W-:Y:S01]  /*3790*/  FFMA.FTZ R48, R85, UR14, -R38.reuse ;  /* 0x0000000e55307c23 */ /* 0x100fe20008010826 */
[----:B------:R-:W-:Y:S01]  /*37a0*/  FSEL R20, R20, -INF , !P0 ;  /* 0xff80000014147808 */ /* 0x000fe20004000000 */
[--C-:B------:R-:W-:Y:S01]  /*37b0*/  FFMA.FTZ R40, R77, UR14, -R38.reuse ;  /* 0x0000000e4d287c23 */ /* 0x100fe20008010826 */
[----:B------:R-:W-:Y:S01]  /*37c0*/  FMNMX.FTZ R36, R14, R35, !PT ;  /* 0x000000230e247209 */ /* 0x000fe20007810000 */
[--C-:B------:R-:W-:Y:S01]  /*37d0*/  FFMA.FTZ R41, R55, UR14, -R38.reuse ;  /* 0x0000000e37297c23 */ /* 0x100fe20008010826 */
[----:B------:R-:W-:Y:S01]  /*37e0*/  ISETP.NE.AND P0, PT, R56, RZ, PT ;  /* 0x000000ff3800720c */ /* 0x000fe20003f05270 */
[----:B------:R-:W1:Y:S01]  /*37f0*/  MUFU.EX2 R39, R39 ;  /* 0x0000002700277308 */ /* 0x000e620000000800 */
[----:B------:R-:W-:Y:S01]  /*3800*/  FMNMX.FTZ R36, R15, R36, !PT ;  /* 0x000000240f247209 */ /* 0x000fe20007810000 */
[--C-:B0-----:R-:W-:Y:S01]  /*3810*/  FFMA.FTZ R37, R63, UR14, -R38.reuse ;  /* 0x0000000e3f257c23 */ /* 0x101fe20008010826 */
        /* <DEDUP_REMOVED lines=8> */
[----:B------:R-:W-:Y:S01]  /*38a0*/  ISETP.NE.AND P6, PT, R42, RZ, PT ;  /* 0x000000ff2a00720c */ /* 0x000fe20003fc5270 */
[--C-:B------:R-:W-:Y:S01]  /*38b0*/  FFMA.FTZ R42, R59, UR14, -R38.reuse ;  /* 0x0000000e3b2a7c23 */ /* 0x100fe20008010826 */
[----:B------:R-:W-:Y:S01]  /*38c0*/  FMNMX.FTZ R36, R24, R35, !PT ;  /* 0x0000002318247209 */ /* 0x000fe20007810000 */
[--C-:B------:R-:W-:Y:S01]  /*38d0*/  FFMA.FTZ R50, R87, UR14, -R38.reuse ;  /* 0x0000000e57327c23 */ /* 0x100fe20008010826 */
[----:B------:R-:W-:Y:S01]  /*38e0*/  FSEL R6, R6, -INF , !P0 ;  /* 0xff80000006067808 */ /* 0x000fe20004000000 */
[----:B------:R2:W-:Y:S01]  /*38f0*/  MUFU.EX2 R49, R48 ;  /* 0x0000003000317308 */ /* 0x0005e20000000800 */
        /* <DEDUP_REMOVED lines=9> */
[--C-:B--2---:R-:W-:Y:S01]  /*3990*/  FFMA.FTZ R48, R57, UR14, -R38.reuse ;  /* 0x0000000e39307c23 */ /* 0x104fe20008010826 */
[----:B------:R-:W-:Y:S01]  /*39a0*/  FSEL R25, R70, -INF , !P5 ;  /* 0xff80000046197808 */ /* 0x000fe20006800000 */
[--C-:B------:R-:W-:Y:S01]  /*39b0*/  FFMA.FTZ R54, R93, UR14, -R38.reuse ;  /* 0x0000000e5d367c23 */ /* 0x100fe20008010826 */
[----:B------:R-:W-:Y:S01]  /*39c0*/  FMNMX.FTZ R35, R31, R36, !PT ;  /* 0x000000241f237209 */ /* 0x000fe20007810000 */
[--C-:B------:R-:W-:Y:S01]  /*39d0*/  FFMA.FTZ R58, R97, UR14, -R38.reuse ;  /* 0x0000000e613a7c23 */ /* 0x100fe20008010826 */
[--C-:B------:R-:W-:Y:S01]  /*39e0*/  FFMA.FTZ R59, R65, UR14, -R38.reuse ;  /* 0x0000000e413b7c23 */ /* 0x100fe20008010826 */
[----:B------:R-:W-:Y:S01]  /*39f0*/  MUFU.EX2 R40, R40 ;  /* 0x0000002800287308 */ /* 0x000fe20000000800 */
[----:B------:R-:W-:Y:S01]  /*3a00*/  FMNMX.FTZ R36, R32, R35, !PT ;  /* 0x0000002320247209 */ /* 0x000fe20007810000 */
[----:B0-----:R-:W-:Y:S01]  /*3a10*/  FFMA.FTZ R37, R83, UR14, -R38 ;  /* 0x0000000e53257c23 */ /* 0x001fe20008010826 */
[----:B-1----:R-:W-:Y:S01]  /*3a20*/  FADD.FTZ R61, R39, R172 ;  /* 0x000000ac273d7221 */ /* 0x002fe20000010000 */
[----:B------:R-:W-:-:S02]  /*3a30*/  F2FP.F16.F32.PACK_AB R172, R172, R39 ;  /* 0x00000027acac723e */ /* 0x000fc400000000ff */
[----:B------:R-:W-:Y:S01]  /*3a40*/  FMNMX.FTZ R35, R33, R36, !PT ;  /* 0x0000002421237209 */ /* 0x000fe20007810000 */
[----:B------:R-:W-:Y:S01]  /*3a50*/  FFMA.FTZ R36, R73, UR14, -R38 ;  /* 0x0000000e49247c23 */ /* 0x000fe20008010826 */
[----:B------:R-:W-:Y:S02]  /*3a60*/  MUFU.EX2 R166, R37 ;  /* 0x0000002500a67308 */ /* 0x000fe40000000800 */
[----:B------:R-:W-:-:S04]  /*3a70*/  FMNMX.FTZ R35, R34, R35, !PT ;  /* 0x0000002322237209 */ /* 0x000fc80007810000 */
[----:B------:R-:W-:Y:S02]  /*3a80*/  FMNMX.FTZ R35, R20, R35, !PT ;  /* 0x0000002314237209 */ /* 0x000fe40007810000 */
[----:B------:R0:W-:Y:S02]  /*3a90*/  MUFU.EX2 R45, R36 ;  /* 0x00000024002d7308 */ /* 0x0001e40000000800 */
[----:B------:R-:W-:-:S04]  /*3aa0*/  FMNMX.FTZ R26, R6, R35, !PT ;  /* 0x00000023061a7209 */ /* 0x000fc80007810000 */
[----:B------:R-:W-:Y:S02]  /*3ab0*/  FMNMX.FTZ R35, R9, R26, !PT ;  /* 0x0000001a09237209 */ /* 0x000fe40007810000 */
[----:B------:R-:W-:Y:S01]  /*3ac0*/  FSEL R26, R13, -INF , !P3 ;  /* 0xff8000000d1a7808 */ /* 0x000fe20005800000 */
[----:B------:R-:W-:Y:S01]  /*3ad0*/  MUFU.EX2 R55, R48 ;  /* 0x0000003000377308 */ /* 0x000fe20000000800 */
[----:B------:R-:W-:-:S04]  /*3ae0*/  FMNMX.FTZ R35, R8, R35, !PT ;  /* 0x0000002308237209 */ /* 0x000fc80007810000 */
[----:B0-----:R-:W-:Y:S02]  /*3af0*/  FMNMX.FTZ R36, R26, R35, !PT ;  /* 0x000000231a247209 */ /* 0x001fe40007810000 */
[----:B------:R-:W-:Y:S01]  /*3b00*/  FSEL R35, R71, -INF , !P6 ;  /* 0xff80000047237808 */ /* 0x000fe20007000000 */
[----:B------:R-:W0:Y:S01]  /*3b10*/  MUFU.EX2 R41, R41 ;  /* 0x0000002900297308 */ /* 0x000e220000000800 */
[----:B------:R-:W-:-:S04]  /*3b20*/  FMNMX.FTZ R36, R19, R36, !PT ;  /* 0x0000002413247209 */ /* 0x000fc80007810000 */
[----:B------:R-:W-:-:S03]  /*3b30*/  FMNMX.FTZ R36, R25, R36, !PT ;  /* 0x0000002419247209 */ /* 0x000fc60007810000 */
[----:B------:R1:W-:Y:S01]  /*3b40*/  MUFU.EX2 R47, R46 ;  /* 0x0000002e002f7308 */ /* 0x0003e20000000800 */
[----:B------:R-:W-:-:S05]  /*3b50*/  FMNMX.FTZ R36, R35, R36, !PT ;  /* 0x0000002423247209 */ /* 0x000fca0007810000 */
[----:B------:R-:W2:Y:S02]  /*3b60*/  SHFL.BFLY PT, R13, R36, 0x2, 0x1f ;  /* 0x0c401f00240d7f89 */ /* 0x000ea400000e0000 */
[----:B------:R-:W3:Y:S01]  /*3b70*/  MUFU.EX2 R42, R42 ;  /* 0x0000002a002a7308 */ /* 0x000ee20000000800 */
[----:B-1----:R-:W-:Y:S01]  /*3b80*/  FFMA.FTZ R46, R89, UR14, -R38 ;  /* 0x0000000e592e7c23 */ /* 0x002fe20008010826 */
[----:B0-----:R-:W-:-:S06]  /*3b90*/  F2FP.F16.F32.PACK_AB R174, R41, R40 ;  /* 0x0000002829ae723e */ /* 0x001fcc00000000ff */
[----:B------:R0:W-:Y:S08]  /*3ba0*/  MUFU.EX2 R51, R46 ;  /* 0x0000002e00337308 */ /* 0x0001f00000000800 */
[----:B------:R-:W1:Y:S01]  /*3bb0*/  MUFU.EX2 R44, R44 ;  /* 0x0000002c002c7308 */ /* 0x000e620000000800 */
[----:B0-----:R-:W-:Y:S01]  /*3bc0*/  FFMA.FTZ R46, R95, UR14, -R38 ;  /* 0x0000000e5f2e7c23 */ /* 0x001fe20008010826 */
[----:B---3--:R-:W-:-:S02]  /*3bd0*/  F2FP.F16.F32.PACK_AB R168, R43, R42 ;  /* 0x0000002a2ba8723e */ /* 0x008fc400000000ff */
[----:B--2---:R-:W-:-:S04]  /*3be0*/  FMNMX.FTZ R37, R36, R13, !PT ;  /* 0x0000000d24257209 */ /* 0x004fc80007810000 */
[----:B------:R0:W-:Y:S01]  /*3bf0*/  MUFU.EX2 R57, R56 ;  /* 0x0000003800397308 */ /* 0x0001e20000000800 */
[----:B------:R-:W2:Y:S07]  /*3c00*/  SHFL.BFLY PT, R36, R37, 0x1, 0x1f ;  /* 0x0c201f0025247f89 */ /* 0x000eae00000e0000 */
[----:B------:R-:W3:Y:S01]  /*3c10*/  MUFU.EX2 R50, R50 ;  /* 0x0000003200327308 */ /* 0x000ee20000000800 */
[----:B0-----:R-:W-:Y:S01]  /*3c20*/  FADD.FTZ R56, R40, R61 ;  /* 0x0000003d28387221 */ /* 0x001fe20000010000 */
[----:B-1----:R-:W-:-:S06]  /*3c30*/  F2FP.F16.F32.PACK_AB R170, R45, R44 ;  /* 0x0000002c2daa723e */ /* 0x002fcc00000000ff */
[----:B------:R-:W-:Y:S08]  /*3c40*/  MUFU.EX2 R52, R52 ;  /* 0x0000003400347308 */ /* 0x000ff00000000800 */
[----:B------:R-:W0:Y:S01]  /*3c50*/  MUFU.EX2 R53, R53 ;  /* 0x0000003500357308 */ /* 0x000e220000000800 */
[----:B---3--:R-:W-:Y:S02]  /*3c60*/  F2FP.F16.F32.PACK_AB R160, R51, R50 ;  /* 0x0000003233a0723e */ /* 0x008fe400000000ff */
[----:B--2---:R-:W-:Y:S01]  /*3c70*/  FMNMX.FTZ R13, R37, R36, !PT ;  /* 0x00000024250d7209 */ /* 0x004fe20007810000 */
[--C-:B------:R-:W-:Y:S01]  /*3c80*/  FFMA.FTZ R36, R99, UR14, -R38.reuse ;  /* 0x0000000e63247c23 */ /* 0x100fe20008010826 */
[----:B------:R-:W-:-:S02]  /*3c90*/  FFMA.FTZ R38, R69, UR14, -R38 ;  /* 0x0000000e45267c23 */ /* 0x000fc40008010826 */
[C---:B------:R-:W-:Y:S01]  /*3ca0*/  FSETP.NEU.FTZ.AND P0, PT, R13.reuse, -INF , PT ;  /* 0xff8000000d00780b */ /* 0x040fe20003f1d000 */
[----:B------:R-:W-:Y:S01]  /*3cb0*/  FMUL.FTZ R37, R13, UR14 ;  /* 0x0000000e0d257c20 */ /* 0x000fe20008410000 */
[----:B------:R-:W1:Y:S04]  /*3cc0*/  MUFU.EX2 R54, R54 ;  /* 0x0000003600367308 */ /* 0x000e680000000800 */
[----:B------:R-:W-:Y:S02]  /*3cd0*/  FSEL R48, R37, RZ, P0 ;  /* 0x000000ff25307208 */ /* 0x000fe40000000000 */
[----:B------:R-:W-:Y:S02]  /*3ce0*/  PLOP3.LUT P0, PT, PT, PT, UP0, 0x40, 0x0 ;  /* 0x000000000000781c */ /* 0x000fe40003f0e808 */
        /* <DEDUP_REMOVED lines=27> */
[----:B------:R-:W-:Y:S01]  /*3ea0*/  FFMA.FTZ R35, R35, UR14, -R48 ;  /* 0x0000000e23237c23 */ /* 0x000fe20008010830 */
[----:B0-----:R-:W-:-:S02]  /*3eb0*/  F2FP.F16.F32.PACK_AB R162, R53, R52 ;  /* 0x0000003435a2723e */ /* 0x001fc400000000ff */
[----:B-1----:R-:W-:Y:S02]  /*3ec0*/  F2FP.F16.F32.PACK_AB R156, R55, R54 ;  /* 0x00000036379c723e */ /* 0x002fe400000000ff */
[----:B------:R0:W-:Y:S01]  /*3ed0*/  MUFU.EX2 R38, R23 ;  /* 0x0000001700267308 */ /* 0x0001e20000000800 */
[----:B--2---:R-:W-:-:S07]  /*3ee0*/  F2FP.F16.F32.PACK_AB R173, R28, R5 ;  /* 0x000000051cad723e */ /* 0x004fce00000000ff */
[----:B------:R-:W1:Y:S01]  /*3ef0*/  MUFU.EX2 R12, R12 ;  /* 0x0000000c000c7308 */ /* 0x000e620000000800 */
[----:B0-----:R-:W-:-:S04]  /*3f00*/  FADD.FTZ R23, R41, R56 ;  /* 0x0000003829177221 */ /* 0x001fc80000010000 */
[----:B------:R-:W-:-:S03]  /*3f10*/  FADD.FTZ R56, R42, R23 ;  /* 0x000000172a387221 */ /* 0x000fc60000010000 */
[----:B------:R-:W0:Y:S01]  /*3f20*/  MUFU.EX2 R14, R14 ;  /* 0x0000000e000e7308 */ /* 0x000e220000000800 */
[----:B------:R-:W-:Y:S01]  /*3f30*/  FADD.FTZ R23, R43, R56 ;  /* 0x000000382b177221 */ /* 0x000fe20000010000 */
[----:B------:R-:W-:-:S03]  /*3f40*/  FADD.FTZ R56, R5, R28 ;  /* 0x0000001c05387221 */ /* 0x000fc60000010000 */
[----:B------:R-:W-:Y:S01]  /*3f50*/  FADD.FTZ R60, R44, R23 ;  /* 0x000000172c3c7221 */ /* 0x000fe20000010000 */
[----:B---3--:R-:W-:Y:S02]  /*3f60*/  FADD.FTZ R23, R11, R56 ;  /* 0x000000380b177221 */ /* 0x008fe40000010000 */
[----:B------:R-:W2:Y:S01]  /*3f70*/  MUFU.EX2 R15, R15 ;  /* 0x0000000f000f7308 */ /* 0x000ea20000000800 */
[----:B------:R-:W-:Y:S01]  /*3f80*/  FADD.FTZ R61, R45, R60 ;  /* 0x0000003c2d3d7221 */ /* 0x000fe20000010000 */
[C---:B-1----:R-:W-:Y:S01]  /*3f90*/  FADD.FTZ R23, R12.reuse, R23 ;  /* 0x000000170c177221 */ /* 0x042fe20000010000 */
[----:B------:R-:W-:Y:S02]  /*3fa0*/  F2FP.F16.F32.PACK_AB R175, R12, R11 ;  /* 0x0000000b0caf723e */ /* 0x000fe400000000ff */
[----:B------:R-:W-:Y:S01]  /*3fb0*/  FADD.FTZ R60, R164, R61 ;  /* 0x0000003da43c7221 */ /* 0x000fe20000010000 */
[C---:B------:R-:W-:Y:S02]  /*3fc0*/  F2FP.F16.F32.PACK_AB R164, R47.reuse, R164 ;  /* 0x000000a42fa4723e */ /* 0x040fe400000000ff */
[----:B------:R-:W1:Y:S01]  /*3fd0*/  MUFU.EX2 R21, R21 ;  /* 0x0000001500157308 */ /* 0x000e620000000800 */
[----:B0-----:R-:W-:Y:S01]  /*3fe0*/  FADD.FTZ R56, R14, R23 ;  /* 0x000000170e387221 */ /* 0x001fe20000010000 */
[----:B------:R-:W-:-:S04]  /*3ff0*/  FADD.FTZ R23, R47, R60 ;  /* 0x0000003c2f177221 */ /* 0x000fc80000010000 */
[----:B------:R-:W-:Y:S01]  /*4000*/  FADD.FTZ R60, R166, R23 ;  /* 0x00000017a63c7221 */ /* 0x000fe20000010000 */
[----:B------:R-:W-:Y:S01]  /*4010*/  F2FP.F16.F32.PACK_AB R166, R49, R166 ;  /* 0x000000a631a6723e */ /* 0x000fe200000000ff */
[----:B------:R-:W0:Y:S01]  /*4020*/  MUFU.EX2 R24, R24 ;  /* 0x0000001800187308 */ /* 0x000e220000000800 */
[----:B--2---:R-:W-:Y:S01]  /*4030*/  FADD.FTZ R56, R15, R56 ;  /* 0x000000380f387221 */ /* 0x004fe20000010000 */
[----:B------:R-:W-:Y:S01]  /*4040*/  FADD.FTZ R61, R49, R60 ;  /* 0x0000003c313d7221 */ /* 0x000fe20000010000 */
[----:B------:R-:W-:-:S03]  /*4050*/  F2FP.F16.F32.PACK_AB R169, R15, R14 ;  /* 0x0000000e0fa9723e */ /* 0x000fc600000000ff */
[----:B------:R-:W-:Y:S02]  /*4060*/  FADD.FTZ R60, R50, R61 ;  /* 0x0000003d323c7221 */ /* 0x000fe40000010000 */
[----:B------:R-:W2:Y:S01]  /*4070*/  MUFU.EX2 R27, R27 ;  /* 0x0000001b001b7308 */ /* 0x000ea20000000800 */
[----:B-1----:R-:W-:Y:S01]  /*4080*/  FADD.FTZ R23, R21, R56 ;  /* 0x0000003815177221 */ /* 0x002fe20000010000 */
[----:B------:R-:W-:-:S03]  /*4090*/  F2FP.F16.F32.PACK_AB R171, R38, R21 ;  /* 0x0000001526ab723e */ /* 0x000fc600000000ff */
[----:B------:R-:W-:-:S03]  /*40a0*/  FADD.FTZ R23, R38, R23 ;  /* 0x0000001726177221 */ /* 0x000fc60000010000 */
[----:B------:R-:W1:Y:S01]  /*40b0*/  MUFU.EX2 R29, R29 ;  /* 0x0000001d001d7308 */ /* 0x000e620000000800 */
[----:B0-----:R-:W-:Y:S01]  /*40c0*/  FADD.FTZ R56, R24, R23 ;  /* 0x0000001718387221 */ /* 0x001fe20000010000 */
[----:B------:R-:W-:-:S04]  /*40d0*/  FADD.FTZ R23, R51, R60 ;  /* 0x0000003c33177221 */ /* 0x000fc80000010000 */
[----:B------:R-:W-:Y:S02]  /*40e0*/  FADD.FTZ R60, R52, R23 ;  /* 0x00000017343c7221 */ /* 0x000fe40000010000 */
[----:B------:R-:W0:Y:S01]  /*40f0*/  MUFU.EX2 R30, R30 ;  /* 0x0000001e001e7308 */ /* 0x000e220000000800 */
[----:B--2---:R-:W-:Y:S01]  /*4100*/  FADD.FTZ R56, R27, R56 ;  /* 0x000000381b387221 */ /* 0x004fe20000010000 */
[----:B------:R-:W-:Y:S01]  /*4110*/  FADD.FTZ R61, R53, R60 ;  /* 0x0000003c353d7221 */ /* 0x000fe20000010000 */
[----:B------:R-:W-:-:S03]  /*4120*/  F2FP.F16.F32.PACK_AB R165, R27, R24 ;  /* 0x000000181ba5723e */ /* 0x000fc600000000ff */
[----:B------:R-:W-:Y:S02]  /*4130*/  FADD.FTZ R48, R54, R61 ;  /* 0x0000003d36307221 */ /* 0x000fe40000010000 */
[----:B------:R-:W-:Y:S01]  /*4140*/  MUFU.EX2 R31, R31 ;  /* 0x0000001f001f7308 */ /* 0x000fe20000000800 */
[----:B-1----:R-:W-:Y:S01]  /*4150*/  FADD.FTZ R23, R29, R56 ;  /* 0x000000381d177221 */ /* 0x002fe20000010000 */
[----:B------:R-:W-:-:S06]  /*4160*/  FADD.FTZ R39, R55, R48 ;  /* 0x0000003037277221 */ /* 0x000fcc0000010000 */
[----:B------:R-:W1:Y:S01]  /*4170*/  MUFU.EX2 R32, R32 ;  /* 0x0000002000207308 */ /* 0x000e620000000800 */
[----:B0-----:R-:W-:-:S07]  /*4180*/  F2FP.F16.F32.PACK_AB R167, R30, R29 ;  /* 0x0000001d1ea7723e */ /* 0x001fce00000000ff */
[----:B------:R-:W0:Y:S08]  /*4190*/  MUFU.EX2 R46, R46 ;  /* 0x0000002e002e7308 */ /* 0x000e300000000800 */
[----:B------:R-:W-:Y:S01]  /*41a0*/  MUFU.EX2 R33, R33 ;  /* 0x0000002100217308 */ /* 0x000fe20000000800 */
[----:B-1----:R-:W-:-:S07]  /*41b0*/  F2FP.F16.F32.PACK_AB R161, R32, R31 ;  /* 0x0000001f20a1723e */ /* 0x002fce00000000ff */
[----:B------:R-:W1:Y:S01]  /*41c0*/  MUFU.EX2 R34, R34 ;  /* 0x0000002200227308 */ /* 0x000e620000000800 */
[----:B0-----:R-:W-:Y:S01]  /*41d0*/  FADD.FTZ R40, R46, R39 ;  /* 0x000000272e287221 */ /* 0x001fe20000010000 */
[----:B------:R-:W-:-:S03]  /*41e0*/  F2FP.F16.F32.PACK_AB R158, R57, R46 ;  /* 0x0000002e399e723e */ /* 0x000fc600000000ff */
[----:B------:R-:W-:-:S03]  /*41f0*/  FADD.FTZ R39, R57, R40 ;  /* 0x0000002839277221 */ /* 0x000fc60000010000 */
[----:B------:R0:W-:Y:S08]  /*4200*/  MUFU.EX2 R157, R6 ;  /* 0x00000006009d7308 */ /* 0x0001f00000000800 */
[----:B------:R-:W2:Y:S01]  /*4210*/  MUFU.EX2 R58, R58 ;  /* 0x0000003a003a7308 */ /* 0x000ea20000000800 */
[----:B0-----:R-:W-:Y:S01]  /*4220*/  FADD.FTZ R6, R30, R23 ;  /* 0x000000171e067221 */ /* 0x001fe20000010000 */
[----:B-1----:R-:W-:-:S03]  /*4230*/  F2FP.F16.F32.PACK_AB R163, R34, R33 ;  /* 0x0000002122a3723e */ /* 0x002fc600000000ff */
[----:B------:R-:W-:-:S03]  /*4240*/  FADD.FTZ R23, R31, R6 ;  /* 0x000000061f177221 */ /* 0x000fc60000010000 */
[----:B------:R-:W0:Y:S01]  /*4250*/  MUFU.EX2 R20, R20 ;  /* 0x0000001400147308 */ /* 0x000e220000000800 */
[----:B------:R-:W-:-:S04]  /*4260*/  FADD.FTZ R6, R32, R23 ;  /* 0x0000001720067221 */ /* 0x000fc80000010000 */
[----:B------:R-:W-:-:S03]  /*4270*/  FADD.FTZ R23, R33, R6 ;  /* 0x0000000621177221 */ /* 0x000fc60000010000 */
[----:B------:R-:W1:Y:S01]  /*4280*/  MUFU.EX2 R59, R59 ;  /* 0x0000003b003b7308 */ /* 0x000e620000000800 */
[----:B------:R-:W-:Y:S01]  /*4290*/  FADD.FTZ R23, R34, R23 ;  /* 0x0000001722177221 */ /* 0x000fe20000010000 */
[----:B--2---:R-:W-:-:S06]  /*42a0*/  FADD.FTZ R40, R58, R39 ;  /* 0x000000273a287221 */ /* 0x004fcc0000010000 */
[----:B------:R-:W2:Y:S01]  /*42b0*/  MUFU.EX2 R36, R36 ;  /* 0x0000002400247308 */ /* 0x000ea20000000800 */
[----:B0-----:R-:W-:-:S04]  /*42c0*/  FADD.FTZ R6, R20, R23 ;  /* 0x0000001714067221 */ /* 0x001fc80000010000 */
[C---:B------:R-:W-:Y:S01]  /*42d0*/  FADD.FTZ R6, R157.reuse, R6 ;  /* 0x000000069d067221 */ /* 0x040fe20000010000 */
[----:B------:R-:W-:Y:S02]  /*42e0*/  F2FP.F16.F32.PACK_AB R157, R157, R20 ;  /* 0x000000149d9d723e */ /* 0x000fe400000000ff */
[----:B------:R-:W0:Y:S01]  /*42f0*/  MUFU.EX2 R9, R9 ;  /* 0x0000000900097308 */ /* 0x000e220000000800 */
[C---:B-1----:R-:W-:Y:S01]  /*4300*/  FADD.FTZ R23, R59.reuse, R40 ;  /* 0x000000283b177221 */ /* 0x042fe20000010000 */
[----:B------:R-:W-:-:S06]  /*4310*/  F2FP.F16.F32.PACK_AB R152, R59, R58 ;  /* 0x0000003a3b98723e */ /* 0x000fcc00000000ff */
[----:B------:R-:W1:Y:S01]  /*4320*/  MUFU.EX2 R8, R8 ;  /* 0x0000000800087308 */ /* 0x000e620000000800 */
[----:B--2---:R-:W-:Y:S01]  /*4330*/  FADD.FTZ R40, R36, R23 ;  /* 0x0000001724287221 */ /* 0x004fe20000010000 */
[----:B------:R-:W-:-:S06]  /*4340*/  F2FP.F16.F32.PACK_AB R154, R37, R36 ;  /* 0x00000024259a723e */ /* 0x000fcc00000000ff */
[----:B------:R-:W2:Y:S01]  /*4350*/  MUFU.EX2 R26, R26 ;  /* 0x0000001a001a7308 */ /* 0x000ea20000000800 */
[----:B0-----:R-:W-:Y:S01]  /*4360*/  FADD.FTZ R23, R9, R6 ;  /* 0x0000000609177221 */ /* 0x001fe20000010000 */
[----:B------:R-:W-:-:S06]  /*4370*/  FADD.FTZ R6, R37, R40 ;  /* 0x0000002825067221 */ /* 0x000fcc0000010000 */
[----:B------:R-:W0:Y:S01]  /*4380*/  MUFU.EX2 R19, R19 ;  /* 0x0000001300137308 */ /* 0x000e220000000800 */
[C---:B-1----:R-:W-:Y:S01]  /*4390*/  FADD.FTZ R23, R8.reuse, R23 ;  /* 0x0000001708177221 */ /* 0x042fe20000010000 */
[----:B------:R-:W-:-:S06]  /*43a0*/  F2FP.F16.F32.PACK_AB R159, R8, R9 ;  /* 0x00000009089f723e */ /* 0x000fcc00000000ff */
[----:B------:R-:W1:Y:S01]  /*43b0*/  MUFU.EX2 R25, R25 ;  /* 0x0000001900197308 */ /* 0x000e620000000800 */
[----:B--2---:R-:W-:-:S07]  /*43c0*/  FADD.FTZ R12, R26, R23 ;  /* 0x000000171a0c7221 */ /* 0x004fce0000010000 */
[----:B------:R-:W2:Y:S01]  /*43d0*/  MUFU.EX2 R36, R35 ;  /* 0x0000002300247308 */ /* 0x000ea20000000800 */
[C---:B0-----:R-:W-:Y:S01]  /*43e0*/  FADD.FTZ R12, R19.reuse, R12 ;  /* 0x0000000c130c7221 */ /* 0x041fe20000010000 */
[----:B------:R-:W-:-:S03]  /*43f0*/  F2FP.F16.F32.PACK_AB R153, R19, R26 ;  /* 0x0000001a1399723e */ /* 0x000fc600000000ff */
[----:B-1----:R-:W-:-:S04]  /*4400*/  FADD.FTZ R5, R25, R12 ;  /* 0x0000000c19057221 */ /* 0x002fc80000010000 */
[C---:B--2---:R-:W-:Y:S01]  /*4410*/  FADD.FTZ R5, R36.reuse, R5 ;  /* 0x0000000524057221 */ /* 0x044fe20000010000 */
[----:B------:R-:W-:Y:S01]  /*4420*/  F2FP.F16.F32.PACK_AB R155, R36, R25 ;  /* 0x00000019249b723e */ /* 0x000fe200000000ff */
[----:B------:R-:W-:Y:S06]  /*4430*/  @P0 BRA `(.L_x_1965) ;  /* 0x0000000000040947 */ /* 0x000fec0003800000 */
[----:B------:R-:W-:Y:S01]  /*4440*/  BPT.TRAP 0x1 ;  /* 0x000000040000795c */ /* 0x000fe20000300000 */
.L_x_1965:
[----:B------:R-:W-:Y:S01]  /*4450*/  PLOP3.LUT P1, PT, PT, PT, UP0, 0x40, 0x0 ;  /* 0x000000000000781c */ /* 0x000fe20003f2e808 */
[----:B------:R0:W1:-:S12]  /*4460*/  SYNCS.PHASECHK.TRANS64.TRYWAIT P0, [UR38+0x22850], R2 ;  /* 0x02285002ff0075a7 */ /* 0x0000580008000166 */
[----:B0-----:R-:W-:Y:S05]  /*4470*/  @P1 BRA `(.L_x_1966) ;  /* 0x0000000000041947 */ /* 0x001fea0003800000 */
[----:B------:R-:W-:Y:S01]  /*4480*/  BPT.TRAP 0x1 ;  /* 0x000000040000795c */ /* 0x000fe20000300000 */
.L_x_1966:
[----:B-1----:R-:W-:Y:S05]  /*4490*/  @P0 BRA `(.L_x_1967) ;  /* 0x0000000000080947 */ /* 0x002fea0003800000 */
[----:B------:R-:W0:Y:S02]  /*44a0*/  SYNCS.PHASECHK.TRANS64.TRYWAIT P0, [UR38+0x22850], R2 ;  /* 0x02285002ff0075a7 */ /* 0x000e240008000166 */
[----:B0-----:R-:W-:Y:S05]  /*44b0*/  @!P0 BRA `(.L_x_1968) ;  /* 0x0000010000f88947 */ /* 0x001fea0003800000 */
.L_x_1967:
[----:B------:R1:W-:Y:S01]  /*44c0*/  BAR.SYNC.DEFER_BLOCKING R3, 0x100 ;  /* 0x000400030000751d */ /* 0x0003e20000010000 */
[----:B------:R-:W-:Y:S01]  /*44d0*/  UIADD3 UR6, UR38, 0x400, URZ ;  /* 0x0000040026067890 */ /* 0x000fe2000fffe03f */
[----:B------:R-:W-:-:S03]  /*44e0*/  PLOP3.LUT P0, PT, PT, PT, UP0, 0x40, 0x0 ;  /* 0x000000000000781c */ /* 0x000fc60003f0e808 */
[----:B------:R-:W-:Y:S01]  /*44f0*/  USHF.R.U32.HI UR6, URZ, 0x4, UR6 ;  /* 0x000000043f067899 */ /* 0x000fe20008011606 */
[----:B------:R-:W-:Y:S01]  /*4500*/  UMOV UR7, 0x40000040 ;  /* 0x4000004000077882 */ /* 0x000fe20000000000 */
[----:B------:R-:W-:Y:S02]  /*4510*/  UMOV UR11, 0x40000040 ;  /* 0x40000040000b7882 */ /* 0x000fe40000000000 */
[----:B------:R-:W-:-:S04]  /*4520*/  ULOP3.LUT UR6, UR6, 0x3fff, URZ, 0xc0, !UPT ;  /* 0x00003fff06067892 */ /* 0x000fc8000f8ec03f */
[----:B------:R-:W-:-:S04]  /*4530*/  ULOP3.LUT UR6, UR6, 0x3000000, URZ, 0xfc, !UPT ;  /* 0x0300000006067892 */ /* 0x000fc8000f8efc3f */
[----:B------:R-:W-:Y:S01]  /*4540*/  UIADD3 UR10, UR6, 0x80, URZ ;  /* 0x00000080060a7890 */ /* 0x000fe2000fffe03f */
[----:B------:R-:W-:-:S06]  /*4550*/  WARPGROUP.ARRIVE ;  /* 0x00000000000079c5 */ /* 0x000fcc0000000000 */
[----:B------:R-:W-:Y:S03]  /*4560*/  HGMMA.64x256x16.F32 R24, R172, gdesc[UR4].tnspB, RZ, !UPT, gsb0 ;  /* 0x43e00004ac187df0 */ /* 0x000fe6000c0008ff */
        /* <DEDUP_REMOVED lines=29> */
[----:B-1----:R-:W-:Y:S05]  /*4740*/  @P0 BRA `(.L_x_1969) ;  /* 0x0000000000040947 */ /* 0x002fea0003800000 */
[----:B------:R-:W-:Y:S01]  /*4750*/  BPT.TRAP 0x1 ;  /* 0x000000040000795c */ /* 0x000fe20000300000 */
.L_x_1969:
[----:B------:R-:W1:Y:S01]  /*4760*/  S2UR UR26, SR_CTAID.X ;  /* 0x00000000001a79c3 */ /* 0x000e620000002500 */
[----:B------:R-:W-:Y:S01]  /*4770*/  UISETP.NE.AND UP2, UPT, UR40, URZ, UPT ;  /* 0x0000003f2800728c */ /* 0x000fe2000bf45270 */
[----:B0-----:R-:W-:Y:S01]  /*4780*/  VIADD R9, R22, 0xfffffffe ;  /* 0xfffffffe16097836 */ /* 0x001fe20000000000 */
[----:B------:R-:W-:-:S06]  /*4790*/  UISETP.NE.AND UP1, UPT, UR43, URZ, UPT ;  /* 0x0000003f2b00728c */ /* 0x000fcc000bf25270 */
[----:B------:R-:W-:-:S03]  /*47a0*/  PLOP3.LUT P0, PT, PT, PT, UP1, 0x40, 0x0 ;  /* 0x000000000000781c */ /* 0x000fc60003f0e818 */
[----:B------:R-:W-:Y:S01]  /*47b0*/  @UP2 ULDC UR10, c[0x0][0x44c] ;  /* 0x00011300000a2ab9 */ /* 0x000fe20000000800 */
[----:B------:R-:W-:Y:S01]  /*47c0*/  @UP2 ULDC UR7, c[0x0][0x450] ;  /* 0x0001140000072ab9 */ /* 0x000fe20000000800 */
[----:B-1----:R-:W-:-:S04]  /*47d0*/  USHF.L.U32 UR26, UR26, 0x7, URZ ;  /* 0x000000071a1a7899 */ /* 0x002fc8000800063f */
[----:B------:R-:W-:-:S03]  /*47e0*/  UIMAD.WIDE.U32 UR10, UR26, UR10, URZ ;  /* 0x0000000a1a0a72a5 */ /* 0x000fc6000f8e003f */
[----:B------:R-:W-:Y:S01]  /*47f0*/  UMOV UR19, UR26 ;  /* 0x0000001a00137c82 */ /* 0x000fe20008000000 */
[----:B------:R-:W-:Y:S02]  /*4800*/  @UP2 USHF.R.U32.HI UR19, URZ, UR7, UR11 ;  /* 0x000000073f132299 */ /* 0x000fe4000801160b */
[----:B------:R-:W-:-:S04]  /*4810*/  UIADD3 UR7, UR38, 0x22860, URZ ;  /* 0x0002286026077890 */ /* 0x000fc8000fffe03f */
[----:B------:R-:W-:Y:S01]  /*4820*/  IMAD.U32 R2, RZ, RZ, UR19 ;  /* 0x00000013ff027e24 */ /* 0x000fe2000f8e00ff */
[----:B------:R-:W-:-:S04]  /*4830*/  UPRMT UR7, UR5, 0x654, UR7 ;  /* 0x0000065405077896 */ /* 0x000fc80008000007 */
[----:B------:R-:W-:-:S04]  /*4840*/  IADD3 R2, R2, -UR15, R17 ;  /* 0x8000000f02027c10 */ /* 0x000fc8000fffe011 */
[----:B------:R-:W-:Y:S01]  /*4850*/  R2UR UR10, R2 ;  /* 0x00000000020a72ca */ /* 0x000fe200000e0000 */
[----:B------:R-:W-:-:S12]  /*4860*/  SYNCS.ARRIVE.TRANS64.RED.A1T0 RZ, [UR7], RZ ;  /* 0x000000ffffff79a7 */ /* 0x000fd80008100407 */
[----:B------:R-:W-:Y:S01]  /*4870*/  UIADD3 UR18, UR10, UR18, URZ ;  /* 0x000000120a127290 */ /* 0x000fe2000fffe03f */
[----:B------:R-:W-:Y:S11]  /*4880*/  @P0 BRA `(.L_x_1970) ;  /* 0x00000000004c0947 */ /* 0x000ff60003800000 */
[----:B------:R-:W-:Y:S01]  /*4890*/  ISETP.GT.AND P0, PT, R2, RZ, PT ;  /* 0x000000ff0200720c */ /* 0x000fe20003f04270 */
[----:B------:R-:W-:-:S12]  /*48a0*/  UIADD3 UR7, UR10, -0x1, URZ ;  /* 0xffffffff0a077890 */ /* 0x000fd8000fffe03f */
[----:B------:R-:W-:Y:S05]  /*48b0*/  @P0 BRA `(.L_x_1971) ;  /* 0x0000000000200947 */ /* 0x000fea0003800000 */
[----:B------:R-:W-:Y:S01]  /*48c0*/  ULDC UR19, c[0x0][0x9e4] ;  /* 0x0002790000137ab9 */ /* 0x000fe20000000800 */
[----:B------:R-:W-:Y:S02]  /*48d0*/  UIADD3 UR7, -UR10, URZ, URZ ;  /* 0x0000003f0a077290 */ /* 0x000fe4000fffe13f */
[----:B------:R-:W-:-:S11]  /*48e0*/  UISETP.NE.AND UP1, UPT, UR19, 0x1, UPT ;  /* 0x000000011300788c */ /* 0x000fd6000bf25270 */
[----:B------:R-:W-:Y:S02]  /*48f0*/  @UP1 ULDC.64 UR22, c[0x0][0x9e8] ;  /* 0x00027a0000161ab9 */ /* 0x000fe40000000a00 */
[----:B------:R-:W-:-:S04]  /*4900*/  UIMAD.WIDE.U32 UR10, UR7, UR22, URZ ;  /* 0x00000016070a72a5 */ /* 0x000fc8000f8e003f */
[----:B------:R-:W-:-:S04]  /*4910*/  @UP1 USHF.R.U32.HI UR7, URZ, UR23, UR11 ;  /* 0x000000173f071299 */ /* 0x000fc8000801160b */
[----:B------:R-:W-:Y:S01]  /*4920*/  ULOP3.LUT UR7, URZ, UR7, URZ, 0x33, !UPT ;  /* 0x000000073f077292 */ /* 0x000fe2000f8e333f */
[----:B------:R-:W-:Y:S11]  /*4930*/  BRA `(.L_x_1972) ;  /* 0x0000000000147947 */ /* 0x000ff60003800000 */
.L_x_1971:
[----:B------:R-:W-:Y:S02]  /*4940*/  ULDC UR19, c[0x0][0x9e4] ;  /* 0x0002790000137ab9 */ /* 0x000fe40000000800 */
[----:B------:R-:W-:-:S11]  /*4950*/  UISETP.NE.AND UP1, UPT, UR19, 0x1, UPT ;  /* 0x000000011300788c */ /* 0x000fd6000bf25270 */
[----:B------:R-:W-:Y:S02]  /*4960*/  @UP1 ULDC.64 UR22, c[0x0][0x9e8] ;  /* 0x00027a0000161ab9 */ /* 0x000fe40000000a00 */
[----:B------:R-:W-:-:S04]  /*4970*/  UIMAD.WIDE.U32 UR10, UR7, UR22, URZ ;  /* 0x00000016070a72a5 */ /* 0x000fc8000f8e003f */
[----:B------:R-:W-:-:S12]  /*4980*/  @UP1 USHF.R.U32.HI UR7, URZ, UR23, UR11 ;  /* 0x000000173f071299 */ /* 0x000fd8000801160b */
.L_x_1972:
[----:B------:R-:W-:-:S04]  /*4990*/  UIMAD UR7, UR7, UR19, UR19 ;  /* 0x00000013070772a4 */ /* 0x000fc8000f8e0213 */
[----:B------:R-:W-:-:S04]  /*49a0*/  UISETP.LT.AND UP1, UPT, UR18, UR7, UPT ;  /* 0x000000071200728c */ /* 0x000fc8000bf21270 */
[----:B------:R-:W-:-:S12]  /*49b0*/  USEL UR18, UR18, UR7, UP1 ;  /* 0x0000000712127287 */ /* 0x000fd80008800000 */
.L_x_1970:
[----:B------:R-:W-:Y:S01]  /*49c0*/  UIMAD.WIDE UR10, UR18, 0x2aaaaaab, URZ ;  /* 0x2aaaaaab120a78a5 */ /* 0x000fe2000f8e023f */
[----:B------:R-:W-:-:S03]  /*49d0*/  UMOV UR24, URZ ;  /* 0x0000003f00187c82 */ /* 0x000fc60008000000 */
[----:B------:R-:W-:-:S04]  /*49e0*/  USHF.R.U32.HI UR7, URZ, 0x1f, UR11 ;  /* 0x0000001f3f077899 */ /* 0x000fc8000801160b */
[----:B------:R-:W-:-:S04]  /*49f0*/  ULEA.HI.SX32 UR7, UR11, UR7, 0x1c ;  /* 0x000000070b077291 */ /* 0x000fc8000f8fe23f */
[----:B------:R-:W-:-:S04]  /*4a00*/  UISETP.LT.AND UP1, UPT, UR39, UR7, UPT ;  /* 0x000000072700728c */ /* 0x000fc8000bf21270 */
[----:B------:R-:W-:-:S03]  /*4a10*/  USEL UR27, UR39, UR7, !UP1 ;  /* 0x00000007271b7287 */ /* 0x000fc6000c800000 */
[----:B------:R-:W-:-:S03]  /*4a20*/  UMOV UR7, URZ ;  /* 0x0000003f00077c82 */ /* 0x000fc60008000000 */
[----:B------:R-:W-:-:S13]  /*4a30*/  ISETP.GE.AND P0, PT, R9, UR27, PT ;  /* 0x0000001b09007c0c */ /* 0x000fda000bf06270 */
[----:B------:R-:W-:Y:S05]  /*4a40*/  @!P0 BRA `(.L_x_1973) ;  /* 0x0000003400a48947 */ /* 0x000fea0003800000 */
[----:B------:R-:W-:Y:S01]  /*4a50*/  IMAD.MOV.U32 R12, RZ, RZ, R13 ;  /* 0x000000ffff0c7224 */ /* 0x000fe200078e000d */
[----:B------:R-:W-:Y:S01]  /*4a60*/  UMOV UR7, URZ ;  /* 0x0000003f00077c82 */ /* 0x000fe20008000000 */
[----:B------:R-:W-:Y:S01]  /*4a70*/  IMAD.MOV.U32 R11, RZ, RZ, R10 ;  /* 0x000000ffff0b7224 */ /* 0x000fe200078e000a */
[----:B------:R-:W-:Y:S01]  /*4a80*/  UMOV UR24, URZ ;  /* 0x0000003f00187c82 */ /* 0x000fe20008000000 */
[----:B------:R-:W-:Y:S01]  /*4a90*/  ULDC UR31, c[0x0][0x9e4] ;  /* 0x00027900001f7ab9 */ /* 0x000fe20000000800 */
[----:B------:R-:W-:Y:S01]  /*4aa0*/  ULDC UR29, c[0x0][0x288] ;  /* 0x0000a200001d7ab9 */ /* 0x000fe20000000800 */
[----:B------:R-:W-:Y:S01]  /*4ab0*/  ULDC UR32, c[0x0][0x2f0] ;  /* 0x0000bc0000207ab9 */ /* 0x000fe20000000800 */
[----:B------:R-:W-:Y:S01]  /*4ac0*/  ULDC UR33, c[0x0][0x9d8] ;  /* 0x0002760000217ab9 */ /* 0x000fe20000000800 */
[----:B------:R-:W-:Y:S01]  /*4ad0*/  ULDC UR30, c[0x0][0x988] ;  /* 0x00026200001e7ab9 */ /* 0x000fe20000000800 */
[----:B------:R-:W-:-:S05]  /*4ae0*/  ULDC UR34, c[0x0][0x9e0] ;  /* 0x0002780000227ab9 */ /* 0x000fca0000000800 */
.L_x_1992:
[----:B------:R-:W-:Y:S01]  /*4af0*/  UIADD3 UR24, UR24, 0x1, URZ ;  /* 0x0000000118187890 */ /* 0x000fe2000fffe03f */
[----:B------:R-:W-:-:S03]  /*4b00*/  PLOP3.LUT P0, PT, PT, PT, UP0, 0x40, 0x0 ;  /* 0x000000000000781c */ /* 0x000fc60003f0e808 */
[----:B------:R-:W-:-:S04]  /*4b10*/  UISETP.NE.AND UP1, UPT, UR24, 0x2, UPT ;  /* 0x000000021800788c */ /* 0x000fc8000bf25270 */
[----:B------:R-:W-:Y:S02]  /*4b20*/  USEL UR10, URZ, 0x1, UP1 ;  /* 0x000000013f0a7887 */ /* 0x000fe40008800000 */
[----:B------:R-:W-:Y:S02]  /*4b30*/  USEL UR24, UR24, URZ, UP1 ;  /* 0x0000003f18187287 */ /* 0x000fe40008800000 */
[----:B------:R-:W-:Y:S02]  /*4b40*/  ULOP3.LUT UR7, UR7, UR10, URZ, 0x3c, !UPT ;  /* 0x0000000a07077292 */ /* 0x000fe4000f8e3c3f */
[----:B------:R-:W-:Y:S10]  /*4b50*/  @P0 BRA `(.L_x_1974) ;  /* 0x0000000000040947 */ /* 0x000ff40003800000 */
[----:B------:R-:W-:Y:S01]  /*4b60*/  BPT.TRAP 0x1 ;  /* 0x000000040000795c */ /* 0x000fe20000300000 */
.L_x_1974:
[----:B------:R-:W-:Y:S01]  /*4b70*/  PLOP3.LUT P1, PT, PT, PT, UP0, 0x40, 0x0 ;  /* 0x000000000000781c */ /* 0x000fe20003f2e808 */
[----:B------:R-:W-:Y:S01]  /*4b80*/  ULEA UR28, UR24, UR38, 0x3 ;  /* 0x00000026181c7291 */ /* 0x000fe2000f8e183f */
[----:B------:R-:W-:-:S05]  /*4b90*/  IMAD.U32 R8, RZ, RZ, UR7 ;  /* 0x00000007ff087e24 */ /* 0x000fca000f8e00ff */
[----:B------:R-:W-:-:S04]  /*4ba0*/  SHF.L.U32 R8, R8, 0x1f, RZ ;  /* 0x0000001f08087819 */ /* 0x000fc800000006ff */
[----:B------:R0:W1:Y:S02]  /*4bb0*/  SYNCS.PHASECHK.TRANS64.TRYWAIT P0, [UR28+0x22830], R8 ;  /* 0x02283008ff0075a7 */ /* 0x000064000800015c */
[----:B------:R-:W-:Y:S05]  /*4bc0*/  @P1 BRA `(.L_x_1975) ;  /* 0x0000000000041947 */ /* 0x000fea0003800000 */
[----:B------:R-:W-:Y:S01]  /*4bd0*/  BPT.TRAP 0x1 ;  /* 0x000000040000795c */ /* 0x000fe20000300000 */
.L_x_1975:
[----:B-1----:R-:W-:Y:S05]  /*4be0*/  @P0 BRA `(.L_x_1976) ;  /* 0x0000000000080947 */ /* 0x002fea0003800000 */
[----:B------:R-:W1:Y:S02]  /*4bf0*/  SYNCS.PHASECHK.TRANS64.TRYWAIT P0, [UR28+0x22830], R8 ;  /* 0x02283008ff0075a7 */ /* 0x000e64000800015c */
[----:B-1----:R-:W-:Y:S05]  /*4c00*/  @!P0 BRA `(.L_x_1977) ;  /* 0x000000fc003c8947 */ /* 0x002fea0003800000 */
.L_x_1976:
[----:B------:R-:W-:Y:S01]  /*4c10*/  UIMAD UR22, UR24, 0x300, UR4 ;  /* 0x00000300181678a4 */ /* 0x000fe2000f8e0204 */
[----:B------:R-:W-:Y:S01]  /*4c20*/  WARPGROUP.ARRIVE ;  /* 0x00000000000079c5 */ /* 0x000fe20000000000 */
[----:B------:R-:W-:Y:S01]  /*4c30*/  UMOV UR23, 0x40000040 ;  /* 0x4000004000177882 */ /* 0x000fe20000000000 */
[----:B------:R-:W-:Y:S01]  /*4c40*/  UMOV UR11, 0x40000040 ;  /* 0x40000040000b7882 */ /* 0x000fe20000000000 */
[----:B------:R-:W-:Y:S01]  /*4c50*/  UIADD3 UR10, UR22, 0x2, URZ ;  /* 0x00000002160a7890 */ /* 0x000fe2000fffe03f */
[----:B------:R-:W-:Y:S01]  /*4c60*/  PLOP3.LUT P0, PT, PT, PT, UP0, 0x40, 0x0 ;  /* 0x000000000000781c */ /* 0x000fe20003f0e808 */
[----:B------:R-:W-:Y:S01]  /*4c70*/  UIADD3 UR14, UR22, 0x4, URZ ;  /* 0x00000004160e7890 */ /* 0x000fe2000fffe03f */
[----:B------:R-:W-:Y:S01]  /*4c80*/  IADD3 R0, -R16, 0xb, RZ ;  /* 0x0000000b10007810 */ /* 0x000fe20007ffe1ff */
[----:B------:R-:W-:Y:S01]  /*4c90*/  UMOV UR15, 0x40000040 ;  /* 0x40000040000f7882 */ /* 0x000fe20000000000 */
        /* <DEDUP_REMOVED lines=14> */
[----:B------:R-:W-:Y:S05]  /*4d80*/  @P0 BRA `(.L_x_1978) ;  /* 0x0000000000040947 */ /* 0x000fea0003800000 */
[----:B------:R-:W-:Y:S01]  /*4d90*/  BPT.TRAP 0x1 ;  /* 0x000000040000795c */ /* 0x000fe20000300000 */
.L_x_1978:
[----:B------:R-:W-:Y:S01]  /*4da0*/  UISETP.NE.AND UP2, UPT, UR40, URZ, UPT ;  /* 0x0000003f2800728c */ /* 0x000fe2000bf45270 */
[----:B------:R-:W-:Y:S01]  /*4db0*/  FMUL.FTZ R19, R162, UR33 ;  /* 0x00000021a2137c20 */ /* 0x000fe20008410000 */
[----:B------:R-:W-:Y:S01]  /*4dc0*/  FMUL.FTZ R162, R187, UR33 ;  /* 0x00000021bba27c20 */ /* 0x000fe20008410000 */
[----:B------:R-:W-:Y:S01]  /*4dd0*/  FMUL.FTZ R202, R157, UR33 ;  /* 0x000000219dca7c20 */ /* 0x000fe20008410000 */
[----:B------:R-:W-:Y:S02]  /*4de0*/  IMAD.MOV.U32 R187, RZ, RZ, R4 ;  /* 0x000000ffffbb7224 */ /* 0x000fe400078e0004 */
[----:B------:R-:W-:Y:S01]  /*4df0*/  FMUL.FTZ R157, R178, UR33 ;  /* 0x00000021b29d7c20 */ /* 0x000fe20008410000 */
[----:B------:R-:W-:Y:S01]  /*4e00*/  PLOP3.LUT P0, PT, PT, PT, UP2, 0x80, 0x0 ;  /* 0x000000000000781c */ /* 0x000fe20003f0f028 */
[----:B------:R-:W-:Y:S01]  /*4e10*/  FMUL.FTZ R178, R184, UR33 ;  /* 0x00000021b8b27c20 */ /* 0x000fe20008410000 */
[----:B------:R-:W-:Y:S01]  /*4e20*/  PLOP3.LUT P1, PT, PT, PT, UP2, 0x80, 0x0 ;  /* 0x000000000000781c */ /* 0x000fe20003f2f028 */
[----:B------:R-:W-:Y:S01]  /*4e30*/  FMUL.FTZ R184, R188, UR33 ;  /* 0x00000021bcb87c20 */ /* 0x000fe20008410000 */
[----:B------:R-:W-:Y:S01]  /*4e40*/  IMAD R188, R9, -0x60, RZ ;  /* 0xffffffa009bc7824 */ /* 0x000fe200078e02ff */
[----:B------:R-:W-:Y:S01]  /*4e50*/  @UP2 ULDC UR10, c[0x0][0x44c] ;  /* 0x00011300000a2ab9 */ /* 0x000fe20000000800 */
[----:B------:R-:W-:Y:S01]  /*4e60*/  FMUL.FTZ R208, R169, UR33 ;  /* 0x00000021a9d07c20 */ /* 0x000fe20008410000 */
[----:B------:R-:W-:Y:S01]  /*4e70*/  FMUL.FTZ R10, R155, UR33 ;  /* 0x000000219b0a7c20 */ /* 0x000fe20008410000 */
[----:B------:R-:W-:Y:S01]  /*4e80*/  FMUL.FTZ R203, R156, UR33 ;  /* 0x000000219ccb7c20 */ /* 0x000fe20008410000 */
[----:B------:R-:W-:Y:S01]  /*4e90*/  UISETP.NE.AND UP1, UPT, UR43, URZ, UPT ;  /* 0x0000003f2b00728c */ /* 0x000fe2000bf25270 */
[----:B------:R-:W-:Y:S01]  /*4ea0*/  FMUL.FTZ R155, R174, UR33 ;  /* 0x00000021ae9b7c20 */ /* 0x000fe20008410000 */
[----:B------:R-:W-:Y:S01]  /*4eb0*/  FMUL.FTZ R156, R175, UR33 ;  /* 0x00000021af9c7c20 */ /* 0x000fe20008410000 */
[----:B------:R-:W-:Y:S01]  /*4ec0*/  FMUL.FTZ R201, R152, UR33 ;  /* 0x0000002198c97c20 */ /* 0x000fe20008410000 */
[----:B------:R-:W-:Y:S01]  /*4ed0*/  @P0 IMAD.HI.U32 R22, R4, UR10, RZ ;  /* 0x0000000a04160c27 */ /* 0x000fe2000f8e00ff */
[----:B------:R-:W-:-:S03]  /*4ee0*/  @UP2 ULDC UR10, c[0x0][0x450] ;  /* 0x00011400000a2ab9 */ /* 0x000fc60000000800 */
[----:B------:R-:W-:Y:S01]  /*4ef0*/  FMUL.FTZ R14, R158, UR33 ;  /* 0x000000219e0e7c20 */ /* 0x000fe20008410000 */
[----:B------:R-:W-:Y:S01]  /*4f00*/  FMUL.FTZ R15, R159, UR33 ;  /* 0x000000219f0f7c20 */ /* 0x000fe20008410000 */
[----:B------:R-:W-:Y:S01]  /*4f10*/  FMUL.FTZ R205, R160, UR33 ;  /* 0x00000021a0cd7c20 */ /* 0x000fe20008410000 */
[----:B------:R-:W-:Y:S01]  /*4f20*/  @P1 SHF.R.U32.HI R187, RZ, UR10, R22 ;  /* 0x0000000affbb1c19 */ /* 0x000fe20008011616 */
[----:B------:R-:W-:Y:S02]  /*4f30*/  VIADD R22, R188, 0x1 ;  /* 0x00000001bc167836 */ /* 0x000fe40000000000 */
[----:B------:R-:W-:Y:S01]  /*4f40*/  FMUL.FTZ R174, R176, UR33 ;  /* 0x00000021b0ae7c20 */ /* 0x000fe20008410000 */
[----:B------:R-:W-:Y:S01]  /*4f50*/  FMUL.FTZ R175, R177, UR33 ;  /* 0x00000021b1af7c20 */ /* 0x000fe20008410000 */
[----:B------:R-:W-:Y:S01]  /*4f60*/  FMUL.FTZ R200, R153, UR33 ;  /* 0x0000002199c87c20 */ /* 0x000fe20008410000 */
[----:B------:R-:W3:Y:S01]  /*4f70*/  SHFL.IDX PT, R169, R187, RZ, 0x1c1f ;  /* 0x001c1fffbba97589 */ /* 0x000ee200000e0000 */
[----:B-1----:R-:W-:Y:S01]  /*4f80*/  FMUL.FTZ R13, R154, UR33 ;  /* 0x000000219a0d7c20 */ /* 0x002fe20008410000 */
        /* <DEDUP_REMOVED lines=28> */
[----:B------:R-:W-:-:S02]  /*5150*/  IMAD R23, R7, -0x2, R22 ;  /* 0xfffffffe07177824 */ /* 0x000fc400078e0216 */
[----:B------:R-:W-:Y:S01]  /*5160*/  FMUL.FTZ R168, R199, UR33 ;  /* 0x00000021c7a87c20 */ /* 0x000fe20008410000 */
[----:B------:R-:W-:Y:S01]  /*5170*/  UIADD3 UR10, UR28, 0x22840, URZ ;  /* 0x000228401c0a7890 */ /* 0x000fe2000fffe03f */
[----:B------:R-:W-:Y:S01]  /*5180*/  PLOP3.LUT P0, PT, PT, PT, UP1, 0x40, 0x0 ;  /* 0x000000000000781c */ /* 0x000fe20003f0e818 */
[----:B------:R-:W-:Y:S01]  /*5190*/  IMAD R23, R18, UR32, R23 ;  /* 0x0000002012177c24 */ /* 0x000fe2000f8e0217 */
[----:B------:R-:W1:Y:S01]  /*51a0*/  MUFU.TANH R201, R201 ;  /* 0x000000c900c97308 */ /* 0x000e620000002400 */
[----:B------:R-:W-:Y:S01]  /*51b0*/  UPRMT UR10, UR5, 0x654, UR10 ;  /* 0x00000654050a7896 */ /* 0x000fe2000800000a */
[----:B------:R-:W-:Y:S02]  /*51c0*/  UMOV UR15, UR29 ;  /* 0x0000001d000f7c82 */ /* 0x000fe40008000000 */
[----:B------:R-:W-:-:S04]  /*51d0*/  VIADD R23, R23, -UR15 ;  /* 0x8000000f17177c36 */ /* 0x000fc80008000000 */
[----:B------:R-:W4:Y:S01]  /*51e0*/  MUFU.TANH R200, R200 ;  /* 0x000000c800c87308 */ /* 0x000f220000002400 */
[C---:B------:R-:W-:Y:S01]  /*51f0*/  VIADD R189, R23.reuse, UR25 ;  /* 0x0000001917bd7c36 */ /* 0x040fe20008000000 */
[----:B------:R-:W-:Y:S01]  /*5200*/  IADD3 R186, R23, UR34, RZ ;  /* 0x0000002217ba7c10 */ /* 0x000fe2000fffe0ff */
[----:B------:R-:W-:Y:S02]  /*5210*/  SYNCS.ARRIVE.TRANS64.RED.A1T0 RZ, [UR10], RZ ;  /* 0x000000ffffff79a7 */ /* 0x000fe4000810040a */
[----:B---3--:R-:W-:Y:S02]  /*5220*/  IMAD.IADD R191, R169, 0x1, R189 ;  /* 0x00000001a9bf7824 */ /* 0x008fe400078e02bd */
[----:B------:R-:W-:Y:S01]  /*5230*/  IMAD.IADD R190, R186, 0x1, R169 ;  /* 0x00000001babe7824 */ /* 0x000fe200078e02a9 */
[----:B------:R-:W3:Y:S08]  /*5240*/  MUFU.TANH R13, R13 ;  /* 0x0000000d000d7308 */ /* 0x000ef00000002400 */
        /* <DEDUP_REMOVED lines=45> */
[----:B-1-34-:R-:W-:Y:S05]  /*5520*/  @P0 BRA `(.L_x_1979) ;  /* 0x00000000005c0947 */ /* 0x01afea0003800000 */
[----:B------:R-:W-:Y:S01]  /*5530*/  IMAD R22, R18, UR32, R169 ;  /* 0x0000002012167c24 */ /* 0x000fe2000f8e02a9 */
[----:B------:R-:W-:Y:S03]  /*5540*/  BSSY B0, `(.L_x_1980) ;  /* 0x0000011000007945 */ /* 0x000fe60003800000 */
[----:B------:R-:W-:-:S05]  /*5550*/  VIADD R169, R22, -UR15 ;  /* 0x8000000f16a97c36 */ /* 0x000fca0008000000 */
[----:B------:R-:W-:-:S13]  /*5560*/  ISETP.GT.AND P0, PT, R169, -0x1, PT ;  /* 0xffffffffa900780c */ /* 0x000fda0003f04270 */
[----:B------:R-:W-:Y:S05]  /*5570*/  @P0 BRA `(.L_x_1981) ;  /* 0x0000000000200947 */ /* 0x000fea0003800000 */
[----:B------:R-:W-:Y:S01]  /*5580*/  IMAD.U32 R171, RZ, RZ, UR31 ;  /* 0x0000001fffab7e24 */ /* 0x000fe2000f8e00ff */
[----:B------:R-:W-:-:S04]  /*5590*/  LOP3.LUT R169, RZ, R169, RZ, 0x33, !PT ;  /* 0x000000a9ffa97212 */ /* 0x000fc800078e33ff */
[----:B------:R-:W-:-:S13]  /*55a0*/  ISETP.NE.AND P0, PT, R171, 0x1, PT ;  /* 0x00000001ab00780c */ /* 0x000fda0003f05270 */
[----:B------:R-:W1:Y:S02]  /*55b0*/  @P0 LDC.64 R22, c[0x0][0x9e8] ;  /* 0x00027a00ff160b82 */ /* 0x000e640000000a00 */
[----:B-1----:R-:W-:-:S05]  /*55c0*/  @P0 IMAD.HI.U32 R22, R169, R22, RZ ;  /* 0x00000016a9160227 */ /* 0x002fca00078e00ff */
[----:B------:R-:W-:-:S04]  /*55d0*/  @P0 SHF.R.U32.HI R169, RZ, R23, R22 ;  /* 0x00000017ffa90219 */ /* 0x000fc80000011616 */
[----:B------:R-:W-:Y:S01]  /*55e0*/  LOP3.LUT R169, RZ, R169, RZ, 0x33, !PT ;  /* 0x000000a9ffa97212 */ /* 0x000fe200078e33ff */
[----:B------:R-:W-:Y:S06]  /*55f0*/  BRA `(.L_x_1982) ;  /* 0x0000000000147947 */ /* 0x000fec0003800000 */
.L_x_1981:
[----:B------:R-:W-:-:S05]  /*5600*/  IMAD.U32 R171, RZ, RZ, UR31 ;  /* 0x0000001fffab7e24 */ /* 0x000fca000f8e00ff */
[----:B------:R-:W-:-:S13]  /*5610*/  ISETP.NE.AND P0, PT, R171, 0x1, PT ;  /* 0x00000001ab00780c */ /* 0x000fda0003f05270 */
[----:B------:R-:W1:Y:S02]  /*5620*/  @P0 LDC.64 R22, c[0x0][0x9e8] ;  /* 0x00027a00ff160b82 */ /* 0x000e640000000a00 */
[----:B-1----:R-:W-:-:S05]  /*5630*/  @P0 IMAD.HI.U32 R22, R169, R22, RZ ;  /* 0x00000016a9160227 */ /* 0x002fca00078e00ff */
[----:B------:R-:W-:-:S07]  /*5640*/  @P0 SHF.R.U32.HI R169, RZ, R23, R22 ;  /* 0x00000017ffa90219 */ /* 0x000fce0000011616 */
.L_x_1982:
[----:B------:R-:W-:Y:S05]  /*5650*/  BSYNC B0 ;  /* 0x0000000000007941 */ /* 0x000fea0003800000 */
.L_x_1980:
[----:B------:R-:W-:-:S04]  /*5660*/  IMAD R22, R7, -0x2, R188 ;  /* 0xfffffffe07167824 */ /* 0x000fc800078e02bc */
[----:B------:R-:W-:-:S05]  /*5670*/  IMAD R22, R169, R171, R22 ;  /* 0x000000aba9167224 */ /* 0x000fca00078e0216 */
[----:B------:R-:W-:Y:S02]  /*5680*/  VIADDMNMX R190, R22, R171, R190, PT ;  /* 0x000000ab16be7246 */ /* 0x000fe400038001be */
[----:B------:R-:W-:-:S07]  /*5690*/  VIMNMX R191, R191, R22, !PT ;  /* 0x00000016bfbf7248 */ /* 0x000fce0007fe0100 */
.L_x_1979:
[----:B------:R-:W-:Y:S01]  /*56a0*/  ISETP.GE.AND P1, PT, R188, 0x1, PT ;  /* 0x00000001bc00780c */ /* 0x000fe20003f26270 */
[----:B------:R-:W1:Y:S01]  /*56b0*/  SHFL.IDX PT, R23, R187, 0x1, 0x1c1f ;  /* 0x003c1f00bb177f89 */ /* 0x000e6200000e0000 */
[----:B------:R-:W-:Y:S01]  /*56c0*/  LOP3.LUT R2, R2, 0xfffdffff, RZ, 0xc0, !PT ;  /* 0xfffdffff02027812 */ /* 0x000fe200078ec0ff */
[----:B------:R-:W-:Y:S01]  /*56d0*/  UISETP.NE.AND UP1, UPT, UR43, URZ, UPT ;  /* 0x0000003f2b00728c */ /* 0x000fe2000bf25270 */
[----:B------:R-:W-:Y:S02]  /*56e0*/  ISETP.GT.AND P3, PT, R191, RZ, !P1 ;  /* 0x000000ffbf00720c */ /* 0x000fe40004f64270 */
[C---:B------:R-:W-:Y:S02]  /*56f0*/  ISETP.GE.AND P5, PT, R188.reuse, 0xa, PT ;  /* 0x0000000abc00780c */ /* 0x040fe40003fa6270 */
[C---:B------:R-:W-:Y:S02]  /*5700*/  ISETP.GE.AND P0, PT, R188.reuse, 0x2, PT ;  /* 0x00000002bc00780c */ /* 0x040fe40003f06270 */
[----:B------:R-:W-:-:S02]  /*5710*/  ISETP.GE.AND P4, PT, R188, 0x11, PT ;  /* 0x00000011bc00780c */ /* 0x000fc40003f86270 */
[----:B------:R-:W-:Y:S02]  /*5720*/  ISETP.GT.AND P2, PT, R191, 0x1, !P0 ;  /* 0x00000001bf00780c */ /* 0x000fe40004744270 */
[----:B------:R-:W-:Y:S02]  /*5730*/  @P1 LOP3.LUT R2, R2, 0x20000, RZ, 0xfc, !PT ;  /* 0x0002000002021812 */ /* 0x000fe400078efcff */
[----:B------:R-:W-:Y:S02]  /*5740*/  ISETP.GE.AND P1, PT, R188, 0x9, PT ;  /* 0x00000009bc00780c */ /* 0x000fe40003f26270 */
[----:B------:R-:W-:Y:S02]  /*5750*/  LOP3.LUT R2, R2, 0xfffffffd, RZ, 0xc0, !PT ;  /* 0xfffffffd02027812 */ /* 0x000fe400078ec0ff */
[C---:B------:R-:W-:Y:S02]  /*5760*/  ISETP.LT.OR P2, PT, R190.reuse, 0x2, P2 ;  /* 0x00000002be00780c */ /* 0x040fe40001741670 */
[----:B------:R-:W-:-:S02]  /*5770*/  ISETP.LT.OR P3, PT, R190, 0x1, P3 ;  /* 0x00000001be00780c */ /* 0x000fc40001f61670 */
[----:B------:R-:W-:Y:S01]  /*5780*/  FSEL R200, R200, -INF , !P2 ;  /* 0xff800000c8c87808 */ /* 0x000fe20005000000 */
[--C-:B-1----:R-:W-:Y:S01]  /*5790*/  IMAD.IADD R186, R186, 0x1, R23.reuse ;  /* 0x00000001baba7824 */ /* 0x102fe200078e0217 */
[----:B------:R-:W-:Y:S01]  /*57a0*/  FSEL R170, R201, -INF , !P3 ;  /* 0xff800000c9aa7808 */ /* 0x000fe20005800000 */
[----:B------:R-:W-:Y:S01]  /*57b0*/  IMAD.IADD R193, R189, 0x1, R23 ;  /* 0x00000001bdc17824 */ /* 0x000fe200078e0217 */
[C---:B------:R-:W-:Y:S02]  /*57c0*/  ISETP.GT.AND P2, PT, R191.reuse, 0x9, !P5 ;  /* 0x00000009bf00780c */ /* 0x040fe40006f44270 */
[----:B------:R-:W-:Y:S02]  /*57d0*/  @P1 LOP3.LUT R2, R2, 0x2, RZ, 0xfc, !PT ;  /* 0x0000000202021812 */ /* 0x000fe400078efcff */
[----:B------:R-:W-:Y:S02]  /*57e0*/  ISETP.GT.AND P1, PT, R191, 0x8, !P1 ;  /* 0x00000008bf00780c */ /* 0x000fe40004f24270 */
[----:B------:R-:W-:-:S02]  /*57f0*/  LOP3.LUT R2, R2, 0xfffffffb, RZ, 0xc0, !PT ;  /* 0xfffffffb02027812 */ /* 0x000fc400078ec0ff */
[----:B------:R-:W-:Y:S02]  /*5800*/  ISETP.LT.OR P1, PT, R190, 0x9, P1 ;  /* 0x00000009be00780c */ /* 0x000fe40000f21670 */
[----:B------:R-:W-:Y:S02]  /*5810*/  @P5 LOP3.LUT R2, R2, 0x4, RZ, 0xfc, !PT ;  /* 0x0000000402025812 */ /* 0x000fe400078efcff */
[----:B------:R-:W-:Y:S02]  /*5820*/  ISETP.GE.AND P3, PT, R188, 0x12, PT ;  /* 0x00000012bc00780c */ /* 0x000fe40003f66270 */
[----:B------:R-:W-:Y:S02]  /*5830*/  LOP3.LUT R2, R2, 0xfffffff7, RZ, 0xc0, !PT ;  /* 0xfffffff702027812 */ /* 0x000fe400078ec0ff */
[----:B0-----:R-:W-:Y:S02]  /*5840*/  FSEL R203, R203, -INF , !P1 ;  /* 0xff800000cbcb7808 */ /* 0x001fe40004800000 */
[----:B------:R-:W-:-:S02]  /*5850*/  ISETP.GT.AND P1, PT, R191, 0x10, !P4 ;  /* 0x00000010bf00780c */ /* 0x000fc40006724270 */
[----:B------:R-:W-:Y:S02]  /*5860*/  ISETP.LT.OR P2, PT, R190, 0xa, P2 ;  /* 0x0000000abe00780c */ /* 0x000fe40001741670 */
[----:B------:R-:W-:Y:S02]  /*5870*/  @P4 LOP3.LUT R2, R2, 0x8, RZ, 0xfc, !PT ;  /* 0x0000000802024812 */ /* 0x000fe400078efcff */
[----:B------:R-:W-:Y:S02]  /*5880*/  ISETP.LT.OR P1, PT, R190, 0x11, P1 ;  /* 0x00000011be00780c */ /* 0x000fe40000f21670 */
[----:B------:R-:W-:Y:S02]  /*5890*/  FSEL R202, R202, -INF , !P2 ;  /* 0xff800000caca7808 */ /* 0x000fe40005000000 */
[----:B------:R-:W-:Y:S02]  /*58a0*/  ISETP.GE.AND P2, PT, R188, 0x19, PT ;  /* 0x00000019bc00780c */ /* 0x000fe40003f46270 */
[----:B------:R-:W-:-:S02]  /*58b0*/  LOP3.LUT R2, R2, 0xffffffef, RZ, 0xc0, !PT ;  /* 0xffffffef02027812 */ /* 0x000fc400078ec0ff */
[----:B------:R-:W-:Y:S02]  /*58c0*/  FSEL R205, R205, -INF , !P1 ;  /* 0xff800000cdcd7808 */ /* 0x000fe40004800000 */
[----:B------:R-:W-:Y:S02]  /*58d0*/  ISETP.GT.AND P1, PT, R191, 0x11, !P3 ;  /* 0x00000011bf00780c */ /* 0x000fe40005f24270 */
[----:B------:R-:W-:Y:S02]  /*58e0*/  @P3 LOP3.LUT R2, R2, 0x10, RZ, 0xfc, !PT ;  /* 0x0000001002023812 */ /* 0x000fe400078efcff */
[----:B------:R-:W-:Y:S02]  /*58f0*/  ISETP.LT.OR P1, PT, R190, 0x12, P1 ;  /* 0x00000012be00780c */ /* 0x000fe40000f21670 */
[----:B------:R-:W-:Y:S02]  /*5900*/  LOP3.LUT R2, R2, 0xffffffdf, RZ, 0xc0, !PT ;  /* 0xffffffdf02027812 */ /* 0x000fe400078ec0ff */
[----:B------:R-:W-:-:S02]  /*5910*/  FSEL R204, R204, -INF , !P1 ;  /* 0xff800000cccc7808 */ /* 0x000fc40004800000 */
[----:B------:R-:W-:Y:S02]  /*5920*/  @P2 LOP3.LUT R2, R2, 0x20, RZ, 0xfc, !PT ;  /* 0x0000002002022812 */ /* 0x000fe400078efcff */
[----:B------:R-:W-:Y:S02]  /*5930*/  ISETP.GT.AND P1, PT, R191, 0x18, !P2 ;  /* 0x00000018bf00780c */ /* 0x000fe40005724270 */
[----:B------:R-:W-:Y:S02]  /*5940*/  ISETP.GE.AND P2, PT, R188, 0x1a, PT ;  /* 0x0000001abc00780c */ /* 0x000fe40003f46270 */
[----:B------:R-:W-:Y:S02]  /*5950*/  ISETP.LT.OR P1, PT, R190, 0x19, P1 ;  /* 0x00000019be00780c */ /* 0x000fe40000f21670 */
[----:B------:R-:W-:Y:S02]  /*5960*/  LOP3.LUT R2, R2, 0xfffeffff, RZ, 0xc0, !PT ;  /* 0xfffeffff02027812 */ /* 0x000fe400078ec0ff */
[----:B------:R-:W-:-:S02]  /*5970*/  FSEL R207, R207, -INF , !P1 ;  /* 0xff800000cfcf7808 */ /* 0x000fc40004800000 */
[----:B------:R-:W-:-:S04]  /*5980*/  ISETP.GT.AND P1, PT, R191, 0x19, !P2 ;  /* 0x00000019bf00780c */ /* 0x000fc80005724270 */
[----:B------:R-:W-:Y:S02]  /*5990*/  ISETP.LT.OR P1, PT, R190, 0x1a, P1 ;  /* 0x0000001abe00780c */ /* 0x000fe40000f21670 */
[----:B------:R-:W-:Y:S02]  /*59a0*/  @P2 LOP3.LUT R2, R2, 0x10000, RZ, 0xfc, !PT ;  /* 0x0001000002022812 */ /* 0x000fe400078efcff */
[----:B------:R-:W-:Y:S02]  /*59b0*/  ISETP.GE.AND P2, PT, R188, 0x21, PT ;  /* 0x00000021bc00780c */ /* 0x000fe40003f46270 */
[----:B------:R-:W-:Y:S02]  /*59c0*/  LOP3.LUT R2, R2, 0xffff7fff, RZ, 0xc0, !PT ;  /* 0xffff7fff02027812 */ /* 0x000fe400078ec0ff */
[----:B------:R-:W-:Y:S02]  /*59d0*/  FSEL R206, R206, -INF , !P1 ;  /* 0xff800000cece7808 */ /* 0x000fe40004800000 */
[----:B------:R-:W-:-:S04]  /*59e0*/  ISETP.GT.AND P1, PT, R191, 0x20, !P2 ;  /* 0x00000020bf00780c */ /* 0x000fc80005724270 */
[----:B------:R-:W-:-:S03]  /*59f0*/  ISETP.LT.OR P1, PT, R190, 0x21, P1 ;  /* 0x00000021be00780c */ /* 0x000fc60000f21670 */
        /* <DEDUP_REMOVED lines=44> */
[----:B------:R-:W-:Y:S02]  /*5cc0*/  FSEL R177, R177, -INF , !P1 ;  /* 0xff800000b1b17808 */ /* 0x000fe40004800000 */
[----:B------:R-:W-:Y:S02]  /*5cd0*/  LOP3.LUT R2, R2, 0xffffff7f, RZ, 0xc0, !PT ;  /* 0xffffff7f02027812 */ /* 0x000fe400078ec0ff */
[----:B------:R-:W-:-:S04]  /*5ce0*/  ISETP.GT.AND P1, PT, R191, 0x40, !P2 ;  /* 0x00000040bf00780c */ /* 0x000fc80005724270 */
[----:B------:R-:W-:-:S03]  /*5cf0*/  ISETP.LT.OR P1, PT, R190, 0x41, P1 ;  /* 0x00000041be00780c */ /* 0x000fc60000f21670 */
[----:B------:R-:W-:Y:S02]  /*5d00*/  @P2 LOP3.LUT R2, R2, 0x80, RZ, 0xfc, !PT ;  /* 0x0000008002022812 */ /* 0x000fe400078efcff */
[----:B------:R-:W-:Y:S02]  /*5d10*/  ISETP.GE.AND P2, PT, R188, 0x42, PT ;  /* 0x00000042bc00780c */ /* 0x000fe40003f46270 */
[----:B------:R-:W-:Y:S02]  /*5d20*/  FSEL R178, R178, -INF , !P1 ;  /* 0xff800000b2b27808 */ /* 0x000fe40004800000 */
[----:B------:R-:W-:Y:S02]  /*5d30*/  ISETP.GT.AND P1, PT, R191, 0x41, !P2 ;  /* 0x00000041bf00780c */ /* 0x000fe40005724270 */
[----:B------:R-:W-:Y:S02]  /*5d40*/  LOP3.LUT R2, R2, 0xffffffbf, RZ, 0xc0, !PT ;  /* 0xffffffbf02027812 */ /* 0x000fe400078ec0ff */
[----:B------:R-:W-:-:S04]  /*5d50*/  ISETP.LT.OR P1, PT, R190, 0x42, P1 ;  /* 0x00000042be00780c */ /* 0x000fc80000f21670 */
[----:B------:R-:W-:Y:S02]  /*5d60*/  FSEL R185, R185, -INF , !P1 ;  /* 0xff800000b9b97808 */ /* 0x000fe40004800000 */
[----:B------:R-:W-:Y:S02]  /*5d70*/  ISETP.GE.AND P1, PT, R188, 0x49, PT ;  /* 0x00000049bc00780c */ /* 0x000fe40003f26270 */
[----:B------:R-:W-:Y:S02]  /*5d80*/  @P2 LOP3.LUT R2, R2, 0x40, RZ, 0xfc, !PT ;  /* 0x0000004002022812 */ /* 0x000fe400078efcff */
[----:B------:R-:W-:Y:S02]  /*5d90*/  ISETP.GT.AND P2, PT, R191, 0x48, !P1 ;  /* 0x00000048bf00780c */ /* 0x000fe40004f44270 */
[----:B------:R-:W-:Y:S02]  /*5da0*/  LOP3.LUT R2, R2, 0xfffffffe, RZ, 0xc0, !PT ;  /* 0xfffffffe02027812 */ /* 0x000fe400078ec0ff */
        /* <DEDUP_REMOVED lines=18> */
[----:B------:R-:W-:-:S13]  /*5ed0*/  ISETP.GE.AND P6, PT, R188, 0x5a, PT ;  /* 0x0000005abc00780c */ /* 0x000fda0003fc6270 */
[----:B------:R-:W-:Y:S02]  /*5ee0*/  @P6 LOP3.LUT R2, R2, 0x1, RZ, 0xfc, !PT ;  /* 0x0000000102026812 */ /* 0x000fe400078efcff */
[----:B------:R-:W-:-:S04]  /*5ef0*/  ISETP.GT.AND P6, PT, R191, 0x59, !P6 ;  /* 0x00000059bf00780c */ /* 0x000fc800077c4270 */
[----:B------:R-:W-:-:S04]  /*5f00*/  ISETP.LT.OR P6, PT, R190, 0x5a, P6 ;  /* 0x0000005abe00780c */ /* 0x000fc800037c1670 */
[----:B------:R-:W-:Y:S02]  /*5f10*/  FSEL R179, R179, -INF , !P6 ;  /* 0xff800000b3b37808 */ /* 0x000fe40007000000 */
[----:B------:R-:W-:-:S13]  /*5f20*/  PLOP3.LUT P6, PT, PT, PT, UP1, 0x40, 0x0 ;  /* 0x000000000000781c */ /* 0x000fda0003fce818 */
[----:B------:R-:W-:Y:S05]  /*5f30*/  @P6 BRA `(.L_x_1983) ;  /* 0x00000000005c6947 */ /* 0x000fea0003800000 */
        /* <DEDUP_REMOVED lines=8> */
[----:B------:R-:W0:Y:S02]  /*5fc0*/  @P6 LDC.64 R22, c[0x0][0x9e8] ;  /* 0x00027a00ff166b82 */ /* 0x000e240000000a00 */
[----:B0-----:R-:W-:-:S05]  /*5fd0*/  @P6 IMAD.HI.U32 R22, R187, R22, RZ ;  /* 0x00000016bb166227 */ /* 0x001fca00078e00ff */
[----:B------:R-:W-:-:S04]  /*5fe0*/  @P6 SHF.R.U32.HI R187, RZ, R23, R22 ;  /* 0x00000017ffbb6219 */ /* 0x000fc80000011616 */
[----:B------:R-:W-:Y:S01]  /*5ff0*/  LOP3.LUT R187, RZ, R187, RZ, 0x33, !PT ;  /* 0x000000bbffbb7212 */ /* 0x000fe200078e33ff */
[----:B------:R-:W-:Y:S06]  /*6000*/  BRA `(.L_x_1986) ;  /* 0x0000000000147947 */ /* 0x000fec0003800000 */
.L_x_1985:
[----:B------:R-:W-:-:S05]  /*6010*/  IMAD.U32 R190, RZ, RZ, UR31 ;  /* 0x0000001fffbe7e24 */ /* 0x000fca000f8e00ff */
[----:B------:R-:W-:-:S13]  /*6020*/  ISETP.NE.AND P6, PT, R190, 0x1, PT ;  /* 0x00000001be00780c */ /* 0x000fda0003fc5270 */
[----:B------:R-:W0:Y:S02]  /*6030*/  @P6 LDC.64 R22, c[0x0][0x9e8] ;  /* 0x00027a00ff166b82 */ /* 0x000e240000000a00 */
[----:B0-----:R-:W-:-:S05]  /*6040*/  @P6 IMAD.HI.U32 R22, R187, R22, RZ ;  /* 0x00000016bb166227 */ /* 0x001fca00078e00ff */
[----:B------:R-:W-:-:S07]  /*6050*/  @P6 SHF.R.U32.HI R187, RZ, R23, R22 ;  /* 0x00000017ffbb6219 */ /* 0x000fce0000011616 */
.L_x_1986:
[----:B------:R-:W-:Y:S05]  /*6060*/  BSYNC B0 ;  /* 0x0000000000007941 */ /* 0x000fea0003800000 */
.L_x_1984:
[----:B------:R-:W-:-:S04]  /*6070*/  IMAD R188, R7, -0x2, R188 ;  /* 0xfffffffe07bc7824 */ /* 0x000fc800078e02bc */
[----:B------:R-:W-:-:S05]  /*6080*/  IMAD R187, R187, R190, R188 ;  /* 0x000000bebbbb7224 */ /* 0x000fca00078e02bc */
[----:B------:R-:W-:Y:S02]  /*6090*/  VIADDMNMX R186, R187, R190, R186, PT ;  /* 0x000000bebbba7246 */ /* 0x000fe400038001ba */
[----:B------:R-:W-:-:S07]  /*60a0*/  VIMNMX R193, R193, R187, !PT ;  /* 0x000000bbc1c17248 */ /* 0x000fce0007fe0100 */
.L_x_1983:
[----:B------:R-:W-:Y:S01]  /*60b0*/  ISETP.GT.AND P0, PT, R193, 0x1, !P0 ;  /* 0x00000001c100780c */ /* 0x000fe20004704270 */
[----:B------:R-:W-:Y:S01]  /*60c0*/  UMOV UR14, UR30 ;  /* 0x0000001e000e7c82 */ /* 0x000fe20008000000 */
[----:B------:R-:W-:Y:S02]  /*60d0*/  LOP3.LUT P6, RZ, R2, 0x10, RZ, 0xc0, !PT ;  /* 0x0000001002ff7812 */ /* 0x000fe400078cc0ff */
[----:B------:R-:W-:Y:S02]  /*60e0*/  ISETP.LT.OR P0, PT, R186, 0x2, P0 ;  /* 0x00000002ba00780c */ /* 0x000fe40000701670 */
[----:B------:R-:W-:Y:S02]  /*60f0*/  FMNMX.FTZ R23, R170, R11, !PT ;  /* 0x0000000baa177209 */ /* 0x000fe40007810000 */
[----:B------:R-:W-:Y:S02]  /*6100*/  FSEL R22, R10, -INF , !P0 ;  /* 0xff8000000a167808 */ /* 0x000fe40004000000 */
[----:B------:R-:W-:-:S02]  /*6110*/  LOP3.LUT P0, RZ, R2, 0x2, RZ, 0xc0, !PT ;  /* 0x0000000202ff7812 */ /* 0x000fc4000780c0ff */
[----:B------:R-:W-:Y:S02]  /*6120*/  FMNMX.FTZ R10, R200, R23, !PT ;  /* 0x00000017c80a7209 */ /* 0x000fe40007810000 */
[----:B------:R-:W-:Y:S02]  /*6130*/  ISETP.GT.AND P0, PT, R193, 0x8, !P0 ;  /* 0x00000008c100780c */ /* 0x000fe40004704270 */
[----:B------:R-:W-:Y:S02]  /*6140*/  FMNMX.FTZ R23, R203, R10, !PT ;  /* 0x0000000acb177209 */ /* 0x000fe40007810000 */
[----:B------:R-:W-:Y:S02]  /*6150*/  ISETP.LT.OR P0, PT, R186, 0x9, P0 ;  /* 0x00000009ba00780c */ /* 0x000fe40000701670 */
[----:B------:R-:W-:Y:S02]  /*6160*/  FMNMX.FTZ R10, R202, R23, !PT ;  /* 0x00000017ca0a7209 */ /* 0x000fe40007810000 */
[----:B------:R-:W-:-:S02]  /*6170*/  FSEL R14, R14, -INF , !P0 ;  /* 0xff8000000e0e7808 */ /* 0x000fc40004000000 */
[----:B------:R-:W-:Y:S02]  /*6180*/  LOP3.LUT P0, RZ, R2, 0x4, RZ, 0xc0, !PT ;  /* 0x0000000402ff7812 */ /* 0x000fe4000780c0ff */
[----:B------:R-:W-:Y:S02]  /*6190*/  FMNMX.FTZ R23, R205, R10, !PT ;  /* 0x0000000acd177209 */ /* 0x000fe40007810000 */
[----:B------:R-:W-:Y:S02]  /*61a0*/  ISETP.GT.AND P0, PT, R193, 0x9, !P0 ;  /* 0x00000009c100780c */ /* 0x000fe40004704270 */
[----:B------:R-:W-:Y:S02]  /*61b0*/  FMNMX.FTZ R10, R204, R23, !PT ;  /* 0x00000017cc0a7209 */ /* 0x000fe40007810000 */
[----:B------:R-:W-:Y:S02]  /*61c0*/  ISETP.LT.OR P0, PT, R186, 0xa, P0 ;  /* 0x0000000aba00780c */ /* 0x000fe40000701670 */
[----:B------:R-:W-:-:S02]  /*61d0*/  FMNMX.FTZ R23, R207, R10, !PT ;  /* 0x0000000acf177209 */ /* 0x000fc40007810000 */
[----:B------:R-:W-:Y:S02]  /*61e0*/  FSEL R15, R15, -INF , !P0 ;  /* 0xff8000000f0f7808 */ /* 0x000fe40004000000 */
[----:B------:R-:W-:Y:S02]  /*61f0*/  LOP3.LUT P0, RZ, R2, 0x8, RZ, 0xc0, !PT ;  /* 0x0000000802ff7812 */ /* 0x000fe4000780c0ff */
[----:B------:R-:W-:Y:S02]  /*6200*/  FMNMX.FTZ R10, R206, R23, !PT ;  /* 0x00000017ce0a7209 */ /* 0x000fe40007810000 */
[----:B------:R-:W-:Y:S02]  /*6210*/  ISETP.GT.AND P0, PT, R193, 0x10, !P0 ;  /* 0x00000010c100780c */ /* 0x000fe40004704270 */
[----:B------:R-:W-:Y:S02]  /*6220*/  FMNMX.FTZ R10, R169, R10, !PT ;  /* 0x0000000aa90a7209 */ /* 0x000fe40007810000 */
[----:B------:R-:W-:-:S02]  /*6230*/  ISETP.LT.OR P0, PT, R186, 0x11, P0 ;  /* 0x00000011ba00780c */ /* 0x000fc40000701670 */
[----:B------:R-:W-:Y:S02]  /*6240*/  FMNMX.FTZ R23, R171, R10, !PT ;  /* 0x0000000aab177209 */ /* 0x000fe40007810000 */
[----:B------:R-:W-:Y:S02]  /*6250*/  FSEL R19, R19, -INF , !P0 ;  /* 0xff80000013137808 */ /* 0x000fe40004000000 */
[----:B------:R-:W-:Y:S02]  /*6260*/  ISETP.GT.AND P0, PT, R193, 0x11, !P6 ;  /* 0x00000011c100780c */ /* 0x000fe40007704270 */
[----:B------:R-:W-:Y:S02]  /*6270*/  LOP3.LUT P6, RZ, R2, 0x80, RZ, 0xc0, !PT ;  /* 0x0000008002ff7812 */ /* 0x000fe400078cc0ff */
        /* <DEDUP_REMOVED lines=10> */
[----:B------:R-:W-:Y:S02]  /*6320*/  LOP3.LUT P0, RZ, R2, 0x10000, RZ, 0xc0, !PT ;  /* 0x0001000002ff7812 */ /* 0x000fe4000780c0ff */
[----:B------:R-:W-:Y:S02]  /*6330*/  FMNMX.FTZ R10, R176, R23, !PT ;  /* 0x00000017b00a7209 */ /* 0x000fe40007810000 */
[----:B------:R-:W-:Y:S02]  /*6340*/  ISETP.GT.AND P0, PT, R193, 0x19, !P0 ;  /* 0x00000019c100780c */ /* 0x000fe40004704270 */
[----:B------:R-:W-:-:S02]  /*6350*/  FMNMX.FTZ R23, R177, R10, !PT ;  /* 0x0000000ab1177209 */ /* 0x000fc40007810000 */
[----:B------:R-:W-:Y:S02]  /*6360*/  ISETP.LT.OR P0, PT, R186, 0x1a, P0 ;  /* 0x0000001aba00780c */ /* 0x000fe40000701670 */
[----:B------:R-:W-:Y:S02]  /*6370*/  FMNMX.FTZ R10, R178, R23, !PT ;  /* 0x00000017b20a7209 */ /* 0x000fe40007810000 */
[----:B------:R-:W-:Y:S02]  /*6380*/  FSEL R152, R152, -INF , !P0 ;  /* 0xff80000098987808 */ /* 0x000fe40004000000 */
[----:B------:R-:W-:Y:S02]  /*6390*/  LOP3.LUT P0, RZ, R2, 0x8000, RZ, 0xc0, !PT ;  /* 0x0000800002ff7812 */ /* 0x000fe4000780c0ff */
[----:B------:R-:W-:Y:S02]  /*63a0*/  FMNMX.FTZ R23, R185, R10, !PT ;  /* 0x0000000ab9177209 */ /* 0x000fe40007810000 */
[----:B------:R-:W-:-:S02]  /*63b0*/  ISETP.GT.AND P0, PT, R193, 0x20, !P0 ;  /* 0x00000020c100780c */ /* 0x000fc40004704270 */
[----:B------:R-:W-:Y:S02]  /*63c0*/  FMNMX.FTZ R23, R184, R23, !PT ;  /* 0x00000017b8177209 */ /* 0x000fe40007810000 */
[----:B------:R-:W-:Y:S02]  /*63d0*/  ISETP.LT.OR P0, PT, R186, 0x21, P0 ;  /* 0x00000021ba00780c */ /* 0x000fe40000701670 */
[----:B------:R-:W-:Y:S02]  /*63e0*/  FMNMX.FTZ R23, R182, R23, !PT ;  /* 0x00000017b6177209 */ /* 0x000fe40007810000 */
[----:B------:R-:W-:Y:S02]  /*63f0*/  FSEL R153, R153, -INF , !P0 ;  /* 0xff80000099997808 */ /* 0x000fe40004000000 */
[----:B------:R-:W-:Y:S02]  /*6400*/  LOP3.LUT P0, RZ, R2, 0x4000, RZ, 0xc0, !PT ;  /* 0x0000400002ff7812 */ /* 0x000fe4000780c0ff */
[----:B------:R-:W-:-:S02]  /*6410*/  FMNMX.FTZ R10, R180, R23, !PT ;  /* 0x00000017b40a7209 */ /* 0x000fc40007810000 */
[----:B------:R-:W-:Y:S02]  /*6420*/  ISETP.GT.AND P0, PT, R193, 0x21, !P0 ;  /* 0x00000021c100780c */ /* 0x000fe40004704270 */
[----:B------:R-:W-:Y:S02]  /*6430*/  FMNMX.FTZ R10, R183, R10, !PT ;  /* 0x0000000ab70a7209 */ /* 0x000fe40007810000 */
[----:B------:R-:W-:Y:S02]  /*6440*/  ISETP.LT.OR P0, PT, R186, 0x22, P0 ;  /* 0x00000022ba00780c */ /* 0x000fe40000701670 */
[----:B------:R-:W-:Y:S02]  /*6450*/  FMNMX.FTZ R10, R181, R10, !PT ;  /* 0x0000000ab50a7209 */ /* 0x000fe40007810000 */
[----:B------:R-:W-:Y:S02]  /*6460*/  FSEL R154, R154, -INF , !P0 ;  /* 0xff8000009a9a7808 */ /* 0x000fe40004000000 */
[----:B------:R-:W-:-:S02]  /*6470*/  LOP3.LUT P0, RZ, R2, 0x2000, RZ, 0xc0, !PT ;  /* 0x0000200002ff7812 */ /* 0x000fc4000780c0ff */
[----:B------:R-:W-:Y:S02]  /*6480*/  FMNMX.FTZ R23, R179, R10, !PT ;  /* 0x0000000ab3177209 */ /* 0x000fe40007810000 */
[C---:B------:R-:W-:Y:S02]  /*6490*/  ISETP.GT.AND P0, PT, R193.reuse, 0x28, !P0 ;  /* 0x00000028c100780c */ /* 0x040fe40004704270 */
[C---:B------:R-:W-:Y:S01]  /*64a0*/  ISETP.GT.AND P1, PT, R193.reuse, 0x48, !P1 ;  /* 0x00000048c100780c */ /* 0x040fe20004f24270 */
[----:B------:R-:W0:Y:S01]  /*64b0*/  SHFL.BFLY PT, R10, R23, 0x2, 0x1f ;  /* 0x0c401f00170a7f89 */ /* 0x000e2200000e0000 */
[----:B------:R-:W-:Y:S02]  /*64c0*/  ISETP.LT.OR P0, PT, R186, 0x29, P0 ;  /* 0x00000029ba00780c */ /* 0x000fe40000701670 */
[----:B------:R-:W-:Y:S02]  /*64d0*/  ISETP.GT.AND P2, PT, R193, 0x49, !P2 ;  /* 0x00000049c100780c */ /* 0x000fe40005744270 */
[----:B------:R-:W-:-:S02]  /*64e0*/  FSEL R155, R155, -INF , !P0 ;  /* 0xff8000009b9b7808 */ /* 0x000fc40004000000 */
[----:B------:R-:W-:Y:S02]  /*64f0*/  LOP3.LUT P0, RZ, R2, 0x1000, RZ, 0xc0, !PT ;  /* 0x0000100002ff7812 */ /* 0x000fe4000780c0ff */
[C---:B------:R-:W-:Y:S02]  /*6500*/  ISETP.LT.OR P1, PT, R186.reuse, 0x49, P1 ;  /* 0x00000049ba00780c */ /* 0x040fe40000f21670 */
[C---:B------:R-:W-:Y:S02]  /*6510*/  ISETP.GT.AND P0, PT, R193.reuse, 0x29, !P0 ;  /* 0x00000029c100780c */ /* 0x040fe40004704270 */
[C---:B------:R-:W-:Y:S02]  /*6520*/  ISETP.GT.AND P3, PT, R193.reuse, 0x50, !P3 ;  /* 0x00000050c100780c */ /* 0x040fe40005f64270 */
[----:B------:R-:W-:Y:S02]  /*6530*/  ISETP.LT.OR P0, PT, R186, 0x2a, P0 ;  /* 0x0000002aba00780c */ /* 0x000fe40000701670 */
[----:B------:R-:W-:-:S02]  /*6540*/  ISETP.GT.AND P4, PT, R193, 0x51, !P4 ;  /* 0x00000051c100780c */ /* 0x000fc40006784270 */
[----:B------:R-:W-:Y:S02]  /*6550*/  FSEL R156, R156, -INF , !P0 ;  /* 0xff8000009c9c7808 */ /* 0x000fe40004000000 */
[----:B------:R-:W-:Y:S02]  /*6560*/  LOP3.LUT P0, RZ, R2, 0x800, RZ, 0xc0, !PT ;  /* 0x0000080002ff7812 */ /* 0x000fe4000780c0ff */
[C---:B------:R-:W-:Y:S02]  /*6570*/  ISETP.GT.AND P5, PT, R193.reuse, 0x58, !P5 ;  /* 0x00000058c100780c */ /* 0x040fe40006fa4270 */
[----:B------:R-:W-:Y:S02]  /*6580*/  ISETP.GT.AND P0, PT, R193, 0x30, !P0 ;  /* 0x00000030c100780c */ /* 0x000fe40004704270 */
[----:B0-----:R-:W-:Y:S02]  /*6590*/  FMNMX.FTZ R187, R23, R10, !PT ;  /* 0x0000000a17bb7209 */ /* 0x001fe40007810000 */
[----:B------:R-:W-:-:S02]  /*65a0*/  ISETP.LT.OR P0, PT, R186, 0x31, P0 ;  /* 0x00000031ba00780c */ /* 0x000fc40000701670 */
[----:B------:R-:W-:Y:S01]  /*65b0*/  ISETP.LT.OR P2, PT, R186, 0x4a, P2 ;  /* 0x0000004aba00780c */ /* 0x000fe20001741670 */
[----:B------:R-:W0:Y:S01]  /*65c0*/  SHFL.BFLY PT, R10, R187, 0x1, 0x1f ;  /* 0x0c201f00bb0a7f89 */ /* 0x000e2200000e0000 */
[----:B------:R-:W-:Y:S02]  /*65d0*/  FSEL R157, R157, -INF , !P0 ;  /* 0xff8000009d9d7808 */ /* 0x000fe40004000000 */
[----:B------:R-:W-:Y:S02]  /*65e0*/  LOP3.LUT P0, RZ, R2, 0x400, RZ, 0xc0, !PT ;  /* 0x0000040002ff7812 */ /* 0x000fe4000780c0ff */
[----:B------:R-:W-:Y:S02]  /*65f0*/  ISETP.LT.OR P3, PT, R186, 0x51, P3 ;  /* 0x00000051ba00780c */ /* 0x000fe40001f61670 */
[----:B------:R-:W-:Y:S02]  /*6600*/  ISETP.GT.AND P0, PT, R193, 0x31, !P0 ;  /* 0x00000031c100780c */ /* 0x000fe40004704270 */
[----:B------:R-:W-:-:S02]  /*6610*/  FSEL R196, R164, -INF , !P2 ;  /* 0xff800000a4c47808 */ /* 0x000fc40005000000 */
[C---:B------:R-:W-:Y:S02]  /*6620*/  ISETP.LT.OR P0, PT, R186.reuse, 0x32, P0 ;  /* 0x00000032ba00780c */ /* 0x040fe40000701670 */
[----:B------:R-:W-:Y:S02]  /*6630*/  ISETP.LT.OR P4, PT, R186, 0x52, P4 ;  /* 0x00000052ba00780c */ /* 0x000fe40002781670 */
[----:B------:R-:W-:Y:S02]  /*6640*/  FSEL R158, R158, -INF , !P0 ;  /* 0xff8000009e9e7808 */ /* 0x000fe40004000000 */
[----:B------:R-:W-:Y:S02]  /*6650*/  LOP3.LUT P0, RZ, R2, 0x200, RZ, 0xc0, !PT ;  /* 0x0000020002ff7812 */ /* 0x000fe4000780c0ff */
[----:B------:R-:W-:Y:S02]  /*6660*/  FSEL R195, R166, -INF , !P4 ;  /* 0xff800000a6c37808 */ /* 0x000fe40006000000 */
[----:B------:R-:W-:-:S02]  /*6670*/  ISETP.GT.AND P0, PT, R193, 0x38, !P0 ;  /* 0x00000038c100780c */ /* 0x000fc40004704270 */
[C---:B------:R-:W-:Y:S02]  /*6680*/  ISETP.LT.OR P5, PT, R186.reuse, 0x59, P5 ;  /* 0x00000059ba00780c */ /* 0x040fe40002fa1670 */
[----:B------:R-:W-:Y:S02]  /*6690*/  ISETP.LT.OR P0, PT, R186, 0x39, P0 ;  /* 0x00000039ba00780c */ /* 0x000fe40000701670 */
[----:B0-----:R-:W-:Y:S02]  /*66a0*/  FMNMX.FTZ R10, R187, R10, !PT ;  /* 0x0000000abb0a7209 */ /* 0x001fe40007810000 */
[----:B------:R-:W-:Y:S02]  /*66b0*/  FSEL R159, R159, -INF , !P0 ;  /* 0xff8000009f9f7808 */ /* 0x000fe40004000000 */
[----:B------:R-:W-:Y:S01]  /*66c0*/  LOP3.LUT P0, RZ, R2, 0x100, RZ, 0xc0, !PT ;  /* 0x0000010002ff7812 */ /* 0x000fe2000780c0ff */
[----:B------:R-:W-:-:S03]  /*66d0*/  FMUL.FTZ R198, R10, UR14 ;  /* 0x0000000e0ac67c20 */ /* 0x000fc60008410000 */
[----:B------:R-:W-:-:S04]  /*66e0*/  ISETP.GT.AND P0, PT, R193, 0x39, !P0 ;  /* 0x00000039c100780c */ /* 0x000fc80004704270 */
[----:B------:R-:W-:-:S04]  /*66f0*/  ISETP.LT.OR P0, PT, R186, 0x3a, P0 ;  /* 0x0000003aba00780c */ /* 0x000fc80000701670 */
[----:B------:R-:W-:Y:S02]  /*6700*/  FSEL R160, R160, -INF , !P0 ;  /* 0xff800000a0a07808 */ /* 0x000fe40004000000 */
[----:B------:R-:W-:Y:S02]  /*6710*/  ISETP.GT.AND P0, PT, R193, 0x40, !P6 ;  /* 0x00000040c100780c */ /* 0x000fe40007704270 */
[----:B------:R-:W-:Y:S02]  /*6720*/  LOP3.LUT P6, RZ, R2, 0x20000, RZ, 0xc0, !PT ;  /* 0x0002000002ff7812 */ /* 0x000fe400078cc0ff */
[----:B------:R-:W-:-:S04]  /*6730*/  ISETP.LT.OR P0, PT, R186, 0x41, P0 ;  /* 0x00000041ba00780c */ /* 0x000fc80000701670 */
[----:B------:R-:W-:Y:S02]  /*6740*/  FSEL R161, R161, -INF , !P0 ;  /* 0xff800000a1a17808 */ /* 0x000fe40004000000 */
[----:B------:R-:W-:-:S04]  /*6750*/  LOP3.LUT P0, RZ, R2, 0x40, RZ, 0xc0, !PT ;  /* 0x0000004002ff7812 */ /* 0x000fc8000780c0ff */
[----:B------:R-:W-:-:S04]  /*6760*/  ISETP.GT.AND P0, PT, R193, 0x41, !P0 ;  /* 0x00000041c100780c */ /* 0x000fc80004704270 */
[----:B------:R-:W-:-:S04]  /*6770*/  ISETP.LT.OR P0, PT, R186, 0x42, P0 ;  /* 0x00000042ba00780c */ /* 0x000fc80000701670 */
[----:B------:R-:W-:Y:S02]  /*6780*/  FSEL R162, R162, -INF , !P0 ;  /* 0xff800000a2a27808 */ /* 0x000fe40004000000 */
[C---:B------:R-:W-:Y:S02]  /*6790*/  ISETP.GT.AND P0, PT, R193.reuse, RZ, !P6 ;  /* 0x000000ffc100720c */ /* 0x040fe40007704270 */
[----:B------:R-:W-:Y:S02]  /*67a0*/  LOP3.LUT P6, RZ, R2, 0x1, RZ, 0xc0, !PT ;  /* 0x0000000102ff7812 */ /* 0x000fe400078cc0ff */
[----:B------:R-:W-:Y:S02]  /*67b0*/  ISETP.LT.OR P0, PT, R186, 0x1, P0 ;  /* 0x00000001ba00780c */ /* 0x000fe40000701670 */
[----:B------:R-:W-:Y:S02]  /*67c0*/  ISETP.GT.AND P6, PT, R193, 0x59, !P6 ;  /* 0x00000059c100780c */ /* 0x000fe400077c4270 */
[----:B------:R-:W-:-:S02]  /*67d0*/  FSEL R197, R13, -INF , !P0 ;  /* 0xff8000000dc57808 */ /* 0x000fc40004000000 */
[----:B------:R-:W-:Y:S02]  /*67e0*/  FSEL R193, R163, -INF , !P1 ;  /* 0xff800000a3c17808 */ /* 0x000fe40004800000 */
[----:B------:R-:W-:Y:S02]  /*67f0*/  FMNMX.FTZ R13, R197, R12, !PT ;  /* 0x0000000cc50d7209 */ /* 0x000fe40007810000 */
[----:B------:R-:W-:Y:S02]  /*6800*/  ISETP.LT.OR P6, PT, R186, 0x5a, P6 ;  /* 0x0000005aba00780c */ /* 0x000fe400037c1670 */
[----:B------:R-:W-:Y:S02]  /*6810*/  FMNMX.FTZ R13, R22, R13, !PT ;  /* 0x0000000d160d7209 */ /* 0x000fe40007810000 */
[----:B------:R-:W-:Y:S02]  /*6820*/  FSETP.NEU.FTZ.AND P0, PT, R10, -INF , PT ;  /* 0xff8000000a00780b */ /* 0x000fe40003f1d000 */
[----:B------:R-:W-:-:S02]  /*6830*/  FMNMX.FTZ R188, R14, R13, !PT ;  /* 0x0000000d0ebc7209 */ /* 0x000fc40007810000 */
[----:B------:R-:W-:Y:S02]  /*6840*/  FSEL R186, R167, -INF , !P5 ;  /* 0xff800000a7ba7808 */ /* 0x000fe40006800000 */
[----:B------:R-:W-:Y:S02]  /*6850*/  FMNMX.FTZ R188, R15, R188, !PT ;  /* 0x000000bc0fbc7209 */ /* 0x000fe40007810000 */
[----:B------:R-:W-:Y:S02]  /*6860*/  FSEL R199, R168, -INF , !P6 ;  /* 0xff800000a8c77808 */ /* 0x000fe40007000000 */
[----:B------:R-:W-:Y:S02]  /*6870*/  FMNMX.FTZ R13, R19, R188, !PT ;  /* 0x000000bc130d7209 */ /* 0x000fe40007810000 */
[----:B------:R-:W-:Y:S02]  /*6880*/  FSEL R198, R198, RZ, P0 ;  /* 0x000000ffc6c67208 */ /* 0x000fe40000000000 */
[----:B------:R-:W-:-:S03]  /*6890*/  FMNMX.FTZ R190, R20, R13, !PT ;  /* 0x0000000d14be7209 */ /* 0x000fc60007810000 */
        /* <DEDUP_REMOVED lines=26> */
[----:B------:R-:W-:-:S03]  /*6a40*/  FFMA.FTZ R192, R206, UR14, -R198 ;  /* 0x0000000ecec07c23 */ /* 0x000fc600080108c6 */
        /* <DEDUP_REMOVED lines=8> */
[----:B------:R-:W-:Y:S02]  /*6ad0*/  FMNMX.FTZ R13, R193, R194, !PT ;  /* 0x000000c2c10d7209 */ /* 0x000fe40007810000 */
[----:B------:R-:W-:Y:S01]  /*6ae0*/  FSEL R194, R165, -INF , !P3 ;  /* 0xff800000a5c27808 */ /* 0x000fe20005800000 */
[--C-:B------:R-:W-:Y:S01]  /*6af0*/  FFMA.FTZ R165, R174, UR14, -R198.reuse ;  /* 0x0000000eaea57c23 */ /* 0x100fe200080108c6 */
[----:B------:R-:W-:Y:S01]  /*6b00*/  FMNMX.FTZ R13, R196, R13, !PT ;  /* 0x0000000dc40d7209 */ /* 0x000fe20007810000 */
[----:B------:R-:W-:Y:S01]  /*6b10*/  MUFU.EX2 R191, R191 ;  /* 0x000000bf00bf7308 */ /* 0x000fe20000000800 */
[----:B------:R-:W-:-:S02]  /*6b20*/  FFMA.FTZ R174, R185, UR14, -R198 ;  /* 0x0000000eb9ae7c23 */ /* 0x000fc400080108c6 */
[----:B------:R-:W-:-:S04]  /*6b30*/  FMNMX.FTZ R166, R194, R13, !PT ;  /* 0x0000000dc2a67209 */ /* 0x000fc80007810000 */
[----:B------:R-:W-:Y:S01]  /*6b40*/  FMNMX.FTZ R13, R195, R166, !PT ;  /* 0x000000a6c30d7209 */ /* 0x000fe20007810000 */
[----:B------:R-:W-:Y:S03]  /*6b50*/  MUFU.EX2 R192, R192 ;  /* 0x000000c000c07308 */ /* 0x000fe60000000800 */
[----:B------:R-:W-:-:S04]  /*6b60*/  FMNMX.FTZ R168, R186, R13, !PT ;  /* 0x0000000dbaa87209 */ /* 0x000fc80007810000 */
[----:B------:R-:W-:Y:S01]  /*6b70*/  FMNMX.FTZ R13, R199, R168, !PT ;  /* 0x000000a8c70d7209 */ /* 0x000fe20007810000 */
[--C-:B------:R-:W-:Y:S01]  /*6b80*/  FFMA.FTZ R168, R175, UR14, -R198.reuse ;  /* 0x0000000eafa87c23 */ /* 0x100fe200080108c6 */
[----:B------:R-:W-:Y:S01]  /*6b90*/  FFMA.FTZ R175, R180, UR14, -R198 ;  /* 0x0000000eb4af7c23 */ /* 0x000fe200080108c6 */
[----:B------:R-:W-:Y:S01]  /*6ba0*/  FSEL R180, R10, RZ, P0 ;  /* 0x000000ff0ab47208 */ /* 0x000fe20000000000 */
[----:B------:R-:W-:Y:S01]  /*6bb0*/  MUFU.EX2 R169, R169 ;  /* 0x000000a900a97308 */ /* 0x000fe20000000800 */
[----:B------:R-:W0:Y:S03]  /*6bc0*/  SHFL.BFLY PT, R200, R13, 0x2, 0x1f ;  /* 0x0c401f000dc87f89 */ /* 0x000e2600000e0000 */
[----:B------:R-:W-:-:S04]  /*6bd0*/  FADD.FTZ R180, -R180, R11 ;  /* 0x0000000bb4b47221 */ /* 0x000fc80000010100 */
[----:B------:R-:W-:Y:S01]  /*6be0*/  FMUL.FTZ R180, R180, UR14 ;  /* 0x0000000eb4b47c20 */ /* 0x000fe20008410000 */
[----:B------:R-:W-:Y:S08]  /*6bf0*/  MUFU.EX2 R11, R181 ;  /* 0x000000b5000b7308 */ /* 0x000ff00000000800 */
[----:B------:R-:W1:Y:S01]  /*6c00*/  MUFU.EX2 R180, R180 ;  /* 0x000000b400b47308 */ /* 0x000e620000000800 */
[----:B0-----:R-:W-:-:S07]  /*6c10*/  FMNMX.FTZ R200, R13, R200, !PT ;  /* 0x000000c80dc87209 */ /* 0x001fce0007810000 */
[----:B------:R0:W3:Y:S01]  /*6c20*/  MUFU.EX2 R164, R171 ;  /* 0x000000ab00a47308 */ /* 0x0000e20000000800 */
[----:B------:R-:W4:Y:S01]  /*6c30*/  SHFL.BFLY PT, R13, R200, 0x1, 0x1f ;  /* 0x0c201f00c80d7f89 */ /* 0x000f2200000e0000 */
[----:B-1----:R-:W-:-:S06]  /*6c40*/  FFMA.FTZ R181, R180, R6, R23 ;  /* 0x00000006b4b57223 */ /* 0x002fcc0000010017 */
[----:B------:R-:W1:Y:S01]  /*6c50*/  MUFU.EX2 R163, R163 ;  /* 0x000000a300a37308 */ /* 0x000e620000000800 */
[--C-:B0-----:R-:W-:Y:S01]  /*6c60*/  FFMA.FTZ R171, R178, UR14, -R198.reuse ;  /* 0x0000000eb2ab7c23 */ /* 0x101fe200080108c6 */
[----:B------:R-:W-:Y:S01]  /*6c70*/  FFMA.FTZ R178, R183, UR14, -R198 ;  /* 0x0000000eb7b27c23 */ /* 0x000fe200080108c6 */
[----:B------:R-:W-:Y:S01]  /*6c80*/  FADD.FTZ R6, R170, R181 ;  /* 0x000000b5aa067221 */ /* 0x000fe20000010000 */
[-C--:B------:R-:W-:Y:S01]  /*6c90*/  FMUL.FTZ R24, R24, R180.reuse ;  /* 0x000000b418187220 */ /* 0x080fe20000410000 */
[-C--:B------:R-:W-:Y:S01]  /*6ca0*/  FMUL.FTZ R25, R25, R180.reuse ;  /* 0x000000b419197220 */ /* 0x080fe20000410000 */
[-C--:B------:R-:W-:Y:S01]  /*6cb0*/  FMUL.FTZ R28, R28, R180.reuse ;  /* 0x000000b41c1c7220 */ /* 0x080fe20000410000 */
[----:B------:R-:W-:Y:S01]  /*6cc0*/  FADD.FTZ R181, R187, R6 ;  /* 0x00000006bbb57221 */ /* 0x000fe20000010000 */
[----:B------:R0:W5:Y:S01]  /*6cd0*/  MUFU.EX2 R166, R173 ;  /* 0x000000ad00a67308 */ /* 0x0001620000000800 */
[-C--:B------:R-:W-:Y:S01]  /*6ce0*/  FMUL.FTZ R29, R29, R180.reuse ;  /* 0x000000b41d1d7220 */ /* 0x080fe20000410000 */
[-C--:B------:R-:W-:Y:S01]  /*6cf0*/  FMUL.FTZ R32, R32, R180.reuse ;  /* 0x000000b420207220 */ /* 0x080fe20000410000 */
[----:B------:R-:W-:Y:S01]  /*6d00*/  FADD.FTZ R6, R188, R181 ;  /* 0x000000b5bc067221 */ /* 0x000fe20000010000 */
[-C--:B------:R-:W-:Y:S01]  /*6d10*/  FMUL.FTZ R33, R33, R180.reuse ;  /* 0x000000b421217220 */ /* 0x080fe20000410000 */
[-C--:B------:R-:W-:Y:S01]  /*6d20*/  FMUL.FTZ R36, R36, R180.reuse ;  /* 0x000000b424247220 */ /* 0x080fe20000410000 */
[-C--:B------:R-:W-:Y:S01]  /*6d30*/  FMUL.FTZ R37, R37, R180.reuse ;  /* 0x000000b425257220 */ /* 0x080fe20000410000 */
[----:B------:R-:W-:Y:S01]  /*6d40*/  FADD.FTZ R181, R189, R6 ;  /* 0x00000006bdb57221 */ /* 0x000fe20000010000 */
[----:B------:R-:W2:Y:S01]  /*6d50*/  MUFU.EX2 R165, R165 ;  /* 0x000000a500a57308 */ /* 0x000ea20000000800 */
[----:B0-----:R-:W-:Y:S01]  /*6d60*/  FFMA.FTZ R173, R184, UR14, -R198 ;  /* 0x0000000eb8ad7c23 */ /* 0x001fe200080108c6 */
[-C--:B------:R-:W-:Y:S01]  /*6d70*/  FMUL.FTZ R40, R40, R180.reuse ;  /* 0x000000b428287220 */ /* 0x080fe20000410000 */
[----:B------:R-:W-:Y:S01]  /*6d80*/  FADD.FTZ R6, R190, R181 ;  /* 0x000000b5be067221 */ /* 0x000fe20000010000 */
[----:B----4-:R-:W-:Y:S01]  /*6d90*/  FMNMX.FTZ R13, R200, R13, !PT ;  /* 0x0000000dc80d7209 */ /* 0x010fe20007810000 */
[-C--:B------:R-:W-:Y:S01]  /*6da0*/  FMUL.FTZ R41, R41, R180.reuse ;  /* 0x000000b429297220 */ /* 0x080fe20000410000 */
[-C--:B------:R-:W-:Y:S01]  /*6db0*/  FMUL.FTZ R44, R44, R180.reuse ;  /* 0x000000b42c2c7220 */ /* 0x080fe20000410000 */
[----:B------:R-:W-:Y:S01]  /*6dc0*/  FADD.FTZ R181, R191, R6 ;  /* 0x00000006bfb57221 */ /* 0x000fe20000010000 */
[----:B------:R-:W0:Y:S01]  /*6dd0*/  MUFU.EX2 R168, R168 ;  /* 0x000000a800a87308 */ /* 0x000e220000000800 */
[C---:B------:R-:W-:Y:S01]  /*6de0*/  FMUL.FTZ R177, R13.reuse, UR14 ;  /* 0x0000000e0db17c20 */ /* 0x040fe20008410000 */
[----:B------:R-:W-:Y:S01]  /*6df0*/  FSETP.NEU.FTZ.AND P0, PT, R13, -INF , PT ;  /* 0xff8000000d00780b */ /* 0x000fe20003f1d000 */
[----:B------:R-:W-:Y:S01]  /*6e00*/  FADD.FTZ R6, R192, R181 ;  /* 0x000000b5c0067221 */ /* 0x000fe20000010000 */
[-C--:B------:R-:W-:Y:S01]  /*6e10*/  FMUL.FTZ R45, R45, R180.reuse ;  /* 0x000000b42d2d7220 */ /* 0x080fe20000410000 */
[-C--:B------:R-:W-:Y:S01]  /*6e20*/  FMUL.FTZ R48, R48, R180.reuse ;  /* 0x000000b430307220 */ /* 0x080fe20000410000 */
[----:B------:R-:W-:Y:S01]  /*6e30*/  FSEL R179, R177, RZ, P0 ;  /* 0x000000ffb1b37208 */ /* 0x000fe20000000000 */
[----:B------:R-:W-:Y:S01]  /*6e40*/  FADD.FTZ R181, R169, R6 ;  /* 0x00000006a9b57221 */ /* 0x000fe20000010000 */
[----:B------:R-:W4:Y:S01]  /*6e50*/  MUFU.EX2 R167, R167 ;  /* 0x000000a700a77308 */ /* 0x000f220000000800 */
[-C--:B------:R-:W-:Y:S01]  /*6e60*/  FMUL.FTZ R49, R49, R180.reuse ;  /* 0x000000b431317220 */ /* 0x080fe20000410000 */
[-C--:B------:R-:W-:Y:S01]  /*6e70*/  FMUL.FTZ R52, R52, R180.reuse ;  /* 0x000000b434347220 */ /* 0x080fe20000410000 */
[----:B---3--:R-:W-:Y:S01]  /*6e80*/  FADD.FTZ R6, R164, R181 ;  /* 0x000000b5a4067221 */ /* 0x008fe20000010000 */
[----:B------:R-:W-:Y:S01]  /*6e90*/  FSEL R181, R13, RZ, P0 ;  /* 0x000000ff0db57208 */ /* 0x000fe20000000000 */
[--C-:B------:R-:W-:Y:S01]  /*6ea0*/  FFMA.FTZ R177, R22, UR14, -R179.reuse ;  /* 0x0000000e16b17c23 */ /* 0x100fe200080108b3 */
[--C-:B------:R-:W-:Y:S01]  /*6eb0*/  FFMA.FTZ R22, R153, UR14, -R179.reuse ;  /* 0x0000000e99167c23 */ /* 0x100fe200080108b3 */
[----:B-1----:R-:W-:Y:S01]  /*6ec0*/  FADD.FTZ R183, R163, R6 ;  /* 0x00000006a3b77221 */ /* 0x002fe20000010000 */
[----:B------:R-:W1:Y:S01]  /*6ed0*/  MUFU.EX2 R172, R172 ;  /* 0x000000ac00ac7308 */ /* 0x000e620000000800 */
[----:B------:R-:W-:Y:S01]  /*6ee0*/  FADD.FTZ R6, -R181, R12 ;  /* 0x0000000cb5067221 */ /* 0x000fe20000010100 */
[----:B------:R-:W-:Y:S01]  /*6ef0*/  FFMA.FTZ R12, R152, UR14, -R179 ;  /* 0x0000000e980c7c23 */ /* 0x000fe200080108b3 */
[----:B-----5:R-:W-:Y:S01]  /*6f00*/  FADD.FTZ R198, R166, R183 ;  /* 0x000000b7a6c67221 */ /* 0x020fe20000010000 */
[--C-:B------:R-:W-:Y:S01]  /*6f10*/  FFMA.FTZ R185, R154, UR14, -R179.reuse ;  /* 0x0000000e9ab97c23 */ /* 0x100fe200080108b3 */
[--C-:B------:R-:W-:Y:S01]  /*6f20*/  FFMA.FTZ R181, R157, UR14, -R179.reuse ;  /* 0x0000000e9db57c23 */ /* 0x100fe200080108b3 */
[--C-:B------:R-:W-:Y:S01]  /*6f30*/  FFMA.FTZ R157, R161, UR14, -R179.reuse ;  /* 0x0000000ea19d7c23 */ /* 0x100fe200080108b3 */
[----:B--2---:R-:W-:Y:S01]  /*6f40*/  FADD.FTZ R153, R165, R198 ;  /* 0x000000c6a5997221 */ /* 0x004fe20000010000 */
[----:B------:R-:W2:Y:S01]  /*6f50*/  MUFU.EX2 R171, R171 ;  /* 0x000000ab00ab7308 */ /* 0x000ea20000000800 */
[--C-:B------:R-:W-:Y:S01]  /*6f60*/  FFMA.FTZ R184, R197, UR14, -R179.reuse ;  /* 0x0000000ec5b87c23 */ /* 0x100fe200080108b3 */
[----:B------:R-:W-:Y:S01]  /*6f70*/  FFMA.FTZ R197, R155, UR14, -R179 ;  /* 0x0000000e9bc57c23 */ /* 0x000fe200080108b3 */
[----:B0-----:R-:W-:Y:S01]  /*6f80*/  FADD.FTZ R152, R168, R153 ;  /* 0x00000099a8987221 */ /* 0x001fe20000010000 */
[--C-:B------:R-:W-:Y:S01]  /*6f90*/  FFMA.FTZ R14, R14, UR14, -R179.reuse ;  /* 0x0000000e0e0e7c23 */ /* 0x100fe200080108b3 */
[--C-:B------:R-:W-:Y:S01]  /*6fa0*/  FFMA.FTZ R15, R15, UR14, -R179.reuse ;  /* 0x0000000e0f0f7c23 */ /* 0x100fe200080108b3 */
[--C-:B------:R-:W-:Y:S01]  /*6fb0*/  FFMA.FTZ R19, R19, UR14, -R179.reuse ;  /* 0x0000000e13137c23 */ /* 0x100fe200080108b3 */
[----:B----4-:R-:W-:Y:S01]  /*6fc0*/  FADD.FTZ R153, R167, R152 ;  /* 0x00000098a7997221 */ /* 0x010fe20000010000 */
[----:B------:R-:W0:Y:S01]  /*6fd0*/  MUFU.EX2 R174, R174 ;  /* 0x000000ae00ae7308 */ /* 0x000e220000000800 */
[--C-:B------:R-:W-:Y:S01]  /*6fe0*/  FFMA.FTZ R20, R20, UR14, -R179.reuse ;  /* 0x0000000e14147c23 */ /* 0x100fe200080108b3 */
[----:B------:R-:W-:Y:S01]  /*6ff0*/  FFMA.FTZ R21, R21, UR14, -R179 ;  /* 0x0000000e15157c23 */ /* 0x000fe200080108b3 */
[----:B-1----:R-:W-:Y:S01]  /*7000*/  FADD.FTZ R152, R172, R153 ;  /* 0x00000099ac987221 */ /* 0x002fe20000010000 */
[--C-:B------:R-:W-:Y:S01]  /*7010*/  FFMA.FTZ R198, R156, UR14, -R179.reuse ;  /* 0x0000000e9cc67c23 */ /* 0x100fe200080108b3 */
[--C-:B------:R-:W-:Y:S01]  /*7020*/  FFMA.FTZ R183, R158, UR14, -R179.reuse ;  /* 0x0000000e9eb77c23 */ /* 0x100fe200080108b3 */
[--C-:B------:R-:W-:Y:S01]  /*7030*/  FFMA.FTZ R159, R159, UR14, -R179.reuse ;  /* 0x0000000e9f9f7c23 */ /* 0x100fe200080108b3 */
[--C-:B------:R-:W-:Y:S01]  /*7040*/  FFMA.FTZ R155, R160, UR14, -R179.reuse ;  /* 0x0000000ea09b7c23 */ /* 0x100fe200080108b3 */
[----:B------:R-:W1:Y:S01]  /*7050*/  MUFU.EX2 R173, R173 ;  /* 0x000000ad00ad7308 */ /* 0x000e620000000800 */
[----:B--2---:R-:W-:Y:S01]  /*7060*/  FADD.FTZ R201, R171, R152 ;  /* 0x00000098abc97221 */ /* 0x004fe20000010000 */
[--C-:B------:R-:W-:Y:S01]  /*7070*/  FFMA.FTZ R153, R162, UR14, -R179.reuse ;  /* 0x0000000ea2997c23 */ /* 0x100fe200080108b3 */
[--C-:B------:R-:W-:Y:S01]  /*7080*/  FFMA.FTZ R193, R193, UR14, -R179.reuse ;  /* 0x0000000ec1c17c23 */ /* 0x100fe200080108b3 */
[--C-:B------:R-:W-:Y:S01]  /*7090*/  FFMA.FTZ R196, R196, UR14, -R179.reuse ;  /* 0x0000000ec4c47c23 */ /* 0x100fe200080108b3 */
[--C-:B------:R-:W-:Y:S01]  /*70a0*/  FFMA.FTZ R194, R194, UR14, -R179.reuse ;  /* 0x0000000ec2c27c23 */ /* 0x100fe200080108b3 */
[--C-:B------:R-:W-:Y:S01]  /*70b0*/  FFMA.FTZ R195, R195, UR14, -R179.reuse ;  /* 0x0000000ec3c37c23 */ /* 0x100fe200080108b3 */
[----:B------:R-:W-:Y:S01]  /*70c0*/  FFMA.FTZ R186, R186, UR14, -R179 ;  /* 0x0000000ebaba7c23 */ /* 0x000fe200080108b3 */
[----:B------:R-:W2:Y:S01]  /*70d0*/  MUFU.EX2 R176, R176 ;  /* 0x000000b000b07308 */ /* 0x000ea20000000800 */
[----:B0-----:R-:W-:Y:S01]  /*70e0*/  FADD.FTZ R152, R174, R201 ;  /* 0x000000c9ae987221 */ /* 0x001fe20000010000 */
[----:B------:R-:W-:Y:S01]  /*70f0*/  FFMA.FTZ R179, R199, UR14, -R179 ;  /* 0x0000000ec7b37c23 */ /* 0x000fe200080108b3 */
[----:B------:R-:W-:Y:S01]  /*7100*/  F2FP.F16.F32.PACK_AB R160, R164, R169 ;  /* 0x000000a9a4a0723e */ /* 0x000fe200000000ff */
[-C--:B------:R-:W-:Y:S01]  /*7110*/  FMUL.FTZ R53, R53, R180.reuse ;  /* 0x000000b435357220 */ /* 0x080fe20000410000 */
[----:B------:R-:W-:Y:S01]  /*7120*/  F2FP.F16.F32.PACK_AB R164, R168, R165 ;  /* 0x000000a5a8a4723e */ /* 0x000fe200000000ff */
[-C--:B------:R-:W-:Y:S01]  /*7130*/  FMUL.FTZ R56, R56, R180.reuse ;  /* 0x000000b438387220 */ /* 0x080fe20000410000 */
[----:B------:R-:W-:Y:S01]  /*7140*/  F2FP.F16.F32.PACK_AB R168, R174, R171 ;  /* 0x000000abaea8723e */ /* 0x000fe200000000ff */
[----:B------:R0:W-:Y:S01]  /*7150*/  MUFU.EX2 R161, R185 ;  /* 0x000000b900a17308 */ /* 0x0001e20000000800 */
[----:B-1----:R-:W-:Y:S01]  /*7160*/  FADD.FTZ R199, R173, R152 ;  /* 0x00000098adc77221 */ /* 0x002fe20000010000 */
[----:B------:R-:W-:Y:S01]  /*7170*/  F2FP.F16.F32.PACK_AB R152, R170, R23 ;  /* 0x00000017aa98723e */ /* 0x000fe200000000ff */
[-C--:B------:R-:W-:Y:S01]  /*7180*/  FMUL.FTZ R57, R57, R180.reuse ;  /* 0x000000b439397220 */ /* 0x080fe20000410000 */
[----:B------:R-:W-:Y:S01]  /*7190*/  F2FP.F16.F32.PACK_AB R154, R188, R187 ;  /* 0x000000bbbc9a723e */ /* 0x000fe200000000ff */
[-C--:B------:R-:W-:Y:S01]  /*71a0*/  FMUL.FTZ R60, R60, R180.reuse ;  /* 0x000000b43c3c7220 */ /* 0x080fe20000410000 */
[----:B------:R-:W-:Y:S01]  /*71b0*/  F2FP.F16.F32.PACK_AB R156, R190, R189 ;  /* 0x000000bdbe9c723e */ /* 0x000fe200000000ff */
[-C--:B------:R-:W-:Y:S01]  /*71c0*/  FMUL.FTZ R61, R61, R180.reuse ;  /* 0x000000b43d3d7220 */ /* 0x080fe20000410000 */
[----:B------:R-:W1:Y:S01]  /*71d0*/  MUFU.EX2 R175, R175 ;  /* 0x000000af00af7308 */ /* 0x000e620000000800 */
[----:B0-----:R-:W-:Y:S01]  /*71e0*/  FMUL.FTZ R185, R6, UR14 ;  /* 0x0000000e06b97c20 */ /* 0x001fe20008410000 */
[----:B--2---:R-:W-:Y:S01]  /*71f0*/  FADD.FTZ R162, R176, R199 ;  /* 0x000000c7b0a27221 */ /* 0x004fe20000010000 */
[----:B------:R-:W-:Y:S01]  /*7200*/  F2FP.F16.F32.PACK_AB R158, R192, R191 ;  /* 0x000000bfc09e723e */ /* 0x000fe200000000ff */
[-C--:B------:R-:W-:Y:S01]  /*7210*/  FMUL.FTZ R64, R64, R180.reuse ;  /* 0x000000b440407220 */ /* 0x080fe20000410000 */
[----:B------:R-:W-:Y:S01]  /*7220*/  PLOP3.LUT P0, PT, PT, PT, UP0, 0x40, 0x0 ;  /* 0x000000000000781c */ /* 0x000fe20003f0e808 */
        /* <DEDUP_REMOVED lines=11> */
[----:B-1----:R-:W-:Y:S01]  /*72e0*/  FADD.FTZ R169, R175, R162 ;  /* 0x000000a2afa97221 */ /* 0x002fe20000010000 */
[----:B------:R-:W-:Y:S01]  /*72f0*/  F2FP.F16.F32.PACK_AB R162, R166, R163 ;  /* 0x000000a3a6a2723e */ /* 0x000fe200000000ff */
[-C--:B------:R-:W-:Y:S01]  /*7300*/  FMUL.FTZ R84, R84, R180.reuse ;  /* 0x000000b454547220 */ /* 0x080fe20000410000 */
[----:B------:R-:W-:Y:S01]  /*7310*/  F2FP.F16.F32.PACK_AB R166, R172, R167 ;  /* 0x000000a7aca6723e */ /* 0x000fe200000000ff */
[-C--:B------:R-:W-:Y:S01]  /*7320*/  FMUL.FTZ R85, R85, R180.reuse ;  /* 0x000000b455557220 */ /* 0x080fe20000410000 */
[-C--:B------:R-:W-:Y:S01]  /*7330*/  FMUL.FTZ R88, R88, R180.reuse ;  /* 0x000000b458587220 */ /* 0x080fe20000410000 */
[-C--:B------:R-:W-:Y:S01]  /*7340*/  FMUL.FTZ R89, R89, R180.reuse ;  /* 0x000000b459597220 */ /* 0x080fe20000410000 */
[----:B------:R-:W1:Y:S01]  /*7350*/  MUFU.EX2 R185, R185 ;  /* 0x000000b900b97308 */ /* 0x000e620000000800 */
[C---:B0-----:R-:W-:Y:S01]  /*7360*/  FADD.FTZ R170, R178.reuse, R169 ;  /* 0x000000a9b2aa7221 */ /* 0x041fe20000010000 */
[----:B------:R-:W-:Y:S01]  /*7370*/  F2FP.F16.F32.PACK_AB R172, R178, R175 ;  /* 0x000000afb2ac723e */ /* 0x000fe200000000ff */
[-C--:B------:R-:W-:Y:S01]  /*7380*/  FMUL.FTZ R92, R92, R180.reuse ;  /* 0x000000b45c5c7220 */ /* 0x080fe20000410000 */
[-C--:B------:R-:W-:Y:S01]  /*7390*/  FMUL.FTZ R93, R93, R180.reuse ;  /* 0x000000b45d5d7220 */ /* 0x080fe20000410000 */
[----:B------:R-:W-:Y:S01]  /*73a0*/  FADD.FTZ R163, R11, R170 ;  /* 0x000000aa0ba37221 */ /* 0x000fe20000010000 */
[----:B------:R-:W-:Y:S01]  /*73b0*/  F2FP.F16.F32.PACK_AB R170, R176, R173 ;  /* 0x000000adb0aa723e */ /* 0x000fe200000000ff */
        /* <DEDUP_REMOVED lines=26> */
[C---:B--2---:R-:W-:Y:S01]  /*7560*/  FADD.FTZ R6, R182.reuse, R163 ;  /* 0x000000a3b6067221 */ /* 0x044fe20000010000 */
[----:B------:R-:W-:Y:S01]  /*7570*/  F2FP.F16.F32.PACK_AB R174, R182, R11 ;  /* 0x0000000bb6ae723e */ /* 0x000fe200000000ff */
[-C--:B------:R-:W-:Y:S01]  /*7580*/  FMUL.FTZ R136, R136, R180.reuse ;  /* 0x000000b488887220 */ /* 0x080fe20000410000 */
[-C--:B------:R-:W-:Y:S01]  /*7590*/  FMUL.FTZ R137, R137, R180.reuse ;  /* 0x000000b489897220 */ /* 0x080fe20000410000 */
[-C--:B------:R-:W-:Y:S01]  /*75a0*/  FMUL.FTZ R140, R140, R180.reuse ;  /* 0x000000b48c8c7220 */ /* 0x080fe20000410000 */
[-C--:B------:R-:W-:Y:S01]  /*75b0*/  FMUL.FTZ R141, R141, R180.reuse ;  /* 0x000000b48d8d7220 */ /* 0x080fe20000410000 */
[-C--:B------:R-:W-:Y:S01]  /*75c0*/  FMUL.FTZ R144, R144, R180.reuse ;  /* 0x000000b490907220 */ /* 0x080fe20000410000 */
[----:B------:R-:W2:Y:S01]  /*75d0*/  MUFU.EX2 R19, R19 ;  /* 0x0000001300137308 */ /* 0x000ea20000000800 */
[----:B-1----:R-:W-:Y:S01]  /*75e0*/  FADD.FTZ R182, R14, R5 ;  /* 0x000000050eb67221 */ /* 0x002fe20000010000 */
[-C--:B------:R-:W-:Y:S01]  /*75f0*/  FMUL.FTZ R145, R145, R180.reuse ;  /* 0x000000b491917220 */ /* 0x080fe20000410000 */
[-C--:B------:R-:W-:Y:S01]  /*7600*/  FMUL.FTZ R148, R148, R180.reuse ;  /* 0x000000b494947220 */ /* 0x080fe20000410000 */
[----:B------:R-:W-:Y:S01]  /*7610*/  FMUL.FTZ R149, R149, R180 ;  /* 0x000000b495957220 */ /* 0x000fe20000410000 */
        /* <DEDUP_REMOVED lines=48> */
[C---:B------:R-:W-:Y:S01]  /*7920*/  FADD.FTZ R190, R161.reuse, R190 ;  /* 0x000000bea1be7221 */ /* 0x040fe20000010000 */
[----:B------:R-:W-:Y:S01]  /*7930*/  F2FP.F16.F32.PACK_AB R161, R161, R22 ;  /* 0x00000016a1a1723e */ /* 0x000fe200000000ff */
        /* <DEDUP_REMOVED lines=17> */
[----:B------:R2:W3:Y:S01]  /*7a50*/  MUFU.EX2 R167, R159 ;  /* 0x0000009f00a77308 */ /* 0x0004e20000000800 */
[----:B-1----:R-:W-:Y:S01]  /*7a60*/  FADD.FTZ R5, R165, R190 ;  /* 0x000000bea5057221 */ /* 0x002fe20000010000 */
[-C--:B------:R-:W-:Y:S01]  /*7a70*/  FMUL.FTZ R122, R122, R185.reuse ;  /* 0x000000b97a7a7220 */ /* 0x080fe20000410000 */
[-C--:B------:R-:W-:Y:S01]  /*7a80*/  FMUL.FTZ R123, R123, R185.reuse ;  /* 0x000000b97b7b7220 */ /* 0x080fe20000410000 */
[-C--:B------:R-:W-:Y:S01]  /*7a90*/  FMUL.FTZ R126, R126, R185.reuse ;  /* 0x000000b97e7e7220 */ /* 0x080fe20000410000 */
[-C--:B------:R-:W-:Y:S01]  /*7aa0*/  FMUL.FTZ R127, R127, R185.reuse ;  /* 0x000000b97f7f7220 */ /* 0x080fe20000410000 */
[-C--:B------:R-:W-:Y:S01]  /*7ab0*/  FMUL.FTZ R130, R130, R185.reuse ;  /* 0x000000b982827220 */ /* 0x080fe20000410000 */
[----:B------:R-:W-:Y:S01]  /*7ac0*/  FMUL.FTZ R131, R131, R185 ;  /* 0x000000b983837220 */ /* 0x000fe20000410000 */
[----:B------:R1:W4:Y:S01]  /*7ad0*/  MUFU.EX2 R178, R155 ;  /* 0x0000009b00b27308 */ /* 0x0003220000000800 */
[----:B0-----:R-:W-:Y:S01]  /*7ae0*/  FADD.FTZ R190, R176, R5 ;  /* 0x00000005b0be7221 */ /* 0x001fe20000010000 */
[----:B--2---:R-:W-:Y:S01]  /*7af0*/  F2FP.F16.F32.PACK_AB R159, R12, R21 ;  /* 0x000000150c9f723e */ /* 0x004fe200000000ff */
[----:B------:R-:W-:Y:S01]  /*7b00*/  FMUL.FTZ R134, R134, R185 ;  /* 0x000000b986867220 */ /* 0x000fe20000410000 */
[----:B------:R-:W-:Y:S01]  /*7b10*/  F2FP.F16.F32.PACK_AB R165, R176, R165 ;  /* 0x000000a5b0a5723e */ /* 0x000fe200000000ff */
[-C--:B------:R-:W-:Y:S01]  /*7b20*/  FMUL.FTZ R135, R135, R185.reuse ;  /* 0x000000b987877220 */ /* 0x080fe20000410000 */
[-C--:B------:R-:W-:Y:S01]  /*7b30*/  FMUL.FTZ R138, R138, R185.reuse ;  /* 0x000000b98a8a7220 */ /* 0x080fe20000410000 */
[-C--:B------:R-:W-:Y:S01]  /*7b40*/  FMUL.FTZ R139, R139, R185.reuse ;  /* 0x000000b98b8b7220 */ /* 0x080fe20000410000 */
[----:B------:R0:W2:Y:S01]  /*7b50*/  MUFU.EX2 R169, R157 ;  /* 0x0000009d00a97308 */ /* 0x0000a20000000800 */
[----:B---3--:R-:W-:Y:S01]  /*7b60*/  FADD.FTZ R5, R167, R190 ;  /* 0x000000bea7057221 */ /* 0x008fe20000010000 */
[----:B-1----:R-:W-:Y:S01]  /*7b70*/  F2FP.F16.F32.PACK_AB R155, R15, R14 ;  /* 0x0000000e0f9b723e */ /* 0x002fe200000000ff */
[-C--:B------:R-:W-:Y:S01]  /*7b80*/  FMUL.FTZ R142, R142, R185.reuse ;  /* 0x000000b98e8e7220 */ /* 0x080fe20000410000 */
[-C--:B------:R-:W-:Y:S01]  /*7b90*/  FMUL.FTZ R143, R143, R185.reuse ;  /* 0x000000b98f8f7220 */ /* 0x080fe20000410000 */
[-C--:B------:R-:W-:Y:S01]  /*7ba0*/  FMUL.FTZ R146, R146, R185.reuse ;  /* 0x000000b992927220 */ /* 0x080fe20000410000 */
[-C--:B------:R-:W-:Y:S01]  /*7bb0*/  FMUL.FTZ R147, R147, R185.reuse ;  /* 0x000000b993937220 */ /* 0x080fe20000410000 */
[----:B------:R-:W-:Y:S01]  /*7bc0*/  FMUL.FTZ R150, R150, R185 ;  /* 0x000000b996967220 */ /* 0x000fe20000410000 */
[----:B------:R1:W3:Y:S01]  /*7bd0*/  MUFU.EX2 R182, R153 ;  /* 0x0000009900b67308 */ /* 0x0002e20000000800 */
[----:B----4-:R-:W-:Y:S01]  /*7be0*/  FADD.FTZ R192, R178, R5 ;  /* 0x00000005b2c07221 */ /* 0x010fe20000010000 */
[----:B0-----:R-:W-:Y:S01]  /*7bf0*/  F2FP.F16.F32.PACK_AB R157, R20, R19 ;  /* 0x00000013149d723e */ /* 0x001fe200000000ff */
[----:B------:R-:W-:Y:S01]  /*7c00*/  FMUL.FTZ R151, R151, R185 ;  /* 0x000000b997977220 */ /* 0x000fe20000410000 */
[----:B------:R-:W-:-:S04]  /*7c10*/  F2FP.F16.F32.PACK_AB R167, R178, R167 ;  /* 0x000000a7b2a7723e */ /* 0x000fc800000000ff */
[----:B------:R-:W0:Y:S01]  /*7c20*/  MUFU.EX2 R171, R193 ;  /* 0x000000c100ab7308 */ /* 0x000e220000000800 */
[----:B--2---:R-:W-:Y:S01]  /*7c30*/  FADD.FTZ R5, R169, R192 ;  /* 0x000000c0a9057221 */ /* 0x004fe20000010000 */
[----:B-1----:R-:W-:-:S06]  /*7c40*/  F2FP.F16.F32.PACK_AB R153, R177, R184 ;  /* 0x000000b8b199723e */ /* 0x002fcc00000000ff */
[----:B------:R-:W1:Y:S01]  /*7c50*/  MUFU.EX2 R196, R196 ;  /* 0x000000c400c47308 */ /* 0x000e620000000800 */
[C---:B---3--:R-:W-:Y:S01]  /*7c60*/  FADD.FTZ R192, R182.reuse, R5 ;  /* 0x00000005b6c07221 */ /* 0x048fe20000010000 */
[----:B------:R-:W-:-:S06]  /*7c70*/  F2FP.F16.F32.PACK_AB R169, R182, R169 ;  /* 0x000000a9b6a9723e */ /* 0x000fcc00000000ff */
[----:B------:R1:W2:Y:S01]  /*7c80*/  MUFU.EX2 R173, R194 ;  /* 0x000000c200ad7308 */ /* 0x0002a20000000800 */
        /* <DEDUP_REMOVED lines=14> */
.L_x_1987:
[----:B------:R-:W-:Y:S01]  /*7d70*/  PLOP3.LUT P1, PT, PT, PT, UP0, 0x40, 0x0 ;  /* 0x000000000000781c */ /* 0x000fe20003f2e808 */
[----:B------:R0:W1:-:S12]  /*7d80*/  SYNCS.PHASECHK.TRANS64.TRYWAIT P0, [UR28+0x22850], R8 ;  /* 0x02285008ff0075a7 */ /* 0x000058000800015c */
[----:B0-----:R-:W-:Y:S05]  /*7d90*/  @P1 BRA `(.L_x_1988) ;  /* 0x0000000000041947 */ /* 0x001fea0003800000 */
[----:B------:R-:W-:Y:S01]  /*7da0*/  BPT.TRAP 0x1 ;  /* 0x000000040000795c */ /* 0x000fe20000300000 */
.L_x_1988:
[----:B-1----:R-:W-:Y:S05]  /*7db0*/  @P0 BRA `(.L_x_1989) ;  /* 0x0000000000080947 */ /* 0x002fea0003800000 */
[----:B------:R-:W0:Y:S02]  /*7dc0*/  SYNCS.PHASECHK.TRANS64.TRYWAIT P0, [UR28+0x22850], R8 ;  /* 0x02285008ff0075a7 */ /* 0x000e24000800015c */
[----:B0-----:R-:W-:Y:S05]  /*7dd0*/  @!P0 BRA `(.L_x_1990) ;  /* 0x000000c800e08947 */ /* 0x001fea0003800000 */
.L_x_1989:
[----:B------:R1:W-:Y:S01]  /*7de0*/  BAR.SYNC.DEFER_BLOCKING R3, 0x100 ;  /* 0x000400030000751d */ /* 0x0003e20000010000 */
[----:B------:R-:W-:Y:S01]  /*7df0*/  UIMAD UR18, UR24, 0xc00, UR6 ;  /* 0x00000c00181278a4 */ /* 0x000fe2000f8e0206 */
[----:B------:R-:W-:-:S04]  /*7e00*/  PLOP3.LUT P0, PT, PT, PT, UP0, 0x40, 0x0 ;  /* 0x000000000000781c */ /* 0x000fc80003f0e808 */
        /* <DEDUP_REMOVED lines=37> */
.L_x_1991:
[----:B------:R-:W-:Y:S01]  /*8060*/  UIADD3 UR28, UR28, 0x22860, URZ ;  /* 0x000228601c1c7890 */ /* 0x000fe2000fffe03f */
[C---:B------:R-:W-:Y:S01]  /*8070*/  ISETP.GT.AND P0, PT, R9.reuse, UR27, PT ;  /* 0x0000001b09007c0c */ /* 0x040fe2000bf04270 */
[----:B------:R-:W-:Y:S01]  /*8080*/  IMAD.MOV.U32 R12, RZ, RZ, R13 ;  /* 0x000000ffff0c7224 */ /* 0x000fe200078e000d */
[----:B------:R-:W-:Y:S01]  /*8090*/  IADD3 R9, R9, -0x1, RZ ;  /* 0xffffffff09097810 */ /* 0x000fe20007ffe0ff */
[----:B------:R-:W-:Y:S01]  /*80a0*/  UPRMT UR28, UR5, 0x654, UR28 ;  /* 0x00000654051c7896 */ /* 0x000fe2000800001c */
[----:B0-----:R-:W-:-:S08]  /*80b0*/  IMAD.MOV.U32 R11, RZ, RZ, R10 ;  /* 0x000000ffff0b7224 */ /* 0x001fd000078e000a */
[----:B------:R-:W-:Y:S01]  /*80c0*/  SYNCS.ARRIVE.TRANS64.RED.A1T0 RZ, [UR28], RZ ;  /* 0x000000ffffff79a7 */ /* 0x000fe2000810041c */
[----:B------:R-:W-:Y:S05]  /*80d0*/  @P0 BRA `(.L_x_1992) ;  /* 0xffffffc800840947 */ /* 0x000fea000383ffff */
.L_x_1973:
[----:B------:R-:W-:Y:S01]  /*80e0*/  UISETP.NE.AND UP2, UPT, UR40, URZ, UPT ;  /* 0x0000003f2800728c */ /* 0x000fe2000bf45270 */
[----:B------:R-:W-:Y:S01]  /*80f0*/  R2UR UR22, R18 ;  /* 0x00000000121672ca */ /* 0x000fe200000e0000 */
[----:B------:R-:W-:Y:S02]  /*8100*/  UISETP.NE.AND UP1, UPT, UR43, URZ, UPT ;  /* 0x0000003f2b00728c */ /* 0x000fe4000bf25270 */
[----:B------:R-:W-:Y:S02]  /*8110*/  UIADD3 UR26, UR26, 0x7f, URZ ;  /* 0x0000007f1a1a7890 */ /* 0x000fe4000fffe03f */
[----:B------:R-:W-:Y:S02]  /*8120*/  UIADD3 UR18, -UR15, 0x1, URZ ;  /* 0x000000010f127890 */ /* 0x000fe4000fffe13f */
[----:B------:R-:W-:Y:S01]  /*8130*/  PLOP3.LUT P0, PT, PT, PT, UP1, 0x40, 0x0 ;  /* 0x000000000000781c */ /* 0x000fe20003f0e818 */
[----:B------:R-:W-:Y:S02]  /*8140*/  ULDC UR19, c[0x0][0x2f0] ;  /* 0x0000bc0000137ab9 */ /* 0x000fe40000000800 */
[----:B------:R-:W-:Y:S01]  /*8150*/  @UP2 ULDC UR10, c[0x0][0x44c] ;  /* 0x00011300000a2ab9 */ /* 0x000fe20000000800 */
[----:B------:R-:W-:Y:S01]  /*8160*/  @UP2 ULDC UR23, c[0x0][0x450] ;  /* 0x0001140000172ab9 */ /* 0x000fe20000000800 */
[----:B------:R-:W-:-:S02]  /*8170*/  UIMAD.WIDE.U32 UR10, UR26, UR10, URZ ;  /* 0x0000000a1a0a72a5 */ /* 0x000fc4000f8e003f */
[----:B------:R-:W-:Y:S01]  /*8180*/  UMOV UR15, UR26 ;  /* 0x0000001a000f7c82 */ /* 0x000fe20008000000 */
[----:B------:R-:W-:Y:S02]  /*8190*/  UIMAD UR18, UR22, UR19, UR18 ;  /* 0x00000013161272a4 */ /* 0x000fe4000f8e0212 */
[----:B------:R-:W-:-:S04]  /*81a0*/  @UP2 USHF.R.U32.HI UR15, URZ, UR23, UR11 ;  /* 0x000000173f0f2299 */ /* 0x000fc8000801160b */
[----:B------:R-:W-:-:S03]  /*81b0*/  UIADD3 UR15, UR18, UR15, URZ ;  /* 0x0000000f120f7290 */ /* 0x000fc6000fffe03f */
[----:B------:R-:W-:Y:S02]  /*81c0*/  ULDC UR18, c[0x0][0x9dc] ;  /* 0x0002770000127ab9 */ /* 0x000fe40000000800 */
[----:B------:R-:W-:Y:S01]  /*81d0*/  UIADD3 UR18, UR15, -UR18, URZ ;  /* 0x800000120f127290 */ /* 0x000fe2000fffe03f */
[----:B------:R-:W-:Y:S11]  /*81e0*/  @P0 BRA `(.L_x_1993) ;  /* 0x00000000004c0947 */ /* 0x000ff60003800000 */
[----:B------:R-:W-:-:S06]  /*81f0*/  UISETP.GT.AND UP1, UPT, UR15, -0x1, UPT ;  /* 0xffffffff0f00788c */ /* 0x000fcc000bf24270 */
[----:B------:R-:W-:-:S13]  /*8200*/  PLOP3.LUT P0, PT, PT, PT, UP1, 0x80, 0x0 ;  /* 0x000000000000781c */ /* 0x000fda0003f0f018 */
[----:B------:R-:W-:Y:S05]  /*8210*/  @P0 BRA `(.L_x_1994) ;  /* 0x0000000000200947 */ /* 0x000fea0003800000 */
[----:B------:R-:W-:Y:S01]  /*8220*/  ULDC UR19, c[0x0][0x9e4] ;  /* 0x0002790000137ab9 */ /* 0x000fe20000000800 */
[----:B------:R-:W-:Y:S02]  /*8230*/  ULOP3.LUT UR15, URZ, UR15, URZ, 0x33, !UPT ;  /* 0x0000000f3f0f7292 */ /* 0x000fe4000f8e333f */
[----:B------:R-:W-:-:S11]  /*8240*/  UISETP.NE.AND UP1, UPT, UR19, 0x1, UPT ;  /* 0x000000011300788c */ /* 0x000fd6000bf25270 */
[----:B------:R-:W-:Y:S02]  /*8250*/  @UP1 ULDC.64 UR22, c[0x0][0x9e8] ;  /* 0x00027a0000161ab9 */ /* 0x000fe40000000a00 */
[----:B------:R-:W-:-:S04]  /*8260*/  UIMAD.WIDE.U32 UR10, UR15, UR22, URZ ;  /* 0x000000160f0a72a5 */ /* 0x000fc8000f8e003f */
[----:B------:R-:W-:-:S04]  /*8270*/  @UP1 USHF.R.U32.HI UR15, URZ, UR23, UR11 ;  /* 0x000000173f0f1299 */ /* 0x000fc8000801160b */
[----:B------:R-:W-:Y:S01]  /*8280*/  ULOP3.LUT UR15, URZ, UR15, URZ, 0x33, !UPT ;  /* 0x0000000f3f0f7292 */ /* 0x000fe2000f8e333f */
[----:B------:R-:W-:Y:S11]  /*8290*/  BRA `(.L_x_1995) ;  /* 0x0000000000147947 */ /* 0x000ff60003800000 */
.L_x_1994:
[----:B------:R-:W-:Y:S02]  /*82a0*/  ULDC UR19, c[0x0][0x9e4] ;  /* 0x0002790000137ab9 */ /* 0x000fe40000000800 */
[----:B------:R-:W-:-:S11]  /*82b0*/  UISETP.NE.AND UP1, UPT, UR19, 0x1, UPT ;  /* 0x000000011300788c */ /* 0x000fd6000bf25270 */
[----:B------:R-:W-:Y:S02]  /*82c0*/  @UP1 ULDC.64 UR22, c[0x0][0x9e8] ;  /* 0x00027a0000161ab9 */ /* 0x000fe40000000a00 */
[----:B------:R-:W-:-:S04]  /*82d0*/  UIMAD.WIDE.U32 UR10, UR15, UR22, URZ ;  /* 0x000000160f0a72a5 */ /* 0x000fc8000f8e003f */
[----:B------:R-:W-:-:S12]  /*82e0*/  @UP1 USHF.R.U32.HI UR15, URZ, UR23, UR11 ;  /* 0x000000173f0f1299 */ /* 0x000fd8000801160b */
.L_x_1995:
[----:B------:R-:W-:-:S04]  /*82f0*/  UIMAD UR15, UR15, UR19, URZ ;  /* 0x000000130f0f72a4 */ /* 0x000fc8000f8e023f */
[----:B------:R-:W-:-:S04]  /*8300*/  UISETP.LT.AND UP1, UPT, UR18, UR15, UPT ;  /* 0x0000000f1200728c */ /* 0x000fc8000bf21270 */
[----:B------:R-:W-:-:S12]  /*8310*/  USEL UR18, UR18, UR15, !UP1 ;  /* 0x0000000f12127287 */ /* 0x000fd8000c800000 */
.L_x_1993:
[----:B------:R-:W-:-:S04]  /*8320*/  UIADD3 UR10, UR18, 0x5f, URZ ;  /* 0x0000005f120a7890 */ /* 0x000fc8000fffe03f */
[----:B------:R-:W-:-:S04]  /*8330*/  UIMAD.WIDE UR10, UR10, 0x2aaaaaab, URZ ;  /* 0x2aaaaaab0a0a78a5 */ /* 0x000fc8000f8e023f */
[----:B------:R-:W-:-:S04]  /*8340*/  USHF.R.U32.HI UR10, URZ, 0x1f, UR11 ;  /* 0x0000001f3f0a7899 */ /* 0x000fc8000801160b */
[----:B------:R-:W-:-:S04]  /*8350*/  ULEA.HI.SX32 UR10, UR11, UR10, 0x1c ;  /* 0x0000000a0b0a7291 */ /* 0x000fc8000f8fe23f */
[----:B------:R-:W-:-:S04]  /*8360*/  UISETP.LT.AND UP1, UPT, UR39, UR10, UPT ;  /* 0x0000000a2700728c */ /* 0x000fc8000bf21270 */
[----:B------:R-:W-:-:S06]  /*8370*/  USEL UR26, UR39, UR10, !UP1 ;  /* 0x0000000a271a7287 */ /* 0x000fcc000c800000 */
[----:B------:R-:W-:-:S13]  /*8380*/  ISETP.GE.AND P0, PT, R9, UR26, PT ;  /* 0x0000001a09007c0c */ /* 0x000fda000bf06270 */
[----:B------:R-:W-:Y:S05]  /*8390*/  @!P0 BRA `(.L_x_1996) ;  /* 0x0000002000d48947 */ /* 0x000fea0003800000 */
[----:B------:R-:W-:Y:S01]  /*83a0*/  IMAD.MOV.U32 R12, RZ, RZ, R13 ;  /* 0x000000ffff0c7224 */ /* 0x000fe200078e000d */
[----:B------:R-:W-:Y:S01]  /*83b0*/  ULDC UR29, c[0x0][0x9d8] ;  /* 0x00027600001d7ab9 */ /* 0x000fe20000000800 */
[----:B------:R-:W-:Y:S01]  /*83c0*/  IMAD.MOV.U32 R11, RZ, RZ, R10 ;  /* 0x000000ffff0b7224 */ /* 0x000fe200078e000a */
[----:B------:R-:W-:-:S06]  /*83d0*/  ULDC UR27, c[0x0][0x988] ;  /* 0x00026200001b7ab9 */ /* 0x000fcc0000000800 */
.L_x_2007:
[----:B------:R-:W-:Y:S01]  /*83e0*/  UIADD3 UR24, UR24, 0x1, URZ ;  /* 0x0000000118187890 */ /* 0x000fe2000fffe03f */
[----:B------:R-:W-:Y:S02]  /*83f0*/  PLOP3.LUT P1, PT, PT, PT, UP0, 0x40, 0x0 ;  /* 0x000000000000781c */ /* 0x000fe40003f2e808 */
[C---:B------:R-:W-:Y:S01]  /*8400*/  ISETP.GT.AND P0, PT, R9.reuse, UR26, PT ;  /* 0x0000001a09007c0c */ /* 0x040fe2000bf04270 */
[----:B------:R-:W-:Y:S01]  /*8410*/  UISETP.NE.AND UP1, UPT, UR24, 0x2, UPT ;  /* 0x000000021800788c */ /* 0x000fe2000bf25270 */
[----:B------:R-:W-:-:S03]  /*8420*/  VIADD R9, R9, 0xffffffff ;  /* 0xffffffff09097836 */ /* 0x000fc60000000000 */
[----:B------:R-:W-:Y:S02]  /*8430*/  USEL UR10, URZ, 0x1, UP1 ;  /* 0x000000013f0a7887 */ /* 0x000fe40008800000 */
[----:B------:R-:W-:Y:S02]  /*8440*/  USEL UR24, UR24, URZ, UP1 ;  /* 0x0000003f18187287 */ /* 0x000fe40008800000 */
[----:B------:R-:W-:Y:S02]  /*8450*/  ULOP3.LUT UR7, UR7, UR10, URZ, 0x3c, !UPT ;  /* 0x0000000a07077292 */ /* 0x000fe4000f8e3c3f */
[----:B------:R-:W-:Y:S10]  /*8460*/  @P1 BRA `(.L_x_1997) ;  /* 0x0000000000041947 */ /* 0x000ff40003800000 */
[----:B------:R-:W-:Y:S01]  /*8470*/  BPT.TRAP 0x1 ;  /* 0x000000040000795c */ /* 0x000fe20000300000 */
.L_x_1997:
[----:B------:R-:W-:Y:S01]  /*8480*/  PLOP3.LUT P2, PT, PT, PT, UP0, 0x40, 0x0 ;  /* 0x000000000000781c */ /* 0x000fe20003f4e808 */
[----:B------:R-:W-:Y:S01]  /*8490*/  ULEA UR28, UR24, UR38, 0x3 ;  /* 0x00000026181c7291 */ /* 0x000fe2000f8e183f */
[----:B------:R-:W-:-:S05]  /*84a0*/  IMAD.U32 R8, RZ, RZ, UR7 ;  /* 0x00000007ff087e24 */ /* 0x000fca000f8e00ff */
[----:B------:R-:W-:-:S04]  /*84b0*/  SHF.L.U32 R8, R8, 0x1f, RZ ;  /* 0x0000001f08087819 */ /* 0x000fc800000006ff */
[----:B------:R0:W1:Y:S02]  /*84c0*/  SYNCS.PHASECHK.TRANS64.TRYWAIT P1, [UR28+0x22830], R8 ;  /* 0x02283008ff0075a7 */ /* 0x000064000802015c */
[----:B------:R-:W-:Y:S05]  /*84d0*/  @P2 BRA `(.L_x_1998) ;  /* 0x0000000000042947 */ /* 0x000fea0003800000 */
[----:B------:R-:W-:Y:S01]  /*84e0*/  BPT.TRAP 0x1 ;  /* 0x000000040000795c */ /* 0x000fe20000300000 */
.L_x_1998:
[----:B-1----:R-:W-:Y:S05]  /*84f0*/  @P1 BRA `(.L_x_1999) ;  /* 0x0000000000081947 */ /* 0x002fea0003800000 */
[----:B------:R-:W1:Y:S02]  /*8500*/  SYNCS.PHASECHK.TRANS64.TRYWAIT P1, [UR28+0x22830], R8 ;  /* 0x02283008ff0075a7 */ /* 0x000e64000802015c */
[----:B-1----:R-:W-:Y:S05]  /*8510*/  @!P1 BRA `(.L_x_2000) ;  /* 0x000000c400289947 */ /* 0x002fea0003800000 */
.L_x_1999:
        /* <DEDUP_REMOVED lines=25> */
.L_x_2001:
[----:B------:R-:W-:Y:S01]  /*86b0*/  FMUL.FTZ R14, R152, UR29 ;  /* 0x0000001d980e7c20 */ /* 0x000fe20008410000 */
[----:B-1----:R-:W-:Y:S01]  /*86c0*/  FMUL.FTZ R13, R153, UR29 ;  /* 0x0000001d990d7c20 */ /* 0x002fe20008410000 */
        /* <DEDUP_REMOVED lines=43> */
[----:B------:R-:W-:Y:S01]  /*8980*/  UMOV UR14, UR27 ;  /* 0x0000001b000e7c82 */ /* 0x000fe20008000000 */
[----:B------:R-:W4:Y:S01]  /*8990*/  MUFU.TANH R153, R153 ;  /* 0x0000009900997308 */ /* 0x000f220000002400 */
[----:B-1----:R-:W-:Y:S01]  /*89a0*/  FMNMX.FTZ R169, R21, R10, !PT ;  /* 0x0000000a15a97209 */ /* 0x002fe20007810000 */
[----:B------:R-:W-:Y:S01]  /*89b0*/  FMUL.FTZ R188, R198, UR29 ;  /* 0x0000001dc6bc7c20 */ /* 0x000fe20008410000 */
[----:B------:R-:W-:Y:S01]  /*89c0*/  FMUL.FTZ R189, R199, UR29 ;  /* 0x0000001dc7bd7c20 */ /* 0x000fe20008410000 */
[----:B------:R-:W-:Y:S01]  /*89d0*/  UIADD3 UR10, UR28, 0x22840, URZ ;  /* 0x000228401c0a7890 */ /* 0x000fe2000fffe03f */
[----:B------:R-:W-:-:S03]  /*89e0*/  PLOP3.LUT P1, PT, PT, PT, UP0, 0x40, 0x0 ;  /* 0x000000000000781c */ /* 0x000fc60003f2e808 */
[----:B------:R-:W1:Y:S01]  /*89f0*/  MUFU.TANH R162, R162 ;  /* 0x000000a200a27308 */ /* 0x000e620000002400 */
[----:B---3--:R-:W-:Y:S01]  /*8a00*/  FMNMX.FTZ R10, R152, R169, !PT ;  /* 0x000000a9980a7209 */ /* 0x008fe20007810000 */
[----:B------:R-:W-:-:S06]  /*8a10*/  UPRMT UR10, UR5, 0x654, UR10 ;  /* 0x00000654050a7896 */ /* 0x000fcc000800000a */
[----:B------:R-:W3:Y:S01]  /*8a20*/  MUFU.TANH R161, R161 ;  /* 0x000000a100a17308 */ /* 0x000ee20000002400 */
[----:B----4-:R-:W-:Y:S02]  /*8a30*/  FMNMX.FTZ R169, R153, R10, !PT ;  /* 0x0000000a99a97209 */ /* 0x010fe40007810000 */
[----:B------:R-:W-:Y:S05]  /*8a40*/  SYNCS.ARRIVE.TRANS64.RED.A1T0 RZ, [UR10], RZ ;  /* 0x000000ffffff79a7 */ /* 0x000fea000810040a */
[----:B------:R-:W4:Y:S01]  /*8a50*/  MUFU.TANH R164, R164 ;  /* 0x000000a400a47308 */ /* 0x000f220000002400 */
[----:B-1----:R-:W-:-:S07]  /*8a60*/  FMNMX.FTZ R10, R162, R169, !PT ;  /* 0x000000a9a20a7209 */ /* 0x002fce0007810000 */
[----:B------:R-:W1:Y:S01]  /*8a70*/  MUFU.TANH R163, R163 ;  /* 0x000000a300a37308 */ /* 0x000e620000002400 */
[----:B---3--:R-:W-:-:S07]  /*8a80*/  FMNMX.FTZ R169, R161, R10, !PT ;  /* 0x0000000aa1a97209 */ /* 0x008fce0007810000 */
[----:B------:R-:W3:Y:S01]  /*8a90*/  MUFU.TANH R167, R167 ;  /* 0x000000a700a77308 */ /* 0x000ee20000002400 */
[----:B----4-:R-:W-:-:S07]  /*8aa0*/  FMNMX.FTZ R10, R164, R169, !PT ;  /* 0x000000a9a40a7209 */ /* 0x010fce0007810000 */
        /* <DEDUP_REMOVED lines=23> */
[----:B----4-:R-:W-:Y:S01]  /*8c20*/  FMNMX.FTZ R175, R174, R169, !PT ;  /* 0x000000a9aeaf7209 */ /* 0x010fe20007810000 */
[----:B------:R-:W-:Y:S01]  /*8c30*/  FMUL.FTZ R169, R178, UR29 ;  /* 0x0000001db2a97c20 */ /* 0x000fe20008410000 */
[----:B------:R-:W-:Y:S01]  /*8c40*/  FMUL.FTZ R178, R182, UR29 ;  /* 0x0000001db6b27c20 */ /* 0x000fe20008410000 */
[----:B------:R-:W-:Y:S01]  /*8c50*/  FMUL.FTZ R182, R186, UR29 ;  /* 0x0000001dbab67c20 */ /* 0x000fe20008410000 */
[----:B------:R-:W-:-:S03]  /*8c60*/  FMUL.FTZ R186, R194, UR29 ;  /* 0x0000001dc2ba7c20 */ /* 0x000fc60008410000 */
[----:B------:R-:W4:Y:S01]  /*8c70*/  MUFU.TANH R168, R168 ;  /* 0x000000a800a87308 */ /* 0x000f220000002400 */
[----:B-1----:R-:W-:-:S07]  /*8c80*/  FMNMX.FTZ R175, R180, R175, !PT ;  /* 0x000000afb4af7209 */ /* 0x002fce0007810000 */
[----:B------:R-:W1:Y:S01]  /*8c90*/  MUFU.TANH R15, R15 ;  /* 0x0000000f000f7308 */ /* 0x000e620000002400 */
[----:B---3--:R-:W-:Y:S01]  /*8ca0*/  FMNMX.FTZ R185, R176, R175, !PT ;  /* 0x000000afb0b97209 */ /* 0x008fe20007810000 */
[----:B------:R-:W-:Y:S01]  /*8cb0*/  FMUL.FTZ R175, R179, UR29 ;  /* 0x0000001db3af7c20 */ /* 0x000fe20008410000 */
[----:B------:R-:W-:Y:S01]  /*8cc0*/  FMUL.FTZ R179, R183, UR29 ;  /* 0x0000001db7b37c20 */ /* 0x000fe20008410000 */
[----:B------:R-:W-:Y:S01]  /*8cd0*/  FMUL.FTZ R183, R187, UR29 ;  /* 0x0000001dbbb77c20 */ /* 0x000fe20008410000 */
[----:B------:R-:W-:-:S03]  /*8ce0*/  FMUL.FTZ R187, R195, UR29 ;  /* 0x0000001dc3bb7c20 */ /* 0x000fc60008410000 */
[----:B------:R-:W3:Y:S01]  /*8cf0*/  MUFU.TANH R19, R19 ;  /* 0x0000001300137308 */ /* 0x000ee20000002400 */
[----:B----4-:R-:W-:-:S05]  /*8d00*/  FMNMX.FTZ R185, R168, R185, !PT ;  /* 0x000000b9a8b97209 */ /* 0x010fca0007810000 */
[----:B------:R-:W4:Y:S02]  /*8d10*/  SHFL.BFLY PT, R10, R185, 0x2, 0x1f ;  /* 0x0c401f00b90a7f89 */ /* 0x000f2400000e0000 */
[----:B------:R-:W5:Y:S01]  /*8d20*/  MUFU.TANH R22, R22 ;  /* 0x0000001600167308 */ /* 0x000f620000002400 */
[----:B-1----:R-:W-:-:S07]  /*8d30*/  FMNMX.FTZ R190, R15, R12, !PT ;  /* 0x0000000c0fbe7209 */ /* 0x002fce0007810000 */
[----:B------:R-:W1:Y:S08]  /*8d40*/  MUFU.TANH R23, R23 ;  /* 0x0000001700177308 */ /* 0x000e700000002400 */
[----:B------:R-:W0:Y:S01]  /*8d50*/  MUFU.TANH R154, R154 ;  /* 0x0000009a009a7308 */ /* 0x000e220000002400 */
[----:B----4-:R-:W-:Y:S01]  /*8d60*/  FMNMX.FTZ R192, R185, R10, !PT ;  /* 0x0000000ab9c07209 */ /* 0x010fe20007810000 */
[----:B------:R-:W-:-:S06]  /*8d70*/  FMUL.FTZ R185, R191, UR29 ;  /* 0x0000001dbfb97c20 */ /* 0x000fcc0008410000 */
[----:B------:R-:W4:Y:S01]  /*8d80*/  MUFU.TANH R155, R155 ;  /* 0x0000009b009b7308 */ /* 0x000f220000002400 */
[----:B---3--:R-:W-:Y:S01]  /*8d90*/  FMNMX.FTZ R191, R19, R190, !PT ;  /* 0x000000be13bf7209 */ /* 0x008fe20007810000 */
[----:B------:R-:W3:Y:S06]  /*8da0*/  SHFL.BFLY PT, R193, R192, 0x1, 0x1f ;  /* 0x0c201f00c0c17f89 */ /* 0x000eec00000e0000 */
[----:B------:R-:W2:Y:S08]  /*8db0*/  MUFU.TANH R156, R156 ;  /* 0x0000009c009c7308 */ /* 0x000eb00000002400 */
[----:B------:R-:W2:Y:S08]  /*8dc0*/  MUFU.TANH R157, R157 ;  /* 0x0000009d009d7308 */ /* 0x000eb00000002400 */
[----:B------:R-:W2:Y:S01]  /*8dd0*/  MUFU.TANH R158, R158 ;  /* 0x0000009e009e7308 */ /* 0x000ea20000002400 */
[----:B---3--:R-:W-:-:S05]  /*8de0*/  FMNMX.FTZ R10, R192, R193, !PT ;  /* 0x000000c1c00a7209 */ /* 0x008fca0007810000 */
[C---:B------:R-:W-:Y:S02]  /*8df0*/  FMUL.FTZ R197, R10.reuse, UR14 ;  /* 0x0000000e0ac57c20 */ /* 0x040fe40008410000 */
[----:B------:R-:W3:Y:S01]  /*8e00*/  MUFU.TANH R159, R159 ;  /* 0x0000009f009f7308 */ /* 0x000ee20000002400 */
[----:B------:R-:W-:Y:S01]  /*8e10*/  FADD.FTZ R11, -R10, R11 ;  /* 0x0000000b0a0b7221 */ /* 0x000fe20000010100 */
[--C-:B------:R-:W-:Y:S01]  /*8e20*/  FFMA.FTZ R192, R14, UR14, -R197.reuse ;  /* 0x0000000e0ec07c23 */ /* 0x100fe200080108c5 */
[----:B-----5:R-:W-:Y:S01]  /*8e30*/  FMNMX.FTZ R14, R22, R191, !PT ;  /* 0x000000bf160e7209 */ /* 0x020fe20007810000 */
[--C-:B------:R-:W-:Y:S01]  /*8e40*/  FFMA.FTZ R193, R13, UR14, -R197.reuse ;  /* 0x0000000e0dc17c23 */ /* 0x100fe200080108c5 */
[--C-:B------:R-:W-:Y:S01]  /*8e50*/  FFMA.FTZ R191, R152, UR14, -R197.reuse ;  /* 0x0000000e98bf7c23 */ /* 0x100fe200080108c5 */
[--C-:B------:R-:W-:Y:S01]  /*8e60*/  FFMA.FTZ R198, R21, UR14, -R197.reuse ;  /* 0x0000000e15c67c23 */ /* 0x100fe200080108c5 */
[----:B-1----:R-:W-:Y:S01]  /*8e70*/  FMNMX.FTZ R13, R23, R14, !PT ;  /* 0x0000000e170d7209 */ /* 0x002fe20007810000 */
[----:B------:R-:W1:Y:S01]  /*8e80*/  MUFU.TANH R160, R160 ;  /* 0x000000a000a07308 */ /* 0x000e620000002400 */
[----:B------:R-:W-:Y:S01]  /*8e90*/  FMUL.FTZ R11, R11, UR14 ;  /* 0x0000000e0b0b7c20 */ /* 0x000fe20008410000 */
[--C-:B------:R-:W-:Y:S01]  /*8ea0*/  FFMA.FTZ R194, R153, UR14, -R197.reuse ;  /* 0x0000000e99c27c23 */ /* 0x100fe200080108c5 */
[----:B0-----:R-:W-:Y:S01]  /*8eb0*/  FMNMX.FTZ R14, R154, R13, !PT ;  /* 0x0000000d9a0e7209 */ /* 0x001fe20007810000 */
[--C-:B------:R-:W-:Y:S01]  /*8ec0*/  FFMA.FTZ R21, R164, UR14, -R197.reuse ;  /* 0x0000000ea4157c23 */ /* 0x100fe200080108c5 */
[--C-:B------:R-:W-:Y:S01]  /*8ed0*/  FFMA.FTZ R164, R171, UR14, -R197.reuse ;  /* 0x0000000eaba47c23 */ /* 0x100fe200080108c5 */
[--C-:B------:R-:W-:Y:S01]  /*8ee0*/  FFMA.FTZ R171, R173, UR14, -R197.reuse ;  /* 0x0000000eadab7c23 */ /* 0x100fe200080108c5 */
[----:B----4-:R-:W-:Y:S01]  /*8ef0*/  FMNMX.FTZ R13, R155, R14, !PT ;  /* 0x0000000e9b0d7209 */ /* 0x010fe20007810000 */
[----:B------:R-:W0:Y:S01]  /*8f00*/  MUFU.TANH R166, R166 ;  /* 0x000000a600a67308 */ /* 0x000e220000002400 */
[--C-:B------:R-:W-:Y:S01]  /*8f10*/  FFMA.FTZ R173, R181, UR14, -R197.reuse ;  /* 0x0000000eb5ad7c23 */ /* 0x100fe200080108c5 */
[--C-:B------:R-:W-:Y:S01]  /*8f20*/  FFMA.FTZ R181, R168, UR14, -R197.reuse ;  /* 0x0000000ea8b57c23 */ /* 0x100fe200080108c5 */
[----:B--2---:R-:W-:Y:S01]  /*8f30*/  FMNMX.FTZ R14, R156, R13, !PT ;  /* 0x0000000d9c0e7209 */ /* 0x004fe20007810000 */
[--C-:B------:R-:W-:Y:S01]  /*8f40*/  FFMA.FTZ R195, R20, UR14, -R197.reuse ;  /* 0x0000000e14c37c23 */ /* 0x100fe200080108c5 */
[--C-:B------:R-:W-:Y:S01]  /*8f50*/  FFMA.FTZ R190, R162, UR14, -R197.reuse ;  /* 0x0000000ea2be7c23 */ /* 0x100fe200080108c5 */
[--C-:B------:R-:W-:Y:S01]  /*8f60*/  FFMA.FTZ R20, R177, UR14, -R197.reuse ;  /* 0x0000000eb1147c23 */ /* 0x100fe200080108c5 */
[----:B------:R-:W-:Y:S01]  /*8f70*/  FMNMX.FTZ R13, R157, R14, !PT ;  /* 0x0000000e9d0d7209 */ /* 0x000fe20007810000 */
[----:B------:R-:W2:Y:S01]  /*8f80*/  MUFU.TANH R169, R169 ;  /* 0x000000a900a97308 */ /* 0x000ea20000002400 */
[--C-:B------:R-:W-:Y:S01]  /*8f90*/  FFMA.FTZ R161, R161, UR14, -R197.reuse ;  /* 0x0000000ea1a17c23 */ /* 0x100fe200080108c5 */
[--C-:B------:R-:W-:Y:S01]  /*8fa0*/  FFMA.FTZ R177, R180, UR14, -R197.reuse ;  /* 0x0000000eb4b17c23 */ /* 0x100fe200080108c5 */
[----:B------:R-:W-:Y:S01]  /*8fb0*/  FMNMX.FTZ R14, R158, R13, !PT ;  /* 0x0000000d9e0e7209 */ /* 0x000fe20007810000 */
[--C-:B------:R-:W-:Y:S01]  /*8fc0*/  FFMA.FTZ R196, R163, UR14, -R197.reuse ;  /* 0x0000000ea3c47c23 */ /* 0x100fe200080108c5 */
[--C-:B------:R-:W-:Y:S01]  /*8fd0*/  FFMA.FTZ R162, R167, UR14, -R197.reuse ;  /* 0x0000000ea7a27c23 */ /* 0x100fe200080108c5 */
[--C-:B------:R-:W-:Y:S01]  /*8fe0*/  FFMA.FTZ R163, R165, UR14, -R197.reuse ;  /* 0x0000000ea5a37c23 */ /* 0x100fe200080108c5 */
[----:B---3--:R-:W-:Y:S01]  /*8ff0*/  FMNMX.FTZ R13, R159, R14, !PT ;  /* 0x0000000e9f0d7209 */ /* 0x008fe20007810000 */
[----:B------:R-:W3:Y:S01]  /*9000*/  MUFU.TANH R175, R175 ;  /* 0x000000af00af7308 */ /* 0x000ee20000002400 */
[--C-:B------:R-:W-:Y:S01]  /*9010*/  FFMA.FTZ R165, R201, UR14, -R197.reuse ;  /* 0x0000000ec9a57c23 */ /* 0x100fe200080108c5 */
[--C-:B------:R-:W-:Y:S01]  /*9020*/  FFMA.FTZ R167, R200, UR14, -R197.reuse ;  /* 0x0000000ec8a77c23 */ /* 0x100fe200080108c5 */
[----:B-1----:R-:W-:Y:S01]  /*9030*/  FMNMX.FTZ R13, R160, R13, !PT ;  /* 0x0000000da00d7209 */ /* 0x002fe20007810000 */
[----:B------:R-:W-:-:S03]  /*9040*/  FFMA.FTZ R170, R170, UR14, -R197 ;  /* 0x0000000eaaaa7c23 */ /* 0x000fc600080108c5 */
[----:B0-----:R-:W-:Y:S01]  /*9050*/  FMNMX.FTZ R14, R166, R13, !PT ;  /* 0x0000000da60e7209 */ /* 0x001fe20007810000 */
[----:B------:R-:W0:Y:S03]  /*9060*/  MUFU.TANH R178, R178 ;  /* 0x000000b200b27308 */ /* 0x000e260000002400 */
[----:B--2---:R-:W-:-:S05]  /*9070*/  FMNMX.FTZ R14, R169, R14, !PT ;  /* 0x0000000ea90e7209 */ /* 0x004fca0007810000 */
[----:B------:R-:W1:Y:S01]  /*9080*/  MUFU.TANH R179, R179 ;  /* 0x000000b300b37308 */ /* 0x000e620000002400 */
[----:B---3--:R-:W-:-:S07]  /*9090*/  FMNMX.FTZ R13, R175, R14, !PT ;  /* 0x0000000eaf0d7209 */ /* 0x008fce0007810000 */
[----:B------:R-:W2:Y:S01]  /*90a0*/  MUFU.TANH R182, R182 ;  /* 0x000000b600b67308 */ /* 0x000ea20000002400 */
[----:B0-----:R-:W-:-:S07]  /*90b0*/  FMNMX.FTZ R14, R178, R13, !PT ;  /* 0x0000000db20e7209 */ /* 0x001fce0007810000 */
[----:B------:R-:W0:Y:S01]  /*90c0*/  MUFU.TANH R183, R183 ;  /* 0x000000b700b77308 */ /* 0x000e220000002400 */
[----:B-1----:R-:W-:-:S07]  /*90d0*/  FMNMX.FTZ R13, R179, R14, !PT ;  /* 0x0000000eb30d7209 */ /* 0x002fce0007810000 */
[----:B------:R-:W1:Y:S01]  /*90e0*/  MUFU.TANH R184, R184 ;  /* 0x000000b800b87308 */ /* 0x000e620000002400 */
[----:B--2---:R-:W-:-:S07]  /*90f0*/  FMNMX.FTZ R14, R182, R13, !PT ;  /* 0x0000000db60e7209 */ /* 0x004fce0007810000 */
        /* <DEDUP_REMOVED lines=10> */
[----:B------:R-:W1:Y:S01]  /*91a0*/  MUFU.EX2 R11, R11 ;  /* 0x0000000b000b7308 */ /* 0x000e620000000800 */
[----:B--2---:R-:W-:-:S07]  /*91b0*/  FMNMX.FTZ R14, R188, R13, !PT ;  /* 0x0000000dbc0e7209 */ /* 0x004fce0007810000 */
[----:B------:R-:W2:Y:S01]  /*91c0*/  MUFU.EX2 R192, R192 ;  /* 0x000000c000c07308 */ /* 0x000ea20000000800 */
[----:B0-----:R-:W-:Y:S01]  /*91d0*/  FMNMX.FTZ R13, R189, R14, !PT ;  /* 0x0000000ebd0d7209 */ /* 0x001fe20007810000 */
[--C-:B------:R-:W-:Y:S01]  /*91e0*/  FFMA.FTZ R14, R172, UR14, -R197.reuse ;  /* 0x0000000eac0e7c23 */ /* 0x100fe200080108c5 */
[--C-:B------:R-:W-:Y:S01]  /*91f0*/  FFMA.FTZ R172, R174, UR14, -R197.reuse ;  /* 0x0000000eaeac7c23 */ /* 0x100fe200080108c5 */
[----:B------:R-:W-:Y:S02]  /*9200*/  FFMA.FTZ R174, R176, UR14, -R197 ;  /* 0x0000000eb0ae7c23 */ /* 0x000fe400080108c5 */
[----:B------:R-:W0:Y:S02]  /*9210*/  SHFL.BFLY PT, R152, R13, 0x2, 0x1f ;  /* 0x0c401f000d987f89 */ /* 0x000e2400000e0000 */
[----:B------:R-:W3:Y:S01]  /*9220*/  MUFU.EX2 R193, R193 ;  /* 0x000000c100c17308 */ /* 0x000ee20000000800 */
[-C--:B-1----:R-:W-:Y:S01]  /*9230*/  FMUL.FTZ R24, R24, R11.reuse ;  /* 0x0000000b18187220 */ /* 0x082fe20000410000 */
        /* <DEDUP_REMOVED lines=14> */
[----:B------:R-:W-:Y:S01]  /*9320*/  MUFU.EX2 R198, R198 ;  /* 0x000000c600c67308 */ /* 0x000fe20000000800 */
[----:B---3--:R-:W-:Y:S01]  /*9330*/  FADD.FTZ R6, R193, R6 ;  /* 0x00000006c1067221 */ /* 0x008fe20000010000 */
[-C--:B------:R-:W-:Y:S01]  /*9340*/  FMUL.FTZ R49, R49, R11.reuse ;  /* 0x0000000b31317220 */ /* 0x080fe20000410000 */
[-C--:B------:R-:W-:Y:S01]  /*9350*/  FMUL.FTZ R52, R52, R11.reuse ;  /* 0x0000000b34347220 */ /* 0x080fe20000410000 */
[-C--:B------:R-:W-:Y:S01]  /*9360*/  FMUL.FTZ R53, R53, R11.reuse ;  /* 0x0000000b35357220 */ /* 0x080fe20000410000 */
[-C--:B------:R-:W-:Y:S01]  /*9370*/  FMUL.FTZ R56, R56, R11.reuse ;  /* 0x0000000b38387220 */ /* 0x080fe20000410000 */
[----:B0-----:R-:W-:Y:S01]  /*9380*/  FMNMX.FTZ R152, R13, R152, !PT ;  /* 0x000000980d987209 */ /* 0x001fe20007810000 */
[-C--:B------:R-:W-:Y:S01]  /*9390*/  FMUL.FTZ R57, R57, R11.reuse ;  /* 0x0000000b39397220 */ /* 0x080fe20000410000 */
[----:B------:R-:W-:Y:S01]  /*93a0*/  MUFU.EX2 R191, R191 ;  /* 0x000000bf00bf7308 */ /* 0x000fe20000000800 */
[-C--:B------:R-:W-:Y:S01]  /*93b0*/  FMUL.FTZ R60, R60, R11.reuse ;  /* 0x0000000b3c3c7220 */ /* 0x080fe20000410000 */
[-C--:B------:R-:W-:Y:S01]  /*93c0*/  FMUL.FTZ R61, R61, R11.reuse ;  /* 0x0000000b3d3d7220 */ /* 0x080fe20000410000 */
[----:B------:R-:W0:Y:S01]  /*93d0*/  SHFL.BFLY PT, R13, R152, 0x1, 0x1f ;  /* 0x0c201f00980d7f89 */ /* 0x000e2200000e0000 */
        /* <DEDUP_REMOVED lines=23> */
[----:B0-----:R-:W-:Y:S01]  /*9550*/  FMNMX.FTZ R13, R152, R13, !PT ;  /* 0x0000000d980d7209 */ /* 0x001fe20007810000 */
[-C--:B------:R-:W-:Y:S01]  /*9560*/  FMUL.FTZ R104, R104, R11.reuse ;  /* 0x0000000b68687220 */ /* 0x080fe20000410000 */
[-C--:B------:R-:W-:Y:S01]  /*9570*/  FMUL.FTZ R105, R105, R11.reuse ;  /* 0x0000000b69697220 */ /* 0x080fe20000410000 */
[-C--:B------:R-:W-:Y:S01]  /*9580*/  FMUL.FTZ R108, R108, R11.reuse ;  /* 0x0000000b6c6c7220 */ /* 0x080fe20000410000 */
[-C--:B------:R-:W-:Y:S01]  /*9590*/  FMUL.FTZ R109, R109, R11.reuse ;  /* 0x0000000b6d6d7220 */ /* 0x080fe20000410000 */
[C---:B------:R-:W-:Y:S01]  /*95a0*/  FADD.FTZ R12, -R13.reuse, R12 ;  /* 0x0000000c0d0c7221 */ /* 0x040fe20000010100 */
[----:B------:R-:W-:Y:S01]  /*95b0*/  FMUL.FTZ R152, R13, UR14 ;  /* 0x0000000e0d987c20 */ /* 0x000fe20008410000 */
[----:B------:R-:W-:Y:S01]  /*95c0*/  MUFU.EX2 R21, R21 ;  /* 0x0000001500157308 */ /* 0x000fe20000000800 */
[-C--:B------:R-:W-:Y:S01]  /*95d0*/  FMUL.FTZ R112, R112, R11.reuse ;  /* 0x0000000b70707220 */ /* 0x080fe20000410000 */
        /* <DEDUP_REMOVED lines=14> */
[----:B------:R-:W0:Y:S01]  /*96c0*/  MUFU.EX2 R153, R153 ;  /* 0x0000009900997308 */ /* 0x000e220000000800 */
        /* <DEDUP_REMOVED lines=10> */
[----:B------:R-:W-:Y:S01]  /*9770*/  FFMA.FTZ R189, R189, UR14, -R152 ;  /* 0x0000000ebdbd7c23 */ /* 0x000fe20008010898 */
[-C--:B------:R-:W-:Y:S01]  /*9780*/  FMUL.FTZ R113, R113, R11.reuse ;  /* 0x0000000b71717220 */ /* 0x080fe20000410000 */
[-C--:B------:R-:W-:Y:S01]  /*9790*/  FMUL.FTZ R116, R116, R11.reuse ;  /* 0x0000000b74747220 */ /* 0x080fe20000410000 */
[-C--:B------:R-:W-:Y:S01]  /*97a0*/  FMUL.FTZ R117, R117, R11.reuse ;  /* 0x0000000b75757220 */ /* 0x080fe20000410000 */
[----:B------:R-:W-:Y:S01]  /*97b0*/  FMUL.FTZ R120, R120, R11 ;  /* 0x0000000b78787220 */ /* 0x000fe20000410000 */
[----:B------:R-:W2:Y:S01]  /*97c0*/  MUFU.EX2 R15, R15 ;  /* 0x0000000f000f7308 */ /* 0x000ea20000000800 */
[----:B0-----:R-:W-:Y:S01]  /*97d0*/  FFMA.FTZ R155, R12, R5, R153 ;  /* 0x000000050c9b7223 */ /* 0x001fe20000010099 */
[-C--:B------:R-:W-:Y:S01]  /*97e0*/  FMUL.FTZ R121, R121, R11.reuse ;  /* 0x0000000b79797220 */ /* 0x080fe20000410000 */
[-C--:B------:R-:W-:Y:S01]  /*97f0*/  FMUL.FTZ R124, R124, R11.reuse ;  /* 0x0000000b7c7c7220 */ /* 0x080fe20000410000 */
[-C--:B------:R-:W-:Y:S01]  /*9800*/  FMUL.FTZ R125, R125, R11.reuse ;  /* 0x0000000b7d7d7220 */ /* 0x080fe20000410000 */
[-C--:B------:R-:W-:Y:S01]  /*9810*/  FMUL.FTZ R128, R128, R11.reuse ;  /* 0x0000000b80807220 */ /* 0x080fe20000410000 */
[-C--:B------:R-:W-:Y:S01]  /*9820*/  FMUL.FTZ R129, R129, R11.reuse ;  /* 0x0000000b81817220 */ /* 0x080fe20000410000 */
[----:B------:R-:W-:Y:S01]  /*9830*/  FMUL.FTZ R132, R132, R11 ;  /* 0x0000000b84847220 */ /* 0x000fe20000410000 */
[----:B------:R-:W0:Y:S01]  /*9840*/  MUFU.EX2 R22, R22 ;  /* 0x0000001600167308 */ /* 0x000e220000000800 */
[C---:B-1----:R-:W-:Y:S01]  /*9850*/  FADD.FTZ R154, R168.reuse, R155 ;  /* 0x0000009ba89a7221 */ /* 0x042fe20000010000 */
[----:B------:R-:W-:Y:S01]  /*9860*/  FADD.FTZ R155, R195, R6 ;  /* 0x00000006c39b7221 */ /* 0x000fe20000010000 */
[--C-:B------:R-:W-:Y:S01]  /*9870*/  FFMA.FTZ R6, R179, UR14, -R152.reuse ;  /* 0x0000000eb3067c23 */ /* 0x100fe20008010898 */
[----:B------:R-:W-:Y:S01]  /*9880*/  F2FP.F16.F32.PACK_AB R153, R168, R153 ;  /* 0x00000099a899723e */ /* 0x000fe200000000ff */
[----:B------:R-:W-:Y:S01]  /*9890*/  FFMA.FTZ R179, R184, UR14, -R152 ;  /* 0x0000000eb8b37c23 */ /* 0x000fe20008010898 */
[----:B------:R-:W-:Y:S01]  /*98a0*/  F2FP.F16.F32.PACK_AB R152, R193, R192 ;  /* 0x000000c0c198723e */ /* 0x000fe200000000ff */
[-C--:B------:R-:W-:Y:S01]  /*98b0*/  FMUL.FTZ R133, R133, R11.reuse ;  /* 0x0000000b85857220 */ /* 0x080fe20000410000 */
[----:B------:R-:W1:Y:S01]  /*98c0*/  MUFU.EX2 R19, R19 ;  /* 0x0000001300137308 */ /* 0x000e620000000800 */
[----:B--2---:R-:W-:Y:S01]  /*98d0*/  FADD.FTZ R157, R15, R154 ;  /* 0x0000009a0f9d7221 */ /* 0x004fe20000010000 */
[----:B------:R-:W-:Y:S01]  /*98e0*/  FADD.FTZ R154, R198, R155 ;  /* 0x0000009bc69a7221 */ /* 0x000fe20000010000 */
[-C--:B------:R-:W-:Y:S01]  /*98f0*/  FMUL.FTZ R136, R136, R11.reuse ;  /* 0x0000000b88887220 */ /* 0x080fe20000410000 */
[-C--:B------:R-:W-:Y:S01]  /*9900*/  FMUL.FTZ R137, R137, R11.reuse ;  /* 0x0000000b89897220 */ /* 0x080fe20000410000 */
[-C--:B------:R-:W-:Y:S01]  /*9910*/  FMUL.FTZ R140, R140, R11.reuse ;  /* 0x0000000b8c8c7220 */ /* 0x080fe20000410000 */
[----:B------:R-:W-:Y:S01]  /*9920*/  FADD.FTZ R155, R191, R154 ;  /* 0x0000009abf9b7221 */ /* 0x000fe20000010000 */
[-C--:B------:R-:W-:Y:S01]  /*9930*/  FMUL.FTZ R141, R141, R11.reuse ;  /* 0x0000000b8d8d7220 */ /* 0x080fe20000410000 */
[----:B------:R-:W2:Y:S01]  /*9940*/  MUFU.EX2 R176, R176 ;  /* 0x000000b000b07308 */ /* 0x000ea20000000800 */
[----:B0-----:R-:W-:Y:S01]  /*9950*/  FADD.FTZ R156, R22, R157 ;  /* 0x0000009d169c7221 */ /* 0x001fe20000010000 */
[----:B------:R-:W-:Y:S01]  /*9960*/  FADD.FTZ R155, R194, R155 ;  /* 0x0000009bc29b7221 */ /* 0x000fe20000010000 */
[-C--:B------:R-:W-:Y:S01]  /*9970*/  FMUL.FTZ R144, R144, R11.reuse ;  /* 0x0000000b90907220 */ /* 0x080fe20000410000 */
[-C--:B------:R-:W-:Y:S01]  /*9980*/  FMUL.FTZ R145, R145, R11.reuse ;  /* 0x0000000b91917220 */ /* 0x080fe20000410000 */
[-C--:B------:R-:W-:Y:S01]  /*9990*/  FMUL.FTZ R148, R148, R11.reuse ;  /* 0x0000000b94947220 */ /* 0x080fe20000410000 */
[----:B------:R-:W-:Y:S01]  /*99a0*/  FMUL.FTZ R149, R149, R11 ;  /* 0x0000000b95957220 */ /* 0x000fe20000410000 */
[-C--:B------:R-:W-:Y:S01]  /*99b0*/  FMUL.FTZ R26, R26, R12.reuse ;  /* 0x0000000c1a1a7220 */ /* 0x080fe20000410000 */
[----:B------:R-:W0:Y:S01]  /*99c0*/  MUFU.EX2 R23, R23 ;  /* 0x0000001700177308 */ /* 0x000e220000000800 */
[----:B-1----:R-:W-:Y:S01]  /*99d0*/  FADD.FTZ R157, R19, R156 ;  /* 0x0000009c139d7221 */ /* 0x002fe20000010000 */
[----:B------:R-:W-:Y:S01]  /*99e0*/  FADD.FTZ R156, R190, R155 ;  /* 0x0000009bbe9c7221 */ /* 0x000fe20000010000 */
[-C--:B------:R-:W-:Y:S01]  /*99f0*/  FMUL.FTZ R27, R27, R12.reuse ;  /* 0x0000000c1b1b7220 */ /* 0x080fe20000410000 */
[-C--:B------:R-:W-:Y:S01]  /*9a00*/  FMUL.FTZ R30, R30, R12.reuse ;  /* 0x0000000c1e1e7220 */ /* 0x080fe20000410000 */
[-C--:B------:R-:W-:Y:S01]  /*9a10*/  FMUL.FTZ R31, R31, R12.reuse ;  /* 0x0000000c1f1f7220 */ /* 0x080fe20000410000 */
[----:B------:R-:W-:Y:S01]  /*9a20*/  FADD.FTZ R156, R161, R156 ;  /* 0x0000009ca19c7221 */ /* 0x000fe20000010000 */
        /* <DEDUP_REMOVED lines=19> */
[----:B------:R-:W-:Y:S01]  /*9b60*/  FADD.FTZ R155, R21, R156 ;  /* 0x0000009c159b7221 */ /* 0x000fe20000010000 */
[-C--:B------:R-:W-:Y:S01]  /*9b70*/  FMUL.FTZ R59, R59, R12.reuse ;  /* 0x0000000c3b3b7220 */ /* 0x080fe20000410000 */
[-C--:B------:R-:W-:Y:S01]  /*9b80*/  FMUL.FTZ R62, R62, R12.reuse ;  /* 0x0000000c3e3e7220 */ /* 0x080fe20000410000 */
[-C--:B------:R-:W-:Y:S01]  /*9b90*/  FMUL.FTZ R63, R63, R12.reuse ;  /* 0x0000000c3f3f7220 */ /* 0x080fe20000410000 */
[-C--:B------:R-:W-:Y:S01]  /*9ba0*/  FMUL.FTZ R66, R66, R12.reuse ;  /* 0x0000000c42427220 */ /* 0x080fe20000410000 */
[-C--:B------:R-:W-:Y:S01]  /*9bb0*/  FMUL.FTZ R67, R67, R12.reuse ;  /* 0x0000000c43437220 */ /* 0x080fe20000410000 */
        /* <DEDUP_REMOVED lines=37> */
[-C--:B------:R-:W-:Y:S01]  /*9e10*/  FMUL.FTZ R118, R118, R12.reuse ;  /* 0x0000000c76767220 */ /* 0x080fe20000410000 */
[-C--:B------:R-:W-:Y:S01]  /*9e20*/  FMUL.FTZ R119, R119, R12.reuse ;  /* 0x0000000c77777220 */ /* 0x080fe20000410000 */
[----:B------:R-:W-:Y:S01]  /*9e30*/  FMUL.FTZ R122, R122, R12 ;  /* 0x0000000c7a7a7220 */ /* 0x000fe20000410000 */
[----:B------:R-:W0:Y:S01]  /*9e40*/  MUFU.EX2 R164, R164 ;  /* 0x000000a400a47308 */ /* 0x000e220000000800 */
[----:B-1----:R-:W-:Y:S01]  /*9e50*/  FADD.FTZ R15, R163, R158 ;  /* 0x0000009ea30f7221 */ /* 0x002fe20000010000 */
[----:B------:R-:W-:Y:S01]  /*9e60*/  F2FP.F16.F32.PACK_AB R158, R161, R190 ;  /* 0x000000bea19e723e */ /* 0x000fe200000000ff */
[----:B------:R-:W-:Y:S01]  /*9e70*/  FMUL.FTZ R123, R123, R12 ;  /* 0x0000000c7b7b7220 */ /* 0x000fe20000410000 */
[----:B------:R-:W-:Y:S01]  /*9e80*/  F2FP.F16.F32.PACK_AB R162, R163, R162 ;  /* 0x000000a2a3a2723e */ /* 0x000fe200000000ff */
[-C--:B------:R-:W-:Y:S01]  /*9e90*/  FMUL.FTZ R126, R126, R12.reuse ;  /* 0x0000000c7e7e7220 */ /* 0x080fe20000410000 */
[----:B------:R-:W-:Y:S01]  /*9ea0*/  F2FP.F16.F32.PACK_AB R161, R200, R197 ;  /* 0x000000c5c8a1723e */ /* 0x000fe200000000ff */
[-C--:B------:R-:W-:Y:S01]  /*9eb0*/  FMUL.FTZ R127, R127, R12.reuse ;  /* 0x0000000c7f7f7220 */ /* 0x080fe20000410000 */
[----:B------:R-:W1:Y:S01]  /*9ec0*/  MUFU.EX2 R166, R166 ;  /* 0x000000a600a67308 */ /* 0x000e620000000800 */
[----:B--2---:R-:W-:Y:S01]  /*9ed0*/  FADD.FTZ R159, R202, R157 ;  /* 0x0000009dca9f7221 */ /* 0x004fe20000010000 */
[----:B------:R-:W-:Y:S01]  /*9ee0*/  F2FP.F16.F32.PACK_AB R157, R176, R19 ;  /* 0x00000013b09d723e */ /* 0x000fe200000000ff */
[-C--:B------:R-:W-:Y:S01]  /*9ef0*/  FMUL.FTZ R130, R130, R12.reuse ;  /* 0x0000000c82827220 */ /* 0x080fe20000410000 */
[----:B------:R-:W-:Y:S01]  /*9f00*/  F2FP.F16.F32.PACK_AB R163, R202, R199 ;  /* 0x000000c7caa3723e */ /* 0x000fe200000000ff */
        /* <DEDUP_REMOVED lines=15> */
[----:B------:R-:W-:-:S04]  /*a000*/  FMUL.FTZ R151, R151, R12 ;  /* 0x0000000c97977220 */ /* 0x000fc80000410000 */
[----:B------:R-:W1:Y:S01]  /*a010*/  MUFU.EX2 R20, R20 ;  /* 0x0000001400147308 */ /* 0x000e620000000800 */
[C---:B--2---:R-:W-:Y:S01]  /*a020*/  FADD.FTZ R15, R165.reuse, R160 ;  /* 0x000000a0a50f7221 */ /* 0x044fe20000010000 */
[----:B------:R-:W-:Y:S02]  /*a030*/  F2FP.F16.F32.PACK_AB R164, R165, R164 ;  /* 0x000000a4a5a4723e */ /* 0x000fe400000000ff */
[----:B------:R-:W-:-:S04]  /*a040*/  F2FP.F16.F32.PACK_AB R160, R196, R21 ;  /* 0x00000015c4a0723e */ /* 0x000fc800000000ff */
[----:B------:R-:W2:Y:S01]  /*a050*/  MUFU.EX2 R5, R178 ;  /* 0x000000b200057308 */ /* 0x000ea20000000800 */
[C---:B0-----:R-:W-:Y:S01]  /*a060*/  FADD.FTZ R168, R169.reuse, R168 ;  /* 0x000000a8a9a87221 */ /* 0x041fe20000010000 */
[----:B------:R-:W-:-:S06]  /*a070*/  F2FP.F16.F32.PACK_AB R165, R169, R166 ;  /* 0x000000a6a9a5723e */ /* 0x000fcc00000000ff */
[----:B------:R-:W0:Y:S01]  /*a080*/  MUFU.EX2 R167, R167 ;  /* 0x000000a700a77308 */ /* 0x000e220000000800 */
[----:B-1----:R-:W-:-:S07]  /*a090*/  FADD.FTZ R176, R20, R15 ;  /* 0x0000000f14b07221 */ /* 0x002fce0000010000 */
        /* <DEDUP_REMOVED lines=20> */
[----:B-1----:R-:W-:Y:S01]  /*a1e0*/  FADD.FTZ R15, R179, R168 ;  /* 0x000000a8b30f7221 */ /* 0x002fe20000010000 */
[----:B------:R-:W-:-:S06]  /*a1f0*/  F2FP.F16.F32.PACK_AB R168, R171, R14 ;  /* 0x0000000eaba8723e */ /* 0x000fcc00000000ff */
        /* <DEDUP_REMOVED lines=19> */
[----:B0-----:R-:W-:Y:S01]  /*a330*/  FADD.FTZ R14, R188, R15 ;  /* 0x0000000fbc0e7221 */ /* 0x001fe20000010000 */
[C---:B-1----:R-:W-:Y:S01]  /*a340*/  FADD.FTZ R6, R181.reuse, R6 ;  /* 0x00000006b5067221 */ /* 0x042fe20000010000 */
[----:B------:R-:W-:Y:S02]  /*a350*/  F2FP.F16.F32.PACK_AB R174, R181, R174 ;  /* 0x000000aeb5ae723e */ /* 0x000fe400000000ff */
[C---:B--2---:R-:W-:Y:S01]  /*a360*/  FADD.FTZ R5, R189.reuse, R14 ;  /* 0x0000000ebd057221 */ /* 0x044fe20000010000 */
[----:B------:R-:W-:Y:S01]  /*a370*/  F2FP.F16.F32.PACK_AB R175, R189, R188 ;  /* 0x000000bcbdaf723e */ /* 0x000fe200000000ff */
[----:B------:R-:W-:Y:S06]  /*a380*/  @P1 BRA `(.L_x_2002) ;  /* 0x0000000000041947 */ /* 0x000fec0003800000 */
[----:B------:R-:W-:Y:S01]  /*a390*/  BPT.TRAP 0x1 ;  /* 0x000000040000795c */ /* 0x000fe20000300000 */
.L_x_2002:
[----:B------:R-:W-:Y:S01]  /*a3a0*/  PLOP3.LUT P2, PT, PT, PT, UP0, 0x40, 0x0 ;  /* 0x000000000000781c */ /* 0x000fe20003f4e808 */
[----:B------:R0:W1:-:S12]  /*a3b0*/  SYNCS.PHASECHK.TRANS64.TRYWAIT P1, [UR28+0x22850], R8 ;  /* 0x02285008ff0075a7 */ /* 0x000058000802015c */
[----:B0-----:R-:W-:Y:S05]  /*a3c0*/  @P2 BRA `(.L_x_2003) ;  /* 0x0000000000042947 */ /* 0x001fea0003800000 */
[----:B------:R-:W-:Y:S01]  /*a3d0*/  BPT.TRAP 0x1 ;  /* 0x000000040000795c */ /* 0x000fe20000300000 */
.L_x_2003:
[----:B-1----:R-:W-:Y:S05]  /*a3e0*/  @P1 BRA `(.L_x_2004) ;  /* 0x0000000000081947 */ /* 0x002fea0003800000 */
[----:B------:R-:W0:Y:S02]  /*a3f0*/  SYNCS.PHASECHK.TRANS64.TRYWAIT P1, [UR28+0x22850], R8 ;  /* 0x02285008ff0075a7 */ /* 0x000e24000802015c */
[----:B0-----:R-:W-:Y:S05]  /*a400*/  @!P1 BRA `(.L_x_2005) ;  /* 0x000000a400849947 */ /* 0x001fea0003800000 */
.L_x_2004:
        /* <DEDUP_REMOVED lines=40> */
.L_x_2006:
[----:B------:R-:W-:Y:S01]  /*a690*/  UIADD3 UR28, UR28, 0x22860, URZ ;  /* 0x000228601c1c7890 */ /* 0x000fe2000fffe03f */
[----:B------:R-:W-:Y:S02]  /*a6a0*/  IMAD.MOV.U32 R12, RZ, RZ, R13 ;  /* 0x000000ffff0c7224 */ /* 0x000fe400078e000d */
[----:B0-----:R-:W-:Y:S01]  /*a6b0*/  IMAD.MOV.U32 R11, RZ, RZ, R10 ;  /* 0x000000ffff0b7224 */ /* 0x001fe200078e000a */
[----:B------:R-:W-:-:S09]  /*a6c0*/  UPRMT UR28, UR5, 0x654, UR28 ;  /* 0x00000654051c7896 */ /* 0x000fd2000800001c */
[----:B------:R-:W-:Y:S01]  /*a6d0*/  SYNCS.ARRIVE.TRANS64.RED.A1T0 RZ, [UR28], RZ ;  /* 0x000000ffffff79a7 */ /* 0x000fe2000810041c */
[----:B------:R-:W-:Y:S05]  /*a6e0*/  @P0 BRA `(.L_x_2007) ;  /* 0xffffffdc003c0947 */ /* 0x000fea000383ffff */
.L_x_1996:
[----:B------:R-:W-:-:S13]  /*a6f0*/  ISETP.GE.AND P0, PT, R9, UR39, PT ;  /* 0x0000002709007c0c */ /* 0x000fda000bf06270 */
[----:B------:R-:W-:Y:S05]  /*a700*/  @!P0 BRA `(.L_x_2008) ;  /* 0x00000034008c8947 */ /* 0x000fea0003800000 */
[----:B------:R-:W-:Y:S01]  /*a710*/  IMAD.MOV.U32 R12, RZ, RZ, R13 ;  /* 0x000000ffff0c7224 */ /* 0x000fe200078e000d */
[----:B------:R-:W-:Y:S01]  /*a720*/  ULDC UR28, c[0x0][0x9e4] ;  /* 0x00027900001c7ab9 */ /* 0x000fe20000000800 */
[----:B------:R-:W-:Y:S01]  /*a730*/  IMAD.MOV.U32 R11, RZ, RZ, R10 ;  /* 0x000000ffff0b7224 */ /* 0x000fe200078e000a */
[----:B------:R-:W-:Y:S01]  /*a740*/  ULDC UR29, c[0x0][0x288] ;  /* 0x0000a200001d7ab9 */ /* 0x000fe20000000800 */
[----:B------:R-:W-:Y:S01]  /*a750*/  ULDC UR30, c[0x0][0x2f0] ;  /* 0x0000bc00001e7ab9 */ /* 0x000fe20000000800 */
[----:B------:R-:W-:Y:S01]  /*a760*/  ULDC UR31, c[0x0][0x9d8] ;  /* 0x00027600001f7ab9 */ /* 0x000fe20000000800 */
[----:B------:R-:W-:Y:S01]  /*a770*/  ULDC UR27, c[0x0][0x988] ;  /* 0x00026200001b7ab9 */ /* 0x000fe20000000800 */
[----:B------:R-:W-:-:S05]  /*a780*/  ULDC UR32, c[0x0][0x9e0] ;  /* 0x0002780000207ab9 */ /* 0x000fca0000000800 */
.L_x_2027:
        /* <DEDUP_REMOVED lines=8> */
.L_x_2009:
[----:B------:R-:W-:Y:S01]  /*a810*/  PLOP3.LUT P1, PT, PT, PT, UP0, 0x40, 0x0 ;  /* 0x000000000000781c */ /* 0x000fe20003f2e808 */
[----:B------:R-:W-:Y:S01]  /*a820*/  ULEA UR26, UR24, UR38, 0x3 ;  /* 0x00000026181a7291 */ /* 0x000fe2000f8e183f */
[----:B------:R-:W-:-:S05]  /*a830*/  IMAD.U32 R8, RZ, RZ, UR7 ;  /* 0x00000007ff087e24 */ /* 0x000fca000f8e00ff */
[----:B------:R-:W-:-:S04]  /*a840*/  SHF.L.U32 R8, R8, 0x1f, RZ ;  /* 0x0000001f08087819 */ /* 0x000fc800000006ff */
[----:B------:R0:W1:Y:S02]  /*a850*/  SYNCS.PHASECHK.TRANS64.TRYWAIT P0, [UR26+0x22830], R8 ;  /* 0x02283008ff0075a7 */ /* 0x000064000800015a */
[----:B------:R-:W-:Y:S05]  /*a860*/  @P1 BRA `(.L_x_2010) ;  /* 0x0000000000041947 */ /* 0x000fea0003800000 */
[----:B------:R-:W-:Y:S01]  /*a870*/  BPT.TRAP 0x1 ;  /* 0x000000040000795c */ /* 0x000fe20000300000 */
.L_x_2010:
[----:B-1----:R-:W-:Y:S05]  /*a880*/  @P0 BRA `(.L_x_2011) ;  /* 0x0000000000080947 */ /* 0x002fea0003800000 */
[----:B------:R-:W1:Y:S02]  /*a890*/  SYNCS.PHASECHK.TRANS64.TRYWAIT P0, [UR26+0x22830], R8 ;  /* 0x02283008ff0075a7 */ /* 0x000e64000800015a */
[----:B-1----:R-:W-:Y:S05]  /*a8a0*/  @!P0 BRA `(.L_x_2012) ;  /* 0x000000a000748947 */ /* 0x002fea0003800000 */
.L_x_2011:
[----:B------:R-:W-:Y:S01]  /*a8b0*/  UIMAD UR22, UR24, 0x300, UR4 ;  /* 0x00000300181678a4 */ /* 0x000fe2000f8e0204 */
[----:B------:R-:W-:Y:S01]  /*a8c0*/  WARPGROUP.ARRIVE ;  /* 0x00000000000079c5 */ /* 0x000fe20000000000 */
[----:B------:R-:W-:Y:S01]  /*a8d0*/  UMOV UR23, 0x40000040 ;  /* 0x4000004000177882 */ /* 0x000fe20000000000 */
[----:B------:R-:W-:Y:S01]  /*a8e0*/  UMOV UR11, 0x40000040 ;  /* 0x40000040000b7882 */ /* 0x000fe20000000000 */
[----:B------:R-:W-:Y:S01]  /*a8f0*/  UIADD3 UR10, UR22, 0x2, URZ ;  /* 0x00000002160a7890 */ /* 0x000fe2000fffe03f */
[----:B------:R-:W-:Y:S01]  /*a900*/  PLOP3.LUT P0, PT, PT, PT, UP0, 0x40, 0x0 ;  /* 0x000000000000781c */ /* 0x000fe20003f0e808 */
        /* <DEDUP_REMOVED lines=18> */
.L_x_2013:
[----:B------:R-:W-:Y:S01]  /*aa30*/  UISETP.NE.AND UP2, UPT, UR40, URZ, UPT ;  /* 0x0000003f2800728c */ /* 0x000fe2000bf45270 */
[----:B------:R-:W-:Y:S01]  /*aa40*/  FMUL.FTZ R19, R162, UR31 ;  /* 0x0000001fa2137c20 */ /* 0x000fe20008410000 */
[----:B------:R-:W-:Y:S01]  /*aa50*/  FMUL.FTZ R162, R187, UR31 ;  /* 0x0000001fbba27c20 */ /* 0x000fe20008410000 */
[----:B------:R-:W-:Y:S01]  /*aa60*/  MOV R187, R4 ;  /* 0x0000000400bb7202 */ /* 0x000fe20000000f00 */
[----:B------:R-:W-:Y:S01]  /*aa70*/  FMUL.FTZ R202, R157, UR31 ;  /* 0x0000001f9dca7c20 */ /* 0x000fe20008410000 */
[----:B------:R-:W-:Y:S01]  /*aa80*/  FMUL.FTZ R157, R178, UR31 ;  /* 0x0000001fb29d7c20 */ /* 0x000fe20008410000 */
[----:B------:R-:W-:Y:S01]  /*aa90*/  PLOP3.LUT P0, PT, PT, PT, UP2, 0x80, 0x0 ;  /* 0x000000000000781c */ /* 0x000fe20003f0f028 */
[----:B-1----:R-:W-:Y:S01]  /*aaa0*/  FMUL.FTZ R13, R154, UR31 ;  /* 0x0000001f9a0d7c20 */ /* 0x002fe20008410000 */
[----:B------:R-:W-:Y:S01]  /*aab0*/  PLOP3.LUT P1, PT, PT, PT, UP2, 0x80, 0x0 ;  /* 0x000000000000781c */ /* 0x000fe20003f2f028 */
[----:B------:R-:W-:Y:S01]  /*aac0*/  FMUL.FTZ R178, R185, UR31 ;  /* 0x0000001fb9b27c20 */ /* 0x000fe20008410000 */
[----:B------:R-:W-:Y:S01]  /*aad0*/  FMUL.FTZ R154, R171, UR31 ;  /* 0x0000001fab9a7c20 */ /* 0x000fe20008410000 */
[----:B------:R-:W-:Y:S01]  /*aae0*/  @UP2 ULDC UR10, c[0x0][0x44c] ;  /* 0x00011300000a2ab9 */ /* 0x000fe20000000800 */
[----:B------:R-:W-:-:S02]  /*aaf0*/  IMAD R185, R9, -0x60, RZ ;  /* 0xffffffa009b97824 */ /* 0x000fc400078e02ff */
        /* <DEDUP_REMOVED lines=12> */
[----:B------:R-:W-:Y:S01]  /*abc0*/  FMUL.FTZ R205, R160, UR31 ;  /* 0x0000001fa0cd7c20 */ /* 0x000fe20008410000 */
[----:B------:R-:W-:Y:S01]  /*abd0*/  FMUL.FTZ R156, R175, UR31 ;  /* 0x0000001faf9c7c20 */ /* 0x000fe20008410000 */
[----:B------:R-:W-:Y:S01]  /*abe0*/  FMUL.FTZ R173, R176, UR31 ;  /* 0x0000001fb0ad7c20 */ /* 0x000fe20008410000 */
[----:B------:R-:W-:Y:S01]  /*abf0*/  FMUL.FTZ R174, R177, UR31 ;  /* 0x0000001fb1ae7c20 */ /* 0x000fe20008410000 */
[----:B------:R-:W1:Y:S01]  /*ac00*/  SHFL.IDX PT, R23, R187, RZ, 0x1c1f ;  /* 0x001c1fffbb177589 */ /* 0x000e6200000e0000 */
        /* <DEDUP_REMOVED lines=14> */
[----:B------:R-:W-:-:S02]  /*acf0*/  VIADD R22, R185, 0x1 ;  /* 0x00000001b9167836 */ /* 0x000fc40000000000 */
        /* <DEDUP_REMOVED lines=15> */
[----:B------:R-:W-:Y:S01]  /*adf0*/  UIADD3 UR10, UR26, 0x22840, URZ ;  /* 0x000228401a0a7890 */ /* 0x000fe2000fffe03f */
[----:B------:R-:W-:Y:S01]  /*ae00*/  IMAD R22, R7, -0x2, R22 ;  /* 0xfffffffe07167824 */ /* 0x000fe200078e0216 */
[----:B------:R-:W-:Y:S01]  /*ae10*/  PLOP3.LUT P0, PT, PT, PT, UP1, 0x40, 0x0 ;  /* 0x000000000000781c */ /* 0x000fe20003f0e818 */
[----:B------:R-:W3:Y:S01]  /*ae20*/  MUFU.TANH R201, R201 ;  /* 0x000000c900c97308 */ /* 0x000ee20000002400 */
[----:B------:R-:W-:Y:S01]  /*ae30*/  UPRMT UR10, UR5, 0x654, UR10 ;  /* 0x00000654050a7896 */ /* 0x000fe2000800000a */
[C---:B------:R-:W-:Y:S01]  /*ae40*/  VIADD R186, R22.reuse, 0xffffffff ;  /* 0xffffffff16ba7836 */ /* 0x040fe20000000000 */
[----:B------:R-:W-:-:S05]  /*ae50*/  IADD3 R189, R22, -UR29, R17 ;  /* 0x8000001d16bd7c10 */ /* 0x000fca000fffe011 */
[----:B------:R-:W4:Y:S01]  /*ae60*/  MUFU.TANH R200, R200 ;  /* 0x000000c800c87308 */ /* 0x000f220000002400 */
[C---:B------:R-:W-:Y:S01]  /*ae70*/  VIADD R188, R189.reuse, UR32 ;  /* 0x00000020bdbc7c36 */ /* 0x040fe20008000000 */
[----:B------:R-:W-:Y:S01]  /*ae80*/  SYNCS.ARRIVE.TRANS64.RED.A1T0 RZ, [UR10], RZ ;  /* 0x000000ffffff79a7 */ /* 0x000fe2000810040a */
[----:B------:R-:W-:Y:S02]  /*ae90*/  VIADD R189, R189, UR25 ;  /* 0x00000019bdbd7c36 */ /* 0x000fe40008000000 */
[--C-:B-1----:R-:W-:Y:S02]  /*aea0*/  IMAD.IADD R190, R188, 0x1, R23.reuse ;  /* 0x00000001bcbe7824 */ /* 0x102fe400078e0217 */
[----:B------:R-:W-:Y:S01]  /*aeb0*/  IMAD.IADD R191, R189, 0x1, R23 ;  /* 0x00000001bdbf7824 */ /* 0x000fe200078e0217 */
[----:B------:R-:W1:Y:S08]  /*aec0*/  MUFU.TANH R13, R13 ;  /* 0x0000000d000d7308 */ /* 0x000e700000002400 */
        /* <DEDUP_REMOVED lines=59> */
.L_x_2016:
[----:B------:R-:W-:-:S05]  /*b280*/  IMAD.U32 R170, RZ, RZ, UR28 ;  /* 0x0000001cffaa7e24 */ /* 0x000fca000f8e00ff */
[----:B------:R-:W-:-:S13]  /*b290*/  ISETP.NE.AND P0, PT, R170, 0x1, PT ;  /* 0x00000001aa00780c */ /* 0x000fda0003f05270 */
[----:B------:R-:W1:Y:S02]  /*b2a0*/  @P0 LDC.64 R22, c[0x0][0x9e8] ;  /* 0x00027a00ff160b82 */ /* 0x000e640000000a00 */
[----:B-1----:R-:W-:-:S05]  /*b2b0*/  @P0 IMAD.HI.U32 R22, R193, R22, RZ ;  /* 0x00000016c1160227 */ /* 0x002fca00078e00ff */
[----:B------:R-:W-:-:S07]  /*b2c0*/  @P0 SHF.R.U32.HI R193, RZ, R23, R22 ;  /* 0x00000017ffc10219 */ /* 0x000fce0000011616 */
.L_x_2017:
[----:B------:R-:W-:Y:S05]  /*b2d0*/  BSYNC B0 ;  /* 0x0000000000007941 */ /* 0x000fea0003800000 */
.L_x_2015:
[----:B------:R-:W-:-:S05]  /*b2e0*/  IMAD R193, R193, R170, R186 ;  /* 0x000000aac1c17224 */ /* 0x000fca00078e02ba */
[----:B------:R-:W-:Y:S02]  /*b2f0*/  VIADDMNMX R190, R193, R170, R190, PT ;  /* 0x000000aac1be7246 */ /* 0x000fe400038001be */
[----:B------:R-:W-:-:S07]  /*b300*/  VIMNMX R191, R191, R193, !PT ;  /* 0x000000c1bfbf7248 */ /* 0x000fce0007fe0100 */
.L_x_2014:
        /* <DEDUP_REMOVED lines=15> */
[----:B-1----:R-:W-:Y:S01]  /*b400*/  IMAD.IADD R192, R189, 0x1, R23 ;  /* 0x00000001bdc07824 */ /* 0x002fe200078e0217 */
[----:B------:R-:W-:Y:S02]  /*b410*/  FSEL R170, R201, -INF , !P3 ;  /* 0xff800000c9aa7808 */ /* 0x000fe40005800000 */
        /* <DEDUP_REMOVED lines=113> */
[----:B------:R-:W-:Y:S01]  /*bb30*/  ISETP.GE.AND P6, PT, R185, 0x5a, PT ;  /* 0x0000005ab900780c */ /* 0x000fe20003fc6270 */
[----:B------:R-:W-:-:S12]  /*bb40*/  IMAD.IADD R185, R188, 0x1, R23 ;  /* 0x00000001bcb97824 */ /* 0x000fd800078e0217 */
[----:B------:R-:W-:Y:S02]  /*bb50*/  @P6 LOP3.LUT R2, R2, 0x1, RZ, 0xfc, !PT ;  /* 0x0000000102026812 */ /* 0x000fe400078efcff */
[----:B------:R-:W-:-:S04]  /*bb60*/  ISETP.GT.AND P6, PT, R191, 0x59, !P6 ;  /* 0x00000059bf00780c */ /* 0x000fc800077c4270 */
[----:B------:R-:W-:-:S04]  /*bb70*/  ISETP.LT.OR P6, PT, R190, 0x5a, P6 ;  /* 0x0000005abe00780c */ /* 0x000fc800037c1670 */
[----:B------:R-:W-:Y:S02]  /*bb80*/  FSEL R179, R179, -INF , !P6 ;  /* 0xff800000b3b37808 */ /* 0x000fe40007000000 */
[----:B------:R-:W-:-:S13]  /*bb90*/  PLOP3.LUT P6, PT, PT, PT, UP1, 0x40, 0x0 ;  /* 0x000000000000781c */ /* 0x000fda0003fce818 */
[----:B------:R-:W-:Y:S05]  /*bba0*/  @P6 BRA `(.L_x_2018) ;  /* 0x0000000000586947 */ /* 0x000fea0003800000 */
[----:B------:R-:W-:Y:S01]  /*bbb0*/  IMAD R22, R18, UR30, R23 ;  /* 0x0000001e12167c24 */ /* 0x000fe2000f8e0217 */
[----:B------:R-:W-:Y:S04]  /*bbc0*/  BSSY B0, `(.L_x_2019) ;  /* 0x0000011000007945 */ /* 0x000fe80003800000 */
[----:B------:R-:W-:-:S04]  /*bbd0*/  IADD3 R187, R22, -UR29, RZ ;  /* 0x8000001d16bb7c10 */ /* 0x000fc8000fffe0ff */
        /* <DEDUP_REMOVED lines=10> */
.L_x_2020:
[----:B------:R-:W-:-:S05]  /*bc80*/  IMAD.U32 R188, RZ, RZ, UR28 ;  /* 0x0000001cffbc7e24 */ /* 0x000fca000f8e00ff */
[----:B------:R-:W-:-:S13]  /*bc90*/  ISETP.NE.AND P6, PT, R188, 0x1, PT ;  /* 0x00000001bc00780c */ /* 0x000fda0003fc5270 */
[----:B------:R-:W0:Y:S02]  /*bca0*/  @P6 LDC.64 R22, c[0x0][0x9e8] ;  /* 0x00027a00ff166b82 */ /* 0x000e240000000a00 */
[----:B0-----:R-:W-:-:S05]  /*bcb0*/  @P6 IMAD.HI.U32 R22, R187, R22, RZ ;  /* 0x00000016bb166227 */ /* 0x001fca00078e00ff */
[----:B------:R-:W-:-:S07]  /*bcc0*/  @P6 SHF.R.U32.HI R187, RZ, R23, R22 ;  /* 0x00000017ffbb6219 */ /* 0x000fce0000011616 */
.L_x_2021:
[----:B------:R-:W-:Y:S05]  /*bcd0*/  BSYNC B0 ;  /* 0x0000000000007941 */ /* 0x000fea0003800000 */
.L_x_2019:
[----:B------:R-:W-:-:S05]  /*bce0*/  IMAD R186, R187, R188, R186 ;  /* 0x000000bcbbba7224 */ /* 0x000fca00078e02ba */
[----:B------:R-:W-:Y:S02]  /*bcf0*/  VIADDMNMX R185, R186, R188, R185, PT ;  /* 0x000000bcbab97246 */ /* 0x000fe400038001b9 */
[----:B------:R-:W-:-:S07]  /*bd00*/  VIMNMX R192, R192, R186, !PT ;  /* 0x000000bac0c07248 */ /* 0x000fce0007fe0100 */
.L_x_2018:
        /* <DEDUP_REMOVED lines=60> */
[C---:B------:R-:W-:Y:S01]  /*c0d0*/  LOP3.LUT P0, RZ, R2.reuse, 0x2000, RZ, 0xc0, !PT ;  /* 0x0000200002ff7812 */ /* 0x040fe2000780c0ff */
[----:B------:R-:W0:Y:S01]  /*c0e0*/  SHFL.BFLY PT, R10, R23, 0x2, 0x1f ;  /* 0x0c401f00170a7f89 */ /* 0x000e2200000e0000 */
[----:B------:R-:W-:-:S02]  /*c0f0*/  LOP3.LUT P6, RZ, R2, 0x80, RZ, 0xc0, !PT ;  /* 0x0000008002ff7812 */ /* 0x000fc400078cc0ff */
[C---:B------:R-:W-:Y:S02]  /*c100*/  ISETP.GT.AND P0, PT, R192.reuse, 0x28, !P0 ;  /* 0x00000028c000780c */ /* 0x040fe40004704270 */
[C---:B------:R-:W-:Y:S02]  /*c110*/  ISETP.GT.AND P1, PT, R192.reuse, 0x48, !P1 ;  /* 0x00000048c000780c */ /* 0x040fe40004f24270 */
[----:B------:R-:W-:Y:S02]  /*c120*/  ISETP.LT.OR P0, PT, R185, 0x29, P0 ;  /* 0x00000029b900780c */ /* 0x000fe40000701670 */
[----:B------:R-:W-:Y:S02]  /*c130*/  ISETP.GT.AND P2, PT, R192, 0x49, !P2 ;  /* 0x00000049c000780c */ /* 0x000fe40005744270 */
[----:B------:R-:W-:Y:S02]  /*c140*/  FSEL R155, R155, -INF , !P0 ;  /* 0xff8000009b9b7808 */ /* 0x000fe40004000000 */
[----:B------:R-:W-:-:S02]  /*c150*/  LOP3.LUT P0, RZ, R2, 0x1000, RZ, 0xc0, !PT ;  /* 0x0000100002ff7812 */ /* 0x000fc4000780c0ff */
[C---:B------:R-:W-:Y:S02]  /*c160*/  ISETP.LT.OR P1, PT, R185.reuse, 0x49, P1 ;  /* 0x00000049b900780c */ /* 0x040fe40000f21670 */
[C---:B------:R-:W-:Y:S02]  /*c170*/  ISETP.GT.AND P0, PT, R192.reuse, 0x29, !P0 ;  /* 0x00000029c000780c */ /* 0x040fe40004704270 */
[----:B------:R-:W-:Y:S02]  /*c180*/  ISETP.GT.AND P3, PT, R192, 0x50, !P3 ;  /* 0x00000050c000780c */ /* 0x000fe40005f64270 */
[C---:B------:R-:W-:Y:S02]  /*c190*/  ISETP.LT.OR P0, PT, R185.reuse, 0x2a, P0 ;  /* 0x0000002ab900780c */ /* 0x040fe40000701670 */
[----:B------:R-:W-:Y:S02]  /*c1a0*/  ISETP.LT.OR P2, PT, R185, 0x4a, P2 ;  /* 0x0000004ab900780c */ /* 0x000fe40001741670 */
[----:B------:R-:W-:-:S02]  /*c1b0*/  FSEL R156, R156, -INF , !P0 ;  /* 0xff8000009c9c7808 */ /* 0x000fc40004000000 */
[----:B------:R-:W-:Y:S02]  /*c1c0*/  LOP3.LUT P0, RZ, R2, 0x800, RZ, 0xc0, !PT ;  /* 0x0000080002ff7812 */ /* 0x000fe4000780c0ff */
[----:B0-----:R-:W-:Y:S02]  /*c1d0*/  FMNMX.FTZ R186, R23, R10, !PT ;  /* 0x0000000a17ba7209 */ /* 0x001fe40007810000 */
[C---:B------:R-:W-:Y:S02]  /*c1e0*/  ISETP.GT.AND P0, PT, R192.reuse, 0x30, !P0 ;  /* 0x00000030c000780c */ /* 0x040fe40004704270 */
[----:B------:R-:W-:Y:S01]  /*c1f0*/  FSEL R193, R163, -INF , !P1 ;  /* 0xff800000a3c17808 */ /* 0x000fe20004800000 */
[----:B------:R-:W0:Y:S01]  /*c200*/  SHFL.BFLY PT, R187, R186, 0x1, 0x1f ;  /* 0x0c201f00babb7f89 */ /* 0x000e2200000e0000 */
[----:B------:R-:W-:Y:S02]  /*c210*/  ISETP.LT.OR P0, PT, R185, 0x31, P0 ;  /* 0x00000031b900780c */ /* 0x000fe40000701670 */
[----:B------:R-:W-:-:S02]  /*c220*/  ISETP.GT.AND P4, PT, R192, 0x51, !P4 ;  /* 0x00000051c000780c */ /* 0x000fc40006784270 */
[----:B------:R-:W-:Y:S02]  /*c230*/  FSEL R157, R157, -INF , !P0 ;  /* 0xff8000009d9d7808 */ /* 0x000fe40004000000 */
[----:B------:R-:W-:Y:S02]  /*c240*/  LOP3.LUT P0, RZ, R2, 0x400, RZ, 0xc0, !PT ;  /* 0x0000040002ff7812 */ /* 0x000fe4000780c0ff */
[C---:B------:R-:W-:Y:S02]  /*c250*/  ISETP.LT.OR P3, PT, R185.reuse, 0x51, P3 ;  /* 0x00000051b900780c */ /* 0x040fe40001f61670 */
[----:B------:R-:W-:Y:S02]  /*c260*/  ISETP.GT.AND P0, PT, R192, 0x31, !P0 ;  /* 0x00000031c000780c */ /* 0x000fe40004704270 */
[----:B------:R-:W-:Y:S02]  /*c270*/  FSEL R164, R164, -INF , !P2 ;  /* 0xff800000a4a47808 */ /* 0x000fe40005000000 */
[----:B------:R-:W-:-:S02]  /*c280*/  ISETP.LT.OR P0, PT, R185, 0x32, P0 ;  /* 0x00000032b900780c */ /* 0x000fc40000701670 */
[----:B------:R-:W-:Y:S02]  /*c290*/  ISETP.GT.AND P5, PT, R192, 0x58, !P5 ;  /* 0x00000058c000780c */ /* 0x000fe40006fa4270 */
[----:B------:R-:W-:Y:S02]  /*c2a0*/  FSEL R158, R158, -INF , !P0 ;  /* 0xff8000009e9e7808 */ /* 0x000fe40004000000 */
[----:B------:R-:W-:Y:S02]  /*c2b0*/  LOP3.LUT P0, RZ, R2, 0x200, RZ, 0xc0, !PT ;  /* 0x0000020002ff7812 */ /* 0x000fe4000780c0ff */
[----:B------:R-:W-:Y:S02]  /*c2c0*/  ISETP.LT.OR P4, PT, R185, 0x52, P4 ;  /* 0x00000052b900780c */ /* 0x000fe40002781670 */
[----:B------:R-:W-:Y:S02]  /*c2d0*/  ISETP.GT.AND P0, PT, R192, 0x38, !P0 ;  /* 0x00000038c000780c */ /* 0x000fe40004704270 */
[----:B0-----:R-:W-:-:S02]  /*c2e0*/  FMNMX.FTZ R10, R186, R187, !PT ;  /* 0x000000bbba0a7209 */ /* 0x001fc40007810000 */
[----:B------:R-:W-:Y:S02]  /*c2f0*/  ISETP.LT.OR P0, PT, R185, 0x39, P0 ;  /* 0x00000039b900780c */ /* 0x000fe40000701670 */
[----:B------:R-:W-:Y:S01]  /*c300*/  FSEL R195, R165, -INF , !P3 ;  /* 0xff800000a5c37808 */ /* 0x000fe20005800000 */
[----:B------:R-:W-:Y:S01]  /*c310*/  FMUL.FTZ R199, R10, UR14 ;  /* 0x0000000e0ac77c20 */ /* 0x000fe20008410000 */
[----:B------:R-:W-:Y:S02]  /*c320*/  FSEL R159, R159, -INF , !P0 ;  /* 0xff8000009f9f7808 */ /* 0x000fe40004000000 */
[----:B------:R-:W-:Y:S02]  /*c330*/  LOP3.LUT P0, RZ, R2, 0x100, RZ, 0xc0, !PT ;  /* 0x0000010002ff7812 */ /* 0x000fe4000780c0ff */
[----:B------:R-:W-:Y:S02]  /*c340*/  ISETP.LT.OR P5, PT, R185, 0x59, P5 ;  /* 0x00000059b900780c */ /* 0x000fe40002fa1670 */
[----:B------:R-:W-:-:S02]  /*c350*/  ISETP.GT.AND P0, PT, R192, 0x39, !P0 ;  /* 0x00000039c000780c */ /* 0x000fc40004704270 */
[----:B------:R-:W-:Y:S02]  /*c360*/  FSEL R196, R166, -INF , !P4 ;  /* 0xff800000a6c47808 */ /* 0x000fe40006000000 */
        /* <DEDUP_REMOVED lines=10> */
[----:B------:R-:W-:Y:S02]  /*c410*/  ISETP.GT.AND P0, PT, R192, RZ, !P6 ;  /* 0x000000ffc000720c */ /* 0x000fe40007704270 */
[----:B------:R-:W-:Y:S02]  /*c420*/  LOP3.LUT P6, RZ, R2, 0x1, RZ, 0xc0, !PT ;  /* 0x0000000102ff7812 */ /* 0x000fe400078cc0ff */
[----:B------:R-:W-:Y:S02]  /*c430*/  ISETP.LT.OR P0, PT, R185, 0x1, P0 ;  /* 0x00000001b900780c */ /* 0x000fe40000701670 */
[----:B------:R-:W-:Y:S02]  /*c440*/  ISETP.GT.AND P6, PT, R192, 0x59, !P6 ;  /* 0x00000059c000780c */ /* 0x000fe400077c4270 */
[----:B------:R-:W-:-:S02]  /*c450*/  FSEL R197, R13, -INF , !P0 ;  /* 0xff8000000dc57808 */ /* 0x000fc40004000000 */
[----:B------:R-:W-:Y:S02]  /*c460*/  FSETP.NEU.FTZ.AND P0, PT, R10, -INF , PT ;  /* 0xff8000000a00780b */ /* 0x000fe40003f1d000 */
[----:B------:R-:W-:Y:S02]  /*c470*/  FMNMX.FTZ R13, R197, R12, !PT ;  /* 0x0000000cc50d7209 */ /* 0x000fe40007810000 */
[----:B------:R-:W-:Y:S02]  /*c480*/  FSEL R199, R199, RZ, P0 ;  /* 0x000000ffc7c77208 */ /* 0x000fe40000000000 */
[----:B------:R-:W-:Y:S02]  /*c490*/  FMNMX.FTZ R13, R22, R13, !PT ;  /* 0x0000000d160d7209 */ /* 0x000fe40007810000 */
[----:B------:R-:W-:Y:S01]  /*c4a0*/  ISETP.LT.OR P6, PT, R185, 0x5a, P6 ;  /* 0x0000005ab900780c */ /* 0x000fe200037c1670 */
[--C-:B------:R-:W-:Y:S01]  /*c4b0*/  FFMA.FTZ R165, R172, UR14, -R199.reuse ;  /* 0x0000000eaca57c23 */ /* 0x100fe200080108c7 */
[----:B------:R-:W-:Y:S01]  /*c4c0*/  FMNMX.FTZ R186, R14, R13, !PT ;  /* 0x0000000d0eba7209 */ /* 0x000fe20007810000 */
[--C-:B------:R-:W-:Y:S01]  /*c4d0*/  FFMA.FTZ R23, R170, UR14, -R199.reuse ;  /* 0x0000000eaa177c23 */ /* 0x100fe200080108c7 */
[----:B------:R-:W-:Y:S01]  /*c4e0*/  FSEL R185, R167, -INF , !P5 ;  /* 0xff800000a7b97808 */ /* 0x000fe20006800000 */
[--C-:B------:R-:W-:Y:S01]  /*c4f0*/  FFMA.FTZ R163, R169, UR14, -R199.reuse ;  /* 0x0000000ea9a37c23 */ /* 0x100fe200080108c7 */
[----:B------:R-:W-:Y:S01]  /*c500*/  FMNMX.FTZ R188, R15, R186, !PT ;  /* 0x000000ba0fbc7209 */ /* 0x000fe20007810000 */
[--C-:B------:R-:W-:Y:S01]  /*c510*/  FFMA.FTZ R169, R175, UR14, -R199.reuse ;  /* 0x0000000eafa97c23 */ /* 0x100fe200080108c7 */
[----:B------:R-:W-:Y:S01]  /*c520*/  FSEL R168, R168, -INF , !P6 ;  /* 0xff800000a8a87808 */ /* 0x000fe20007000000 */
[--C-:B------:R-:W-:Y:S01]  /*c530*/  FFMA.FTZ R170, R200, UR14, -R199.reuse ;  /* 0x0000000ec8aa7c23 */ /* 0x100fe200080108c7 */
[----:B------:R-:W-:Y:S01]  /*c540*/  FMNMX.FTZ R13, R19, R188, !PT ;  /* 0x000000bc130d7209 */ /* 0x000fe20007810000 */
[--C-:B------:R-:W-:Y:S01]  /*c550*/  FFMA.FTZ R175, R182, UR14, -R199.reuse ;  /* 0x0000000eb6af7c23 */ /* 0x100fe200080108c7 */
[--C-:B------:R-:W-:Y:S01]  /*c560*/  FFMA.FTZ R182, R184, UR14, -R199.reuse ;  /* 0x0000000eb8b67c23 */ /* 0x100fe200080108c7 */
[----:B------:R-:W-:Y:S01]  /*c570*/  MUFU.EX2 R23, R23 ;  /* 0x0000001700177308 */ /* 0x000fe20000000800 */
[----:B------:R-:W-:Y:S01]  /*c580*/  FMNMX.FTZ R188, R20, R13, !PT ;  /* 0x0000000d14bc7209 */ /* 0x000fe20007810000 */
[--C-:B------:R-:W-:Y:S01]  /*c590*/  FFMA.FTZ R203, R203, UR14, -R199.reuse ;  /* 0x0000000ecbcb7c23 */ /* 0x100fe200080108c7 */
[--C-:B------:R-:W-:Y:S01]  /*c5a0*/  FFMA.FTZ R187, R202, UR14, -R199.reuse ;  /* 0x0000000ecabb7c23 */ /* 0x100fe200080108c7 */
        /* <DEDUP_REMOVED lines=19> */
[----:B------:R-:W-:Y:S01]  /*c6e0*/  FFMA.FTZ R180, R183, UR14, -R199 ;  /* 0x0000000eb7b47c23 */ /* 0x000fe200080108c7 */
[----:B------:R-:W-:Y:S01]  /*c6f0*/  MUFU.EX2 R187, R187 ;  /* 0x000000bb00bb7308 */ /* 0x000fe20000000800 */
[----:B------:R-:W-:-:S04]  /*c700*/  FMNMX.FTZ R194, R156, R13, !PT ;  /* 0x0000000d9cc27209 */ /* 0x000fc80007810000 */
[----:B------:R-:W-:-:S03]  /*c710*/  FMNMX.FTZ R13, R157, R194, !PT ;  /* 0x000000c29d0d7209 */ /* 0x000fc60007810000 */
        /* <DEDUP_REMOVED lines=11> */
[----:B------:R-:W-:Y:S01]  /*c7d0*/  FMNMX.FTZ R13, R195, R194, !PT ;  /* 0x000000c2c30d7209 */ /* 0x000fe20007810000 */
[----:B------:R-:W-:Y:S01]  /*c7e0*/  FFMA.FTZ R194, R174, UR14, -R199 ;  /* 0x0000000eaec27c23 */ /* 0x000fe200080108c7 */
[----:B------:R-:W-:Y:S01]  /*c7f0*/  FSEL R174, R10, RZ, P0 ;  /* 0x000000ff0aae7208 */ /* 0x000fe20000000000 */
[----:B------:R-:W-:Y:S01]  /*c800*/  MUFU.EX2 R192, R208 ;  /* 0x000000d000c07308 */ /* 0x000fe20000000800 */
[----:B------:R-:W-:-:S03]  /*c810*/  FMNMX.FTZ R172, R196, R13, !PT ;  /* 0x0000000dc4ac7209 */ /* 0x000fc60007810000 */
[----:B------:R-:W-:Y:S01]  /*c820*/  FADD.FTZ R174, -R174, R11 ;  /* 0x0000000baeae7221 */ /* 0x000fe20000010100 */
[----:B------:R-:W-:-:S03]  /*c830*/  FMNMX.FTZ R13, R185, R172, !PT ;  /* 0x000000acb90d7209 */ /* 0x000fc60007810000 */
[----:B------:R-:W-:Y:S01]  /*c840*/  FMUL.FTZ R174, R174, UR14 ;  /* 0x0000000eaeae7c20 */ /* 0x000fe20008410000 */
[----:B------:R-:W-:Y:S01]  /*c850*/  FMNMX.FTZ R13, R168, R13, !PT ;  /* 0x0000000da80d7209 */ /* 0x000fe20007810000 */
[----:B------:R-:W-:Y:S04]  /*c860*/  MUFU.EX2 R163, R163 ;  /* 0x000000a300a37308 */ /* 0x000fe80000000800 */
[----:B------:R-:W0:Y:S04]  /*c870*/  SHFL.BFLY PT, R172, R13, 0x2, 0x1f ;  /* 0x0c401f000dac7f89 */ /* 0x000e2800000e0000 */
[----:B------:R-:W1:Y:S08]  /*c880*/  MUFU.EX2 R184, R174 ;  /* 0x000000ae00b87308 */ /* 0x000e700000000800 */
[----:B------:R3:W4:Y:S08]  /*c890*/  MUFU.EX2 R166, R171 ;  /* 0x000000ab00a67308 */ /* 0x0007300000000800 */
[----:B------:R-:W5:Y:S01]  /*c8a0*/  MUFU.EX2 R165, R165 ;  /* 0x000000a500a57308 */ /* 0x000f620000000800 */
[----:B-1----:R-:W-:Y:S01]  /*c8b0*/  FFMA.FTZ R179, R184, R6, R23 ;  /* 0x00000006b8b37223 */ /* 0x002fe20000010017 */
[----:B---3--:R-:W-:Y:S01]  /*c8c0*/  FFMA.FTZ R171, R177, UR14, -R199 ;  /* 0x0000000eb1ab7c23 */ /* 0x008fe200080108c7 */
[----:B------:R-:W-:Y:S01]  /*c8d0*/  FMUL.FTZ R24, R24, R184 ;  /* 0x000000b818187220 */ /* 0x000fe20000410000 */
[----:B0-----:R-:W-:Y:S01]  /*c8e0*/  FMNMX.FTZ R172, R13, R172, !PT ;  /* 0x000000ac0dac7209 */ /* 0x001fe20007810000 */
[----:B------:R-:W-:Y:S01]  /*c8f0*/  FADD.FTZ R179, R170, R179 ;  /* 0x000000b3aab37221 */ /* 0x000fe20000010000 */
[-C--:B------:R-:W-:Y:S01]  /*c900*/  FMUL.FTZ R25, R25, R184.reuse ;  /* 0x000000b819197220 */ /* 0x080fe20000410000 */
[-C--:B------:R-:W-:Y:S01]  /*c910*/  FMUL.FTZ R28, R28, R184.reuse ;  /* 0x000000b81c1c7220 */ /* 0x080fe20000410000 */
[----:B------:R-:W0:Y:S01]  /*c920*/  MUFU.EX2 R167, R167 ;  /* 0x000000a700a77308 */ /* 0x000e220000000800 */
[----:B------:R-:W-:Y:S01]  /*c930*/  FADD.FTZ R6, R186, R179 ;  /* 0x000000b3ba067221 */ /* 0x000fe20000010000 */
[----:B------:R-:W1:Y:S01]  /*c940*/  SHFL.BFLY PT, R13, R172, 0x1, 0x1f ;  /* 0x0c201f00ac0d7f89 */ /* 0x000e6200000e0000 */
[-C--:B------:R-:W-:Y:S01]  /*c950*/  FMUL.FTZ R29, R29, R184.reuse ;  /* 0x000000b81d1d7220 */ /* 0x080fe20000410000 */
[-C--:B------:R-:W-:Y:S01]  /*c960*/  FMUL.FTZ R32, R32, R184.reuse ;  /* 0x000000b820207220 */ /* 0x080fe20000410000 */
[----:B------:R-:W-:Y:S01]  /*c970*/  FADD.FTZ R179, R187, R6 ;  /* 0x00000006bbb37221 */ /* 0x000fe20000010000 */
[-C--:B------:R-:W-:Y:S01]  /*c980*/  FMUL.FTZ R33, R33, R184.reuse ;  /* 0x000000b821217220 */ /* 0x080fe20000410000 */
[-C--:B------:R-:W-:Y:S01]  /*c990*/  FMUL.FTZ R36, R36, R184.reuse ;  /* 0x000000b824247220 */ /* 0x080fe20000410000 */
[----:B------:R-:W3:Y:S01]  /*c9a0*/  MUFU.EX2 R194, R194 ;  /* 0x000000c200c27308 */ /* 0x000ee20000000800 */
[----:B------:R-:W-:Y:S01]  /*c9b0*/  FADD.FTZ R6, R188, R179 ;  /* 0x000000b3bc067221 */ /* 0x000fe20000010000 */
[-C--:B------:R-:W-:Y:S01]  /*c9c0*/  FMUL.FTZ R37, R37, R184.reuse ;  /* 0x000000b825257220 */ /* 0x080fe20000410000 */
[-C--:B------:R-:W-:Y:S01]  /*c9d0*/  FMUL.FTZ R40, R40, R184.reuse ;  /* 0x000000b828287220 */ /* 0x080fe20000410000 */
[-C--:B------:R-:W-:Y:S01]  /*c9e0*/  FMUL.FTZ R41, R41, R184.reuse ;  /* 0x000000b829297220 */ /* 0x080fe20000410000 */
[----:B------:R-:W-:Y:S01]  /*c9f0*/  FADD.FTZ R179, R189, R6 ;  /* 0x00000006bdb37221 */ /* 0x000fe20000010000 */
[-C--:B------:R-:W-:Y:S01]  /*ca00*/  FMUL.FTZ R44, R44, R184.reuse ;  /* 0x000000b82c2c7220 */ /* 0x080fe20000410000 */
[-C--:B------:R-:W-:Y:S01]  /*ca10*/  FMUL.FTZ R45, R45, R184.reuse ;  /* 0x000000b82d2d7220 */ /* 0x080fe20000410000 */
[----:B------:R2:W-:Y:S01]  /*ca20*/  MUFU.EX2 R11, R181 ;  /* 0x000000b5000b7308 */ /* 0x0005e20000000800 */
[----:B------:R-:W-:Y:S01]  /*ca30*/  FADD.FTZ R6, R190, R179 ;  /* 0x000000b3be067221 */ /* 0x000fe20000010000 */
[-C--:B------:R-:W-:Y:S01]  /*ca40*/  FMUL.FTZ R48, R48, R184.reuse ;  /* 0x000000b830307220 */ /* 0x080fe20000410000 */
[-C--:B------:R-:W-:Y:S01]  /*ca50*/  FMUL.FTZ R49, R49, R184.reuse ;  /* 0x000000b831317220 */ /* 0x080fe20000410000 */
[-C--:B------:R-:W-:Y:S01]  /*ca60*/  FMUL.FTZ R52, R52, R184.reuse ;  /* 0x000000b834347220 */ /* 0x080fe20000410000 */
[----:B------:R-:W-:Y:S01]  /*ca70*/  FADD.FTZ R179, R191, R6 ;  /* 0x00000006bfb37221 */ /* 0x000fe20000010000 */
[-C--:B------:R-:W-:Y:S01]  /*ca80*/  FMUL.FTZ R53, R53, R184.reuse ;  /* 0x000000b835357220 */ /* 0x080fe20000410000 */
[-C--:B------:R-:W-:Y:S01]  /*ca90*/  FMUL.FTZ R56, R56, R184.reuse ;  /* 0x000000b838387220 */ /* 0x080fe20000410000 */
[----:B------:R-:W3:Y:S01]  /*caa0*/  MUFU.EX2 R169, R169 ;  /* 0x000000a900a97308 */ /* 0x000ee20000000800 */
[----:B------:R-:W-:Y:S01]  /*cab0*/  FADD.FTZ R6, R192, R179 ;  /* 0x000000b3c0067221 */ /* 0x000fe20000010000 */
[----:B-1----:R-:W-:Y:S01]  /*cac0*/  FMNMX.FTZ R13, R172, R13, !PT ;  /* 0x0000000dac0d7209 */ /* 0x002fe20007810000 */
[-C--:B------:R-:W-:Y:S01]  /*cad0*/  FMUL.FTZ R57, R57, R184.reuse ;  /* 0x000000b839397220 */ /* 0x080fe20000410000 */
[-C--:B------:R-:W-:Y:S01]  /*cae0*/  FMUL.FTZ R60, R60, R184.reuse ;  /* 0x000000b83c3c7220 */ /* 0x080fe20000410000 */
[----:B--2---:R-:W-:Y:S01]  /*caf0*/  FADD.FTZ R181, R163, R6 ;  /* 0x00000006a3b57221 */ /* 0x004fe20000010000 */
[C---:B------:R-:W-:Y:S01]  /*cb00*/  FSETP.NEU.FTZ.AND P0, PT, R13.reuse, -INF , PT ;  /* 0xff8000000d00780b */ /* 0x040fe20003f1d000 */
[C---:B------:R-:W-:Y:S01]  /*cb10*/  FMUL.FTZ R172, R13.reuse, UR14 ;  /* 0x0000000e0dac7c20 */ /* 0x040fe20008410000 */
[----:B------:R-:W1:Y:S01]  /*cb20*/  MUFU.EX2 R176, R176 ;  /* 0x000000b000b07308 */ /* 0x000e620000000800 */
[----:B----4-:R-:W-:Y:S01]  /*cb30*/  FADD.FTZ R6, R166, R181 ;  /* 0x000000b5a6067221 */ /* 0x010fe20000010000 */
[----:B------:R-:W-:Y:S01]  /*cb40*/  FSEL R179, R13, RZ, P0 ;  /* 0x000000ff0db37208 */ /* 0x000fe20000000000 */
[----:B------:R-:W-:Y:S01]  /*cb50*/  FMUL.FTZ R61, R61, R184 ;  /* 0x000000b83d3d7220 */ /* 0x000fe20000410000 */
[----:B------:R-:W-:Y:S01]  /*cb60*/  FSEL R172, R172, RZ, P0 ;  /* 0x000000ffacac7208 */ /* 0x000fe20000000000 */
[----:B-----5:R-:W-:Y:S01]  /*cb70*/  FADD.FTZ R174, R165, R6 ;  /* 0x00000006a5ae7221 */ /* 0x020fe20000010000 */
[----:B------:R-:W-:Y:S01]  /*cb80*/  PLOP3.LUT P0, PT, PT, PT, UP0, 0x40, 0x0 ;  /* 0x000000000000781c */ /* 0x000fe20003f0e808 */
[----:B------:R-:W-:Y:S01]  /*cb90*/  FADD.FTZ R6, -R179, R12 ;  /* 0x0000000cb3067221 */ /* 0x000fe20000010100 */
[----:B------:R-:W2:Y:S01]  /*cba0*/  MUFU.EX2 R171, R171 ;  /* 0x000000ab00ab7308 */ /* 0x000ea20000000800 */
[----:B0-----:R-:W-:Y:S01]  /*cbb0*/  FADD.FTZ R179, R167, R174 ;  /* 0x000000aea7b37221 */ /* 0x001fe20000010000 */
[--C-:B------:R-:W-:Y:S01]  /*cbc0*/  FFMA.FTZ R177, R22, UR14, -R172.reuse ;  /* 0x0000000e16b17c23 */ /* 0x100fe200080108ac */
[--C-:B------:R-:W-:Y:S01]  /*cbd0*/  FFMA.FTZ R22, R153, UR14, -R172.reuse ;  /* 0x0000000e99167c23 */ /* 0x100fe200080108ac */
[----:B------:R-:W-:Y:S01]  /*cbe0*/  F2FP.F16.F32.PACK_AB R174, R187, R186 ;  /* 0x000000babbae723e */ /* 0x000fe200000000ff */
[--C-:B------:R-:W-:Y:S01]  /*cbf0*/  FFMA.FTZ R200, R197, UR14, -R172.reuse ;  /* 0x0000000ec5c87c23 */ /* 0x100fe200080108ac */
[--C-:B------:R-:W-:Y:S01]  /*cc00*/  FFMA.FTZ R153, R154, UR14, -R172.reuse ;  /* 0x0000000e9a997c23 */ /* 0x100fe200080108ac */
[----:B------:R-:W-:Y:S01]  /*cc10*/  FMUL.FTZ R187, R6, UR14 ;  /* 0x0000000e06bb7c20 */ /* 0x000fe20008410000 */
[----:B------:R-:W0:Y:S01]  /*cc20*/  MUFU.EX2 R178, R178 ;  /* 0x000000b200b27308 */ /* 0x000e220000000800 */
[----:B---3--:R-:W-:Y:S01]  /*cc30*/  FADD.FTZ R154, R194, R179 ;  /* 0x000000b3c29a7221 */ /* 0x008fe20000010000 */
[--C-:B------:R-:W-:Y:S01]  /*cc40*/  FFMA.FTZ R12, R152, UR14, -R172.reuse ;  /* 0x0000000e980c7c23 */ /* 0x100fe200080108ac */
[--C-:B------:R-:W-:Y:S01]  /*cc50*/  FFMA.FTZ R152, R155, UR14, -R172.reuse ;  /* 0x0000000e9b987c23 */ /* 0x100fe200080108ac */
[----:B------:R-:W-:Y:S01]  /*cc60*/  FFMA.FTZ R14, R14, UR14, -R172 ;  /* 0x0000000e0e0e7c23 */ /* 0x000fe200080108ac */
[----:B------:R-:W-:Y:S01]  /*cc70*/  FADD.FTZ R155, R169, R154 ;  /* 0x0000009aa99b7221 */ /* 0x000fe20000010000 */
[--C-:B------:R-:W-:Y:S01]  /*cc80*/  FFMA.FTZ R15, R15, UR14, -R172.reuse ;  /* 0x0000000e0f0f7c23 */ /* 0x100fe200080108ac */
[--C-:B------:R-:W-:Y:S01]  /*cc90*/  FFMA.FTZ R181, R157, UR14, -R172.reuse ;  /* 0x0000000e9db57c23 */ /* 0x100fe200080108ac */
[----:B------:R-:W3:Y:S01]  /*cca0*/  MUFU.EX2 R173, R173 ;  /* 0x000000ad00ad7308 */ /* 0x000ee20000000800 */
[----:B-1----:R-:W-:Y:S01]  /*ccb0*/  FADD.FTZ R154, R176, R155 ;  /* 0x0000009bb09a7221 */ /* 0x002fe20000010000 */
[--C-:B------:R-:W-:Y:S01]  /*ccc0*/  FFMA.FTZ R19, R19, UR14, -R172.reuse ;  /* 0x0000000e13137c23 */ /* 0x100fe200080108ac */
[--C-:B------:R-:W-:Y:S01]  /*ccd0*/  FFMA.FTZ R20, R20, UR14, -R172.reuse ;  /* 0x0000000e14147c23 */ /* 0x100fe200080108ac */
[----:B------:R-:W-:Y:S01]  /*cce0*/  FFMA.FTZ R199, R156, UR14, -R172 ;  /* 0x0000000e9cc77c23 */ /* 0x000fe200080108ac */
[----:B--2---:R-:W-:Y:S01]  /*ccf0*/  FADD.FTZ R157, R171, R154 ;  /* 0x0000009aab9d7221 */ /* 0x004fe20000010000 */
[--C-:B------:R-:W-:Y:S01]  /*cd00*/  FFMA.FTZ R21, R21, UR14, -R172.reuse ;  /* 0x0000000e15157c23 */ /* 0x100fe200080108ac */
[--C-:B------:R-:W-:Y:S01]  /*cd10*/  FFMA.FTZ R155, R164, UR14, -R172.reuse ;  /* 0x0000000ea49b7c23 */ /* 0x100fe200080108ac */
[----:B------:R-:W-:Y:S01]  /*cd20*/  MUFU.EX2 R200, R200 ;  /* 0x000000c800c87308 */ /* 0x000fe20000000800 */
[C---:B0-----:R-:W-:Y:S01]  /*cd30*/  FADD.FTZ R154, R178.reuse, R157 ;  /* 0x0000009db29a7221 */ /* 0x041fe20000010000 */
[----:B------:R-:W-:Y:S01]  /*cd40*/  F2FP.F16.F32.PACK_AB R156, R178, R171 ;  /* 0x000000abb29c723e */ /* 0x000fe200000000ff */
[--C-:B------:R-:W-:Y:S01]  /*cd50*/  FFMA.FTZ R183, R158, UR14, -R172.reuse ;  /* 0x0000000e9eb77c23 */ /* 0x100fe200080108ac */
[----:B------:R-:W-:Y:S01]  /*cd60*/  F2FP.F16.F32.PACK_AB R164, R163, R192 ;  /* 0x000000c0a3a4723e */ /* 0x000fe200000000ff */
[--C-:B------:R-:W-:Y:S01]  /*cd70*/  FFMA.FTZ R197, R159, UR14, -R172.reuse ;  /* 0x0000000e9fc57c23 */ /* 0x100fe200080108ac */
[--C-:B------:R-:W-:Y:S01]  /*cd80*/  FFMA.FTZ R179, R160, UR14, -R172.reuse ;  /* 0x0000000ea0b37c23 */ /* 0x100fe200080108ac */
[----:B------:R-:W-:Y:S01]  /*cd90*/  FFMA.FTZ R161, R161, UR14, -R172 ;  /* 0x0000000ea1a17c23 */ /* 0x000fe200080108ac */
[----:B------:R-:W0:Y:S01]  /*cda0*/  MUFU.EX2 R187, R187 ;  /* 0x000000bb00bb7308 */ /* 0x000e220000000800 */
[----:B---3--:R-:W-:Y:S01]  /*cdb0*/  FADD.FTZ R201, R173, R154 ;  /* 0x0000009aadc97221 */ /* 0x008fe20000010000 */
[--C-:B------:R-:W-:Y:S01]  /*cdc0*/  FFMA.FTZ R159, R162, UR14, -R172.reuse ;  /* 0x0000000ea29f7c23 */ /* 0x100fe200080108ac */
[--C-:B------:R-:W-:Y:S01]  /*cdd0*/  FFMA.FTZ R193, R193, UR14, -R172.reuse ;  /* 0x0000000ec1c17c23 */ /* 0x100fe200080108ac */
[--C-:B------:R-:W-:Y:S01]  /*cde0*/  FFMA.FTZ R195, R195, UR14, -R172.reuse ;  /* 0x0000000ec3c37c23 */ /* 0x100fe200080108ac */
[--C-:B------:R-:W-:Y:S01]  /*cdf0*/  FFMA.FTZ R196, R196, UR14, -R172.reuse ;  /* 0x0000000ec4c47c23 */ /* 0x100fe200080108ac */
[--C-:B------:R-:W-:Y:S01]  /*ce00*/  FFMA.FTZ R185, R185, UR14, -R172.reuse ;  /* 0x0000000eb9b97c23 */ /* 0x100fe200080108ac */
[----:B------:R-:W-:Y:S01]  /*ce10*/  FFMA.FTZ R157, R168, UR14, -R172 ;  /* 0x0000000ea89d7c23 */ /* 0x000fe200080108ac */
[----:B------:R-:W1:Y:S01]  /*ce20*/  MUFU.EX2 R180, R180 ;  /* 0x000000b400b47308 */ /* 0x000e620000000800 */
[----:B------:R-:W-:Y:S01]  /*ce30*/  F2FP.F16.F32.PACK_AB R172, R170, R23 ;  /* 0x00000017aaac723e */ /* 0x000fe200000000ff */
[-C--:B------:R-:W-:Y:S01]  /*ce40*/  FMUL.FTZ R64, R64, R184.reuse ;  /* 0x000000b840407220 */ /* 0x080fe20000410000 */
[----:B------:R-:W-:Y:S01]  /*ce50*/  F2FP.F16.F32.PACK_AB R162, R176, R169 ;  /* 0x000000a9b0a2723e */ /* 0x000fe200000000ff */
[----:B------:R-:W-:Y:S01]  /*ce60*/  FMUL.FTZ R65, R65, R184 ;  /* 0x000000b841417220 */ /* 0x000fe20000410000 */
[----:B------:R-:W-:Y:S01]  /*ce70*/  F2FP.F16.F32.PACK_AB R168, R189, R188 ;  /* 0x000000bcbda8723e */ /* 0x000fe200000000ff */
[----:B------:R-:W-:Y:S01]  /*ce80*/  FMUL.FTZ R68, R68, R184 ;  /* 0x000000b844447220 */ /* 0x000fe20000410000 */
[----:B------:R-:W-:Y:S01]  /*ce90*/  F2FP.F16.F32.PACK_AB R170, R191, R190 ;  /* 0x000000bebfaa723e */ /* 0x000fe200000000ff */
[----:B------:R-:W2:Y:S01]  /*cea0*/  MUFU.EX2 R177, R177 ;  /* 0x000000b100b17308 */ /* 0x000ea20000000800 */
[----:B0-----:R-:W-:Y:S01]  /*ceb0*/  FFMA.FTZ R178, R187, R5, R200 ;  /* 0x00000005bbb27223 */ /* 0x001fe200000100c8 */
[----:B------:R-:W-:Y:S01]  /*cec0*/  F2FP.F16.F32.PACK_AB R166, R165, R166 ;  /* 0x000000a6a5a6723e */ /* 0x000fe200000000ff */
[-C--:B------:R-:W-:Y:S01]  /*ced0*/  FMUL.FTZ R69, R69, R184.reuse ;  /* 0x000000b845457220 */ /* 0x080fe20000410000 */
[----:B------:R-:W-:Y:S01]  /*cee0*/  F2FP.F16.F32.PACK_AB R160, R194, R167 ;  /* 0x000000a7c2a0723e */ /* 0x000fe200000000ff */
[-C--:B------:R-:W-:Y:S01]  /*cef0*/  FMUL.FTZ R72, R72, R184.reuse ;  /* 0x000000b848487220 */ /* 0x080fe20000410000 */
[-C--:B------:R-:W-:Y:S01]  /*cf00*/  FMUL.FTZ R73, R73, R184.reuse ;  /* 0x000000b849497220 */ /* 0x080fe20000410000 */
[-C--:B------:R-:W-:Y:S01]  /*cf10*/  FMUL.FTZ R76, R76, R184.reuse ;  /* 0x000000b84c4c7220 */ /* 0x080fe20000410000 */
[----:B------:R-:W0:Y:S01]  /*cf20*/  MUFU.EX2 R175, R175 ;  /* 0x000000af00af7308 */ /* 0x000e220000000800 */
[C---:B-1----:R-:W-:Y:S01]  /*cf30*/  FADD.FTZ R154, R180.reuse, R201 ;  /* 0x000000c9b49a7221 */ /* 0x042fe20000010000 */
[----:B------:R-:W-:Y:S01]  /*cf40*/  F2FP.F16.F32.PACK_AB R158, R180, R173 ;  /* 0x000000adb49e723e */ /* 0x000fe200000000ff */
        /* <DEDUP_REMOVED lines=34> */
[----:B------:R-:W-:Y:S01]  /*d170*/  FADD.FTZ R163, R11, R154 ;  /* 0x0000009a0ba37221 */ /* 0x000fe20000010000 */
        /* <DEDUP_REMOVED lines=11> */
[C---:B-1----:R-:W-:Y:S01]  /*d230*/  F2FP.F16.F32.PACK_AB R154, R198.reuse, R11 ;  /* 0x0000000bc69a723e */ /* 0x042fe200000000ff */
[----:B------:R-:W-:Y:S01]  /*d240*/  FADD.FTZ R6, R198, R163 ;  /* 0x000000a3c6067221 */ /* 0x000fe20000010000 */
[-C--:B------:R-:W-:Y:S01]  /*d250*/  FMUL.FTZ R145, R145, R184.reuse ;  /* 0x000000b891917220 */ /* 0x080fe20000410000 */
[-C--:B------:R-:W-:Y:S01]  /*d260*/  FMUL.FTZ R148, R148, R184.reuse ;  /* 0x000000b894947220 */ /* 0x080fe20000410000 */
[----:B------:R-:W-:Y:S01]  /*d270*/  FMUL.FTZ R149, R149, R184 ;  /* 0x000000b895957220 */ /* 0x000fe20000410000 */
[----:B------:R-:W-:Y:S01]  /*d280*/  F2FP.F16.F32.PACK_AB R173, R177, R200 ;  /* 0x000000c8b1ad723e */ /* 0x000fe200000000ff */
        /* <DEDUP_REMOVED lines=8> */
[----:B------:R-:W-:Y:S01]  /*d310*/  FMUL.FTZ R38, R38, R187 ;  /* 0x000000bb26267220 */ /* 0x000fe20000410000 */
[----:B------:R-:W2:Y:S01]  /*d320*/  MUFU.EX2 R12, R12 ;  /* 0x0000000c000c7308 */ /* 0x000ea20000000800 */
[C---:B0-----:R-:W-:Y:S01]  /*d330*/  FADD.FTZ R180, R20.reuse, R11 ;  /* 0x0000000b14b47221 */ /* 0x041fe20000010000 */
[----:B------:R-:W-:Y:S01]  /*d340*/  F2FP.F16.F32.PACK_AB R169, R20, R19 ;  /* 0x0000001314a9723e */ /* 0x000fe200000000ff */
        /* <DEDUP_REMOVED lines=22> */
[-C--:B------:R-:W-:Y:S01]  /*d4b0*/  FMUL.FTZ R71, R71, R187.reuse ;  /* 0x000000bb47477220 */ /* 0x080fe20000410000 */
[-C--:B------:R-:W-:Y:S01]  /*d4c0*/  FMUL.FTZ R74, R74, R187.reuse ;  /* 0x000000bb4a4a7220 */ /* 0x080fe20000410000 */
[-C--:B------:R-:W-:Y:S01]  /*d4d0*/  FMUL.FTZ R75, R75, R187.reuse ;  /* 0x000000bb4b4b7220 */ /* 0x080fe20000410000 */
[-C--:B------:R-:W-:Y:S01]  /*d4e0*/  FMUL.FTZ R78, R78, R187.reuse ;  /* 0x000000bb4e4e7220 */ /* 0x080fe20000410000 */
[-C--:B------:R-:W-:Y:S01]  /*d4f0*/  FMUL.FTZ R79, R79, R187.reuse ;  /* 0x000000bb4f4f7220 */ /* 0x080fe20000410000 */
[-C--:B------:R-:W-:Y:S01]  /*d500*/  FMUL.FTZ R82, R82, R187.reuse ;  /* 0x000000bb52527220 */ /* 0x080fe20000410000 */
[----:B------:R-:W-:Y:S01]  /*d510*/  FMUL.FTZ R83, R83, R187 ;  /* 0x000000bb53537220 */ /* 0x000fe20000410000 */
[----:B------:R-:W4:Y:S01]  /*d520*/  MUFU.EX2 R186, R199 ;  /* 0x000000c700ba7308 */ /* 0x000f220000000800 */
[----:B--2---:R-:W-:Y:S01]  /*d530*/  F2FP.F16.F32.PACK_AB R152, R182, R175 ;  /* 0x000000afb698723e */ /* 0x004fe200000000ff */
[----:B0-----:R-:W-:Y:S01]  /*d540*/  FADD.FTZ R182, R22, R11 ;  /* 0x0000000b16b67221 */ /* 0x001fe20000010000 */
[----:B-1----:R-:W-:Y:S01]  /*d550*/  F2FP.F16.F32.PACK_AB R165, R153, R22 ;  /* 0x0000001699a5723e */ /* 0x002fe200000000ff */
[-C--:B------:R-:W-:Y:S01]  /*d560*/  FMUL.FTZ R86, R86, R187.reuse ;  /* 0x000000bb56567220 */ /* 0x080fe20000410000 */
[----:B------:R-:W-:Y:S01]  /*d570*/  F2FP.F16.F32.PACK_AB R175, R15, R14 ;  /* 0x0000000e0faf723e */ /* 0x000fe200000000ff */
[----:B------:R-:W-:Y:S01]  /*d580*/  FADD.FTZ R182, R153, R182 ;  /* 0x000000b699b67221 */ /* 0x000fe20000010000 */
[-C--:B------:R-:W-:Y:S01]  /*d590*/  FMUL.FTZ R87, R87, R187.reuse ;  /* 0x000000bb57577220 */ /* 0x080fe20000410000 */
[----:B------:R-:W0:Y:S01]  /*d5a0*/  MUFU.EX2 R181, R181 ;  /* 0x000000b500b57308 */ /* 0x000e220000000800 */
[-C--:B------:R-:W-:Y:S01]  /*d5b0*/  FMUL.FTZ R90, R90, R187.reuse ;  /* 0x000000bb5a5a7220 */ /* 0x080fe20000410000 */
[----:B---3--:R-:W-:Y:S01]  /*d5c0*/  FADD.FTZ R11, R23, R182 ;  /* 0x000000b6170b7221 */ /* 0x008fe20000010000 */
[-C--:B------:R-:W-:Y:S01]  /*d5d0*/  FMUL.FTZ R91, R91, R187.reuse ;  /* 0x000000bb5b5b7220 */ /* 0x080fe20000410000 */
[-C--:B------:R-:W-:Y:S01]  /*d5e0*/  FMUL.FTZ R94, R94, R187.reuse ;  /* 0x000000bb5e5e7220 */ /* 0x080fe20000410000 */
[-C--:B------:R-:W-:Y:S01]  /*d5f0*/  FMUL.FTZ R95, R95, R187.reuse ;  /* 0x000000bb5f5f7220 */ /* 0x080fe20000410000 */
[-C--:B------:R-:W-:Y:S01]  /*d600*/  FMUL.FTZ R98, R98, R187.reuse ;  /* 0x000000bb62627220 */ /* 0x080fe20000410000 */
[----:B------:R-:W-:Y:S01]  /*d610*/  FMUL.FTZ R99, R99, R187 ;  /* 0x000000bb63637220 */ /* 0x000fe20000410000 */
[----:B------:R-:W1:Y:S01]  /*d620*/  MUFU.EX2 R176, R183 ;  /* 0x000000b700b07308 */ /* 0x000e620000000800 */
[C---:B----4-:R-:W-:Y:S01]  /*d630*/  FADD.FTZ R188, R186.reuse, R11 ;  /* 0x0000000bbabc7221 */ /* 0x050fe20000010000 */
        /* <DEDUP_REMOVED lines=22> */
[----:B------:R1:W3:Y:S01]  /*d7a0*/  MUFU.EX2 R5, R161 ;  /* 0x000000a100057308 */ /* 0x0002e20000000800 */
        /* <DEDUP_REMOVED lines=8> */
[----:B0-----:R-:W-:Y:S01]  /*d830*/  FADD.FTZ R188, R178, R11 ;  /* 0x0000000bb2bc7221 */ /* 0x001fe20000010000 */
[----:B-1----:R-:W-:Y:S01]  /*d840*/  F2FP.F16.F32.PACK_AB R161, R176, R181 ;  /* 0x000000b5b0a1723e */ /* 0x002fe200000000ff */
[----:B------:R-:W-:Y:S01]  /*d850*/  FMUL.FTZ R147, R147, R187 ;  /* 0x000000bb93937220 */ /* 0x000fe20000410000 */
[----:B------:R-:W-:Y:S01]  /*d860*/  F2FP.F16.F32.PACK_AB R163, R178, R163 ;  /* 0x000000a3b2a3723e */ /* 0x000fe200000000ff */
[-C--:B------:R-:W-:Y:S01]  /*d870*/  FMUL.FTZ R150, R150, R187.reuse ;  /* 0x000000bb96967220 */ /* 0x080fe20000410000 */
[----:B------:R-:W-:-:S02]  /*d880*/  FMUL.FTZ R151, R151, R187 ;  /* 0x000000bb97977220 */ /* 0x000fc40000410000 */
[----:B------:R-:W0:Y:S01]  /*d890*/  MUFU.EX2 R193, R193 ;  /* 0x000000c100c17308 */ /* 0x000e220000000800 */
[----:B---3--:R-:W-:-:S07]  /*d8a0*/  FADD.FTZ R11, R5, R188 ;  /* 0x000000bc050b7221 */ /* 0x008fce0000010000 */
        /* <DEDUP_REMOVED lines=8> */
[----:B--2---:R-:W-:-:S07]  /*d930*/  FADD.FTZ R11, R195, R190 ;  /* 0x000000bec30b7221 */ /* 0x004fce0000010000 */
[----:B------:R2:W3:Y:S01]  /*d940*/  MUFU.EX2 R188, R157 ;  /* 0x0000009d00bc7308 */ /* 0x0004e20000000800 */
[C---:B0-----:R-:W-:Y:S01]  /*d950*/  FADD.FTZ R12, R196.reuse, R11 ;  /* 0x0000000bc40c7221 */ /* 0x041fe20000010000 */
[----:B------:R-:W-:-:S03]  /*d960*/  F2FP.F16.F32.PACK_AB R153, R196, R195 ;  /* 0x000000c3c499723e */ /* 0x000fc600000000ff */
[----:B-1----:R-:W-:Y:S01]  /*d970*/  FADD.FTZ R11, R155, R12 ;  /* 0x0000000c9b0b7221 */ /* 0x002fe20000010000 */
[----:B--2---:R-:W-:-:S03]  /*d980*/  F2FP.F16.F32.PACK_AB R157, R180, R5 ;  /* 0x00000005b49d723e */ /* 0x004fc600000000ff */
[C---:B---3--:R-:W-:Y:S01]  /*d990*/  FADD.FTZ R5, R188.reuse, R11 ;  /* 0x0000000bbc057221 */ /* 0x048fe20000010000 */
[----:B------:R-:W-:Y:S01]  /*d9a0*/  F2FP.F16.F32.PACK_AB R155, R188, R155 ;  /* 0x0000009bbc9b723e */ /* 0x000fe200000000ff */
[----:B------:R-:W-:Y:S06]  /*d9b0*/  @P0 BRA `(.L_x_2022) ;  /* 0x0000000000040947 */ /* 0x000fec0003800000 */
[----:B------:R-:W-:Y:S01]  /*d9c0*/  BPT.TRAP 0x1 ;  /* 0x000000040000795c */ /* 0x000fe20000300000 */
.L_x_2022:
[----:B------:R-:W-:Y:S01]  /*d9d0*/  PLOP3.LUT P1, PT, PT, PT, UP0, 0x40, 0x0 ;  /* 0x000000000000781c */ /* 0x000fe20003f2e808 */
[----:B------:R0:W1:-:S12]  /*d9e0*/  SYNCS.PHASECHK.TRANS64.TRYWAIT P0, [UR26+0x22850], R8 ;  /* 0x02285008ff0075a7 */ /* 0x000058000800015a */
[----:B0-----:R-:W-:Y:S05]  /*d9f0*/  @P1 BRA `(.L_x_2023) ;  /* 0x0000000000041947 */ /* 0x001fea0003800000 */
[----:B------:R-:W-:Y:S01]  /*da00*/  BPT.TRAP 0x1 ;  /* 0x000000040000795c */ /* 0x000fe20000300000 */
.L_x_2023:
[----:B-1----:R-:W-:Y:S05]  /*da10*/  @P0 BRA `(.L_x_2024) ;  /* 0x0000000000080947 */ /* 0x002fea0003800000 */
[----:B------:R-:W0:Y:S02]  /*da20*/  SYNCS.PHASECHK.TRANS64.TRYWAIT P0, [UR26+0x22850], R8 ;  /* 0x02285008ff0075a7 */ /* 0x000e24000800015a */
[----:B0-----:R-:W-:Y:S05]  /*da30*/  @!P0 BRA `(.L_x_2025) ;  /* 0x0000007000288947 */ /* 0x001fea0003800000 */
.L_x_2024:
        /* <DEDUP_REMOVED lines=40> */
.L_x_2026:
[----:B------:R-:W-:Y:S01]  /*dcc0*/  UIADD3 UR26, UR26, 0x22860, URZ ;  /* 0x000228601a1a7890 */ /* 0x000fe2000fffe03f */
[C---:B------:R-:W-:Y:S01]  /*dcd0*/  ISETP.GT.AND P0, PT, R9.reuse, UR39, PT ;  /* 0x0000002709007c0c */ /* 0x040fe2000bf04270 */
[----:B------:R-:W-:Y:S02]  /*dce0*/  VIADD R9, R9, 0xffffffff ;  /* 0xffffffff09097836 */ /* 0x000fe40000000000 */
[----:B------:R-:W-:Y:S01]  /*dcf0*/  UPRMT UR26, UR5, 0x654, UR26 ;  /* 0x00000654051a7896 */ /* 0x000fe2000800001a */
[----:B------:R-:W-:Y:S02]  /*dd00*/  IMAD.MOV.U32 R12, RZ, RZ, R13 ;  /* 0x000000ffff0c7224 */ /* 0x000fe400078e000d */
[----:B0-----:R-:W-:-:S06]  /*dd10*/  IMAD.MOV.U32 R11, RZ, RZ, R10 ;  /* 0x000000ffff0b7224 */ /* 0x001fcc00078e000a */
[----:B------:R-:W-:Y:S01]  /*dd20*/  SYNCS.ARRIVE.TRANS64.RED.A1T0 RZ, [UR26], RZ ;  /* 0x000000ffffff79a7 */ /* 0x000fe2000810041a */
[----:B------:R-:W-:Y:S05]  /*dd30*/  @P0 BRA `(.L_x_2027) ;  /* 0xffffffc800940947 */ /* 0x000fea000383ffff */
.L_x_2008:
[----:B------:R-:W0:Y:S01]  /*dd40*/  SHFL.BFLY PT, R3, R6, 0x2, 0x1f ;  /* 0x0c401f0006037f89 */ /* 0x000e2200000e0000 */
[----:B------:R-:W-:Y:S01]  /*dd50*/  IMAD.MOV.U32 R4, RZ, RZ, RZ ;  /* 0x000000ffff047224 */ /* 0x000fe200078e00ff */
[----:B------:R-:W-:Y:S02]  /*dd60*/  IADD3 R16, -R16, 0xb, RZ ;  /* 0x0000000b10107810 */ /* 0x000fe40007ffe1ff */
[----:B------:R-:W1:Y:S03]  /*dd70*/  SHFL.BFLY PT, R2, R5, 0x2, 0x1f ;  /* 0x0c401f0005027f89 */ /* 0x000e6600000e0000 */
[----:B------:R2:W-:Y:S08]  /*dd80*/  BAR.ARV R16, 0x100 ;  /* 0x000400100000751d */ /* 0x0005f00000002000 */
[----:B------:R-:W-:Y:S06]  /*dd90*/  BAR.ARV 0x8, 0x180 ;  /* 0x0206000000007b1d */ /* 0x000fec0000002000 */
[----:B------:R-:W-:Y:S01]  /*dda0*/  PLOP3.LUT P0, PT, PT, PT, PT, 0x8, 0x0 ;  /* 0x000000000000781c */ /* 0x000fe20003f0e170 */
[----:B0-----:R-:W-:Y:S01]  /*ddb0*/  FADD.FTZ R3, R3, R6 ;  /* 0x0000000603037221 */ /* 0x001fe20000010000 */
[----:B-1----:R-:W-:-:S04]  /*ddc0*/  FADD.FTZ R2, R2, R5 ;  /* 0x0000000502027221 */ /* 0x002fc80000010000 */
[----:B------:R-:W0:Y:S01]  /*ddd0*/  SHFL.BFLY PT, R0, R3, 0x1, 0x1f ;  /* 0x0c201f0003007f89 */ /* 0x000e2200000e0000 */
[----:B------:R-:W-:-:S03]  /*dde0*/  IMAD.U32 R5, RZ, RZ, UR14 ;  /* 0x0000000eff057e24 */ /* 0x000fc6000f8e00ff */
[----:B------:R-:W1:Y:S01]  /*ddf0*/  SHFL.BFLY PT, R7, R2, 0x1, 0x1f ;  /* 0x0c201f0002077f89 */ /* 0x000e6200000e0000 */
[----:B0-----:R-:W-:Y:S01]  /*de00*/  FADD.FTZ R8, R3, R0 ;  /* 0x0000000003087221 */ /* 0x001fe20000010000 */
[----:B------:R-:W-:Y:S02]  /*de10*/  IMAD.MOV.U32 R0, RZ, RZ, RZ ;  /* 0x000000ffff007224 */ /* 0x000fe400078e00ff */
[----:B------:R-:W-:Y:S02]  /*de20*/  IMAD.MOV.U32 R3, RZ, RZ, -0x800000 ;  /* 0xff800000ff037424 */ /* 0x000fe400078e00ff */
[----:B-1----:R-:W-:Y:S01]  /*de30*/  FADD.FTZ R9, R2, R7 ;  /* 0x0000000702097221 */ /* 0x002fe20000010000 */
[----:B------:R-:W-:Y:S01]  /*de40*/  FSETP.NE.FTZ.AND P1, PT, R8, RZ, PT ;  /* 0x000000ff0800720b */ /* 0x000fe20003f35000 */
[----:B------:R-:W-:-:S03]  /*de50*/  IMAD.MOV.U32 R2, RZ, RZ, -0x800000 ;  /* 0xff800000ff027424 */ /* 0x000fc600078e00ff */
[----:B------:R-:W-:-:S09]  /*de60*/  FSETP.NE.FTZ.AND P2, PT, R9, RZ, PT ;  /* 0x000000ff0900720b */ /* 0x000fd20003f55000 */
[----:B------:R-:W0:Y:S01]  /*de70*/  @P1 MUFU.RCP R4, R8 ;  /* 0x0000000800041308 */ /* 0x000e220000001000 */
[----:B------:R-:W-:-:S07]  /*de80*/  @P1 FMUL.FTZ R5, R5, 0.69314718246459960938 ;  /* 0x3f31721805051820 */ /* 0x000fce0000410000 */
[----:B------:R-:W1:Y:S08]  /*de90*/  @P1 MUFU.LG2 R6, R8 ;  /* 0x0000000800061308 */ /* 0x000e700000000c00 */
        /* <DEDUP_REMOVED lines=8> */
[----:B------:R0:W4:Y:S01]  /*df20*/  @P2 MUFU.RCP R0, R9 ;  /* 0x0000000900002308 */ /* 0x0001220000001000 */
        /* <DEDUP_REMOVED lines=8> */
[----:B0-----:R-:W-:-:S02]  /*dfb0*/  IMAD.U32 R9, RZ, RZ, UR14 ;  /* 0x0000000eff097e24 */ /* 0x001fc4000f8e00ff */
        /* <DEDUP_REMOVED lines=49> */
[----:B------:R-:W-:Y:S01]  /*e2d0*/  @P2 FMUL.FTZ R9, R9, 0.69314718246459960938 ;  /* 0x3f31721809092820 */ /* 0x000fe20000410000 */
[----:B-1----:R-:W-:Y:S01]  /*e2e0*/  @P1 FMUL.FTZ R6, R6, 0.69314718246459960938 ;  /* 0x3f31721806061820 */ /* 0x002fe20000410000 */
[----:B---3--:R-:W-:Y:S01]  /*e2f0*/  @P2 FMUL.FTZ R4, R7, 0.69314718246459960938 ;  /* 0x3f31721807042820 */ /* 0x008fe20000410000 */
[-C--:B----4-:R-:W-:Y:S01]  /*e300*/  FMUL.FTZ R26, R26, R0.reuse ;  /* 0x000000001a1a7220 */ /* 0x090fe20000410000 */
        /* <DEDUP_REMOVED lines=64> */
[----:B--2---:R-:W-:-:S07]  /*e710*/  @P2 FFMA.FTZ R2, R9, R13, R4 ;  /* 0x0000000d09022223 */ /* 0x004fce0000010004 */
.L_x_1949:
[----:B------:R-:W-:Y:S05]  /*e720*/  @P0 BRA `(.L_x_2028) ;  /* 0x00000020004c0947 */ /* 0x000fea0003800000 */
[----:B------:R-:W0:Y:S01]  /*e730*/  S2R R0, SR_TID.X ;  /* 0x0000000000007919 */ /* 0x000e220000002100 */
        /* <DEDUP_REMOVED lines=22> */
[----:B------:R-:W0:Y:S01]  /*e8a0*/  @P0 LDC R14, c[0x0][0xbec] ;  /* 0x0002fb00ff0e0b82 */ /* 0x000e220000000800 */
[----:B------:R-:W-:Y:S02]  /*e8b0*/  LOP3.LUT R0, R6, 0xffffff80, RZ, 0xc0, !PT ;  /* 0xffffff8006007812 */ /* 0x000fe400078ec0ff */
[----:B------:R-:W-:-:S03]  /*e8c0*/  SHF.R.S32.HI R7, RZ, 0x7, R6 ;  /* 0x00000007ff077819 */ /* 0x000fc60000011406 */
[----:B------:R-:W-:Y:S01]  /*e8d0*/  IMAD.IADD R0, R5, 0x1, -R0 ;  /* 0x0000000105007824 */ /* 0x000fe200078e0a00 */
[----:B------:R-:W-:Y:S01]  /*e8e0*/  LEA.HI R4, R6, R7, RZ, 0x1 ;  /* 0x0000000706047211 */ /* 0x000fe200078f08ff */
[----:B------:R-:W3:Y:S01]  /*e8f0*/  LDC.64 R20, c[0x0][0xb40] ;  /* 0x0002d000ff147b82 */ /* 0x000ee20000000a00 */
[----:B------:R-:W-:Y:S02]  /*e900*/  LOP3.LUT R6, R13, 0xfffffffc, RZ, 0xc0, !PT ;  /* 0xfffffffc0d067812 */ /* 0x000fe400078ec0ff */
[----:B------:R-:W-:Y:S02]  /*e910*/  SHF.R.S32.HI R9, RZ, 0x1f, R0 ;  /* 0x0000001fff097819 */ /* 0x000fe40000011400 */
[----:B------:R-:W-:Y:S01]  /*e920*/  LOP3.LUT R4, R4, 0x3fffffe, RZ, 0xc0, !PT ;  /* 0x03fffffe04047812 */ /* 0x000fe200078ec0ff */
[----:B------:R-:W-:Y:S01]  /*e930*/  IMAD.IADD R5, R5, 0x1, -R6 ;  /* 0x0000000105057824 */ /* 0x000fe200078e0a06 */
[CC--:B------:R-:W-:Y:S01]  /*e940*/  LEA.HI R10, R9.reuse, R0.reuse, RZ, 0x2 ;  /* 0x00000000090a7211 */ /* 0x0c0fe200078f10ff */
[----:B------:R-:W5:Y:S01]  /*e950*/  @P0 LDC R152, c[0x0][0xbec] ;  /* 0x0002fb00ff980b82 */ /* 0x000f620000000800 */
[----:B------:R-:W-:Y:S01]  /*e960*/  LEA.HI R9, R9, R0, RZ, 0x5 ;  /* 0x0000000009097211 */ /* 0x000fe200078f28ff */
[----:B------:R-:W-:Y:S01]  /*e970*/  IMAD.IADD R6, R7, 0x1, -R4 ;  /* 0x0000000107067824 */ /* 0x000fe200078e0a04 */
[----:B------:R-:W-:-:S02]  /*e980*/  SHF.R.S32.HI R11, RZ, 0x2, R10 ;  /* 0x00000002ff0b7819 */ /* 0x000fc4000001140a */
[----:B------:R-:W-:Y:S02]  /*e990*/  SHF.R.S32.HI R12, RZ, 0x1f, R10 ;  /* 0x0000001fff0c7819 */ /* 0x000fe4000001140a */
[----:B------:R-:W-:Y:S01]  /*e9a0*/  LEA.HI R7, R5, R5, RZ, 0x1 ;  /* 0x0000000505077211 */ /* 0x000fe200078f08ff */
[----:B------:R-:W5:Y:S01]  /*e9b0*/  @P0 LDC R17, c[0x0][0xbf0] ;  /* 0x0002fc00ff110b82 */ /* 0x000f620000000800 */
[----:B------:R-:W-:-:S04]  /*e9c0*/  LEA.HI R12, R12, R11, RZ, 0x3 ;  /* 0x0000000b0c0c7211 */ /* 0x000fc800078f18ff */
[----:B------:R-:W-:-:S03]  /*e9d0*/  LOP3.LUT R12, R12, 0xfffffff8, RZ, 0xc0, !PT ;  /* 0xfffffff80c0c7812 */ /* 0x000fc600078ec0ff */
[----:B------:R-:W5:Y:S02]  /*e9e0*/  @P0 LDC R153, c[0x0][0xbf0] ;  /* 0x0002fc00ff990b82 */ /* 0x000f640000000800 */
[----:B------:R-:W-:Y:S01]  /*e9f0*/  IMAD.IADD R4, R11, 0x1, -R12 ;  /* 0x000000010b047824 */ /* 0x000fe200078e0a0c */
[----:B------:R-:W-:Y:S02]  /*ea00*/  LOP3.LUT R12, R7, 0x1ffffffe, RZ, 0xc0, !PT ;  /* 0x1ffffffe070c7812 */ /* 0x000fe400078ec0ff */
[----:B------:R-:W-:-:S03]  /*ea10*/  SHF.R.S32.HI R7, RZ, 0x5, R9 ;  /* 0x00000005ff077819 */ /* 0x000fc60000011409 */
[----:B------:R-:W-:Y:S02]  /*ea20*/  IMAD.IADD R16, R5, 0x1, -R12 ;  /* 0x0000000105107824 */ /* 0x000fe400078e0a0c */
[----:B------:R-:W-:Y:S02]  /*ea30*/  IMAD R7, R7, 0x10, R4 ;  /* 0x0000001007077824 */ /* 0x000fe400078e0204 */
[----:B------:R-:W-:Y:S02]  /*ea40*/  IMAD.U32 R5, RZ, RZ, UR5 ;  /* 0x00000005ff057e24 */ /* 0x000fe4000f8e00ff */
[----:B------:R-:W-:Y:S02]  /*ea50*/  IMAD R9, R6, 0x40, R7 ;  /* 0x0000004006097824 */ /* 0x000fe400078e0207 */
[----:B------:R-:W-:Y:S01]  /*ea60*/  IMAD.U32 R4, RZ, RZ, UR4 ;  /* 0x00000004ff047e24 */ /* 0x000fe2000f8e00ff */
[----:B------:R-:W-:Y:S01]  /*ea70*/  UIMAD.WIDE.U32 UR4, UR41, UR8, URZ ;  /* 0x00000008290472a5 */ /* 0x000fe2000f8e003f */
[----:B------:R-:W-:Y:S01]  /*ea80*/  IMAD.U32 R5, RZ, RZ, UR6 ;  /* 0x00000006ff057e24 */ /* 0x000fe2000f8e00ff */
[----:B------:R-:W-:Y:S01]  /*ea90*/  LEA R6, R16, R9, 0x3 ;  /* 0x0000000910067211 */ /* 0x000fe200078e18ff */
[----:B------:R-:W-:-:S02]  /*eaa0*/  UIMAD UR6, UR41, UR9, UR7 ;  /* 0x00000009290672a4 */ /* 0x000fc4000f8e0207 */
[----:B------:R-:W-:Y:S02]  /*eab0*/  IMAD R16, RZ, RZ, -UR41 ;  /* 0x80000029ff107e24 */ /* 0x000fe4000f8e02ff */
[----:B----4-:R-:W-:Y:S01]  /*eac0*/  IMAD R12, R18, UR10, RZ ;  /* 0x0000000a120c7c24 */ /* 0x010fe2000f8e02ff */
[----:B------:R-:W-:Y:S01]  /*ead0*/  UIADD3 UR6, UR5, UR6, URZ ;  /* 0x0000000605067290 */ /* 0x000fe2000fffe03f */
[----:B--2---:R-:W-:Y:S01]  /*eae0*/  IMAD R11, R22, 0x80, R6 ;  /* 0x00000080160b7824 */ /* 0x004fe200078e0206 */
[----:B------:R-:W-:Y:S01]  /*eaf0*/  ULDC.64 UR8, c[0x0][0xb28] ;  /* 0x0002ca0000087ab9 */ /* 0x000fe20000000a00 */
[----:B-1----:R-:W-:Y:S02]  /*eb00*/  IMAD R23, R23, R16, UR11 ;  /* 0x0000000b17177e24 */ /* 0x002fe4000f8e0210 */
[----:B------:R-:W-:Y:S02]  /*eb10*/  IMAD R15, R19, UR12, R12 ;  /* 0x0000000c130f7c24 */ /* 0x000fe4000f8e020c */
[----:B------:R-:W-:Y:S01]  /*eb20*/  IMAD.WIDE.U32 R4, R18, UR12, R4 ;  /* 0x0000000c12047c25 */ /* 0x000fe2000f8e0004 */
[----:B------:R-:W-:-:S03]  /*eb30*/  SHF.R.S32.HI R16, RZ, 0x1f, R23 ;  /* 0x0000001fff107819 */ /* 0x000fc60000011417 */
[----:B0-----:R-:W-:-:S04]  /*eb40*/  @P0 IMAD.HI.U32 R12, R11, R14, RZ ;  /* 0x0000000e0b0c0227 */ /* 0x001fc800078e00ff */
[----:B------:R-:W-:Y:S02]  /*eb50*/  IMAD.U32 R7, RZ, RZ, UR5 ;  /* 0x00000005ff077e24 */ /* 0x000fe4000f8e00ff */
[----:B------:R-:W-:Y:S01]  /*eb60*/  IMAD.U32 R6, RZ, RZ, UR4 ;  /* 0x00000004ff067e24 */ /* 0x000fe2000f8e00ff */
[----:B------:R-:W-:Y:S01]  /*eb70*/  ULDC.64 UR4, c[0x0][0xbe0] ;  /* 0x0002f80000047ab9 */ /* 0x000fe20000000a00 */
[----:B------:R-:W-:Y:S01]  /*eb80*/  IMAD.U32 R7, RZ, RZ, UR6 ;  /* 0x00000006ff077e24 */ /* 0x000fe2000f8e00ff */
[----:B------:R-:W-:Y:S01]  /*eb90*/  ULDC.64 UR6, c[0x0][0xb48] ;  /* 0x0002d20000067ab9 */ /* 0x000fe20000000a00 */
[----:B------:R-:W-:Y:S02]  /*eba0*/  IMAD.IADD R5, R5, 0x1, R15 ;  /* 0x0000000105057824 */ /* 0x000fe400078e020f */
[----:B---3--:R-:W-:Y:S02]  /*ebb0*/  IMAD R14, R20, UR10, RZ ;  /* 0x0000000a140e7c24 */ /* 0x008fe4000f8e02ff */
[----:B-----5:R-:W-:-:S04]  /*ebc0*/  @P0 IMAD.HI.U32 R152, R11, R152, RZ ;  /* 0x000000980b980227 */ /* 0x020fc800078e00ff */
[----:B------:R-:W-:Y:S01]  /*ebd0*/  IMAD.MOV.U32 R13, RZ, RZ, R11 ;  /* 0x000000ffff0d7224 */ /* 0x000fe200078e000b */
[----:B------:R-:W-:Y:S01]  /*ebe0*/  @P0 SHF.R.U32.HI R13, RZ, R17, R12 ;  /* 0x00000011ff0d0219 */ /* 0x000fe2000001160c */
[----:B------:R-:W-:Y:S02]  /*ebf0*/  IMAD R17, R21, UR12, R14 ;  /* 0x0000000c15117c24 */ /* 0x000fe4000f8e020e */
[----:B------:R-:W-:-:S04]  /*ec00*/  IMAD.WIDE.U32 R6, R20, UR12, R6 ;  /* 0x0000000c14067c25 */ /* 0x000fc8000f8e0006 */
[----:B------:R-:W-:Y:S01]  /*ec10*/  IMAD.MOV.U32 R15, RZ, RZ, R11 ;  /* 0x000000ffff0f7224 */ /* 0x000fe200078e000b */
[----:B------:R-:W-:Y:S01]  /*ec20*/  @P0 SHF.R.U32.HI R15, RZ, R153, R152 ;  /* 0x00000099ff0f0219 */ /* 0x000fe20000011698 */
        /* <DEDUP_REMOVED lines=34> */
[----:B------:R-:W-:Y:S01]  /*ee50*/  ULDC.64 UR8, c[0x0][0xb00] ;  /* 0x0002c00000087ab9 */ /* 0x000fe20000000a00 */
[----:B------:R-:W-:-:S02]  /*ee60*/  ULDC UR6, c[0x0][0xa88] ;  /* 0x0002a20000067ab9 */ /* 0x000fc40000000800 */
[----:B------:R-:W-:Y:S01]  /*ee70*/  IMAD.IADD R5, R5, 0x1, R15 ;  /* 0x0000000105057824 */ /* 0x000fe200078e020f */
[----:B------:R-:W-:Y:S01]  /*ee80*/  LEA R6, P1, R12, UR8, 0x2 ;  /* 0x000000080c067c11 */ /* 0x000fe2000f8210ff */
[----:B------:R-:W-:Y:S01]  /*ee90*/  IMAD.IADD R7, R13, 0x1, R17 ;  /* 0x000000010d077824 */ /* 0x000fe200078e0211 */
[----:B------:R-:W-:Y:S01]  /*eea0*/  SHFL.IDX PT, R14, R16, 0x1, 0x1c1f ;  /* 0x003c1f00100e7f89 */ /* 0x000fe200000e0000 */
[----:B------:R-:W-:Y:S01]  /*eeb0*/  IMAD R11, R22, 0x80, R9 ;  /* 0x00000080160b7824 */ /* 0x000fe200078e0209 */
[----:B------:R-:W-:Y:S01]  /*eec0*/  LEA.HI.X R17, R4, UR7, R5, 0x2, P0 ;  /* 0x0000000704117c11 */ /* 0x000fe200080f1405 */
[----:B0-----:R-:W-:Y:S01]  /*eed0*/  ULEA UR4, UR5, UR4, 0x18 ;  /* 0x0000000405047291 */ /* 0x001fe2000f8ec03f */
[----:B------:R-:W-:Y:S01]  /*eee0*/  LEA.HI.X R7, R12, UR9, R7, 0x2, P1 ;  /* 0x000000090c077c11 */ /* 0x000fe200088f1407 */
[----:B------:R-:W-:Y:S01]  /*eef0*/  IMAD R8, R8, UR6, RZ ;  /* 0x0000000608087c24 */ /* 0x000fe2000f8e02ff */
[----:B------:R-:W-:Y:S01]  /*ef00*/  SHFL.IDX PT, R12, R16, RZ, 0x1c1f ;  /* 0x001c1fff100c7589 */ /* 0x000fe200000e0000 */
[----:B------:R-:W-:Y:S01]  /*ef10*/  LOP3.LUT P0, RZ, R0, 0x3, RZ, 0xc0, !PT ;  /* 0x0000000300ff7812 */ /* 0x000fe2000780c0ff */
[C---:B------:R-:W-:Y:S01]  /*ef20*/  VIADD R9, R11.reuse, 0x8 ;  /* 0x000000080b097836 */ /* 0x040fe20000000000 */
[----:B------:R-:W-:Y:S01]  /*ef30*/  UIADD3 UR4, UR4, 0x22820, URZ ;  /* 0x0002282004047890 */ /* 0x000fe2000fffe03f */
[----:B------:R-:W0:Y:S01]  /*ef40*/  SHFL.IDX PT, R13, R17, RZ, 0x1c1f ;  /* 0x001c1fff110d7589 */ /* 0x000e2200000e0000 */
[----:B------:R-:W-:-:S02]  /*ef50*/  ISETP.GE.OR P1, PT, R11, R8, P0 ;  /* 0x000000080b00720c */ /* 0x000fc40000726670 */
[-C--:B------:R-:W-:Y:S01]  /*ef60*/  ISETP.GE.OR P0, PT, R9, R8.reuse, P0 ;  /* 0x000000080900720c */ /* 0x080fe20000706670 */
[----:B------:R1:W2:Y:S01]  /*ef70*/  SHFL.IDX PT, R15, R17, 0x1, 0x1c1f ;  /* 0x003c1f00110f7f89 */ /* 0x0002a200000e0000 */
[----:B------:R-:W-:Y:S01]  /*ef80*/  UPRMT UR4, URZ, 0x654, UR4 ;  /* 0x000006543f047896 */ /* 0x000fe20008000004 */
[----:B------:R-:W-:Y:S02]  /*ef90*/  ISETP.GE.AND P2, PT, R11, R8, PT ;  /* 0x000000080b00720c */ /* 0x000fe40003f46270 */
[----:B------:R3:W4:Y:S01]  /*efa0*/  SHFL.IDX PT, R4, R6, RZ, 0x1c1f ;  /* 0x001c1fff06047589 */ /* 0x00072200000e0000 */
[----:B-1----:R-:W-:-:S03]  /*efb0*/  LOP3.LUT R17, R10, 0x7ffffffc, RZ, 0xc0, !PT ;  /* 0x7ffffffc0a117812 */ /* 0x002fc600078ec0ff */
[----:B------:R3:W1:Y:S02]  /*efc0*/  SHFL.IDX PT, R5, R7, RZ, 0x1c1f ;  /* 0x001c1fff07057589 */ /* 0x00066400000e0000 */
[----:B------:R-:W-:Y:S01]  /*efd0*/  SYNCS.ARRIVE.TRANS64.RED.A1T0 RZ, [UR4], RZ ;  /* 0x000000ffffff79a7 */ /* 0x000fe20008100404 */
[----:B------:R-:W-:-:S04]  /*efe0*/  IMAD.IADD R0, R0, 0x1, -R17 ;  /* 0x0000000100007824 */ /* 0x000fc800078e0a11 */
[----:B------:R-:W-:Y:S01]  /*eff0*/  IMAD.SHL.U32 R0, R0, 0x2, RZ ;  /* 0x0000000200007824 */ /* 0x000fe200078e00ff */
[----:B0-----:R3:W-:Y:S04]  /*f000*/  @!P1 ST.E desc[UR36][R12.64], R3 ;  /* 0x000000030c009985 */ /* 0x0017e8000c101924 */
[----:B--2---:R3:W-:Y:S01]  /*f010*/  @!P0 ST.E desc[UR36][R14.64], R2 ;  /* 0x000000020e008985 */ /* 0x0047e2000c101924 */
[----:B------:R-:W-:Y:S05]  /*f020*/  @P2 BRA `(.L_x_2030) ;  /* 0x0000000800f82947 */ /* 0x000fea0003800000 */
[C---:B---3--:R-:W-:Y:S01]  /*f030*/  VIADD R2, R0.reuse, 0x8 ;  /* 0x0000000800027836 */ /* 0x048fe20000000000 */
[----:B------:R-:W-:Y:S01]  /*f040*/  ULDC UR4, c[0x0][0xac8] ;  /* 0x0002b20000047ab9 */ /* 0x000fe20000000800 */
[C---:B------:R-:W-:Y:S01]  /*f050*/  VIADD R3, R0.reuse, 0x10 ;  /* 0x0000001000037836 */ /* 0x040fe20000000000 */
[C---:B------:R-:W-:Y:S01]  /*f060*/  IADD3 R10, R0.reuse, 0x18, RZ ;  /* 0x00000018000a7810 */ /* 0x040fe20007ffe0ff */
[----:B------:R-:W-:Y:S01]  /*f070*/  VIADD R16, R0, 0x20 ;  /* 0x0000002000107836 */ /* 0x000fe20000000000 */
[----:B------:R-:W-:Y:S01]  /*f080*/  ISETP.GE.AND P3, PT, R2, UR4, PT ;  /* 0x0000000402007c0c */ /* 0x000fe2000bf66270 */
[C---:B------:R-:W-:Y:S01]  /*f090*/  VIADD R17, R0.reuse, 0x28 ;  /* 0x0000002800117836 */ /* 0x040fe20000000000 */
[----:B------:R-:W-:Y:S01]  /*f0a0*/  ISETP.GE.AND P4, PT, R3, UR4, PT ;  /* 0x0000000403007c0c */ /* 0x000fe2000bf86270 */
[----:B------:R-:W-:Y:S01]  /*f0b0*/  VIADD R18, R0, 0x30 ;  /* 0x0000003000127836 */ /* 0x000fe20000000000 */
[----:B------:R-:W-:Y:S01]  /*f0c0*/  ISETP.GE.AND P5, PT, R10, UR4, PT ;  /* 0x000000040a007c0c */ /* 0x000fe2000bfa6270 */
[C---:B------:R-:W-:Y:S01]  /*f0d0*/  VIADD R19, R0.reuse, 0x38 ;  /* 0x0000003800137836 */ /* 0x040fe20000000000 */
[C---:B------:R-:W-:Y:S01]  /*f0e0*/  ISETP.GE.AND P2, PT, R0.reuse, UR4, PT ;  /* 0x0000000400007c0c */ /* 0x040fe2000bf46270 */
[----:B------:R-:W-:Y:S01]  /*f0f0*/  VIADD R20, R0, 0x40 ;  /* 0x0000004000147836 */ /* 0x000fe20000000000 */
[----:B------:R-:W-:Y:S01]  /*f100*/  ISETP.GE.AND P0, PT, R16, UR4, PT ;  /* 0x0000000410007c0c */ /* 0x000fe2000bf06270 */
[C---:B------:R-:W-:Y:S01]  /*f110*/  VIADD R21, R0.reuse, 0x48 ;  /* 0x0000004800157836 */ /* 0x040fe20000000000 */
[----:B------:R-:W-:Y:S01]  /*f120*/  ISETP.GE.AND P1, PT, R17, UR4, PT ;  /* 0x0000000411007c0c */ /* 0x000fe2000bf26270 */
[----:B------:R-:W-:-:S02]  /*f130*/  VIADD R22, R0, 0x50 ;  /* 0x0000005000167836 */ /* 0x000fc40000000000 */
[----:B------:R-:W-:Y:S01]  /*f140*/  @!P3 LEA.HI R2, R2, R2, RZ, 0x1 ;  /* 0x000000020202b211 */ /* 0x000fe200078f08ff */
[----:B------:R-:W-:Y:S01]  /*f150*/  VIADD R23, R0, 0x58 ;  /* 0x0000005800177836 */ /* 0x000fe20000000000 */
[----:B------:R-:W-:Y:S02]  /*f160*/  @!P4 LEA.HI R3, R3, R3, RZ, 0x1 ;  /* 0x000000030303c211 */ /* 0x000fe400078f08ff */
[----:B------:R-:W-:Y:S02]  /*f170*/  @!P5 LEA.HI R10, R10, R10, RZ, 0x1 ;  /* 0x0000000a0a0ad211 */ /* 0x000fe400078f08ff */
[----:B------:R-:W-:Y:S02]  /*f180*/  @!P3 LOP3.LUT R11, R2, 0xfffffffe, RZ, 0xc0, !PT ;  /* 0xfffffffe020bb812 */ /* 0x000fe400078ec0ff */
[----:B------:R-:W-:Y:S01]  /*f190*/  @!P4 LOP3.LUT R13, R3, 0xfffffffe, RZ, 0xc0, !PT ;  /* 0xfffffffe030dc812 */ /* 0x000fe200078ec0ff */
[----:B-1--4-:R-:W-:Y:S01]  /*f1a0*/  @!P2 IMAD.WIDE R2, R0, 0x4, R4 ;  /* 0x000000040002a825 */ /* 0x012fe200078e0204 */
[----:B------:R-:W-:-:S02]  /*f1b0*/  @!P5 LOP3.LUT R15, R10, 0xfffffffe, RZ, 0xc0, !PT ;  /* 0xfffffffe0a0fd812 */ /* 0x000fc400078ec0ff */
[----:B------:R-:W-:Y:S01]  /*f1c0*/  ISETP.GE.AND P6, PT, R22, UR4, PT ;  /* 0x0000000416007c0c */ /* 0x000fe2000bfc6270 */
[--C-:B------:R-:W-:Y:S01]  /*f1d0*/  @!P3 IMAD.WIDE R10, R11, 0x4, R4.reuse ;  /* 0x000000040b0ab825 */ /* 0x100fe200078e0204 */
[----:B------:R0:W-:Y:S01]  /*f1e0*/  @!P2 ST.E.64 desc[UR36][R2.64], R24 ;  /* 0x000000180200a985 */ /* 0x0001e2000c101b24 */
[----:B------:R-:W-:Y:S02]  /*f1f0*/  ISETP.GE.AND P2, PT, R18, UR4, PT ;  /* 0x0000000412007c0c */ /* 0x000fe4000bf46270 */
[--C-:B------:R-:W-:Y:S01]  /*f200*/  @!P4 IMAD.WIDE R12, R13, 0x4, R4.reuse ;  /* 0x000000040d0cc825 */ /* 0x100fe200078e0204 */
[----:B------:R1:W-:Y:S01]  /*f210*/  @!P3 ST.E.64 desc[UR36][R10.64], R28 ;  /* 0x0000001c0a00b985 */ /* 0x0003e2000c101b24 */
[----:B------:R-:W-:Y:S02]  /*f220*/  ISETP.GE.AND P3, PT, R19, UR4, PT ;  /* 0x0000000413007c0c */ /* 0x000fe4000bf66270 */
[----:B------:R-:W-:Y:S01]  /*f230*/  @!P5 IMAD.WIDE R14, R15, 0x4, R4 ;  /* 0x000000040f0ed825 */ /* 0x000fe200078e0204 */
[----:B------:R2:W-:Y:S01]  /*f240*/  @!P4 ST.E.64 desc[UR36][R12.64], R32 ;  /* 0x000000200c00c985 */ /* 0x0005e2000c101b24 */
[----:B------:R-:W-:-:S02]  /*f250*/  ISETP.GE.AND P4, PT, R20, UR4, PT ;  /* 0x0000000414007c0c */ /* 0x000fc4000bf86270 */
[----:B------:R-:W-:Y:S01]  /*f260*/  @!P0 LEA.HI R16, R16, R16, RZ, 0x1 ;  /* 0x0000001010108211 */ /* 0x000fe200078f08ff */
[----:B------:R3:W-:Y:S01]  /*f270*/  @!P5 ST.E.64 desc[UR36][R14.64], R36 ;  /* 0x000000240e00d985 */ /* 0x0007e2000c101b24 */
[----:B------:R-:W-:Y:S01]  /*f280*/  ISETP.GE.AND P5, PT, R21, UR4, PT ;  /* 0x0000000415007c0c */ /* 0x000fe2000bfa6270 */
[----:B0-----:R-:W-:Y:S01]  /*f290*/  VIADD R24, R0, 0x60 ;  /* 0x0000006000187836 */ /* 0x001fe20000000000 */
[----:B------:R-:W-:Y:S02]  /*f2a0*/  @!P1 LEA.HI R17, R17, R17, RZ, 0x1 ;  /* 0x0000001111119211 */ /* 0x000fe400078f08ff */
[----:B------:R-:W-:Y:S02]  /*f2b0*/  @!P0 LOP3.LUT R3, R16, 0xfffffffe, RZ, 0xc0, !PT ;  /* 0xfffffffe10038812 */ /* 0x000fe400078ec0ff */
        /* <DEDUP_REMOVED lines=11> */
[----:B------:R-:W-:Y:S01]  /*f370*/  @!P3 LOP3.LUT R19, R19, 0xfffffffe, RZ, 0xc0, !PT ;  /* 0xfffffffe1313b812 */ /* 0x000fe200078ec0ff */
[----:B------:R-:W-:Y:S01]  /*f380*/  VIADD R18, R0, 0x68 ;  /* 0x0000006800127836 */ /* 0x000fe20000000000 */
[----:B---3--:R-:W-:Y:S01]  /*f390*/  @!P4 LOP3.LUT R15, R20, 0xfffffffe, RZ, 0xc0, !PT ;  /* 0xfffffffe140fc812 */ /* 0x008fe200078ec0ff */
[----:B------:R-:W-:Y:S01]  /*f3a0*/  VIADD R20, R0, 0x78 ;  /* 0x0000007800147836 */ /* 0x000fe20000000000 */
[----:B------:R-:W-:-:S02]  /*f3b0*/  @!P5 LOP3.LUT R21, R21, 0xfffffffe, RZ, 0xc0, !PT ;  /* 0xfffffffe1515d812 */ /* 0x000fc400078ec0ff */
[----:B------:R-:W-:Y:S01]  /*f3c0*/  @!P6 LOP3.LUT R17, R22, 0xfffffffe, RZ, 0xc0, !PT ;  /* 0xfffffffe1611e812 */ /* 0x000fe200078ec0ff */
[----:B------:R-:W-:Y:S01]  /*f3d0*/  VIADD R22, R0, 0x88 ;  /* 0x0000008800167836 */ /* 0x000fe20000000000 */
[----:B------:R-:W-:Y:S01]  /*f3e0*/  ISETP.GE.AND P1, PT, R23, UR4, PT ;  /* 0x0000000417007c0c */ /* 0x000fe2000bf26270 */
[----:B0-----:R-:W-:Y:S01]  /*f3f0*/  @!P2 IMAD.WIDE R2, R13, 0x4, R4 ;  /* 0x000000040d02a825 */ /* 0x001fe200078e0204 */
[----:B------:R-:W-:-:S03]  /*f400*/  ISETP.GE.AND P0, PT, R24, UR4, PT ;  /* 0x0000000418007c0c */ /* 0x000fc6000bf06270 */
        /* <DEDUP_REMOVED lines=8> */
[----:B------:R-:W-:-:S02]  /*f490*/  ISETP.GE.AND P3, PT, R22, UR4, PT ;  /* 0x0000000416007c0c */ /* 0x000fc4000bf66270 */
        /* <DEDUP_REMOVED lines=26> */
[----:B------:R-:W-:Y:S01]  /*f640*/  VIADD R20, R0, 0xb0 ;  /* 0x000000b000147836 */ /* 0x000fe20000000000 */
[----:B------:R-:W-:Y:S02]  /*f650*/  @!P4 LOP3.LUT R21, R21, 0xfffffffe, RZ, 0xc0, !PT ;  /* 0xfffffffe1515c812 */ /* 0x000fe400078ec0ff */
[----:B----4-:R-:W-:Y:S01]  /*f660*/  @!P3 LOP3.LUT R17, R22, 0xfffffffe, RZ, 0xc0, !PT ;  /* 0xfffffffe1611b812 */ /* 0x010fe200078ec0ff */
[----:B------:R-:W-:Y:S01]  /*f670*/  VIADD R22, R0, 0xc0 ;  /* 0x000000c000167836 */ /* 0x000fe20000000000 */
[----:B------:R-:W-:Y:S01]  /*f680*/  ISETP.GE.AND P0, PT, R23, UR4, PT ;  /* 0x0000000417007c0c */ /* 0x000fe2000bf06270 */
[----:B0-----:R-:W-:Y:S01]  /*f690*/  @!P2 IMAD.WIDE R2, R13, 0x4, R4 ;  /* 0x000000040d02a825 */ /* 0x001fe200078e0204 */
[----:B------:R-:W-:-:S03]  /*f6a0*/  ISETP.GE.AND P1, PT, R24, UR4, PT ;  /* 0x0000000418007c0c */ /* 0x000fc6000bf26270 */
        /* <DEDUP_REMOVED lines=15> */
[----:B------:R-:W-:Y:S02]  /*f7a0*/  @!P1 LEA.HI R24, R24, R24, RZ, 0x1 ;  /* 0x0000001818189211 */ /* 0x000fe400078f08ff */
[----:B------:R-:W-:Y:S02]  /*f7b0*/  ISETP.GE.AND P3, PT, R19, UR4, PT ;  /* 0x0000000413007c0c */ /* 0x000fe4000bf66270 */
[----:B------:R-:W-:-:S02]  /*f7c0*/  ISETP.GE.AND P5, PT, R21, UR4, PT ;  /* 0x0000000415007c0c */ /* 0x000fc4000bfa6270 */
[----:B0-----:R-:W-:Y:S02]  /*f7d0*/  @!P0 LOP3.LUT R3, R23, 0xfffffffe, RZ, 0xc0, !PT ;  /* 0xfffffffe17038812 */ /* 0x001fe400078ec0ff */
[----:B------:R-:W-:Y:S02]  /*f7e0*/  @!P2 LEA.HI R18, R18, R18, RZ, 0x1 ;  /* 0x000000121212a211 */ /* 0x000fe400078f08ff */
[----:B-1----:R-:W-:Y:S01]  /*f7f0*/  @!P1 LOP3.LUT R11, R24, 0xfffffffe, RZ, 0xc0, !PT ;  /* 0xfffffffe180b9812 */ /* 0x002fe200078ec0ff */
[--C-:B------:R-:W-:Y:S01]  /*f800*/  @!P0 IMAD.WIDE R2, R3, 0x4, R4.reuse ;  /* 0x0000000403028825 */ /* 0x100fe200078e0204 */
[----:B------:R-:W-:Y:S02]  /*f810*/  @!P4 LEA.HI R20, R20, R20, RZ, 0x1 ;  /* 0x000000141414c211 */ /* 0x000fe400078f08ff */
[----:B--2---:R-:W-:Y:S01]  /*f820*/  @!P2 LOP3.LUT R13, R18, 0xfffffffe, RZ, 0xc0, !PT ;  /* 0xfffffffe120da812 */ /* 0x004fe200078ec0ff */
[--C-:B------:R-:W-:Y:S01]  /*f830*/  @!P1 IMAD.WIDE R10, R11, 0x4, R4.reuse ;  /* 0x000000040b0a9825 */ /* 0x100fe200078e0204 */
[----:B------:R-:W-:Y:S01]  /*f840*/  @!P3 LEA.HI R19, R19, R19, RZ, 0x1 ;  /* 0x000000131313b211 */ /* 0x000fe200078f08ff */
[----:B------:R0:W-:Y:S01]  /*f850*/  @!P0 ST.E.64 desc[UR36][R2.64], R96 ;  /* 0x0000006002008985 */ /* 0x0001e2000c101b24 */
[----:B------:R-:W-:Y:S01]  /*f860*/  @!P5 LEA.HI R21, R21, R21, RZ, 0x1 ;  /* 0x000000151515d211 */ /* 0x000fe200078f08ff */
[----:B------:R-:W-:Y:S01]  /*f870*/  @!P2 IMAD.WIDE R12, R13, 0x4, R4 ;  /* 0x000000040d0ca825 */ /* 0x000fe200078e0204 */
[----:B------:R-:W-:Y:S01]  /*f880*/  @!P3 LOP3.LUT R19, R19, 0xfffffffe, RZ, 0xc0, !PT ;  /* 0xfffffffe1313b812 */ /* 0x000fe200078ec0ff */
[----:B------:R1:W-:Y:S01]  /*f890*/  @!P1 ST.E.64 desc[UR36][R10.64], R100 ;  /* 0x000000640a009985 */ /* 0x0003e2000c101b24 */
[----:B------:R-:W-:-:S02]  /*f8a0*/  @!P6 LEA.HI R22, R22, R22, RZ, 0x1 ;  /* 0x000000161616e211 */ /* 0x000fc400078f08ff */
[----:B---3--:R-:W-:Y:S01]  /*f8b0*/  @!P4 LOP3.LUT R15, R20, 0xfffffffe, RZ, 0xc0, !PT ;  /* 0xfffffffe140fc812 */ /* 0x008fe200078ec0ff */
[----:B------:R-:W-:Y:S01]  /*f8c0*/  @!P2 ST.E.64 desc[UR36][R12.64], R104 ;  /* 0x000000680c00a985 */ /* 0x000fe2000c101b24 */
[----:B------:R-:W-:Y:S01]  /*f8d0*/  @!P5 LOP3.LUT R21, R21, 0xfffffffe, RZ, 0xc0, !PT ;  /* 0xfffffffe1515d812 */ /* 0x000fe200078ec0ff */
[----:B------:R-:W-:Y:S01]  /*f8e0*/  VIADD R20, R0, 0xd8 ;  /* 0x000000d800147836 */ /* 0x000fe20000000000 */
[----:B----4-:R-:W-:Y:S02]  /*f8f0*/  @!P6 LOP3.LUT R17, R22, 0xfffffffe, RZ, 0xc0, !PT ;  /* 0xfffffffe1611e812 */ /* 0x010fe400078ec0ff */
[----:B------:R-:W-:Y:S01]  /*f900*/  IADD3 R18, R0, 0xc8, RZ ;  /* 0x000000c800127810 */ /* 0x000fe20007ffe0ff */
[--C-:B0-----:R-:W-:Y:S01]  /*f910*/  @!P3 IMAD.WIDE R2, R19, 0x4, R4.reuse ;  /* 0x000000041302b825 */ /* 0x101fe200078e0204 */
[----:B------:R-:W-:Y:S02]  /*f920*/  ISETP.GE.AND P2, PT, R20, UR4, PT ;  /* 0x0000000414007c0c */ /* 0x000fe4000bf46270 */
[----:B------:R-:W-:Y:S01]  /*f930*/  ISETP.GE.AND P0, PT, R18, UR4, PT ;  /* 0x0000000412007c0c */ /* 0x000fe2000bf06270 */
[--C-:B-1----:R-:W-:Y:S01]  /*f940*/  @!P4 IMAD.WIDE R10, R15, 0x4, R4.reuse ;  /* 0x000000040f0ac825 */ /* 0x102fe200078e0204 */
[----:B------:R0:W-:Y:S03]  /*f950*/  @!P3 ST.E.64 desc[UR36][R2.64], R108 ;  /* 0x0000006c0200b985 */ /* 0x0001e6000c101b24 */
[--C-:B------:R-:W-:Y:S01]  /*f960*/  @!P5 IMAD.WIDE R14, R21, 0x4, R4.reuse ;  /* 0x00000004150ed825 */ /* 0x100fe200078e0204 */
[----:B------:R1:W-:Y:S03]  /*f970*/  @!P4 ST.E.64 desc[UR36][R10.64], R112 ;  /* 0x000000700a00c985 */ /* 0x0003e6000c101b24 */
[----:B------:R-:W-:Y:S01]  /*f980*/  VIADD R19, R0, 0xd0 ;  /* 0x000000d000137836 */ /* 0x000fe20000000000 */
[----:B------:R2:W-:Y:S01]  /*f990*/  @!P5 ST.E.64 desc[UR36][R14.64], R116 ;  /* 0x000000740e00d985 */ /* 0x0005e2000c101b24 */
[----:B------:R-:W-:Y:S01]  /*f9a0*/  @!P6 IMAD.WIDE R16, R17, 0x4, R4 ;  /* 0x000000041110e825 */ /* 0x000fe200078e0204 */
[----:B------:R-:W-:-:S02]  /*f9b0*/  @!P2 LEA.HI R20, R20, R20, RZ, 0x1 ;  /* 0x000000141414a211 */ /* 0x000fc400078f08ff */
[----:B------:R-:W-:Y:S01]  /*f9c0*/  ISETP.GE.AND P1, PT, R19, UR4, PT ;  /* 0x0000000413007c0c */ /* 0x000fe2000bf26270 */
[C---:B------:R-:W-:Y:S01]  /*f9d0*/  VIADD R21, R0.reuse, 0xe0 ;  /* 0x000000e000157836 */ /* 0x040fe20000000000 */
[----:B------:R3:W-:Y:S01]  /*f9e0*/  @!P6 ST.E.64 desc[UR36][R16.64], R120 ;  /* 0x000000781000e985 */ /* 0x0007e2000c101b24 */
[----:B0-----:R-:W-:Y:S01]  /*f9f0*/  VIADD R3, R0, 0xf8 ;  /* 0x000000f800037836 */ /* 0x001fe20000000000 */
[----:B------:R-:W-:Y:S01]  /*fa00*/  @!P0 LEA.HI R18, R18, R18, RZ, 0x1 ;  /* 0x0000001212128211 */ /* 0x000fe200078f08ff */
[C---:B------:R-:W-:Y:S01]  /*fa10*/  VIADD R12, R0.reuse, 0xe8 ;  /* 0x000000e8000c7836 */ /* 0x040fe20000000000 */
[----:B------:R-:W-:Y:S01]  /*fa20*/  ISETP.GE.AND P3, PT, R21, UR4, PT ;  /* 0x0000000415007c0c */ /* 0x000fe2000bf66270 */
[----:B------:R-:W-:Y:S01]  /*fa30*/  VIADD R13, R0, 0xf0 ;  /* 0x000000f0000d7836 */ /* 0x000fe20000000000 */
[----:B------:R-:W-:Y:S02]  /*fa40*/  ISETP.GE.AND P6, PT, R3, UR4, PT ;  /* 0x0000000403007c0c */ /* 0x000fe4000bfc6270 */
[----:B------:R-:W-:-:S02]  /*fa50*/  ISETP.GE.AND P4, PT, R12, UR4, PT ;  /* 0x000000040c007c0c */ /* 0x000fc4000bf86270 */
[----:B------:R-:W-:Y:S02]  /*fa60*/  ISETP.GE.AND P5, PT, R13, UR4, PT ;  /* 0x000000040d007c0c */ /* 0x000fe4000bfa6270 */
[----:B------:R-:W-:-:S04]  /*fa70*/  @!P1 LEA.HI R19, R19, R19, RZ, 0x1 ;  /* 0x0000001313139211 */ /* 0x000fc800078f08ff */
[----:B-1----:R-:W-:Y:S02]  /*fa80*/  @!P1 LOP3.LUT R11, R19, 0xfffffffe, RZ, 0xc0, !PT ;  /* 0xfffffffe130b9812 */ /* 0x002fe400078ec0ff */
[----:B------:R-:W-:Y:S02]  /*fa90*/  @!P3 LEA.HI R21, R21, R21, RZ, 0x1 ;  /* 0x000000151515b211 */ /* 0x000fe400078f08ff */
[----:B------:R-:W-:Y:S02]  /*faa0*/  @!P6 LEA.HI R10, R3, R3, RZ, 0x1 ;  /* 0x00000003030ae211 */ /* 0x000fe400078f08ff */
[----:B------:R-:W-:Y:S02]  /*fab0*/  @!P4 LEA.HI R12, R12, R12, RZ, 0x1 ;  /* 0x0000000c0c0cc211 */ /* 0x000fe400078f08ff */
[----:B------:R-:W-:Y:S02]  /*fac0*/  @!P5 LEA.HI R2, R13, R13, RZ, 0x1 ;  /* 0x0000000d0d02d211 */ /* 0x000fe400078f08ff */
[----:B------:R-:W-:-:S02]  /*fad0*/  @!P0 LOP3.LUT R3, R18, 0xfffffffe, RZ, 0xc0, !PT ;  /* 0xfffffffe12038812 */ /* 0x000fc400078ec0ff */
[----:B------:R-:W-:Y:S02]  /*fae0*/  @!P2 LOP3.LUT R13, R20, 0xfffffffe, RZ, 0xc0, !PT ;  /* 0xfffffffe140da812 */ /* 0x000fe400078ec0ff */
[----:B--2---:R-:W-:Y:S02]  /*faf0*/  @!P3 LOP3.LUT R15, R21, 0xfffffffe, RZ, 0xc0, !PT ;  /* 0xfffffffe150fb812 */ /* 0x004fe400078ec0ff */
[----:B---3--:R-:W-:Y:S01]  /*fb00*/  @!P4 LOP3.LUT R17, R12, 0xfffffffe, RZ, 0xc0, !PT ;  /* 0xfffffffe0c11c812 */ /* 0x008fe200078ec0ff */
        /* <DEDUP_REMOVED lines=15> */
[----:B------:R0:W-:Y:S02]  /*fc00*/  @!P6 ST.E.64 desc[UR36][R4.64], R148 ;  /* 0x000000940400e985 */ /* 0x0001e4000c101b24 */
.L_x_2030:
[----:B------:R-:W-:Y:S05]  /*fc10*/  BSYNC B0 ;  /* 0x0000000000007941 */ /* 0x000fea0003800000 */
.L_x_2029:
[----:B------:R-:W-:Y:S01]  /*fc20*/  ISETP.GE.AND P0, PT, R9, R8, PT ;  /* 0x000000080900720c */ /* 0x000fe20003f06270 */
[----:B0--3--:R0:W2:Y:S04]  /*fc30*/  SHFL.IDX PT, R3, R7, 0x1, 0x1c1f ;  /* 0x003c1f0007037f89 */ /* 0x0090a800000e0000 */
[----:B------:R0:W3:Y:S08]  /*fc40*/  SHFL.IDX PT, R2, R6, 0x1, 0x1c1f ;  /* 0x003c1f0006027f89 */ /* 0x0000f000000e0000 */
[----:B0-----:R-:W-:Y:S05]  /*fc50*/  @P0 BRA `(.L_x_1941) ;  /* 0x0000004800d80947 */ /* 0x001fea0003800000 */
[C---:B----4-:R-:W-:Y:S01]  /*fc60*/  VIADD R4, R0.reuse, 0x8 ;  /* 0x0000000800047836 */ /* 0x050fe20000000000 */
[----:B------:R-:W-:Y:S01]  /*fc70*/  ULDC UR4, c[0x0][0xac8] ;  /* 0x0002b20000047ab9 */ /* 0x000fe20000000800 */
[C---:B-1----:R-:W-:Y:S01]  /*fc80*/  VIADD R5, R0.reuse, 0x10 ;  /* 0x0000001000057836 */ /* 0x042fe20000000000 */
[C---:B------:R-:W-:Y:S01]  /*fc90*/  ISETP.GE.AND P0, PT, R0.reuse, UR4, PT ;  /* 0x0000000400007c0c */ /* 0x040fe2000bf06270 */
[----:B------:R-:W-:Y:S01]  /*fca0*/  VIADD R10, R0, 0x18 ;  /* 0x00000018000a7836 */ /* 0x000fe20000000000 */
[----:B------:R-:W-:Y:S01]  /*fcb0*/  ISETP.GE.AND P1, PT, R4, UR4, PT ;  /* 0x0000000404007c0c */ /* 0x000fe2000bf26270 */
[C---:B------:R-:W-:Y:S01]  /*fcc0*/  VIADD R11, R0.reuse, 0x20 ;  /* 0x00000020000b7836 */ /* 0x040fe20000000000 */
[----:B------:R-:W-:Y:S01]  /*fcd0*/  ISETP.GE.AND P2, PT, R5, UR4, PT ;  /* 0x0000000405007c0c */ /* 0x000fe2000bf46270 */
[----:B------:R-:W-:Y:S01]  /*fce0*/  VIADD R13, R0, 0x30 ;  /* 0x00000030000d7836 */ /* 0x000fe20000000000 */
[----:B------:R-:W-:Y:S01]  /*fcf0*/  ISETP.GE.AND P5, PT, R10, UR4, PT ;  /* 0x000000040a007c0c */ /* 0x000fe2000bfa6270 */
[C---:B------:R-:W-:Y:S01]  /*fd00*/  VIADD R14, R0.reuse, 0x38 ;  /* 0x00000038000e7836 */ /* 0x040fe20000000000 */
[----:B------:R-:W-:Y:S01]  /*fd10*/  ISETP.GE.AND P6, PT, R11, UR4, PT ;  /* 0x000000040b007c0c */ /* 0x000fe2000bfc6270 */
[C---:B------:R-:W-:Y:S01]  /*fd20*/  VIADD R15, R0.reuse, 0x40 ;  /* 0x00000040000f7836 */ /* 0x040fe20000000000 */
[C---:B------:R-:W-:Y:S01]  /*fd30*/  IADD3 R12, R0.reuse, 0x28, RZ ;  /* 0x00000028000c7810 */ /* 0x040fe20007ffe0ff */
[C---:B------:R-:W-:Y:S01]  /*fd40*/  VIADD R16, R0.reuse, 0x48 ;  /* 0x0000004800107836 */ /* 0x040fe20000000000 */
[C---:B------:R-:W-:Y:S01]  /*fd50*/  IADD3 R20, R0.reuse, 0x80, RZ ;  /* 0x0000008000147810 */ /* 0x040fe20007ffe0ff */
[C---:B------:R-:W-:Y:S01]  /*fd60*/  VIADD R18, R0.reuse, 0x50 ;  /* 0x0000005000127836 */ /* 0x040fe20000000000 */
[----:B------:R-:W-:Y:S01]  /*fd70*/  ISETP.GE.AND P3, PT, R15, UR4, PT ;  /* 0x000000040f007c0c */ /* 0x000fe2000bf66270 */
[----:B------:R-:W-:Y:S01]  /*fd80*/  VIADD R19, R0, 0x58 ;  /* 0x0000005800137836 */ /* 0x000fe20000000000 */
[----:B------:R-:W-:-:S02]  /*fd90*/  @!P1 LEA.HI R4, R4, R4, RZ, 0x1 ;  /* 0x0000000404049211 */ /* 0x000fc400078f08ff */
[----:B------:R-:W-:Y:S02]  /*fda0*/  @!P2 LEA.HI R5, R5, R5, RZ, 0x1 ;  /* 0x000000050505a211 */ /* 0x000fe400078f08ff */
[----:B------:R-:W-:Y:S02]  /*fdb0*/  @!P1 LOP3.LUT R7, R4, 0xfffffffe, RZ, 0xc0, !PT ;  /* 0xfffffffe04079812 */ /* 0x000fe400078ec0ff */
[----:B------:R-:W-:Y:S01]  /*fdc0*/  @!P2 LOP3.LUT R9, R5, 0xfffffffe, RZ, 0xc0, !PT ;  /* 0xfffffffe0509a812 */ /* 0x000fe200078ec0ff */
[--C-:B--23--:R-:W-:Y:S01]  /*fdd0*/  @!P0 IMAD.WIDE R4, R0, 0x4, R2.reuse ;  /* 0x0000000400048825 */ /* 0x10cfe200078e0202 */
[----:B------:R-:W-:Y:S02]  /*fde0*/  ISETP.GE.AND P4, PT, R16, UR4, PT ;  /* 0x0000000410007c0c */ /* 0x000fe4000bf86270 */
[----:B------:R-:W-:Y:S01]  /*fdf0*/  @!P5 LEA.HI R10, R10, R10, RZ, 0x1 ;  /* 0x0000000a0a0ad211 */ /* 0x000fe200078f08ff */
[----:B------:R-:W-:Y:S01]  /*fe00*/  @!P1 IMAD.WIDE R6, R7, 0x4, R2 ;  /* 0x0000000407069825 */ /* 0x000fe200078e0202 */
        /* <DEDUP_REMOVED lines=24> */
[----:B------:R-:W-:Y:S01]  /*ff90*/  @!P4 LOP3.LUT R17, R16, 0xfffffffe, RZ, 0xc0, !PT ;  /* 0xfffffffe1011c812 */ /* 0x000fe200078ec0ff */
[----:B------:R-:W-:Y:S01]  /*ffa0*/  VIADD R16, R0, 0x70 ;  /* 0x0000007000107836 */ /* 0x000fe20000000000 */
[----:B------:R-:W-:Y:S02]  /*ffb0*/  ISETP.GE.AND P5, PT, R18, UR4, PT ;  /* 0x0000000412007c0c */ /* 0x000fe4000bfa6270 */
[----:B------:R-:W-:Y:S01]  /*ffc0*/  ISETP.GE.AND P6, PT, R19, UR4, PT ;  /* 0x0000000413007c0c */ /* 0x000fe2000bfc6270 */
        /* <DEDUP_REMOVED lines=101> */
[----:B------:R-:W-:Y:S02]  /*10620*/  @!P5 LEA.HI R18, R18, R18, RZ, 0x1 ;  /* 0x000000121212d211 */ /* 0x000fe400078f08ff */
[----:B------:R-:W-:-:S02]  /*10630*/  ISETP.GE.AND P3, PT, R17, UR4, PT ;  /* 0x0000000411007c0c */ /* 0x000fc4000bf66270 */
[----:B------:R-:W-:Y:S02]  /*10640*/  @!P6 LEA.HI R19, R19, R19, RZ, 0x1 ;  /* 0x000000131313e211 */ /* 0x000fe400078f08ff */
[----:B0-----:R-:W-:Y:S02]  /*10650*/  @!P5 LOP3.LUT R5, R18, 0xfffffffe, RZ, 0xc0, !PT ;  /* 0xfffffffe1205d812 */ /* 0x001fe400078ec0ff */
        /* <DEDUP_REMOVED lines=12> */
[----:B---3--:R-:W-:Y:S02]  /*10720*/  @!P2 LOP3.LUT R11, R16, 0xfffffffe, RZ, 0xc0, !PT ;  /* 0xfffffffe100ba812 */ /* 0x008fe400078ec0ff */
        /* <DEDUP_REMOVED lines=19> */
.L_x_2028:
        /* <DEDUP_REMOVED lines=8> */
[----:B-1----:R-:W-:Y:S02]  /*108e0*/  IMAD R3, R6, UR4, RZ ;  /* 0x0000000406037c24 */ /* 0x002fe4000f8e02ff */
        /* <DEDUP_REMOVED lines=12> */
[----:B------:R-:W-:Y:S02]  /*109b0*/  UIADD3 UR6, UR5, UR6, URZ ;  /* 0x0000000605067290 */ /* 0x000fe4000fffe03f */
[----:B------:R-:W-:Y:S01]  /*109c0*/  IMAD.U32 R3, RZ, RZ, UR5 ;  /* 0x00000005ff037e24 */ /* 0x000fe2000f8e00ff */
[----:B------:R-:W2:Y:S01]  /*109d0*/  @P0 LDC R7, c[0x0][0xbec] ;  /* 0x0002fb00ff070b82 */ /* 0x000ea20000000800 */
[----:B------:R-:W-:Y:S01]  /*109e0*/  IMAD.U32 R2, RZ, RZ, UR4 ;  /* 0x00000004ff027e24 */ /* 0x000fe2000f8e00ff */
[----:B------:R-:W-:Y:S01]  /*109f0*/  ULDC.64 UR4, c[0x0][0xbe0] ;  /* 0x0002f80000047ab9 */ /* 0x000fe20000000a00 */
[----:B------:R-:W-:-:S05]  /*10a00*/  MOV R3, UR6 ;  /* 0x0000000600037c02 */ /* 0x000fca0008000f00 */
[----:B------:R-:W3:Y:S01]  /*10a10*/  @P0 LDC R9, c[0x0][0xbf0] ;  /* 0x0002fc00ff090b82 */ /* 0x000ee20000000800 */
[----:B0-----:R-:W-:-:S07]  /*10a20*/  USHF.R.S32.HI UR8, URZ, 0x1f, UR7 ;  /* 0x0000001f3f087899 */ /* 0x001fce0008011407 */
[----:B------:R-:W0:Y:S01]  /*10a30*/  S2UR UR10, SR_CTAID.Y ;  /* 0x00000000000a79c3 */ /* 0x000e220000002600 */
[C---:B-1----:R-:W-:Y:S02]  /*10a40*/  IMAD R12, R10.reuse, UR8, RZ ;  /* 0x000000080a0c7c24 */ /* 0x042fe4000f8e02ff */
[----:B------:R-:W-:-:S04]  /*10a50*/  IMAD.WIDE.U32 R2, R10, UR7, R2 ;  /* 0x000000070a027c25 */ /* 0x000fc8000f8e0002 */
[----:B------:R-:W-:Y:S01]  /*10a60*/  IMAD R11, R11, UR7, R12 ;  /* 0x000000070b0b7c24 */ /* 0x000fe2000f8e020c */
[----:B------:R-:W0:Y:S01]  /*10a70*/  LDC R8, c[0x0][0xc50] ;  /* 0x00031400ff087b82 */ /* 0x000e220000000800 */
[----:B--2---:R-:W-:-:S04]  /*10a80*/  @P0 IMAD.HI.U32 R4, R0, R7, RZ ;  /* 0x0000000700040227 */ /* 0x004fc800078e00ff */
[----:B------:R-:W-:Y:S02]  /*10a90*/  IMAD R7, RZ, RZ, -UR41 ;  /* 0x80000029ff077e24 */ /* 0x000fe4000f8e02ff */
        /* <DEDUP_REMOVED lines=17> */
[----:B------:R-:W-:-:S03]  /*10bb0*/  ULDC.64 UR4, c[0x0][0xba8] ;  /* 0x0002ea0000047ab9 */ /* 0x000fc60000000a00 */
[----:B------:R-:W-:Y:S01]  /*10bc0*/  IMAD.IADD R3, R3, 0x1, R5 ;  /* 0x0000000103037824 */ /* 0x000fe200078e0205 */
[----:B------:R-:W-:-:S04]  /*10bd0*/  LEA R4, P0, R2, UR4, 0x2 ;  /* 0x0000000402047c11 */ /* 0x000fc8000f8010ff */
[----:B------:R-:W-:Y:S01]  /*10be0*/  LEA.HI.X R5, R2, UR5, R3, 0x2, P0 ;  /* 0x0000000502057c11 */ /* 0x000fe200080f1403 */
[----:B------:R-:W-:-:S05]  /*10bf0*/  IMAD.MOV.U32 R3, RZ, RZ, -0x800000 ;  /* 0xff800000ff037424 */ /* 0x000fca00078e00ff */
[----:B------:R0:W-:Y:S01]  /*10c00*/  STG.E desc[UR36][R4.64], R3 ;  /* 0x0000000304007986 */ /* 0x0001e2000c101924 */
[----:B------:R-:W-:Y:S05]  /*10c10*/  BRA `(.L_x_1941) ;  /* 0x0000003800e87947 */ /* 0x000fea0003800000 */
.L_x_1939:
        /* <DEDUP_REMOVED lines=18> */
.L_x_2031:
[----:B------:R-:W-:Y:S01]  /*10d40*/  ULDC UR7, c[0x0][0xc50] ;  /* 0x0003140000077ab9 */ /* 0x000fe20000000800 */
[----:B------:R-:W-:Y:S01]  /*10d50*/  UMOV UR39, UR6 ;  /* 0x0000000600277c82 */ /* 0x000fe20008000000 */
[----:B------:R-:W-:-:S11]  /*10d60*/  UISETP.NE.AND UP0, UPT, UR7, 0x1, UPT ;  /* 0x000000010700788c */ /* 0x000fd6000bf05270 */
[----:B------:R-:W-:Y:S01]  /*10d70*/  @UP0 ULDC UR4, c[0x0][0xc54] ;  /* 0x0003150000040ab9 */ /* 0x000fe20000000800 */
[----:B------:R-:W-:Y:S01]  /*10d80*/  @UP0 ULDC UR8, c[0x0][0xc58] ;  /* 0x0003160000080ab9 */ /* 0x000fe20000000800 */
[----:B------:R-:W-:-:S04]  /*10d90*/  UIMAD.WIDE.U32 UR4, UR6, UR4, URZ ;  /* 0x00000004060472a5 */ /* 0x000fc8000f8e003f */
[----:B------:R-:W-:-:S12]  /*10da0*/  @UP0 USHF.R.U32.HI UR39, URZ, UR8, UR5 ;  /* 0x000000083f270299 */ /* 0x000fd80008011605 */
.L_x_2032:
[----:B------:R-:W-:Y:S01]  /*10db0*/  ISETP.GE.AND P0, PT, R33, RZ, PT ;  /* 0x000000ff2100720c */ /* 0x000fe20003f06270 */
[----:B------:R-:W-:Y:S01]  /*10dc0*/  UIADD3 UR46, -UR39, URZ, URZ ;  /* 0x0000003f272e7290 */ /* 0x000fe2000fffe13f */
[----:B------:R-:W-:Y:S02]  /*10dd0*/  IMAD.MOV.U32 R20, RZ, RZ, 0x1 ;  /* 0x00000001ff147424 */ /* 0x000fe400078e00ff */
[----:B------:R-:W-:Y:S01]  /*10de0*/  IMAD.MOV.U32 R21, RZ, RZ, RZ ;  /* 0x000000ffff157224 */ /* 0x000fe200078e00ff */
[----:B------:R-:W-:Y:S01]  /*10df0*/  UIMAD UR46, UR7, UR46, UR6 ;  /* 0x0000002e072e72a4 */ /* 0x000fe2000f8e0206 */
[----:B------:R-:W-:-:S07]  /*10e00*/  IMAD.MOV.U32 R8, RZ, RZ, 0x1 ;  /* 0x00000001ff087424 */ /* 0x000fce00078e00ff */
[----:B------:R-:W-:Y:S05]  /*10e10*/  @!P0 BRA `(.L_x_2033) ;  /* 0x0000003400ac8947 */ /* 0x000fea0003800000 */
[----:B------:R-:W0:Y:S01]  /*10e20*/  LDC.64 R2, c[0x0][0xa28] ;  /* 0x00028a00ff027b82 */ /* 0x000e220000000a00 */
[----:B------:R-:W-:Y:S01]  /*10e30*/  IMAD.MOV.U32 R32, RZ, RZ, RZ ;  /* 0x000000ffff207224 */ /* 0x000fe200078e00ff */
[----:B------:R-:W-:Y:S01]  /*10e40*/  ULDC UR4, c[0x0][0x448] ;  /* 0x0001120000047ab9 */ /* 0x000fe20000000800 */
[----:B------:R-:W-:Y:S01]  /*10e50*/  ULDC UR6, c[0x0][0x2f0] ;  /* 0x0000bc0000067ab9 */ /* 0x000fe20000000800 */
[----:B------:R-:W-:Y:S01]  /*10e60*/  ULDC UR10, c[0x0][0x288] ;  /* 0x0000a200000a7ab9 */ /* 0x000fe20000000800 */
[----:B0-----:R-:W-:-:S04]  /*10e70*/  ISETP.NE.U32.AND P0, PT, R2, RZ, PT ;  /* 0x000000ff0200720c */ /* 0x001fc80003f05070 */
[----:B------:R-:W-:-:S13]  /*10e80*/  ISETP.NE.AND.EX P0, PT, R3, RZ, PT, P0 ;  /* 0x000000ff0300720c */ /* 0x000fda0003f05300 */
[----:B------:R-:W0:Y:S02]  /*10e90*/  @P0 LDC.64 R2, c[0x0][0xa28] ;  /* 0x00028a00ff020b82 */ /* 0x000e240000000a00 */
[----:B0-----:R-:W-:-:S05]  /*10ea0*/  @P0 IMAD.WIDE R2, R33, 0x4, R2 ;  /* 0x0000000421020825 */ /* 0x001fca00078e0202 */
[----:B------:R0:W5:Y:S01]  /*10eb0*/  @P0 LDG.E R32, desc[UR36][R2.64] ;  /* 0x0000002402200981 */ /* 0x000162000c1e1900 */
[----:B------:R-:W1:Y:S01]  /*10ec0*/  S2UR UR40, SR_CTAID.X ;  /* 0x00000000002879c3 */ /* 0x000e620000002500 */
[----:B------:R-:W-:-:S03]  /*10ed0*/  UISETP.NE.AND UP1, UPT, UR4, 0x1, UPT ;  /* 0x000000010400788c */ /* 0x000fc6000bf25270 */
[----:B------:R-:W-:Y:S01]  /*10ee0*/  ULDC.64 UR4, c[0x0][0x418] ;  /* 0x0001060000047ab9 */ /* 0x000fe20000000a00 */
[----:B------:R-:W-:Y:S02]  /*10ef0*/  UP2UR UR48, UPR, URZ, 0x2 ;  /* 0x000000023f307883 */ /* 0x000fe40008000000 */
[----:B------:R-:W-:-:S03]  /*10f00*/  UISETP.NE.U32.AND UP0, UPT, UR4, URZ, UPT ;  /* 0x0000003f0400728c */ /* 0x000fc6000bf05070 */
[----:B------:R-:W-:Y:S01]  /*10f10*/  ULDC UR4, c[0x0][0x424] ;  /* 0x0001090000047ab9 */ /* 0x000fe20000000800 */
[----:B------:R-:W-:Y:S01]  /*10f20*/  UISETP.NE.AND.EX UP0, UPT, UR5, URZ, UPT, UP0 ;  /* 0x0000003f0500728c */ /* 0x000fe2000bf05300 */
[----:B------:R-:W-:Y:S02]  /*10f30*/  @UP1 ULDC UR9, c[0x0][0x450] ;  /* 0x0001140000091ab9 */ /* 0x000fe40000000800 */
[----:B------:R-:W-:Y:S01]  /*10f40*/  @UP1 ULDC UR5, c[0x0][0x44c] ;  /* 0x0001130000051ab9 */ /* 0x000fe20000000800 */
[----:B------:R-:W-:-:S04]  /*10f50*/  USEL UR41, UR4, 0x1, UP0 ;  /* 0x0000000104297887 */ /* 0x000fc80008000000 */
[----:B------:R-:W-:Y:S02]  /*10f60*/  UIMAD UR7, UR41, UR6, 0x5f ;  /* 0x0000005f290774a4 */ /* 0x000fe4000f8e0206 */
[----:B------:R-:W-:Y:S02]  /*10f70*/  UIMAD UR41, UR41, UR6, URZ ;  /* 0x00000006292972a4 */ /* 0x000fe4000f8e023f */
[----:B------:R-:W-:Y:S02]  /*10f80*/  UIMAD.WIDE UR6, UR7, 0x2aaaaaab, URZ ;  /* 0x2aaaaaab070678a5 */ /* 0x000fe4000f8e023f */
[----:B-1----:R-:W-:Y:S02]  /*10f90*/  USHF.L.U32 UR40, UR40, 0x7, URZ ;  /* 0x0000000728287899 */ /* 0x002fe4000800063f */
[----:B------:R-:W-:Y:S02]  /*10fa0*/  USHF.R.U32.HI UR43, URZ, 0x1f, UR7 ;  /* 0x0000001f3f2b7899 */ /* 0x000fe40008011607 */
[----:B------:R-:W-:-:S02]  /*10fb0*/  UIADD3 UR8, UR40, 0x7f, URZ ;  /* 0x0000007f28087890 */ /* 0x000fc4000fffe03f */
[----:B------:R-:W-:Y:S02]  /*10fc0*/  ULEA.HI.SX32 UR43, UR7, UR43, 0x1c ;  /* 0x0000002b072b7291 */ /* 0x000fe4000f8fe23f */
[----:B------:R-:W-:-:S04]  /*10fd0*/  UIMAD.WIDE.U32 UR4, UR8, UR5, URZ ;  /* 0x00000005080472a5 */ /* 0x000fc8000f8e003f */
[----:B------:R-:W-:Y:S02]  /*10fe0*/  @UP1 USHF.R.U32.HI UR8, URZ, UR9, UR5 ;  /* 0x000000093f081299 */ /* 0x000fe40008011605 */
[----:B------:R-:W-:Y:S01]  /*10ff0*/  UIADD3 UR9, UR41, 0x1, -UR10 ;  /* 0x0000000129097890 */ /* 0x000fe2000fffe80a */
[----:B------:R-:W-:Y:S02]  /*11000*/  ULDC.64 UR4, c[0x0][0x9e0] ;  /* 0x0002780000047ab9 */ /* 0x000fe40000000a00 */
[----:B------:R-:W-:Y:S02]  /*11010*/  UISETP.GE.AND UP0, UPT, UR5, 0x1, UPT ;  /* 0x000000010500788c */ /* 0x000fe4000bf06270 */
[----:B------:R-:W-:-:S04]  /*11020*/  UIADD3 UR9, UR9, UR8, URZ ;  /* 0x0000000809097290 */ /* 0x000fc8000fffe03f */
[----:B------:R-:W-:Y:S01]  /*11030*/  PLOP3.LUT P1, PT, PT, PT, UP0, 0x80, 0x0 ;  /* 0x000000000000781c */ /* 0x000fe20003f2f008 */
[----:B------:R-:W-:-:S12]  /*11040*/  UIADD3 UR4, UR9, UR4, URZ ;  /* 0x0000000409047290 */ /* 0x000fd8000fffe03f */
[----:B0-----:R-:W-:Y:S05]  /*11050*/  @!P1 BRA `(.L_x_2034) ;  /* 0x0000000000449947 */ /* 0x001fea0003800000 */
        /* <DEDUP_REMOVED lines=10> */
.L_x_2035:
[----:B------:R-:W-:-:S11]  /*11100*/  UISETP.NE.AND UP0, UPT, UR5, 0x1, UPT ;  /* 0x000000010500788c */ /* 0x000fd6000bf05270 */
[----:B------:R-:W-:Y:S02]  /*11110*/  @UP0 ULDC.64 UR12, c[0x0][0x9e8] ;  /* 0x00027a00000c0ab9 */ /* 0x000fe40000000a00 */
[----:B------:R-:W-:-:S04]  /*11120*/  UIMAD.WIDE.U32 UR6, UR8, UR12, URZ ;  /* 0x0000000c080672a5 */ /* 0x000fc8000f8e003f */
[----:B------:R-:W-:-:S12]  /*11130*/  @UP0 USHF.R.U32.HI UR8, URZ, UR13, UR7 ;  /* 0x0000000d3f080299 */ /* 0x000fd80008011607 */
.L_x_2036:
[----:B------:R-:W-:-:S04]  /*11140*/  UIMAD UR8, UR8, UR5, UR5 ;  /* 0x00000005080872a4 */ /* 0x000fc8000f8e0205 */
[----:B------:R-:W-:-:S04]  /*11150*/  UISETP.LT.AND UP0, UPT, UR4, UR8, UPT ;  /* 0x000000080400728c */ /* 0x000fc8000bf01270 */
[----:B------:R-:W-:-:S12]  /*11160*/  USEL UR4, UR4, UR8, UP0 ;  /* 0x0000000804047287 */ /* 0x000fd80008000000 */
.L_x_2034:
[----:B------:R-:W-:Y:S02]  /*11170*/  UISETP.NE.AND UP0, UPT, UR48, URZ, UPT ;  /* 0x0000003f3000728c */ /* 0x000fe4000bf05270 */
[----:B------:R-:W-:-:S03]  /*11180*/  UIADD3 UR6, UR4, 0x5f, URZ ;  /* 0x0000005f04067890 */ /* 0x000fc6000fffe03f */
[----:B------:R-:W-:Y:S01]  /*11190*/  UMOV UR4, UR40 ;  /* 0x0000002800047c82 */ /* 0x000fe20008000000 */
[----:B------:R-:W-:-:S04]  /*111a0*/  UIMAD.WIDE UR6, UR6, 0x2aaaaaab, URZ ;  /* 0x2aaaaaab060678a5 */ /* 0x000fc8000f8e023f */
[----:B------:R-:W-:Y:S01]  /*111b0*/  USHF.R.U32.HI UR44, URZ, 0x1f, UR7 ;  /* 0x0000001f3f2c7899 */ /* 0x000fe20008011607 */
[----:B------:R-:W-:Y:S02]  /*111c0*/  @UP0 ULDC UR8, c[0x0][0x44c] ;  /* 0x0001130000080ab9 */ /* 0x000fe40000000800 */
[----:B------:R-:W-:Y:S01]  /*111d0*/  @UP0 ULDC UR6, c[0x0][0x450] ;  /* 0x0001140000060ab9 */ /* 0x000fe20000000800 */
[----:B------:R-:W-:Y:S02]  /*111e0*/  UIMAD.WIDE.U32 UR8, UR40, UR8, URZ ;  /* 0x00000008280872a5 */ /* 0x000fe4000f8e003f */
[----:B------:R-:W-:Y:S02]  /*111f0*/  ULEA.HI.SX32 UR44, UR7, UR44, 0x1c ;  /* 0x0000002c072c7291 */ /* 0x000fe4000f8fe23f */
[----:B------:R-:W-:Y:S02]  /*11200*/  @UP0 USHF.R.U32.HI UR4, URZ, UR6, UR9 ;  /* 0x000000063f040299 */ /* 0x000fe40008011609 */
[----:B------:R-:W-:-:S02]  /*11210*/  UISETP.LT.AND UP0, UPT, UR43, UR44, UPT ;  /* 0x0000002c2b00728c */ /* 0x000fc4000bf01270 */
[----:B------:R-:W-:Y:S01]  /*11220*/  UIADD3 UR4, UR4, -UR10, UR41 ;  /* 0x8000000a04047290 */ /* 0x000fe2000fffe029 */
[----:B------:R-:W-:Y:S01]  /*11230*/  ULDC UR8, c[0x0][0x9dc] ;  /* 0x0002770000087ab9 */ /* 0x000fe20000000800 */
[----:B------:R-:W-:Y:S02]  /*11240*/  USEL UR12, UR43, UR44, UP0 ;  /* 0x0000002c2b0c7287 */ /* 0x000fe40008000000 */
[----:B------:R-:W-:Y:S01]  /*11250*/  UIADD3 UR8, UR4, -UR8, URZ ;  /* 0x8000000804087290 */ /* 0x000fe2000fffe03f */
[----:B------:R-:W-:Y:S11]  /*11260*/  @!P1 BRA `(.L_x_2037) ;  /* 0x0000000000449947 */ /* 0x000ff60003800000 */
        /* <DEDUP_REMOVED lines=10> */
.L_x_2038:
[----:B------:R-:W-:-:S11]  /*11310*/  UISETP.NE.AND UP0, UPT, UR5, 0x1, UPT ;  /* 0x000000010500788c */ /* 0x000fd6000bf05270 */
[----:B------:R-:W-:Y:S02]  /*11320*/  @UP0 ULDC.64 UR10, c[0x0][0x9e8] ;  /* 0x00027a00000a0ab9 */ /* 0x000fe40000000a00 */
[----:B------:R-:W-:-:S04]  /*11330*/  UIMAD.WIDE.U32 UR6, UR4, UR10, URZ ;  /* 0x0000000a040672a5 */ /* 0x000fc8000f8e003f */
[----:B------:R-:W-:-:S12]  /*11340*/  @UP0 USHF.R.U32.HI UR4, URZ, UR11, UR7 ;  /* 0x0000000b3f040299 */ /* 0x000fd80008011607 */
.L_x_2039:
[----:B------:R-:W-:-:S04]  /*11350*/  UIMAD UR4, UR4, UR5, URZ ;  /* 0x00000005040472a4 */ /* 0x000fc8000f8e023f */
[----:B------:R-:W-:-:S04]  /*11360*/  UISETP.LT.AND UP0, UPT, UR8, UR4, UPT ;  /* 0x000000040800728c */ /* 0x000fc8000bf01270 */
[----:B------:R-:W-:-:S12]  /*11370*/  USEL UR8, UR8, UR4, !UP0 ;  /* 0x0000000408087287 */ /* 0x000fd8000c000000 */
.L_x_2037:
[----:B------:R-:W-:Y:S02]  /*11380*/  UIMAD.WIDE UR4, UR8, 0x2aaaaaab, URZ ;  /* 0x2aaaaaab080478a5 */ /* 0x000fe4000f8e023f */
[----:B------:R-:W-:Y:S02]  /*11390*/  USHF.R.U32.HI UR9, URZ, 0x10, UR46 ;  /* 0x000000103f097899 */ /* 0x000fe4000801162e */
[----:B------:R-:W-:Y:S02]  /*113a0*/  USHF.R.U32.HI UR4, URZ, 0x1f, UR5 ;  /* 0x0000001f3f047899 */ /* 0x000fe40008011605 */
[----:B------:R-:W-:Y:S02]  /*113b0*/  ULOP3.LUT UR46, UR46, 0xffff, URZ, 0xc0, !UPT ;  /* 0x0000ffff2e2e7892 */ /* 0x000fe4000f8ec03f */
[----:B------:R-:W-:Y:S01]  /*113c0*/  ULEA.HI.SX32 UR4, UR5, UR4, 0x1c ;  /* 0x0000000405047291 */ /* 0x000fe2000f8fe23f */
[----:B------:R-:W-:-:S03]  /*113d0*/  UMOV UR38, URZ ;  /* 0x0000003f00267c82 */ /* 0x000fc60008000000 */
[----:B------:R-:W-:-:S04]  /*113e0*/  UISETP.LT.AND UP0, UPT, URZ, UR4, UPT ;  /* 0x000000043f00728c */ /* 0x000fc8000bf01270 */
[----:B------:R-:W-:Y:S02]  /*113f0*/  USEL UR45, URZ, UR4, !UP0 ;  /* 0x000000043f2d7287 */ /* 0x000fe4000c000000 */
[----:B------:R-:W-:Y:S02]  /*11400*/  UISETP.NE.AND UP0, UPT, UR9, URZ, UPT ;  /* 0x0000003f0900728c */ /* 0x000fe4000bf05270 */
[----:B------:R-:W-:-:S06]  /*11410*/  UISETP.GT.AND UP1, UPT, UR12, UR45, UPT ;  /* 0x0000002d0c00728c */ /* 0x000fcc000bf24270 */
[----:B------:R-:W-:-:S03]  /*11420*/  PLOP3.LUT P0, PT, PT, PT, UP1, 0x80, 0x0 ;  /* 0x000000000000781c */ /* 0x000fc60003f0f018 */
[----:B------:R-:W-:-:S10]  /*11430*/  @!UP0 ULDC UR9, c[0x0][0x9f0] ;  /* 0x00027c0000098ab9 */ /* 0x000fd40000000800 */
[----:B------:R-:W-:Y:S05]  /*11440*/  @!P0 BRA `(.L_x_2040) ;  /* 0x00000000007c8947 */ /* 0x000fea0003800000 */
[----:B------:R-:W-:Y:S01]  /*11450*/  IABS R0, UR9 ;  /* 0x0000000900007c13 */ /* 0x000fe20008000000 */
[----:B------:R-:W-:Y:S02]  /*11460*/  UIADD3 UR4, UR9, -0x1, UR12 ;  /* 0xffffffff09047890 */ /* 0x000fe4000fffe00c */
[----:B------:R-:W-:Y:S02]  /*11470*/  IABS R4, UR9 ;  /* 0x0000000900047c13 */ /* 0x000fe40008000000 */
[----:B------:R-:W-:Y:S01]  /*11480*/  R2UR UR10, R0 ;  /* 0x00000000000a72ca */ /* 0x000fe200000e0000 */
[----:B------:R-:W-:-:S03]  /*11490*/  UIADD3 UR6, -UR45, UR4, URZ ;  /* 0x000000042d067290 */ /* 0x000fc6000fffe13f */
[----:B------:R-:W-:-:S03]  /*114a0*/  UMOV UR4, URZ ;  /* 0x0000003f00047c82 */ /* 0x000fc60008000000 */
[----:B------:R-:W-:Y:S01]  /*114b0*/  IABS R3, UR6 ;  /* 0x0000000600037c13 */ /* 0x000fe20008000000 */
[----:B------:R-:W-:-:S03]  /*114c0*/  ULOP3.LUT UR6, UR6, UR9, URZ, 0x3c, !UPT ;  /* 0x0000000906067292 */ /* 0x000fc6000f8e3c3f */
[----:B------:R-:W-:Y:S02]  /*114d0*/  R2UR UR8, R3 ;  /* 0x00000000030872ca */ /* 0x000fe400000e0000 */
[----:B------:R-:W0:Y:S08]  /*114e0*/  I2F.RP R0, UR10 ;  /* 0x0000000a00007d06 */ /* 0x000e300008209400 */
[----:B0-----:R-:W0:Y:S02]  /*114f0*/  MUFU.RCP R0, R0 ;  /* 0x0000000000007308 */ /* 0x001e240000001000 */
[----:B0-----:R-:W-:Y:S01]  /*11500*/  VIADD R2, R0, 0xffffffe ;  /* 0x0ffffffe00027836 */ /* 0x001fe20000000000 */
[----:B------:R-:W-:-:S05]  /*11510*/  IADD3 R0, RZ, -R4, RZ ;  /* 0x80000004ff007210 */ /* 0x000fca0007ffe0ff */
        /* <DEDUP_REMOVED lines=18> */
.L_x_2040:
[----:B------:R-:W-:Y:S02]  /*11640*/  UIMAD UR49, UR46, UR38, UR45 ;  /* 0x000000262e3172a4 */ /* 0x000fe4000f8e022d */
[----:B------:R-:W-:Y:S02]  /*11650*/  IMAD.U32 R0, RZ, RZ, UR38 ;  /* 0x00000026ff007e24 */ /* 0x000fe4000f8e00ff */
[----:B------:R-:W-:Y:S02]  /*11660*/  IMAD.MOV.U32 R21, RZ, RZ, RZ ;  /* 0x000000ffff157224 */ /* 0x000fe400078e00ff */
[----:B------:R-:W-:Y:S02]  /*11670*/  IMAD.MOV.U32 R20, RZ, RZ, 0x1 ;  /* 0x00000001ff147424 */ /* 0x000fe400078e00ff */
[----:B------:R-:W-:Y:S02]  /*11680*/  IMAD.U32 R31, RZ, RZ, UR49 ;  /* 0x00000031ff1f7e24 */ /* 0x000fe4000f8e00ff */
[----:B------:R-:W-:-:S03]  /*11690*/  IMAD.MOV.U32 R8, RZ, RZ, 0x1 ;  /* 0x00000001ff087424 */ /* 0x000fc600078e00ff */
[----:B------:R-:W-:-:S04]  /*116a0*/  VIADDMNMX R31, R31, R0, UR12, PT ;  /* 0x0000000c1f1f7e46 */ /* 0x000fc8000b800100 */
[----:B------:R-:W-:-:S13]  /*116b0*/  ISETP.GT.AND P0, PT, R31, UR49, PT ;  /* 0x000000311f007c0c */ /* 0x000fda000bf04270 */
        /* <DEDUP_REMOVED lines=11> */
[----:B------:R-:W-:Y:S02]  /*11770*/  IMAD.U32 R4, RZ, RZ, UR4 ;  /* 0x00000004ff047e24 */ /* 0x000fe4000f8e00ff */
        /* <DEDUP_REMOVED lines=12> */
.L_x_2041:
        /* <DEDUP_REMOVED lines=12> */
[----:B------:R-:W-:Y:S01]  /*11900*/  MOV R12, 0x1 ;  /* 0x00000001000c7802 */ /* 0x000fe20000000f00 */
[----:B------:R-:W-:Y:S02]  /*11910*/  IMAD.U32 R7, RZ, RZ, UR7 ;  /* 0x00000007ff077e24 */ /* 0x000fe4000f8e00ff */
[----:B------:R-:W-:-:S02]  /*11920*/  IMAD.U32 R10, RZ, RZ, UR4 ;  /* 0x00000004ff0a7e24 */ /* 0x000fc4000f8e00ff */
[----:B------:R-:W-:Y:S02]  /*11930*/  IMAD.U32 R11, RZ, RZ, UR5 ;  /* 0x00000005ff0b7e24 */ /* 0x000fe4000f8e00ff */
[----:B------:R-:W-:Y:S02]  /*11940*/  IMAD.MOV.U32 R8, RZ, RZ, 0x70 ;  /* 0x00000070ff087424 */ /* 0x000fe400078e00ff */
[----:B0-----:R-:W-:-:S07]  /*11950*/  IMAD.MOV.U32 R13, RZ, RZ, RZ ;  /* 0x000000ffff0d7224 */ /* 0x001fce00078e00ff */
[----:B------:R-:W-:-:S07]  /*11960*/  LEPC R20, `(.L_x_2043) ;  /* 0x000000001014794e */ /* 0x000fce0000000000 */
[----:B-1---5:R-:W-:Y:S05]  /*11970*/  CALL.ABS.NOINC R2 ;  /* 0x0000000002007343 */ /* 0x022fea0003c00000 */
.L_x_2043:
[----:B------:R0:W1:Y:S01]  /*11980*/  LDC.64 R2, c[0x4][R18] ;  /* 0x0100000012027b82 */ /* 0x0000620000000a00 */
[----:B------:R-:W-:Y:S01]  /*11990*/  ULDC.64 UR4, c[0x4][0x98] ;  /* 0x0100260000047ab9 */ /* 0x000fe20000000a00 */
[----:B------:R-:W-:Y:S01]  /*119a0*/  ULDC.64 UR6, c[0x4][0xa0] ;  /* 0x0100280000067ab9 */ /* 0x000fe20000000a00 */
[----:B------:R-:W-:Y:S02]  /*119b0*/  IMAD.U32 R4, RZ, RZ, UR4 ;  /* 0x00000004ff047e24 */ /* 0x000fe4000f8e00ff */
        /* <DEDUP_REMOVED lines=11> */
.L_x_2042:
[----:B------:R-:W0:Y:S01]  /*11a70*/  LDC.64 R4, c[0x0][0x9f8] ;  /* 0x00027e00ff047b82 */ /* 0x000e220000000a00 */
[----:B------:R-:W-:-:S07]  /*11a80*/  MOV R30, R33 ;  /* 0x00000021001e7202 */ /* 0x000fce0000000f00 */
[----:B------:R-:W1:Y:S01]  /*11a90*/  LDC R29, c[0x0][0x430] ;  /* 0x00010c00ff1d7b82 */ /* 0x000e620000000800 */
[C---:B------:R-:W-:Y:S01]  /*11aa0*/  IMAD.SHL.U32 R28, R17.reuse, 0x10, RZ ;  /* 0x00000010111c7824 */ /* 0x040fe200078e00ff */
[----:B------:R-:W-:Y:S01]  /*11ab0*/  LOP3.LUT R7, R17, 0x7f, RZ, 0xc0, !PT ;  /* 0x0000007f11077812 */ /* 0x000fe200078ec0ff */
[----:B------:R-:W-:Y:S01]  /*11ac0*/  VIADD R9, R31, 0xffffffff ;  /* 0xffffffff1f097836 */ /* 0x000fe20000000000 */
        /* <DEDUP_REMOVED lines=10> */
[----:B-1----:R-:W-:Y:S02]  /*11b70*/  ISETP.NE.AND P1, PT, R29, 0x1, PT ;  /* 0x000000011d00780c */ /* 0x002fe40003f25270 */
[----:B------:R-:W-:-:S05]  /*11b80*/  LOP3.LUT R26, R28, R27, RZ, 0xfc, !PT ;  /* 0x0000001b1c1a7212 */ /* 0x000fca00078efcff */
[----:B------:R-:W-:-:S04]  /*11b90*/  IMAD R13, R9, 0x60, R26 ;  /* 0x00000060090d7824 */ /* 0x000fc800078e021a */
[C---:B-----5:R-:W-:Y:S01]  /*11ba0*/  IMAD.IADD R0, R13.reuse, 0x1, R32 ;  /* 0x000000010d007824 */ /* 0x060fe200078e0220 */
[----:B------:R-:W-:Y:S01]  /*11bb0*/  ISETP.GE.AND P0, PT, R13, UR41, PT ;  /* 0x000000290d007c0c */ /* 0x000fe2000bf06270 */
[----:B------:R-:W1:Y:S01]  /*11bc0*/  @P1 LDC R3, c[0x0][0x434] ;  /* 0x00010d00ff031b82 */ /* 0x000e620000000800 */
[----:B------:R-:W-:Y:S02]  /*11bd0*/  @P1 LOP3.LUT R2, R2, 0x40, RZ, 0xfc, !PT ;  /* 0x0000004002021812 */ /* 0x000fe400078efcff */
[----:B------:R-:W-:-:S05]  /*11be0*/  ISETP.GT.U32.OR P0, PT, R26, 0x5f, P0 ;  /* 0x0000005f1a00780c */ /* 0x000fca0000704470 */
[----:B0-----:R-:W0:Y:S08]  /*11bf0*/  @P1 LDC R5, c[0x0][0x438] ;  /* 0x00010e00ff051b82 */ /* 0x001e300000000800 */
[----:B------:R-:W3:Y:S08]  /*11c00*/  @!P0 LDC.64 R10, c[0x0][0x428] ;  /* 0x00010a00ff0a8b82 */ /* 0x000ef00000000a00 */
[----:B------:R-:W4:Y:S01]  /*11c10*/  @!P0 LDC.64 R12, c[0x0][0x418] ;  /* 0x00010600ff0c8b82 */ /* 0x000f220000000a00 */
[----:B-1----:R-:W-:-:S04]  /*11c20*/  @P1 IMAD.HI.U32 R4, R0, R3, RZ ;  /* 0x0000000300041227 */ /* 0x002fc800078e00ff */
[----:B------:R-:W-:Y:S01]  /*11c30*/  IMAD.MOV.U32 R3, RZ, RZ, R0 ;  /* 0x000000ffff037224 */ /* 0x000fe200078e0000 */
[----:B0-----:R-:W-:-:S04]  /*11c40*/  @P1 SHF.R.U32.HI R3, RZ, R5, R4 ;  /* 0x00000005ff031219 */ /* 0x001fc80000011604 */
[----:B------:R-:W-:Y:S02]  /*11c50*/  @!P0 SHF.R.S32.HI R5, RZ, 0x1f, R3 ;  /* 0x0000001fff058819 */ /* 0x000fe40000011403 */
[----:B--2---:R-:W-:-:S05]  /*11c60*/  SHF.R.S32.HI R25, RZ, 0x1f, R30 ;  /* 0x0000001fff197819 */ /* 0x004fca000001141e */
[----:B---3--:R-:W-:-:S04]  /*11c70*/  @!P0 IMAD R4, R25, R10, RZ ;  /* 0x0000000a19048224 */ /* 0x008fc800078e02ff */
[----:B------:R-:W-:Y:S02]  /*11c80*/  @!P0 IMAD R15, R30, R11, R4 ;  /* 0x0000000b1e0f8224 */ /* 0x000fe400078e0204 */
[----:B------:R-:W-:-:S04]  /*11c90*/  @!P0 IMAD.MOV.U32 R4, RZ, RZ, R3 ;  /* 0x000000ffff048224 */ /* 0x000fc800078e0003 */
        /* <DEDUP_REMOVED lines=23> */
.L_x_2085:
[----:B------:R-:W-:Y:S01]  /*11e10*/  ULOP3.LUT UR4, UR42, 0x2, URZ, 0xfc, !UPT ;  /* 0x000000022a047892 */ /* 0x000fe2000f8efc3f */
[--C-:B-----5:R-:W-:Y:S02]  /*11e20*/  @!P0 SHF.R.S32.HI R5, RZ, 0x1f, R4.reuse ;  /* 0x0000001fff058819 */ /* 0x120fe40000011404 */
[----:B------:R-:W-:Y:S02]  /*11e30*/  CS2R R36, SRZ ;  /* 0x0000000000247805 */ /* 0x000fe4000001ff00 */
[----:B------:R-:W-:Y:S01]  /*11e40*/  LOP3.LUT R2, R2, 0xffffffdf, RZ, 0xc0, !PT ;  /* 0xffffffdf02027812 */ /* 0x000fe200078ec0ff */
[----:B------:R-:W-:Y:S01]  /*11e50*/  @!P0 IMAD.MOV.U32 R36, RZ, RZ, R4 ;  /* 0x000000ffff248224 */ /* 0x000fe200078e0004 */
[----:B------:R-:W-:Y:S01]  /*11e60*/  IADD3 R23, -R3, RZ, RZ ;  /* 0x000000ff03177210 */ /* 0x000fe20007ffe1ff */
[----:B------:R-:W-:Y:S01]  /*11e70*/  IMAD.U32 R34, RZ, RZ, UR4 ;  /* 0x00000004ff227e24 */ /* 0x000fe2000f8e00ff */
[----:B------:R-:W-:Y:S01]  /*11e80*/  LOP3.LUT R2, R2, 0xffffff7f, RZ, 0xc0, !PT ;  /* 0xffffff7f02027812 */ /* 0x000fe200078ec0ff */
[----:B------:R-:W-:Y:S01]  /*11e90*/  @!P0 IMAD.MOV.U32 R37, RZ, RZ, R5 ;  /* 0x000000ffff258224 */ /* 0x000fe200078e0005 */
[----:B------:R-:W-:Y:S01]  /*11ea0*/  ISETP.GT.U32.AND P0, PT, R26, 0x5f, PT ;  /* 0x0000005f1a00780c */ /* 0x000fe20003f04070 */
[----:B------:R-:W-:Y:S01]  /*11eb0*/  IMAD.U32 R22, RZ, RZ, UR39 ;  /* 0x00000027ff167e24 */ /* 0x000fe2000f8e00ff */
[----:B------:R-:W-:Y:S01]  /*11ec0*/  ISETP.NE.AND P1, PT, R34, 0x3, PT ;  /* 0x000000032200780c */ /* 0x000fe20003f25270 */
[----:B------:R-:W-:Y:S01]  /*11ed0*/  IMAD R23, R29, R23, R0 ;  /* 0x000000171d177224 */ /* 0x000fe200078e0200 */
[----:B------:R-:W-:-:S02]  /*11ee0*/  SEL R19, RZ, 0x1, P2 ;  /* 0x00000001ff137807 */ /* 0x000fc40001000000 */
[----:B------:R-:W-:-:S07]  /*11ef0*/  SHF.R.S32.HI R22, RZ, 0x1f, R22 ;  /* 0x0000001fff167819 */ /* 0x000fce0000011416 */
[----:B------:R-:W-:-:S04]  /*11f00*/  @P0 LOP3.LUT R2, R2, 0x80, RZ, 0xfc, !PT ;  /* 0x0000008002020812 */ /* 0x000fc800078efcff */
[----:B------:R-:W-:Y:S01]  /*11f10*/  @P1 LOP3.LUT R2, R2, 0x20, RZ, 0xfc, !PT ;  /* 0x0000002002021812 */ /* 0x000fe200078efcff */
[----:B------:R-:W-:Y:S06]  /*11f20*/  @!P1 BRA `(.L_x_2045) ;  /* 0x0000000000049947 */ /* 0x000fec0003800000 */
[----:B------:R-:W-:Y:S01]  /*11f30*/  BPT.TRAP 0x1 ;  /* 0x000000040000795c */ /* 0x000fe20000300000 */
.L_x_2045:
[----:B------:R-:W-:-:S05]  /*11f40*/  IMAD.MOV.U32 R0, RZ, RZ, 0x1 ;  /* 0x00000001ff007424 */ /* 0x000fca00078e00ff */
[----:B------:R-:W-:-:S04]  /*11f50*/  SHF.L.U32 R0, R0, 0x1f, RZ ;  /* 0x0000001f00007819 */ /* 0x000fc800000006ff */
[----:B------:R-:W0:Y:S02]  /*11f60*/  SYNCS.PHASECHK.TRANS64.TRYWAIT P0, [UR47+0x22840], R0 ;  /* 0x02284000ff0075a7 */ /* 0x000e24000800016f */
[----:B0-----:R-:W-:Y:S05]  /*11f70*/  @!P0 BRA `(.L_x_2046) ;  /* 0x0000002c00108947 */ /* 0x001fea0003800000 */
.L_x_2086:
[----:B------:R-:W-:Y:S01]  /*11f80*/  SHF.R.S32.HI R18, RZ, 0x1f, R23 ;  /* 0x0000001fff127819 */ /* 0x000fe20000011417 */
[----:B------:R-:W-:Y:S01]  /*11f90*/  ULDC.64 UR4, c[0x0][0x300] ;  /* 0x0000c00000047ab9 */ /* 0x000fe20000000a00 */
[----:B------:R-:W-:Y:S01]  /*11fa0*/  R2UR UR6, R22 ;  /* 0x00000000160672ca */ /* 0x000fe200000e0000 */
[----:B------:R-:W-:Y:S01]  /*11fb0*/  IMAD.WIDE.U32 R4, R23, UR4, RZ ;  /* 0x0000000417047c25 */ /* 0x000fe2000f8e00ff */
[----:B------:R-:W-:-:S03]  /*11fc0*/  LOP3.LUT R2, R2, 0xfffffffd, RZ, 0xc0, !PT ;  /* 0xfffffffd02027812 */ /* 0x000fc600078ec0ff */
[----:B0-----:R-:W-:-:S04]  /*11fd0*/  IMAD R0, R18, UR4, RZ ;  /* 0x0000000412007c24 */ /* 0x001fc8000f8e02ff */
[----:B------:R-:W-:Y:S01]  /*11fe0*/  IMAD R3, R23, UR5, R0 ;  /* 0x0000000517037c24 */ /* 0x000fe2000f8e0200 */
[----:B------:R-:W-:-:S03]  /*11ff0*/  ULDC.64 UR4, c[0x0][0x310] ;  /* 0x0000c40000047ab9 */ /* 0x000fc60000000a00 */
[----:B------:R-:W-:Y:S02]  /*12000*/  IMAD.IADD R5, R5, 0x1, R3 ;  /* 0x0000000105057824 */ /* 0x000fe400078e0203 */
[----:B------:R-:W-:Y:S02]  /*12010*/  IMAD R3, R37, UR4, RZ ;  /* 0x0000000425037c24 */ /* 0x000fe4000f8e02ff */
[----:B------:R-:W-:-:S04]  /*12020*/  IMAD.WIDE.U32 R4, R36, UR4, R4 ;  /* 0x0000000424047c25 */ /* 0x000fc8000f8e0004 */
[----:B------:R-:W-:Y:S01]  /*12030*/  IMAD R3, R36, UR5, R3 ;  /* 0x0000000524037c24 */ /* 0x000fe2000f8e0203 */
        /* <DEDUP_REMOVED lines=9> */
[----:B------:R-:W-:Y:S01]  /*120d0*/  VIADD R5, R5, UR4 ;  /* 0x0000000405057c36 */ /* 0x000fe20008000000 */
[----:B------:R-:W-:Y:S02]  /*120e0*/  ULDC UR4, c[0x0][0x2f4] ;  /* 0x0000bd0000047ab9 */ /* 0x000fe40000000800 */
[----:B------:R-:W-:-:S02]  /*120f0*/  ISETP.GE.AND P2, PT, R24, UR4, PT ;  /* 0x0000000418007c0c */ /* 0x000fc4000bf46270 */
[----:B------:R-:W-:Y:S01]  /*12100*/  LEA.HI.X R0, R4, UR7, R5, 0x1, P0 ;  /* 0x0000000704007c11 */ /* 0x000fe200080f0c05 */
[----:B------:R-:W-:Y:S01]  /*12110*/  IMAD.MOV.U32 R4, RZ, RZ, -0x60 ;  /* 0xffffffa0ff047424 */ /* 0x000fe200078e00ff */
[----:B------:R-:W-:-:S03]  /*12120*/  LOP3.LUT R5, R6, 0x1c0, RZ, 0xc0, !PT ;  /* 0x000001c006057812 */ /* 0x000fc600078ec0ff */
[----:B------:R-:W-:Y:S01]  /*12130*/  IMAD R4, R9, R4, UR41 ;  /* 0x0000002909047e24 */ /* 0x000fe2000f8e0204 */
[----:B------:R-:W-:-:S03]  /*12140*/  LOP3.LUT R6, R5, 0x38, R6, 0xf8, !PT ;  /* 0x0000003805067812 */ /* 0x000fc600078ef806 */
[----:B------:R-:W-:Y:S01]  /*12150*/  IMAD.IADD R35, R4, 0x1, -R27 ;  /* 0x0000000104237824 */ /* 0x000fe200078e0a1b */
[----:B------:R-:W-:Y:S01]  /*12160*/  LOP3.LUT R6, R6, 0x38, R17, 0x78, !PT ;  /* 0x0000003806067812 */ /* 0x000fe200078e7811 */
[----:B------:R-:W-:Y:S01]  /*12170*/  IMAD.SHL.U32 R17, R7, 0x8, RZ ;  /* 0x0000000807117824 */ /* 0x000fe200078e00ff */
[----:B------:R-:W-:Y:S02]  /*12180*/  @P2 LOP3.LUT R2, R2, 0x2, RZ, 0xfc, !PT ;  /* 0x0000000202022812 */ /* 0x000fe400078efcff */
[----:B------:R-:W-:Y:S02]  /*12190*/  ISETP.GE.AND P0, PT, R35, 0x1, PT ;  /* 0x000000012300780c */ /* 0x000fe40003f06270 */
[----:B------:R-:W-:Y:S01]  /*121a0*/  LOP3.LUT R17, R6, 0x200, R17, 0xf8, !PT ;  /* 0x0000020006117812 */ /* 0x000fe200078ef811 */
[----:B------:R-:W-:Y:S10]  /*121b0*/  BRA.DIV UR5, `(.L_x_2047) ;  /* 0x0000002a05987947 */ /* 0x000ff4000b800000 */
[----:B------:R-:W0:Y:S01]  /*121c0*/  SHFL.IDX PT, R14, R3, RZ, 0x181f ;  /* 0x00181fff030e7589 */ /* 0x000e2200000e0000 */
[----:B------:R-:W-:-:S03]  /*121d0*/  @P0 LEA R7, R17, UR47, 0x1 ;  /* 0x0000002f11070c11 */ /* 0x000fc6000f8e08ff */
[----:B------:R-:W1:Y:S04]  /*121e0*/  SHFL.IDX PT, R4, R0, RZ, 0x181f ;  /* 0x00181fff00047589 */ /* 0x000e6800000e0000 */
[----:B------:R-:W-:Y:S01]  /*121f0*/  SHFL.IDX PT, R6, R0, 0x1, 0x181f ;  /* 0x00381f0000067f89 */ /* 0x000fe200000e0000 */
[----:B0-----:R-:W-:-:S05]  /*12200*/  @P0 LEA R14, P1, R24, R14, 0x1 ;  /* 0x0000000e180e0211 */ /* 0x001fca00078208ff */
[----:B-1----:R-:W-:Y:S01]  /*12210*/  @P0 IMAD.X R5, RZ, RZ, R4, P1 ;  /* 0x000000ffff050224 */ /* 0x002fe200008e0604 */
[----:B------:R-:W-:Y:S02]  /*12220*/  @P0 MOV R4, R14 ;  /* 0x0000000e00040202 */ /* 0x000fe40000000f00 */
[----:B------:R-:W0:Y:S04]  /*12230*/  SHFL.IDX PT, R14, R3, 0x1, 0x181f ;  /* 0x00381f00030e7f89 */ /* 0x000e2800000e0000 */
[----:B------:R0:W-:Y:S01]  /*12240*/  @P0 LDGSTS.E.BYPASS.LTC128B.128 [R7+0x1c400], desc[UR36][R4.64], !P2 ;  /* 0x1c40000004070fae */ /* 0x0001e2000d101d64 */
[----:B------:R-:W-:-:S13]  /*12250*/  ISETP.GE.AND P0, PT, R35, 0x11, PT ;  /* 0x000000112300780c */ /* 0x000fda0003f06270 */
[----:B------:R-:W-:Y:S02]  /*12260*/  @P0 LEA R9, R17, UR47, 0x1 ;  /* 0x0000002f11090c11 */ /* 0x000fe4000f8e08ff */
[----:B0-----:R-:W-:Y:S02]  /*12270*/  @P0 LEA R4, P1, R24, R14, 0x1 ;  /* 0x0000000e18040211 */ /* 0x001fe400078208ff */
[----:B------:R-:W0:Y:S03]  /*12280*/  SHFL.IDX PT, R14, R3, 0x2, 0x181f ;  /* 0x00581f00030e7f89 */ /* 0x000e2600000e0000 */
[----:B------:R-:W-:Y:S02]  /*12290*/  @P0 IMAD.X R5, RZ, RZ, R6, P1 ;  /* 0x000000ffff050224 */ /* 0x000fe400008e0606 */
        /* <DEDUP_REMOVED lines=23> */
.L_x_2100:
        /* <DEDUP_REMOVED lines=15> */
.L_x_2048:
        /* <DEDUP_REMOVED lines=23> */
.L_x_2049:
[----:B------:R-:W-:Y:S01]  /*12670*/  UISETP.NE.AND UP0, UPT, UR48, URZ, UPT ;  /* 0x0000003f3000728c */ /* 0x000fe2000bf05270 */
[----:B------:R-:W-:Y:S01]  /*12680*/  VIADD R0, R26, UR40 ;  /* 0x000000281a007c36 */ /* 0x000fe20008000000 */
[----:B------:R-:W-:Y:S01]  /*12690*/  R2UR UR6, R22 ;  /* 0x00000000160672ca */ /* 0x000fe200000e0000 */
[----:B------:R-:W-:Y:S01]  /*126a0*/  ULDC.64 UR8, c[0x0][0x2d8] ;  /* 0x0000b60000087ab9 */ /* 0x000fe20000000a00 */
[----:B------:R-:W-:Y:S01]  /*126b0*/  SHF.R.S32.HI R8, RZ, 0x1f, R33 ;  /* 0x0000001fff087819 */ /* 0x000fe20000011421 */
[----:B------:R-:W-:Y:S01]  /*126c0*/  IMAD.MOV.U32 R9, RZ, RZ, R0 ;  /* 0x000000ffff097224 */ /* 0x000fe200078e0000 */
[----:B------:R-:W-:-:S05]  /*126d0*/  PLOP3.LUT P0, PT, PT, PT, UP0, 0x80, 0x0 ;  /* 0x000000000000781c */ /* 0x000fca0003f0f008 */
[----:B------:R-:W-:-:S04]  /*126e0*/  @UP0 ULDC UR4, c[0x0][0x44c] ;  /* 0x0001130000040ab9 */ /* 0x000fc80000000800 */
[----:B------:R-:W-:-:S04]  /*126f0*/  UIMAD UR6, UR6, UR8, URZ ;  /* 0x00000008060672a4 */ /* 0x000fc8000f8e023f */
[----:B------:R-:W-:Y:S01]  /*12700*/  @P0 IMAD.HI.U32 R3, R0, UR4, RZ ;  /* 0x0000000400030c27 */ /* 0x000fe2000f8e00ff */
[----:B------:R-:W-:Y:S01]  /*12710*/  PLOP3.LUT P0, PT, PT, PT, UP0, 0x80, 0x0 ;  /* 0x000000000000781c */ /* 0x000fe20003f0f008 */
[----:B------:R-:W-:Y:S01]  /*12720*/  @UP0 ULDC UR4, c[0x0][0x450] ;  /* 0x0001140000040ab9 */ /* 0x000fe20000000800 */
[----:B------:R-:W-:-:S11]  /*12730*/  UIMAD UR6, UR39, UR9, UR6 ;  /* 0x00000009270672a4 */ /* 0x000fd6000f8e0206 */
[----:B------:R-:W-:Y:S01]  /*12740*/  @P0 SHF.R.U32.HI R9, RZ, UR4, R3 ;  /* 0x00000004ff090c19 */ /* 0x000fe20008011603 */
[----:B------:R-:W-:Y:S01]  /*12750*/  UIMAD.WIDE.U32 UR4, UR39, UR8, URZ ;  /* 0x00000008270472a5 */ /* 0x000fe2000f8e003f */
[----:B------:R-:W0:Y:S02]  /*12760*/  LDC R3, c[0x0][0x448] ;  /* 0x00011200ff037b82 */ /* 0x000e240000000800 */
[----:B------:R-:W-:Y:S01]  /*12770*/  ULDC.64 UR8, c[0x0][0x2e0] ;  /* 0x0000b80000087ab9 */ /* 0x000fe20000000a00 */
[----:B------:R-:W-:Y:S01]  /*12780*/  UIADD3 UR6, UR5, UR6, URZ ;  /* 0x0000000605067290 */ /* 0x000fe2000fffe03f */
[----:B------:R-:W-:Y:S02]  /*12790*/  IMAD R8, R8, UR8, RZ ;  /* 0x0000000808087c24 */ /* 0x000fe4000f8e02ff */
[----:B------:R-:W-:Y:S02]  /*127a0*/  IMAD.U32 R4, RZ, RZ, UR4 ;  /* 0x00000004ff047e24 */ /* 0x000fe4000f8e00ff */
[----:B------:R-:W-:Y:S01]  /*127b0*/  IMAD.U32 R5, RZ, RZ, UR5 ;  /* 0x00000005ff057e24 */ /* 0x000fe2000f8e00ff */
[----:B------:R-:W-:Y:S01]  /*127c0*/  ULDC.64 UR4, c[0x0][0x2d0] ;  /* 0x0000b40000047ab9 */ /* 0x000fe20000000a00 */
[----:B------:R-:W-:-:S02]  /*127d0*/  IMAD.U32 R7, RZ, RZ, UR6 ;  /* 0x00000006ff077e24 */ /* 0x000fc4000f8e00ff */
[----:B------:R-:W-:Y:S02]  /*127e0*/  IMAD.MOV.U32 R6, RZ, RZ, R4 ;  /* 0x000000ffff067224 */ /* 0x000fe400078e0004 */
[C---:B------:R-:W-:Y:S02]  /*127f0*/  IMAD R11, R33.reuse, UR9, R8 ;  /* 0x00000009210b7c24 */ /* 0x040fe4000f8e0208 */
[----:B------:R-:W-:Y:S01]  /*12800*/  IMAD.WIDE.U32 R4, R33, UR8, R6 ;  /* 0x0000000821047c25 */ /* 0x000fe2000f8e0006 */
[----:B------:R-:W-:-:S03]  /*12810*/  SHF.R.S32.HI R6, RZ, 0x1f, R9 ;  /* 0x0000001fff067819 */ /* 0x000fc60000011409 */
[----:B------:R-:W-:Y:S01]  /*12820*/  IMAD.IADD R5, R5, 0x1, R11 ;  /* 0x0000000105057824 */ /* 0x000fe200078e020b */
[----:B------:R-:W-:Y:S01]  /*12830*/  IADD3 R11, -R9, RZ, RZ ;  /* 0x000000ff090b7210 */ /* 0x000fe20007ffe1ff */
[----:B------:R-:W-:-:S04]  /*12840*/  IMAD R6, R6, UR4, RZ ;  /* 0x0000000406067c24 */ /* 0x000fc8000f8e02ff */
[----:B0-----:R-:W-:Y:S02]  /*12850*/  IMAD R11, R3, R11, R0 ;  /* 0x0000000b030b7224 */ /* 0x001fe400078e0200 */
[C---:B------:R-:W-:Y:S02]  /*12860*/  IMAD R13, R9.reuse, UR5, R6 ;  /* 0x00000005090d7c24 */ /* 0x040fe4000f8e0206 */
[----:B------:R-:W-:Y:S01]  /*12870*/  IMAD.WIDE.U32 R6, R9, UR4, R4 ;  /* 0x0000000409067c25 */ /* 0x000fe2000f8e0004 */
[----:B------:R-:W-:Y:S01]  /*12880*/  SHF.R.S32.HI R0, RZ, 0x1f, R11 ;  /* 0x0000001fff007819 */ /* 0x000fe2000001140b */
[----:B------:R-:W-:Y:S02]  /*12890*/  ULDC.64 UR4, c[0x0][0x2c8] ;  /* 0x0000b20000047ab9 */ /* 0x000fe40000000a00 */
[----:B------:R-:W-:Y:S02]  /*128a0*/  IMAD.IADD R7, R7, 0x1, R13 ;  /* 0x0000000107077824 */ /* 0x000fe400078e020d */
[----:B------:R-:W-:-:S02]  /*128b0*/  IMAD R0, R0, UR4, RZ ;  /* 0x0000000400007c24 */ /* 0x000fc4000f8e02ff */
[----:B------:R-:W-:-:S04]  /*128c0*/  IMAD.WIDE.U32 R6, R11, UR4, R6 ;  /* 0x000000040b067c25 */ /* 0x000fc8000f8e0006 */
[----:B------:R-:W-:Y:S01]  /*128d0*/  IMAD R5, R11, UR5, R0 ;  /* 0x000000050b057c24 */ /* 0x000fe2000f8e0200 */
        /* <DEDUP_REMOVED lines=10> */
[----:B------:R-:W-:Y:S02]  /*12980*/  VIADD R0, R27, UR40 ;  /* 0x000000281b007c36 */ /* 0x000fe40008000000 */
[----:B------:R-:W1:Y:S01]  /*12990*/  SHFL.IDX PT, R4, R6, RZ, 0x181f ;  /* 0x00181fff06047589 */ /* 0x000e6200000e0000 */
[----:B------:R-:W-:Y:S02]  /*129a0*/  IMAD R3, R3, UR4, RZ ;  /* 0x0000000403037c24 */ /* 0x000fe4000f8e02ff */
[C---:B------:R-:W-:Y:S01]  /*129b0*/  VIADD R10, R0.reuse, 0x10 ;  /* 0x00000010000a7836 */ /* 0x040fe20000000000 */
[----:B------:R-:W-:Y:S02]  /*129c0*/  SHFL.IDX PT, R8, R6, 0x1, 0x181f ;  /* 0x00381f0006087f89 */ /* 0x000fe400000e0000 */
[----:B------:R-:W-:-:S13]  /*129d0*/  ISETP.GE.AND P0, PT, R0, R3, PT ;  /* 0x000000030000720c */ /* 0x000fda0003f06270 */
        /* <DEDUP_REMOVED lines=53> */
.L_x_2117:
[----:B------:R-:W-:-:S05]  /*12d30*/  VIADD R0, R0, 0x70 ;  /* 0x0000007000007836 */ /* 0x000fca0000000000 */
[----:B------:R-:W-:Y:S01]  /*12d40*/  ISETP.GE.AND P0, PT, R0, R3, PT ;  /* 0x000000030000720c */ /* 0x000fe20003f06270 */
[----:B------:R-:W-:-:S05]  /*12d50*/  IMAD.MOV.U32 R0, RZ, RZ, 0x1 ;  /* 0x00000001ff007424 */ /* 0x000fca00078e00ff */
[----:B------:R-:W-:-:S07]  /*12d60*/  SHF.L.U32 R0, R0, 0x1f, RZ ;  /* 0x0000001f00007819 */ /* 0x000fce00000006ff */
[----:B0-2---:R-:W-:Y:S02]  /*12d70*/  @!P0 LEA R4, P2, R24, R14, 0x1 ;  /* 0x0000000e18048211 */ /* 0x005fe400078408ff */
        /* <DEDUP_REMOVED lines=13> */
.L_x_2118:
[----:B------:R-:W-:-:S13]  /*12e50*/  ISETP.NE.AND P0, PT, R34, 0x3, PT ;  /* 0x000000032200780c */ /* 0x000fda0003f05270 */
[----:B------:R-:W-:Y:S05]  /*12e60*/  @!P0 BRA `(.L_x_2052) ;  /* 0x0000000000048947 */ /* 0x000fea0003800000 */
[----:B------:R-:W-:Y:S01]  /*12e70*/  BPT.TRAP 0x1 ;  /* 0x000000040000795c */ /* 0x000fe20000300000 */
.L_x_2052:
[----:B------:R-:W1:Y:S02]  /*12e80*/  SYNCS.PHASECHK.TRANS64.TRYWAIT P0, [UR47+0x22860], R0 ;  /* 0x02286000ff0075a7 */ /* 0x000e64000800016f */
[----:B-1----:R-:W-:Y:S05]  /*12e90*/  @!P0 BRA `(.L_x_2053) ;  /* 0x0000002c007c8947 */ /* 0x002fea0003800000 */
.L_x_2119:
        /* <DEDUP_REMOVED lines=8> */
[C---:B------:R-:W-:Y:S01]  /*12f20*/  LOP3.LUT P1, RZ, R2.reuse, 0x4, RZ, 0xc0, !PT ;  /* 0x0000000402ff7812 */ /* 0x040fe2000782c0ff */
[----:B0-----:R-:W-:Y:S01]  /*12f30*/  IMAD R3, R37, UR6, RZ ;  /* 0x0000000625037c24 */ /* 0x001fe2000f8e02ff */
[----:B------:R-:W-:Y:S01]  /*12f40*/  SEL R0, RZ, 0x2, P3 ;  /* 0x00000002ff007807 */ /* 0x000fe20001800000 */
[----:B------:R-:W-:Y:S01]  /*12f50*/  IMAD.IADD R5, R5, 0x1, R23 ;  /* 0x0000000105057824 */ /* 0x000fe200078e0217 */
[----:B------:R-:W-:Y:S01]  /*12f60*/  LOP3.LUT P4, RZ, R2, 0x1, RZ, 0xc0, !PT ;  /* 0x0000000102ff7812 */ /* 0x000fe2000788c0ff */
[----:B------:R-:W-:-:S02]  /*12f70*/  IMAD R3, R36, UR7, R3 ;  /* 0x0000000724037c24 */ /* 0x000fc4000f8e0203 */
[----:B------:R-:W-:Y:S01]  /*12f80*/  IMAD.WIDE.U32 R10, R36, UR6, R4 ;  /* 0x00000006240a7c25 */ /* 0x000fe2000f8e0004 */
[----:B------:R-:W-:Y:S01]  /*12f90*/  ULDC.64 UR6, c[0x0][0x330] ;  /* 0x0000cc0000067ab9 */ /* 0x000fe20000000a00 */
[----:B------:R-:W-:Y:S01]  /*12fa0*/  SEL R4, RZ, 0x4, P2 ;  /* 0x00000004ff047807 */ /* 0x000fe20001000000 */
[----:B------:R-:W-:Y:S02]  /*12fb0*/  UIMAD UR4, UR4, UR6, URZ ;  /* 0x00000006040472a4 */ /* 0x000fe4000f8e023f */
[----:B------:R-:W-:Y:S01]  /*12fc0*/  IADD3 R11, R11, R3, RZ ;  /* 0x000000030b0b7210 */ /* 0x000fe20007ffe0ff */
[----:B------:R-:W-:Y:S01]  /*12fd0*/  IMAD.U32 R3, RZ, RZ, UR6 ;  /* 0x00000006ff037e24 */ /* 0x000fe2000f8e00ff */
[----:B------:R-:W-:Y:S01]  /*12fe0*/  UIMAD UR4, UR39, UR7, UR4 ;  /* 0x00000007270472a4 */ /* 0x000fe2000f8e0204 */
[----:B------:R-:W-:Y:S02]  /*12ff0*/  IADD3 R0, R4, R0, R19 ;  /* 0x0000000004007210 */ /* 0x000fe40007ffe013 */
[----:B------:R-:W-:Y:S01]  /*13000*/  IMAD.WIDE.U32 R10, R3, UR39, R10 ;  /* 0x00000027030a7c25 */ /* 0x000fe2000f8e000a */
[----:B------:R-:W-:-:S03]  /*13010*/  ULDC.64 UR6, c[0x0][0x318] ;  /* 0x0000c60000067ab9 */ /* 0x000fc60000000a00 */
[----:B------:R-:W-:Y:S01]  /*13020*/  VIADD R5, R11, UR4 ;  /* 0x000000040b057c36 */ /* 0x000fe20008000000 */
[----:B------:R-:W-:Y:S01]  /*13030*/  LEA R3, P0, R10, UR6, 0x1 ;  /* 0x000000060a037c11 */ /* 0x000fe2000f8008ff */
[----:B------:R-:W-:-:S03]  /*13040*/  UMOV UR4, 0xffffffff ;  /* 0xffffffff00047882 */ /* 0x000fc60000000000 */
[----:B------:R-:W-:Y:S02]  /*13050*/  LEA.HI.X R10, R10, UR7, R5, 0x1, P0 ;  /* 0x000000070a0a7c11 */ /* 0x000fe400080f0c05 */
[----:B------:R-:W-:-:S05]  /*13060*/  SEL R5, RZ, 0x8, P1 ;  /* 0x00000008ff057807 */ /* 0x000fca0000800000 */
        /* <DEDUP_REMOVED lines=9> */
[----:B------:R-:W0:Y:S03]  /*13100*/  SHFL.IDX PT, R14, R3, 0x1, 0x181f ;  /* 0x00381f00030e7f89 */ /* 0x000e2600000e0000 */
[----:B-1----:R-:W-:-:S02]  /*13110*/  IMAD.X R7, RZ, RZ, R0, P0 ;  /* 0x000000ffff077224 */ /* 0x002fc400000e0600 */
        /* <DEDUP_REMOVED lines=15> */
[----:B------:R-:W2:Y:S02]  /*13210*/  SHFL.IDX PT, R14, R3, 0x3, 0x181f ;  /* 0x00781f00030e7f89 */ /* 0x000ea400000e0000 */
[----:B-1----:R-:W-:Y:S01]  /*13220*/  IMAD.X R9, RZ, RZ, R0, P3 ;  /* 0x000000ffff097224 */ /* 0x002fe200018e0600 */
        /* <DEDUP_REMOVED lines=10> */
[----:B------:R-:W1:Y:S02]  /*132d0*/  SHFL.IDX PT, R14, R3, 0x4, 0x181f ;  /* 0x00981f00030e7f89 */ /* 0x000e6400000e0000 */
[----:B0-----:R-:W-:Y:S01]  /*132e0*/  IMAD.X R7, RZ, RZ, R0, P3 ;  /* 0x000000ffff077224 */ /* 0x001fe200018e0600 */
[C---:B------:R-:W-:Y:S01]  /*132f0*/  ISETP.LT.OR P3, PT, R35.reuse, 0x21, P4 ;  /* 0x000000212300780c */ /* 0x040fe20002761670 */
[----:B------:R-:W0:Y:S04]  /*13300*/  SHFL.IDX PT, R0, R10, 0x4, 0x181f ;  /* 0x00981f000a007f89 */ /* 0x000e2800000e0000 */
[----:B------:R-:W2:Y:S08]  /*13310*/  SHFL.IDX PT, R10, R10, 0x5, 0x181f ;  /* 0x00b81f000a0a7f89 */ /* 0x000eb000000e0000 */
        /* <DEDUP_REMOVED lines=8> */
[----:B------:R1:W4:Y:S02]  /*133a0*/  SHFL.IDX PT, R14, R3, 0x5, 0x181f ;  /* 0x00b81f00030e7f89 */ /* 0x00032400000e0000 */
[----:B0-----:R-:W-:Y:S01]  /*133b0*/  IMAD.X R5, RZ, RZ, R0, P3 ;  /* 0x000000ffff057224 */ /* 0x001fe200018e0600 */
[----:B------:R-:W-:Y:S02]  /*133c0*/  ISETP.LT.OR P3, PT, R35, 0x31, P4 ;  /* 0x000000312300780c */ /* 0x000fe40002761670 */
[----:B------:R-:W-:Y:S01]  /*133d0*/  IADD3 R0, R19, 0x400, RZ ;  /* 0x0000040013007810 */ /* 0x000fe20007ffe0ff */
[----:B---3--:R-:W-:-:S10]  /*133e0*/  IMAD.MOV.U32 R8, RZ, RZ, RZ ;  /* 0x000000ffff087224 */ /* 0x008fd400078e00ff */
        /* <DEDUP_REMOVED lines=14> */
[----:B--2-4-:R1:W-:Y:S02]  /*134d0*/  LDGSTS.E.BYPASS.LTC128B.128 [R19+0xb400], desc[UR36][R4.64+0x180], !P3 ;  /* 0x0b40018004137fae */ /* 0x0143e4000d901d64 */
.L_x_2133:
        /* <DEDUP_REMOVED lines=20> */
.L_x_2055:
[----:B------:R-:W-:Y:S01]  /*13620*/  VIADD R31, R31, 0xfffffffe ;  /* 0xfffffffe1f1f7836 */ /* 0x000fe20000000000 */
[----:B------:R-:W-:Y:S01]  /*13630*/  SYNCS.ARRIVE.TRANS64.A1T0 RZ, [UR47+0x22850], RZ ;  /* 0x022850ffffff79a7 */ /* 0x000fe2000810002f */
[----:B------:R-:W-:Y:S01]  /*13640*/  BSSY B0, `(.L_x_2033) ;  /* 0x00000e8000007945 */ /* 0x000fe20003800000 */
[----:B------:R-:W-:Y:S02]  /*13650*/  IMAD.MOV.U32 R20, RZ, RZ, 0x1 ;  /* 0x00000001ff147424 */ /* 0x000fe400078e00ff */
[----:B------:R-:W-:Y:S01]  /*13660*/  ISETP.GE.AND P0, PT, R31, UR49, PT ;  /* 0x000000311f007c0c */ /* 0x000fe2000bf06270 */
[----:B------:R-:W-:-:S12]  /*13670*/  IMAD.MOV.U32 R21, RZ, RZ, 0x1 ;  /* 0x00000001ff157424 */ /* 0x000fd800078e00ff */
[----:B------:R-:W-:Y:S05]  /*13680*/  @!P0 BRA `(.L_x_2056) ;  /* 0x0000000c008c8947 */ /* 0x000fea0003800000 */
[----:B------:R-:W-:Y:S01]  /*13690*/  UIADD3 UR4, UR46, 0x1, URZ ;  /* 0x000000012e047890 */ /* 0x000fe2000fffe03f */
[----:B------:R-:W-:Y:S01]  /*136a0*/  LOP3.LUT R4, RZ, UR44, RZ, 0x33, !PT ;  /* 0x0000002cff047c12 */ /* 0x000fe2000f8e33ff */
[----:B------:R-:W-:Y:S01]  /*136b0*/  IMAD.MOV.U32 R21, RZ, RZ, 0x1 ;  /* 0x00000001ff157424 */ /* 0x000fe200078e00ff */
[----:B------:R-:W-:Y:S01]  /*136c0*/  IADD3 R27, R28, R32, R27 ;  /* 0x000000201c1b7210 */ /* 0x000fe20007ffe01b */
[----:B------:R-:W-:Y:S01]  /*136d0*/  UIMAD UR4, UR4, UR38, URZ ;  /* 0x00000026040472a4 */ /* 0x000fe2000f8e023f */
[----:B------:R-:W-:Y:S01]  /*136e0*/  LOP3.LUT R6, RZ, UR43, RZ, 0x33, !PT ;  /* 0x0000002bff067c12 */ /* 0x000fe2000f8e33ff */
[----:B------:R-:W-:Y:S02]  /*136f0*/  IMAD.MOV.U32 R20, RZ, RZ, 0x1 ;  /* 0x00000001ff147424 */ /* 0x000fe400078e00ff */
[----:B------:R-:W-:Y:S02]  /*13700*/  VIADD R36, R27, 0xfffffee0 ;  /* 0xfffffee01b247836 */ /* 0x000fe40000000000 */
[----:B------:R-:W-:-:S04]  /*13710*/  LOP3.LUT R3, RZ, UR4, RZ, 0x33, !PT ;  /* 0x00000004ff037c12 */ /* 0x000fc8000f8e33ff */
[----:B------:R-:W-:-:S04]  /*13720*/  VIADDMNMX R3, R3, -UR45, R4, !PT ;  /* 0x8000002d03037c46 */ /* 0x000fc8000f800104 */
[----:B------:R-:W-:-:S04]  /*13730*/  VIMNMX R3, R3, R6, !PT ;  /* 0x0000000603037248 */ /* 0x000fc80007fe0100 */
[C---:B------:R-:W-:Y:S01]  /*13740*/  IADD3 R35, -R3.reuse, -0x2, RZ ;  /* 0xfffffffe03237810 */ /* 0x040fe20007ffe1ff */
[----:B------:R-:W-:-:S07]  /*13750*/  IMAD R36, R3, -0x60, R36 ;  /* 0xffffffa003247824 */ /* 0x000fce00078e0224 */
.L_x_2071:
[----:B------:R-:W-:Y:S01]  /*13760*/  ISETP.NE.AND P1, PT, R29, 0x1, PT ;  /* 0x000000011d00780c */ /* 0x000fe20003f25270 */
[----:B------:R-:W-:Y:S01]  /*13770*/  BSSY B1, `(.L_x_2057) ;  /* 0x0000014000017945 */ /* 0x000fe20003800000 */
[----:B------:R-:W-:Y:S01]  /*13780*/  ISETP.GT.U32.AND P0, PT, R26, 0x5f, PT ;  /* 0x0000005f1a00780c */ /* 0x000fe20003f04070 */
[----:B------:R-:W-:-:S10]  /*13790*/  IMAD.MOV.U32 R33, RZ, RZ, RZ ;  /* 0x000000ffff217224 */ /* 0x000fd400078e00ff */
[----:B0-----:R-:W0:Y:S08]  /*137a0*/  @P1 LDC R3, c[0x0][0x434] ;  /* 0x00010d00ff031b82 */ /* 0x001e300000000800 */
[----:B-1----:R-:W1:Y:S01]  /*137b0*/  @P1 LDC R5, c[0x0][0x438] ;  /* 0x00010e00ff051b82 */ /* 0x002e620000000800 */
[----:B0-----:R-:W-:-:S04]  /*137c0*/  @P1 IMAD.HI.U32 R4, R36, R3, RZ ;  /* 0x0000000324041227 */ /* 0x001fc800078e00ff */
[----:B------:R-:W-:Y:S01]  /*137d0*/  IMAD.MOV.U32 R3, RZ, RZ, R36 ;  /* 0x000000ffff037224 */ /* 0x000fe200078e0024 */
[----:B-1----:R-:W-:Y:S01]  /*137e0*/  @P1 SHF.R.U32.HI R3, RZ, R5, R4 ;  /* 0x00000005ff031219 */ /* 0x002fe20000011604 */
[----:B--23--:R-:W-:Y:S06]  /*137f0*/  @P0 BRA `(.L_x_2058) ;  /* 0x00000000002c0947 */ /* 0x00cfec0003800000 */
[--C-:B------:R-:W-:Y:S01]  /*13800*/  SHF.R.S32.HI R5, RZ, 0x1f, R3.reuse ;  /* 0x0000001fff057819 */ /* 0x100fe20000011403 */
[----:B------:R-:W-:Y:S01]  /*13810*/  ULDC.64 UR4, c[0x0][0x428] ;  /* 0x00010a0000047ab9 */ /* 0x000fe20000000a00 */
[----:B------:R-:W-:Y:S02]  /*13820*/  IMAD.MOV.U32 R4, RZ, RZ, R3 ;  /* 0x000000ffff047224 */ /* 0x000fe400078e0003 */
[----:B------:R-:W-:Y:S02]  /*13830*/  IMAD R9, R25, UR4, RZ ;  /* 0x0000000419097c24 */ /* 0x000fe4000f8e02ff */
[----:B------:R-:W-:-:S04]  /*13840*/  IMAD.WIDE.U32 R6, R30, UR4, R4 ;  /* 0x000000041e067c25 */ /* 0x000fc8000f8e0004 */
[----:B------:R-:W-:Y:S01]  /*13850*/  IMAD R5, R30, UR5, R9 ;  /* 0x000000051e057c24 */ /* 0x000fe2000f8e0209 */
[----:B------:R-:W-:Y:S02]  /*13860*/  ULDC.64 UR4, c[0x0][0x418] ;  /* 0x0001060000047ab9 */ /* 0x000fe40000000a00 */
[----:B------:R-:W-:Y:S02]  /*13870*/  LEA R4, P0, R6, UR4, 0x2 ;  /* 0x0000000406047c11 */ /* 0x000fe4000f8010ff */
[----:B------:R-:W-:-:S04]  /*13880*/  IADD3 R5, R5, R7, RZ ;  /* 0x0000000705057210 */ /* 0x000fc80007ffe0ff */
[----:B------:R-:W-:-:S05]  /*13890*/  LEA.HI.X R5, R6, UR5, R5, 0x2, P0 ;  /* 0x0000000506057c11 */ /* 0x000fca00080f1405 */
[----:B------:R0:W5:Y:S02]  /*138a0*/  LDG.E R33, desc[UR36][R4.64] ;  /* 0x0000002404217981 */ /* 0x000164000c1e1900 */
.L_x_2058:
[----:B------:R-:W-:Y:S05]  /*138b0*/  BSYNC B1 ;  /* 0x0000000000017941 */ /* 0x000fea0003800000 */
.L_x_2057:
[----:B------:R-:W-:-:S13]  /*138c0*/  ISETP.NE.AND P0, PT, R34, 0x3, PT ;  /* 0x000000032200780c */ /* 0x000fda0003f05270 */
[----:B------:R-:W-:Y:S05]  /*138d0*/  @!P0 BRA `(.L_x_2059) ;  /* 0x0000000000048947 */ /* 0x000fea0003800000 */
[----:B------:R-:W-:Y:S01]  /*138e0*/  BPT.TRAP 0x1 ;  /* 0x000000040000795c */ /* 0x000fe20000300000 */
.L_x_2059:
[----:B------:R-:W-:Y:S01]  /*138f0*/  LEA R32, R21, UR47, 0x3 ;  /* 0x0000002f15207c11 */ /* 0x000fe2000f8e18ff */
[----:B------:R-:W-:Y:S01]  /*13900*/  BSSY B1, `(.L_x_2060) ;  /* 0x0000004000017945 */ /* 0x000fe20003800000 */
[----:B------:R-:W-:-:S04]  /*13910*/  SHF.L.U32 R31, R20, 0x1f, RZ ;  /* 0x0000001f141f7819 */ /* 0x000fc800000006ff */
[----:B------:R-:W1:Y:S02]  /*13920*/  SYNCS.PHASECHK.TRANS64.TRYWAIT P0, [R32+URZ+0x22840], R31 ;  /* 0x0228401f200075a7 */ /* 0x000e64000800017f */
[----:B-1----:R-:W-:Y:S05]  /*13930*/  @!P0 BRA `(.L_x_2061) ;  /* 0x0000002c00588947 */ /* 0x002fea0003800000 */
.L_x_2134:
[----:B------:R-:W-:Y:S05]  /*13940*/  BSYNC B1 ;  /* 0x0000000000017941 */ /* 0x000fea0003800000 */
.L_x_2060:
        /* <DEDUP_REMOVED lines=53> */
[----:B0-----:R-:W-:-:S05]  /*13ca0*/  IADD3 R14, P0, R14, R24, RZ ;  /* 0x000000180e0e7210 */ /* 0x001fca0007f1e0ff */
[----:B------:R-:W-:Y:S02]  /*13cb0*/  IMAD.X R15, RZ, RZ, R18, P0 ;  /* 0x000000ffff0f7224 */ /* 0x000fe400000e0612 */
[----:B------:R2:W0:Y:S04]  /*13cc0*/  SHFL.IDX PT, R18, R3, 0x5, 0x181f ;  /* 0x00b81f0003127f89 */ /* 0x00042800000e0000 */
[----:B------:R2:W-:Y:S02]  /*13cd0*/  LDGSTS.E.BYPASS.LTC128B.128 [R19+0x1e400], desc[UR36][R14.64], !P1 ;  /* 0x1e4000000e137fae */ /* 0x0005e4000c901d64 */
.L_x_2148:
        /* <DEDUP_REMOVED lines=8> */
.L_x_2063:
        /* <DEDUP_REMOVED lines=10> */
.L_x_2064:
[----:B------:R2:W-:Y:S01]  /*13e00*/  SYNCS.ARRIVE.TRANS64.A1T0 RZ, [R32+URZ+0x22830], RZ ;  /* 0x022830ff20ff79a7 */ /* 0x0005e2000810003f */
[----:B------:R-:W-:Y:S05]  /*13e10*/  @!P2 BRA `(.L_x_2065) ;  /* 0x000000000004a947 */ /* 0x000fea0003800000 */
[----:B------:R-:W-:Y:S01]  /*13e20*/  BPT.TRAP 0x1 ;  /* 0x000000040000795c */ /* 0x000fe20000300000 */
.L_x_2065:
[----:B------:R-:W3:Y:S01]  /*13e30*/  SYNCS.PHASECHK.TRANS64.TRYWAIT P0, [R32+URZ+0x22860], R31 ;  /* 0x0228601f200075a7 */ /* 0x000ee2000800017f */
[----:B------:R-:W-:Y:S04]  /*13e40*/  BSSY B1, `(.L_x_2066) ;  /* 0x0000002000017945 */ /* 0x000fe80003800000 */
[----:B---3--:R-:W-:Y:S05]  /*13e50*/  @!P0 BRA `(.L_x_2067) ;  /* 0x0000002c00b48947 */ /* 0x008fea0003800000 */
.L_x_2149:
[----:B------:R-:W-:Y:S05]  /*13e60*/  BSYNC B1 ;  /* 0x0000000000017941 */ /* 0x000fea0003800000 */
.L_x_2066:
[----:B------:R-:W-:Y:S01]  /*13e70*/  ULDC.64 UR4, c[0x0][0x328] ;  /* 0x0000ca0000047ab9 */ /* 0x000fe20000000a00 */
[----:B------:R-:W-:Y:S01]  /*13e80*/  ULDC.64 UR6, c[0x0][0x338] ;  /* 0x0000ce0000067ab9 */ /* 0x000fe20000000a00 */
[----:B------:R-:W-:Y:S01]  /*13e90*/  IMAD R27, R27, UR4, RZ ;  /* 0x000000041b1b7c24 */ /* 0x000fe2000f8e02ff */
[----:B------:R-:W-:Y:S01]  /*13ea0*/  LOP3.LUT P4, RZ, R2, 0x1, RZ, 0xc0, !PT ;  /* 0x0000000102ff7812 */ /* 0x000fe2000788c0ff */
[----:B0-----:R-:W-:Y:S01]  /*13eb0*/  IMAD.WIDE.U32 R4, R28, UR4, RZ ;  /* 0x000000041c047c25 */ /* 0x001fe2000f8e00ff */
[----:B------:R-:W-:Y:S02]  /*13ec0*/  R2UR UR4, R22 ;  /* 0x00000000160472ca */ /* 0x000fe400000e0000 */
[----:B------:R-:W-:Y:S01]  /*13ed0*/  LOP3.LUT P3, RZ, R2, 0x10, RZ, 0xc0, !PT ;  /* 0x0000001002ff7812 */ /* 0x000fe2000786c0ff */
        /* <DEDUP_REMOVED lines=43> */
[----:B----4-:R-:W-:-:S05]  /*14190*/  IMAD.X R9, RZ, RZ, R6, P0 ;  /* 0x000000ffff097224 */ /* 0x010fca00000e0606 */
[----:B------:R-:W-:Y:S04]  /*141a0*/  LDGSTS.E.BYPASS.LTC128B.128 [R23+0x1000], desc[UR36][R8.64], !P4 ;  /* 0x0100000008177fae */ /* 0x000fe8000e101d64 */
[----:B------:R-:W-:Y:S04]  /*141b0*/  LDGSTS.E.BYPASS.LTC128B.128 [R23+0x4000], desc[UR36][R8.64+0x80], !P3 ;  /* 0x0400008008177fae */ /* 0x000fe8000d901d64 */
[----:B------:R-:W-:Y:S04]  /*141c0*/  LDGSTS.E.BYPASS.LTC128B.128 [R23+0x7000], desc[UR36][R8.64+0x100], !P2 ;  /* 0x0700010008177fae */ /* 0x000fe8000d101d64 */
[----:B------:R4:W-:Y:S01]  /*141d0*/  LDGSTS.E.BYPASS.LTC128B.128 [R23+0xa000], desc[UR36][R8.64+0x180], !P1 ;  /* 0x0a00018008177fae */ /* 0x0009e2000c901d64 */
[----:B0-----:R-:W-:-:S03]  /*141e0*/  IADD3 R6, P0, R14, R24, RZ ;  /* 0x000000180e067210 */ /* 0x001fc60007f1e0ff */
[----:B------:R-:W0:Y:S02]  /*141f0*/  SHFL.IDX PT, R14, R3, 0x4, 0x181f ;  /* 0x00981f00030e7f89 */ /* 0x000e2400000e0000 */
[----:B------:R-:W-:Y:S02]  /*14200*/  IMAD.X R7, RZ, RZ, R7, P0 ;  /* 0x000000ffff077224 */ /* 0x000fe400000e0607 */
[----:B----4-:R-:W-:-:S03]  /*14210*/  IMAD.MOV.U32 R8, RZ, RZ, RZ ;  /* 0x000000ffff087224 */ /* 0x010fc600078e00ff */
        /* <DEDUP_REMOVED lines=11> */
.L_x_2163:
[----:B0---4-:R-:W-:-:S05]  /*142d0*/  IADD3 R4, P0, R14, R24, RZ ;  /* 0x000000180e047210 */ /* 0x011fca0007f1e0ff */
        /* <DEDUP_REMOVED lines=10> */
.L_x_2069:
        /* <DEDUP_REMOVED lines=10> */
.L_x_2070:
[----:B------:R-:W-:Y:S01]  /*14420*/  IADD3 R21, R21, 0x1, RZ ;  /* 0x0000000115157810 */ /* 0x000fe20007ffe0ff */
[----:B------:R-:W-:Y:S01]  /*14430*/  VIADD R35, R35, 0xffffffff ;  /* 0xffffffff23237836 */ /* 0x000fe20000000000 */
[----:B------:R4:W-:Y:S01]  /*14440*/  SYNCS.ARRIVE.TRANS64.A1T0 RZ, [R32+URZ+0x22850], RZ ;  /* 0x022850ff20ff79a7 */ /* 0x0009e2000810003f */
[----:B------:R-:W-:Y:S01]  /*14450*/  VIADD R36, R36, 0xffffffa0 ;  /* 0xffffffa024247836 */ /* 0x000fe20000000000 */
[----:B------:R-:W-:-:S04]  /*14460*/  ISETP.NE.AND P0, PT, R21, 0x2, PT ;  /* 0x000000021500780c */ /* 0x000fc80003f05270 */
[----:B------:R-:W-:Y:S02]  /*14470*/  SEL R21, R21, RZ, P0 ;  /* 0x000000ff15157207 */ /* 0x000fe40000000000 */
[----:B------:R-:W-:Y:S02]  /*14480*/  SEL R3, RZ, 0x1, P0 ;  /* 0x00000001ff037807 */ /* 0x000fe40000000000 */
[----:B------:R-:W-:Y:S02]  /*14490*/  ISETP.GT.AND P0, PT, R35, UR49, PT ;  /* 0x0000003123007c0c */ /* 0x000fe4000bf04270 */
[----:B------:R-:W-:-:S11]  /*144a0*/  LOP3.LUT R20, R20, R3, RZ, 0x3c, !PT ;  /* 0x0000000314147212 */ /* 0x000fd600078e3cff */
[----:B----4-:R-:W-:Y:S05]  /*144b0*/  @P0 BRA `(.L_x_2071) ;  /* 0xfffffff000a80947 */ /* 0x010fea000383ffff */
.L_x_2056:
[----:B------:R-:W-:Y:S05]  /*144c0*/  BSYNC B0 ;  /* 0x0000000000007941 */ /* 0x000fea0003800000 */
.L_x_2033:
[----:B------:R-:W0:Y:S01]  /*144d0*/  S2R R3, SR_CgaCtaId ;  /* 0x0000000000037919 */ /* 0x000e220000008800 */
[----:B------:R-:W-:Y:S01]  /*144e0*/  MOV R0, 0x400 ;  /* 0x0000040000007802 */ /* 0x000fe20000000f00 */
[----:B------:R-:W-:Y:S01]  /*144f0*/  BSSY B0, `(.L_x_2072) ;  /* 0x0000005000007945 */ /* 0x000fe20003800000 */
[----:B------:R-:W-:Y:S02]  /*14500*/  SHF.L.U32 R8, R8, 0x1f, RZ ;  /* 0x0000001f08087819 */ /* 0x000fe400000006ff */
[----:B0-----:R-:W-:-:S04]  /*14510*/  LEA R4, R3, R0, 0x18 ;  /* 0x0000000003047211 */ /* 0x001fc800078ec0ff */
[----:B------:R-:W0:Y:S02]  /*14520*/  SYNCS.PHASECHK.TRANS64.TRYWAIT P0, [R4+URZ+0x22820], R8 ;  /* 0x02282008040075a7 */ /* 0x000e24000800017f */
[----:B0-----:R-:W-:Y:S05]  /*14530*/  @!P0 BRA `(.L_x_2073) ;  /* 0x0000002c00dc8947 */ /* 0x001fea0003800000 */
.L_x_2164:
[----:B------:R-:W-:Y:S05]  /*14540*/  BSYNC B0 ;  /* 0x0000000000007941 */ /* 0x000fea0003800000 */
.L_x_2072:
[----:B------:R-:W-:-:S03]  /*14550*/  UMOV UR4, 0xffffffff ;  /* 0xffffffff00047882 */ /* 0x000fc60000000000 */
[----:B------:R-:W-:Y:S05]  /*14560*/  BRA.DIV UR4, `(.L_x_2074) ;  /* 0x0000002e04e47947 */ /* 0x000fea000b800000 */
[----:B------:R4:W0:Y:S02]  /*14570*/  SHFL.IDX PT, R14, R16, RZ, 0x1f ;  /* 0x00001fff100e7589 */ /* 0x00082400000e0000 */
.L_x_2167:
[----:B0-----:R-:W-:-:S13]  /*14580*/  ISETP.NE.AND P0, PT, R14, RZ, PT ;  /* 0x000000ff0e00720c */ /* 0x001fda0003f05270 */
[----:B------:R-:W-:Y:S05]  /*14590*/  @P0 BRA `(.L_x_1941) ;  /* 0x0000000000880947 */ /* 0x000fea0003800000 */
[----:B------:R-:W-:-:S03]  /*145a0*/  UMOV UR4, 0xffffffff ;  /* 0xffffffff00047882 */ /* 0x000fc60000000000 */
[----:B------:R-:W-:Y:S05]  /*145b0*/  BRA.DIV UR4, `(.L_x_2075) ;  /* 0x0000002e04f87947 */ /* 0x000fea000b800000 */
[----:B------:R-:W-:-:S13]  /*145c0*/  ELECT P6, URZ, PT ;  /* 0x00000000003f782f */ /* 0x000fda00038c0000 */
.L_x_2170:
[----:B------:R-:W-:Y:S05]  /*145d0*/  @!P6 BRA `(.L_x_1941) ;  /* 0x000000000078e947 */ /* 0x000fea0003800000 */
[----:B------:R-:W-:-:S06]  /*145e0*/  ULOP3.LUT UR4, UR42, 0x2, URZ, 0xfc, !UPT ;  /* 0x000000022a047892 */ /* 0x000fcc000f8efc3f */
[----:B------:R-:W-:-:S05]  /*145f0*/  IMAD.U32 R0, RZ, RZ, UR4 ;  /* 0x00000004ff007e24 */ /* 0x000fca000f8e00ff */
[----:B------:R-:W-:-:S13]  /*14600*/  ISETP.NE.AND P0, PT, R0, 0x3, PT ;  /* 0x000000030000780c */ /* 0x000fda0003f05270 */
[----:B------:R-:W-:Y:S05]  /*14610*/  @!P0 BRA `(.L_x_2076) ;  /* 0x0000000000048947 */ /* 0x000fea0003800000 */
[----:B------:R-:W-:Y:S01]  /*14620*/  BPT.TRAP 0x1 ;  /* 0x000000040000795c */ /* 0x000fe20000300000 */
.L_x_2076:
[C---:B------:R-:W-:Y:S01]  /*14630*/  IMAD R5, R21.reuse, 0x8, R4 ;  /* 0x0000000815057824 */ /* 0x040fe200078e0204 */
[----:B------:R-:W-:Y:S01]  /*14640*/  SHF.L.U32 R0, R20, 0x1f, RZ ;  /* 0x0000001f14007819 */ /* 0x000fe200000006ff */
[----:B------:R-:W-:-:S03]  /*14650*/  VIADD R21, R21, 0x1 ;  /* 0x0000000115157836 */ /* 0x000fc60000000000 */
[----:B------:R-:W0:Y:S02]  /*14660*/  SYNCS.PHASECHK.TRANS64.TRYWAIT P1, [R5+URZ+0x22840], R0 ;  /* 0x02284000050075a7 */ /* 0x000e24000802017f */
[----:B------:R-:W-:-:S04]  /*14670*/  ISETP.NE.AND P2, PT, R21, 0x2, PT ;  /* 0x000000021500780c */ /* 0x000fc80003f45270 */
[----:B------:R-:W-:Y:S01]  /*14680*/  SEL R3, RZ, 0x1, P2 ;  /* 0x00000001ff037807 */ /* 0x000fe20001000000 */
[----:B0-----:R-:W-:Y:S08]  /*14690*/  @!P1 BRA `(.L_x_2077) ;  /* 0x0000002c00e09947 */ /* 0x001ff00003800000 */
.L_x_2171:
[----:B------:R-:W-:Y:S02]  /*146a0*/  SEL R21, R21, RZ, P2 ;  /* 0x000000ff15157207 */ /* 0x000fe40001000000 */
[----:B------:R-:W-:Y:S01]  /*146b0*/  LOP3.LUT R2, R20, R3, RZ, 0x3c, !PT ;  /* 0x0000000314027212 */ /* 0x000fe200078e3cff */
[----:B------:R-:W-:Y:S06]  /*146c0*/  @!P0 BRA `(.L_x_2078) ;  /* 0x0000000000048947 */ /* 0x000fec0003800000 */
[----:B------:R-:W-:Y:S01]  /*146d0*/  BPT.TRAP 0x1 ;  /* 0x000000040000795c */ /* 0x000fe20000300000 */
.L_x_2078:
[----:B------:R-:W-:Y:S01]  /*146e0*/  IMAD R21, R21, 0x8, R4 ;  /* 0x0000000815157824 */ /* 0x000fe200078e0204 */
[----:B------:R-:W-:-:S04]  /*146f0*/  SHF.L.U32 R2, R2, 0x1f, RZ ;  /* 0x0000001f02027819 */ /* 0x000fc800000006ff */
[----:B------:R-:W0:Y:S02]  /*14700*/  SYNCS.PHASECHK.TRANS64.TRYWAIT P1, [R21+URZ+0x22840], R2 ;  /* 0x02284002150075a7 */ /* 0x000e24000802017f */
[----:B0-----:R-:W-:Y:S05]  /*14710*/  @!P1 BRA `(.L_x_2079) ;  /* 0x0000002c00d49947 */ /* 0x001fea0003800000 */
.L_x_2172:
[----:B------:R-:W-:Y:S05]  /*14720*/  @!P0 BRA `(.L_x_2080) ;  /* 0x0000000000048947 */ /* 0x000fea0003800000 */
[----:B------:R-:W-:Y:S01]  /*14730*/  BPT.TRAP 0x1 ;  /* 0x000000040000795c */ /* 0x000fe20000300000 */
.L_x_2080:
[----:B------:R-:W0:Y:S02]  /*14740*/  SYNCS.PHASECHK.TRANS64.TRYWAIT P1, [R5+URZ+0x22860], R0 ;  /* 0x02286000050075a7 */ /* 0x000e24000802017f */
[----:B0-----:R-:W-:Y:S05]  /*14750*/  @!P1 BRA `(.L_x_2081) ;  /* 0x0000002c00d89947 */ /* 0x001fea0003800000 */
.L_x_2173:
[----:B------:R-:W-:Y:S05]  /*14760*/  @!P0 BRA `(.L_x_2082) ;  /* 0x0000000000048947 */ /* 0x000fea0003800000 */
[----:B------:R-:W-:Y:S01]  /*14770*/  BPT.TRAP 0x1 ;  /* 0x000000040000795c */ /* 0x000fe20000300000 */
.L_x_2082:
[----:B------:R0:W0:Y:S02]  /*14780*/  SYNCS.PHASECHK.TRANS64.TRYWAIT P0, [R21+URZ+0x22860], R2 ;  /* 0x02286002150075a7 */ /* 0x000024000800017f */
[----:B0-----:R-:W-:Y:S05]  /*14790*/  @!P0 NANOSLEEP.SYNCS 0x989680 ;  /* 0x009896800000895d */ /* 0x001fea0003900000 */
[----:B------:R-:W0:Y:S02]  /*147a0*/  @!P0 SYNCS.PHASECHK.TRANS64 P0, [R21+URZ+0x22860], R2 ;  /* 0x02286002150085a7 */ /* 0x000e24000800007f */
[----:B0-----:R-:W-:Y:S05]  /*147b0*/  @!P0 BRA `(.L_x_2082) ;  /* 0xfffffffc00f08947 */ /* 0x001fea000383ffff */
.L_x_1941:
[----:B------:R-:W-:Y:S05]  /*147c0*/  BSYNC B6 ;  /* 0x0000000000067941 */ /* 0x000fea0003800000 */
.L_x_1938:
[----:B------:R-:W-:Y:S05]  /*147d0*/  EXIT ;  /* 0x000000000000794d */ /* 0x000fea0003800000 */
.L_x_1951:
[----:B0-----:R-:W-:-:S04]  /*147e0*/  IMAD.U32 R5, RZ, RZ, UR38 ;  /* 0x00000026ff057e24 */ /* 0x001fc8000f8e00ff */
[----:B------:R0:W1:Y:S03]  /*147f0*/  SYNCS.PHASECHK.TRANS64.TRYWAIT P0, [R5+URZ+0x22800], R2 ;  /* 0x02280002050075a7 */ /* 0x000066000800017f */
[----:B-1----:R-:W-:Y:S05]  /*14800*/  @!P0 NANOSLEEP.SYNCS 0x989680 ;  /* 0x009896800000895d */ /* 0x002fea0003900000 */
[----:B------:R-:W1:Y:S02]  /*14810*/  @!P0 SYNCS.PHASECHK.TRANS64 P0, [R5+URZ+0x22800], R2 ;  /* 0x02280002050085a7 */ /* 0x000e64000800007f */
[----:B-1----:R-:W-:Y:S05]  /*14820*/  @!P0 BRA `(.L_x_1951) ;  /* 0xfffffffc00ec8947 */ /* 0x002fea000383ffff */
[----:B------:R-:W-:Y:S05]  /*14830*/  BRA `(.L_x_2083) ;  /* 0xfffffed000307947 */ /* 0x000fea000383ffff */
.L_x_1955:
[----:B0-----:R-:W-:-:S04]  /*14840*/  IMAD.U32 R5, RZ, RZ, UR38 ;  /* 0x00000026ff057e24 */ /* 0x001fc8000f8e00ff */
[----:B------:R0:W1:Y:S03]  /*14850*/  SYNCS.PHASECHK.TRANS64.TRYWAIT P0, [R5+URZ+0x22830], R2 ;  /* 0x02283002050075a7 */ /* 0x000066000800017f */
[----:B-1----:R-:W-:Y:S05]  /*14860*/  @!P0 NANOSLEEP.SYNCS 0x989680 ;  /* 0x009896800000895d */ /* 0x002fea0003900000 */
[----:B------:R-:W1:Y:S02]  /*14870*/  @!P0 SYNCS.PHASECHK.TRANS64 P0, [R5+URZ+0x22830], R2 ;  /* 0x02283002050085a7 */ /* 0x000e64000800007f */
[----:B-1----:R-:W-:Y:S05]  /*14880*/  @!P0 BRA `(.L_x_1955) ;  /* 0xfffffffc00ec8947 */ /* 0x002fea000383ffff */
[----:B------:R-:W-:Y:S05]  /*14890*/  BRA `(.L_x_1954) ;  /* 0xfffffed000507947 */ /* 0x000fea000383ffff */
.L_x_1968:
[----:B0-----:R-:W-:-:S04]  /*148a0*/  IMAD.U32 R9, RZ, RZ, UR38 ;  /* 0x00000026ff097e24 */ /* 0x001fc8000f8e00ff */
[----:B------:R0:W1:Y:S03]  /*148b0*/  SYNCS.PHASECHK.TRANS64.TRYWAIT P0, [R9+URZ+0x22850], R2 ;  /* 0x02285002090075a7 */ /* 0x000066000800017f */
[----:B-1----:R-:W-:Y:S05]  /*148c0*/  @!P0 NANOSLEEP.SYNCS 0x989680 ;  /* 0x009896800000895d */ /* 0x002fea0003900000 */
[----:B------:R-:W1:Y:S02]  /*148d0*/  @!P0 SYNCS.PHASECHK.TRANS64 P0, [R9+URZ+0x22850], R2 ;  /* 0x02285002090085a7 */ /* 0x000e64000800007f */
[----:B-1----:R-:W-:Y:S05]  /*148e0*/  @!P0 BRA `(.L_x_1968) ;  /* 0xfffffffc00ec8947 */ /* 0x002fea000383ffff */
[----:B------:R-:W-:Y:S05]  /*148f0*/  BRA `(.L_x_1967) ;  /* 0xfffffef800f07947 */ /* 0x000fea000383ffff */
.L_x_1977:
[----:B-1----:R-:W-:-:S04]  /*14900*/  IMAD.U32 R13, RZ, RZ, UR28 ;  /* 0x0000001cff0d7e24 */ /* 0x002fc8000f8e00ff */
[----:B------:R1:W2:Y:S03]  /*14910*/  SYNCS.PHASECHK.TRANS64.TRYWAIT P0, [R13+URZ+0x22830], R8 ;  /* 0x022830080d0075a7 */ /* 0x0002a6000800017f */
[----:B--2---:R-:W-:Y:S05]  /*14920*/  @!P0 NANOSLEEP.SYNCS 0x989680 ;  /* 0x009896800000895d */ /* 0x004fea0003900000 */
[----:B------:R-:W2:Y:S02]  /*14930*/  @!P0 SYNCS.PHASECHK.TRANS64 P0, [R13+URZ+0x22830], R8 ;  /* 0x022830080d0085a7 */ /* 0x000ea4000800007f */
[----:B--2---:R-:W-:Y:S05]  /*14940*/  @!P0 BRA `(.L_x_1977) ;  /* 0xfffffffc00ec8947 */ /* 0x004fea000383ffff */
[----:B------:R-:W-:Y:S05]  /*14950*/  BRA `(.L_x_1976) ;  /* 0xffffff0000ac7947 */ /* 0x000fea000383ffff */
.L_x_1990:
[----:B0-----:R-:W-:-:S04]  /*14960*/  MOV R11, UR28 ;  /* 0x0000001c000b7c02 */ /* 0x001fc80008000f00 */
[----:B------:R0:W1:Y:S03]  /*14970*/  SYNCS.PHASECHK.TRANS64.TRYWAIT P0, [R11+URZ+0x22850], R8 ;  /* 0x022850080b0075a7 */ /* 0x000066000800017f */
[----:B-1----:R-:W-:Y:S05]  /*14980*/  @!P0 NANOSLEEP.SYNCS 0x989680 ;  /* 0x009896800000895d */ /* 0x002fea0003900000 */
[----:B------:R-:W1:Y:S02]  /*14990*/  @!P0 SYNCS.PHASECHK.TRANS64 P0, [R11+URZ+0x22850], R8 ;  /* 0x022850080b0085a7 */ /* 0x000e64000800007f */
[----:B-1----:R-:W-:Y:S05]  /*149a0*/  @!P0 BRA `(.L_x_1990) ;  /* 0xfffffffc00ec8947 */ /* 0x002fea000383ffff */
[----:B------:R-:W-:Y:S05]  /*149b0*/  BRA `(.L_x_1989) ;  /* 0xffffff3400087947 */ /* 0x000fea000383ffff */
.L_x_2000:
[----:B-1----:R-:W-:-:S04]  /*149c0*/  IMAD.U32 R13, RZ, RZ, UR28 ;  /* 0x0000001cff0d7e24 */ /* 0x002fc8000f8e00ff */
[----:B------:R1:W2:Y:S03]  /*149d0*/  SYNCS.PHASECHK.TRANS64.TRYWAIT P1, [R13+URZ+0x22830], R8 ;  /* 0x022830080d0075a7 */ /* 0x0002a6000802017f */
[----:B--2---:R-:W-:Y:S05]  /*149e0*/  @!P1 NANOSLEEP.SYNCS 0x989680 ;  /* 0x009896800000995d */ /* 0x004fea0003900000 */
[----:B------:R-:W2:Y:S02]  /*149f0*/  @!P1 SYNCS.PHASECHK.TRANS64 P1, [R13+URZ+0x22830], R8 ;  /* 0x022830080d0095a7 */ /* 0x000ea4000802007f */
[----:B--2---:R-:W-:Y:S05]  /*14a00*/  @!P1 BRA `(.L_x_2000) ;  /* 0xfffffffc00ec9947 */ /* 0x004fea000383ffff */
[----:B------:R-:W-:Y:S05]  /*14a10*/  BRA `(.L_x_1999) ;  /* 0xffffff3800c07947 */ /* 0x000fea000383ffff */
.L_x_2005:
[----:B0-----:R-:W-:-:S04]  /*14a20*/  IMAD.U32 R11, RZ, RZ, UR28 ;  /* 0x0000001cff0b7e24 */ /* 0x001fc8000f8e00ff */
[----:B------:R0:W1:Y:S03]  /*14a30*/  SYNCS.PHASECHK.TRANS64.TRYWAIT P1, [R11+URZ+0x22850], R8 ;  /* 0x022850080b0075a7 */ /* 0x000066000802017f */
[----:B-1----:R-:W-:Y:S05]  /*14a40*/  @!P1 NANOSLEEP.SYNCS 0x989680 ;  /* 0x009896800000995d */ /* 0x002fea0003900000 */
[----:B------:R-:W1:Y:S02]  /*14a50*/  @!P1 SYNCS.PHASECHK.TRANS64 P1, [R11+URZ+0x22850], R8 ;  /* 0x022850080b0095a7 */ /* 0x000e64000802007f */
[----:B-1----:R-:W-:Y:S05]  /*14a60*/  @!P1 BRA `(.L_x_2005) ;  /* 0xfffffffc00ec9947 */ /* 0x002fea000383ffff */
[----:B------:R-:W-:Y:S05]  /*14a70*/  BRA `(.L_x_2004) ;  /* 0xffffff5800647947 */ /* 0x000fea000383ffff */
.L_x_2012:
[----:B-1----:R-:W-:-:S04]  /*14a80*/  IMAD.U32 R13, RZ, RZ, UR26 ;  /* 0x0000001aff0d7e24 */ /* 0x002fc8000f8e00ff */
[----:B------:R1:W2:Y:S03]  /*14a90*/  SYNCS.PHASECHK.TRANS64.TRYWAIT P0, [R13+URZ+0x22830], R8 ;  /* 0x022830080d0075a7 */ /* 0x0002a6000800017f */
[----:B--2---:R-:W-:Y:S05]  /*14aa0*/  @!P0 NANOSLEEP.SYNCS 0x989680 ;  /* 0x009896800000895d */ /* 0x004fea0003900000 */
[----:B------:R-:W2:Y:S02]  /*14ab0*/  @!P0 SYNCS.PHASECHK.TRANS64 P0, [R13+URZ+0x22830], R8 ;  /* 0x022830080d0085a7 */ /* 0x000ea4000800007f */
[----:B--2---:R-:W-:Y:S05]  /*14ac0*/  @!P0 BRA `(.L_x_2012) ;  /* 0xfffffffc00ec8947 */ /* 0x004fea000383ffff */
[----:B------:R-:W-:Y:S05]  /*14ad0*/  BRA `(.L_x_2011) ;  /* 0xffffff5c00747947 */ /* 0x000fea000383ffff */
.L_x_2025:
[----:B0-----:R-:W-:-:S04]  /*14ae0*/  IMAD.U32 R11, RZ, RZ, UR26 ;  /* 0x0000001aff0b7e24 */ /* 0x001fc8000f8e00ff */
[----:B------:R0:W1:Y:S03]  /*14af0*/  SYNCS.PHASECHK.TRANS64.TRYWAIT P0, [R11+URZ+0x22850], R8 ;  /* 0x022850080b0075a7 */ /* 0x000066000800017f */
[----:B-1----:R-:W-:Y:S05]  /*14b00*/  @!P0 NANOSLEEP.SYNCS 0x989680 ;  /* 0x009896800000895d */ /* 0x002fea0003900000 */
[----:B------:R-:W1:Y:S02]  /*14b10*/  @!P0 SYNCS.PHASECHK.TRANS64 P0, [R11+URZ+0x22850], R8 ;  /* 0x022850080b0085a7 */ /* 0x000e64000800007f */
[----:B-1----:R-:W-:Y:S05]  /*14b20*/  @!P0 BRA `(.L_x_2025) ;  /* 0xfffffffc00ec8947 */ /* 0x002fea000383ffff */
[----:B------:R-:W-:Y:S05]  /*14b30*/  BRA `(.L_x_2024) ;  /* 0xffffff8c00c07947 */ /* 0x000fea000383ffff */
.L_x_2044:
[----:B------:R-:W-:Y:S02]  /*14b40*/  IMAD.MOV.U32 R13, RZ, RZ, R16 ;  /* 0x000000ffff0d7224 */ /* 0x000fe400078e0010 */
[----:B------:R-:W-:Y:S02]  /*14b50*/  IMAD.MOV.U32 R12, RZ, RZ, RZ ;  /* 0x000000ffff0c7224 */ /* 0x000fe400078e00ff */
[----:B------:R-:W-:Y:S02]  /*14b60*/  IMAD.MOV.U32 R11, RZ, RZ, 0x1f ;  /* 0x0000001fff0b7424 */ /* 0x000fe400078e00ff */
[----:B------:R-:W-:-:S07]  /*14b70*/  IMAD.MOV.U32 R15, RZ, RZ, -0x1 ;  /* 0xffffffffff0f7424 */ /* 0x000fce00078e00ff */
[----:B-----5:R-:W-:Y:S05]  /*14b80*/  WARPSYNC.COLLECTIVE R15, `(.L_x_2084) ;  /* 0x000000000f087348 */ /* 0x020fea0003c00000 */
[----:B------:R0:W1:Y:S02]  /*14b90*/  SHFL.IDX P6, R14, R13, R12, R11 ;  /* 0x0000000c0d0e7389 */ /* 0x00006400000c000b */
[----:B01---5:R-:W-:Y:S01]  /*14ba0*/  ENDCOLLECTIVE ;  /* 0x000000000000791b */ /* 0x023fe20003800000 */
.L_x_2084:
[----:B------:R-:W-:Y:S05]  /*14bb0*/  BRA `(.L_x_2085) ;  /* 0xffffffd000947947 */ /* 0x000fea000383ffff */
.L_x_2046:
[----:B0-----:R-:W-:-:S04]  /*14bc0*/  IMAD.U32 R3, RZ, RZ, UR47 ;  /* 0x0000002fff037e24 */ /* 0x001fc8000f8e00ff */
[----:B------:R0:W1:Y:S03]  /*14bd0*/  SYNCS.PHASECHK.TRANS64.TRYWAIT P0, [R3+URZ+0x22840], R0 ;  /* 0x02284000030075a7 */ /* 0x000066000800017f */
[----:B-1----:R-:W-:Y:S05]  /*14be0*/  @!P0 NANOSLEEP.SYNCS 0x989680 ;  /* 0x009896800000895d */ /* 0x002fea0003900000 */
[----:B------:R-:W1:Y:S02]  /*14bf0*/  @!P0 SYNCS.PHASECHK.TRANS64 P0, [R3+URZ+0x22840], R0 ;  /* 0x02284000030085a7 */ /* 0x000e64000800007f */
[----:B-1----:R-:W-:Y:S05]  /*14c00*/  @!P0 BRA `(.L_x_2046) ;  /* 0xfffffffc00ec8947 */ /* 0x002fea000383ffff */
[----:B------:R-:W-:Y:S05]  /*14c10*/  BRA `(.L_x_2086) ;  /* 0xffffffd000d87947 */ /* 0x000fea000383ffff */
.L_x_2047:
        /* <DEDUP_REMOVED lines=8> */
.L_x_2088:
[----:B------:R-:W-:Y:S05]  /*14ca0*/  BSYNC B0 ;  /* 0x0000000000007941 */ /* 0x000fea0003800000 */
.L_x_2087:
[----:B------:R-:W-:Y:S01]  /*14cb0*/  IMAD.MOV.U32 R13, RZ, RZ, R3 ;  /* 0x000000ffff0d7224 */ /* 0x000fe200078e0003 */
[----:B------:R-:W-:Y:S01]  /*14cc0*/  @P0 LEA R7, R17, UR47, 0x1 ;  /* 0x0000002f11070c11 */ /* 0x000fe2000f8e08ff */
[----:B------:R-:W-:Y:S02]  /*14cd0*/  IMAD.MOV.U32 R12, RZ, RZ, RZ ;  /* 0x000000ffff0c7224 */ /* 0x000fe400078e00ff */
[----:B------:R-:W-:Y:S02]  /*14ce0*/  IMAD.MOV.U32 R11, RZ, RZ, 0x181f ;  /* 0x0000181fff0b7424 */ /* 0x000fe400078e00ff */
[----:B------:R-:W-:Y:S02]  /*14cf0*/  IMAD.MOV.U32 R15, RZ, RZ, -0x1 ;  /* 0xffffffffff0f7424 */ /* 0x000fe400078e00ff */
[----:B------:R-:W-:-:S07]  /*14d00*/  IMAD.MOV.U32 R4, RZ, RZ, R14 ;  /* 0x000000ffff047224 */ /* 0x000fce00078e000e */
[----:B------:R-:W-:Y:S05]  /*14d10*/  WARPSYNC.COLLECTIVE R15, `(.L_x_2089) ;  /* 0x000000000f087348 */ /* 0x000fea0003c00000 */
[----:B------:R0:W1:Y:S02]  /*14d20*/  SHFL.IDX P6, R14, R13, R12, R11 ;  /* 0x0000000c0d0e7389 */ /* 0x00006400000c000b */
[----:B01----:R-:W-:Y:S01]  /*14d30*/  ENDCOLLECTIVE ;  /* 0x000000000000791b */ /* 0x003fe20003800000 */
.L_x_2089:
[----:B------:R-:W-:Y:S01]  /*14d40*/  IMAD.MOV.U32 R13, RZ, RZ, R0 ;  /* 0x000000ffff0d7224 */ /* 0x000fe200078e0000 */
[----:B------:R-:W-:Y:S02]  /*14d50*/  MOV R12, 0x1 ;  /* 0x00000001000c7802 */ /* 0x000fe40000000f00 */
[----:B------:R-:W-:-:S05]  /*14d60*/  @P0 LEA R14, P1, R24, R14, 0x1 ;  /* 0x0000000e180e0211 */ /* 0x000fca00078208ff */
[----:B------:R-:W-:Y:S02]  /*14d70*/  @P0 IMAD.X R5, RZ, RZ, R4, P1 ;  /* 0x000000ffff050224 */ /* 0x000fe400008e0604 */
[----:B------:R-:W-:-:S07]  /*14d80*/  @P0 IMAD.MOV.U32 R4, RZ, RZ, R14 ;  /* 0x000000ffff040224 */ /* 0x000fce00078e000e */
[----:B------:R-:W-:Y:S05]  /*14d90*/  WARPSYNC.COLLECTIVE R15, `(.L_x_2090) ;  /* 0x000000000f087348 */ /* 0x000fea0003c00000 */
[----:B------:R0:W1:Y:S02]  /*14da0*/  SHFL.IDX P6, R14, R13, R12, R11 ;  /* 0x0000000c0d0e7389 */ /* 0x00006400000c000b */
[----:B01----:R-:W-:Y:S01]  /*14db0*/  ENDCOLLECTIVE ;  /* 0x000000000000791b */ /* 0x003fe20003800000 */
.L_x_2090:
        /* <DEDUP_REMOVED lines=11> */
.L_x_2091:
[----:B------:R-:W-:Y:S02]  /*14e70*/  IMAD.MOV.U32 R13, RZ, RZ, R0 ;  /* 0x000000ffff0d7224 */ /* 0x000fe400078e0000 */
[----:B------:R-:W-:Y:S01]  /*14e80*/  IMAD.MOV.U32 R12, RZ, RZ, 0x2 ;  /* 0x00000002ff0c7424 */ /* 0x000fe200078e00ff */
[----:B------:R-:W-:-:S13]  /*14e90*/  @P0 LEA R4, P1, R24, R14, 0x1 ;  /* 0x0000000e18040211 */ /* 0x000fda00078208ff */
[----:B------:R-:W-:Y:S05]  /*14ea0*/  WARPSYNC.COLLECTIVE R15, `(.L_x_2092) ;  /* 0x000000000f087348 */ /* 0x000fea0003c00000 */
[----:B------:R0:W1:Y:S02]  /*14eb0*/  SHFL.IDX P6, R14, R13, R12, R11 ;  /* 0x0000000c0d0e7389 */ /* 0x00006400000c000b */
[----:B01----:R-:W-:Y:S01]  /*14ec0*/  ENDCOLLECTIVE ;  /* 0x000000000000791b */ /* 0x003fe20003800000 */
.L_x_2092:
        /* <DEDUP_REMOVED lines=12> */
.L_x_2093:
[----:B------:R-:W-:Y:S02]  /*14f90*/  IMAD.MOV.U32 R13, RZ, RZ, R0 ;  /* 0x000000ffff0d7224 */ /* 0x000fe400078e0000 */
[----:B------:R-:W-:Y:S01]  /*14fa0*/  IMAD.MOV.U32 R12, RZ, RZ, 0x3 ;  /* 0x00000003ff0c7424 */ /* 0x000fe200078e00ff */
[----:B------:R-:W-:-:S13]  /*14fb0*/  @P0 LEA R4, P1, R24, R14, 0x1 ;  /* 0x0000000e18040211 */ /* 0x000fda00078208ff */
[----:B------:R-:W-:Y:S05]  /*14fc0*/  WARPSYNC.COLLECTIVE R15, `(.L_x_2094) ;  /* 0x000000000f087348 */ /* 0x000fea0003c00000 */
[----:B------:R0:W1:Y:S02]  /*14fd0*/  SHFL.IDX P6, R14, R13, R12, R11 ;  /* 0x0000000c0d0e7389 */ /* 0x00006400000c000b */
[----:B01----:R-:W-:Y:S01]  /*14fe0*/  ENDCOLLECTIVE ;  /* 0x000000000000791b */ /* 0x003fe20003800000 */
.L_x_2094:
        /* <DEDUP_REMOVED lines=12> */
.L_x_2095:
[----:B------:R-:W-:Y:S02]  /*150b0*/  IMAD.MOV.U32 R13, RZ, RZ, R0 ;  /* 0x000000ffff0d7224 */ /* 0x000fe400078e0000 */
[----:B------:R-:W-:Y:S01]  /*150c0*/  IMAD.MOV.U32 R12, RZ, RZ, 0x4 ;  /* 0x00000004ff0c7424 */ /* 0x000fe200078e00ff */
[----:B------:R-:W-:-:S13]  /*150d0*/  @P0 LEA R4, P1, R24, R14, 0x1 ;  /* 0x0000000e18040211 */ /* 0x000fda00078208ff */
[----:B------:R-:W-:Y:S05]  /*150e0*/  WARPSYNC.COLLECTIVE R15, `(.L_x_2096) ;  /* 0x000000000f087348 */ /* 0x000fea0003c00000 */
[----:B------:R0:W1:Y:S02]  /*150f0*/  SHFL.IDX P6, R14, R13, R12, R11 ;  /* 0x0000000c0d0e7389 */ /* 0x00006400000c000b */
[----:B01----:R-:W-:Y:S01]  /*15100*/  ENDCOLLECTIVE ;  /* 0x000000000000791b */ /* 0x003fe20003800000 */
.L_x_2096:
        /* <DEDUP_REMOVED lines=12> */
.L_x_2097:
[----:B------:R-:W-:Y:S02]  /*151d0*/  IMAD.MOV.U32 R13, RZ, RZ, R0 ;  /* 0x000000ffff0d7224 */ /* 0x000fe400078e0000 */
[----:B------:R-:W-:Y:S01]  /*151e0*/  IMAD.MOV.U32 R12, RZ, RZ, 0x5 ;  /* 0x00000005ff0c7424 */ /* 0x000fe200078e00ff */
[----:B------:R-:W-:-:S13]  /*151f0*/  @P0 LEA R4, P1, R24, R14, 0x1 ;  /* 0x0000000e18040211 */ /* 0x000fda00078208ff */
[----:B------:R-:W-:Y:S05]  /*15200*/  WARPSYNC.COLLECTIVE R15, `(.L_x_2098) ;  /* 0x000000000f087348 */ /* 0x000fea0003c00000 */
[----:B------:R0:W1:Y:S02]  /*15210*/  SHFL.IDX P6, R14, R13, R12, R11 ;  /* 0x0000000c0d0e7389 */ /* 0x00006400000c000b */
[----:B01----:R-:W-:Y:S01]  /*15220*/  ENDCOLLECTIVE ;  /* 0x000000000000791b */ /* 0x003fe20003800000 */
.L_x_2098:
[----:B------:R-:W-:-:S05]  /*15230*/  @P0 IMAD.X R5, RZ, RZ, R6, P1 ;  /* 0x000000ffff050224 */ /* 0x000fca00008e0606 */
[----:B------:R-:W-:Y:S01]  /*15240*/  @!PT LDS RZ, [RZ] ;  /* 0x00000000fffff984 */ /* 0x000fe20000000800 */
[----:B------:R-:W-:Y:S01]  /*15250*/  @!PT LDS RZ, [RZ] ;  /* 0x00000000fffff984 */ /* 0x000fe20000000800 */
[----:B------:R-:W-:Y:S01]  /*15260*/  @!PT LDS RZ, [RZ] ;  /* 0x00000000fffff984 */ /* 0x000fe20000000800 */
[----:B------:R0:W-:Y:S01]  /*15270*/  @P0 LDGSTS.E.BYPASS.LTC128B.128 [R7+0x1e400], desc[UR36][R4.64], !P2 ;  /* 0x1e40000004070fae */ /* 0x0001e2000d101d64 */
[----:B------:R-:W-:Y:S01]  /*15280*/  MOV R13, R3 ;  /* 0x00000003000d7202 */ /* 0x000fe20000000f00 */
[----:B------:R-:W-:-:S07]  /*15290*/  IMAD.MOV.U32 R6, RZ, RZ, R14 ;  /* 0x000000ffff067224 */ /* 0x000fce00078e000e */
[----:B0-----:R-:W-:Y:S05]  /*152a0*/  WARPSYNC.COLLECTIVE R15, `(.L_x_2099) ;  /* 0x000000000f087348 */ /* 0x001fea0003c00000 */
[----:B------:R1:W2:Y:S02]  /*152b0*/  SHFL.IDX P6, R14, R13, R12, R11 ;  /* 0x0000000c0d0e7389 */ /* 0x0002a400000c000b */
[----:B012---:R-:W-:Y:S01]  /*152c0*/  ENDCOLLECTIVE ;  /* 0x000000000000791b */ /* 0x007fe20003800000 */
.L_x_2099:
[----:B------:R-:W-:Y:S05]  /*152d0*/  BRA `(.L_x_2100) ;  /* 0xffffffd0004c7947 */ /* 0x000fea000383ffff */
.L_x_2050:
[----:B------:R-:W-:Y:S02]  /*152e0*/  IMAD.MOV.U32 R13, RZ, RZ, R6 ;  /* 0x000000ffff0d7224 */ /* 0x000fe400078e0006 */
[----:B------:R-:W-:Y:S02]  /*152f0*/  IMAD.MOV.U32 R12, RZ, RZ, RZ ;  /* 0x000000ffff0c7224 */ /* 0x000fe400078e00ff */
[----:B------:R-:W-:Y:S02]  /*15300*/  IMAD.MOV.U32 R11, RZ, RZ, 0x181f ;  /* 0x0000181fff0b7424 */ /* 0x000fe400078e00ff */
[----:B------:R-:W-:Y:S02]  /*15310*/  IMAD.MOV.U32 R15, RZ, RZ, -0x1 ;  /* 0xffffffffff0f7424 */ /* 0x000fe400078e00ff */
[----:B------:R-:W-:-:S07]  /*15320*/  VIADD R0, R27, UR40 ;  /* 0x000000281b007c36 */ /* 0x000fce0008000000 */
[----:B------:R-:W-:Y:S05]  /*15330*/  WARPSYNC.COLLECTIVE R15, `(.L_x_2101) ;  /* 0x000000000f087348 */ /* 0x000fea0003c00000 */
[----:B------:R0:W1:Y:S02]  /*15340*/  SHFL.IDX P6, R14, R13, R12, R11 ;  /* 0x0000000c0d0e7389 */ /* 0x00006400000c000b */
[----:B01----:R-:W-:Y:S01]  /*15350*/  ENDCOLLECTIVE ;  /* 0x000000000000791b */ /* 0x003fe20003800000 */
.L_x_2101:
[----:B------:R-:W-:Y:S02]  /*15360*/  VIADD R8, R0, 0x10 ;  /* 0x0000001000087836 */ /* 0x000fe40000000000 */
[----:B------:R-:W-:Y:S02]  /*15370*/  IMAD.MOV.U32 R13, RZ, RZ, R7 ;  /* 0x000000ffff0d7224 */ /* 0x000fe400078e0007 */
[----:B------:R-:W-:-:S07]  /*15380*/  IMAD.MOV.U32 R4, RZ, RZ, R14 ;  /* 0x000000ffff047224 */ /* 0x000fce00078e000e */
[----:B------:R-:W-:Y:S05]  /*15390*/  WARPSYNC.COLLECTIVE R15, `(.L_x_2102) ;  /* 0x000000000f087348 */ /* 0x000fea0003c00000 */
[----:B------:R0:W1:Y:S02]  /*153a0*/  SHFL.IDX P6, R14, R13, R12, R11 ;  /* 0x0000000c0d0e7389 */ /* 0x00006400000c000b */
[----:B01----:R-:W-:Y:S01]  /*153b0*/  ENDCOLLECTIVE ;  /* 0x000000000000791b */ /* 0x003fe20003800000 */
.L_x_2102:
[----:B------:R-:W-:Y:S02]  /*153c0*/  ULDC UR4, c[0x0][0x288] ;  /* 0x0000a20000047ab9 */ /* 0x000fe40000000800 */
[----:B------:R-:W-:-:S05]  /*153d0*/  IMAD R3, R3, UR4, RZ ;  /* 0x0000000403037c24 */ /* 0x000fca000f8e02ff */
[----:B------:R-:W-:Y:S02]  /*153e0*/  ISETP.GE.AND P0, PT, R0, R3, PT ;  /* 0x000000030000720c */ /* 0x000fe40003f06270 */
[----:B------:R-:W-:Y:S01]  /*153f0*/  MOV R13, R6 ;  /* 0x00000006000d7202 */ /* 0x000fe20000000f00 */
[----:B------:R-:W-:-:S10]  /*15400*/  IMAD.MOV.U32 R12, RZ, RZ, 0x1 ;  /* 0x00000001ff0c7424 */ /* 0x000fd400078e00ff */
[----:B------:R-:W-:Y:S02]  /*15410*/  @!P0 LEA R9, R17, UR47, 0x1 ;  /* 0x0000002f11098c11 */ /* 0x000fe4000f8e08ff */
[----:B------:R-:W-:-:S05]  /*15420*/  @!P0 LEA R14, P2, R24, R14, 0x1 ;  /* 0x0000000e180e8211 */ /* 0x000fca00078408ff */
[----:B------:R-:W-:Y:S02]  /*15430*/  @!P0 IMAD.X R5, RZ, RZ, R4, P2 ;  /* 0x000000ffff058224 */ /* 0x000fe400010e0604 */
[----:B------:R-:W-:-:S07]  /*15440*/  @!P0 IMAD.MOV.U32 R4, RZ, RZ, R14 ;  /* 0x000000ffff048224 */ /* 0x000fce00078e000e */
[----:B------:R-:W-:Y:S05]  /*15450*/  WARPSYNC.COLLECTIVE R15, `(.L_x_2103) ;  /* 0x000000000f087348 */ /* 0x000fea0003c00000 */
[----:B------:R0:W1:Y:S02]  /*15460*/  SHFL.IDX P6, R14, R13, R12, R11 ;  /* 0x0000000c0d0e7389 */ /* 0x00006400000c000b */
[----:B01----:R-:W-:Y:S01]  /*15470*/  ENDCOLLECTIVE ;  /* 0x000000000000791b */ /* 0x003fe20003800000 */
.L_x_2103:
[----:B------:R-:W-:Y:S01]  /*15480*/  @!PT LDS RZ, [RZ] ;  /* 0x00000000fffff984 */ /* 0x000fe20000000800 */
[----:B------:R-:W-:Y:S01]  /*15490*/  @!PT LDS RZ, [RZ] ;  /* 0x00000000fffff984 */ /* 0x000fe20000000800 */
[----:B------:R-:W-:Y:S01]  /*154a0*/  @!PT LDS RZ, [RZ] ;  /* 0x00000000fffff984 */ /* 0x000fe20000000800 */
[----:B------:R0:W-:Y:S01]  /*154b0*/  @!P0 LDGSTS.E.BYPASS.LTC128B.128 [R9+0x18400], desc[UR36][R4.64], !P1 ;  /* 0x1840000004098fae */ /* 0x0001e2000c901d64 */
[----:B------:R-:W-:Y:S01]  /*154c0*/  ISETP.GE.AND P0, PT, R8, R3, PT ;  /* 0x000000030800720c */ /* 0x000fe20003f06270 */
[----:B------:R-:W-:-:S12]  /*154d0*/  IMAD.MOV.U32 R13, RZ, RZ, R7 ;  /* 0x000000ffff0d7224 */ /* 0x000fd800078e0007 */
[----:B------:R-:W-:Y:S01]  /*154e0*/  @!P0 LEA R21, R17, UR47, 0x1 ;  /* 0x0000002f11158c11 */ /* 0x000fe2000f8e08ff */
[----:B0-----:R-:W-:-:S07]  /*154f0*/  IMAD.MOV.U32 R8, RZ, RZ, R14 ;  /* 0x000000ffff087224 */ /* 0x001fce00078e000e */
[----:B------:R-:W-:Y:S05]  /*15500*/  WARPSYNC.COLLECTIVE R15, `(.L_x_2104) ;  /* 0x000000000f087348 */ /* 0x000fea0003c00000 */
[----:B------:R0:W1:Y:S02]  /*15510*/  SHFL.IDX P6, R14, R13, R12, R11 ;  /* 0x0000000c0d0e7389 */ /* 0x00006400000c000b */
[----:B01----:R-:W-:Y:S01]  /*15520*/  ENDCOLLECTIVE ;  /* 0x000000000000791b */ /* 0x003fe20003800000 */
.L_x_2104:
[----:B------:R-:W-:Y:S02]  /*15530*/  IMAD.MOV.U32 R13, RZ, RZ, R6 ;  /* 0x000000ffff0d7224 */ /* 0x000fe400078e0006 */
[----:B------:R-:W-:Y:S01]  /*15540*/  IMAD.MOV.U32 R12, RZ, RZ, 0x2 ;  /* 0x00000002ff0c7424 */ /* 0x000fe200078e00ff */
[----:B------:R-:W-:-:S13]  /*15550*/  @!P0 LEA R4, P2, R24, R14, 0x1 ;  /* 0x0000000e18048211 */ /* 0x000fda00078408ff */
[----:B------:R-:W-:Y:S05]  /*15560*/  WARPSYNC.COLLECTIVE R15, `(.L_x_2105) ;  /* 0x000000000f087348 */ /* 0x000fea0003c00000 */
[----:B------:R0:W1:Y:S02]  /*15570*/  SHFL.IDX P6, R14, R13, R12, R11 ;  /* 0x0000000c0d0e7389 */ /* 0x00006400000c000b */
[----:B01----:R-:W-:Y:S01]  /*15580*/  ENDCOLLECTIVE ;  /* 0x000000000000791b */ /* 0x003fe20003800000 */
.L_x_2105:
[----:B------:R-:W-:Y:S02]  /*15590*/  @!P0 IMAD.X R5, RZ, RZ, R8, P2 ;  /* 0x000000ffff058224 */ /* 0x000fe400010e0608 */
[----:B------:R-:W-:-:S03]  /*155a0*/  VIADD R8, R0, 0x20 ;  /* 0x0000002000087836 */ /* 0x000fc60000000000 */
[----:B------:R-:W-:Y:S01]  /*155b0*/  @!PT LDS RZ, [RZ] ;  /* 0x00000000fffff984 */ /* 0x000fe20000000800 */
[----:B------:R-:W-:Y:S01]  /*155c0*/  @!PT LDS RZ, [RZ] ;  /* 0x00000000fffff984 */ /* 0x000fe20000000800 */
[----:B------:R-:W-:Y:S01]  /*155d0*/  @!PT LDS RZ, [RZ] ;  /* 0x00000000fffff984 */ /* 0x000fe20000000800 */
[----:B------:R0:W-:Y:S02]  /*155e0*/  @!P0 LDGSTS.E.BYPASS.LTC128B.128 [R21+0x18c00], desc[UR36][R4.64], !P1 ;  /* 0x18c0000004158fae */ /* 0x0001e4000c901d64 */
[----:B------:R-:W-:Y:S01]  /*155f0*/  ISETP.GE.AND P0, PT, R8, R3, PT ;  /* 0x000000030800720c */ /* 0x000fe20003f06270 */
[----:B------:R-:W-:-:S12]  /*15600*/  IMAD.MOV.U32 R13, RZ, RZ, R7 ;  /* 0x000000ffff0d7224 */ /* 0x000fd800078e0007 */
[----:B------:R-:W-:Y:S01]  /*15610*/  @!P0 LEA R9, R17, UR47, 0x1 ;  /* 0x0000002f11098c11 */ /* 0x000fe2000f8e08ff */
[----:B0-----:R-:W-:-:S07]  /*15620*/  IMAD.MOV.U32 R8, RZ, RZ, R14 ;  /* 0x000000ffff087224 */ /* 0x001fce00078e000e */
[----:B------:R-:W-:Y:S05]  /*15630*/  WARPSYNC.COLLECTIVE R15, `(.L_x_2106) ;  /* 0x000000000f087348 */ /* 0x000fea0003c00000 */
[----:B------:R0:W1:Y:S02]  /*15640*/  SHFL.IDX P6, R14, R13, R12, R11 ;  /* 0x0000000c0d0e7389 */ /* 0x00006400000c000b */
[----:B01----:R-:W-:Y:S01]  /*15650*/  ENDCOLLECTIVE ;  /* 0x000000000000791b */ /* 0x003fe20003800000 */
.L_x_2106:
[----:B------:R-:W-:Y:S02]  /*15660*/  IMAD.MOV.U32 R13, RZ, RZ, R6 ;  /* 0x000000ffff0d7224 */ /* 0x000fe400078e0006 */
[----:B------:R-:W-:Y:S01]  /*15670*/  IMAD.MOV.U32 R12, RZ, RZ, 0x3 ;  /* 0x00000003ff0c7424 */ /* 0x000fe200078e00ff */
[----:B------:R-:W-:-:S13]  /*15680*/  @!P0 LEA R4, P2, R24, R14, 0x1 ;  /* 0x0000000e18048211 */ /* 0x000fda00078408ff */
[----:B------:R-:W-:Y:S05]  /*15690*/  WARPSYNC.COLLECTIVE R15, `(.L_x_2107) ;  /* 0x000000000f087348 */ /* 0x000fea0003c00000 */
[----:B------:R0:W1:Y:S02]  /*156a0*/  SHFL.IDX P6, R14, R13, R12, R11 ;  /* 0x0000000c0d0e7389 */ /* 0x00006400000c000b */
[----:B01----:R-:W-:Y:S01]  /*156b0*/  ENDCOLLECTIVE ;  /* 0x000000000000791b */ /* 0x003fe20003800000 */
.L_x_2107:
[----:B------:R-:W-:Y:S01]  /*156c0*/  @!P0 IMAD.X R5, RZ, RZ, R8, P2 ;  /* 0x000000ffff058224 */ /* 0x000fe200010e0608 */
[----:B------:R-:W-:-:S04]  /*156d0*/  IADD3 R8, R0, 0x30, RZ ;  /* 0x0000003000087810 */ /* 0x000fc80007ffe0ff */
        /* <DEDUP_REMOVED lines=11> */
.L_x_2108:
[----:B------:R-:W-:Y:S02]  /*15790*/  IMAD.MOV.U32 R13, RZ, RZ, R6 ;  /* 0x000000ffff0d7224 */ /* 0x000fe400078e0006 */
[----:B------:R-:W-:Y:S01]  /*157a0*/  IMAD.MOV.U32 R12, RZ, RZ, 0x4 ;  /* 0x00000004ff0c7424 */ /* 0x000fe200078e00ff */
[----:B------:R-:W-:-:S13]  /*157b0*/  @!P0 LEA R4, P2, R24, R14, 0x1 ;  /* 0x0000000e18048211 */ /* 0x000fda00078408ff */
[----:B------:R-:W-:Y:S05]  /*157c0*/  WARPSYNC.COLLECTIVE R15, `(.L_x_2109) ;  /* 0x000000000f087348 */ /* 0x000fea0003c00000 */
[----:B------:R0:W1:Y:S02]  /*157d0*/  SHFL.IDX P6, R14, R13, R12, R11 ;  /* 0x0000000c0d0e7389 */ /* 0x00006400000c000b */
[----:B01----:R-:W-:Y:S01]  /*157e0*/  ENDCOLLECTIVE ;  /* 0x000000000000791b */ /* 0x003fe20003800000 */
.L_x_2109:
        /* <DEDUP_REMOVED lines=13> */
.L_x_2110:
[----:B------:R-:W-:Y:S02]  /*158c0*/  IMAD.MOV.U32 R13, RZ, RZ, R6 ;  /* 0x000000ffff0d7224 */ /* 0x000fe400078e0006 */
[----:B------:R-:W-:Y:S01]  /*158d0*/  IMAD.MOV.U32 R12, RZ, RZ, 0x5 ;  /* 0x00000005ff0c7424 */ /* 0x000fe200078e00ff */
[----:B------:R-:W-:-:S13]  /*158e0*/  @!P0 LEA R4, P2, R24, R14, 0x1 ;  /* 0x0000000e18048211 */ /* 0x000fda00078408ff */
[----:B------:R-:W-:Y:S05]  /*158f0*/  WARPSYNC.COLLECTIVE R15, `(.L_x_2111) ;  /* 0x000000000f087348 */ /* 0x000fea0003c00000 */
[----:B------:R0:W1:Y:S02]  /*15900*/  SHFL.IDX P6, R14, R13, R12, R11 ;  /* 0x0000000c0d0e7389 */ /* 0x00006400000c000b */
[----:B01----:R-:W-:Y:S01]  /*15910*/  ENDCOLLECTIVE ;  /* 0x000000000000791b */ /* 0x003fe20003800000 */
.L_x_2111:
[----:B------:R-:W-:Y:S01]  /*15920*/  @!P0 IADD3.X R5, RZ, R8, RZ, P2, !PT ;  /* 0x00000008ff058210 */ /* 0x000fe200017fe4ff */
[----:B------:R-:W-:-:S04]  /*15930*/  VIADD R8, R0, 0x50 ;  /* 0x0000005000087836 */ /* 0x000fc80000000000 */
        /* <DEDUP_REMOVED lines=11> */
.L_x_2112:
[----:B------:R-:W-:Y:S02]  /*159f0*/  IMAD.MOV.U32 R13, RZ, RZ, R6 ;  /* 0x000000ffff0d7224 */ /* 0x000fe400078e0006 */
[----:B------:R-:W-:Y:S01]  /*15a00*/  IMAD.MOV.U32 R12, RZ, RZ, 0x6 ;  /* 0x00000006ff0c7424 */ /* 0x000fe200078e00ff */
[----:B------:R-:W-:-:S13]  /*15a10*/  @!P0 LEA R4, P2, R24, R14, 0x1 ;  /* 0x0000000e18048211 */ /* 0x000fda00078408ff */
[----:B------:R-:W-:Y:S05]  /*15a20*/  WARPSYNC.COLLECTIVE R15, `(.L_x_2113) ;  /* 0x000000000f087348 */ /* 0x000fea0003c00000 */
[----:B------:R0:W1:Y:S02]  /*15a30*/  SHFL.IDX P6, R14, R13, R12, R11 ;  /* 0x0000000c0d0e7389 */ /* 0x00006400000c000b */
[----:B01----:R-:W-:Y:S01]  /*15a40*/  ENDCOLLECTIVE ;  /* 0x000000000000791b */ /* 0x003fe20003800000 */
.L_x_2113:
        /* <DEDUP_REMOVED lines=12> */
.L_x_2114:
[----:B------:R-:W-:Y:S01]  /*15b10*/  @!P0 LEA R9, R17, UR47, 0x1 ;  /* 0x0000002f11098c11 */ /* 0x000fe2000f8e08ff */
[----:B------:R-:W-:Y:S02]  /*15b20*/  IMAD.MOV.U32 R13, RZ, RZ, R6 ;  /* 0x000000ffff0d7224 */ /* 0x000fe400078e0006 */
[----:B------:R-:W-:Y:S01]  /*15b30*/  IMAD.MOV.U32 R12, RZ, RZ, 0x7 ;  /* 0x00000007ff0c7424 */ /* 0x000fe200078e00ff */
[----:B------:R-:W-:-:S13]  /*15b40*/  @!P0 LEA R4, P2, R24, R14, 0x1 ;  /* 0x0000000e18048211 */ /* 0x000fda00078408ff */
[----:B------:R-:W-:Y:S05]  /*15b50*/  WARPSYNC.COLLECTIVE R15, `(.L_x_2115) ;  /* 0x000000000f087348 */ /* 0x000fea0003c00000 */
[----:B------:R0:W1:Y:S02]  /*15b60*/  SHFL.IDX P6, R14, R13, R12, R11 ;  /* 0x0000000c0d0e7389 */ /* 0x00006400000c000b */
[----:B01----:R-:W-:Y:S01]  /*15b70*/  ENDCOLLECTIVE ;  /* 0x000000000000791b */ /* 0x003fe20003800000 */
.L_x_2115:
        /* <DEDUP_REMOVED lines=10> */
.L_x_2116:
[----:B------:R-:W-:Y:S05]  /*15c20*/  BRA `(.L_x_2117) ;  /* 0xffffffd000407947 */ /* 0x000fea000383ffff */
.L_x_2051:
[----:B0-----:R-:W-:-:S04]  /*15c30*/  IMAD.U32 R3, RZ, RZ, UR47 ;  /* 0x0000002fff037e24 */ /* 0x001fc8000f8e00ff */
[----:B------:R0:W1:Y:S03]  /*15c40*/  SYNCS.PHASECHK.TRANS64.TRYWAIT P0, [R3+URZ+0x22820], R0 ;  /* 0x02282000030075a7 */ /* 0x000066000800017f */
[----:B-1----:R-:W-:Y:S05]  /*15c50*/  @!P0 NANOSLEEP.SYNCS 0x989680 ;  /* 0x009896800000895d */ /* 0x002fea0003900000 */
[----:B------:R-:W1:Y:S02]  /*15c60*/  @!P0 SYNCS.PHASECHK.TRANS64 P0, [R3+URZ+0x22820], R0 ;  /* 0x02282000030085a7 */ /* 0x000e64000800007f */
[----:B-1----:R-:W-:Y:S05]  /*15c70*/  @!P0 BRA `(.L_x_2051) ;  /* 0xfffffffc00ec8947 */ /* 0x002fea000383ffff */
[----:B------:R-:W-:Y:S05]  /*15c80*/  BRA `(.L_x_2118) ;  /* 0xffffffd000707947 */ /* 0x000fea000383ffff */
.L_x_2053:
[----:B0-----:R-:W-:-:S04]  /*15c90*/  IMAD.U32 R3, RZ, RZ, UR47 ;  /* 0x0000002fff037e24 */ /* 0x001fc8000f8e00ff */
[----:B------:R0:W1:Y:S03]  /*15ca0*/  SYNCS.PHASECHK.TRANS64.TRYWAIT P0, [R3+URZ+0x22860], R0 ;  /* 0x02286000030075a7 */ /* 0x000066000800017f */
[----:B-1----:R-:W-:Y:S05]  /*15cb0*/  @!P0 NANOSLEEP.SYNCS 0x989680 ;  /* 0x009896800000895d */ /* 0x002fea0003900000 */
[----:B------:R-:W1:Y:S02]  /*15cc0*/  @!P0 SYNCS.PHASECHK.TRANS64 P0, [R3+URZ+0x22860], R0 ;  /* 0x02286000030085a7 */ /* 0x000e64000800007f */
[----:B-1----:R-:W-:Y:S05]  /*15cd0*/  @!P0 BRA `(.L_x_2053) ;  /* 0xfffffffc00ec8947 */ /* 0x002fea000383ffff */
[----:B------:R-:W-:Y:S05]  /*15ce0*/  BRA `(.L_x_2119) ;  /* 0xffffffd0006c7947 */ /* 0x000fea000383ffff */
.L_x_2054:
        /* <DEDUP_REMOVED lines=8> */
.L_x_2121:
[----:B------:R-:W-:Y:S05]  /*15d70*/  BSYNC B0 ;  /* 0x0000000000007941 */ /* 0x000fea0003800000 */
.L_x_2120:
[----:B------:R-:W-:Y:S01]  /*15d80*/  IMAD.MOV.U32 R13, RZ, RZ, R3 ;  /* 0x000000ffff0d7224 */ /* 0x000fe200078e0003 */
[----:B------:R-:W-:Y:S01]  /*15d90*/  LEA R19, R17, UR47, 0x1 ;  /* 0x0000002f11137c11 */ /* 0x000fe2000f8e08ff */
[----:B------:R-:W-:Y:S01]  /*15da0*/  IMAD.MOV.U32 R12, RZ, RZ, RZ ;  /* 0x000000ffff0c7224 */ /* 0x000fe200078e00ff */
[C---:B------:R-:W-:Y:S01]  /*15db0*/  LOP3.LUT P2, RZ, R8.reuse, 0x2, RZ, 0xc0, !PT ;  /* 0x0000000208ff7812 */ /* 0x040fe2000784c0ff */
[----:B------:R-:W-:Y:S01]  /*15dc0*/  IMAD.MOV.U32 R11, RZ, RZ, 0x181f ;  /* 0x0000181fff0b7424 */ /* 0x000fe200078e00ff */
[----:B------:R-:W-:Y:S01]  /*15dd0*/  LOP3.LUT P1, RZ, R8, 0x4, RZ, 0xc0, !PT ;  /* 0x0000000408ff7812 */ /* 0x000fe2000782c0ff */
[----:B------:R-:W-:Y:S02]  /*15de0*/  IMAD.MOV.U32 R15, RZ, RZ, -0x1 ;  /* 0xffffffffff0f7424 */ /* 0x000fe400078e00ff */
[----:B------:R-:W-:Y:S01]  /*15df0*/  IMAD.MOV.U32 R0, RZ, RZ, R14 ;  /* 0x000000ffff007224 */ /* 0x000fe200078e000e */
[----:B------:R-:W-:Y:S01]  /*15e00*/  ISETP.LT.OR P3, PT, R35, 0x1, !P1 ;  /* 0x000000012300780c */ /* 0x000fe20004f61670 */
[----:B------:R-:W-:-:S12]  /*15e10*/  IMAD.SHL.U32 R24, R24, 0x2, RZ ;  /* 0x0000000218187824 */ /* 0x000fd800078e00ff */
[----:B------:R-:W-:Y:S05]  /*15e20*/  WARPSYNC.COLLECTIVE R15, `(.L_x_2122) ;  /* 0x000000000f087348 */ /* 0x000fea0003c00000 */
[----:B------:R0:W1:Y:S02]  /*15e30*/  SHFL.IDX P6, R14, R13, R12, R11 ;  /* 0x0000000c0d0e7389 */ /* 0x00006400000c000b */
[----:B01----:R-:W-:Y:S01]  /*15e40*/  ENDCOLLECTIVE ;  /* 0x000000000000791b */ /* 0x003fe20003800000 */
.L_x_2122:
[----:B------:R-:W-:Y:S02]  /*15e50*/  IMAD.MOV.U32 R13, RZ, RZ, R10 ;  /* 0x000000ffff0d7224 */ /* 0x000fe400078e000a */
[----:B------:R-:W-:Y:S01]  /*15e60*/  IMAD.MOV.U32 R12, RZ, RZ, 0x1 ;  /* 0x00000001ff0c7424 */ /* 0x000fe200078e00ff */
[----:B------:R-:W-:-:S13]  /*15e70*/  IADD3 R4, P0, R14, R24, RZ ;  /* 0x000000180e047210 */ /* 0x000fda0007f1e0ff */
[----:B------:R-:W-:Y:S05]  /*15e80*/  WARPSYNC.COLLECTIVE R15, `(.L_x_2123) ;  /* 0x000000000f087348 */ /* 0x000fea0003c00000 */
[----:B------:R0:W1:Y:S02]  /*15e90*/  SHFL.IDX P6, R14, R13, R12, R11 ;  /* 0x0000000c0d0e7389 */ /* 0x00006400000c000b */
[----:B01----:R-:W-:Y:S01]  /*15ea0*/  ENDCOLLECTIVE ;  /* 0x000000000000791b */ /* 0x003fe20003800000 */
.L_x_2123:
        /* <DEDUP_REMOVED lines=12> */
.L_x_2124:
[----:B------:R-:W-:Y:S01]  /*15f70*/  @!PT LDS RZ, [RZ] ;  /* 0x00000000fffff984 */ /* 0x000fe20000000800 */
[----:B------:R-:W-:Y:S01]  /*15f80*/  @!PT LDS RZ, [RZ] ;  /* 0x00000000fffff984 */ /* 0x000fe20000000800 */
[----:B------:R-:W-:Y:S01]  /*15f90*/  @!PT LDS RZ, [RZ] ;  /* 0x00000000fffff984 */ /* 0x000fe20000000800 */
[----:B------:R-:W-:Y:S01]  /*15fa0*/  LDGSTS.E.BYPASS.LTC128B.128 [R19+0x3400], desc[UR36][R4.64+0x80], !P0 ;  /* 0x0340008004137fae */ /* 0x000fe2000c101d64 */
[----:B------:R-:W-:Y:S01]  /*15fb0*/  LOP3.LUT P0, RZ, R8, 0x8, RZ, 0xc0, !PT ;  /* 0x0000000808ff7812 */ /* 0x000fe2000780c0ff */
[----:B------:R-:W-:Y:S02]  /*15fc0*/  IMAD.MOV.U32 R8, RZ, RZ, RZ ;  /* 0x000000ffff087224 */ /* 0x000fe400078e00ff */
[----:B------:R-:W-:Y:S01]  /*15fd0*/  LDGSTS.E.BYPASS.LTC128B.128 [R19+0x6400], desc[UR36][R4.64+0x100], !P3 ;  /* 0x0640010004137fae */ /* 0x000fe2000d901d64 */
[----:B------:R-:W-:Y:S01]  /*15fe0*/  ISETP.LT.OR P3, PT, R35, 0x1, !P0 ;  /* 0x000000012300780c */ /* 0x000fe20004761670 */
[----:B------:R-:W-:Y:S02]  /*15ff0*/  IMAD.MOV.U32 R13, RZ, RZ, R10 ;  /* 0x000000ffff0d7224 */ /* 0x000fe400078e000a */
[----:B------:R-:W-:-:S10]  /*16000*/  IMAD.MOV.U32 R12, RZ, RZ, 0x2 ;  /* 0x00000002ff0c7424 */ /* 0x000fd400078e00ff */
[----:B------:R0:W-:Y:S02]  /*16010*/  LDGSTS.E.BYPASS.LTC128B.128 [R19+0x9400], desc[UR36][R4.64+0x180], !P3 ;  /* 0x0940018004137fae */ /* 0x0001e4000d901d64 */
[----:B0-----:R-:W-:-:S13]  /*16020*/  IADD3 R4, P3, R14, R24, RZ ;  /* 0x000000180e047210 */ /* 0x001fda0007f7e0ff */
[----:B------:R-:W-:Y:S05]  /*16030*/  WARPSYNC.COLLECTIVE R15, `(.L_x_2125) ;  /* 0x000000000f087348 */ /* 0x000fea0003c00000 */
[----:B------:R0:W1:Y:S02]  /*16040*/  SHFL.IDX P6, R14, R13, R12, R11 ;  /* 0x0000000c0d0e7389 */ /* 0x00006400000c000b */
[----:B01----:R-:W-:Y:S01]  /*16050*/  ENDCOLLECTIVE ;  /* 0x000000000000791b */ /* 0x003fe20003800000 */
.L_x_2125:
        /* <DEDUP_REMOVED lines=12> */
.L_x_2126:
        /* <DEDUP_REMOVED lines=14> */
.L_x_2127:
        /* <DEDUP_REMOVED lines=12> */
.L_x_2128:
        /* <DEDUP_REMOVED lines=14> */
.L_x_2129:
        /* <DEDUP_REMOVED lines=12> */
.L_x_2130:
        /* <DEDUP_REMOVED lines=14> */
.L_x_2131:
[----:B------:R-:W-:Y:S01]  /*16540*/  IMAD.X R5, RZ, RZ, R0, P3 ;  /* 0x000000ffff057224 */ /* 0x000fe200018e0600 */
[----:B------:R-:W-:Y:S02]  /*16550*/  ISETP.LT.OR P3, PT, R35, 0x41, P4 ;  /* 0x000000412300780c */ /* 0x000fe40002761670 */
[----:B------:R-:W-:Y:S01]  /*16560*/  IADD3 R0, R19, 0x400, RZ ;  /* 0x0000040013007810 */ /* 0x000fe20007ffe0ff */
[----:B------:R-:W-:-:S10]  /*16570*/  IMAD.MOV.U32 R13, RZ, RZ, R3 ;  /* 0x000000ffff0d7224 */ /* 0x000fd400078e0003 */
        /* <DEDUP_REMOVED lines=9> */
.L_x_2132:
        /* <DEDUP_REMOVED lines=9> */
.L_x_2061:
[----:B-1----:R1:W2:Y:S02]  /*166a0*/  SYNCS.PHASECHK.TRANS64.TRYWAIT P0, [R32+URZ+0x22840], R31 ;  /* 0x0228401f200075a7 */ /* 0x0022a4000800017f */
[----:B--2---:R-:W-:Y:S05]  /*166b0*/  @!P0 NANOSLEEP.SYNCS 0x989680 ;  /* 0x009896800000895d */ /* 0x004fea0003900000 */
[----:B------:R-:W2:Y:S02]  /*166c0*/  @!P0 SYNCS.PHASECHK.TRANS64 P0, [R32+URZ+0x22840], R31 ;  /* 0x0228401f200085a7 */ /* 0x000ea4000800007f */
[----:B--2---:R-:W-:Y:S05]  /*166d0*/  @!P0 BRA `(.L_x_2061) ;  /* 0xfffffffc00f08947 */ /* 0x004fea000383ffff */
[----:B------:R-:W-:Y:S05]  /*166e0*/  BRA `(.L_x_2134) ;  /* 0xffffffd000947947 */ /* 0x000fea000383ffff */
.L_x_2062:
        /* <DEDUP_REMOVED lines=8> */
.L_x_2136:
[----:B------:R-:W-:Y:S05]  /*16770*/  BSYNC B1 ;  /* 0x0000000000017941 */ /* 0x000fea0003800000 */
.L_x_2135:
[----:B------:R-:W-:Y:S01]  /*16780*/  IMAD.MOV.U32 R13, RZ, RZ, R10 ;  /* 0x000000ffff0d7224 */ /* 0x000fe200078e000a */
[----:B------:R-:W-:Y:S01]  /*16790*/  LEA R19, R19, UR47, 0x1 ;  /* 0x0000002f13137c11 */ /* 0x000fe2000f8e08ff */
[----:B------:R-:W-:Y:S02]  /*167a0*/  IMAD.MOV.U32 R12, RZ, RZ, RZ ;  /* 0x000000ffff0c7224 */ /* 0x000fe400078e00ff */
[----:B------:R-:W-:Y:S02]  /*167b0*/  IMAD.MOV.U32 R11, RZ, RZ, 0x181f ;  /* 0x0000181fff0b7424 */ /* 0x000fe400078e00ff */
[----:B------:R-:W-:Y:S02]  /*167c0*/  IMAD.MOV.U32 R15, RZ, RZ, -0x1 ;  /* 0xffffffffff0f7424 */ /* 0x000fe400078e00ff */
[----:B------:R-:W-:-:S07]  /*167d0*/  IMAD.MOV.U32 R5, RZ, RZ, R14 ;  /* 0x000000ffff057224 */ /* 0x000fce00078e000e */
[----:B------:R-:W-:Y:S05]  /*167e0*/  WARPSYNC.COLLECTIVE R15, `(.L_x_2137) ;  /* 0x000000000f087348 */ /* 0x000fea0003c00000 */
[----:B------:R0:W1:Y:S02]  /*167f0*/  SHFL.IDX P6, R14, R13, R12, R11 ;  /* 0x0000000c0d0e7389 */ /* 0x00006400000c000b */
[----:B01----:R-:W-:Y:S01]  /*16800*/  ENDCOLLECTIVE ;  /* 0x000000000000791b */ /* 0x003fe20003800000 */
.L_x_2137:
[----:B------:R-:W-:Y:S01]  /*16810*/  MOV R13, R3 ;  /* 0x00000003000d7202 */ /* 0x000fe20000000f00 */
[----:B------:R-:W-:Y:S01]  /*16820*/  IMAD.MOV.U32 R12, RZ, RZ, 0x1 ;  /* 0x00000001ff0c7424 */ /* 0x000fe200078e00ff */
[----:B------:R-:W-:-:S13]  /*16830*/  IADD3 R4, P0, R14, R24, RZ ;  /* 0x000000180e047210 */ /* 0x000fda0007f1e0ff */
[----:B------:R-:W-:Y:S05]  /*16840*/  WARPSYNC.COLLECTIVE R15, `(.L_x_2138) ;  /* 0x000000000f087348 */ /* 0x000fea0003c00000 */
[----:B------:R0:W1:Y:S02]  /*16850*/  SHFL.IDX P6, R14, R13, R12, R11 ;  /* 0x0000000c0d0e7389 */ /* 0x00006400000c000b */
[----:B01----:R-:W-:Y:S01]  /*16860*/  ENDCOLLECTIVE ;  /* 0x000000000000791b */ /* 0x003fe20003800000 */
.L_x_2138:
        /* <DEDUP_REMOVED lines=10> */
.L_x_2139:
[----:B------:R-:W-:Y:S02]  /*16910*/  IMAD.MOV.U32 R13, RZ, RZ, R3 ;  /* 0x000000ffff0d7224 */ /* 0x000fe400078e0003 */
[----:B------:R-:W-:Y:S01]  /*16920*/  IMAD.MOV.U32 R12, RZ, RZ, 0x2 ;  /* 0x00000002ff0c7424 */ /* 0x000fe200078e00ff */
[----:B------:R-:W-:-:S13]  /*16930*/  IADD3 R6, P0, R14, R24, RZ ;  /* 0x000000180e067210 */ /* 0x000fda0007f1e0ff */
[----:B------:R-:W-:Y:S05]  /*16940*/  WARPSYNC.COLLECTIVE R15, `(.L_x_2140) ;  /* 0x000000000f087348 */ /* 0x000fea0003c00000 */
[----:B------:R0:W1:Y:S02]  /*16950*/  SHFL.IDX P6, R14, R13, R12, R11 ;  /* 0x0000000c0d0e7389 */ /* 0x00006400000c000b */
[----:B01----:R-:W-:Y:S01]  /*16960*/  ENDCOLLECTIVE ;  /* 0x000000000000791b */ /* 0x003fe20003800000 */
.L_x_2140:
        /* <DEDUP_REMOVED lines=10> */
.L_x_2141:
[----:B------:R-:W-:Y:S01]  /*16a10*/  IMAD.MOV.U32 R13, RZ, RZ, R3 ;  /* 0x000000ffff0d7224 */ /* 0x000fe200078e0003 */
[----:B------:R-:W-:Y:S02]  /*16a20*/  MOV R12, 0x3 ;  /* 0x00000003000c7802 */ /* 0x000fe40000000f00 */
[----:B------:R-:W-:-:S13]  /*16a30*/  IADD3 R6, P0, R14, R24, RZ ;  /* 0x000000180e067210 */ /* 0x000fda0007f1e0ff */
[----:B------:R-:W-:Y:S05]  /*16a40*/  WARPSYNC.COLLECTIVE R15, `(.L_x_2142) ;  /* 0x000000000f087348 */ /* 0x000fea0003c00000 */
[----:B------:R0:W1:Y:S02]  /*16a50*/  SHFL.IDX P6, R14, R13, R12, R11 ;  /* 0x0000000c0d0e7389 */ /* 0x00006400000c000b */
[----:B01----:R-:W-:Y:S01]  /*16a60*/  ENDCOLLECTIVE ;  /* 0x000000000000791b */ /* 0x003fe20003800000 */
.L_x_2142:
        /* <DEDUP_REMOVED lines=10> */
.L_x_2143:
[----:B------:R-:W-:Y:S02]  /*16b10*/  IMAD.MOV.U32 R13, RZ, RZ, R3 ;  /* 0x000000ffff0d7224 */ /* 0x000fe400078e0003 */
[----:B------:R-:W-:Y:S01]  /*16b20*/  IMAD.MOV.U32 R12, RZ, RZ, 0x4 ;  /* 0x00000004ff0c7424 */ /* 0x000fe200078e00ff */
[----:B------:R-:W-:-:S13]  /*16b30*/  IADD3 R4, P0, R14, R24, RZ ;  /* 0x000000180e047210 */ /* 0x000fda0007f1e0ff */
[----:B------:R-:W-:Y:S05]  /*16b40*/  WARPSYNC.COLLECTIVE R15, `(.L_x_2144) ;  /* 0x000000000f087348 */ /* 0x000fea0003c00000 */
[----:B------:R0:W1:Y:S02]  /*16b50*/  SHFL.IDX P6, R14, R13, R12, R11 ;  /* 0x0000000c0d0e7389 */ /* 0x00006400000c000b */
[----:B01----:R-:W-:Y:S01]  /*16b60*/  ENDCOLLECTIVE ;  /* 0x000000000000791b */ /* 0x003fe20003800000 */
.L_x_2144:
        /* <DEDUP_REMOVED lines=10> */
.L_x_2145:
[----:B------:R-:W-:Y:S02]  /*16c10*/  IMAD.MOV.U32 R13, RZ, RZ, R3 ;  /* 0x000000ffff0d7224 */ /* 0x000fe400078e0003 */
[----:B------:R-:W-:Y:S01]  /*16c20*/  IMAD.MOV.U32 R12, RZ, RZ, 0x5 ;  /* 0x00000005ff0c7424 */ /* 0x000fe200078e00ff */
[----:B------:R-:W-:-:S13]  /*16c30*/  IADD3 R4, P0, R14, R24, RZ ;  /* 0x000000180e047210 */ /* 0x000fda0007f1e0ff */
[----:B------:R-:W-:Y:S05]  /*16c40*/  WARPSYNC.COLLECTIVE R15, `(.L_x_2146) ;  /* 0x000000000f087348 */ /* 0x000fea0003c00000 */
[----:B------:R0:W1:Y:S02]  /*16c50*/  SHFL.IDX P6, R14, R13, R12, R11 ;  /* 0x0000000c0d0e7389 */ /* 0x00006400000c000b */
[----:B01----:R-:W-:Y:S01]  /*16c60*/  ENDCOLLECTIVE ;  /* 0x000000000000791b */ /* 0x003fe20003800000 */
.L_x_2146:
[----:B------:R-:W-:-:S05]  /*16c70*/  IMAD.X R5, RZ, RZ, R18, P0 ;  /* 0x000000ffff057224 */ /* 0x000fca00000e0612 */
        /* <DEDUP_REMOVED lines=9> */
.L_x_2147:
[----:B------:R-:W-:Y:S01]  /*16d10*/  IMAD.MOV.U32 R37, RZ, RZ, R14 ;  /* 0x000000ffff257224 */ /* 0x000fe200078e000e */
[----:B------:R-:W-:Y:S06]  /*16d20*/  BRA `(.L_x_2148) ;  /* 0xffffffcc00ec7947 */ /* 0x000fec000383ffff */
.L_x_2067:
[----:B---3--:R3:W4:Y:S02]  /*16d30*/  SYNCS.PHASECHK.TRANS64.TRYWAIT P0, [R32+URZ+0x22860], R31 ;  /* 0x0228601f200075a7 */ /* 0x008724000800017f */
[----:B----4-:R-:W-:Y:S05]  /*16d40*/  @!P0 NANOSLEEP.SYNCS 0x989680 ;  /* 0x009896800000895d */ /* 0x010fea0003900000 */
[----:B------:R-:W4:Y:S02]  /*16d50*/  @!P0 SYNCS.PHASECHK.TRANS64 P0, [R32+URZ+0x22860], R31 ;  /* 0x0228601f200085a7 */ /* 0x000f24000800007f */
[----:B----4-:R-:W-:Y:S05]  /*16d60*/  @!P0 BRA `(.L_x_2067) ;  /* 0xfffffffc00f08947 */ /* 0x010fea000383ffff */
[----:B------:R-:W-:Y:S05]  /*16d70*/  BRA `(.L_x_2149) ;  /* 0xffffffd000387947 */ /* 0x000fea000383ffff */
.L_x_2068:
[----:B------:R-:W-:Y:S01]  /*16d80*/  BSSY B1, `(.L_x_2150) ;  /* 0x0000008000017945 */ /* 0x000fe20003800000 */
[----:B------:R-:W-:Y:S02]  /*16d90*/  IMAD.MOV.U32 R13, RZ, RZ, R27 ;  /* 0x000000ffff0d7224 */ /* 0x000fe400078e001b */
[----:B------:R-:W-:Y:S02]  /*16da0*/  IMAD.MOV.U32 R12, RZ, RZ, RZ ;  /* 0x000000ffff0c7224 */ /* 0x000fe400078e00ff */
[----:B------:R-:W-:Y:S02]  /*16db0*/  IMAD.MOV.U32 R11, RZ, RZ, 0x181f ;  /* 0x0000181fff0b7424 */ /* 0x000fe400078e00ff */
[----:B------:R-:W-:-:S07]  /*16dc0*/  IMAD.MOV.U32 R15, RZ, RZ, -0x1 ;  /* 0xffffffffff0f7424 */ /* 0x000fce00078e00ff */
[----:B-123--:R-:W-:Y:S05]  /*16dd0*/  WARPSYNC.COLLECTIVE R15, `(.L_x_2151) ;  /* 0x000000000f087348 */ /* 0x00efea0003c00000 */
[----:B------:R0:W4:Y:S02]  /*16de0*/  SHFL.IDX P6, R14, R13, R12, R11 ;  /* 0x0000000c0d0e7389 */ /* 0x00012400000c000b */
[----:B01234-:R-:W-:Y:S01]  /*16df0*/  ENDCOLLECTIVE ;  /* 0x000000000000791b */ /* 0x01ffe20003800000 */
.L_x_2151:
[----:B------:R-:W-:Y:S05]  /*16e00*/  BSYNC B1 ;  /* 0x0000000000017941 */ /* 0x000fea0003800000 */
.L_x_2150:
        /* <DEDUP_REMOVED lines=9> */
.L_x_2152:
[----:B------:R-:W-:Y:S02]  /*16ea0*/  IMAD.MOV.U32 R8, RZ, RZ, RZ ;  /* 0x000000ffff087224 */ /* 0x000fe400078e00ff */
[----:B------:R-:W-:Y:S02]  /*16eb0*/  IMAD.MOV.U32 R13, RZ, RZ, R27 ;  /* 0x000000ffff0d7224 */ /* 0x000fe400078e001b */
[----:B------:R-:W-:Y:S01]  /*16ec0*/  IMAD.MOV.U32 R12, RZ, RZ, 0x1 ;  /* 0x00000001ff0c7424 */ /* 0x000fe200078e00ff */
[----:B------:R-:W-:-:S13]  /*16ed0*/  IADD3 R4, P0, R14, R24, RZ ;  /* 0x000000180e047210 */ /* 0x000fda0007f1e0ff */
[----:B------:R-:W-:Y:S05]  /*16ee0*/  WARPSYNC.COLLECTIVE R15, `(.L_x_2153) ;  /* 0x000000000f087348 */ /* 0x000fea0003c00000 */
[----:B------:R0:W1:Y:S02]  /*16ef0*/  SHFL.IDX P6, R14, R13, R12, R11 ;  /* 0x0000000c0d0e7389 */ /* 0x00006400000c000b */
[----:B01----:R-:W-:Y:S01]  /*16f00*/  ENDCOLLECTIVE ;  /* 0x000000000000791b */ /* 0x003fe20003800000 */
.L_x_2153:
[----:B------:R-:W-:-:S05]  /*16f10*/  IMAD.X R5, RZ, RZ, R5, P0 ;  /* 0x000000ffff057224 */ /* 0x000fca00000e0605 */
[----:B------:R-:W-:Y:S01]  /*16f20*/  @!PT LDS RZ, [RZ] ;  /* 0x00000000fffff984 */ /* 0x000fe20000000800 */
[----:B------:R-:W-:Y:S01]  /*16f30*/  @!PT LDS RZ, [RZ] ;  /* 0x00000000fffff984 */ /* 0x000fe20000000800 */
[----:B------:R-:W-:Y:S01]  /*16f40*/  @!PT LDS RZ, [RZ] ;  /* 0x00000000fffff984 */ /* 0x000fe20000000800 */
[----:B------:R0:W-:Y:S04]  /*16f50*/  LDGSTS.E.BYPASS.LTC128B.128 [R23], desc[UR36][R4.64], !P4 ;  /* 0x0000000004177fae */ /* 0x0001e8000e101d64 */
        /* <DEDUP_REMOVED lines=8> */
.L_x_2154:
[----:B------:R-:W-:Y:S02]  /*16fe0*/  IMAD.MOV.U32 R13, RZ, RZ, R27 ;  /* 0x000000ffff0d7224 */ /* 0x000fe400078e001b */
[----:B------:R-:W-:Y:S01]  /*16ff0*/  IMAD.MOV.U32 R12, RZ, RZ, 0x2 ;  /* 0x00000002ff0c7424 */ /* 0x000fe200078e00ff */
[----:B------:R-:W-:-:S13]  /*17000*/  IADD3 R4, P0, R14, R24, RZ ;  /* 0x000000180e047210 */ /* 0x000fda0007f1e0ff */
[----:B------:R-:W-:Y:S05]  /*17010*/  WARPSYNC.COLLECTIVE R15, `(.L_x_2155) ;  /* 0x000000000f087348 */ /* 0x000fea0003c00000 */
[----:B------:R0:W1:Y:S02]  /*17020*/  SHFL.IDX P6, R14, R13, R12, R11 ;  /* 0x0000000c0d0e7389 */ /* 0x00006400000c000b */
[----:B01----:R-:W-:Y:S01]  /*17030*/  ENDCOLLECTIVE ;  /* 0x000000000000791b */ /* 0x003fe20003800000 */
.L_x_2155:
        /* <DEDUP_REMOVED lines=13> */
.L_x_2156:
[----:B------:R-:W-:Y:S02]  /*17110*/  IMAD.MOV.U32 R13, RZ, RZ, R27 ;  /* 0x000000ffff0d7224 */ /* 0x000fe400078e001b */
[----:B------:R-:W-:Y:S01]  /*17120*/  IMAD.MOV.U32 R12, RZ, RZ, 0x3 ;  /* 0x00000003ff0c7424 */ /* 0x000fe200078e00ff */
[----:B------:R-:W-:-:S13]  /*17130*/  IADD3 R4, P0, R14, R24, RZ ;  /* 0x000000180e047210 */ /* 0x000fda0007f1e0ff */
[----:B------:R-:W-:Y:S05]  /*17140*/  WARPSYNC.COLLECTIVE R15, `(.L_x_2157) ;  /* 0x000000000f087348 */ /* 0x000fea0003c00000 */
[----:B------:R0:W1:Y:S02]  /*17150*/  SHFL.IDX P6, R14, R13, R12, R11 ;  /* 0x0000000c0d0e7389 */ /* 0x00006400000c000b */
[----:B01----:R-:W-:Y:S01]  /*17160*/  ENDCOLLECTIVE ;  /* 0x000000000000791b */ /* 0x003fe20003800000 */
.L_x_2157:
[----:B------:R-:W-:-:S05]  /*17170*/  IADD3.X R5, RZ, R6, RZ, P0, !PT ;  /* 0x00000006ff057210 */ /* 0x000fca00007fe4ff */
        /* <DEDUP_REMOVED lines=12> */
.L_x_2158:
[----:B------:R-:W-:Y:S02]  /*17240*/  IMAD.MOV.U32 R13, RZ, RZ, R27 ;  /* 0x000000ffff0d7224 */ /* 0x000fe400078e001b */
[----:B------:R-:W-:Y:S01]  /*17250*/  IMAD.MOV.U32 R12, RZ, RZ, 0x4 ;  /* 0x00000004ff0c7424 */ /* 0x000fe200078e00ff */
[----:B------:R-:W-:-:S13]  /*17260*/  IADD3 R4, P0, R14, R24, RZ ;  /* 0x000000180e047210 */ /* 0x000fda0007f1e0ff */
[----:B------:R-:W-:Y:S05]  /*17270*/  WARPSYNC.COLLECTIVE R15, `(.L_x_2159) ;  /* 0x000000000f087348 */ /* 0x000fea0003c00000 */
[----:B------:R0:W1:Y:S02]  /*17280*/  SHFL.IDX P6, R14, R13, R12, R11 ;  /* 0x0000000c0d0e7389 */ /* 0x00006400000c000b */
[----:B01----:R-:W-:Y:S01]  /*17290*/  ENDCOLLECTIVE ;  /* 0x000000000000791b */ /* 0x003fe20003800000 */
.L_x_2159:
        /* <DEDUP_REMOVED lines=13> */
.L_x_2160:
[----:B------:R-:W-:Y:S01]  /*17370*/  MOV R13, R27 ;  /* 0x0000001b000d7202 */ /* 0x000fe20000000f00 */
[----:B------:R-:W-:Y:S01]  /*17380*/  IMAD.MOV.U32 R12, RZ, RZ, 0x5 ;  /* 0x00000005ff0c7424 */ /* 0x000fe200078e00ff */
[----:B------:R-:W-:-:S13]  /*17390*/  IADD3 R4, P0, R14, R24, RZ ;  /* 0x000000180e047210 */ /* 0x000fda0007f1e0ff */
[----:B------:R-:W-:Y:S05]  /*173a0*/  WARPSYNC.COLLECTIVE R15, `(.L_x_2161) ;  /* 0x000000000f087348 */ /* 0x000fea0003c00000 */
[----:B------:R0:W1:Y:S02]  /*173b0*/  SHFL.IDX P6, R14, R13, R12, R11 ;  /* 0x0000000c0d0e7389 */ /* 0x00006400000c000b */
[----:B01----:R-:W-:Y:S01]  /*173c0*/  ENDCOLLECTIVE ;  /* 0x000000000000791b */ /* 0x003fe20003800000 */
.L_x_2161:
        /* <DEDUP_REMOVED lines=13> */
.L_x_2162:
[----:B------:R-:W-:Y:S05]  /*174a0*/  BRA `(.L_x_2163) ;  /* 0xffffffcc00887947 */ /* 0x000fea000383ffff */
.L_x_2073:
[----:B0-----:R0:W4:Y:S02]  /*174b0*/  SYNCS.PHASECHK.TRANS64.TRYWAIT P0, [R4+URZ+0x22820], R8 ;  /* 0x02282008040075a7 */ /* 0x001124000800017f */
[----:B----4-:R-:W-:Y:S05]  /*174c0*/  @!P0 NANOSLEEP.SYNCS 0x989680 ;  /* 0x009896800000895d */ /* 0x010fea0003900000 */
[----:B------:R-:W4:Y:S02]  /*174d0*/  @!P0 SYNCS.PHASECHK.TRANS64 P0, [R4+URZ+0x22820], R8 ;  /* 0x02282008040085a7 */ /* 0x000f24000800007f */
[----:B----4-:R-:W-:Y:S05]  /*174e0*/  @!P0 BRA `(.L_x_2073) ;  /* 0xfffffffc00f08947 */ /* 0x010fea000383ffff */
[----:B------:R-:W-:Y:S05]  /*174f0*/  BRA `(.L_x_2164) ;  /* 0xffffffd000107947 */ /* 0x000fea000383ffff */
.L_x_2074:
[----:B------:R-:W-:Y:S01]  /*17500*/  BSSY B0, `(.L_x_2165) ;  /* 0x0000008000007945 */ /* 0x000fe20003800000 */
[----:B------:R-:W-:Y:S02]  /*17510*/  IMAD.MOV.U32 R13, RZ, RZ, R16 ;  /* 0x000000ffff0d7224 */ /* 0x000fe400078e0010 */
[----:B------:R-:W-:Y:S02]  /*17520*/  IMAD.MOV.U32 R12, RZ, RZ, RZ ;  /* 0x000000ffff0c7224 */ /* 0x000fe400078e00ff */
[----:B------:R-:W-:Y:S02]  /*17530*/  IMAD.MOV.U32 R11, RZ, RZ, 0x1f ;  /* 0x0000001fff0b7424 */ /* 0x000fe400078e00ff */
[----:B------:R-:W-:-:S07]  /*17540*/  IMAD.MOV.U32 R15, RZ, RZ, -0x1 ;  /* 0xffffffffff0f7424 */ /* 0x000fce00078e00ff */
[----:B0123-5:R-:W-:Y:S05]  /*17550*/  WARPSYNC.COLLECTIVE R15, `(.L_x_2166) ;  /* 0x000000000f087348 */ /* 0x02ffea0003c00000 */
[----:B------:R4:W0:Y:S02]  /*17560*/  SHFL.IDX P6, R14, R13, R12, R11 ;  /* 0x0000000c0d0e7389 */ /* 0x00082400000c000b */
[----:B012345:R-:W-:Y:S01]  /*17570*/  ENDCOLLECTIVE ;  /* 0x000000000000791b */ /* 0x03ffe20003800000 */
.L_x_2166:
[----:B------:R-:W-:Y:S05]  /*17580*/  BSYNC B0 ;  /* 0x0000000000007941 */ /* 0x000fea0003800000 */
.L_x_2165:
[----:B------:R-:W-:Y:S05]  /*17590*/  BRA `(.L_x_2167) ;  /* 0xffffffcc00f87947 */ /* 0x000fea000383ffff */
.L_x_2075:
[----:B------:R-:W-:Y:S01]  /*175a0*/  BSSY B0, `(.L_x_2168) ;  /* 0x0000006000007945 */ /* 0x000fe20003800000 */
[----:B------:R-:W-:-:S07]  /*175b0*/  IMAD.MOV.U32 R15, RZ, RZ, -0x1 ;  /* 0xffffffffff0f7424 */ /* 0x000fce00078e00ff */
[----:B-12345:R-:W-:Y:S05]  /*175c0*/  WARPSYNC.COLLECTIVE R15, `(.L_x_2169) ;  /* 0x000000000f0c7348 */ /* 0x03efea0003c00000 */
[----:B------:R-:W-:Y:S02]  /*175d0*/  ELECT P6, UR62, PT ;  /* 0x00000000003e782f */ /* 0x000fe400038c0000 */
[----:B------:R-:W-:Y:S01]  /*175e0*/  MOV R14, UR62 ;  /* 0x0000003e000e7c02 */ /* 0x000fe20008000f00 */
[----:B-12345:R-:W-:Y:S10]  /*175f0*/  ENDCOLLECTIVE ;  /* 0x000000000000791b */ /* 0x03eff40003800000 */
.L_x_2169:
[----:B------:R-:W-:Y:S05]  /*17600*/  BSYNC B0 ;  /* 0x0000000000007941 */ /* 0x000fea0003800000 */
.L_x_2168:
[----:B------:R-:W-:Y:S05]  /*17610*/  BRA `(.L_x_2170) ;  /* 0xffffffcc00ec7947 */ /* 0x000fea000383ffff */
.L_x_2077:
[----:B------:R0:W0:Y:S02]  /*17620*/  SYNCS.PHASECHK.TRANS64.TRYWAIT P1, [R5+URZ+0x22840], R0 ;  /* 0x02284000050075a7 */ /* 0x000024000802017f */
[----:B0-----:R-:W-:Y:S05]  /*17630*/  @!P1 NANOSLEEP.SYNCS 0x989680 ;  /* 0x009896800000995d */ /* 0x001fea0003900000 */
[----:B------:R-:W0:Y:S02]  /*17640*/  @!P1 SYNCS.PHASECHK.TRANS64 P1, [R5+URZ+0x22840], R0 ;  /* 0x02284000050095a7 */ /* 0x000e24000802007f */
[----:B0-----:R-:W-:Y:S05]  /*17650*/  @!P1 BRA `(.L_x_2077) ;  /* 0xfffffffc00f09947 */ /* 0x001fea000383ffff */
[----:B------:R-:W-:Y:S05]  /*17660*/  BRA `(.L_x_2171) ;  /* 0xffffffd0000c7947 */ /* 0x000fea000383ffff */
.L_x_2079:
[----:B------:R0:W0:Y:S02]  /*17670*/  SYNCS.PHASECHK.TRANS64.TRYWAIT P1, [R21+URZ+0x22840], R2 ;  /* 0x02284002150075a7 */ /* 0x000024000802017f */
[----:B0-----:R-:W-:Y:S05]  /*17680*/  @!P1 NANOSLEEP.SYNCS 0x989680 ;  /* 0x009896800000995d */ /* 0x001fea0003900000 */
[----:B------:R-:W0:Y:S02]  /*17690*/  @!P1 SYNCS.PHASECHK.TRANS64 P1, [R21+URZ+0x22840], R2 ;  /* 0x02284002150095a7 */ /* 0x000e24000802007f */
[----:B0-----:R-:W-:Y:S05]  /*176a0*/  @!P1 BRA `(.L_x_2079) ;  /* 0xfffffffc00f09947 */ /* 0x001fea000383ffff */
[----:B------:R-:W-:Y:S05]  /*176b0*/  BRA `(.L_x_2172) ;  /* 0xffffffd000187947 */ /* 0x000fea000383ffff */
.L_x_2081:
[----:B------:R0:W0:Y:S02]  /*176c0*/  SYNCS.PHASECHK.TRANS64.TRYWAIT P1, [R5+URZ+0x22860], R0 ;  /* 0x02286000050075a7 */ /* 0x000024000802017f */
[----:B0-----:R-:W-:Y:S05]  /*176d0*/  @!P1 NANOSLEEP.SYNCS 0x989680 ;  /* 0x009896800000995d */ /* 0x001fea0003900000 */
[----:B------:R-:W0:Y:S02]  /*176e0*/  @!P1 SYNCS.PHASECHK.TRANS64 P1, [R5+URZ+0x22860], R0 ;  /* 0x02286000050095a7 */ /* 0x000e24000802007f */
[----:B0-----:R-:W-:Y:S05]  /*176f0*/  @!P1 BRA `(.L_x_2081) ;  /* 0xfffffffc00f09947 */ /* 0x001fea000383ffff */
[----:B------:R-:W-:Y:S05]  /*17700*/  BRA `(.L_x_2173) ;  /* 0xffffffd000147947 */ /* 0x000fea000383ffff */
.L_x_2174:
        /* <DEDUP_REMOVED lines=15> */
.L_x_6562:


//--------------------- .text._ZN7cutlass13device_kernelIN5flash11enable_sm90INS1_16FlashAttnFwdSm90INS1_25CollectiveMainloopFwdSm90ILi2EN4cute5tupleIJNS5_1CILi1EEES8_S8_EEENS6_IJNS7_ILi128EEENS7_ILi96EEENS7_ILi64EEEEEELi256ENS_6half_tEfNS_4arch4Sm90ELb0ELb1ELb1ELb0ELb1ELb0ELb1ELb1ELb0ELb1ELb1ELb0EEENS1_21CollectiveEpilogueFwdINS6_IJSA_NS7_ILi256EEESB_EEES9_SE_SG_Li256ELb0ELb1ELb1ELb0EEENS1_19SingleTileSchedulerILb0ELb1ELb1ELi128EEEEEEEEEvNT_6ParamsE --------------------------
	.section	.text._ZN7cutlass13device_kernelIN5flash11enable_sm90INS1_16FlashAttnFwdSm90INS1_25CollectiveMainloopFwdSm90ILi2EN4cute5tupleIJNS5_1CILi1EEES8_S8_EEENS6_IJNS7_ILi128EEENS7_ILi96EEENS7_ILi64EEEEEELi256ENS_6half_tEfNS_4arch4Sm90ELb0ELb1ELb1ELb0ELb1ELb0ELb1ELb1ELb0ELb1ELb1ELb0EEENS1_21CollectiveEpilogueFwdINS6_IJSA_NS7_ILi256EEESB_EEES9_SE_SG_Li256ELb0ELb1ELb1ELb0EEENS1_19SingleTileSchedulerILb0ELb1ELb1ELi128EEEEEEEEEvNT_6ParamsE,"ax",@progbits
	.align	128
.text._ZN7cutlass13device_kernelIN5flash11enable_sm90INS1_16FlashAttnFwdSm90INS1_25CollectiveMainloopFwdSm90ILi2EN4cute5tupleIJNS5_1CILi1EEES8_S8_EEENS6_IJNS7_ILi128EEENS7_ILi96EEENS7_ILi64EEEEEELi256ENS_6half_tEfNS_4arch4Sm90ELb0ELb1ELb1ELb0ELb1ELb0ELb1ELb1ELb0ELb1ELb1ELb0EEENS1_21CollectiveEpilogueFwdINS6_IJSA_NS7_ILi256EEESB_EEES9_SE_SG_Li256ELb0ELb1ELb1ELb0EEENS1_19SingleTileSchedulerILb0ELb1ELb1ELi128EEEEEEEEEvNT_6ParamsE:
        .type           _ZN7cutlass13device_kernelIN5flash11enable_sm90INS1_16FlashAttnFwdSm90INS1_25CollectiveMainloopFwdSm90ILi2EN4cute5tupleIJNS5_1CILi1EEES8_S8_EEENS6_IJNS7_ILi128EEENS7_ILi96EEENS7_ILi64EEEEEELi256ENS_6half_tEfNS_4arch4Sm90ELb0ELb1ELb1ELb0ELb1ELb0ELb1ELb1ELb0ELb1ELb1ELb0EEENS1_21CollectiveEpilogueFwdINS6_IJSA_NS7_ILi256EEESB_EEES9_SE_SG_Li256ELb0ELb1ELb1ELb0EEENS1_19SingleTileSchedulerILb0ELb1ELb1ELi128EEEEEEEEEvNT_6ParamsE,@function
        .size           _ZN7cutlass13device_kernelIN5flash11enable_sm90INS1_16FlashAttnFwdSm90INS1_25CollectiveMainloopFwdSm90ILi2EN4cute5tupleIJNS5_1CILi1EEES8_S8_EEENS6_IJNS7_ILi128EEENS7_ILi96EEENS7_ILi64EEEEEELi256ENS_6half_tEfNS_4arch4Sm90ELb0ELb1ELb1ELb0ELb1ELb0ELb1ELb1ELb0ELb1ELb1ELb0EEENS1_21CollectiveEpilogueFwdINS6_IJSA_NS7_ILi256EEESB_EEES9_SE_SG_Li256ELb0ELb1ELb1ELb0EEENS1_19SingleTileSchedulerILb0ELb1ELb1ELi128EEEEEEEEEvNT_6ParamsE,(.L_x_6563 - _ZN7cutlass13device_kernelIN5flash11enable_sm90INS1_16FlashAttnFwdSm90INS1_25CollectiveMainloopFwdSm90ILi2EN4cute5tupleIJNS5_1CILi1EEES8_S8_EEENS6_IJNS7_ILi128EEENS7_ILi96EEENS7_ILi64EEEEEELi256ENS_6half_tEfNS_4arch4Sm90ELb0ELb1ELb1ELb0ELb1ELb0ELb1ELb1ELb0ELb1ELb1ELb0EEENS1_21CollectiveEpilogueFwdINS6_IJSA_NS7_ILi256EEESB_EEES9_SE_SG_Li256ELb0ELb1ELb1ELb0EEENS1_19SingleTileSchedulerILb0ELb1ELb1ELi128EEEEEEEEEvNT_6ParamsE)
        .other          _ZN7cutlass13device_kernelIN5flash11enable_sm90INS1_16FlashAttnFwdSm90INS1_25CollectiveMainloopFwdSm90ILi2EN4cute5tupleIJNS5_1CILi1EEES8_S8_EEENS6_IJNS7_ILi128EEENS7_ILi96EEENS7_ILi64EEEEEELi256ENS_6half_tEfNS_4arch4Sm90ELb0ELb1ELb1ELb0ELb1ELb0ELb1ELb1ELb0ELb1ELb1ELb0EEENS1_21CollectiveEpilogueFwdINS6_IJSA_NS7_ILi256EEESB_EEES9_SE_SG_Li256ELb0ELb1ELb1ELb0EEENS1_19SingleTileSchedulerILb0ELb1ELb1ELi128EEEEEEEEEvNT_6ParamsE,@"STO_CUDA_ENTRY STV_DEFAULT"
_ZN7cutlass13device_kernelIN5flash11enable_sm90INS1_16FlashAttnFwdSm90INS1_25CollectiveMainloopFwdSm90ILi2EN4cute5tupleIJNS5_1CILi1EEES8_S8_EEENS6_IJNS7_ILi128EEENS7_ILi96EEENS7_ILi64EEEEEELi256ENS_6half_tEfNS_4arch4Sm90ELb0ELb1ELb1ELb0ELb1ELb0ELb1ELb1ELb0ELb1ELb1ELb0EEENS1_21CollectiveEpilogueFwdINS6_IJSA_NS7_ILi256EEESB_EEES9_SE_SG_Li256ELb0ELb1ELb1ELb0EEENS1_19SingleTileSchedulerILb0ELb1ELb1ELi128EEEEEEEEEvNT_6ParamsE:
        /* <DEDUP_REMOVED lines=9> */
[----:B------:R1:W2:Y:S01]  /*0090*/  SHFL.IDX PT, R3, R74, RZ, 0x1f ;  /* 0x00001fff4a037589 */ /* 0x0002a200000e0000 */
        /* <DEDUP_REMOVED lines=15> */
[----:B------:R1:W0:Y:S01]  /*0190*/  @!UP0 SYNCS.EXCH.64 URZ, [UR8+0x32400], UR4 ;  /* 0x03240004083f85b2 */ /* 0x0002220008000100 */
[----:B------:R1:W3:Y:S05]  /*01a0*/  @!UP1 SYNCS.EXCH.64 URZ, [UR8+0x32410], UR4 ;  /* 0x03241004083f95b2 */ /* 0x0002ea0008000100 */
[----:B------:R1:W4:Y:S02]  /*01b0*/  @!UP2 SYNCS.EXCH.64 URZ, [UR8+0x32420], UR6 ;  /* 0x03242006083fa5b2 */ /* 0x0003240008000100 */
[----:B-12---:R-:W-:Y:S05]  /*01c0*/  @P1 BRA `(.L_x_2175) ;  /* 0x0000000000481947 */ /* 0x006fea0003800000 */
[----:B------:R-:W1:Y:S01]  /*01d0*/  S2UR UR5, SR_CgaCtaId ;  /* 0x00000000000579c3 */ /* 0x000e620000008800 */
[----:B------:R-:W-:Y:S01]  /*01e0*/  UMOV UR4, 0x400 ;  /* 0x0000040000047882 */ /* 0x000fe20000000000 */
[----:B------:R-:W-:Y:S01]  /*01f0*/  UMOV UR6, 0x80 ;  /* 0x0000008000067882 */ /* 0x000fe20000000000 */
[----:B------:R-:W-:Y:S01]  /*0200*/  UMOV UR7, 0x100 ;  /* 0x0000010000077882 */ /* 0x000fe20000000000 */
[----:B------:R-:W-:Y:S01]  /*0210*/  ELECT P0, URZ, PT ;  /* 0x00000000003f782f */ /* 0x000fe20003800000 */
[----:B-1----:R-:W-:Y:S02]  /*0220*/  ULEA UR8, UR5, UR4, 0x18 ;  /* 0x0000000405087291 */ /* 0x002fe4000f8ec03f */
[----:B------:R-:W-:-:S04]  /*0230*/  UIADD3 UR4, -UR6, 0x100000, URZ ;  /* 0x0010000006047890 */ /* 0x000fc8000fffe13f */
[----:B------:R-:W-:Y:S02]  /*0240*/  USHF.L.U32 UR5, UR4, 0xb, URZ ;  /* 0x0000000b04057899 */ /* 0x000fe4000800063f */
[----:B------:R-:W-:Y:S02]  /*0250*/  USHF.L.U32 UR4, UR4, 0x1, URZ ;  /* 0x0000000104047899 */ /* 0x000fe4000800063f */
[----:B------:R-:W-:-:S04]  /*0260*/  UIADD3 UR6, -UR7, 0x100000, URZ ;  /* 0x0010000007067890 */ /* 0x000fc8000fffe13f */
[----:B------:R-:W-:Y:S02]  /*0270*/  USHF.L.U32 UR7, UR6, 0xb, URZ ;  /* 0x0000000b06077899 */ /* 0x000fe4000800063f */
[----:B------:R-:W-:Y:S01]  /*0280*/  USHF.L.U32 UR6, UR6, 0x1, URZ ;  /* 0x0000000106067899 */ /* 0x000fe2000800063f */
[----:B------:R-:W1:Y:S03]  /*0290*/  FENCE.VIEW.ASYNC.S ;  /* 0x00000000000073c6 */ /* 0x000e660000000000 */
[----:B-1----:R1:W2:Y:S08]  /*02a0*/  SYNCS.EXCH.64 URZ, [UR8+0x32430], UR4 ;  /* 0x03243004083f75b2 */ /* 0x0022b00008000100 */
[----:B------:R1:W0:Y:S01]  /*02b0*/  SYNCS.EXCH.64 URZ, [UR8+0x32440], UR6 ;  /* 0x03244006083f75b2 */ /* 0x0002220008000100 */
[----:B------:R1:W0:Y:S01]  /*02c0*/  SYNCS.EXCH.64 URZ, [UR8+0x32438], UR4 ;  /* 0x03243804083f75b2 */ /* 0x0002220008000100 */
[----:B------:R1:W0:Y:S01]  /*02d0*/  SYNCS.EXCH.64 URZ, [UR8+0x32448], UR6 ;  /* 0x03244806083f75b2 */ /* 0x0002220008000100 */
[----:B------:R-:W-:Y:S01]  /*02e0*/  NOP ;  /* 0x0000000000007918 */ /* 0x000fe20000000000 */
.L_x_2175:
[----:B------:R-:W5:Y:S01]  /*02f0*/  SHFL.IDX PT, R2, R0, RZ, 0x1f ;  /* 0x00001fff00027589 */ /* 0x000f6200000e0000 */
[----:B------:R-:W-:Y:S01]  /*0300*/  NOP ;  /* 0x0000000000007918 */ /* 0x000fe20000000000 */
[----:B-----5:R-:W-:-:S13]  /*0310*/  ISETP.NE.AND P0, PT, R2, RZ, PT ;  /* 0x000000ff0200720c */ /* 0x020fda0003f05270 */
[----:B------:R-:W-:Y:S05]  /*0320*/  @P0 BRA `(.L_x_2176) ;  /* 0x0000000000480947 */ /* 0x000fea0003800000 */
[----:B-1----:R-:W1:Y:S01]  /*0330*/  S2UR UR5, SR_CgaCtaId ;  /* 0x00000000000579c3 */ /* 0x002e620000008800 */
        /* <DEDUP_REMOVED lines=12> */
[----:B-1----:R1:W0:Y:S08]  /*0400*/  SYNCS.EXCH.64 URZ, [UR8+0x32450], UR4 ;  /* 0x03245004083f75b2 */ /* 0x0022300008000100 */
[----:B------:R1:W0:Y:S01]  /*0410*/  SYNCS.EXCH.64 URZ, [UR8+0x32460], UR6 ;  /* 0x03246006083f75b2 */ /* 0x0002220008000100 */
[----:B------:R1:W0:Y:S01]  /*0420*/  SYNCS.EXCH.64 URZ, [UR8+0x32458], UR4 ;  /* 0x03245804083f75b2 */ /* 0x0002220008000100 */
[----:B------:R1:W0:Y:S01]  /*0430*/  SYNCS.EXCH.64 URZ, [UR8+0x32468], UR6 ;  /* 0x03246806083f75b2 */ /* 0x0002220008000100 */
[----:B------:R-:W-:Y:S01]  /*0440*/  NOP ;  /* 0x0000000000007918 */ /* 0x000fe20000000000 */
.L_x_2176:
[----:B------:R-:W5:Y:S01]  /*0450*/  SHFL.IDX PT, R2, R0, RZ, 0x1f ;  /* 0x00001fff00027589 */ /* 0x000f6200000e0000 */
[----:B------:R-:W-:Y:S01]  /*0460*/  NOP ;  /* 0x0000000000007918 */ /* 0x000fe20000000000 */
[----:B-----5:R-:W-:-:S13]  /*0470*/  ISETP.NE.AND P0, PT, R2, RZ, PT ;  /* 0x000000ff0200720c */ /* 0x020fda0003f05270 */
[----:B------:R-:W-:Y:S05]  /*0480*/  @P0 BRA `(.L_x_2177) ;  /* 0x0000000000380947 */ /* 0x000fea0003800000 */
[----:B-1----:R-:W1:Y:S01]  /*0490*/  S2UR UR5, SR_CgaCtaId ;  /* 0x00000000000579c3 */ /* 0x002e620000008800 */
[----:B------:R-:W-:Y:S01]  /*04a0*/  UMOV UR4, 0x400 ;  /* 0x0000040000047882 */ /* 0x000fe20000000000 */
[----:B------:R-:W-:Y:S01]  /*04b0*/  UMOV UR7, 0x80 ;  /* 0x0000008000077882 */ /* 0x000fe20000000000 */
[----:B------:R-:W-:Y:S01]  /*04c0*/  ELECT P0, URZ, PT ;  /* 0x00000000003f782f */ /* 0x000fe20003800000 */
[----:B-1----:R-:W-:Y:S02]  /*04d0*/  ULEA UR6, UR5, UR4, 0x18 ;  /* 0x0000000405067291 */ /* 0x002fe4000f8ec03f */
[----:B------:R-:W-:-:S04]  /*04e0*/  UIADD3 UR4, -UR7, 0x100000, URZ ;  /* 0x0010000007047890 */ /* 0x000fc8000fffe13f */
[----:B------:R-:W-:Y:S02]  /*04f0*/  USHF.L.U32 UR5, UR4, 0xb, URZ ;  /* 0x0000000b04057899 */ /* 0x000fe4000800063f */
[----:B------:R-:W-:Y:S01]  /*0500*/  USHF.L.U32 UR4, UR4, 0x1, URZ ;  /* 0x0000000104047899 */ /* 0x000fe2000800063f */
[----:B------:R-:W1:Y:S11]  /*0510*/  FENCE.VIEW.ASYNC.S ;  /* 0x00000000000073c6 */ /* 0x000e760000000000 */
[----:B-1----:R1:W0:Y:S01]  /*0520*/  SYNCS.EXCH.64 URZ, [UR6+0x32470], UR4 ;  /* 0x03247004063f75b2 */ /* 0x0022220008000100 */
[----:B------:R1:W0:Y:S01]  /*0530*/  SYNCS.EXCH.64 URZ, [UR6+0x32480], UR4 ;  /* 0x03248004063f75b2 */ /* 0x0002220008000100 */
[----:B------:R1:W0:Y:S01]  /*0540*/  SYNCS.EXCH.64 URZ, [UR6+0x32478], UR4 ;  /* 0x03247804063f75b2 */ /* 0x0002220008000100 */
[----:B------:R1:W0:Y:S01]  /*0550*/  SYNCS.EXCH.64 URZ, [UR6+0x32488], UR4 ;  /* 0x03248804063f75b2 */ /* 0x0002220008000100 */
[----:B------:R-:W-:Y:S01]  /*0560*/  NOP ;  /* 0x0000000000007918 */ /* 0x000fe20000000000 */
.L_x_2177:
        /* <DEDUP_REMOVED lines=22> */
.L_x_2178:
[----:B------:R-:W5:Y:S01]  /*06d0*/  SHFL.IDX PT, R2, R0, RZ, 0x1f ;  /* 0x00001fff00027589 */ /* 0x000f6200000e0000 */
[----:B------:R-:W-:Y:S01]  /*06e0*/  R2UR UR9, R3 ;  /* 0x00000000030972ca */ /* 0x000fe200000e0000 */
        /* <DEDUP_REMOVED lines=21> */
.L_x_2179:
[----:B-1----:R-:W-:Y:S01]  /*0840*/  ULDC UR4, c[0x0][0x20] ;  /* 0x0000080000047ab9 */ /* 0x002fe20000000800 */
[----:B------:R-:W-:Y:S01]  /*0850*/  ULDC UR5, c[0x0][0x24] ;  /* 0x0000090000057ab9 */ /* 0x000fe20000000800 */
[----:B------:R-:W-:Y:S01]  /*0860*/  IADD3 R16, P0, R1, UR4, RZ ;  /* 0x0000000401107c10 */ /* 0x000fe2000ff1e0ff */
[----:B------:R-:W-:Y:S01]  /*0870*/  UISETP.NE.AND UP0, UPT, UR9, URZ, UPT ;  /* 0x0000003f0900728c */ /* 0x000fe2000bf05270 */
[----:B------:R-:W-:Y:S01]  /*0880*/  NOP ;  /* 0x0000000000007918 */ /* 0x000fe20000000000 */
[----:B------:R-:W-:Y:S01]  /*0890*/  UMOV UR60, 0x1 ;  /* 0x00000001003c7882 */ /* 0x000fe20000000000 */
[----:B0-234-:R-:W-:Y:S01]  /*08a0*/  BAR.SYNC.DEFER_BLOCKING 0x0 ;  /* 0x0000000000007b1d */ /* 0x01dfe20000010000 */
[----:B------:R-:W-:Y:S01]  /*08b0*/  IMAD.X R17, RZ, RZ, UR5, P0 ;  /* 0x00000005ff117e24 */ /* 0x000fe200080e06ff */
[----:B------:R-:W-:Y:S01]  /*08c0*/  IADD3 R2, P0, R16, 0x50, RZ ;  /* 0x0000005010027810 */ /* 0x000fe20007f1e0ff */
[----:B------:R-:W-:Y:S01]  /*08d0*/  USEL UR60, UR60, 0x2, !UP0 ;  /* 0x000000023c3c7887 */ /* 0x000fe2000c000000 */
[----:B------:R-:W-:-:S02]  /*08e0*/  PLOP3.LUT P3, PT, PT, PT, UP0, 0x80, 0x0 ;  /* 0x000000000000781c */ /* 0x000fc40003f6f008 */
[C---:B------:R-:W-:Y:S01]  /*08f0*/  IADD3 R41, P1, R16.reuse, 0x204, RZ ;  /* 0x0000020410297810 */ /* 0x040fe20007f3e0ff */
[----:B------:R-:W-:Y:S01]  /*0900*/  ULDC.64 UR36, c[0x0][0x208] ;  /* 0x0000820000247ab9 */ /* 0x000fe20000000a00 */
[----:B------:R0:W-:Y:S01]  /*0910*/  STL [R1+0x454], R2 ;  /* 0x0004540201007387 */ /* 0x0001e20000100800 */
[----:B------:R-:W-:Y:S01]  /*0920*/  IADD3 R39, P2, R16, 0x240, RZ ;  /* 0x0000024010277810 */ /* 0x000fe20007f5e0ff */
[----:B------:R-:W-:Y:S01]  /*0930*/  BSSY B6, `(.L_x_2180) ;  /* 0x000372c000067945 */ /* 0x000fe20003800000 */
[----:B------:R-:W-:-:S03]  /*0940*/  IMAD.X R50, RZ, RZ, R17, P1 ;  /* 0x000000ffff327224 */ /* 0x000fc600008e0611 */
[--C-:B------:R-:W-:Y:S02]  /*0950*/  IMAD.X R48, RZ, RZ, R17.reuse, P2 ;  /* 0x000000ffff307224 */ /* 0x100fe400010e0611 */
[----:B0-----:R-:W-:-:S05]  /*0960*/  IMAD.X R2, RZ, RZ, R17, P0 ;  /* 0x000000ffff027224 */ /* 0x001fca00000e0611 */
[----:B------:R0:W-:Y:S01]  /*0970*/  STL [R1+0x450], R2 ;  /* 0x0004500201007387 */ /* 0x0001e20000100800 */
[----:B------:R-:W-:Y:S05]  /*0980*/  @!P3 BRA `(.L_x_2181) ;  /* 0x000003280034b947 */ /* 0x000fea0003800000 */
.L_x_2182:
[----:B------:R-:W-:-:S08]  /*0990*/  NOP ;  /* 0x0000000000007918 */ /* 0x000fd00000000000 */
[----:B------:R-:W1:Y:S02]  /*09a0*/  USETMAXREG.TRY_ALLOC.CTAPOOL UP0, 0xe8 ;  /* 0x000000e8000079c8 */ /* 0x000e640008000600 */
[----:B-1----:R-:W-:-:S13]  /*09b0*/  PLOP3.LUT P0, PT, PT, PT, UP0, 0x80, 0x0 ;  /* 0x000000000000781c */ /* 0x002fda0003f0f008 */
[----:B------:R-:W-:Y:S05]  /*09c0*/  @!P0 BRA `(.L_x_2182) ;  /* 0xfffffffc00f08947 */ /* 0x000fea000383ffff */
[----:B------:R-:W1:Y:S01]  /*09d0*/  S2UR UR6, SR_CTAID.Y ;  /* 0x00000000000679c3 */ /* 0x000e620000002600 */
[----:B------:R-:W-:Y:S01]  /*09e0*/  ULDC UR59, c[0x0][0xd50] ;  /* 0x00035400003b7ab9 */ /* 0x000fe20000000800 */
[----:B------:R-:W-:Y:S01]  /*09f0*/  ISETP.NE.AND P0, PT, R74, 0x1, PT ;  /* 0x000000014a00780c */ /* 0x000fe20003f05270 */
[----:B------:R-:W-:Y:S01]  /*0a00*/  UISETP.NE.AND UP0, UPT, UR59, 0x1, UPT ;  /* 0x000000013b00788c */ /* 0x000fe2000bf05270 */
[----:B------:R2:W-:Y:S04]  /*0a10*/  STL.64 [R1+0x1f8], RZ ;  /* 0x0001f8ff01007387 */ /* 0x0005e80000100a00 */
[----:B------:R-:W-:Y:S08]  /*0a20*/  BAR.ARV 0x8, 0x180 ;  /* 0x0206000000007b1d */ /* 0x000ff00000002000 */
[----:B------:R-:W3:Y:S01]  /*0a30*/  S2UR UR61, SR_CTAID.Z ;  /* 0x00000000003d79c3 */ /* 0x000ee20000002700 */
[----:B------:R-:W-:Y:S01]  /*0a40*/  @UP0 ULDC UR4, c[0x0][0xd54] ;  /* 0x0003550000040ab9 */ /* 0x000fe20000000800 */
[----:B------:R2:W-:Y:S01]  /*0a50*/  STL [R1+0x200], RZ ;  /* 0x000200ff01007387 */ /* 0x0005e20000100800 */
[----:B------:R-:W-:-:S05]  /*0a60*/  @UP0 ULDC UR7, c[0x0][0xd58] ;  /* 0x0003560000070ab9 */ /* 0x000fca0000000800 */
[----:B------:R-:W-:Y:S06]  /*0a70*/  @!P0 BAR.ARV 0x9, 0x100 ;  /* 0x0244000000008b1d */ /* 0x000fec0000002000 */
[----:B-1----:R-:W-:Y:S01]  /*0a80*/  UIMAD.WIDE.U32 UR4, UR6, UR4, URZ ;  /* 0x00000004060472a5 */ /* 0x002fe2000f8e003f */
[----:B------:R-:W-:Y:S01]  /*0a90*/  IADD3 R24, P1, R16, 0x1f8, RZ ;  /* 0x000001f810187810 */ /* 0x000fe20007f3e0ff */
[----:B------:R2:W-:Y:S01]  /*0aa0*/  STL [R1+0x204], RZ ;  /* 0x000204ff01007387 */ /* 0x0005e20000100800 */
[----:B------:R-:W-:Y:S01]  /*0ab0*/  UMOV UR58, UR6 ;  /* 0x00000006003a7c82 */ /* 0x000fe20008000000 */
[----:B------:R-:W-:-:S02]  /*0ac0*/  @UP0 USHF.R.U32.HI UR58, URZ, UR7, UR5 ;  /* 0x000000073f3a0299 */ /* 0x000fc40008011605 */
[----:B------:R-:W-:Y:S02]  /*0ad0*/  IMAD.X R25, RZ, RZ, R17, P1 ;  /* 0x000000ffff197224 */ /* 0x000fe400008e0611 */
[----:B------:R-:W-:Y:S01]  /*0ae0*/  UIADD3 UR4, -UR58, URZ, URZ ;  /* 0x0000003f3a047290 */ /* 0x000fe2000fffe13f */
[----:B---3--:R-:W-:-:S03]  /*0af0*/  ISETP.LE.AND P0, PT, RZ, UR61, PT ;  /* 0x0000003dff007c0c */ /* 0x008fc6000bf03270 */
[----:B------:R-:W-:-:S10]  /*0b00*/  UIMAD UR59, UR59, UR4, UR6 ;  /* 0x000000043b3b72a4 */ /* 0x000fd4000f8e0206 */
[----:B--2---:R-:W-:Y:S05]  /*0b10*/  @!P0 BRA `(.L_x_2183) ;  /* 0x0000037000348947 */ /* 0x004fea0003800000 */
[----:B------:R-:W1:Y:S01]  /*0b20*/  S2R R11, SR_CgaCtaId ;  /* 0x00000000000b7919 */ /* 0x000e620000008800 */
[----:B------:R-:W-:Y:S01]  /*0b30*/  MOV R18, 0x400 ;  /* 0x0000040000127802 */ /* 0x000fe20000000f00 */
[----:B------:R-:W2:Y:S01]  /*0b40*/  S2UR UR6, SR_CTAID.X ;  /* 0x00000000000679c3 */ /* 0x000ea20000002500 */
[----:B------:R-:W-:Y:S01]  /*0b50*/  IMAD.U32 R0, RZ, RZ, UR60 ;  /* 0x0000003cff007e24 */ /* 0x000fe2000f8e00ff */
[----:B------:R-:W3:Y:S01]  /*0b60*/  S2R R3, SR_SWINHI ;  /* 0x0000000000037919 */ /* 0x000ee20000002f00 */
[----:B------:R-:W-:Y:S01]  /*0b70*/  ULDC.64 UR4, c[0x0][0x418] ;  /* 0x0001060000047ab9 */ /* 0x000fe20000000a00 */
[----:B------:R-:W-:Y:S01]  /*0b80*/  IMAD.MOV.U32 R10, RZ, RZ, 0x100 ;  /* 0x00000100ff0a7424 */ /* 0x000fe200078e00ff */
[----:B------:R-:W-:Y:S01]  /*0b90*/  UISETP.NE.U32.AND UP0, UPT, UR4, URZ, UPT ;  /* 0x0000003f0400728c */ /* 0x000fe2000bf05070 */
[----:B------:R-:W4:Y:S01]  /*0ba0*/  S2R R4, SR_CTAID.X ;  /* 0x0000000000047919 */ /* 0x000f220000002500 */
[----:B------:R-:W-:Y:S01]  /*0bb0*/  IMAD.MOV.U32 R9, RZ, RZ, 0x80 ;  /* 0x00000080ff097424 */ /* 0x000fe200078e00ff */
[----:B------:R-:W5:Y:S01]  /*0bc0*/  LDC R12, c[0x0][0xa80] ;  /* 0x0002a000ff0c7b82 */ /* 0x000f620000000800 */
[----:B------:R-:W-:Y:S01]  /*0bd0*/  IMAD.MOV.U32 R8, RZ, RZ, R0 ;  /* 0x000000ffff087224 */ /* 0x000fe200078e0000 */
[----:B------:R-:W-:Y:S01]  /*0be0*/  USHF.R.S32.HI UR4, URZ, 0x1f, UR61 ;  /* 0x0000001f3f047899 */ /* 0x000fe2000801143d */
[----:B------:R-:W-:Y:S01]  /*0bf0*/  IMAD.U32 R6, RZ, RZ, UR60 ;  /* 0x0000003cff067e24 */ /* 0x000fe2000f8e00ff */
[C---:B------:R-:W-:Y:S01]  /*0c00*/  IADD3 R40, P5, R16.reuse, 0x68, RZ ;  /* 0x0000006810287810 */ /* 0x040fe20007fbe0ff */
[----:B------:R-:W-:Y:S01]  /*0c10*/  IMAD.MOV.U32 R7, RZ, RZ, 0x80 ;  /* 0x00000080ff077424 */ /* 0x000fe200078e00ff */
[----:B------:R-:W-:Y:S01]  /*0c20*/  UISETP.NE.AND.EX UP0, UPT, UR5, URZ, UPT, UP0 ;  /* 0x0000003f0500728c */ /* 0x000fe2000bf05300 */
[----:B------:R-:W-:Y:S01]  /*0c30*/  STL.128 [R1+0x210], RZ ;  /* 0x000210ff01007387 */ /* 0x000fe20000100c00 */
[----:B------:R-:W-:Y:S01]  /*0c40*/  ULDC UR42, c[0x0][0x424] ;  /* 0x00010900002a7ab9 */ /* 0x000fe20000000800 */
[--C-:B------:R-:W-:Y:S01]  /*0c50*/  IMAD.X R65, RZ, RZ, R17.reuse, P5 ;  /* 0x000000ffff417224 */ /* 0x100fe200028e0611 */
[----:B------:R-:W-:Y:S01]  /*0c60*/  USEL UR42, UR42, 0x1, UP0 ;  /* 0x000000012a2a7887 */ /* 0x000fe20008000000 */
[----:B------:R0:W-:Y:S01]  /*0c70*/  STL.64 [R1+0x28], R6 ;  /* 0x0000280601007387 */ /* 0x0001e20000100a00 */
[C---:B------:R-:W-:Y:S01]  /*0c80*/  IADD3 R49, P5, R16.reuse, 0xf8, RZ ;  /* 0x000000f810317810 */ /* 0x040fe20007fbe0ff */
[----:B------:R-:W-:Y:S01]  /*0c90*/  ULDC UR10, c[0x0][0x2f0] ;  /* 0x0000bc00000a7ab9 */ /* 0x000fe20000000800 */
[C---:B------:R-:W-:Y:S01]  /*0ca0*/  IADD3 R34, P3, R16.reuse, 0x58, RZ ;  /* 0x0000005810227810 */ /* 0x040fe20007f7e0ff */
[----:B------:R-:W-:Y:S01]  /*0cb0*/  STL.128 [R1+0x220], RZ ;  /* 0x000220ff01007387 */ /* 0x000fe20000100c00 */
[----:B--2---:R-:W-:Y:S01]  /*0cc0*/  USHF.L.U32 UR6, UR6, 0x7, URZ ;  /* 0x0000000706067899 */ /* 0x004fe2000800063f */
[----:B------:R-:W-:Y:S01]  /*0cd0*/  IADD3 R42, P4, R16, 0x60, RZ ;  /* 0x00000060102a7810 */ /* 0x000fe20007f9e0ff */
[--C-:B------:R-:W-:Y:S01]  /*0ce0*/  IMAD.X R60, RZ, RZ, R17.reuse, P5 ;  /* 0x000000ffff3c7224 */ /* 0x100fe200028e0611 */
[----:B------:R-:W-:Y:S01]  /*0cf0*/  STL.128 [R1+0x240], RZ ;  /* 0x000240ff01007387 */ /* 0x000fe20000100c00 */
[----:B------:R-:W-:Y:S01]  /*0d00*/  UIMAD UR42, UR42, UR10, URZ ;  /* 0x0000000a2a2a72a4 */ /* 0x000fe2000f8e023f */
[--C-:B------:R-:W-:Y:S01]  /*0d10*/  IMAD.X R35, RZ, RZ, R17.reuse, P3 ;  /* 0x000000ffff237224 */ /* 0x100fe200018e0611 */
[----:B-1----:R-:W-:Y:S01]  /*0d20*/  LEA R18, R11, R18, 0x18 ;  /* 0x000000120b127211 */ /* 0x002fe200078ec0ff */
[----:B------:R-:W-:Y:S01]  /*0d30*/  STL.64 [R1+0x30], R10 ;  /* 0x0000300a01007387 */ /* 0x000fe20000100a00 */
[----:B------:R-:W-:Y:S01]  /*0d40*/  ULDC UR43, c[0x0][0x288] ;  /* 0x0000a200002b7ab9 */ /* 0x000fe20000000800 */
[----:B------:R-:W-:Y:S01]  /*0d50*/  IMAD.X R67, RZ, RZ, R17, P4 ;  /* 0x000000ffff437224 */ /* 0x000fe200020e0611 */
[----:B------:R-:W-:-:S02]  /*0d60*/  MOV R30, R18 ;  /* 0x00000012001e7202 */ /* 0x000fc40000000f00 */
[----:B---3--:R-:W-:Y:S01]  /*0d70*/  MOV R31, R3 ;  /* 0x00000003001f7202 */ /* 0x008fe20000000f00 */
[----:B------:R-:W-:Y:S01]  /*0d80*/  STL.128 [R1], R8 ;  /* 0x0000000801007387 */ /* 0x000fe20000100c00 */
[----:B------:R-:W-:Y:S01]  /*0d90*/  UIADD3 UR7, UR6, 0x7f, URZ ;  /* 0x0000007f06077890 */ /* 0x000fe2000fffe03f */
[----:B------:R-:W-:Y:S01]  /*0da0*/  IADD3 R38, P6, R16, 0x70, RZ ;  /* 0x0000007010267810 */ /* 0x000fe20007fde0ff */
[----:B------:R-:W-:Y:S01]  /*0db0*/  UIADD3 UR38, UR42, 0x1, -UR43 ;  /* 0x000000012a267890 */ /* 0x000fe2000fffe82b */
[C---:B------:R-:W-:Y:S01]  /*0dc0*/  IADD3 R0, P2, R30.reuse, 0x32460, RZ ;  /* 0x000324601e007810 */ /* 0x040fe20007f5e0ff */
[----:B----4-:R1:W-:Y:S01]  /*0dd0*/  STL [R1+0x50], R4 ;  /* 0x0000500401007387 */ /* 0x0103e20000100800 */
[C---:B0-----:R-:W-:Y:S01]  /*0de0*/  IADD3 R2, P1, R30.reuse, 0x32450, RZ ;  /* 0x000324501e027810 */ /* 0x041fe20007f3e0ff */
[----:B------:R-:W-:Y:S01]  /*0df0*/  IMAD.X R63, RZ, RZ, R17, P6 ;  /* 0x000000ffff3f7224 */ /* 0x000fe200030e0611 */
[----:B------:R-:W-:Y:S01]  /*0e00*/  IADD3 R6, P0, R30, 0x32430, RZ ;  /* 0x000324301e067810 */ /* 0x000fe20007f1e0ff */
[--C-:B------:R-:W-:Y:S01]  /*0e10*/  IMAD.X R3, RZ, RZ, R31.reuse, P2 ;  /* 0x000000ffff037224 */ /* 0x100fe200010e061f */
[----:B-----5:R0:W-:Y:S01]  /*0e20*/  STL [R1+0x230], R12 ;  /* 0x0002300c01007387 */ /* 0x0201e20000100800 */
[--C-:B------:R-:W-:Y:S01]  /*0e30*/  IMAD.X R5, RZ, RZ, R31.reuse, P1 ;  /* 0x000000ffff057224 */ /* 0x100fe200008e061f */
[----:B------:R-:W-:Y:S01]  /*0e40*/  IADD3 R44, P2, R16, 0x28, RZ ;  /* 0x00000028102c7810 */ /* 0x000fe20007f5e0ff */
[----:B------:R-:W-:Y:S01]  /*0e50*/  IMAD.X R7, RZ, RZ, R31, P0 ;  /* 0x000000ffff077224 */ /* 0x000fe200000e061f */
[----:B------:R0:W-:Y:S01]  /*0e60*/  STL.128 [R1+0x250], RZ ;  /* 0x000250ff01007387 */ /* 0x0001e20000100c00 */
[----:B-1----:R-:W-:Y:S01]  /*0e70*/  IADD3 R4, P1, R30, 0x32440, RZ ;  /* 0x000324401e047810 */ /* 0x002fe20007f3e0ff */
[----:B------:R-:W-:Y:S01]  /*0e80*/  IMAD.MOV.U32 R10, RZ, RZ, R0 ;  /* 0x000000ffff0a7224 */ /* 0x000fe200078e0000 */
[C---:B------:R-:W-:Y:S01]  /*0e90*/  IADD3 R26, P0, R16.reuse, 0x78, RZ ;  /* 0x00000078101a7810 */ /* 0x040fe20007f1e0ff */
[----:B------:R-:W-:Y:S01]  /*0ea0*/  IMAD.U32 R0, RZ, RZ, UR4 ;  /* 0x00000004ff007e24 */ /* 0x000fe2000f8e00ff */
[----:B------:R-:W-:Y:S01]  /*0eb0*/  ULDC UR4, c[0x0][0x448] ;  /* 0x0001120000047ab9 */ /* 0x000fe20000000800 */
[----:B------:R-:W-:Y:S01]  /*0ec0*/  IMAD.MOV.U32 R9, RZ, RZ, R5 ;  /* 0x000000ffff097224 */ /* 0x000fe200078e0005 */
[----:B------:R-:W-:Y:S01]  /*0ed0*/  UISETP.NE.AND UP1, UPT, UR4, 0x1, UPT ;  /* 0x000000010400788c */ /* 0x000fe2000bf25270 */
[----:B------:R-:W-:Y:S01]  /*0ee0*/  IMAD.MOV.U32 R8, RZ, RZ, R2 ;  /* 0x000000ffff087224 */ /* 0x000fe200078e0002 */
[----:B------:R0:W-:Y:S01]  /*0ef0*/  STL.64 [R1+0x18], R6 ;  /* 0x0000180601007387 */ /* 0x0001e20000100a00 */
[----:B------:R-:W-:Y:S01]  /*0f00*/  IMAD.MOV.U32 R11, RZ, RZ, R3 ;  /* 0x000000ffff0b7224 */ /* 0x000fe200078e0003 */
[----:B------:R-:W-:Y:S01]  /*0f10*/  ULDC.64 UR4, c[0x0][0xad8] ;  /* 0x0002b60000047ab9 */ /* 0x000fe20000000a00 */
[----:B------:R-:W-:Y:S01]  /*0f20*/  IMAD.X R5, RZ, RZ, R31, P1 ;  /* 0x000000ffff057224 */ /* 0x000fe200008e061f */
[----:B------:R-:W-:Y:S01]  /*0f30*/  UISETP.GE.AND UP0, UPT, UR5, 0x1, UPT ;  /* 0x000000010500788c */ /* 0x000fe2000bf06270 */
[----:B------:R0:W-:Y:S01]  /*0f40*/  STL.128 [R1+0x260], RZ ;  /* 0x000260ff01007387 */ /* 0x0001e20000100c00 */
[C---:B------:R-:W-:Y:S01]  /*0f50*/  IADD3 R226, P1, R16.reuse, 0x210, RZ ;  /* 0x0000021010e27810 */ /* 0x040fe20007f3e0ff */
[--C-:B------:R-:W-:Y:S01]  /*0f60*/  IMAD.X R69, RZ, RZ, R17.reuse, P2 ;  /* 0x000000ffff457224 */ /* 0x100fe200010e0611 */
[C---:B------:R-:W-:Y:S01]  /*0f70*/  IADD3 R32, P2, R16.reuse, 0x88, RZ ;  /* 0x0000008810207810 */ /* 0x040fe20007f5e0ff */
[----:B------:R0:W-:Y:S01]  /*0f80*/  STL.128 [R1+0x40], R8 ;  /* 0x0000400801007387 */ /* 0x0001e20000100c00 */
[----:B------:R-:W-:Y:S01]  /*0f90*/  @UP1 UIADD3 UR8, UR6, 0x7f, URZ ;  /* 0x0000007f06081890 */ /* 0x000fe2000fffe03f */
[----:B------:R-:W-:Y:S01]  /*0fa0*/  PLOP3.LUT P5, PT, PT, PT, UP0, 0x40, 0x0 ;  /* 0x000000000000781c */ /* 0x000fe20003fae808 */
[----:B------:R-:W-:Y:S01]  /*0fb0*/  @UP1 ULDC UR9, c[0x0][0x44c] ;  /* 0x0001130000091ab9 */ /* 0x000fe20000000800 */
[----:B------:R0:W-:Y:S01]  /*0fc0*/  STL.64 [R1+0x20], R4 ;  /* 0x0000200401007387 */ /* 0x0001e20000100a00 */
[----:B------:R-:W-:Y:S01]  /*0fd0*/  UIMAD.WIDE.U32 UR8, UR8, UR9, URZ ;  /* 0x00000009080872a5 */ /* 0x000fe2000f8e003f */
[--C-:B------:R-:W-:Y:S01]  /*0fe0*/  IMAD.X R181, RZ, RZ, R17.reuse, P1 ;  /* 0x000000ffffb57224 */ /* 0x100fe200008e0611 */
[----:B------:R-:W-:Y:S01]  /*0ff0*/  @UP1 ULDC UR11, c[0x0][0x450] ;  /* 0x00011400000b1ab9 */ /* 0x000fe20000000800 */
[----:B------:R0:W-:Y:S01]  /*1000*/  STL.128 [R1+0x270], RZ ;  /* 0x000270ff01007387 */ /* 0x0001e20000100c00 */
[C---:B------:R-:W-:Y:S01]  /*1010*/  IADD3 R59, P1, R16.reuse, 0x80, RZ ;  /* 0x00000080103b7810 */ /* 0x040fe20007f3e0ff */
[----:B------:R-:W-:Y:S01]  /*1020*/  @UP1 USHF.R.U32.HI UR7, URZ, UR11, UR9 ;  /* 0x0000000b3f071299 */ /* 0x000fe20008011609 */
[C---:B------:R-:W-:Y:S01]  /*1030*/  IADD3 R57, P3, R16.reuse, 0x90, RZ ;  /* 0x0000009010397810 */ /* 0x040fe20007f7e0ff */
[----:B------:R0:W-:Y:S01]  /*1040*/  STL.128 [R1+0x280], RZ ;  /* 0x000280ff01007387 */ /* 0x0001e20000100c00 */
[C---:B------:R-:W-:Y:S01]  /*1050*/  IADD3 R51, P4, R16.reuse, 0xf0, RZ ;  /* 0x000000f010337810 */ /* 0x040fe20007f9e0ff */
[----:B------:R-:W-:Y:S01]  /*1060*/  UIADD3 UR8, UR38, UR7, URZ ;  /* 0x0000000726087290 */ /* 0x000fe2000fffe03f */
[--C-:B------:R-:W-:Y:S01]  /*1070*/  IMAD.X R61, RZ, RZ, R17.reuse, P0 ;  /* 0x000000ffff3d7224 */ /* 0x100fe200000e0611 */
[----:B------:R0:W-:Y:S01]  /*1080*/  STL.128 [R1+0x290], RZ ;  /* 0x000290ff01007387 */ /* 0x0001e20000100c00 */
[--C-:B------:R-:W-:Y:S01]  /*1090*/  IMAD.X R66, RZ, RZ, R17.reuse, P1 ;  /* 0x000000ffff427224 */ /* 0x100fe200008e0611 */
[C---:B------:R-:W-:Y:S01]  /*10a0*/  IADD3 R36, P6, R16.reuse, 0x100, RZ ;  /* 0x0000010010247810 */ /* 0x040fe20007fde0ff */
[--C-:B------:R-:W-:Y:S01]  /*10b0*/  IMAD.X R33, RZ, RZ, R17.reuse, P2 ;  /* 0x000000ffff217224 */ /* 0x100fe200010e0611 */
[----:B------:R0:W-:Y:S01]  /*10c0*/  STL.128 [R1+0x2a0], RZ ;  /* 0x0002a0ff01007387 */ /* 0x0001e20000100c00 */
[--C-:B------:R-:W-:Y:S01]  /*10d0*/  IMAD.X R64, RZ, RZ, R17.reuse, P3 ;  /* 0x000000ffff407224 */ /* 0x100fe200018e0611 */
[C---:B------:R-:W-:Y:S01]  /*10e0*/  IADD3 R47, P0, R16.reuse, 0x108, RZ ;  /* 0x00000108102f7810 */ /* 0x040fe20007f1e0ff */
[----:B------:R-:W-:Y:S01]  /*10f0*/  IMAD.X R62, RZ, RZ, R17, P4 ;  /* 0x000000ffff3e7224 */ /* 0x000fe200020e0611 */
[----:B------:R0:W-:Y:S01]  /*1100*/  STL.128 [R1+0x2b0], RZ ;  /* 0x0002b0ff01007387 */ /* 0x0001e20000100c00 */
[C---:B------:R-:W-:Y:S01]  /*1110*/  IADD3 R45, P1, R16.reuse, 0x118, RZ ;  /* 0x00000118102d7810 */ /* 0x040fe20007f3e0ff */
[----:B------:R-:W-:Y:S01]  /*1120*/  UP2UR UR39, UPR, URZ, 0x2 ;  /* 0x000000023f277883 */ /* 0x000fe20008000000 */
[C---:B------:R-:W-:Y:S01]  /*1130*/  IADD3 R23, P2, R16.reuse, 0x11c, RZ ;  /* 0x0000011c10177810 */ /* 0x040fe20007f5e0ff */
[----:B------:R0:W-:Y:S01]  /*1140*/  STL.128 [R1+0x2c0], RZ ;  /* 0x0002c0ff01007387 */ /* 0x0001e20000100c00 */
[C---:B------:R-:W-:Y:S01]  /*1150*/  IADD3 R28, P3, R16.reuse, 0x14c, RZ ;  /* 0x0000014c101c7810 */ /* 0x040fe20007f7e0ff */
[----:B------:R-:W-:Y:S01]  /*1160*/  UP2UR UR41, UPR, URZ, 0x1 ;  /* 0x000000013f297883 */ /* 0x000fe20008000000 */
[C---:B------:R-:W-:Y:S01]  /*1170*/  IADD3 R224, P4, R16.reuse, 0x150, RZ ;  /* 0x0000015010e07810 */ /* 0x040fe20007f9e0ff */
[----:B------:R0:W-:Y:S01]  /*1180*/  STL.128 [R1+0x2d0], RZ ;  /* 0x0002d0ff01007387 */ /* 0x0001e20000100c00 */
[----:B------:R-:W-:Y:S01]  /*1190*/  UIADD3 UR4, UR8, UR4, URZ ;  /* 0x0000000408047290 */ /* 0x000fe2000fffe03f */
[----:B------:R-:W-:-:S02]  /*11a0*/  VIADD R157, R16, 0x158 ;  /* 0x00000158109d7836 */ /* 0x000fc40000000000 */
[----:B------:R0:W-:Y:S01]  /*11b0*/  STL.128 [R1+0x2e0], RZ ;  /* 0x0002e0ff01007387 */ /* 0x0001e20000100c00 */
[----:B------:R-:W-:Y:S02]  /*11c0*/  VIADD R19, R27, 0xffffff80 ;  /* 0xffffff801b137836 */ /* 0x000fe40000000000 */
[--C-:B------:R-:W-:Y:S01]  /*11d0*/  IMAD.X R37, RZ, RZ, R17.reuse, P6 ;  /* 0x000000ffff257224 */ /* 0x100fe200030e0611 */
[----:B------:R0:W-:Y:S01]  /*11e0*/  STL.128 [R1+0x2f0], RZ ;  /* 0x0002f0ff01007387 */ /* 0x0001e20000100c00 */
[--C-:B------:R-:W-:Y:S02]  /*11f0*/  IMAD.X R58, RZ, RZ, R17.reuse, P0 ;  /* 0x000000ffff3a7224 */ /* 0x100fe400000e0611 */
[--C-:B------:R-:W-:Y:S01]  /*1200*/  IMAD.X R56, RZ, RZ, R17.reuse, P1 ;  /* 0x000000ffff387224 */ /* 0x100fe200008e0611 */
[----:B------:R0:W-:Y:S01]  /*1210*/  STL.128 [R1+0x300], RZ ;  /* 0x000300ff01007387 */ /* 0x0001e20000100c00 */
[--C-:B------:R-:W-:Y:S02]  /*1220*/  IMAD.X R22, RZ, RZ, R17.reuse, P2 ;  /* 0x000000ffff167224 */ /* 0x100fe400010e0611 */
[--C-:B------:R-:W-:Y:S01]  /*1230*/  IMAD.X R29, RZ, RZ, R17.reuse, P3 ;  /* 0x000000ffff1d7224 */ /* 0x100fe200018e0611 */
[----:B------:R0:W-:Y:S01]  /*1240*/  STL.128 [R1+0x310], RZ ;  /* 0x000310ff01007387 */ /* 0x0001e20000100c00 */
[----:B------:R-:W-:-:S03]  /*1250*/  IMAD.X R225, RZ, RZ, R17, P4 ;  /* 0x000000ffffe17224 */ /* 0x000fc600020e0611 */
[----:B------:R0:W-:Y:S04]  /*1260*/  STL.128 [R1+0x320], RZ ;  /* 0x000320ff01007387 */ /* 0x0001e80000100c00 */
        /* <DEDUP_REMOVED lines=17> */
[----:B------:R0:W-:Y:S04]  /*1380*/  STL [R1+0x10], RZ ;  /* 0x000010ff01007387 */ /* 0x0001e80000100800 */
[----:B------:R0:W-:Y:S01]  /*1390*/  STL [R1+0x38], RZ ;  /* 0x000038ff01007387 */ /* 0x0001e20000100800 */
[----:B------:R-:W-:Y:S05]  /*13a0*/  @P5 BRA `(.L_x_2184) ;  /* 0x0000000000445947 */ /* 0x000fea0003800000 */
        /* <DEDUP_REMOVED lines=10> */
.L_x_2185:
[----:B------:R-:W-:-:S11]  /*1450*/  UISETP.NE.AND UP0, UPT, UR5, 0x1, UPT ;  /* 0x000000010500788c */ /* 0x000fd6000bf05270 */
[----:B------:R-:W-:Y:S02]  /*1460*/  @UP0 ULDC.64 UR10, c[0x0][0xae0] ;  /* 0x0002b800000a0ab9 */ /* 0x000fe40000000a00 */
[----:B------:R-:W-:-:S04]  /*1470*/  UIMAD.WIDE.U32 UR8, UR7, UR10, URZ ;  /* 0x0000000a070872a5 */ /* 0x000fc8000f8e003f */
[----:B------:R-:W-:-:S12]  /*1480*/  @UP0 USHF.R.U32.HI UR7, URZ, UR11, UR9 ;  /* 0x0000000b3f070299 */ /* 0x000fd80008011609 */
.L_x_2186:
[----:B------:R-:W-:-:S04]  /*1490*/  UIMAD UR7, UR7, UR5, UR5 ;  /* 0x00000005070772a4 */ /* 0x000fc8000f8e0205 */
[----:B------:R-:W-:-:S04]  /*14a0*/  UISETP.LT.AND UP0, UPT, UR4, UR7, UPT ;  /* 0x000000070400728c */ /* 0x000fc8000bf01270 */
[----:B------:R-:W-:-:S12]  /*14b0*/  USEL UR4, UR4, UR7, UP0 ;  /* 0x0000000704047287 */ /* 0x000fd80008000000 */
.L_x_2184:
[----:B------:R-:W-:Y:S02]  /*14c0*/  UISETP.NE.AND UP0, UPT, UR39, URZ, UPT ;  /* 0x0000003f2700728c */ /* 0x000fe4000bf05270 */
[----:B------:R-:W-:Y:S02]  /*14d0*/  UIADD3 UR8, UR42, 0x5f, URZ ;  /* 0x0000005f2a087890 */ /* 0x000fe4000fffe03f */
[----:B------:R-:W-:Y:S02]  /*14e0*/  UIADD3 UR10, UR4, 0x5f, URZ ;  /* 0x0000005f040a7890 */ /* 0x000fe4000fffe03f */
[----:B------:R-:W-:Y:S02]  /*14f0*/  UISETP.GE.AND UP1, UPT, UR5, 0x1, UPT ;  /* 0x000000010500788c */ /* 0x000fe4000bf26270 */
[----:B------:R-:W-:Y:S02]  /*1500*/  UIMAD.WIDE UR8, UR8, 0x2aaaaaab, URZ ;  /* 0x2aaaaaab080878a5 */ /* 0x000fe4000f8e023f */
[----:B------:R-:W-:Y:S01]  /*1510*/  UIMAD.WIDE UR10, UR10, 0x2aaaaaab, URZ ;  /* 0x2aaaaaab0a0a78a5 */ /* 0x000fe2000f8e023f */
[----:B------:R-:W-:Y:S01]  /*1520*/  @UP0 ULDC UR12, c[0x0][0x44c] ;  /* 0x00011300000c0ab9 */ /* 0x000fe20000000800 */
[----:B------:R-:W-:Y:S01]  /*1530*/  USHF.R.U32.HI UR4, URZ, 0x1f, UR9 ;  /* 0x0000001f3f047899 */ /* 0x000fe20008011609 */
[----:B------:R-:W-:Y:S01]  /*1540*/  PLOP3.LUT P0, PT, PT, PT, UP1, 0x40, 0x0 ;  /* 0x000000000000781c */ /* 0x000fe20003f0e818 */
[----:B------:R-:W-:-:S02]  /*1550*/  UIMAD.WIDE.U32 UR12, UR6, UR12, URZ ;  /* 0x0000000c060c72a5 */ /* 0x000fc4000f8e003f */
[----:B------:R-:W-:Y:S01]  /*1560*/  USHF.R.U32.HI UR7, URZ, 0x1f, UR11 ;  /* 0x0000001f3f077899 */ /* 0x000fe2000801160b */
[----:B------:R-:W-:Y:S01]  /*1570*/  @UP0 ULDC UR15, c[0x0][0x450] ;  /* 0x00011400000f0ab9 */ /* 0x000fe20000000800 */
[----:B------:R-:W-:Y:S02]  /*1580*/  UIADD3 UR43, UR42, -UR43, URZ ;  /* 0x8000002b2a2b7290 */ /* 0x000fe4000fffe03f */
[----:B------:R-:W-:Y:S02]  /*1590*/  @UP0 USHF.R.U32.HI UR6, URZ, UR15, UR13 ;  /* 0x0000000f3f060299 */ /* 0x000fe4000801160d */
[----:B------:R-:W-:Y:S02]  /*15a0*/  ULEA.HI.SX32 UR4, UR9, UR4, 0x1c ;  /* 0x0000000409047291 */ /* 0x000fe4000f8fe23f */
[----:B------:R-:W-:Y:S02]  /*15b0*/  ULEA.HI.SX32 UR7, UR11, UR7, 0x1c ;  /* 0x000000070b077291 */ /* 0x000fe4000f8fe23f */
[----:B------:R-:W-:-:S02]  /*15c0*/  UIADD3 UR6, UR43, UR6, URZ ;  /* 0x000000062b067290 */ /* 0x000fc4000fffe03f */
[----:B------:R-:W-:Y:S01]  /*15d0*/  UISETP.LT.AND UP0, UPT, UR4, UR7, UPT ;  /* 0x000000070400728c */ /* 0x000fe2000bf01270 */
[----:B------:R-:W-:Y:S02]  /*15e0*/  ULDC UR14, c[0x0][0xad4] ;  /* 0x0002b500000e7ab9 */ /* 0x000fe40000000800 */
[----:B------:R-:W-:Y:S02]  /*15f0*/  UIADD3 UR8, UR6, -UR14, URZ ;  /* 0x8000000e06087290 */ /* 0x000fe4000fffe03f */
[----:B------:R-:W-:Y:S01]  /*1600*/  USEL UR9, UR4, UR7, UP0 ;  /* 0x0000000704097287 */ /* 0x000fe20008000000 */
[----:B------:R-:W-:Y:S11]  /*1610*/  @P0 BRA `(.L_x_2187) ;  /* 0x0000000000480947 */ /* 0x000ff60003800000 */
[----:B------:R-:W-:Y:S02]  /*1620*/  UMOV UR4, UR6 ;  /* 0x0000000600047c82 */ /* 0x000fe40008000000 */
        /* <DEDUP_REMOVED lines=10> */
.L_x_2188:
[----:B------:R-:W-:-:S11]  /*16d0*/  UISETP.NE.AND UP0, UPT, UR5, 0x1, UPT ;  /* 0x000000010500788c */ /* 0x000fd6000bf05270 */
[----:B------:R-:W-:Y:S02]  /*16e0*/  @UP0 ULDC.64 UR10, c[0x0][0xae0] ;  /* 0x0002b800000a0ab9 */ /* 0x000fe40000000a00 */
[----:B------:R-:W-:-:S04]  /*16f0*/  UIMAD.WIDE.U32 UR6, UR4, UR10, URZ ;  /* 0x0000000a040672a5 */ /* 0x000fc8000f8e003f */
[----:B------:R-:W-:-:S12]  /*1700*/  @UP0 USHF.R.U32.HI UR4, URZ, UR11, UR7 ;  /* 0x0000000b3f040299 */ /* 0x000fd80008011607 */
.L_x_2189:
[----:B------:R-:W-:-:S04]  /*1710*/  UIMAD UR4, UR4, UR5, URZ ;  /* 0x00000005040472a4 */ /* 0x000fc8000f8e023f */
[----:B------:R-:W-:-:S04]  /*1720*/  UISETP.LT.AND UP0, UPT, UR8, UR4, UPT ;  /* 0x000000040800728c */ /* 0x000fc8000bf01270 */
[----:B------:R-:W-:-:S12]  /*1730*/  USEL UR8, UR8, UR4, !UP0 ;  /* 0x0000000408087287 */ /* 0x000fd8000c000000 */
.L_x_2187:
[----:B------:R-:W-:Y:S02]  /*1740*/  UIMAD.WIDE UR4, UR8, 0x2aaaaaab, URZ ;  /* 0x2aaaaaab080478a5 */ /* 0x000fe4000f8e023f */
[----:B------:R-:W-:Y:S02]  /*1750*/  ULOP3.LUT UR40, UR59, 0xffff, URZ, 0xc0, !UPT ;  /* 0x0000ffff3b287892 */ /* 0x000fe4000f8ec03f */
[----:B------:R-:W-:-:S04]  /*1760*/  USHF.R.U32.HI UR4, URZ, 0x1f, UR5 ;  /* 0x0000001f3f047899 */ /* 0x000fc80008011605 */
[----:B------:R-:W-:-:S04]  /*1770*/  ULEA.HI.SX32 UR4, UR5, UR4, 0x1c ;  /* 0x0000000405047291 */ /* 0x000fc8000f8fe23f */
[----:B------:R-:W-:-:S04]  /*1780*/  UISETP.LT.AND UP0, UPT, URZ, UR4, UPT ;  /* 0x000000043f00728c */ /* 0x000fc8000bf01270 */
[----:B------:R-:W-:-:S03]  /*1790*/  USEL UR10, URZ, UR4, !UP0 ;  /* 0x000000043f0a7287 */ /* 0x000fc6000c000000 */
[----:B------:R-:W-:Y:S01]  /*17a0*/  UMOV UR4, URZ ;  /* 0x0000003f00047c82 */ /* 0x000fe20008000000 */
[----:B------:R-:W-:-:S06]  /*17b0*/  UISETP.GT.AND UP0, UPT, UR9, UR10, UPT ;  /* 0x0000000a0900728c */ /* 0x000fcc000bf04270 */
[----:B------:R-:W-:-:S13]  /*17c0*/  PLOP3.LUT P0, PT, PT, PT, UP0, 0x80, 0x0 ;  /* 0x000000000000781c */ /* 0x000fda0003f0f008 */
[----:B------:R-:W-:Y:S05]  /*17d0*/  @!P0 BRA `(.L_x_2190) ;  /* 0x0000000000948947 */ /* 0x000fea0003800000 */
[----:B------:R-:W-:-:S04]  /*17e0*/  USHF.R.U32.HI UR11, URZ, 0x10, UR59 ;  /* 0x000000103f0b7899 */ /* 0x000fc8000801163b */
[----:B------:R-:W-:-:S11]  /*17f0*/  UISETP.NE.AND UP0, UPT, UR11, URZ, UPT ;  /* 0x0000003f0b00728c */ /* 0x000fd6000bf05270 */
[----:B------:R-:W-:Y:S02]  /*1800*/  @!UP0 ULDC UR11, c[0x0][0xae8] ;  /* 0x0002ba00000b8ab9 */ /* 0x000fe40000000800 */
[----:B------:R-:W-:Y:S01]  /*1810*/  IMAD.U32 R3, RZ, RZ, UR11 ;  /* 0x0000000bff037e24 */ /* 0x000fe2000f8e00ff */
[----:B------:R-:W-:-:S04]  /*1820*/  UIADD3 UR4, UR11, -0x1, UR9 ;  /* 0xffffffff0b047890 */ /* 0x000fc8000fffe009 */
[-C--:B------:R-:W-:Y:S01]  /*1830*/  IABS R0, R3.reuse ;  /* 0x0000000300007213 */ /* 0x080fe20000000000 */
[----:B------:R-:W-:Y:S01]  /*1840*/  UIADD3 UR6, -UR10, UR4, URZ ;  /* 0x000000040a067290 */ /* 0x000fe2000fffe13f */
[----:B0-----:R-:W-:Y:S02]  /*1850*/  IABS R5, R3 ;  /* 0x0000000300057213 */ /* 0x001fe40000000000 */
[----:B------:R-:W-:Y:S01]  /*1860*/  R2UR UR12, R0 ;  /* 0x00000000000c72ca */ /* 0x000fe200000e0000 */
[----:B------:R-:W-:Y:S02]  /*1870*/  UMOV UR4, URZ ;  /* 0x0000003f00047c82 */ /* 0x000fe40008000000 */
[----:B------:R-:W-:Y:S01]  /*1880*/  IMAD.U32 R4, RZ, RZ, UR6 ;  /* 0x00000006ff047e24 */ /* 0x000fe2000f8e00ff */
[----:B------:R-:W-:-:S04]  /*1890*/  ULOP3.LUT UR6, UR6, UR11, URZ, 0x3c, !UPT ;  /* 0x0000000b06067292 */ /* 0x000fc8000f8e3c3f */
[----:B------:R-:W-:-:S05]  /*18a0*/  IABS R4, R4 ;  /* 0x0000000400047213 */ /* 0x000fca0000000000 */
[----:B------:R-:W0:Y:S01]  /*18b0*/  I2F.RP R0, UR12 ;  /* 0x0000000c00007d06 */ /* 0x000e220008209400 */
[----:B------:R-:W-:-:S05]  /*18c0*/  IMAD.MOV.U32 R3, RZ, RZ, R4 ;  /* 0x000000ffff037224 */ /* 0x000fca00078e0004 */
[----:B------:R-:W-:Y:S02]  /*18d0*/  R2UR UR8, R3 ;  /* 0x00000000030872ca */ /* 0x000fe400000e0000 */
[----:B0-----:R-:W0:Y:S02]  /*18e0*/  MUFU.RCP R0, R0 ;  /* 0x0000000000007308 */ /* 0x001e240000001000 */
[----:B0-----:R-:W-:Y:S02]  /*18f0*/  VIADD R2, R0, 0xffffffe ;  /* 0x0ffffffe00027836 */ /* 0x001fe40000000000 */
        /* <DEDUP_REMOVED lines=19> */
.L_x_2190:
[----:B------:R-:W-:Y:S01]  /*1a30*/  UIMAD UR40, UR40, UR4, UR10 ;  /* 0x00000004282872a4 */ /* 0x000fe2000f8e020a */
[----:B------:R-:W-:Y:S01]  /*1a40*/  IMAD.U32 R0, RZ, RZ, UR9 ;  /* 0x00000009ff007e24 */ /* 0x000fe2000f8e00ff */
[----:B------:R-:W-:Y:S01]  /*1a50*/  PLOP3.LUT P0, PT, PT, PT, PT, 0x80, 0x0 ;  /* 0x000000000000781c */ /* 0x000fe20003f0f070 */
[----:B------:R-:W-:-:S05]  /*1a60*/  IMAD.U32 R3, RZ, RZ, UR4 ;  /* 0x00000004ff037e24 */ /* 0x000fca000f8e00ff */
[----:B------:R-:W-:-:S04]  /*1a70*/  VIADDMNMX R0, R3, UR40, R0, PT ;  /* 0x0000002803007c46 */ /* 0x000fc8000b800100 */
[----:B------:R-:W-:-:S13]  /*1a80*/  R2UR UR44, R0 ;  /* 0x00000000002c72ca */ /* 0x000fda00000e0000 */
[----:B------:R-:W-:-:S06]  /*1a90*/  UISETP.GT.AND UP0, UPT, UR44, UR40, UPT ;  /* 0x000000282c00728c */ /* 0x000fcc000bf04270 */
[----:B------:R-:W-:-:S13]  /*1aa0*/  PLOP3.LUT P1, PT, PT, PT, UP0, 0x80, 0x0 ;  /* 0x000000000000781c */ /* 0x000fda0003f2f008 */
[----:B------:R-:W-:Y:S05]  /*1ab0*/  @!P1 BRA `(.L_x_2191) ;  /* 0x000002ec00d09947 */ /* 0x000fea0003800000 */
[----:B------:R-:W-:Y:S01]  /*1ac0*/  SHF.R.S32.HI R0, RZ, 0x1f, R19 ;  /* 0x0000001fff007819 */ /* 0x000fe20000011413 */
[----:B0-----:R-:W-:Y:S01]  /*1ad0*/  VIADD R7, R18, 0x18400 ;  /* 0x0001840012077836 */ /* 0x001fe20000000000 */
[----:B------:R-:W-:Y:S01]  /*1ae0*/  STL.64 [R1+0x58], RZ ;  /* 0x000058ff01007387 */ /* 0x000fe20000100a00 */
[----:B------:R-:W-:Y:S01]  /*1af0*/  IMAD.MOV.U32 R12, RZ, RZ, 0x1 ;  /* 0x00000001ff0c7424 */ /* 0x000fe200078e00ff */
[----:B------:R-:W-:Y:S01]  /*1b00*/  LEA.HI R43, R0, R19, RZ, 0x7 ;  /* 0x00000013002b7211 */ /* 0x000fe200078f38ff */
[----:B------:R-:W-:Y:S01]  /*1b10*/  IMAD.MOV.U32 R13, RZ, RZ, RZ ;  /* 0x000000ffff0d7224 */ /* 0x000fe200078e00ff */
[----:B------:R-:W-:Y:S01]  /*1b20*/  STL.128 [R1+0x90], RZ ;  /* 0x000090ff01007387 */ /* 0x000fe20000100c00 */
[----:B------:R-:W-:Y:S01]  /*1b30*/  IMAD.MOV.U32 R14, RZ, RZ, 0x1 ;  /* 0x00000001ff0e7424 */ /* 0x000fe200078e00ff */
[----:B------:R-:W-:Y:S01]  /*1b40*/  SHF.R.S32.HI R52, RZ, 0x7, R43 ;  /* 0x00000007ff347819 */ /* 0x000fe2000001142b */
[----:B------:R-:W-:Y:S01]  /*1b50*/  IMAD.MOV.U32 R15, RZ, RZ, RZ ;  /* 0x000000ffff0f7224 */ /* 0x000fe200078e00ff */
[----:B------:R-:W-:Y:S01]  /*1b60*/  STL.128 [R1+0xa0], RZ ;  /* 0x0000a0ff01007387 */ /* 0x000fe20000100c00 */
[----:B------:R-:W-:Y:S01]  /*1b70*/  IMAD.MOV.U32 R10, RZ, RZ, 0x1 ;  /* 0x00000001ff0a7424 */ /* 0x000fe200078e00ff */
[----:B------:R-:W-:Y:S01]  /*1b80*/  LOP3.LUT P0, RZ, R7, 0x1bf, RZ, 0xc0, !PT ;  /* 0x000001bf07ff7812 */ /* 0x000fe2000780c0ff */
[----:B------:R-:W-:Y:S01]  /*1b90*/  IMAD.MOV.U32 R11, RZ, RZ, RZ ;  /* 0x000000ffff0b7224 */ /* 0x000fe200078e00ff */
[----:B------:R-:W0:Y:S01]  /*1ba0*/  SHFL.IDX PT, R0, R52, RZ, 0x1f ;  /* 0x00001fff34007589 */ /* 0x000e2200000e0000 */
[----:B------:R-:W-:-:S02]  /*1bb0*/  IMAD.MOV.U32 R9, RZ, RZ, 0x40000040 ;  /* 0x40000040ff097424 */ /* 0x000fc400078e00ff */
[----:B------:R-:W-:Y:S01]  /*1bc0*/  IMAD.MOV.U32 R5, RZ, RZ, 0x40000040 ;  /* 0x40000040ff057424 */ /* 0x000fe200078e00ff */
[----:B------:R-:W-:Y:S04]  /*1bd0*/  STL.128 [R1+0x60], R12 ;  /* 0x0000600c01007387 */ /* 0x000fe80000100c00 */
[----:B------:R1:W-:Y:S04]  /*1be0*/  STL.64 [R1+0x70], R10 ;  /* 0x0000700a01007387 */ /* 0x0003e80000100a00 */
[----:B------:R2:W-:Y:S04]  /*1bf0*/  STL.128 [R1+0xb0], RZ ;  /* 0x0000b0ff01007387 */ /* 0x0005e80000100c00 */
[----:B------:R2:W-:Y:S01]  /*1c00*/  STL.128 [R1+0xc0], RZ ;  /* 0x0000c0ff01007387 */ /* 0x0005e20000100c00 */
[----:B-1----:R-:W-:-:S03]  /*1c10*/  IMAD.MOV.U32 R11, RZ, RZ, 0x40000040 ;  /* 0x40000040ff0b7424 */ /* 0x002fc600078e00ff */
[----:B------:R2:W-:Y:S01]  /*1c20*/  STL.128 [R1+0xd0], RZ ;  /* 0x0000d0ff01007387 */ /* 0x0005e20000100c00 */
[----:B------:R-:W-:Y:S01]  /*1c30*/  IMAD.MOV.U32 R15, RZ, RZ, 0x40000040 ;  /* 0x40000040ff0f7424 */ /* 0x000fe200078e00ff */
[----:B0-----:R-:W-:Y:S01]  /*1c40*/  LEA.HI R2, R0, R0, RZ, 0x1 ;  /* 0x0000000000027211 */ /* 0x001fe200078f08ff */
[----:B------:R-:W-:Y:S01]  /*1c50*/  IMAD.MOV.U32 R13, RZ, RZ, 0x40000040 ;  /* 0x40000040ff0d7424 */ /* 0x000fe200078e00ff */
[----:B------:R2:W-:Y:S02]  /*1c60*/  STL.128 [R1+0xe0], RZ ;  /* 0x0000e0ff01007387 */ /* 0x0005e40000100c00 */
[----:B------:R-:W-:Y:S01]  /*1c70*/  LOP3.LUT R3, R2, 0x7fffe, RZ, 0xc0, !PT ;  /* 0x0007fffe02037812 */ /* 0x000fe200078ec0ff */
[----:B------:R-:W-:-:S04]  /*1c80*/  VIADD R2, R18, 0x1c400 ;  /* 0x0001c40012027836 */ /* 0x000fc80000000000 */
[----:B------:R-:W-:Y:S01]  /*1c90*/  IMAD.IADD R0, R0, 0x1, -R3 ;  /* 0x0000000100007824 */ /* 0x000fe200078e0a03 */
[----:B------:R-:W-:Y:S01]  /*1ca0*/  SHF.R.U32.HI R2, RZ, 0x4, R2 ;  /* 0x00000004ff027819 */ /* 0x000fe20000011602 */
[----:B------:R-:W-:Y:S02]  /*1cb0*/  VIADD R3, R18, 0x400 ;  /* 0x0000040012037836 */ /* 0x000fe40000000000 */
[----:B------:R-:W-:Y:S01]  /*1cc0*/  IMAD R0, R0, 0x2000, R7 ;  /* 0x0000200000007824 */ /* 0x000fe200078e0207 */
[----:B------:R-:W-:Y:S02]  /*1cd0*/  LOP3.LUT R2, R2, 0x3fff, RZ, 0xc0, !PT ;  /* 0x00003fff02027812 */ /* 0x000fe400078ec0ff */
[----:B------:R-:W-:Y:S01]  /*1ce0*/  SHF.R.U32.HI R3, RZ, 0x4, R3 ;  /* 0x00000004ff037819 */ /* 0x000fe20000011603 */
[----:B------:R-:W-:Y:S01]  /*1cf0*/  VIADD R4, R0, 0xa000 ;  /* 0x0000a00000047836 */ /* 0x000fe20000000000 */
[----:B------:R-:W-:Y:S02]  /*1d00*/  SHF.R.U32.HI R0, RZ, 0x4, R0 ;  /* 0x00000004ff007819 */ /* 0x000fe40000011600 */
[----:B------:R-:W-:-:S02]  /*1d10*/  LOP3.LUT R3, R3, 0x3fff, RZ, 0xc0, !PT ;  /* 0x00003fff03037812 */ /* 0x000fc400078ec0ff */
[----:B------:R-:W-:Y:S02]  /*1d20*/  SHF.R.U32.HI R4, RZ, 0x4, R4 ;  /* 0x00000004ff047819 */ /* 0x000fe40000011604 */
[----:B------:R-:W-:Y:S02]  /*1d30*/  LOP3.LUT R8, R2, 0x10000, RZ, 0xfc, !PT ;  /* 0x0001000002087812 */ /* 0x000fe400078efcff */
[C---:B------:R-:W-:Y:S02]  /*1d40*/  LOP3.LUT R6, R3.reuse, 0x3000000, RZ, 0xfc, !PT ;  /* 0x0300000003067812 */ /* 0x040fe400078efcff */
[----:B------:R-:W-:Y:S02]  /*1d50*/  LOP3.LUT R2, R3, 0x10000, RZ, 0xfc, !PT ;  /* 0x0001000003027812 */ /* 0x000fe400078efcff */
[----:B------:R-:W-:Y:S01]  /*1d60*/  LOP3.LUT R0, R0, 0x3fff, RZ, 0xc0, !PT ;  /* 0x00003fff00007812 */ /* 0x000fe200078ec0ff */
[----:B------:R-:W-:Y:S01]  /*1d70*/  IMAD.MOV.U32 R10, RZ, RZ, R6 ;  /* 0x000000ffff0a7224 */ /* 0x000fe200078e0006 */
[----:B------:R-:W-:Y:S01]  /*1d80*/  LOP3.LUT R3, R4, 0x3fff, RZ, 0xc0, !PT ;  /* 0x00003fff04037812 */ /* 0x000fe200078ec0ff */
[----:B------:R-:W-:Y:S01]  /*1d90*/  IMAD.MOV.U32 R14, RZ, RZ, R2 ;  /* 0x000000ffff0e7224 */ /* 0x000fe200078e0002 */
[----:B------:R-:W-:-:S02]  /*1da0*/  LOP3.LUT R4, R0, 0x10000, RZ, 0xfc, !PT ;  /* 0x0001000000047812 */ /* 0x000fc400078efcff */
[----:B------:R-:W-:Y:S01]  /*1db0*/  LOP3.LUT R12, R3, 0x10000, RZ, 0xfc, !PT ;  /* 0x00010000030c7812 */ /* 0x000fe200078efcff */
[----:B------:R2:W-:Y:S04]  /*1dc0*/  STL.128 [R1+0x80], R8 ;  /* 0x0000800801007387 */ /* 0x0005e80000100c00 */
[----:B------:R2:W-:Y:S04]  /*1dd0*/  STL.64 [R1+0x78], R4 ;  /* 0x0000780401007387 */ /* 0x0005e80000100a00 */
[----:B------:R2:W-:Y:S01]  /*1de0*/  STL.128 [R1+0xf0], R12 ;  /* 0x0000f00c01007387 */ /* 0x0005e20000100c00 */
[----:B------:R-:W-:Y:S05]  /*1df0*/  @!P0 BRA `(.L_x_2192) ;  /* 0x0000000000408947 */ /* 0x000fea0003800000 */
[----:B------:R-:W-:Y:S01]  /*1e00*/  MOV R0, 0x0 ;  /* 0x0000000000007802 */ /* 0x000fe20000000f00 */
[----:B------:R-:W-:Y:S01]  /*1e10*/  ULDC.64 UR4, c[0x4][0x98] ;  /* 0x0100260000047ab9 */ /* 0x000fe20000000a00 */
[----:B------:R-:W-:Y:S01]  /*1e20*/  ULDC.64 UR6, c[0x4][0x38] ;  /* 0x01000e0000067ab9 */ /* 0x000fe20000000a00 */
[----:B--2---:R-:W-:Y:S01]  /*1e30*/  IMAD.U32 R4, RZ, RZ, UR4 ;  /* 0x00000004ff047e24 */ /* 0x004fe2000f8e00ff */
        /* <DEDUP_REMOVED lines=12> */
.L_x_2192:
[----:B--2---:R-:W2:Y:S01]  /*1f00*/  LDL R15, [R1+0x204] ;  /* 0x00020400010f7983 */ /* 0x004ea20000100800 */
[----:B------:R-:W-:Y:S01]  /*1f10*/  LOP3.LUT R0, R43, 0xffffff80, RZ, 0xc0, !PT ;  /* 0xffffff802b007812 */ /* 0x000fe200078ec0ff */
[----:B------:R-:W0:Y:S01]  /*1f20*/  LDC.64 R20, c[0x0][0xad0] ;  /* 0x0002b400ff147b82 */ /* 0x000e220000000a00 */
[----:B------:R-:W-:Y:S01]  /*1f30*/  VIADD R46, R27, 0xffffff80 ;  /* 0xffffff801b2e7836 */ /* 0x000fe20000000000 */
[----:B------:R1:W-:Y:S01]  /*1f40*/  STL.64 [R1+0x108], R36 ;  /* 0x0001082401007387 */ /* 0x0003e20000100a00 */
[----:B------:R-:W-:Y:S01]  /*1f50*/  BSSY B0, `(.L_x_2193) ;  /* 0x000002e000007945 */ /* 0x000fe20003800000 */
[----:B------:R-:W-:Y:S02]  /*1f60*/  IMAD.IADD R0, R19, 0x1, -R0 ;  /* 0x0000000113007824 */ /* 0x000fe400078e0a00 */
[----:B------:R1:W-:Y:S02]  /*1f70*/  STL.64 [R1+0x110], R34 ;  /* 0x0001102201007387 */ /* 0x0003e40000100a00 */
[----:B------:R-:W3:Y:S01]  /*1f80*/  LDC R12, c[0x0][0x288] ;  /* 0x0000a200ff0c7b82 */ /* 0x000ee20000000800 */
[----:B------:R-:W-:Y:S01]  /*1f90*/  SHF.R.S32.HI R5, RZ, 0x1f, R0 ;  /* 0x0000001fff057819 */ /* 0x000fe20000011400 */
[----:B------:R1:W-:Y:S03]  /*1fa0*/  STL.64 [R1+0x150], R28 ;  /* 0x0001501c01007387 */ /* 0x0003e60000100a00 */
[CC--:B------:R-:W-:Y:S01]  /*1fb0*/  LEA.HI R7, R5.reuse, R0.reuse, RZ, 0x2 ;  /* 0x0000000005077211 */ /* 0x0c0fe200078f10ff */
[----:B------:R1:W-:Y:S01]  /*1fc0*/  STL [R1+0x11c], R46 ;  /* 0x00011c2e01007387 */ /* 0x0003e20000100800 */
[----:B------:R-:W-:Y:S01]  /*1fd0*/  LEA.HI R10, R5, R0, RZ, 0x5 ;  /* 0x00000000050a7211 */ /* 0x000fe200078f28ff */
[----:B------:R-:W4:Y:S01]  /*1fe0*/  LDC R6, c[0x0][0x450] ;  /* 0x00011400ff067b82 */ /* 0x000f220000000800 */
[--C-:B------:R-:W-:Y:S01]  /*1ff0*/  SHF.R.S32.HI R4, RZ, 0x2, R7.reuse ;  /* 0x00000002ff047819 */ /* 0x100fe20000011407 */
[----:B------:R1:W-:Y:S01]  /*2000*/  STL.U8 [R1+0x118], RZ ;  /* 0x000118ff01007387 */ /* 0x0003e20000100000 */
[----:B------:R-:W-:-:S02]  /*2010*/  SHF.R.S32.HI R3, RZ, 0x1f, R7 ;  /* 0x0000001fff037819 */ /* 0x000fc40000011407 */
[----:B------:R-:W-:Y:S02]  /*2020*/  SHF.R.S32.HI R10, RZ, 0x5, R10 ;  /* 0x00000005ff0a7819 */ /* 0x000fe4000001140a */
[----:B------:R-:W-:Y:S02]  /*2030*/  LEA.HI R3, R3, R4, RZ, 0x3 ;  /* 0x0000000403037211 */ /* 0x000fe400078f18ff */
[----:B------:R-:W-:Y:S02]  /*2040*/  LOP3.LUT R7, R7, 0x7ffffffc, RZ, 0xc0, !PT ;  /* 0x7ffffffc07077812 */ /* 0x000fe400078ec0ff */
[----:B------:R-:W-:Y:S02]  /*2050*/  LOP3.LUT R9, R3, 0xfffffff8, RZ, 0xc0, !PT ;  /* 0xfffffff803097812 */ /* 0x000fe400078ec0ff */
[----:B------:R-:W5:Y:S01]  /*2060*/  LDC.64 R2, c[0x0][0xad8] ;  /* 0x0002b600ff027b82 */ /* 0x000f620000000a00 */
[----:B------:R-:W-:Y:S02]  /*2070*/  IMAD.IADD R0, R0, 0x1, -R7 ;  /* 0x0000000100007824 */ /* 0x000fe400078e0a07 */
[----:B------:R-:W-:Y:S01]  /*2080*/  IMAD.IADD R11, R4, 0x1, -R9 ;  /* 0x00000001040b7824 */ /* 0x000fe200078e0a09 */
[----:B------:R-:W-:Y:S01]  /*2090*/  LEA.HI R4, R52, R52, RZ, 0x1 ;  /* 0x0000003434047211 */ /* 0x000fe200078f08ff */
[----:B0-----:R-:W-:-:S02]  /*20a0*/  IMAD.MOV.U32 R7, RZ, RZ, R20 ;  /* 0x000000ffff077224 */ /* 0x001fc400078e0014 */
[----:B------:R-:W-:Y:S01]  /*20b0*/  IMAD R10, R10, 0x10, R11 ;  /* 0x000000100a0a7824 */ /* 0x000fe200078e020b */
[----:B------:R-:W0:Y:S01]  /*20c0*/  LDC.64 R8, c[0x0][0xae0] ;  /* 0x0002b800ff087b82 */ /* 0x000e220000000a00 */
[----:B------:R-:W-:Y:S01]  /*20d0*/  LOP3.LUT R13, R4, 0x3fffffe, RZ, 0xc0, !PT ;  /* 0x03fffffe040d7812 */ /* 0x000fe200078ec0ff */
[----:B------:R-:W-:-:S04]  /*20e0*/  IMAD.SHL.U32 R11, R0, 0x2, RZ ;  /* 0x00000002000b7824 */ /* 0x000fc800078e00ff */
[----:B------:R-:W-:Y:S02]  /*20f0*/  IMAD.IADD R13, R52, 0x1, -R13 ;  /* 0x00000001340d7824 */ /* 0x000fe400078e0a0d */
[----:B------:R-:W4:Y:S01]  /*2100*/  LDC.64 R4, c[0x0][0x448] ;  /* 0x00011200ff047b82 */ /* 0x000f220000000a00 */
[----:B------:R-:W-:Y:S02]  /*2110*/  IMAD.MOV.U32 R52, RZ, RZ, RZ ;  /* 0x000000ffff347224 */ /* 0x000fe400078e00ff */
[----:B------:R-:W-:Y:S02]  /*2120*/  IMAD R10, R13, 0x40, R10 ;  /* 0x000000400d0a7824 */ /* 0x000fe400078e020a */
[----:B------:R-:W-:Y:S02]  /*2130*/  IMAD.U32 R13, RZ, RZ, UR42 ;  /* 0x0000002aff0d7e24 */ /* 0x000fe4000f8e00ff */
[----:B-----5:R-:W-:Y:S01]  /*2140*/  IMAD.MOV.U32 R53, RZ, RZ, R3 ;  /* 0x000000ffff357224 */ /* 0x020fe200078e0003 */
[----:B------:R1:W-:Y:S01]  /*2150*/  STL.64 [R1+0x100], R10 ;  /* 0x0001000a01007387 */ /* 0x0003e20000100a00 */
[----:B0-----:R-:W-:-:S02]  /*2160*/  IMAD.MOV.U32 R54, RZ, RZ, R8 ;  /* 0x000000ffff367224 */ /* 0x001fc400078e0008 */
[----:B------:R-:W-:-:S05]  /*2170*/  IMAD.MOV.U32 R55, RZ, RZ, R9 ;  /* 0x000000ffff377224 */ /* 0x000fca00078e0009 */
[----:B------:R1:W-:Y:S04]  /*2180*/  STL.128 [R1+0x130], R52 ;  /* 0x0001303401007387 */ /* 0x0003e80000100c00 */
[----:B----4-:R1:W-:Y:S01]  /*2190*/  STL.128 [R1+0x140], R4 ;  /* 0x0001400401007387 */ /* 0x0103e20000100c00 */
[----:B--2---:R-:W-:-:S04]  /*21a0*/  LEA.HI R14, R15, R15, RZ, 0x1 ;  /* 0x0000000f0f0e7211 */ /* 0x004fc800078f08ff */
[----:B------:R-:W-:-:S05]  /*21b0*/  LOP3.LUT R14, R14, 0xfffffffe, RZ, 0xc0, !PT ;  /* 0xfffffffe0e0e7812 */ /* 0x000fca00078ec0ff */
[----:B------:R-:W-:Y:S02]  /*21c0*/  IMAD.IADD R19, R15, 0x1, -R14 ;  /* 0x000000010f137824 */ /* 0x000fe400078e0a0e */
[----:B------:R-:W-:Y:S02]  /*21d0*/  IMAD.MOV.U32 R14, RZ, RZ, R21 ;  /* 0x000000ffff0e7224 */ /* 0x000fe400078e0015 */
[----:B------:R-:W-:Y:S01]  /*21e0*/  IMAD.MOV.U32 R15, RZ, RZ, R2 ;  /* 0x000000ffff0f7224 */ /* 0x000fe200078e0002 */
[----:B------:R-:W-:-:S04]  /*21f0*/  SHF.L.U32 R19, R19, 0x1f, RZ ;  /* 0x0000001f13137819 */ /* 0x000fc800000006ff */
[----:B---3--:R1:W-:Y:S01]  /*2200*/  STL.128 [R1+0x120], R12 ;  /* 0x0001200c01007387 */ /* 0x0083e20000100c00 */
[----:B------:R-:W0:Y:S02]  /*2210*/  SYNCS.PHASECHK.TRANS64.TRYWAIT P0, [R18+URZ+0x32400], R19 ;  /* 0x03240013120075a7 */ /* 0x000e24000800017f */
[----:B01----:R-:W-:Y:S05]  /*2220*/  @!P0 BRA `(.L_x_2194) ;  /* 0x0000035800788947 */ /* 0x003fea0003800000 */
.L_x_2348:
[----:B------:R-:W-:Y:S05]  /*2230*/  BSYNC B0 ;  /* 0x0000000000007941 */ /* 0x000fea0003800000 */
.L_x_2193:
[----:B------:R-:W2:Y:S04]  /*2240*/  LDL R4, [R1] ;  /* 0x0000000001047983 */ /* 0x000ea80000100800 */
[----:B------:R1:W5:Y:S01]  /*2250*/  LDL.64 R10, [R1+0x1f8] ;  /* 0x0001f800010a7983 */ /* 0x0003620000100a00 */
[----:B------:R-:W-:Y:S01]  /*2260*/  IMAD.MOV.U32 R12, RZ, RZ, R42 ;  /* 0x000000ffff0c7224 */ /* 0x000fe200078e002a */
[----:B------:R-:W-:Y:S01]  /*2270*/  IADD3 R0, P0, R16, 0x440, RZ ;  /* 0x0000044010007810 */ /* 0x000fe20007f1e0ff */
[----:B------:R-:W-:Y:S01]  /*2280*/  IMAD.MOV.U32 R13, RZ, RZ, R67 ;  /* 0x000000ffff0d7224 */ /* 0x000fe200078e0043 */
[----:B------:R-:W-:Y:S01]  /*2290*/  STL.64 [R1+0x158], R24 ;  /* 0x0001581801007387 */ /* 0x000fe20000100a00 */
[----:B------:R-:W-:Y:S01]  /*22a0*/  IMAD.MOV.U32 R14, RZ, RZ, R45 ;  /* 0x000000ffff0e7224 */ /* 0x000fe200078e002d */
[----:B------:R-:W-:Y:S05]  /*22b0*/  WARPSYNC.ALL ;  /* 0x0000000000007948 */ /* 0x000fea0003800000 */
[----:B------:R-:W-:Y:S01]  /*22c0*/  IMAD.MOV.U32 R15, RZ, RZ, R56 ;  /* 0x000000ffff0f7224 */ /* 0x000fe200078e0038 */
[----:B------:R-:W-:Y:S01]  /*22d0*/  STL.64 [R1+0x1f0], R32 ;  /* 0x0001f02001007387 */ /* 0x000fe20000100a00 */
[----:B------:R-:W-:Y:S01]  /*22e0*/  IMAD.X R7, RZ, RZ, R17, P0 ;  /* 0x000000ffff077224 */ /* 0x000fe200000e0611 */
[----:B------:R-:W-:Y:S01]  /*22f0*/  BSSY B0, `(.L_x_2195) ;  /* 0x000002a000007945 */ /* 0x000fe20003800000 */
[----:B------:R-:W-:Y:S01]  /*2300*/  IMAD.MOV.U32 R28, RZ, RZ, R59 ;  /* 0x000000ffff1c7224 */ /* 0x000fe200078e003b */
[----:B------:R3:W-:Y:S01]  /*2310*/  STL.128 [R1+0x160], R12 ;  /* 0x0001600c01007387 */ /* 0x0007e20000100c00 */
[----:B------:R-:W-:-:S02]  /*2320*/  IMAD.MOV.U32 R29, RZ, RZ, R66 ;  /* 0x000000ffff1d7224 */ /* 0x000fc400078e0042 */
[----:B------:R-:W-:Y:S02]  /*2330*/  IMAD.MOV.U32 R227, RZ, RZ, R181 ;  /* 0x000000ffffe37224 */ /* 0x000fe400078e00b5 */
[----:B------:R-:W-:Y:S01]  /*2340*/  IMAD.MOV.U32 R42, RZ, RZ, R57 ;  /* 0x000000ffff2a7224 */ /* 0x000fe200078e0039 */
[----:B------:R-:W-:Y:S01]  /*2350*/  STL.128 [R1+0x180], R28 ;  /* 0x0001801c01007387 */ /* 0x000fe20000100c00 */
[----:B------:R-:W-:Y:S02]  /*2360*/  IMAD.MOV.U32 R43, RZ, RZ, R64 ;  /* 0x000000ffff2b7224 */ /* 0x000fe400078e0040 */
[----:B------:R-:W-:Y:S01]  /*2370*/  VIADD R229, R74, 0x8 ;  /* 0x000000084ae57836 */ /* 0x000fe20000000000 */
[----:B------:R-:W-:Y:S01]  /*2380*/  STL.128 [R1+0x1c0], R224 ;  /* 0x0001c0e001007387 */ /* 0x000fe20000100c00 */
[----:B---3--:R-:W-:Y:S02]  /*2390*/  IMAD.MOV.U32 R14, RZ, RZ, R26 ;  /* 0x000000ffff0e7224 */ /* 0x008fe400078e001a */
[----:B------:R-:W-:-:S02]  /*23a0*/  IMAD.MOV.U32 R15, RZ, RZ, R61 ;  /* 0x000000ffff0f7224 */ /* 0x000fc400078e003d */
[----:B------:R-:W-:Y:S02]  /*23b0*/  IMAD.MOV.U32 R12, RZ, RZ, R16 ;  /* 0x000000ffff0c7224 */ /* 0x000fe400078e0010 */
[----:B------:R-:W-:-:S05]  /*23c0*/  IMAD.MOV.U32 R13, RZ, RZ, R17 ;  /* 0x000000ffff0d7224 */ /* 0x000fca00078e0011 */
[----:B------:R3:W-:Y:S02]  /*23d0*/  STL.128 [R1+0x170], R12 ;  /* 0x0001700c01007387 */ /* 0x0007e40000100c00 */
[----:B---3--:R-:W-:Y:S02]  /*23e0*/  IMAD.MOV.U32 R12, RZ, RZ, R41 ;  /* 0x000000ffff0c7224 */ /* 0x008fe400078e0029 */
[----:B------:R-:W-:Y:S02]  /*23f0*/  IMAD.MOV.U32 R13, RZ, RZ, R50 ;  /* 0x000000ffff0d7224 */ /* 0x000fe400078e0032 */
[----:B------:R-:W-:Y:S02]  /*2400*/  IMAD.MOV.U32 R14, RZ, RZ, R44 ;  /* 0x000000ffff0e7224 */ /* 0x000fe400078e002c */
[----:B------:R-:W-:Y:S02]  /*2410*/  IMAD.MOV.U32 R15, RZ, RZ, R69 ;  /* 0x000000ffff0f7224 */ /* 0x000fe400078e0045 */
[----:B------:R-:W-:-:S03]  /*2420*/  IMAD.MOV.U32 R41, RZ, RZ, R65 ;  /* 0x000000ffff297224 */ /* 0x000fc600078e0041 */
[----:B------:R3:W-:Y:S04]  /*2430*/  STL.128 [R1+0x190], R12 ;  /* 0x0001900c01007387 */ /* 0x0007e80000100c00 */
[----:B------:R-:W-:Y:S01]  /*2440*/  STL.128 [R1+0x1e0], R40 ;  /* 0x0001e02801007387 */ /* 0x000fe20000100c00 */
[----:B---3--:R-:W-:Y:S02]  /*2450*/  IMAD.MOV.U32 R12, RZ, RZ, R38 ;  /* 0x000000ffff0c7224 */ /* 0x008fe400078e0026 */
[----:B------:R-:W-:Y:S02]  /*2460*/  IMAD.MOV.U32 R13, RZ, RZ, R63 ;  /* 0x000000ffff0d7224 */ /* 0x000fe400078e003f */
[----:B------:R-:W-:Y:S02]  /*2470*/  IMAD.MOV.U32 R14, RZ, RZ, R51 ;  /* 0x000000ffff0e7224 */ /* 0x000fe400078e0033 */
[----:B------:R-:W-:-:S05]  /*2480*/  IMAD.MOV.U32 R15, RZ, RZ, R62 ;  /* 0x000000ffff0f7224 */ /* 0x000fca00078e003e */
[----:B------:R3:W-:Y:S02]  /*2490*/  STL.128 [R1+0x1a0], R12 ;  /* 0x0001a00c01007387 */ /* 0x0007e40000100c00 */
        /* <DEDUP_REMOVED lines=9> */
[----:B------:R1:W-:Y:S01]  /*2530*/  STL.128 [R1+0x1d0], R12 ;  /* 0x0001d00c01007387 */ /* 0x0003e20000100c00 */
[----:B--2---:R-:W-:Y:S01]  /*2540*/  LOP3.LUT R0, R4, 0x1, RZ, 0xfc, !PT ;  /* 0x0000000104007812 */ /* 0x004fe200078efcff */
[----:B------:R1:W-:Y:S03]  /*2550*/  BAR.SYNC.DEFER_BLOCKING R229, 0x100 ;  /* 0x000400e50000751d */ /* 0x0003e60000010000 */
[----:B------:R-:W-:-:S13]  /*2560*/  ISETP.NE.AND P1, PT, R0, 0x3, PT ;  /* 0x000000030000780c */ /* 0x000fda0003f25270 */
[----:B-1----:R-:W-:Y:S05]  /*2570*/  @!P1 BRA `(.L_x_2196) ;  /* 0x0000000000049947 */ /* 0x002fea0003800000 */
[----:B------:R-:W-:Y:S01]  /*2580*/  BPT.TRAP 0x1 ;  /* 0x000000040000795c */ /* 0x000fe20000300000 */
.L_x_2196:
[----:B------:R-:W-:Y:S05]  /*2590*/  BSYNC B0 ;  /* 0x0000000000007941 */ /* 0x000fea0003800000 */
.L_x_2195:
[----:B------:R-:W2:Y:S01]  /*25a0*/  LDL.64 R12, [R1+0x18] ;  /* 0x00001800010c7983 */ /* 0x000ea20000100a00 */
[----:B-----5:R-:W-:Y:S01]  /*25b0*/  SHF.L.U32 R11, R11, 0x1f, RZ ;  /* 0x0000001f0b0b7819 */ /* 0x020fe200000006ff */
[----:B------:R-:W-:Y:S01]  /*25c0*/  BSSY B0, `(.L_x_2197) ;  /* 0x0000006000007945 */ /* 0x000fe20003800000 */
[----:B--2---:R-:W-:-:S05]  /*25d0*/  MOV R7, R12 ;  /* 0x0000000c00077202 */ /* 0x004fca0000000f00 */
[----:B------:R-:W-:-:S04]  /*25e0*/  IMAD R10, R10, 0x8, R7 ;  /* 0x000000080a0a7824 */ /* 0x000fc800078e0207 */
[----:B------:R1:W2:Y:S01]  /*25f0*/  SYNCS.PHASECHK.TRANS64.TRYWAIT P0, [R10+URZ], R11 ;  /* 0x0000000b0a0075a7 */ /* 0x0002a2000800017f */
[----:B------:R-:W-:Y:S05]  /*2600*/  @!P1 BRA `(.L_x_2198) ;  /* 0x0000000000049947 */ /* 0x000fea0003800000 */
[----:B------:R-:W-:Y:S01]  /*2610*/  BPT.TRAP 0x1 ;  /* 0x000000040000795c */ /* 0x000fe20000300000 */
.L_x_2198:
[----:B------:R-:W-:Y:S05]  /*2620*/  BSYNC B0 ;  /* 0x0000000000007941 */ /* 0x000fea0003800000 */
.L_x_2197:
[----:B------:R-:W-:Y:S04]  /*2630*/  BSSY B0, `(.L_x_2199) ;  /* 0x0000004000007945 */ /* 0x000fe80003800000 */
[----:B--2---:R-:W-:Y:S05]  /*2640*/  @P0 BRA `(.L_x_2200) ;  /* 0x0000000000080947 */ /* 0x004fea0003800000 */
[----:B------:R-:W2:Y:S02]  /*2650*/  SYNCS.PHASECHK.TRANS64.TRYWAIT P0, [R10+URZ], R11 ;  /* 0x0000000b0a0075a7 */ /* 0x000ea4000800017f */
[----:B--2---:R-:W-:Y:S05]  /*2660*/  @!P0 BRA `(.L_x_2201) ;  /* 0x00000354007c8947 */ /* 0x004fea0003800000 */
.L_x_2200:
[----:B------:R-:W-:Y:S05]  /*2670*/  BSYNC B0 ;  /* 0x0000000000007941 */ /* 0x000fea0003800000 */
.L_x_2199:
[----:B------:R-:W3:Y:S04]  /*2680*/  LDL R7, [R1+0x1f8] ;  /* 0x0001f80001077983 */ /* 0x000ee80000100800 */
[----:B-12---:R-:W3:Y:S01]  /*2690*/  LDL.64 R10, [R1+0x80] ;  /* 0x00008000010a7983 */ /* 0x006ee20000100a00 */
[----:B------:R-:W-:Y:S05]  /*26a0*/  WARPSYNC.ALL ;  /* 0x0000000000007948 */ /* 0x000fea0003800000 */
[----:B------:R-:W2:Y:S04]  /*26b0*/  LDL.64 R14, [R1+0x78] ;  /* 0x00007800010e7983 */ /* 0x000ea80000100a00 */
[----:B------:R-:W4:Y:S04]  /*26c0*/  LDL.64 R12, [R1+0x78] ;  /* 0x00007800010c7983 */ /* 0x000f280000100a00 */
[----:B------:R-:W5:Y:S01]  /*26d0*/  LDL.64 R20, [R1+0x78] ;  /* 0x0000780001147983 */ /* 0x000f620000100a00 */
[----:B---3--:R-:W-:-:S03]  /*26e0*/  IMAD R10, R7, 0x300, R10 ;  /* 0x00000300070a7824 */ /* 0x008fc600078e020a */
[----:B------:R-:W3:Y:S01]  /*26f0*/  LDL.64 R72, [R1+0x78] ;  /* 0x0000780001487983 */ /* 0x000ee20000100a00 */
[----:B------:R-:W-:Y:S02]  /*2700*/  R2UR UR7, R11 ;  /* 0x000000000b0772ca */ /* 0x000fe400000e0000 */
[----:B------:R-:W-:Y:S01]  /*2710*/  R2UR UR6, R10 ;  /* 0x000000000a0672ca */ /* 0x000fe200000e0000 */
[----:B------:R-:W-:Y:S01]  /*2720*/  WARPGROUP.ARRIVE ;  /* 0x00000000000079c5 */ /* 0x000fe20000000000 */
[----:B------:R-:W3:Y:S01]  /*2730*/  LDL R0, [R1+0x204] ;  /* 0x0002040001007983 */ /* 0x000ee20000100800 */
[----:B------:R-:W-:Y:S01]  /*2740*/  IMAD.MOV.U32 R227, RZ, RZ, 0x1 ;  /* 0x00000001ffe37424 */ /* 0x000fe200078e00ff */
[----:B------:R-:W-:Y:S02]  /*2750*/  BSSY B0, `(.L_x_2202) ;  /* 0x000002d000007945 */ /* 0x000fe40003800000 */
[----:B------:R1:W-:Y:S04]  /*2760*/  STL [R1+0x60], RZ ;  /* 0x000060ff01007387 */ /* 0x0003e80000100800 */
[----:B------:R1:W-:Y:S04]  /*2770*/  STL [R1+0x60], R227 ;  /* 0x000060e301007387 */ /* 0x0003e80000100800 */
[----:B------:R1:W-:Y:S04]  /*2780*/  STL [R1+0x60], R227 ;  /* 0x000060e301007387 */ /* 0x0003e80000100800 */
[----:B------:R1:W-:Y:S04]  /*2790*/  STL [R1+0x60], R227 ;  /* 0x000060e301007387 */ /* 0x0003e80000100800 */
[----:B------:R1:W-:Y:S01]  /*27a0*/  STL [R1+0x60], R227 ;  /* 0x000060e301007387 */ /* 0x0003e20000100800 */
[----:B--2---:R-:W-:Y:S01]  /*27b0*/  R2UR UR4, R14 ;  /* 0x000000000e0472ca */ /* 0x004fe200000e0000 */
[----:B------:R-:W-:Y:S01]  /*27c0*/  VIADD R14, R10, 0x2 ;  /* 0x000000020a0e7836 */ /* 0x000fe20000000000 */
[----:B------:R-:W-:Y:S01]  /*27d0*/  R2UR UR5, R15 ;  /* 0x000000000f0572ca */ /* 0x000fe200000e0000 */
[----:B------:R-:W-:-:S02]  /*27e0*/  IMAD.MOV.U32 R15, RZ, RZ, R11 ;  /* 0x000000ffff0f7224 */ /* 0x000fc400078e000b */
[----:B----4-:R-:W-:Y:S02]  /*27f0*/  VIADD R12, R12, 0x2 ;  /* 0x000000020c0c7836 */ /* 0x010fe40000000000 */
[----:B-----5:R-:W-:Y:S02]  /*2800*/  VIADD R20, R20, 0x4 ;  /* 0x0000000414147836 */ /* 0x020fe40000000000 */
[----:B---3--:R-:W-:-:S06]  /*2810*/  VIADD R72, R72, 0x6 ;  /* 0x0000000648487836 */ /* 0x008fcc0000000000 */
[----:B------:R-:W-:Y:S01]  /*2820*/  HGMMA.64x96x16.F32 R24, gdesc[UR4], RZ, !UPT, gsb0 ;  /* 0x01600000041879f0 */ /* 0x000fe2000c0008ff */
[----:B------:R-:W-:Y:S02]  /*2830*/  R2UR UR6, R14 ;  /* 0x000000000e0672ca */ /* 0x000fe400000e0000 */
[----:B------:R-:W-:Y:S02]  /*2840*/  R2UR UR7, R15 ;  /* 0x000000000f0772ca */ /* 0x000fe400000e0000 */
[----:B------:R-:W-:Y:S01]  /*2850*/  R2UR UR4, R12 ;  /* 0x000000000c0472ca */ /* 0x000fe200000e0000 */
[----:B------:R-:W-:Y:S01]  /*2860*/  VIADD R12, R10, 0x4 ;  /* 0x000000040a0c7836 */ /* 0x000fe20000000000 */
[----:B------:R-:W-:Y:S01]  /*2870*/  R2UR UR5, R13 ;  /* 0x000000000d0572ca */ /* 0x000fe200000e0000 */
[----:B------:R-:W-:Y:S01]  /*2880*/  IMAD.MOV.U32 R13, RZ, RZ, R11 ;  /* 0x000000ffff0d7224 */ /* 0x000fe200078e000b */
[----:B------:R-:W-:Y:S01]  /*2890*/  LEA.HI R4, R0, R0, RZ, 0x1 ;  /* 0x0000000000047211 */ /* 0x000fe200078f08ff */
[----:B------:R-:W-:-:S03]  /*28a0*/  VIADD R10, R10, 0x6 ;  /* 0x000000060a0a7836 */ /* 0x000fc60000000000 */
[----:B------:R-:W-:-:S05]  /*28b0*/  LOP3.LUT R7, R4, 0xfffffffe, RZ, 0xc0, !PT ;  /* 0xfffffffe04077812 */ /* 0x000fca00078ec0ff */
[----:B------:R-:W-:-:S05]  /*28c0*/  IMAD.IADD R7, R0, 0x1, -R7 ;  /* 0x0000000100077824 */ /* 0x000fca00078e0a07 */
[----:B------:R-:W-:Y:S01]  /*28d0*/  SHF.L.U32 R7, R7, 0x1f, RZ ;  /* 0x0000001f07077819 */ /* 0x000fe200000006ff */
[----:B------:R-:W-:Y:S02]  /*28e0*/  WARPGROUP.DEPBAR.LE gsb0, 0x0 ;  /* 0x00008000000079c5 */ /* 0x000fe40000010000 */
[----:B------:R-:W-:-:S06]  /*28f0*/  WARPGROUP.ARRIVE ;  /* 0x00000000000079c5 */ /* 0x000fcc0000000000 */
        /* <DEDUP_REMOVED lines=16> */
[----:B------:R-:W2:Y:S02]  /*2a00*/  SYNCS.PHASECHK.TRANS64.TRYWAIT P0, [R18+URZ+0x32410], R7 ;  /* 0x03241007120075a7 */ /* 0x000ea4000800017f */
[----:B-12---:R-:W-:Y:S05]  /*2a10*/  @!P0 BRA `(.L_x_2203) ;  /* 0x0000035000a48947 */ /* 0x006fea0003800000 */
.L_x_2349:
[----:B------:R-:W-:Y:S05]  /*2a20*/  BSYNC B0 ;  /* 0x0000000000007941 */ /* 0x000fea0003800000 */
.L_x_2202:
[----:B------:R-:W2:Y:S04]  /*2a30*/  LDL R0, [R1+0x28] ;  /* 0x0000280001007983 */ /* 0x000ea80000100800 */
[----:B------:R3:W5:Y:S01]  /*2a40*/  LDL.64 R10, [R1+0x1f8] ;  /* 0x0001f800010a7983 */ /* 0x0007620000100a00 */
[----:B------:R-:W-:Y:S01]  /*2a50*/  BSSY B0, `(.L_x_2204) ;  /* 0x0000005000007945 */ /* 0x000fe20003800000 */
[----:B--2---:R-:W-:-:S04]  /*2a60*/  LOP3.LUT R0, R0, 0x1, RZ, 0xfc, !PT ;  /* 0x0000000100007812 */ /* 0x004fc800078efcff */
[----:B------:R-:W-:-:S13]  /*2a70*/  ISETP.NE.AND P1, PT, R0, 0x3, PT ;  /* 0x000000030000780c */ /* 0x000fda0003f25270 */
[----:B---3--:R-:W-:Y:S05]  /*2a80*/  @!P1 BRA `(.L_x_2205) ;  /* 0x0000000000049947 */ /* 0x008fea0003800000 */
[----:B------:R-:W-:Y:S01]  /*2a90*/  BPT.TRAP 0x1 ;  /* 0x000000040000795c */ /* 0x000fe20000300000 */
.L_x_2205:
[----:B------:R-:W-:Y:S05]  /*2aa0*/  BSYNC B0 ;  /* 0x0000000000007941 */ /* 0x000fea0003800000 */
.L_x_2204:
[----:B------:R-:W1:Y:S01]  /*2ab0*/  LDL.64 R12, [R1+0x40] ;  /* 0x00004000010c7983 */ /* 0x000e620000100a00 */
[----:B-----5:R-:W-:Y:S01]  /*2ac0*/  SHF.L.U32 R11, R11, 0x1f, RZ ;  /* 0x0000001f0b0b7819 */ /* 0x020fe200000006ff */
[----:B------:R-:W-:Y:S01]  /*2ad0*/  BSSY B0, `(.L_x_2206) ;  /* 0x0000006000007945 */ /* 0x000fe20003800000 */
[----:B-1----:R-:W-:-:S05]  /*2ae0*/  MOV R7, R12 ;  /* 0x0000000c00077202 */ /* 0x002fca0000000f00 */
[----:B------:R-:W-:-:S04]  /*2af0*/  IMAD R10, R10, 0x8, R7 ;  /* 0x000000080a0a7824 */ /* 0x000fc800078e0207 */
[----:B------:R1:W2:Y:S01]  /*2b00*/  SYNCS.PHASECHK.TRANS64.TRYWAIT P0, [R10+URZ], R11 ;  /* 0x0000000b0a0075a7 */ /* 0x0002a2000800017f */
[----:B------:R-:W-:Y:S05]  /*2b10*/  @!P1 BRA `(.L_x_2207) ;  /* 0x0000000000049947 */ /* 0x000fea0003800000 */
[----:B------:R-:W-:Y:S01]  /*2b20*/  BPT.TRAP 0x1 ;  /* 0x000000040000795c */ /* 0x000fe20000300000 */
.L_x_2207:
[----:B------:R-:W-:Y:S05]  /*2b30*/  BSYNC B0 ;  /* 0x0000000000007941 */ /* 0x000fea0003800000 */
.L_x_2206:
[----:B------:R-:W-:Y:S04]  /*2b40*/  BSSY B0, `(.L_x_2208) ;  /* 0x0000004000007945 */ /* 0x000fe80003800000 */
[----:B--2---:R-:W-:Y:S05]  /*2b50*/  @P0 BRA `(.L_x_2209) ;  /* 0x0000000000080947 */ /* 0x004fea0003800000 */
[----:B------:R-:W2:Y:S02]  /*2b60*/  SYNCS.PHASECHK.TRANS64.TRYWAIT P0, [R10+URZ], R11 ;  /* 0x0000000b0a0075a7 */ /* 0x000ea4000800017f */
[----:B--2---:R-:W-:Y:S05]  /*2b70*/  @!P0 BRA `(.L_x_2210) ;  /* 0x0000035000608947 */ /* 0x004fea0003800000 */
.L_x_2209:
[----:B------:R-:W-:Y:S05]  /*2b80*/  BSYNC B0 ;  /* 0x0000000000007941 */ /* 0x000fea0003800000 */
.L_x_2208:
[----:B------:R-:W3:Y:S04]  /*2b90*/  LDL R7, [R1+0x1f8] ;  /* 0x0001f80001077983 */ /* 0x000ee80000100800 */
[----:B-12---:R-:W3:Y:S04]  /*2ba0*/  LDL.64 R10, [R1+0xf8] ;  /* 0x0000f800010a7983 */ /* 0x006ee80000100a00 */
[----:B------:R-:W2:Y:S04]  /*2bb0*/  LDL R0, [R1+0x70] ;  /* 0x0000700001007983 */ /* 0x000ea80000100800 */
[----:B------:R-:W4:Y:S04]  /*2bc0*/  LDL.64 R12, [R1+0xf0] ;  /* 0x0000f000010c7983 */ /* 0x000f280000100a00 */
[----:B------:R-:W4:Y:S04]  /*2bd0*/  LDL.64 R14, [R1+0xf0] ;  /* 0x0000f000010e7983 */ /* 0x000f280000100a00 */
[----:B0-----:R-:W4:Y:S04]  /*2be0*/  LDL.64 R18, [R1+0xf0] ;  /* 0x0000f00001127983 */ /* 0x001f280000100a00 */
[----:B------:R-:W4:Y:S01]  /*2bf0*/  LDL.64 R20, [R1+0xf0] ;  /* 0x0000f00001147983 */ /* 0x000f220000100a00 */
[----:B------:R-:W-:Y:S05]  /*2c00*/  WARPSYNC.ALL ;  /* 0x0000000000007948 */ /* 0x000fea0003800000 */
[----:B------:R-:W-:Y:S01]  /*2c10*/  WARPGROUP.ARRIVE ;  /* 0x00000000000079c5 */ /* 0x000fe20000000000 */
[----:B------:R-:W4:Y:S04]  /*2c20*/  LDL.64 R72, [R1+0xf0] ;  /* 0x0000f00001487983 */ /* 0x000f280000100a00 */
[----:B------:R-:W4:Y:S01]  /*2c30*/  LDL R4, [R1] ;  /* 0x0000000001047983 */ /* 0x000f220000100800 */
[----:B---3--:R-:W-:Y:S01]  /*2c40*/  IMAD R10, R7, 0xc00, R10 ;  /* 0x00000c00070a7824 */ /* 0x008fe200078e020a */
[----:B------:R-:W-:-:S02]  /*2c50*/  R2UR UR7, R11 ;  /* 0x000000000b0772ca */ /* 0x000fc400000e0000 */
[----:B--2---:R-:W-:Y:S02]  /*2c60*/  ISETP.NE.U32.AND P0, PT, R0, RZ, PT ;  /* 0x000000ff0000720c */ /* 0x004fe40003f05070 */
[----:B------:R-:W-:Y:S01]  /*2c70*/  R2UR UR6, R10 ;  /* 0x000000000a0672ca */ /* 0x000fe200000e0000 */
[----:B------:R0:W5:Y:S01]  /*2c80*/  LDL R0, [R1+0x1f8] ;  /* 0x0001f80001007983 */ /* 0x0001620000100800 */
[----:B----4-:R-:W-:Y:S02]  /*2c90*/  R2UR UR4, R12 ;  /* 0x000000000c0472ca */ /* 0x010fe400000e0000 */
[----:B------:R-:W-:-:S07]  /*2ca0*/  R2UR UR5, R13 ;  /* 0x000000000d0572ca */ /* 0x000fce00000e0000 */
[----:B------:R-:W-:-:S06]  /*2cb0*/  VOTEU.ANY UP0, P0 ;  /* 0x00000000003f7886 */ /* 0x000fcc0000000100 */
[----:B------:R-:W-:Y:S01]  /*2cc0*/  HGMMA.64x96x16.F32 R24, gdesc[UR4], R24, UP0, gsb0 ;  /* 0x01600000041879f0 */ /* 0x000fe2000b800818 */
[----:B------:R-:W-:Y:S02]  /*2cd0*/  VIADD R14, R14, 0x2 ;  /* 0x000000020e0e7836 */ /* 0x000fe40000000000 */
[----:B------:R-:W-:Y:S02]  /*2ce0*/  VIADD R12, R10, 0x2 ;  /* 0x000000020a0c7836 */ /* 0x000fe40000000000 */
[----:B------:R-:W-:Y:S01]  /*2cf0*/  IMAD.MOV.U32 R13, RZ, RZ, R11 ;  /* 0x000000ffff0d7224 */ /* 0x000fe200078e000b */
[----:B------:R-:W-:Y:S02]  /*2d00*/  R2UR UR4, R14 ;  /* 0x000000000e0472ca */ /* 0x000fe400000e0000 */
[----:B------:R-:W-:Y:S02]  /*2d10*/  R2UR UR6, R12 ;  /* 0x000000000c0672ca */ /* 0x000fe400000e0000 */
[----:B------:R-:W-:-:S02]  /*2d20*/  R2UR UR7, R13 ;  /* 0x000000000d0772ca */ /* 0x000fc400000e0000 */
[----:B------:R-:W-:Y:S02]  /*2d30*/  R2UR UR5, R15 ;  /* 0x000000000f0572ca */ /* 0x000fe400000e0000 */
[----:B------:R-:W2:Y:S01]  /*2d40*/  LDL.64 R14, [R1+0xf0] ;  /* 0x0000f000010e7983 */ /* 0x000ea20000100a00 */
[----:B------:R-:W-:Y:S02]  /*2d50*/  WARPGROUP.DEPBAR.LE gsb0, 0x0 ;  /* 0x00008000000079c5 */ /* 0x000fe40000010000 */
[----:B------:R-:W-:-:S08]  /*2d60*/  WARPGROUP.ARRIVE ;  /* 0x00000000000079c5 */ /* 0x000fd00000000000 */
[----:B------:R-:W-:Y:S01]  /*2d70*/  HGMMA.64x96x16.F32 R24, gdesc[UR4], R24, gsb0 ;  /* 0x01600000041879f0 */ /* 0x000fe20008000818 */
[----:B------:R-:W-:Y:S02]  /*2d80*/  VIADD R18, R18, 0x4 ;  /* 0x0000000412127836 */ /* 0x000fe40000000000 */
[----:B------:R-:W-:Y:S02]  /*2d90*/  VIADD R12, R10, 0x4 ;  /* 0x000000040a0c7836 */ /* 0x000fe40000000000 */
[----:B------:R-:W-:Y:S01]  /*2da0*/  IMAD.MOV.U32 R13, RZ, RZ, R11 ;  /* 0x000000ffff0d7224 */ /* 0x000fe200078e000b */
[----:B------:R-:W-:Y:S02]  /*2db0*/  R2UR UR4, R18 ;  /* 0x00000000120472ca */ /* 0x000fe400000e0000 */
[----:B------:R-:W-:Y:S02]  /*2dc0*/  R2UR UR6, R12 ;  /* 0x000000000c0672ca */ /* 0x000fe400000e0000 */
[----:B------:R-:W-:-:S02]  /*2dd0*/  R2UR UR7, R13 ;  /* 0x000000000d0772ca */ /* 0x000fc400000e0000 */
[----:B------:R-:W-:Y:S02]  /*2de0*/  R2UR UR5, R19 ;  /* 0x00000000130572ca */ /* 0x000fe400000e0000 */
[----:B------:R-:W3:Y:S01]  /*2df0*/  LDL.64 R18, [R1+0xf0] ;  /* 0x0000f00001127983 */ /* 0x000ee20000100a00 */
        /* <DEDUP_REMOVED lines=10> */
[----:B------:R-:W4:Y:S01]  /*2ea0*/  LDL.64 R20, [R1+0xf0] ;  /* 0x0000f00001147983 */ /* 0x000f220000100a00 */
        /* <DEDUP_REMOVED lines=14> */
[----:B--2---:R-:W-:Y:S02]  /*2f90*/  VIADD R14, R14, 0x402 ;  /* 0x000004020e0e7836 */ /* 0x004fe40000000000 */
        /* <DEDUP_REMOVED lines=10> */
[----:B---3--:R-:W-:Y:S02]  /*3040*/  VIADD R18, R18, 0x404 ;  /* 0x0000040412127836 */ /* 0x008fe40000000000 */
        /* <DEDUP_REMOVED lines=10> */
[----:B----4-:R-:W-:Y:S02]  /*30f0*/  VIADD R20, R20, 0x406 ;  /* 0x0000040614147836 */ /* 0x010fe40000000000 */
        /* <DEDUP_REMOVED lines=60> */
[----:B------:R-:W-:Y:S01]  /*34c0*/  R2UR UR5, R73 ;  /* 0x00000000490572ca */ /* 0x000fe200000e0000 */
[----:B--2---:R-:W-:Y:S01]  /*34d0*/  VIADD R14, R14, 0xc02 ;  /* 0x00000c020e0e7836 */ /* 0x004fe20000000000 */
[----:B------:R0:W5:Y:S01]  /*34e0*/  LDL R73, [R1+0xc] ;  /* 0x00000c0001497983 */ /* 0x0001620000100800 */
[----:B------:R-:W-:Y:S02]  /*34f0*/  WARPGROUP.DEPBAR.LE gsb0, 0x0 ;  /* 0x00008000000079c5 */ /* 0x000fe40000010000 */
[----:B------:R-:W-:-:S08]  /*3500*/  WARPGROUP.ARRIVE ;  /* 0x00000000000079c5 */ /* 0x000fd00000000000 */
[----:B------:R-:W-:Y:S01]  /*3510*/  HGMMA.64x96x16.F32 R24, gdesc[UR4], R24, gsb0 ;  /* 0x01600000041879f0 */ /* 0x000fe20008000818 */
[----:B------:R-:W-:Y:S02]  /*3520*/  VIADD R12, R10, 0x902 ;  /* 0x000009020a0c7836 */ /* 0x000fe40000000000 */
[----:B------:R-:W-:Y:S01]  /*3530*/  IMAD.MOV.U32 R13, RZ, RZ, R11 ;  /* 0x000000ffff0d7224 */ /* 0x000fe200078e000b */
[----:B------:R-:W-:Y:S02]  /*3540*/  R2UR UR4, R14 ;  /* 0x000000000e0472ca */ /* 0x000fe400000e0000 */
[----:B------:R-:W-:Y:S02]  /*3550*/  R2UR UR6, R12 ;  /* 0x000000000c0672ca */ /* 0x000fe400000e0000 */
[----:B------:R-:W-:Y:S02]  /*3560*/  R2UR UR7, R13 ;  /* 0x000000000d0772ca */ /* 0x000fe400000e0000 */
[----:B------:R-:W-:Y:S01]  /*3570*/  R2UR UR5, R15 ;  /* 0x000000000f0572ca */ /* 0x000fe200000e0000 */
[----:B---3--:R-:W-:-:S02]  /*3580*/  VIADD R18, R18, 0xc04 ;  /* 0x00000c0412127836 */ /* 0x008fc40000000000 */
[----:B------:R-:W-:Y:S01]  /*3590*/  VIADD R12, R10, 0x904 ;  /* 0x000009040a0c7836 */ /* 0x000fe20000000000 */
[----:B------:R-:W-:Y:S02]  /*35a0*/  WARPGROUP.DEPBAR.LE gsb0, 0x0 ;  /* 0x00008000000079c5 */ /* 0x000fe40000010000 */
[----:B------:R-:W-:-:S07]  /*35b0*/  WARPGROUP.ARRIVE ;  /* 0x00000000000079c5 */ /* 0x000fce0000000000 */
[----:B------:R-:W-:Y:S01]  /*35c0*/  HGMMA.64x96x16.F32 R24, gdesc[UR4], R24, gsb0 ;  /* 0x01600000041879f0 */ /* 0x000fe20008000818 */
[----:B------:R-:W-:Y:S01]  /*35d0*/  IMAD.MOV.U32 R13, RZ, RZ, R11 ;  /* 0x000000ffff0d7224 */ /* 0x000fe200078e000b */
[----:B------:R-:W-:Y:S02]  /*35e0*/  R2UR UR6, R12 ;  /* 0x000000000c0672ca */ /* 0x000fe400000e0000 */
[----:B------:R-:W-:Y:S02]  /*35f0*/  R2UR UR4, R18 ;  /* 0x00000000120472ca */ /* 0x000fe400000e0000 */
[----:B------:R-:W-:Y:S02]  /*3600*/  R2UR UR7, R13 ;  /* 0x000000000d0772ca */ /* 0x000fe400000e0000 */
[----:B------:R-:W-:Y:S01]  /*3610*/  R2UR UR5, R19 ;  /* 0x00000000130572ca */ /* 0x000fe200000e0000 */
[----:B------:R-:W-:Y:S02]  /*3620*/  VIADD R10, R10, 0x906 ;  /* 0x000009060a0a7836 */ /* 0x000fe40000000000 */
[----:B----4-:R-:W-:Y:S01]  /*3630*/  VIADD R20, R20, 0xc06 ;  /* 0x00000c0614147836 */ /* 0x010fe20000000000 */
[----:B------:R-:W-:-:S02]  /*3640*/  WARPGROUP.DEPBAR.LE gsb0, 0x0 ;  /* 0x00008000000079c5 */ /* 0x000fc40000010000 */
[----:B------:R-:W-:-:S07]  /*3650*/  WARPGROUP.ARRIVE ;  /* 0x00000000000079c5 */ /* 0x000fce0000000000 */
[----:B------:R-:W-:Y:S01]  /*3660*/  HGMMA.64x96x16.F32 R24, gdesc[UR4], R24, gsb0 ;  /* 0x01600000041879f0 */ /* 0x000fe20008000818 */
[----:B------:R-:W-:Y:S02]  /*3670*/  R2UR UR6, R10 ;  /* 0x000000000a0672ca */ /* 0x000fe400000e0000 */
[----:B------:R-:W-:Y:S02]  /*3680*/  R2UR UR7, R11 ;  /* 0x000000000b0772ca */ /* 0x000fe400000e0000 */
[----:B------:R-:W-:Y:S02]  /*3690*/  R2UR UR4, R20 ;  /* 0x00000000140472ca */ /* 0x000fe400000e0000 */
[----:B------:R-:W-:Y:S01]  /*36a0*/  R2UR UR5, R21 ;  /* 0x00000000150572ca */ /* 0x000fe200000e0000 */
[----:B------:R0:W-:Y:S04]  /*36b0*/  STL [R1+0x70], R227 ;  /* 0x000070e301007387 */ /* 0x0001e80000100800 */
[----:B------:R0:W-:Y:S04]  /*36c0*/  STL [R1+0x70], R227 ;  /* 0x000070e301007387 */ /* 0x0001e80000100800 */
[----:B------:R0:W-:Y:S04]  /*36d0*/  STL [R1+0x70], R227 ;  /* 0x000070e301007387 */ /* 0x0001e80000100800 */
[----:B------:R0:W-:Y:S04]  /*36e0*/  STL [R1+0x70], R227 ;  /* 0x000070e301007387 */ /* 0x0001e80000100800 */
[----:B------:R0:W-:Y:S04]  /*36f0*/  STL [R1+0x70], R227 ;  /* 0x000070e301007387 */ /* 0x0001e80000100800 */
[----:B------:R0:W-:Y:S01]  /*3700*/  STL [R1+0x70], R227 ;  /* 0x000070e301007387 */ /* 0x0001e20000100800 */
[----:B------:R-:W-:-:S02]  /*3710*/  WARPGROUP.DEPBAR.LE gsb0, 0x0 ;  /* 0x00008000000079c5 */ /* 0x000fc40000010000 */
[----:B------:R-:W-:-:S06]  /*3720*/  WARPGROUP.ARRIVE ;  /* 0x00000000000079c5 */ /* 0x000fcc0000000000 */
[----:B------:R-:W-:Y:S01]  /*3730*/  HGMMA.64x96x16.F32 R24, gdesc[UR4], R24, gsb0 ;  /* 0x01600000041879f0 */ /* 0x000fe20008000818 */
[----:B------:R0:W-:Y:S04]  /*3740*/  STL [R1+0x70], R227 ;  /* 0x000070e301007387 */ /* 0x0001e80000100800 */
[----:B------:R0:W-:Y:S04]  /*3750*/  STL [R1+0x70], R227 ;  /* 0x000070e301007387 */ /* 0x0001e80000100800 */
[----:B------:R0:W-:Y:S04]  /*3760*/  STL [R1+0x70], R227 ;  /* 0x000070e301007387 */ /* 0x0001e80000100800 */
[----:B------:R0:W-:Y:S04]  /*3770*/  STL [R1+0x70], R227 ;  /* 0x000070e301007387 */ /* 0x0001e80000100800 */
[----:B------:R0:W-:Y:S04]  /*3780*/  STL [R1+0x70], R227 ;  /* 0x000070e301007387 */ /* 0x0001e80000100800 */
[----:B------:R0:W-:Y:S04]  /*3790*/  STL [R1+0x70], R227 ;  /* 0x000070e301007387 */ /* 0x0001e80000100800 */
[----:B------:R0:W-:Y:S01]  /*37a0*/  STL [R1+0x70], R227 ;  /* 0x000070e301007387 */ /* 0x0001e20000100800 */
[----:B------:R-:W-:-:S03]  /*37b0*/  LOP3.LUT R4, R4, 0x1, RZ, 0xfc, !PT ;  /* 0x0000000104047812 */ /* 0x000fc600078efcff */
[----:B------:R0:W-:Y:S04]  /*37c0*/  STL [R1+0x70], R227 ;  /* 0x000070e301007387 */ /* 0x0001e80000100800 */
[----:B------:R0:W-:Y:S04]  /*37d0*/  STL [R1+0x70], R227 ;  /* 0x000070e301007387 */ /* 0x0001e80000100800 */
[----:B------:R0:W-:Y:S01]  /*37e0*/  STL [R1+0x70], R227 ;  /* 0x000070e301007387 */ /* 0x0001e20000100800 */
[----:B------:R-:W-:Y:S02]  /*37f0*/  ISETP.NE.AND P0, PT, R4, 0x3, PT ;  /* 0x000000030400780c */ /* 0x000fe40003f05270 */
[----:B------:R-:W-:Y:S01]  /*3800*/  IADD3 R228, -R74, 0xb, RZ ;  /* 0x0000000b4ae47810 */ /* 0x000fe20007ffe1ff */
[----:B------:R-:W-:Y:S01]  /*3810*/  BSSY B0, `(.L_x_2211) ;  /* 0x0000005000007945 */ /* 0x000fe20003800000 */
[----:B------:R-:W-:-:S03]  /*3820*/  WARPGROUP.DEPBAR.LE gsb0, 0x0 ;  /* 0x00008000000079c5 */ /* 0x000fc60000010000 */
[----:B------:R0:W-:Y:S06]  /*3830*/  BAR.ARV R228, 0x100 ;  /* 0x000400e40000751d */ /* 0x0001ec0000002000 */
[----:B------:R-:W-:Y:S05]  /*3840*/  @!P0 BRA `(.L_x_2212) ;  /* 0x0000000000048947 */ /* 0x000fea0003800000 */
[----:B------:R-:W-:Y:S01]  /*3850*/  BPT.TRAP 0x1 ;  /* 0x000000040000795c */ /* 0x000fe20000300000 */
.L_x_2212:
[----:B------:R-:W-:Y:S05]  /*3860*/  BSYNC B0 ;  /* 0x0000000000007941 */ /* 0x000fea0003800000 */
.L_x_2211:
[----:B------:R-:W2:Y:S02]  /*3870*/  LDL.64 R10, [R1+0x20] ;  /* 0x00002000010a7983 */ /* 0x000ea40000100a00 */
[----:B--2---:R-:W-:-:S05]  /*3880*/  MOV R7, R10 ;  /* 0x0000000a00077202 */ /* 0x004fca0000000f00 */
[----:B-----5:R-:W-:-:S05]  /*3890*/  IMAD R0, R0, 0x8, R7 ;  /* 0x0000000800007824 */ /* 0x020fca00078e0207 */
[----:B------:R-:W-:-:S04]  /*38a0*/  PRMT R0, R73, 0x654, R0 ;  /* 0x0000065449007816 */ /* 0x000fc80000000000 */
[----:B------:R1:W-:Y:S01]  /*38b0*/  SYNCS.ARRIVE.TRANS64.RED.A1T0 RZ, [R0+URZ], RZ ;  /* 0x000000ff00ff79a7 */ /* 0x0003e2000810043f */
[----:B------:R-:W2:Y:S04]  /*38c0*/  LDL.64 R18, [R1+0x150] ;  /* 0x0001500001127983 */ /* 0x000ea80000100a00 */
[----:B------:R-:W3:Y:S04]  /*38d0*/  LDL R20, [R1+0x11c] ;  /* 0x00011c0001147983 */ /* 0x000ee80000100800 */
[----:B------:R-:W4:Y:S04]  /*38e0*/  LDL R21, [R1+0x50] ;  /* 0x0000500001157983 */ /* 0x000f280000100800 */
[----:B------:R-:W4:Y:S04]  /*38f0*/  LDL.64 R10, [R1+0x140] ;  /* 0x00014000010a7983 */ /* 0x000f280000100a00 */
[----:B------:R-:W4:Y:S04]  /*3900*/  LDL R76, [R1+0x148] ;  /* 0x00014800014c7983 */ /* 0x000f280000100800 */
[----:B------:R-:W4:Y:S04]  /*3910*/  LDL.128 R12, [R1+0x120] ;  /* 0x00012000010c7983 */ /* 0x000f280000100c00 */
[----:B------:R-:W4:Y:S04]  /*3920*/  LDL.128 R72, [R1+0x130] ;  /* 0x0001300001487983 */ /* 0x000f280000100c00 */
[----:B--2---:R3:W2:Y:S02]  /*3930*/  LD.E R18, desc[UR36][R18.64] ;  /* 0x0000002412127980 */ /* 0x0046a4000c101900 */
[----:B---3--:R-:W-:-:S02]  /*3940*/  SHF.R.S32.HI R19, RZ, 0x1f, R20 ;  /* 0x0000001fff137819 */ /* 0x008fc40000011414 */
[----:B----4-:R-:W-:Y:S01]  /*3950*/  ISETP.NE.AND P0, PT, R10, 0x1, PT ;  /* 0x000000010a00780c */ /* 0x010fe20003f05270 */
[----:B------:R-:W-:Y:S02]  /*3960*/  UMOV UR4, 0xffffffa0 ;  /* 0xffffffa000047882 */ /* 0x000fe40000000000 */
[----:B------:R-:W-:Y:S01]  /*3970*/  UIMAD UR4, UR44, UR4, 0x60 ;  /* 0x000000602c0474a4 */ /* 0x000fe2000f8e0204 */
[----:B------:R-:W-:-:S05]  /*3980*/  ISETP.GE.AND P1, PT, R73, 0x1, PT ;  /* 0x000000014900780c */ /* 0x000fca0003f26270 */
[----:B------:R-:W-:Y:S01]  /*3990*/  VIADD R72, R72, UR4 ;  /* 0x0000000448487c36 */ /* 0x000fe20008000000 */
[----:B------:R-:W-:Y:S01]  /*39a0*/  BSSY B0, `(.L_x_2213) ;  /* 0x00000a0000007945 */ /* 0x000fe20003800000 */
[----:B--2---:R-:W-:Y:S01]  /*39b0*/  FMUL.FTZ R7, R24, R18 ;  /* 0x0000001218077220 */ /* 0x004fe20000410000 */
[----:B------:R-:W-:Y:S01]  /*39c0*/  LEA.HI R24, R19, R20, RZ, 0x7 ;  /* 0x0000001413187211 */ /* 0x000fe200078f38ff */
[----:B------:R-:W-:-:S03]  /*39d0*/  FMUL.FTZ R4, R27, R18 ;  /* 0x000000121b047220 */ /* 0x000fc60000410000 */
[----:B------:R-:W-:Y:S01]  /*39e0*/  LOP3.LUT R27, R24, 0xffffff80, RZ, 0xc0, !PT ;  /* 0xffffff80181b7812 */ /* 0x000fe200078ec0ff */
[----:B-1----:R-:W-:-:S04]  /*39f0*/  FMUL.FTZ R0, R26, R18 ;  /* 0x000000121a007220 */ /* 0x002fc80000410000 */
[----:B------:R-:W-:Y:S02]  /*3a00*/  IMAD.IADD R27, R20, 0x1, -R27 ;  /* 0x00000001141b7824 */ /* 0x000fe400078e0a1b */
[----:B------:R-:W-:-:S03]  /*3a10*/  FMUL.FTZ R29, R29, R18 ;  /* 0x000000121d1d7220 */ /* 0x000fc60000410000 */
[----:B------:R-:W-:Y:S01]  /*3a20*/  SHF.R.S32.HI R26, RZ, 0x1f, R27 ;  /* 0x0000001fff1a7819 */ /* 0x000fe2000001141b */
[----:B------:R1:W2:Y:S01]  /*3a30*/  MUFU.TANH R91, R29 ;  /* 0x0000001d005b7308 */ /* 0x0002a20000002400 */
[-C--:B------:R-:W-:Y:S01]  /*3a40*/  FMUL.FTZ R89, R31, R18.reuse ;  /* 0x000000121f597220 */ /* 0x080fe20000410000 */
[-C--:B------:R-:W-:Y:S01]  /*3a50*/  FMUL.FTZ R33, R33, R18.reuse ;  /* 0x0000001221217220 */ /* 0x080fe20000410000 */
[----:B------:R-:W-:Y:S01]  /*3a60*/  FMUL.FTZ R93, R30, R18 ;  /* 0x000000121e5d7220 */ /* 0x000fe20000410000 */
[----:B------:R-:W-:Y:S02]  /*3a70*/  LEA.HI R31, R19, R20, RZ, 0x2 ;  /* 0x00000014131f7211 */ /* 0x000fe400078f10ff */
[----:B-1----:R-:W-:Y:S02]  /*3a80*/  LEA.HI R29, R26, R27, RZ, 0x2 ;  /* 0x0000001b1a1d7211 */ /* 0x002fe400078f10ff */
[----:B------:R1:W3:Y:S02]  /*3a90*/  MUFU.TANH R161, R33 ;  /* 0x0000002100a17308 */ /* 0x0002e40000002400 */
[----:B------:R-:W-:-:S02]  /*3aa0*/  SHF.R.S32.HI R30, RZ, 0x2, R29 ;  /* 0x00000002ff1e7819 */ /* 0x000fc4000001141d */
[----:B------:R-:W-:Y:S02]  /*3ab0*/  SHF.R.S32.HI R19, RZ, 0x1f, R29 ;  /* 0x0000001fff137819 */ /* 0x000fe4000001141d */
[----:B------:R-:W-:Y:S02]  /*3ac0*/  LEA.HI R26, R26, R27, RZ, 0x5 ;  /* 0x0000001b1a1a7211 */ /* 0x000fe400078f28ff */
[----:B-1----:R-:W-:Y:S02]  /*3ad0*/  LOP3.LUT R33, R31, 0xfffffffc, RZ, 0xc0, !PT ;  /* 0xfffffffc1f217812 */ /* 0x002fe400078ec0ff */
[----:B------:R-:W-:Y:S02]  /*3ae0*/  LEA.HI R31, R19, R30, RZ, 0x3 ;  /* 0x0000001e131f7211 */ /* 0x000fe400078f18ff */
[----:B------:R-:W-:Y:S01]  /*3af0*/  SHF.R.S32.HI R19, RZ, 0x7, R24 ;  /* 0x00000007ff137819 */ /* 0x000fe20000011418 */
[----:B------:R-:W-:Y:S01]  /*3b00*/  IMAD.IADD R33, R20, 0x1, -R33 ;  /* 0x0000000114217824 */ /* 0x000fe200078e0a21 */
[----:B------:R-:W-:-:S02]  /*3b10*/  LOP3.LUT R31, R31, 0xfffffff8, RZ, 0xc0, !PT ;  /* 0xfffffff81f1f7812 */ /* 0x000fc400078ec0ff */
[----:B------:R-:W-:Y:S02]  /*3b20*/  LEA.HI R24, R24, R19, RZ, 0x1 ;  /* 0x0000001318187211 */ /* 0x000fe400078f08ff */
[----:B------:R-:W-:Y:S01]  /*3b30*/  SHF.R.S32.HI R26, RZ, 0x5, R26 ;  /* 0x00000005ff1a7819 */ /* 0x000fe2000001141a */
[----:B------:R-:W-:Y:S01]  /*3b40*/  IMAD.IADD R31, R30, 0x1, -R31 ;  /* 0x000000011e1f7824 */ /* 0x000fe200078e0a1f */
[----:B------:R-:W-:Y:S02]  /*3b50*/  LOP3.LUT R24, R24, 0x3fffffe, RZ, 0xc0, !PT ;  /* 0x03fffffe18187812 */ /* 0x000fe400078ec0ff */
[----:B------:R-:W-:Y:S01]  /*3b60*/  LEA.HI R20, R33, R33, RZ, 0x1 ;  /* 0x0000002121147211 */ /* 0x000fe200078f08ff */
[----:B------:R-:W-:Y:S02]  /*3b70*/  IMAD R26, R21, 0x8, R26 ;  /* 0x00000008151a7824 */ /* 0x000fe400078e021a */
[----:B------:R-:W-:Y:S01]  /*3b80*/  IMAD.IADD R24, R19, 0x1, -R24 ;  /* 0x0000000113187824 */ /* 0x000fe200078e0a18 */
[----:B------:R-:W-:Y:S01]  /*3b90*/  LOP3.LUT R20, R20, 0x1ffffffe, RZ, 0xc0, !PT ;  /* 0x1ffffffe14147812 */ /* 0x000fe200078ec0ff */
[----:B------:R-:W-:-:S04]  /*3ba0*/  IMAD.U32 R31, R26, 0x10, R31 ;  /* 0x000000101a1f7824 */ /* 0x000fc800078e001f */
[----:B------:R-:W-:Y:S02]  /*3bb0*/  IMAD.IADD R20, R33, 0x1, -R20 ;  /* 0x0000000121147824 */ /* 0x000fe400078e0a14 */
[----:B------:R-:W-:-:S04]  /*3bc0*/  IMAD R31, R24, 0x40, R31 ;  /* 0x00000040181f7824 */ /* 0x000fc800078e021f */
[----:B------:R-:W-:-:S04]  /*3bd0*/  IMAD R20, R20, 0x8, R31 ;  /* 0x0000000814147824 */ /* 0x000fc800078e021f */
[----:B------:R-:W-:-:S05]  /*3be0*/  @P0 IMAD.HI.U32 R11, R20, R11, RZ ;  /* 0x0000000b140b0227 */ /* 0x000fca00078e00ff */
[----:B------:R-:W-:Y:S01]  /*3bf0*/  @P0 SHF.R.U32.HI R20, RZ, R76, R11 ;  /* 0x0000004cff140219 */ /* 0x000fe2000001160b */
[----:B------:R-:W-:Y:S01]  /*3c00*/  IMAD.U32 R24, RZ, RZ, UR44 ;  /* 0x0000002cff187e24 */ /* 0x000fe2000f8e00ff */
[----:B------:R-:W-:-:S03]  /*3c10*/  LOP3.LUT R10, R29, 0x7ffffffc, RZ, 0xc0, !PT ;  /* 0x7ffffffc1d0a7812 */ /* 0x000fc600078ec0ff */
[----:B------:R-:W1:Y:S01]  /*3c20*/  SHFL.IDX PT, R30, R20, RZ, 0x1c1f ;  /* 0x001c1fff141e7589 */ /* 0x000e6200000e0000 */
[----:B------:R-:W-:Y:S02]  /*3c30*/  IMAD R11, R24, -0x60, R13 ;  /* 0xffffffa0180b7824 */ /* 0x000fe400078e020d */
        /* <DEDUP_REMOVED lines=39> */
[----:B------:R-:W-:-:S02]  /*3eb0*/  IMAD.IADD R10, R27, 0x1, -R10 ;  /* 0x000000011b0a7824 */ /* 0x000fc400078e0a0a */
[-C--:B------:R-:W-:Y:S01]  /*3ec0*/  FMUL.FTZ R70, R70, R18.reuse ;  /* 0x0000001246467220 */ /* 0x080fe20000410000 */
[----:B------:R-:W-:Y:S02]  /*3ed0*/  VIADD R19, R11, 0x61 ;  /* 0x000000610b137836 */ /* 0x000fe40000000000 */
[----:B------:R-:W-:Y:S01]  /*3ee0*/  FMUL.FTZ R18, R71, R18 ;  /* 0x0000001247127220 */ /* 0x000fe20000410000 */
[----:B------:R-:W4:Y:S01]  /*3ef0*/  MUFU.TANH R7, R7 ;  /* 0x0000000700077308 */ /* 0x000f220000002400 */
[----:B------:R-:W-:Y:S02]  /*3f00*/  IMAD R19, R10, -0x2, R19 ;  /* 0xfffffffe0a137824 */ /* 0x000fe400078e0213 */
[----:B------:R-:W-:Y:S02]  /*3f10*/  VIADD R11, R11, 0x60 ;  /* 0x000000600b0b7836 */ /* 0x000fe40000000000 */
[----:B------:R-:W-:-:S03]  /*3f20*/  IMAD.IADD R24, R19, 0x1, -R12 ;  /* 0x0000000113187824 */ /* 0x000fc600078e0a0c */
[----:B------:R-:W0:Y:S01]  /*3f30*/  MUFU.TANH R25, R25 ;  /* 0x0000001900197308 */ /* 0x000e220000002400 */
[----:B------:R-:W-:-:S07]  /*3f40*/  LOP3.LUT R19, RZ, R14, RZ, 0x33, !PT ;  /* 0x0000000eff137212 */ /* 0x000fce00078e33ff */
[----:B------:R-:W0:Y:S01]  /*3f50*/  MUFU.TANH R0, R0 ;  /* 0x0000000000007308 */ /* 0x000e220000002400 */
[----:B------:R-:W-:-:S07]  /*3f60*/  IMAD.U32 R27, RZ, RZ, UR4 ;  /* 0x00000004ff1b7e24 */ /* 0x000fce000f8e00ff */
[----:B------:R-:W0:Y:S01]  /*3f70*/  MUFU.TANH R4, R4 ;  /* 0x0000000400047308 */ /* 0x000e220000002400 */
[----:B------:R-:W-:-:S07]  /*3f80*/  IMAD R21, R10, -0x2, R11 ;  /* 0xfffffffe0a157824 */ /* 0x000fce00078e020b */
        /* <DEDUP_REMOVED lines=42> */
[----:B------:R0:W0:Y:S01]  /*4230*/  MUFU.TANH R190, R18 ;  /* 0x0000001200be7308 */ /* 0x0000220000002400 */
[----:B------:R-:W-:-:S02]  /*4240*/  IMAD.IADD R19, R24, 0x1, R19 ;  /* 0x0000000118137824 */ /* 0x000fc400078e0213 */
[----:B------:R-:W-:Y:S01]  /*4250*/  IMAD R24, R10, -0x2, R27 ;  /* 0xfffffffe0a187824 */ /* 0x000fe200078e021b */
[----:B-1----:R-:W-:Y:S01]  /*4260*/  VIADDMNMX R10, R30, R26, R21, PT ;  /* 0x0000001a1e0a7246 */ /* 0x002fe20003800115 */
[----:B------:R-:W-:Y:S01]  /*4270*/  IMAD.IADD R11, R19, 0x1, R30 ;  /* 0x00000001130b7824 */ /* 0x000fe200078e021e */
[----:B--234-:R-:W-:Y:S06]  /*4280*/  @!P1 BRA `(.L_x_2214) ;  /* 0x0000000000449947 */ /* 0x01cfec0003800000 */
[----:B------:R-:W-:Y:S01]  /*4290*/  IADD3 R14, -R12, R13, R30 ;  /* 0x0000000d0c0e7210 */ /* 0x000fe20007ffe11e */
[----:B------:R-:W-:Y:S03]  /*42a0*/  BSSY B1, `(.L_x_2215) ;  /* 0x000000c000017945 */ /* 0x000fe60003800000 */
[----:B------:R-:W-:-:S13]  /*42b0*/  ISETP.GT.AND P0, PT, R14, -0x1, PT ;  /* 0xffffffff0e00780c */ /* 0x000fda0003f04270 */
[----:B------:R-:W-:Y:S05]  /*42c0*/  @P0 BRA `(.L_x_2216) ;  /* 0x0000000000180947 */ /* 0x000fea0003800000 */
[----:B------:R-:W-:Y:S02]  /*42d0*/  ISETP.NE.AND P0, PT, R73, 0x1, PT ;  /* 0x000000014900780c */ /* 0x000fe40003f05270 */
[----:B------:R-:W-:-:S11]  /*42e0*/  LOP3.LUT R15, RZ, R14, RZ, 0x33, !PT ;  /* 0x0000000eff0f7212 */ /* 0x000fd600078e33ff */
[----:B------:R-:W-:-:S05]  /*42f0*/  @P0 IMAD.HI.U32 R14, R15, R74, RZ ;  /* 0x0000004a0f0e0227 */ /* 0x000fca00078e00ff */
[----:B------:R-:W-:-:S04]  /*4300*/  @P0 SHF.R.U32.HI R15, RZ, R75, R14 ;  /* 0x0000004bff0f0219 */ /* 0x000fc8000001160e */
[----:B------:R-:W-:Y:S01]  /*4310*/  LOP3.LUT R14, RZ, R15, RZ, 0x33, !PT ;  /* 0x0000000fff0e7212 */ /* 0x000fe200078e33ff */
[----:B------:R-:W-:Y:S06]  /*4320*/  BRA `(.L_x_2217) ;  /* 0x00000000000c7947 */ /* 0x000fec0003800000 */
.L_x_2216:
[----:B------:R-:W-:-:S13]  /*4330*/  ISETP.NE.AND P0, PT, R73, 0x1, PT ;  /* 0x000000014900780c */ /* 0x000fda0003f05270 */
[----:B0-----:R-:W-:-:S05]  /*4340*/  @P0 IMAD.HI.U32 R18, R14, R74, RZ ;  /* 0x0000004a0e120227 */ /* 0x001fca00078e00ff */
[----:B------:R-:W-:-:S07]  /*4350*/  @P0 SHF.R.U32.HI R14, RZ, R75, R18 ;  /* 0x0000004bff0e0219 */ /* 0x000fce0000011612 */
.L_x_2217:
[----:B------:R-:W-:Y:S05]  /*4360*/  BSYNC B1 ;  /* 0x0000000000017941 */ /* 0x000fea0003800000 */
.L_x_2215:
[----:B------:R-:W-:-:S05]  /*4370*/  IMAD R14, R14, R73, R24 ;  /* 0x000000490e0e7224 */ /* 0x000fca00078e0218 */
[----:B------:R-:W-:Y:S02]  /*4380*/  VIMNMX R11, R11, R14, !PT ;  /* 0x0000000e0b0b7248 */ /* 0x000fe40007fe0100 */
[----:B------:R-:W-:-:S07]  /*4390*/  VIADDMNMX R10, R14, R73, R10, PT ;  /* 0x000000490e0a7246 */ /* 0x000fce000380010a */
.L_x_2214:
[----:B------:R-:W-:Y:S05]  /*43a0*/  BSYNC B0 ;  /* 0x0000000000007941 */ /* 0x000fea0003800000 */
.L_x_2213:
[C---:B------:R-:W-:Y:S01]  /*43b0*/  ISETP.GE.AND P1, PT, R72.reuse, 0x9, PT ;  /* 0x000000094800780c */ /* 0x040fe20003f26270 */
[----:B------:R-:W1:Y:S01]  /*43c0*/  SHFL.IDX PT, R20, R20, 0x1, 0x1c1f ;  /* 0x003c1f0014147f89 */ /* 0x000e6200000e0000 */
[----:B------:R-:W-:Y:S01]  /*43d0*/  ISETP.GE.AND P0, PT, R72, 0x2, PT ;  /* 0x000000024800780c */ /* 0x000fe20003f06270 */
[----:B------:R-:W-:Y:S01]  /*43e0*/  BSSY B0, `(.L_x_2218) ;  /* 0x0000086000007945 */ /* 0x000fe20003800000 */
[C---:B------:R-:W-:Y:S02]  /*43f0*/  ISETP.GT.AND P2, PT, R11.reuse, 0x8, !P1 ;  /* 0x000000080b00780c */ /* 0x040fe40004f44270 */
[----:B------:R-:W-:Y:S02]  /*4400*/  ISETP.GT.AND P3, PT, R11, 0x1, !P0 ;  /* 0x000000010b00780c */ /* 0x000fe40004764270 */
[----:B------:R-:W-:Y:S02]  /*4410*/  ISETP.LT.OR P2, PT, R10, 0x9, P2 ;  /* 0x000000090a00780c */ /* 0x000fe40001741670 */
[----:B------:R-:W-:-:S02]  /*4420*/  ISETP.GE.AND P4, PT, R72, 0x11, PT ;  /* 0x000000114800780c */ /* 0x000fc40003f86270 */
[----:B0-----:R-:W-:Y:S02]  /*4430*/  FSEL R97, R28, -INF , !P2 ;  /* 0xff8000001c617808 */ /* 0x001fe40005000000 */
[----:B------:R-:W-:Y:S02]  /*4440*/  ISETP.LT.OR P3, PT, R10, 0x2, P3 ;  /* 0x000000020a00780c */ /* 0x000fe40001f61670 */
[----:B------:R-:W-:Y:S02]  /*4450*/  ISETP.GT.AND P2, PT, R11, 0x10, !P4 ;  /* 0x000000100b00780c */ /* 0x000fe40006744270 */
[----:B------:R-:W-:Y:S02]  /*4460*/  ISETP.GE.AND P5, PT, R72, 0xa, PT ;  /* 0x0000000a4800780c */ /* 0x000fe40003fa6270 */
[----:B------:R-:W-:Y:S02]  /*4470*/  FSEL R99, R25, -INF , !P3 ;  /* 0xff80000019637808 */ /* 0x000fe40005800000 */
[----:B------:R-:W-:-:S02]  /*4480*/  P2R R18, PR, RZ, 0x10 ;  /* 0x00000010ff127803 */ /* 0x000fc40000000000 */
[----:B------:R-:W-:Y:S02]  /*4490*/  ISETP.LT.OR P2, PT, R10, 0x11, P2 ;  /* 0x000000110a00780c */ /* 0x000fe40001741670 */
[C---:B------:R-:W-:Y:S02]  /*44a0*/  ISETP.GT.AND P3, PT, R11.reuse, 0x9, !P5 ;  /* 0x000000090b00780c */ /* 0x040fe40006f64270 */
[----:B------:R-:W-:Y:S02]  /*44b0*/  ISETP.GE.AND P4, PT, R72, 0x12, PT ;  /* 0x000000124800780c */ /* 0x000fe40003f86270 */
[----:B------:R-:W-:Y:S02]  /*44c0*/  FSEL R160, R32, -INF , !P2 ;  /* 0xff80000020a07808 */ /* 0x000fe40005000000 */
[----:B------:R-:W-:Y:S02]  /*44d0*/  ISETP.LT.OR P3, PT, R10, 0xa, P3 ;  /* 0x0000000a0a00780c */ /* 0x000fe40001f61670 */
[----:B------:R-:W-:-:S02]  /*44e0*/  ISETP.GT.AND P2, PT, R11, 0x11, !P4 ;  /* 0x000000110b00780c */ /* 0x000fc40006744270 */
[----:B------:R-:W-:Y:S02]  /*44f0*/  FSEL R91, R91, -INF , !P3 ;  /* 0xff8000005b5b7808 */ /* 0x000fe40005800000 */
        /* <DEDUP_REMOVED lines=23> */
[C---:B------:R-:W-:Y:S02]  /*4670*/  ISETP.GT.AND P2, PT, R11.reuse, 0x28, !P3 ;  /* 0x000000280b00780c */ /* 0x040fe40005f44270 */
        /* <DEDUP_REMOVED lines=63> */
[----:B------:R-:W-:-:S04]  /*4a70*/  ISETP.GT.AND P6, PT, R11, RZ, !P6 ;  /* 0x000000ff0b00720c */ /* 0x000fc800077c4270 */
[----:B------:R-:W-:-:S04]  /*4a80*/  ISETP.LT.OR P6, PT, R10, 0x1, P6 ;  /* 0x000000010a00780c */ /* 0x000fc800037c1670 */
[----:B------:R-:W-:Y:S01]  /*4a90*/  FSEL R101, R7, -INF , !P6 ;  /* 0xff80000007657808 */ /* 0x000fe20007000000 */
[----:B-1----:R-:W-:Y:S01]  /*4aa0*/  IMAD.IADD R7, R19, 0x1, R20 ;  /* 0x0000000113077824 */ /* 0x002fe200078e0214 */
[----:B------:R-:W-:-:S04]  /*4ab0*/  ISETP.GE.AND P6, PT, R72, 0x5a, PT ;  /* 0x0000005a4800780c */ /* 0x000fc80003fc6270 */
[----:B------:R-:W-:Y:S02]  /*4ac0*/  P2R R40, PR, RZ, 0x40 ;  /* 0x00000040ff287803 */ /* 0x000fe40000000000 */
[----:B------:R-:W-:-:S04]  /*4ad0*/  ISETP.GT.AND P6, PT, R11, 0x59, !P6 ;  /* 0x000000590b00780c */ /* 0x000fc800077c4270 */
[----:B------:R-:W-:Y:S02]  /*4ae0*/  ISETP.LT.OR P6, PT, R10, 0x5a, P6 ;  /* 0x0000005a0a00780c */ /* 0x000fe400037c1670 */
[----:B------:R-:W-:Y:S02]  /*4af0*/  VIADDMNMX R10, R20, R26, R21, PT ;  /* 0x0000001a140a7246 */ /* 0x000fe40003800115 */
[----:B------:R-:W-:Y:S02]  /*4b00*/  FSEL R186, R69, -INF , !P6 ;  /* 0xff80000045ba7808 */ /* 0x000fe40007000000 */
[----:B------:R-:W-:-:S13]  /*4b10*/  ISETP.GE.AND P6, PT, R73, 0x1, PT ;  /* 0x000000014900780c */ /* 0x000fda0003fc6270 */
[----:B------:R-:W-:Y:S05]  /*4b20*/  @!P6 BRA `(.L_x_2219) ;  /* 0x000000000044e947 */ /* 0x000fea0003800000 */
        /* <DEDUP_REMOVED lines=10> */
.L_x_2221:
[----:B------:R-:W-:-:S13]  /*4bd0*/  ISETP.NE.AND P6, PT, R73, 0x1, PT ;  /* 0x000000014900780c */ /* 0x000fda0003fc5270 */
[----:B------:R-:W-:-:S05]  /*4be0*/  @P6 IMAD.HI.U32 R74, R12, R74, RZ ;  /* 0x0000004a0c4a6227 */ /* 0x000fca00078e00ff */
[----:B------:R-:W-:-:S07]  /*4bf0*/  @P6 SHF.R.U32.HI R12, RZ, R75, R74 ;  /* 0x0000004bff0c6219 */ /* 0x000fce000001164a */
.L_x_2222:
[----:B------:R-:W-:Y:S05]  /*4c00*/  BSYNC B1 ;  /* 0x0000000000017941 */ /* 0x000fea0003800000 */
.L_x_2220:
[----:B------:R-:W-:-:S05]  /*4c10*/  IMAD R12, R12, R73, R24 ;  /* 0x000000490c0c7224 */ /* 0x000fca00078e0218 */
[----:B------:R-:W-:Y:S02]  /*4c20*/  VIADDMNMX R10, R12, R73, R10, PT ;  /* 0x000000490c0a7246 */ /* 0x000fe4000380010a */
[----:B------:R-:W-:-:S07]  /*4c30*/  VIMNMX R7, R7, R12, !PT ;  /* 0x0000000c07077248 */ /* 0x000fce0007fe0100 */
.L_x_2219:
[----:B------:R-:W-:Y:S05]  /*4c40*/  BSYNC B0 ;  /* 0x0000000000007941 */ /* 0x000fea0003800000 */
.L_x_2218:
[C---:B------:R-:W-:Y:S01]  /*4c50*/  ISETP.GT.AND P0, PT, R7.reuse, 0x1, !P0 ;  /* 0x000000010700780c */ /* 0x040fe20004704270 */
[----:B------:R-:W2:Y:S01]  /*4c60*/  LDL R156, [R1+0x230] ;  /* 0x00023000019c7983 */ /* 0x000ea20000100800 */
[----:B------:R-:W-:Y:S02]  /*4c70*/  ISETP.GT.AND P1, PT, R7, 0x8, !P1 ;  /* 0x000000080700780c */ /* 0x000fe40004f24270 */
[C---:B------:R-:W-:Y:S01]  /*4c80*/  ISETP.LT.OR P0, PT, R10.reuse, 0x2, P0 ;  /* 0x000000020a00780c */ /* 0x040fe20000701670 */
[----:B------:R-:W3:Y:S01]  /*4c90*/  LDL R20, [R1+0x260] ;  /* 0x0002600001147983 */ /* 0x000ee20000100800 */
[----:B------:R-:W-:Y:S02]  /*4ca0*/  ISETP.LT.OR P1, PT, R10, 0x9, P1 ;  /* 0x000000090a00780c */ /* 0x000fe40000f21670 */
[----:B------:R-:W-:Y:S01]  /*4cb0*/  FSEL R95, R4, -INF , !P0 ;  /* 0xff800000045f7808 */ /* 0x000fe20004000000 */
[----:B------:R-:W4:Y:S01]  /*4cc0*/  LDL R152, [R1+0x324] ;  /* 0x0003240001987983 */ /* 0x000f220000100800 */
[----:B------:R-:W-:-:S02]  /*4cd0*/  ISETP.NE.AND P0, PT, R15, RZ, PT ;  /* 0x000000ff0f00720c */ /* 0x000fc40003f05270 */
[----:B------:R-:W-:Y:S01]  /*4ce0*/  FSEL R93, R93, -INF , !P1 ;  /* 0xff8000005d5d7808 */ /* 0x000fe20004800000 */
[----:B------:R-:W2:Y:S01]  /*4cf0*/  LDL R15, [R1+0x1f8] ;  /* 0x0001f800010f7983 */ /* 0x000ea20000100800 */
[----:B------:R-:W-:Y:S02]  /*4d00*/  ISETP.GT.AND P0, PT, R7, 0x9, !P0 ;  /* 0x000000090700780c */ /* 0x000fe40004704270 */
[----:B------:R-:W-:Y:S01]  /*4d10*/  ISETP.NE.AND P1, PT, R27, RZ, PT ;  /* 0x000000ff1b00720c */ /* 0x000fe20003f25270 */
[----:B------:R-:W4:Y:S01]  /*4d20*/  LDL R154, [R1+0x328] ;  /* 0x00032800019a7983 */ /* 0x000f220000100800 */
[----:B------:R-:W-:Y:S02]  /*4d30*/  ISETP.LT.OR P0, PT, R10, 0xa, P0 ;  /* 0x0000000a0a00780c */ /* 0x000fe40000701670 */
[----:B------:R-:W-:Y:S01]  /*4d40*/  ISETP.NE.AND P6, PT, R28, RZ, PT ;  /* 0x000000ff1c00720c */ /* 0x000fe20003fc5270 */
[----:B------:R-:W4:Y:S01]  /*4d50*/  LDL R68, [R1+0x244] ;  /* 0x0002440001447983 */ /* 0x000f220000100800 */
[----:B------:R-:W-:-:S02]  /*4d60*/  FSEL R89, R89, -INF , !P0 ;  /* 0xff80000059597808 */ /* 0x000fc40004000000 */
[----:B------:R-:W-:Y:S01]  /*4d70*/  ISETP.NE.AND P0, PT, R18, RZ, PT ;  /* 0x000000ff1200720c */ /* 0x000fe20003f05270 */
[----:B------:R-:W4:Y:S01]  /*4d80*/  LDL R72, [R1+0x24c] ;  /* 0x00024c0001487983 */ /* 0x000f220000100800 */
[----:B------:R-:W-:Y:S02]  /*4d90*/  FMNMX.FTZ R4, R101, R99, !PT ;  /* 0x0000006365047209 */ /* 0x000fe40007810000 */
[----:B------:R-:W-:Y:S01]  /*4da0*/  ISETP.GT.AND P0, PT, R7, 0x10, !P0 ;  /* 0x000000100700780c */ /* 0x000fe20004704270 */
[----:B------:R-:W3:Y:S01]  /*4db0*/  LDL R18, [R1+0x250] ;  /* 0x0002500001127983 */ /* 0x000ee20000100800 */
[----:B------:R-:W-:Y:S02]  /*4dc0*/  FMNMX.FTZ R4, R97, R4, !PT ;  /* 0x0000000461047209 */ /* 0x000fe40007810000 */
[----:B------:R-:W-:Y:S01]  /*4dd0*/  ISETP.LT.OR P0, PT, R10, 0x11, P0 ;  /* 0x000000110a00780c */ /* 0x000fe20000701670 */
[----:B------:R-:W4:Y:S01]  /*4de0*/  LDL R74, [R1+0x254] ;  /* 0x00025400014a7983 */ /* 0x000f220000100800 */
[----:B------:R-:W-:-:S02]  /*4df0*/  FMNMX.FTZ R11, R91, R4, !PT ;  /* 0x000000045b0b7209 */ /* 0x000fc40007810000 */
[----:B------:R-:W-:Y:S01]  /*4e00*/  FSEL R225, R225, -INF , !P0 ;  /* 0xff800000e1e17808 */ /* 0x000fe20004000000 */
[----:B------:R-:W4:Y:S01]  /*4e10*/  LDL R76, [R1+0x258] ;  /* 0x00025800014c7983 */ /* 0x000f220000100800 */
[----:B------:R-:W-:Y:S02]  /*4e20*/  ISETP.NE.AND P0, PT, R25, RZ, PT ;  /* 0x000000ff1900720c */ /* 0x000fe40003f05270 */
[----:B------:R-:W-:Y:S01]  /*4e30*/  FMNMX.FTZ R4, R160, R11, !PT ;  /* 0x0000000ba0047209 */ /* 0x000fe20007810000 */
[----:B------:R-:W4:Y:S01]  /*4e40*/  LDL R78, [R1+0x25c] ;  /* 0x00025c00014e7983 */ /* 0x000f220000100800 */
[----:B------:R-:W-:Y:S02]  /*4e50*/  ISETP.GT.AND P0, PT, R7, 0x11, !P0 ;  /* 0x000000110700780c */ /* 0x000fe40004704270 */
[----:B------:R-:W-:Y:S01]  /*4e60*/  FMNMX.FTZ R4, R161, R4, !PT ;  /* 0x00000004a1047209 */ /* 0x000fe20007810000 */
[----:B------:R-:W4:Y:S01]  /*4e70*/  LDL R80, [R1+0x264] ;  /* 0x0002640001507983 */ /* 0x000f220000100800 */
[----:B------:R-:W-:-:S02]  /*4e80*/  ISETP.LT.OR P0, PT, R10, 0x12, P0 ;  /* 0x000000120a00780c */ /* 0x000fc40000701670 */
[C---:B------:R-:W-:Y:S01]  /*4e90*/  ISETP.GT.AND P2, PT, R7.reuse, 0x49, !P2 ;  /* 0x000000490700780c */ /* 0x040fe20005744270 */
[----:B------:R-:W4:Y:S01]  /*4ea0*/  LDL R82, [R1+0x268] ;  /* 0x0002680001527983 */ /* 0x000f220000100800 */
[----:B------:R-:W-:Y:S02]  /*4eb0*/  FSEL R224, R224, -INF , !P0 ;  /* 0xff800000e0e07808 */ /* 0x000fe40004000000 */
[----:B------:R-:W-:Y:S01]  /*4ec0*/  ISETP.GT.AND P0, PT, R7, 0x18, !P1 ;  /* 0x000000180700780c */ /* 0x000fe20004f04270 */
[----:B------:R-:W4:Y:S01]  /*4ed0*/  LDL R84, [R1+0x26c] ;  /* 0x00026c0001547983 */ /* 0x000f220000100800 */
[----:B------:R-:W-:Y:S02]  /*4ee0*/  ISETP.NE.AND P1, PT, R37, RZ, PT ;  /* 0x000000ff2500720c */ /* 0x000fe40003f25270 */
[----:B------:R-:W-:Y:S01]  /*4ef0*/  ISETP.LT.OR P0, PT, R10, 0x19, P0 ;  /* 0x000000190a00780c */ /* 0x000fe20000701670 */
[----:B------:R-:W4:Y:S01]  /*4f00*/  LDL R86, [R1+0x274] ;  /* 0x0002740001567983 */ /* 0x000f220000100800 */
[----:B------:R-:W-:-:S02]  /*4f10*/  ISETP.GT.AND P3, PT, R7, 0x50, !P3 ;  /* 0x000000500700780c */ /* 0x000fc40005f64270 */
[----:B------:R-:W-:Y:S01]  /*4f20*/  FSEL R223, R223, -INF , !P0 ;  /* 0xff800000dfdf7808 */ /* 0x000fe20004000000 */
[----:B------:R-:W4:Y:S01]  /*4f30*/  LDL R88, [R1+0x278] ;  /* 0x0002780001587983 */ /* 0x000f220000100800 */
[C---:B------:R-:W-:Y:S02]  /*4f40*/  ISETP.GT.AND P0, PT, R7.reuse, 0x19, !P6 ;  /* 0x000000190700780c */ /* 0x040fe40007704270 */
[----:B------:R-:W-:Y:S01]  /*4f50*/  ISETP.NE.AND P6, PT, R14, RZ, PT ;  /* 0x000000ff0e00720c */ /* 0x000fe20003fc5270 */
[----:B------:R-:W4:Y:S01]  /*4f60*/  LDL R90, [R1+0x27c] ;  /* 0x00027c00015a7983 */ /* 0x000f220000100800 */
[----:B------:R-:W-:Y:S02]  /*4f70*/  ISETP.LT.OR P0, PT, R10, 0x1a, P0 ;  /* 0x0000001a0a00780c */ /* 0x000fe40000701670 */
[----:B------:R-:W-:Y:S01]  /*4f80*/  ISETP.GT.AND P4, PT, R7, 0x51, !P4 ;  /* 0x000000510700780c */ /* 0x000fe20006784270 */
[----:B------:R-:W3:Y:S01]  /*4f90*/  LDL R14, [R1+0x240] ;  /* 0x00024000010e7983 */ /* 0x000ee20000100800 */
[----:B------:R-:W-:-:S02]  /*4fa0*/  FSEL R222, R222, -INF , !P0 ;  /* 0xff800000dede7808 */ /* 0x000fc40004000000 */
[----:B------:R-:W-:Y:S01]  /*4fb0*/  ISETP.NE.AND P0, PT, R29, RZ, PT ;  /* 0x000000ff1d00720c */ /* 0x000fe20003f05270 */
[----:B------:R-:W4:Y:S01]  /*4fc0*/  LDL R24, [R1+0x280] ;  /* 0x0002800001187983 */ /* 0x000f220000100800 */
[C---:B------:R-:W-:Y:S02]  /*4fd0*/  ISETP.GT.AND P5, PT, R7.reuse, 0x58, !P5 ;  /* 0x000000580700780c */ /* 0x040fe40006fa4270 */
[----:B------:R-:W-:Y:S01]  /*4fe0*/  ISETP.GT.AND P0, PT, R7, 0x20, !P0 ;  /* 0x000000200700780c */ /* 0x000fe20004704270 */
[----:B------:R-:W4:Y:S01]  /*4ff0*/  LDL R92, [R1+0x284] ;  /* 0x00028400015c7983 */ /* 0x000f220000100800 */
[C---:B------:R-:W-:Y:S02]  /*5000*/  ISETP.LT.OR P2, PT, R10.reuse, 0x4a, P2 ;  /* 0x0000004a0a00780c */ /* 0x040fe40001741670 */
[C---:B------:R-:W-:Y:S01]  /*5010*/  ISETP.LT.OR P0, PT, R10.reuse, 0x21, P0 ;  /* 0x000000210a00780c */ /* 0x040fe20000701670 */
[----:B------:R-:W4:Y:S01]  /*5020*/  LDL R94, [R1+0x288] ;  /* 0x00028800015e7983 */ /* 0x000f220000100800 */
[----:B------:R-:W-:-:S02]  /*5030*/  ISETP.LT.OR P3, PT, R10, 0x51, P3 ;  /* 0x000000510a00780c */ /* 0x000fc40001f61670 */
[----:B------:R-:W-:Y:S01]  /*5040*/  FSEL R215, R215, -INF , !P0 ;  /* 0xff800000d7d77808 */ /* 0x000fe20004000000 */
[----:B------:R-:W4:Y:S01]  /*5050*/  LDL R96, [R1+0x28c] ;  /* 0x00028c0001607983 */ /* 0x000f220000100800 */
[----:B------:R-:W-:Y:S02]  /*5060*/  ISETP.NE.AND P0, PT, R30, RZ, PT ;  /* 0x000000ff1e00720c */ /* 0x000fe40003f05270 */
[----:B------:R-:W-:Y:S01]  /*5070*/  FSEL R200, R200, -INF , !P2 ;  /* 0xff800000c8c87808 */ /* 0x000fe20005000000 */
[----:B------:R-:W4:Y:S01]  /*5080*/  LDL R26, [R1+0x290] ;  /* 0x00029000011a7983 */ /* 0x000f220000100800 */
[----:B------:R-:W-:Y:S02]  /*5090*/  ISETP.GT.AND P0, PT, R7, 0x21, !P0 ;  /* 0x000000210700780c */ /* 0x000fe40004704270 */
[----:B------:R-:W-:Y:S01]  /*50a0*/  FSEL R187, R66, -INF , !P3 ;  /* 0xff80000042bb7808 */ /* 0x000fe20005800000 */
[----:B------:R-:W4:Y:S01]  /*50b0*/  LDL R98, [R1+0x294] ;  /* 0x0002940001627983 */ /* 0x000f220000100800 */
[----:B------:R-:W-:-:S02]  /*50c0*/  ISETP.LT.OR P0, PT, R10, 0x22, P0 ;  /* 0x000000220a00780c */ /* 0x000fc40000701670 */
[----:B------:R-:W-:Y:S01]  /*50d0*/  ISETP.LT.OR P4, PT, R10, 0x52, P4 ;  /* 0x000000520a00780c */ /* 0x000fe20002781670 */
[----:B------:R-:W4:Y:S01]  /*50e0*/  LDL R100, [R1+0x298] ;  /* 0x0002980001647983 */ /* 0x000f220000100800 */
[----:B------:R-:W-:Y:S02]  /*50f0*/  FSEL R210, R210, -INF , !P0 ;  /* 0xff800000d2d27808 */ /* 0x000fe40004000000 */
[----:B------:R-:W-:Y:S01]  /*5100*/  ISETP.NE.AND P0, PT, R31, RZ, PT ;  /* 0x000000ff1f00720c */ /* 0x000fe20003f05270 */
[----:B------:R-:W4:Y:S01]  /*5110*/  LDL R102, [R1+0x29c] ;  /* 0x00029c0001667983 */ /* 0x000f220000100800 */
[----:B------:R-:W-:Y:S02]  /*5120*/  ISETP.LT.OR P5, PT, R10, 0x59, P5 ;  /* 0x000000590a00780c */ /* 0x000fe40002fa1670 */
[----:B------:R-:W-:Y:S01]  /*5130*/  ISETP.GT.AND P0, PT, R7, 0x28, !P0 ;  /* 0x000000280700780c */ /* 0x000fe20004704270 */
[----:B------:R-:W4:Y:S01]  /*5140*/  LDL R28, [R1+0x2a0] ;  /* 0x0002a000011c7983 */ /* 0x000f220000100800 */
[----:B------:R-:W-:-:S02]  /*5150*/  FSEL R188, R67, -INF , !P4 ;  /* 0xff80000043bc7808 */ /* 0x000fc40006000000 */
[----:B------:R-:W-:Y:S01]  /*5160*/  ISETP.LT.OR P0, PT, R10, 0x29, P0 ;  /* 0x000000290a00780c */ /* 0x000fe20000701670 */
[----:B------:R-:W4:Y:S01]  /*5170*/  LDL R104, [R1+0x2a4] ;  /* 0x0002a40001687983 */ /* 0x000f220000100800 */
[----:B------:R-:W-:Y:S02]  /*5180*/  FSEL R189, R70, -INF , !P5 ;  /* 0xff80000046bd7808 */ /* 0x000fe40006800000 */
[----:B------:R-:W-:Y:S01]  /*5190*/  FSEL R212, R212, -INF , !P0 ;  /* 0xff800000d4d47808 */ /* 0x000fe20004000000 */
[----:B------:R-:W4:Y:S01]  /*51a0*/  LDL R70, [R1+0x248] ;  /* 0x0002480001467983 */ /* 0x000f220000100800 */
[----:B------:R-:W-:-:S03]  /*51b0*/  ISETP.NE.AND P0, PT, R32, RZ, PT ;  /* 0x000000ff2000720c */ /* 0x000fc60003f05270 */
[----:B------:R-:W4:Y:S01]  /*51c0*/  LDL R106, [R1+0x2a8] ;  /* 0x0002a800016a7983 */ /* 0x000f220000100800 */
[----:B------:R-:W-:-:S03]  /*51d0*/  ISETP.GT.AND P0, PT, R7, 0x29, !P0 ;  /* 0x000000290700780c */ /* 0x000fc60004704270 */
[----:B------:R-:W4:Y:S01]  /*51e0*/  LDL R108, [R1+0x2ac] ;  /* 0x0002ac00016c7983 */ /* 0x000f220000100800 */
[----:B------:R-:W-:-:S03]  /*51f0*/  ISETP.LT.OR P0, PT, R10, 0x2a, P0 ;  /* 0x0000002a0a00780c */ /* 0x000fc60000701670 */
[----:B------:R-:W4:Y:S01]  /*5200*/  LDL R30, [R1+0x2b0] ;  /* 0x0002b000011e7983 */ /* 0x000f220000100800 */
[----:B------:R-:W-:Y:S02]  /*5210*/  FSEL R214, R214, -INF , !P0 ;  /* 0xff800000d6d67808 */ /* 0x000fe40004000000 */
[----:B------:R-:W-:Y:S01]  /*5220*/  ISETP.NE.AND P0, PT, R33, RZ, PT ;  /* 0x000000ff2100720c */ /* 0x000fe20003f05270 */
[----:B------:R-:W4:Y:S03]  /*5230*/  LDL R110, [R1+0x2b4] ;  /* 0x0002b400016e7983 */ /* 0x000f260000100800 */
[----:B------:R-:W-:Y:S01]  /*5240*/  ISETP.GT.AND P0, PT, R7, 0x30, !P0 ;  /* 0x000000300700780c */ /* 0x000fe20004704270 */
[----:B------:R-:W4:Y:S03]  /*5250*/  LDL R112, [R1+0x2b8] ;  /* 0x0002b80001707983 */ /* 0x000f260000100800 */
[----:B------:R-:W-:Y:S01]  /*5260*/  ISETP.LT.OR P0, PT, R10, 0x31, P0 ;  /* 0x000000310a00780c */ /* 0x000fe20000701670 */
[----:B------:R-:W4:Y:S03]  /*5270*/  LDL R114, [R1+0x2bc] ;  /* 0x0002bc0001727983 */ /* 0x000f260000100800 */
        /* <DEDUP_REMOVED lines=24> */
[----:B------:R-:W-:Y:S01]  /*5400*/  ISETP.GT.AND P0, PT, R7, 0x40, !P1 ;  /* 0x000000400700780c */ /* 0x000fe20004f04270 */
[----:B------:R-:W4:Y:S01]  /*5410*/  LDL R132, [R1+0x2ec] ;  /* 0x0002ec0001847983 */ /* 0x000f220000100800 */
[----:B------:R-:W-:Y:S02]  /*5420*/  ISETP.NE.AND P1, PT, R39, RZ, PT ;  /* 0x000000ff2700720c */ /* 0x000fe40003f25270 */
[----:B------:R-:W-:Y:S01]  /*5430*/  ISETP.LT.OR P0, PT, R10, 0x41, P0 ;  /* 0x000000410a00780c */ /* 0x000fe20000701670 */
[----:B------:R-:W4:Y:S01]  /*5440*/  LDL R134, [R1+0x2f4] ;  /* 0x0002f40001867983 */ /* 0x000f220000100800 */
[C---:B------:R-:W-:Y:S02]  /*5450*/  ISETP.GT.AND P1, PT, R7.reuse, 0x48, !P1 ;  /* 0x000000480700780c */ /* 0x040fe40004f24270 */
[----:B------:R-:W-:Y:S01]  /*5460*/  FSEL R197, R58, -INF , !P0 ;  /* 0xff8000003ac57808 */ /* 0x000fe20004000000 */
[----:B------:R-:W4:Y:S01]  /*5470*/  LDL R136, [R1+0x2f8] ;  /* 0x0002f80001887983 */ /* 0x000f220000100800 */
[----:B------:R-:W-:-:S02]  /*5480*/  ISETP.GT.AND P0, PT, R7, RZ, !P6 ;  /* 0x000000ff0700720c */ /* 0x000fc40007704270 */
[----:B------:R-:W-:Y:S01]  /*5490*/  ISETP.NE.AND P6, PT, R40, RZ, PT ;  /* 0x000000ff2800720c */ /* 0x000fe20003fc5270 */
[----:B------:R-:W4:Y:S01]  /*54a0*/  LDL R138, [R1+0x2fc] ;  /* 0x0002fc00018a7983 */ /* 0x000f220000100800 */
[----:B------:R-:W-:Y:S02]  /*54b0*/  ISETP.LT.OR P0, PT, R10, 0x1, P0 ;  /* 0x000000010a00780c */ /* 0x000fe40000701670 */
[----:B------:R-:W-:Y:S01]  /*54c0*/  ISETP.GT.AND P6, PT, R7, 0x59, !P6 ;  /* 0x000000590700780c */ /* 0x000fe200077c4270 */
[----:B------:R-:W4:Y:S01]  /*54d0*/  LDL R40, [R1+0x300] ;  /* 0x0003000001287983 */ /* 0x000f220000100800 */
[----:B------:R-:W-:Y:S02]  /*54e0*/  FSEL R103, R0, -INF , !P0 ;  /* 0xff80000000677808 */ /* 0x000fe40004000000 */
[----:B------:R-:W-:Y:S01]  /*54f0*/  ISETP.NE.AND P0, PT, R38, RZ, PT ;  /* 0x000000ff2600720c */ /* 0x000fe20003f05270 */
[----:B------:R-:W4:Y:S01]  /*5500*/  LDL R140, [R1+0x304] ;  /* 0x00030400018c7983 */ /* 0x000f220000100800 */
[----:B------:R-:W-:-:S02]  /*5510*/  FMNMX.FTZ R0, R103, R95, !PT ;  /* 0x0000005f67007209 */ /* 0x000fc40007810000 */
[----:B------:R-:W-:Y:S01]  /*5520*/  ISETP.GT.AND P0, PT, R7, 0x41, !P0 ;  /* 0x000000410700780c */ /* 0x000fe20004704270 */
[----:B------:R-:W4:Y:S01]  /*5530*/  LDL R38, [R1+0x2f0] ;  /* 0x0002f00001267983 */ /* 0x000f220000100800 */
[----:B------:R-:W-:Y:S02]  /*5540*/  FMNMX.FTZ R0, R93, R0, !PT ;  /* 0x000000005d007209 */ /* 0x000fe40007810000 */
[C---:B------:R-:W-:Y:S01]  /*5550*/  ISETP.LT.OR P0, PT, R10.reuse, 0x42, P0 ;  /* 0x000000420a00780c */ /* 0x040fe20000701670 */
[----:B------:R-:W4:Y:S01]  /*5560*/  LDL R142, [R1+0x308] ;  /* 0x00030800018e7983 */ /* 0x000f220000100800 */
[----:B------:R-:W-:Y:S02]  /*5570*/  FMNMX.FTZ R0, R89, R0, !PT ;  /* 0x0000000059007209 */ /* 0x000fe40007810000 */
[----:B------:R-:W-:Y:S01]  /*5580*/  ISETP.LT.OR P1, PT, R10, 0x49, P1 ;  /* 0x000000490a00780c */ /* 0x000fe20000f21670 */
[----:B------:R-:W4:Y:S01]  /*5590*/  LDL R144, [R1+0x30c] ;  /* 0x00030c0001907983 */ /* 0x000f220000100800 */
[----:B------:R-:W-:-:S02]  /*55a0*/  FMNMX.FTZ R11, R225, R0, !PT ;  /* 0x00000000e10b7209 */ /* 0x000fc40007810000 */
[----:B------:R-:W-:Y:S01]  /*55b0*/  FSEL R198, R198, -INF , !P0 ;  /* 0xff800000c6c67808 */ /* 0x000fe20004000000 */
[----:B------:R-:W4:Y:S01]  /*55c0*/  LDL R42, [R1+0x310] ;  /* 0x00031000012a7983 */ /* 0x000f220000100800 */
[----:B------:R-:W-:Y:S02]  /*55d0*/  FMNMX.FTZ R0, R224, R11, !PT ;  /* 0x0000000be0007209 */ /* 0x000fe40007810000 */
[----:B------:R-:W-:Y:S01]  /*55e0*/  FMNMX.FTZ R11, R191, R4, !PT ;  /* 0x00000004bf0b7209 */ /* 0x000fe20007810000 */
[----:B------:R-:W4:Y:S01]  /*55f0*/  LDL R146, [R1+0x314] ;  /* 0x0003140001927983 */ /* 0x000f220000100800 */
[----:B------:R-:W-:Y:S02]  /*5600*/  FMNMX.FTZ R13, R223, R0, !PT ;  /* 0x00000000df0d7209 */ /* 0x000fe40007810000 */
[----:B------:R-:W-:Y:S01]  /*5610*/  FMNMX.FTZ R11, R192, R11, !PT ;  /* 0x0000000bc00b7209 */ /* 0x000fe20007810000 */
[----:B------:R-:W4:Y:S01]  /*5620*/  LDL R148, [R1+0x318] ;  /* 0x0003180001947983 */ /* 0x000f220000100800 */
[----:B------:R-:W-:-:S02]  /*5630*/  FMNMX.FTZ R0, R222, R13, !PT ;  /* 0x0000000dde007209 */ /* 0x000fc40007810000 */
[----:B------:R-:W-:Y:S01]  /*5640*/  FMNMX.FTZ R4, R216, R11, !PT ;  /* 0x0000000bd8047209 */ /* 0x000fe20007810000 */
        /* <DEDUP_REMOVED lines=28> */
[----:B------:R-:W-:Y:S02]  /*5810*/  FSEL R199, R199, -INF , !P1 ;  /* 0xff800000c7c77808 */ /* 0x000fe40004800000 */
        /* <DEDUP_REMOVED lines=12> */
[----:B------:R-:W-:Y:S01]  /*58e0*/  ISETP.LT.OR P6, PT, R10, 0x5a, P6 ;  /* 0x0000005a0a00780c */ /* 0x000fe200037c1670 */
[----:B------:R-:W4:Y:S01]  /*58f0*/  LDL R43, [R1+0x35c] ;  /* 0x00035c00012b7983 */ /* 0x000f220000100800 */
[----:B------:R-:W-:-:S02]  /*5900*/  FMNMX.FTZ R7, R185, R0, !PT ;  /* 0x00000000b9077209 */ /* 0x000fc40007810000 */
[----:B------:R-:W-:Y:S01]  /*5910*/  FMNMX.FTZ R4, R188, R11, !PT ;  /* 0x0000000bbc047209 */ /* 0x000fe20007810000 */
[----:B------:R-:W4:Y:S01]  /*5920*/  LDL R52, [R1+0x360] ;  /* 0x0003600001347983 */ /* 0x000f220000100800 */
[----:B------:R-:W-:Y:S02]  /*5930*/  FMNMX.FTZ R12, R186, R7, !PT ;  /* 0x00000007ba0c7209 */ /* 0x000fe40007810000 */
[----:B------:R-:W-:Y:S01]  /*5940*/  FSEL R190, R190, -INF , !P6 ;  /* 0xff800000bebe7808 */ /* 0x000fe20007000000 */
[----:B------:R-:W2:Y:S01]  /*5950*/  LDL.64 R10, [R1+0x88] ;  /* 0x00008800010a7983 */ /* 0x000ea20000100a00 */
[----:B------:R-:W-:-:S03]  /*5960*/  FMNMX.FTZ R13, R189, R4, !PT ;  /* 0x00000004bd0d7209 */ /* 0x000fc60007810000 */
[----:B------:R-:W0:Y:S01]  /*5970*/  SHFL.BFLY PT, R7, R12, 0x2, 0x1f ;  /* 0x0c401f000c077f89 */ /* 0x000e2200000e0000 */
[----:B------:R-:W-:-:S03]  /*5980*/  FMNMX.FTZ R13, R190, R13, !PT ;  /* 0x0000000dbe0d7209 */ /* 0x000fc60007810000 */
[----:B------:R-:W4:Y:S04]  /*5990*/  LDL R45, [R1+0x364] ;  /* 0x00036400012d7983 */ /* 0x000f280000100800 */
[----:B------:R-:W-:Y:S04]  /*59a0*/  STL.64 [R1+0x210], R12 ;  /* 0x0002100c01007387 */ /* 0x000fe80000100a00 */
[----:B------:R-:W3:Y:S04]  /*59b0*/  LDL R19, [R1+0x214] ;  /* 0x0002140001137983 */ /* 0x000ee80000100800 */
[----:B------:R-:W4:Y:S04]  /*59c0*/  LDL R47, [R1+0x368] ;  /* 0x00036800012f7983 */ /* 0x000f280000100800 */
[----:B------:R-:W4:Y:S01]  /*59d0*/  LDL R49, [R1+0x36c] ;  /* 0x00036c0001317983 */ /* 0x000f220000100800 */
[----:B0-----:R-:W-:-:S03]  /*59e0*/  FMNMX.FTZ R0, R12, R7, !PT ;  /* 0x000000070c007209 */ /* 0x001fc60007810000 */
[----:B------:R-:W4:Y:S04]  /*59f0*/  LDL R54, [R1+0x370] ;  /* 0x0003700001367983 */ /* 0x000f280000100800 */
[----:B------:R-:W0:Y:S04]  /*5a00*/  SHFL.BFLY PT, R7, R0, 0x1, 0x1f ;  /* 0x0c201f0000077f89 */ /* 0x000e2800000e0000 */
[----:B------:R-:W4:Y:S04]  /*5a10*/  LDL R51, [R1+0x374] ;  /* 0x0003740001337983 */ /* 0x000f280000100800 */
[----:B------:R-:W4:Y:S04]  /*5a20*/  LDL R53, [R1+0x378] ;  /* 0x0003780001357983 */ /* 0x000f280000100800 */
[----:B------:R-:W4:Y:S04]  /*5a30*/  LDL R55, [R1+0x37c] ;  /* 0x00037c0001377983 */ /* 0x000f280000100800 */
[----:B------:R-:W4:Y:S04]  /*5a40*/  LDL R56, [R1+0x380] ;  /* 0x0003800001387983 */ /* 0x000f280000100800 */
[----:B------:R-:W4:Y:S01]  /*5a50*/  LDL R57, [R1+0x384] ;  /* 0x0003840001397983 */ /* 0x000f220000100800 */
[----:B0-----:R-:W-:-:S03]  /*5a60*/  FMNMX.FTZ R4, R0, R7, !PT ;  /* 0x0000000700047209 */ /* 0x001fc60007810000 */
[----:B------:R-:W4:Y:S04]  /*5a70*/  LDL R59, [R1+0x388] ;  /* 0x00038800013b7983 */ /* 0x000f280000100800 */
[----:B------:R0:W-:Y:S04]  /*5a80*/  STL [R1+0x210], R4 ;  /* 0x0002100401007387 */ /* 0x0001e80000100800 */
[----:B------:R-:W4:Y:S04]  /*5a90*/  LDL R21, [R1+0x210] ;  /* 0x0002100001157983 */ /* 0x000f280000100800 */
[----:B------:R-:W4:Y:S04]  /*5aa0*/  LDL R61, [R1+0x38c] ;  /* 0x00038c00013d7983 */ /* 0x000f280000100800 */
[----:B0-----:R-:W4:Y:S04]  /*5ab0*/  LDL R4, [R1+0x270] ;  /* 0x0002700001047983 */ /* 0x001f280000100800 */
[----:B------:R-:W4:Y:S04]  /*5ac0*/  LDL R58, [R1+0x390] ;  /* 0x00039000013a7983 */ /* 0x000f280000100800 */
        /* <DEDUP_REMOVED lines=43> */
[----:B---3--:R-:W0:Y:S02]  /*5d80*/  SHFL.BFLY PT, R0, R19, 0x2, 0x1f ;  /* 0x0c401f0013007f89 */ /* 0x008e2400000e0000 */
[----:B0-----:R-:W-:-:S05]  /*5d90*/  FMNMX.FTZ R0, R0, R19, !PT ;  /* 0x0000001300007209 */ /* 0x001fca0007810000 */
[----:B------:R-:W0:Y:S01]  /*5da0*/  SHFL.BFLY PT, R7, R0, 0x1, 0x1f ;  /* 0x0c201f0000077f89 */ /* 0x000e2200000e0000 */
[----:B--2---:R-:W-:-:S03]  /*5db0*/  IMAD R10, R15, 0xc00, R10 ;  /* 0x00000c000f0a7824 */ /* 0x004fc600078e020a */
[----:B------:R1:W-:Y:S01]  /*5dc0*/  STL [R1+0x240], R14 ;  /* 0x0002400e01007387 */ /* 0x0003e20000100800 */
[----:B----4-:R-:W-:Y:S01]  /*5dd0*/  FMUL.FTZ R158, R156, R21 ;  /* 0x000000159c9e7220 */ /* 0x010fe20000410000 */
[----:B------:R-:W-:Y:S02]  /*5de0*/  FSETP.NEU.FTZ.AND P0, PT, R21, -INF , PT ;  /* 0xff8000001500780b */ /* 0x000fe40003f1d000 */
[----:B0-----:R-:W-:Y:S02]  /*5df0*/  FMNMX.FTZ R0, R0, R7, !PT ;  /* 0x0000000700007209 */ /* 0x001fe40007810000 */
[----:B------:R-:W-:Y:S02]  /*5e00*/  FSEL R158, R158, RZ, P0 ;  /* 0x000000ff9e9e7208 */ /* 0x000fe40000000000 */
[C---:B------:R-:W-:Y:S01]  /*5e10*/  FSETP.NEU.FTZ.AND P0, PT, R0.reuse, -INF , PT ;  /* 0xff8000000000780b */ /* 0x040fe20003f1d000 */
[-C--:B------:R-:W-:Y:S01]  /*5e20*/  FMUL.FTZ R159, R0, R156.reuse ;  /* 0x0000009c009f7220 */ /* 0x080fe20000410000 */
[----:B------:R0:W-:Y:S04]  /*5e30*/  STL [R1+0x250], R18 ;  /* 0x0002501201007387 */ /* 0x0001e80000100800 */
[----:B------:R-:W-:Y:S01]  /*5e40*/  FSEL R159, R159, RZ, P0 ;  /* 0x000000ff9f9f7208 */ /* 0x000fe20000000000 */
[----:B------:R2:W-:Y:S01]  /*5e50*/  STL [R1+0x260], R20 ;  /* 0x0002601401007387 */ /* 0x0005e20000100800 */
[-CC-:B------:R-:W-:Y:S01]  /*5e60*/  FFMA.FTZ R7, R99, R156.reuse, -R158.reuse ;  /* 0x0000009c63077223 */ /* 0x180fe2000001089e */
[-CC-:B-1----:R-:W-:Y:S01]  /*5e70*/  FFMA.FTZ R14, R97, R156.reuse, -R158.reuse ;  /* 0x0000009c610e7223 */ /* 0x182fe2000001089e */
[-CC-:B------:R-:W-:Y:S01]  /*5e80*/  FFMA.FTZ R15, R91, R156.reuse, -R158.reuse ;  /* 0x0000009c5b0f7223 */ /* 0x180fe2000001089e */
[----:B------:R1:W-:Y:S01]  /*5e90*/  STL [R1+0x270], R4 ;  /* 0x0002700401007387 */ /* 0x0003e20000100800 */
[-CC-:B0-----:R-:W-:Y:S01]  /*5ea0*/  FFMA.FTZ R18, R103, R156.reuse, -R159.reuse ;  /* 0x0000009c67127223 */ /* 0x181fe2000001089f */
[-CC-:B------:R-:W-:Y:S01]  /*5eb0*/  FFMA.FTZ R19, R95, R156.reuse, -R159.reuse ;  /* 0x0000009c5f137223 */ /* 0x180fe2000001089f */
[-CC-:B------:R-:W-:Y:S01]  /*5ec0*/  FFMA.FTZ R21, R89, R156.reuse, -R159.reuse ;  /* 0x0000009c59157223 */ /* 0x180fe2000001089f */
[-C--:B--2---:R-:W-:Y:S01]  /*5ed0*/  FFMA.FTZ R20, R93, R156.reuse, -R159 ;  /* 0x0000009c5d147223 */ /* 0x084fe2000001089f */
[----:B-1----:R-:W-:Y:S01]  /*5ee0*/  FFMA.FTZ R4, R101, R156, -R158 ;  /* 0x0000009c65047223 */ /* 0x002fe2000001089e */
[----:B------:R-:W-:Y:S08]  /*5ef0*/  MUFU.EX2 R7, R7 ;  /* 0x0000000700077308 */ /* 0x000ff00000000800 */
[----:B------:R-:W-:Y:S08]  /*5f00*/  MUFU.EX2 R4, R4 ;  /* 0x0000000400047308 */ /* 0x000ff00000000800 */
[----:B------:R-:W-:Y:S08]  /*5f10*/  MUFU.EX2 R14, R14 ;  /* 0x0000000e000e7308 */ /* 0x000ff00000000800 */
[----:B------:R-:W-:Y:S08]  /*5f20*/  MUFU.EX2 R15, R15 ;  /* 0x0000000f000f7308 */ /* 0x000ff00000000800 */
[----:B------:R-:W-:Y:S08]  /*5f30*/  MUFU.EX2 R18, R18 ;  /* 0x0000001200127308 */ /* 0x000ff00000000800 */
[----:B------:R-:W0:Y:S08]  /*5f40*/  MUFU.EX2 R19, R19 ;  /* 0x0000001300137308 */ /* 0x000e300000000800 */
[----:B------:R-:W-:Y:S08]  /*5f50*/  MUFU.EX2 R20, R20 ;  /* 0x0000001400147308 */ /* 0x000ff00000000800 */
[----:B------:R-:W1:Y:S01]  /*5f60*/  MUFU.EX2 R21, R21 ;  /* 0x0000001500157308 */ /* 0x000e620000000800 */
[----:B------:R-:W-:-:S02]  /*5f70*/  R2UR UR6, R10 ;  /* 0x000000000a0672ca */ /* 0x000fc400000e0000 */
[----:B------:R-:W-:Y:S01]  /*5f80*/  R2UR UR7, R11 ;  /* 0x000000000b0772ca */ /* 0x000fe200000e0000 */
[----:B------:R2:W-:Y:S01]  /*5f90*/  STL [R1+0x324], R152 ;  /* 0x0003249801007387 */ /* 0x0005e20000100800 */
[----:B0-----:R-:W-:-:S03]  /*5fa0*/  F2FP.F16.F32.PACK_AB R153, R19, R18 ;  /* 0x000000121399723e */ /* 0x001fc600000000ff */
[----:B------:R0:W-:Y:S01]  /*5fb0*/  STL [R1+0x328], R154 ;  /* 0x0003289a01007387 */ /* 0x0001e20000100800 */
[----:B--2---:R-:W-:Y:S02]  /*5fc0*/  F2FP.F16.F32.PACK_AB R152, R7, R4 ;  /* 0x000000040798723e */ /* 0x004fe400000000ff */
[----:B-1----:R-:W-:Y:S02]  /*5fd0*/  F2FP.F16.F32.PACK_AB R155, R21, R20 ;  /* 0x00000014159b723e */ /* 0x002fe400000000ff */
[----:B0-----:R-:W-:Y:S01]  /*5fe0*/  F2FP.F16.F32.PACK_AB R154, R15, R14 ;  /* 0x0000000e0f9a723e */ /* 0x001fe200000000ff */
[----:B------:R-:W-:Y:S04]  /*5ff0*/  STL [R1+0x244], R68 ;  /* 0x0002444401007387 */ /* 0x000fe80000100800 */
        /* <DEDUP_REMOVED lines=94> */
[----:B------:R0:W-:Y:S01]  /*65e0*/  STL [R1+0x3d4], R87 ;  /* 0x0003d45701007387 */ /* 0x0001e20000100800 */
[----:B------:R1:W-:Y:S06]  /*65f0*/  BAR.SYNC.DEFER_BLOCKING R229, 0x100 ;  /* 0x000400e50000751d */ /* 0x0003ec0000010000 */
[----:B0-----:R-:W-:-:S06]  /*6600*/  WARPGROUP.ARRIVE ;  /* 0x00000000000079c5 */ /* 0x001fcc0000000000 */
[----:B------:R-:W-:Y:S01]  /*6610*/  HGMMA.64x256x16.F32 R24, R152, gdesc[UR4].tnspB, RZ, !UPT, gsb0 ;  /* 0x43e0000498187df0 */ /* 0x000fe2000c0008ff */
[-CC-:B------:R-:W-:Y:S01]  /*6620*/  FFMA.FTZ R160, R160, R156.reuse, -R158.reuse ;  /* 0x0000009ca0a07223 */ /* 0x180fe2000001089e */
[-CC-:B------:R-:W-:Y:S01]  /*6630*/  FFMA.FTZ R161, R161, R156.reuse, -R158.reuse ;  /* 0x0000009ca1a17223 */ /* 0x180fe2000001089e */
[-CC-:B------:R-:W-:Y:S01]  /*6640*/  FFMA.FTZ R191, R191, R156.reuse, -R158.reuse ;  /* 0x0000009cbfbf7223 */ /* 0x180fe2000001089e */
[-C--:B------:R-:W-:Y:S01]  /*6650*/  FFMA.FTZ R192, R192, R156.reuse, -R158 ;  /* 0x0000009cc0c07223 */ /* 0x080fe2000001089e */
[-CC-:B------:R-:W-:Y:S01]  /*6660*/  FFMA.FTZ R225, R225, R156.reuse, -R159.reuse ;  /* 0x0000009ce1e17223 */ /* 0x180fe2000001089f */
[-CC-:B------:R-:W-:Y:S01]  /*6670*/  FFMA.FTZ R224, R224, R156.reuse, -R159.reuse ;  /* 0x0000009ce0e07223 */ /* 0x180fe2000001089f */
[-CC-:B------:R-:W-:Y:S01]  /*6680*/  FFMA.FTZ R223, R223, R156.reuse, -R159.reuse ;  /* 0x0000009cdfdf7223 */ /* 0x180fe2000001089f */
[----:B------:R-:W-:Y:S01]  /*6690*/  FFMA.FTZ R222, R222, R156, -R159 ;  /* 0x0000009cdede7223 */ /* 0x000fe2000001089f */
[----:B------:R0:W-:Y:S01]  /*66a0*/  STL [R1+0x3d8], R162 ;  /* 0x0003d8a201007387 */ /* 0x0001e20000100800 */
[----:B------:R-:W-:Y:S03]  /*66b0*/  MUFU.EX2 R160, R160 ;  /* 0x000000a000a07308 */ /* 0x000fe60000000800 */
[----:B------:R2:W-:Y:S04]  /*66c0*/  STL [R1+0x3e8], R163 ;  /* 0x0003e8a301007387 */ /* 0x0005e80000100800 */
[----:B------:R3:W-:Y:S01]  /*66d0*/  STL [R1+0x3f8], R164 ;  /* 0x0003f8a401007387 */ /* 0x0007e20000100800 */
[----:B------:R-:W4:Y:S03]  /*66e0*/  MUFU.EX2 R161, R161 ;  /* 0x000000a100a17308 */ /* 0x000f260000000800 */
[----:B------:R1:W-:Y:S05]  /*66f0*/  STL [R1+0x408], R165 ;  /* 0x000408a501007387 */ /* 0x0003ea0000100800 */
[----:B------:R-:W-:Y:S08]  /*6700*/  MUFU.EX2 R191, R191 ;  /* 0x000000bf00bf7308 */ /* 0x000ff00000000800 */
[----:B------:R-:W4:Y:S08]  /*6710*/  MUFU.EX2 R192, R192 ;  /* 0x000000c000c07308 */ /* 0x000f300000000800 */
[----:B0-----:R-:W-:Y:S08]  /*6720*/  MUFU.EX2 R162, R225 ;  /* 0x000000e100a27308 */ /* 0x001ff00000000800 */
[----:B--2---:R-:W0:Y:S08]  /*6730*/  MUFU.EX2 R163, R224 ;  /* 0x000000e000a37308 */ /* 0x004e300000000800 */
[----:B---3--:R-:W-:Y:S08]  /*6740*/  MUFU.EX2 R164, R223 ;  /* 0x000000df00a47308 */ /* 0x008ff00000000800 */
[----:B-1----:R-:W1:Y:S01]  /*6750*/  MUFU.EX2 R165, R222 ;  /* 0x000000de00a57308 */ /* 0x002e620000000800 */
[----:B------:R2:W-:Y:S04]  /*6760*/  STL [R1+0x418], R12 ;  /* 0x0004180c01007387 */ /* 0x0005e80000100800 */
[----:B------:R3:W-:Y:S01]  /*6770*/  STL [R1+0x430], R13 ;  /* 0x0004300d01007387 */ /* 0x0007e20000100800 */
[----:B--2---:R-:W-:-:S02]  /*6780*/  VIADD R12, R10, 0x80 ;  /* 0x000000800a0c7836 */ /* 0x004fc40000000000 */
[----:B---3--:R-:W-:-:S03]  /*6790*/  IMAD.MOV.U32 R13, RZ, RZ, R11 ;  /* 0x000000ffff0d7224 */ /* 0x008fc600078e000b */
[----:B------:R-:W-:Y:S02]  /*67a0*/  R2UR UR6, R12 ;  /* 0x000000000c0672ca */ /* 0x000fe400000e0000 */
[----:B------:R-:W-:Y:S01]  /*67b0*/  R2UR UR7, R13 ;  /* 0x000000000d0772ca */ /* 0x000fe200000e0000 */
        /* <DEDUP_REMOVED lines=19> */
[----:B------:R-:W-:Y:S01]  /*68f0*/  STL [R1+0x43c], R168 ;  /* 0x00043ca801007387 */ /* 0x000fe20000100800 */
[----:B------:R-:W-:-:S02]  /*6900*/  WARPGROUP.DEPBAR.LE gsb0, 0x0 ;  /* 0x00008000000079c5 */ /* 0x000fc40000010000 */
[----:B----4-:R-:W-:Y:S02]  /*6910*/  F2FP.F16.F32.PACK_AB R152, R161, R160 ;  /* 0x000000a0a198723e */ /* 0x010fe400000000ff */
[----:B------:R-:W-:Y:S02]  /*6920*/  F2FP.F16.F32.PACK_AB R154, R192, R191 ;  /* 0x000000bfc09a723e */ /* 0x000fe400000000ff */
[----:B0-----:R-:W-:Y:S02]  /*6930*/  F2FP.F16.F32.PACK_AB R153, R163, R162 ;  /* 0x000000a2a399723e */ /* 0x001fe400000000ff */
[----:B-1----:R-:W-:Y:S01]  /*6940*/  F2FP.F16.F32.PACK_AB R155, R165, R164 ;  /* 0x000000a4a59b723e */ /* 0x002fe200000000ff */
[----:B------:R-:W-:Y:S04]  /*6950*/  STL.128 [R1+0x240], R24 ;  /* 0x0002401801007387 */ /* 0x000fe80000100c00 */
        /* <DEDUP_REMOVED lines=30> */
[----:B------:R0:W-:Y:S02]  /*6b40*/  STL.128 [R1+0x430], R148 ;  /* 0x0004309401007387 */ /* 0x0001e40000100c00 */
[----:B0-----:R-:W-:-:S06]  /*6b50*/  WARPGROUP.ARRIVE ;  /* 0x00000000000079c5 */ /* 0x001fcc0000000000 */
[----:B------:R-:W-:Y:S01]  /*6b60*/  HGMMA.64x256x16.F32 R24, R152, gdesc[UR4].tnspB, R24, gsb0 ;  /* 0x43e0000498187df0 */ /* 0x000fe20008000818 */
        /* <DEDUP_REMOVED lines=8> */
[----:B------:R-:W-:Y:S08]  /*6bf0*/  MUFU.EX2 R166, R166 ;  /* 0x000000a600a67308 */ /* 0x000ff00000000800 */
[----:B------:R-:W0:Y:S08]  /*6c00*/  MUFU.EX2 R167, R167 ;  /* 0x000000a700a77308 */ /* 0x000e300000000800 */
[----:B------:R-:W-:Y:S08]  /*6c10*/  MUFU.EX2 R168, R168 ;  /* 0x000000a800a87308 */ /* 0x000ff00000000800 */
[----:B------:R-:W1:Y:S08]  /*6c20*/  MUFU.EX2 R169, R169 ;  /* 0x000000a900a97308 */ /* 0x000e700000000800 */
[----:B------:R-:W-:Y:S08]  /*6c30*/  MUFU.EX2 R174, R174 ;  /* 0x000000ae00ae7308 */ /* 0x000ff00000000800 */
[----:B------:R-:W2:Y:S08]  /*6c40*/  MUFU.EX2 R175, R175 ;  /* 0x000000af00af7308 */ /* 0x000eb00000000800 */
[----:B------:R-:W-:Y:S08]  /*6c50*/  MUFU.EX2 R176, R176 ;  /* 0x000000b000b07308 */ /* 0x000ff00000000800 */
[----:B------:R-:W3:Y:S01]  /*6c60*/  MUFU.EX2 R177, R177 ;  /* 0x000000b100b17308 */ /* 0x000ee20000000800 */
[----:B------:R-:W-:-:S02]  /*6c70*/  VIADD R12, R10, 0x100 ;  /* 0x000001000a0c7836 */ /* 0x000fc40000000000 */
[----:B------:R-:W-:-:S03]  /*6c80*/  IMAD.MOV.U32 R13, RZ, RZ, R11 ;  /* 0x000000ffff0d7224 */ /* 0x000fc600078e000b */
[----:B------:R-:W-:Y:S02]  /*6c90*/  R2UR UR6, R12 ;  /* 0x000000000c0672ca */ /* 0x000fe400000e0000 */
[----:B------:R-:W-:Y:S01]  /*6ca0*/  R2UR UR7, R13 ;  /* 0x000000000d0772ca */ /* 0x000fe200000e0000 */
        /* <DEDUP_REMOVED lines=9> */
[----:B------:R-:W4:Y:S08]  /*6d40*/  MUFU.EX2 R171, R171 ;  /* 0x000000ab00ab7308 */ /* 0x000f300000000800 */
[----:B------:R-:W-:Y:S08]  /*6d50*/  MUFU.EX2 R172, R172 ;  /* 0x000000ac00ac7308 */ /* 0x000ff00000000800 */
[----:B------:R-:W4:Y:S01]  /*6d60*/  MUFU.EX2 R173, R173 ;  /* 0x000000ad00ad7308 */ /* 0x000f220000000800 */
[----:B------:R-:W-:-:S02]  /*6d70*/  WARPGROUP.DEPBAR.LE gsb0, 0x0 ;  /* 0x00008000000079c5 */ /* 0x000fc40000010000 */
[----:B0-----:R-:W-:Y:S02]  /*6d80*/  F2FP.F16.F32.PACK_AB R152, R167, R166 ;  /* 0x000000a6a798723e */ /* 0x001fe400000000ff */
[----:B-1----:R-:W-:Y:S02]  /*6d90*/  F2FP.F16.F32.PACK_AB R154, R169, R168 ;  /* 0x000000a8a99a723e */ /* 0x002fe400000000ff */
[----:B--2---:R-:W-:Y:S02]  /*6da0*/  F2FP.F16.F32.PACK_AB R153, R175, R174 ;  /* 0x000000aeaf99723e */ /* 0x004fe400000000ff */
[----:B---3--:R-:W-:Y:S01]  /*6db0*/  F2FP.F16.F32.PACK_AB R155, R177, R176 ;  /* 0x000000b0b19b723e */ /* 0x008fe200000000ff */
        /* <DEDUP_REMOVED lines=34> */
[----:B------:R-:W-:Y:S08]  /*6fe0*/  MUFU.EX2 R201, R201 ;  /* 0x000000c900c97308 */ /* 0x000ff00000000800 */
[----:B------:R-:W0:Y:S08]  /*6ff0*/  MUFU.EX2 R202, R202 ;  /* 0x000000ca00ca7308 */ /* 0x000e300000000800 */
[----:B------:R-:W-:Y:S08]  /*7000*/  MUFU.EX2 R203, R203 ;  /* 0x000000cb00cb7308 */ /* 0x000ff00000000800 */
[----:B------:R-:W1:Y:S01]  /*7010*/  MUFU.EX2 R204, R204 ;  /* 0x000000cc00cc7308 */ /* 0x000e620000000800 */
        /* <DEDUP_REMOVED lines=13> */
[----:B------:R-:W2:Y:S08]  /*70f0*/  MUFU.EX2 R179, R179 ;  /* 0x000000b300b37308 */ /* 0x000eb00000000800 */
[----:B------:R-:W-:Y:S08]  /*7100*/  MUFU.EX2 R182, R182 ;  /* 0x000000b600b67308 */ /* 0x000ff00000000800 */
[----:B------:R-:W3:Y:S08]  /*7110*/  MUFU.EX2 R193, R193 ;  /* 0x000000c100c17308 */ /* 0x000ef00000000800 */
[----:B------:R-:W-:Y:S08]  /*7120*/  MUFU.EX2 R194, R194 ;  /* 0x000000c200c27308 */ /* 0x000ff00000000800 */
[----:B------:R-:W3:Y:S08]  /*7130*/  MUFU.EX2 R195, R195 ;  /* 0x000000c300c37308 */ /* 0x000ef00000000800 */
[----:B------:R-:W-:Y:S08]  /*7140*/  MUFU.EX2 R196, R196 ;  /* 0x000000c400c47308 */ /* 0x000ff00000000800 */
[----:B------:R-:W3:Y:S01]  /*7150*/  MUFU.EX2 R197, R197 ;  /* 0x000000c500c57308 */ /* 0x000ee20000000800 */
[----:B------:R-:W-:-:S02]  /*7160*/  VIADD R12, R10, 0x200 ;  /* 0x000002000a0c7836 */ /* 0x000fc40000000000 */
[----:B------:R-:W-:Y:S01]  /*7170*/  IMAD.MOV.U32 R13, RZ, RZ, R11 ;  /* 0x000000ffff0d7224 */ /* 0x000fe200078e000b */
[----:B------:R-:W-:Y:S02]  /*7180*/  WARPGROUP.DEPBAR.LE gsb0, 0x0 ;  /* 0x00008000000079c5 */ /* 0x000fe40000010000 */
        /* <DEDUP_REMOVED lines=53> */
[----:B------:R-:W4:Y:S08]  /*74e0*/  MUFU.EX2 R185, R185 ;  /* 0x000000b900b97308 */ /* 0x000f300000000800 */
[----:B------:R-:W-:Y:S08]  /*74f0*/  MUFU.EX2 R186, R186 ;  /* 0x000000ba00ba7308 */ /* 0x000ff00000000800 */
[----:B------:R-:W4:Y:S01]  /*7500*/  MUFU.EX2 R159, R159 ;  /* 0x0000009f009f7308 */ /* 0x000f220000000800 */
[----:B------:R-:W-:Y:S01]  /*7510*/  VIADD R10, R10, 0x280 ;  /* 0x000002800a0a7836 */ /* 0x000fe20000000000 */
[----:B------:R-:W-:-:S02]  /*7520*/  WARPGROUP.DEPBAR.LE gsb0, 0x0 ;  /* 0x00008000000079c5 */ /* 0x000fc40000010000 */
[----:B--2---:R-:W-:Y:S02]  /*7530*/  F2FP.F16.F32.PACK_AB R152, R179, R178 ;  /* 0x000000b2b398723e */ /* 0x004fe400000000ff */
[----:B---3--:R-:W-:Y:S02]  /*7540*/  F2FP.F16.F32.PACK_AB R154, R193, R182 ;  /* 0x000000b6c19a723e */ /* 0x008fe400000000ff */
[----:B------:R-:W-:Y:S02]  /*7550*/  F2FP.F16.F32.PACK_AB R153, R195, R194 ;  /* 0x000000c2c399723e */ /* 0x000fe400000000ff */
[----:B------:R-:W-:Y:S01]  /*7560*/  F2FP.F16.F32.PACK_AB R155, R197, R196 ;  /* 0x000000c4c59b723e */ /* 0x000fe200000000ff */
        /* <DEDUP_REMOVED lines=32> */
[----:B--2---:R-:W-:-:S06]  /*7770*/  WARPGROUP.ARRIVE ;  /* 0x00000000000079c5 */ /* 0x004fcc0000000000 */
[----:B------:R-:W-:Y:S01]  /*7780*/  HGMMA.64x256x16.F32 R24, R152, gdesc[UR4].tnspB, R24, gsb0 ;  /* 0x43e0000498187df0 */ /* 0x000fe20008000818 */
[----:B------:R-:W-:Y:S02]  /*7790*/  R2UR UR6, R10 ;  /* 0x000000000a0672ca */ /* 0x000fe400000e0000 */
[----:B------:R-:W-:Y:S01]  /*77a0*/  R2UR UR7, R11 ;  /* 0x000000000b0772ca */ /* 0x000fe200000e0000 */
[----:B------:R2:W5:Y:S04]  /*77b0*/  LDL R10, [R1+0x1f8] ;  /* 0x0001f800010a7983 */ /* 0x0005680000100800 */
[----:B------:R-:W3:Y:S01]  /*77c0*/  LDL R11, [R1+0x28] ;  /* 0x00002800010b7983 */ /* 0x000ee20000100800 */
[----:B------:R-:W-:Y:S02]  /*77d0*/  WARPGROUP.DEPBAR.LE gsb0, 0x0 ;  /* 0x00008000000079c5 */ /* 0x000fe40000010000 */
[----:B0-----:R-:W-:-:S02]  /*77e0*/  F2FP.F16.F32.PACK_AB R152, R13, R12 ;  /* 0x0000000c0d98723e */ /* 0x001fc400000000ff */
[----:B-1----:R-:W-:Y:S02]  /*77f0*/  F2FP.F16.F32.PACK_AB R154, R158, R183 ;  /* 0x000000b79e9a723e */ /* 0x002fe400000000ff */
[----:B----4-:R-:W-:Y:S02]  /*7800*/  F2FP.F16.F32.PACK_AB R153, R185, R184 ;  /* 0x000000b8b999723e */ /* 0x010fe400000000ff */
        /* <DEDUP_REMOVED lines=35> */
[----:B------:R-:W-:Y:S01]  /*7a40*/  FADD.FTZ R7, R4, R7 ;  /* 0x0000000704077221 */ /* 0x000fe20000010000 */
[----:B------:R-:W-:-:S03]  /*7a50*/  FADD.FTZ R19, R18, R19 ;  /* 0x0000001312137221 */ /* 0x000fc60000010000 */
        /* <DEDUP_REMOVED lines=13> */
[----:B------:R-:W-:Y:S01]  /*7b30*/  FADD.FTZ R174, R174, R165 ;  /* 0x000000a5aeae7221 */ /* 0x000fe20000010000 */
[----:B------:R-:W-:Y:S02]  /*7b40*/  WARPGROUP.DEPBAR.LE gsb0, 0x0 ;  /* 0x00008000000079c5 */ /* 0x000fe40000010000 */
        /* <DEDUP_REMOVED lines=22> */
[----:B------:R0:W-:Y:S04]  /*7cb0*/  STL.128 [R1+0x3a0], R112 ;  /* 0x0003a07001007387 */ /* 0x0001e80000100c00 */
        /* <DEDUP_REMOVED lines=9> */
[----:B------:R-:W4:Y:S04]  /*7d50*/  LDL R153, [R1+0x240] ;  /* 0x0002400001997983 */ /* 0x000f280000100800 */
[----:B0-----:R-:W2:Y:S04]  /*7d60*/  LDL R115, [R1+0x244] ;  /* 0x0002440001737983 */ /* 0x001ea80000100800 */
[----:B------:R-:W2:Y:S04]  /*7d70*/  LDL R113, [R1+0x248] ;  /* 0x0002480001717983 */ /* 0x000ea80000100800 */
        /* <DEDUP_REMOVED lines=61> */
[----:B-1----:R-:W2:Y:S04]  /*8150*/  LDL R150, [R1+0x340] ;  /* 0x0003400001967983 */ /* 0x002ea80000100800 */
        /* <DEDUP_REMOVED lines=62> */
[----:B------:R-:W2:Y:S01]  /*8540*/  LDL R24, [R1+0x43c] ;  /* 0x00043c0001187983 */ /* 0x000ea20000100800 */
        /* <DEDUP_REMOVED lines=28> */
[----:B------:R0:W-:Y:S02]  /*8710*/  STL [R1+0x68], RZ ;  /* 0x000068ff01007387 */ /* 0x0001e40000100800 */
[----:B------:R-:W-:Y:S01]  /*8720*/  FADD.FTZ R158, R158, R183 ;  /* 0x000000b79e9e7221 */ /* 0x000fe20000010000 */
[----:B------:R-:W-:Y:S01]  /*8730*/  FADD.FTZ R159, R159, R186 ;  /* 0x000000ba9f9f7221 */ /* 0x000fe20000010000 */
[----:B------:R0:W-:Y:S04]  /*8740*/  STL [R1+0x68], R227 ;  /* 0x000068e301007387 */ /* 0x0001e80000100800 */
[----:B------:R0:W-:Y:S04]  /*8750*/  STL [R1+0x68], R227 ;  /* 0x000068e301007387 */ /* 0x0001e80000100800 */
[----:B------:R0:W-:Y:S01]  /*8760*/  STL [R1+0x68], R227 ;  /* 0x000068e301007387 */ /* 0x0001e20000100800 */
[----:B---3--:R-:W-:-:S03]  /*8770*/  LOP3.LUT R11, R11, 0x1, RZ, 0xfc, !PT ;  /* 0x000000010b0b7812 */ /* 0x008fc600078efcff */
[----:B------:R0:W-:Y:S04]  /*8780*/  STL [R1+0x68], R227 ;  /* 0x000068e301007387 */ /* 0x0001e80000100800 */
[----:B------:R0:W-:Y:S04]  /*8790*/  STL [R1+0x68], R227 ;  /* 0x000068e301007387 */ /* 0x0001e80000100800 */
[----:B------:R0:W-:Y:S04]  /*87a0*/  STL [R1+0x68], R227 ;  /* 0x000068e301007387 */ /* 0x0001e80000100800 */
[----:B------:R0:W-:Y:S04]  /*87b0*/  STL [R1+0x214], R0 ;  /* 0x0002140001007387 */ /* 0x0001e80000100800 */
[----:B------:R0:W-:Y:S04]  /*87c0*/  STL.64 [R1+0x220], R158 ;  /* 0x0002209e01007387 */ /* 0x0001e80000100a00 */
[----:B----4-:R0:W-:Y:S04]  /*87d0*/  STL [R1+0x240], R153 ;  /* 0x0002409901007387 */ /* 0x0101e80000100800 */
[----:B--2---:R0:W-:Y:S04]  /*87e0*/  STL [R1+0x244], R115 ;  /* 0x0002447301007387 */ /* 0x0041e80000100800 */
[----:B------:R0:W-:Y:S04]  /*87f0*/  STL [R1+0x248], R113 ;  /* 0x0002487101007387 */ /* 0x0001e80000100800 */
        /* <DEDUP_REMOVED lines=124> */
[----:B------:R0:W-:Y:S01]  /*8fc0*/  STL [R1+0x43c], R24 ;  /* 0x00043c1801007387 */ /* 0x0001e20000100800 */
[----:B------:R-:W-:Y:S01]  /*8fd0*/  ISETP.NE.AND P0, PT, R11, 0x3, PT ;  /* 0x000000030b00780c */ /* 0x000fe20003f05270 */
[----:B------:R-:W-:-:S12]  /*8fe0*/  BSSY B0, `(.L_x_2223) ;  /* 0x0000003000007945 */ /* 0x000fd80003800000 */
[----:B0-----:R-:W-:Y:S05]  /*8ff0*/  @!P0 BRA `(.L_x_2224) ;  /* 0x0000000000048947 */ /* 0x001fea0003800000 */
[----:B------:R-:W-:Y:S01]  /*9000*/  BPT.TRAP 0x1 ;  /* 0x000000040000795c */ /* 0x000fe20000300000 */
.L_x_2224:
[----:B------:R-:W-:Y:S05]  /*9010*/  BSYNC B0 ;  /* 0x0000000000007941 */ /* 0x000fea0003800000 */
.L_x_2223:
[----:B------:R-:W2:Y:S01]  /*9020*/  LDL.64 R12, [R1+0x48] ;  /* 0x00004800010c7983 */ /* 0x000ea20000100a00 */
[----:B------:R-:W-:Y:S02]  /*9030*/  UISETP.NE.AND UP1, UPT, UR39, URZ, UPT ;  /* 0x0000003f2700728c */ /* 0x000fe4000bf25270 */
[----:B------:R-:W-:Y:S01]  /*9040*/  UISETP.NE.AND UP0, UPT, UR41, URZ, UPT ;  /* 0x0000003f2900728c */ /* 0x000fe2000bf05270 */
[----:B------:R-:W3:Y:S01]  /*9050*/  LDL R0, [R1+0x34] ;  /* 0x0000340001007983 */ /* 0x000ee20000100800 */
[----:B--2---:R-:W-:-:S05]  /*9060*/  MOV R7, R12 ;  /* 0x0000000c00077202 */ /* 0x004fca0000000f00 */
[----:B-----5:R-:W-:-:S05]  /*9070*/  IMAD R7, R10, 0x8, R7 ;  /* 0x000000080a077824 */ /* 0x020fca00078e0207 */
[----:B---3--:R-:W-:-:S04]  /*9080*/  PRMT R0, R0, 0x654, R7 ;  /* 0x0000065400007816 */ /* 0x008fc80000000007 */
[----:B------:R0:W-:Y:S02]  /*9090*/  SYNCS.ARRIVE.TRANS64.RED.A1T0 RZ, [R0+URZ], RZ ;  /* 0x000000ff00ff79a7 */ /* 0x0001e4000810043f */
[----:B0-----:R-:W2:Y:S01]  /*90a0*/  LDL R0, [R1+0x50] ;  /* 0x0000500001007983 */ /* 0x001ea20000100800 */
[----:B------:R-:W-:Y:S02]  /*90b0*/  PLOP3.LUT P0, PT, PT, PT, UP1, 0x80, 0x0 ;  /* 0x000000000000781c */ /* 0x000fe40003f0f018 */
[----:B------:R-:W-:Y:S01]  /*90c0*/  PLOP3.LUT P1, PT, PT, PT, UP1, 0x80, 0x0 ;  /* 0x000000000000781c */ /* 0x000fe20003f2f018 */
[----:B------:R-:W-:-:S06]  /*90d0*/  UIADD3 UR44, UR44, -0x2, URZ ;  /* 0xfffffffe2c2c7890 */ /* 0x000fcc000fffe03f */
[----:B------:R-:W-:Y:S02]  /*90e0*/  IMAD.U32 R19, RZ, RZ, UR44 ;  /* 0x0000002cff137e24 */ /* 0x000fe4000f8e00ff */
[----:B--2---:R-:W-:-:S04]  /*90f0*/  IMAD.SHL.U32 R0, R0, 0x80, RZ ;  /* 0x0000008000007824 */ /* 0x004fc800078e00ff */
[----:B------:R-:W-:Y:S01]  /*9100*/  @P0 IMAD.HI.U32 R5, R0, R5, RZ ;  /* 0x0000000500050227 */ /* 0x000fe200078e00ff */
[----:B------:R-:W-:-:S03]  /*9110*/  PLOP3.LUT P0, PT, PT, PT, UP0, 0x40, 0x0 ;  /* 0x000000000000781c */ /* 0x000fc60003f0e808 */
[----:B------:R-:W-:Y:S01]  /*9120*/  IMAD.MOV.U32 R4, RZ, RZ, R0 ;  /* 0x000000ffff047224 */ /* 0x000fe200078e0000 */
[----:B------:R-:W-:-:S05]  /*9130*/  @P1 SHF.R.U32.HI R4, RZ, R6, R5 ;  /* 0x00000006ff041219 */ /* 0x000fca0000011605 */
[----:B------:R-:W-:-:S04]  /*9140*/  VIADD R5, R4, UR43 ;  /* 0x0000002b04057c36 */ /* 0x000fc80008000000 */
[----:B------:R-:W-:Y:S01]  /*9150*/  IMAD.IADD R2, R5, 0x1, R2 ;  /* 0x0000000105027824 */ /* 0x000fe200078e0202 */
[----:B------:R-:W-:Y:S06]  /*9160*/  @P0 BRA `(.L_x_2225) ;  /* 0x0000000000400947 */ /* 0x000fec0003800000 */
[C---:B------:R-:W-:Y:S01]  /*9170*/  ISETP.GT.AND P0, PT, R5.reuse, RZ, PT ;  /* 0x000000ff0500720c */ /* 0x040fe20003f04270 */
[----:B------:R-:W-:Y:S01]  /*9180*/  BSSY B0, `(.L_x_2226) ;  /* 0x000000c000007945 */ /* 0x000fe20003800000 */
[----:B------:R-:W-:-:S11]  /*9190*/  VIADD R4, R5, 0xffffffff ;  /* 0xffffffff05047836 */ /* 0x000fd60000000000 */
[----:B------:R-:W-:Y:S05]  /*91a0*/  @P0 BRA `(.L_x_2227) ;  /* 0x0000000000180947 */ /* 0x000fea0003800000 */
[----:B------:R-:W-:Y:S01]  /*91b0*/  ISETP.NE.AND P0, PT, R3, 0x1, PT ;  /* 0x000000010300780c */ /* 0x000fe20003f05270 */
[----:B------:R-:W-:-:S12]  /*91c0*/  IMAD.MOV R5, RZ, RZ, -R5 ;  /* 0x000000ffff057224 */ /* 0x000fd800078e0a05 */
[----:B------:R-:W-:-:S05]  /*91d0*/  @P0 IMAD.HI.U32 R8, R5, R8, RZ ;  /* 0x0000000805080227 */ /* 0x000fca00078e00ff */
[----:B------:R-:W-:-:S04]  /*91e0*/  @P0 SHF.R.U32.HI R5, RZ, R9, R8 ;  /* 0x00000009ff050219 */ /* 0x000fc80000011608 */
[----:B------:R-:W-:Y:S01]  /*91f0*/  LOP3.LUT R4, RZ, R5, RZ, 0x33, !PT ;  /* 0x00000005ff047212 */ /* 0x000fe200078e33ff */
[----:B------:R-:W-:Y:S06]  /*9200*/  BRA `(.L_x_2228) ;  /* 0x00000000000c7947 */ /* 0x000fec0003800000 */
.L_x_2227:
[----:B------:R-:W-:-:S13]  /*9210*/  ISETP.NE.AND P0, PT, R3, 0x1, PT ;  /* 0x000000010300780c */ /* 0x000fda0003f05270 */
[----:B------:R-:W-:-:S05]  /*9220*/  @P0 IMAD.HI.U32 R8, R4, R8, RZ ;  /* 0x0000000804080227 */ /* 0x000fca00078e00ff */
[----:B------:R-:W-:-:S07]  /*9230*/  @P0 SHF.R.U32.HI R4, RZ, R9, R8 ;  /* 0x00000009ff040219 */ /* 0x000fce0000011608 */
.L_x_2228:
[----:B------:R-:W-:Y:S05]  /*9240*/  BSYNC B0 ;  /* 0x0000000000007941 */ /* 0x000fea0003800000 */
.L_x_2226:
[----:B------:R-:W-:-:S05]  /*9250*/  IMAD R3, R4, R3, R3 ;  /* 0x0000000304037224 */ /* 0x000fca00078e0203 */
[----:B------:R-:W-:-:S07]  /*9260*/  VIMNMX R2, R2, R3, PT ;  /* 0x0000000302027248 */ /* 0x000fce0003fe0100 */
.L_x_2225:
[----:B------:R-:W-:Y:S01]  /*9270*/  IMAD.HI R2, R2, 0x2aaaaaab, RZ ;  /* 0x2aaaaaab02027827 */ /* 0x000fe200078e02ff */
[----:B------:R-:W-:Y:S04]  /*9280*/  BSSY B1, `(.L_x_2229) ;  /* 0x000000f000017945 */ /* 0x000fe80003800000 */
[----:B------:R-:W-:-:S04]  /*9290*/  SHF.R.U32.HI R3, RZ, 0x1f, R2 ;  /* 0x0000001fff037819 */ /* 0x000fc80000011602 */
[----:B------:R-:W-:-:S04]  /*92a0*/  LEA.HI.SX32 R3, R2, R3, 0x1c ;  /* 0x0000000302037211 */ /* 0x000fc800078fe2ff */
[----:B------:R-:W-:-:S04]  /*92b0*/  VIMNMX R190, R3, UR40, !PT ;  /* 0x0000002803be7c48 */ /* 0x000fc8000ffe0100 */
[----:B------:R-:W-:-:S13]  /*92c0*/  ISETP.GE.AND P0, PT, R19, R190, PT ;  /* 0x000000be1300720c */ /* 0x000fda0003f06270 */
[----:B------:R-:W-:Y:S05]  /*92d0*/  @!P0 BRA `(.L_x_2230) ;  /* 0x0000000000248947 */ /* 0x000fea0003800000 */
[----:B------:R-:W-:Y:S01]  /*92e0*/  BSSY B0, `(.L_x_2231) ;  /* 0x0000006000007945 */ /* 0x000fe20003800000 */
.L_x_2232:
[----:B------:R-:W-:-:S07]  /*92f0*/  MOV R192, 0x9310 ;  /* 0x0000931000c07802 */ /* 0x000fce0000000f00 */
[----:B------:R-:W-:Y:S05]  /*9300*/  CALL.REL.NOINC `($_ZN7cutlass13device_kernelIN5flash11enable_sm90INS1_16FlashAttnFwdSm90INS1_25CollectiveMainloopFwdSm90ILi2EN4cute5tupleIJNS5_1CILi1EEES8_S8_EEENS6_IJNS7_ILi128EEENS7_ILi96EEENS7_ILi64EEEEEELi256ENS_6half_tEfNS_4arch4Sm90ELb0ELb1ELb1ELb0ELb1ELb0ELb1ELb1ELb0ELb1ELb1ELb0EEENS1_21CollectiveEpilogueFwdINS6_IJSA_NS7_ILi256EEESB_EEES9_SE_SG_Li256ELb0ELb1ELb1ELb0EEENS1_19SingleTileSchedulerILb0ELb1ELb1ELi128EEEEEEEEEvNT_6ParamsE$_ZZN5flash25CollectiveMainloopFwdSm90ILi2EN4cute5tupleIJNS1_1CILi1EEES4_S4_EEENS2_IJNS3_ILi128EEENS3_ILi96EEENS3_ILi64EEEEEELi256EN7cutlass6half_tEfNSA_4arch4Sm90ELb0ELb1ELb1ELb0ELb1ELb0ELb1ELb1ELb0ELb1ELb1ELb0EE3mmaINS_16FlashAttnFwdSm90ISE_NS_21CollectiveEpilogueFwdINS2_IJS6_NS3_ILi256EEES7_EEES5_SB_SD_Li256ELb0ELb1ELb1ELb0EEENS_19SingleTileSchedulerILb0ELb1ELb1ELi128EEEE13SharedStorageENS1_6TensorINS1_11ArrayEngineIfLm128EEENS1_6LayoutINS2_IJNS2_IJNS3_ILi2EEEST_NS3_ILi32EEEEEES4_S4_EEENS2_IJNS2_IJS4_ST_NS3_ILi4EEEEEENS3_ILi0EEESZ_EEEEEEENS_7SoftmaxILi2ELi0EEEEEbRKNSE_6ParamsENSA_13PipelineAsyncILi2EEES19_RNSA_13PipelineStateILj2EEERT0_RT1_iRiRKNS_16SeqlenInfoQKNewKILb0ELb0EEENS2_IJiiiiEEERT_ENKUliT_T0_T1_E_clIZSF_ISO_S12_S14_EbS17_S19_S19_S1C_S1E_S1G_iS1H_S1L_S1M_S1O_EUlRS1P_iE1_NS3_ILb0EEENS3_ILb1EEEEEDaiS1P_S1Q_S1R_) ;  /* 0x00000324000c7944 */ /* 0x000fea0003c00000 */
[C---:B------:R-:W-:Y:S01]  /*9310*/  ISETP.GT.AND P0, PT, R19.reuse, R190, PT ;  /* 0x000000be1300720c */ /* 0x040fe20003f04270 */
[----:B------:R-:W-:-:S12]  /*9320*/  VIADD R19, R19, 0xffffffff ;  /* 0xffffffff13137836 */ /* 0x000fd80000000000 */
[----:B------:R-:W-:Y:S05]  /*9330*/  @P0 BRA `(.L_x_2232) ;  /* 0xfffffffc00ec0947 */ /* 0x000fea000383ffff */
[----:B------:R-:W-:Y:S05]  /*9340*/  BSYNC B0 ;  /* 0x0000000000007941 */ /* 0x000fea0003800000 */
.L_x_2231:
[----:B------:R-:W2:Y:S02]  /*9350*/  LDL R0, [R1+0x50] ;  /* 0x0000500001007983 */ /* 0x000ea40000100800 */
[----:B--2---:R-:W-:-:S07]  /*9360*/  IMAD.SHL.U32 R0, R0, 0x80, RZ ;  /* 0x0000008000007824 */ /* 0x004fce00078e00ff */
.L_x_2230:
[----:B------:R-:W-:Y:S05]  /*9370*/  BSYNC B1 ;  /* 0x0000000000017941 */ /* 0x000fea0003800000 */
.L_x_2229:
[----:B------:R-:W-:Y:S01]  /*9380*/  UISETP.NE.AND UP1, UPT, UR39, URZ, UPT ;  /* 0x0000003f2700728c */ /* 0x000fe2000bf25270 */
[----:B------:R-:W-:Y:S01]  /*9390*/  VIADD R0, R0, 0x7f ;  /* 0x0000007f00007836 */ /* 0x000fe20000000000 */
[----:B------:R-:W-:-:S04]  /*93a0*/  UISETP.NE.AND UP0, UPT, UR41, URZ, UPT ;  /* 0x0000003f2900728c */ /* 0x000fc8000bf05270 */
[----:B------:R-:W-:Y:S02]  /*93b0*/  PLOP3.LUT P0, PT, PT, PT, UP1, 0x80, 0x0 ;  /* 0x000000000000781c */ /* 0x000fe40003f0f018 */
[----:B------:R-:W-:-:S03]  /*93c0*/  PLOP3.LUT P1, PT, PT, PT, UP1, 0x80, 0x0 ;  /* 0x000000000000781c */ /* 0x000fc60003f2f018 */
[----:B------:R-:W-:-:S08]  /*93d0*/  @UP1 ULDC UR4, c[0x0][0x44c] ;  /* 0x0001130000041ab9 */ /* 0x000fd00000000800 */
[----:B------:R-:W-:Y:S01]  /*93e0*/  @P0 IMAD.HI.U32 R2, R0, UR4, RZ ;  /* 0x0000000400020c27 */ /* 0x000fe2000f8e00ff */
[----:B------:R-:W-:Y:S01]  /*93f0*/  PLOP3.LUT P0, PT, PT, PT, UP0, 0x40, 0x0 ;  /* 0x000000000000781c */ /* 0x000fe20003f0e808 */
[----:B------:R-:W-:-:S03]  /*9400*/  @UP1 ULDC UR4, c[0x0][0x450] ;  /* 0x0001140000041ab9 */ /* 0x000fc60000000800 */
[----:B------:R-:W-:Y:S01]  /*9410*/  @P1 SHF.R.U32.HI R0, RZ, UR4, R2 ;  /* 0x00000004ff001c19 */ /* 0x000fe20008011602 */
[----:B------:R-:W-:-:S04]  /*9420*/  ULDC UR4, c[0x0][0xad4] ;  /* 0x0002b50000047ab9 */ /* 0x000fc80000000800 */
[----:B------:R-:W-:-:S04]  /*9430*/  VIADD R0, R0, UR38 ;  /* 0x0000002600007c36 */ /* 0x000fc80008000000 */
[----:B------:R-:W-:Y:S01]  /*9440*/  VIADD R2, R0, -UR4 ;  /* 0x8000000400027c36 */ /* 0x000fe20008000000 */
[----:B------:R-:W-:Y:S06]  /*9450*/  @P0 BRA `(.L_x_2233) ;  /* 0x0000000000540947 */ /* 0x000fec0003800000 */
[----:B------:R-:W-:Y:S01]  /*9460*/  ISETP.GT.AND P0, PT, R0, -0x1, PT ;  /* 0xffffffff0000780c */ /* 0x000fe20003f04270 */
[----:B------:R-:W-:-:S12]  /*9470*/  BSSY B0, `(.L_x_2234) ;  /* 0x0000011000007945 */ /* 0x000fd80003800000 */
        /* <DEDUP_REMOVED lines=10> */
.L_x_2235:
[----:B------:R-:W-:Y:S02]  /*9520*/  ULDC UR4, c[0x0][0xadc] ;  /* 0x0002b70000047ab9 */ /* 0x000fe40000000800 */
[----:B------:R-:W-:-:S05]  /*9530*/  IMAD.U32 R5, RZ, RZ, UR4 ;  /* 0x00000004ff057e24 */ /* 0x000fca000f8e00ff */
[----:B------:R-:W-:-:S13]  /*9540*/  ISETP.NE.AND P0, PT, R5, 0x1, PT ;  /* 0x000000010500780c */ /* 0x000fda0003f05270 */
[----:B------:R-:W0:Y:S02]  /*9550*/  @P0 LDC.64 R6, c[0x0][0xae0] ;  /* 0x0002b800ff060b82 */ /* 0x000e240000000a00 */
[----:B0-----:R-:W-:-:S05]  /*9560*/  @P0 IMAD.HI.U32 R4, R0, R6, RZ ;  /* 0x0000000600040227 */ /* 0x001fca00078e00ff */
[----:B------:R-:W-:-:S07]  /*9570*/  @P0 SHF.R.U32.HI R0, RZ, R7, R4 ;  /* 0x00000007ff000219 */ /* 0x000fce0000011604 */
.L_x_2236:
[----:B------:R-:W-:Y:S05]  /*9580*/  BSYNC B0 ;  /* 0x0000000000007941 */ /* 0x000fea0003800000 */
.L_x_2234:
[----:B------:R-:W-:-:S05]  /*9590*/  IMAD R3, R0, R5, RZ ;  /* 0x0000000500037224 */ /* 0x000fca00078e02ff */
[----:B------:R-:W-:-:S07]  /*95a0*/  VIMNMX R2, R2, R3, !PT ;  /* 0x0000000302027248 */ /* 0x000fce0007fe0100 */
.L_x_2233:
[----:B------:R-:W-:Y:S01]  /*95b0*/  VIADD R2, R2, 0x5f ;  /* 0x0000005f02027836 */ /* 0x000fe20000000000 */
[----:B------:R-:W-:-:S03]  /*95c0*/  IADD3 R8, P1, R16, 0x28, RZ ;  /* 0x0000002810087810 */ /* 0x000fc60007f3e0ff */
[----:B------:R-:W-:-:S04]  /*95d0*/  IMAD.HI R2, R2, 0x2aaaaaab, RZ ;  /* 0x2aaaaaab02027827 */ /* 0x000fc800078e02ff */
[----:B------:R-:W-:Y:S01]  /*95e0*/  IMAD.X R9, RZ, RZ, R17, P1 ;  /* 0x000000ffff097224 */ /* 0x000fe200008e0611 */
[----:B------:R-:W-:Y:S01]  /*95f0*/  SHF.R.U32.HI R3, RZ, 0x1f, R2 ;  /* 0x0000001fff037819 */ /* 0x000fe20000011602 */
[----:B------:R-:W-:Y:S02]  /*9600*/  IMAD.MOV.U32 R6, RZ, RZ, R8 ;  /* 0x000000ffff067224 */ /* 0x000fe400078e0008 */
[----:B------:R-:W-:Y:S01]  /*9610*/  IMAD.MOV.U32 R7, RZ, RZ, R9 ;  /* 0x000000ffff077224 */ /* 0x000fe200078e0009 */
[----:B------:R-:W-:-:S04]  /*9620*/  LEA.HI.SX32 R3, R2, R3, 0x1c ;  /* 0x0000000302037211 */ /* 0x000fc800078fe2ff */
[----:B------:R-:W-:-:S04]  /*9630*/  VIMNMX R216, R3, UR40, !PT ;  /* 0x0000002803d87c48 */ /* 0x000fc8000ffe0100 */
[----:B------:R-:W-:-:S13]  /*9640*/  ISETP.GE.AND P0, PT, R19, R216, PT ;  /* 0x000000d81300720c */ /* 0x000fda0003f06270 */
[----:B------:R-:W-:Y:S05]  /*9650*/  @!P0 BRA `(.L_x_2237) ;  /* 0x000001ac00688947 */ /* 0x000fea0003800000 */
[----:B------:R0:W5:Y:S01]  /*9660*/  LDL.64 R6, [R1+0x198] ;  /* 0x0001980001067983 */ /* 0x0001620000100a00 */
[----:B------:R-:W-:-:S07]  /*9670*/  IMAD.MOV.U32 R171, RZ, RZ, R19 ;  /* 0x000000ffffab7224 */ /* 0x000fce00078e0013 */
.L_x_2256:
[----:B------:R-:W2:Y:S04]  /*9680*/  LDL R2, [R1+0x1f8] ;  /* 0x0001f80001027983 */ /* 0x000ea80000100800 */
[----:B------:R-:W3:Y:S04]  /*9690*/  LDL R0, [R1+0x200] ;  /* 0x0002000001007983 */ /* 0x000ee80000100800 */
[----:B-1----:R-:W4:Y:S01]  /*96a0*/  LDL R3, [R1] ;  /* 0x0000000001037983 */ /* 0x002f220000100800 */
[----:B--2---:R-:W-:-:S05]  /*96b0*/  VIADD R2, R2, 0x1 ;  /* 0x0000000102027836 */ /* 0x004fca0000000000 */
[----:B------:R-:W-:-:S13]  /*96c0*/  ISETP.NE.AND P0, PT, R2, 0x2, PT ;  /* 0x000000020200780c */ /* 0x000fda0003f05270 */
[----:B-----5:R1:W5:Y:S04]  /*96d0*/  @P0 LDL R4, [R1+0x1fc] ;  /* 0x0001fc0001040983 */ /* 0x0203680000100800 */
[----:B------:R-:W2:Y:S01]  /*96e0*/  @!P0 LDL R5, [R1+0x1fc] ;  /* 0x0001fc0001058983 */ /* 0x000ea20000100800 */
[----:B---3--:R-:W-:Y:S01]  /*96f0*/  VIADD R0, R0, 0x1 ;  /* 0x0000000100007836 */ /* 0x008fe20000000000 */
[----:B----4-:R-:W-:Y:S02]  /*9700*/  LOP3.LUT R3, R3, 0x1, RZ, 0xfc, !PT ;  /* 0x0000000103037812 */ /* 0x010fe400078efcff */
[----:B------:R3:W-:Y:S04]  /*9710*/  STL [R1+0x1f8], R2 ;  /* 0x0001f80201007387 */ /* 0x0007e80000100800 */
[----:B------:R1:W-:Y:S04]  /*9720*/  STL [R1+0x200], R0 ;  /* 0x0002000001007387 */ /* 0x0003e80000100800 */
[----:B------:R1:W-:Y:S01]  /*9730*/  @!P0 STL [R1+0x1f8], RZ ;  /* 0x0001f8ff01008387 */ /* 0x0003e20000100800 */
[----:B------:R-:W-:Y:S01]  /*9740*/  ISETP.NE.AND P1, PT, R3, 0x3, PT ;  /* 0x000000030300780c */ /* 0x000fe20003f25270 */
[----:B------:R-:W-:Y:S05]  /*9750*/  YIELD ;  /* 0x0000000000007946 */ /* 0x000fea0003800000 */
[----:B------:R-:W-:Y:S01]  /*9760*/  BSSY B0, `(.L_x_2238) ;  /* 0x0000008000007945 */ /* 0x000fe20003800000 */
[----:B---3--:R-:W-:-:S02]  /*9770*/  @!P0 IMAD.MOV.U32 R2, RZ, RZ, RZ ;  /* 0x000000ffff028224 */ /* 0x008fc400078e00ff */
[----:B------:R-:W-:Y:S02]  /*9780*/  IMAD.MOV.U32 R18, RZ, RZ, R8 ;  /* 0x000000ffff127224 */ /* 0x000fe400078e0008 */
[----:B------:R-:W-:Y:S01]  /*9790*/  IMAD.MOV.U32 R19, RZ, RZ, R9 ;  /* 0x000000ffff137224 */ /* 0x000fe200078e0009 */
[----:B--2---:R-:W-:-:S05]  /*97a0*/  @!P0 LOP3.LUT R4, R5, 0x1, RZ, 0x3c, !PT ;  /* 0x0000000105048812 */ /* 0x004fca00078e3cff */
[----:B------:R1:W-:Y:S01]  /*97b0*/  @!P0 STL [R1+0x1fc], R4 ;  /* 0x0001fc0401008387 */ /* 0x0003e20000100800 */
[----:B------:R-:W-:Y:S05]  /*97c0*/  @!P1 BRA `(.L_x_2239) ;  /* 0x0000000000049947 */ /* 0x000fea0003800000 */
[----:B------:R-:W-:Y:S01]  /*97d0*/  BPT.TRAP 0x1 ;  /* 0x000000040000795c */ /* 0x000fe20000300000 */
.L_x_2239:
[----:B------:R-:W-:Y:S05]  /*97e0*/  BSYNC B0 ;  /* 0x0000000000007941 */ /* 0x000fea0003800000 */
.L_x_2238:
[----:B------:R-:W2:Y:S01]  /*97f0*/  LDL.64 R8, [R1+0x18] ;  /* 0x0000180001087983 */ /* 0x000ea20000100a00 */
[----:B-----5:R-:W-:Y:S02]  /*9800*/  SHF.L.U32 R5, R4, 0x1f, RZ ;  /* 0x0000001f04057819 */ /* 0x020fe400000006ff */
[----:B--2---:R-:W-:-:S05]  /*9810*/  MOV R3, R8 ;  /* 0x0000000800037202 */ /* 0x004fca0000000f00 */
[----:B------:R-:W-:-:S04]  /*9820*/  IMAD R2, R2, 0x8, R3 ;  /* 0x0000000802027824 */ /* 0x000fc800078e0203 */
[----:B------:R2:W3:Y:S01]  /*9830*/  SYNCS.PHASECHK.TRANS64.TRYWAIT P0, [R2+URZ], R5 ;  /* 0x00000005020075a7 */ /* 0x0004e2000800017f */
[----:B------:R2:W5:Y:S01]  /*9840*/  LDL.64 R8, [R1+0x1f8] ;  /* 0x0001f80001087983 */ /* 0x0005620000100a00 */
[----:B------:R-:W-:Y:S04]  /*9850*/  BSSY B0, `(.L_x_2240) ;  /* 0x0000003000007945 */ /* 0x000fe80003800000 */
[----:B------:R-:W-:Y:S05]  /*9860*/  @!P1 BRA `(.L_x_2241) ;  /* 0x0000000000049947 */ /* 0x000fea0003800000 */
[----:B------:R-:W-:Y:S01]  /*9870*/  BPT.TRAP 0x1 ;  /* 0x000000040000795c */ /* 0x000fe20000300000 */
.L_x_2241:
[----:B------:R-:W-:Y:S05]  /*9880*/  BSYNC B0 ;  /* 0x0000000000007941 */ /* 0x000fea0003800000 */
.L_x_2240:
[----:B------:R-:W-:Y:S04]  /*9890*/  BSSY B0, `(.L_x_2242) ;  /* 0x0000006000007945 */ /* 0x000fe80003800000 */
[----:B---3--:R-:W-:Y:S05]  /*98a0*/  @P0 BRA `(.L_x_2243) ;  /* 0x0000000000100947 */ /* 0x008fea0003800000 */
[----:B-----5:R-:W-:Y:S01]  /*98b0*/  IMAD R8, R8, 0x8, R3 ;  /* 0x0000000808087824 */ /* 0x020fe200078e0203 */
[----:B------:R-:W-:-:S04]  /*98c0*/  SHF.L.U32 R9, R9, 0x1f, RZ ;  /* 0x0000001f09097819 */ /* 0x000fc800000006ff */
[----:B------:R-:W3:Y:S02]  /*98d0*/  SYNCS.PHASECHK.TRANS64.TRYWAIT P0, [R8+URZ], R9 ;  /* 0x00000009080075a7 */ /* 0x000ee4000800017f */
[----:B---3--:R-:W-:Y:S05]  /*98e0*/  @!P0 BRA `(.L_x_2244) ;  /* 0x000002e400188947 */ /* 0x008fea0003800000 */
.L_x_2243:
[----:B------:R-:W-:Y:S05]  /*98f0*/  BSYNC B0 ;  /* 0x0000000000007941 */ /* 0x000fea0003800000 */
.L_x_2242:
[----:B---3-5:R-:W3:Y:S04]  /*9900*/  LDL R9, [R1+0x1f8] ;  /* 0x0001f80001097983 */ /* 0x028ee80000100800 */
[----:B--2---:R-:W3:Y:S01]  /*9910*/  LDL.64 R2, [R1+0x80] ;  /* 0x0000800001027983 */ /* 0x004ee20000100a00 */
[----:B------:R-:W-:Y:S05]  /*9920*/  WARPSYNC.ALL ;  /* 0x0000000000007948 */ /* 0x000fea0003800000 */
[----:B------:R-:W2:Y:S04]  /*9930*/  LDL.64 R14, [R1+0x78] ;  /* 0x00007800010e7983 */ /* 0x000ea80000100a00 */
[----:B-1----:R-:W4:Y:S04]  /*9940*/  LDL.64 R4, [R1+0x78] ;  /* 0x0000780001047983 */ /* 0x002f280000100a00 */
[----:B------:R-:W4:Y:S01]  /*9950*/  LDL.64 R10, [R1+0x78] ;  /* 0x00007800010a7983 */ /* 0x000f220000100a00 */
[----:B---3--:R-:W-:Y:S01]  /*9960*/  IMAD R2, R9, 0x300, R2 ;  /* 0x0000030009027824 */ /* 0x008fe200078e0202 */
[----:B------:R-:W-:-:S02]  /*9970*/  R2UR UR7, R3 ;  /* 0x00000000030772ca */ /* 0x000fc400000e0000 */
[----:B------:R-:W3:Y:S01]  /*9980*/  LDL.64 R12, [R1+0x78] ;  /* 0x00007800010c7983 */ /* 0x000ee20000100a00 */
[----:B------:R-:W-:Y:S01]  /*9990*/  WARPGROUP.ARRIVE ;  /* 0x00000000000079c5 */ /* 0x000fe20000000000 */
[C---:B------:R-:W-:Y:S01]  /*99a0*/  R2UR UR6, R2.reuse ;  /* 0x00000000020672ca */ /* 0x040fe200000e0000 */
[----:B------:R-:W-:Y:S01]  /*99b0*/  IMAD.MOV.U32 R217, RZ, RZ, 0x1 ;  /* 0x00000001ffd97424 */ /* 0x000fe200078e00ff */
[----:B------:R1:W-:Y:S04]  /*99c0*/  STL [R1+0x60], RZ ;  /* 0x000060ff01007387 */ /* 0x0003e80000100800 */
[----:B------:R1:W-:Y:S04]  /*99d0*/  STL [R1+0x60], R217 ;  /* 0x000060d901007387 */ /* 0x0003e80000100800 */
[----:B------:R1:W-:Y:S04]  /*99e0*/  STL [R1+0x60], R217 ;  /* 0x000060d901007387 */ /* 0x0003e80000100800 */
[----:B------:R1:W-:Y:S04]  /*99f0*/  STL [R1+0x60], R217 ;  /* 0x000060d901007387 */ /* 0x0003e80000100800 */
[----:B------:R1:W-:Y:S01]  /*9a00*/  STL [R1+0x60], R217 ;  /* 0x000060d901007387 */ /* 0x0003e20000100800 */
[----:B------:R-:W-:-:S02]  /*9a10*/  VIADD R8, R2, 0x2 ;  /* 0x0000000202087836 */ /* 0x000fc40000000000 */
[----:B------:R-:W-:Y:S01]  /*9a20*/  IMAD.MOV.U32 R9, RZ, RZ, R3 ;  /* 0x000000ffff097224 */ /* 0x000fe200078e0003 */
[----:B--2---:R-:W-:Y:S02]  /*9a30*/  R2UR UR4, R14 ;  /* 0x000000000e0472ca */ /* 0x004fe400000e0000 */
[----:B------:R-:W-:Y:S01]  /*9a40*/  R2UR UR5, R15 ;  /* 0x000000000f0572ca */ /* 0x000fe200000e0000 */
[----:B----4-:R-:W-:Y:S01]  /*9a50*/  VIADD R4, R4, 0x2 ;  /* 0x0000000204047836 */ /* 0x010fe20000000000 */
[----:B------:R1:W5:Y:S11]  /*9a60*/  LDL.64 R14, [R1+0x1f8] ;  /* 0x0001f800010e7983 */ /* 0x0003760000100a00 */
[----:B------:R-:W-:Y:S01]  /*9a70*/  HGMMA.64x96x16.F32 R24, gdesc[UR4], RZ, !UPT, gsb0 ;  /* 0x01600000041879f0 */ /* 0x000fe2000c0008ff */
[----:B------:R-:W-:-:S02]  /*9a80*/  R2UR UR6, R8 ;  /* 0x00000000080672ca */ /* 0x000fc400000e0000 */
[----:B------:R-:W-:Y:S02]  /*9a90*/  R2UR UR7, R9 ;  /* 0x00000000090772ca */ /* 0x000fe400000e0000 */
[----:B------:R-:W-:Y:S02]  /*9aa0*/  R2UR UR4, R4 ;  /* 0x00000000040472ca */ /* 0x000fe400000e0000 */
[----:B------:R-:W-:Y:S01]  /*9ab0*/  R2UR UR5, R5 ;  /* 0x00000000050572ca */ /* 0x000fe200000e0000 */
[----:B------:R-:W-:Y:S02]  /*9ac0*/  WARPGROUP.DEPBAR.LE gsb0, 0x0 ;  /* 0x00008000000079c5 */ /* 0x000fe40000010000 */
[----:B------:R-:W2:Y:S01]  /*9ad0*/  LD.E R0, desc[UR36][R18.64] ;  /* 0x0000002412007980 */ /* 0x000ea2000c101900 */
[----:B------:R-:W-:-:S09]  /*9ae0*/  WARPGROUP.ARRIVE ;  /* 0x00000000000079c5 */ /* 0x000fd20000000000 */
        /* <DEDUP_REMOVED lines=8> */
[----:B------:R-:W-:Y:S01]  /*9b70*/  VIADD R2, R2, 0x6 ;  /* 0x0000000602027836 */ /* 0x000fe20000000000 */
[----:B------:R-:W-:Y:S02]  /*9b80*/  WARPGROUP.DEPBAR.LE gsb0, 0x0 ;  /* 0x00008000000079c5 */ /* 0x000fe40000010000 */
[----:B------:R-:W-:-:S09]  /*9b90*/  WARPGROUP.ARRIVE ;  /* 0x00000000000079c5 */ /* 0x000fd20000000000 */
[----:B------:R-:W-:Y:S01]  /*9ba0*/  HGMMA.64x96x16.F32 R24, gdesc[UR4], R24, gsb0 ;  /* 0x01600000041879f0 */ /* 0x000fe20008000818 */
[----:B---3--:R-:W-:Y:S01]  /*9bb0*/  VIADD R12, R12, 0x6 ;  /* 0x000000060c0c7836 */ /* 0x008fe20000000000 */
[----:B------:R-:W-:Y:S02]  /*9bc0*/  R2UR UR6, R2 ;  /* 0x00000000020672ca */ /* 0x000fe400000e0000 */
[----:B------:R-:W-:Y:S02]  /*9bd0*/  R2UR UR7, R3 ;  /* 0x00000000030772ca */ /* 0x000fe400000e0000 */
[----:B------:R-:W-:Y:S02]  /*9be0*/  R2UR UR4, R12 ;  /* 0x000000000c0472ca */ /* 0x000fe400000e0000 */
[----:B------:R-:W-:Y:S01]  /*9bf0*/  R2UR UR5, R13 ;  /* 0x000000000d0572ca */ /* 0x000fe200000e0000 */
[----:B------:R-:W-:Y:S02]  /*9c00*/  WARPGROUP.DEPBAR.LE gsb0, 0x0 ;  /* 0x00008000000079c5 */ /* 0x000fe40000010000 */
[----:B------:R-:W-:-:S10]  /*9c10*/  WARPGROUP.ARRIVE ;  /* 0x00000000000079c5 */ /* 0x000fd40000000000 */
[----:B------:R-:W-:Y:S01]  /*9c20*/  HGMMA.64x96x16.F32 R24, gdesc[UR4], R24, gsb0 ;  /* 0x01600000041879f0 */ /* 0x000fe20008000818 */
[----:B------:R-:W-:Y:S01]  /*9c30*/  BSSY B0, `(.L_x_2245) ;  /* 0x0000006000007945 */ /* 0x000fe20003800000 */
[----:B--2---:R-:W-:-:S04]  /*9c40*/  LOP3.LUT R0, R0, 0x1, RZ, 0xfc, !PT ;  /* 0x0000000100007812 */ /* 0x004fc800078efcff */
[----:B------:R-:W-:Y:S01]  /*9c50*/  ISETP.NE.AND P0, PT, R0, 0x3, PT ;  /* 0x000000030000780c */ /* 0x000fe20003f05270 */
[----:B------:R-:W-:-:S12]  /*9c60*/  WARPGROUP.DEPBAR.LE gsb0, 0x0 ;  /* 0x00008000000079c5 */ /* 0x000fd80000010000 */
[----:B-1----:R-:W-:Y:S05]  /*9c70*/  @!P0 BRA `(.L_x_2246) ;  /* 0x0000000000048947 */ /* 0x002fea0003800000 */
[----:B------:R-:W-:Y:S01]  /*9c80*/  BPT.TRAP 0x1 ;  /* 0x000000040000795c */ /* 0x000fe20000300000 */
.L_x_2246:
[----:B------:R-:W-:Y:S05]  /*9c90*/  BSYNC B0 ;  /* 0x0000000000007941 */ /* 0x000fea0003800000 */
.L_x_2245:
[----:B------:R-:W2:Y:S01]  /*9ca0*/  LD.E.64 R2, desc[UR36][R18.64+0x18] ;  /* 0x0000182412027980 */ /* 0x000ea2000c101b00 */
[----:B-----5:R-:W-:Y:S02]  /*9cb0*/  SHF.L.U32 R15, R15, 0x1f, RZ ;  /* 0x0000001f0f0f7819 */ /* 0x020fe400000006ff */
[----:B--2---:R-:W-:-:S05]  /*9cc0*/  MOV R3, R2 ;  /* 0x0000000200037202 */ /* 0x004fca0000000f00 */
[----:B------:R-:W-:-:S04]  /*9cd0*/  IMAD R0, R14, 0x8, R3 ;  /* 0x000000080e007824 */ /* 0x000fc800078e0203 */
[----:B------:R1:W2:Y:S01]  /*9ce0*/  SYNCS.PHASECHK.TRANS64.TRYWAIT P0, [R0+URZ], R15 ;  /* 0x0000000f000075a7 */ /* 0x0002a2000800017f */
[----:B------:R-:W3:Y:S01]  /*9cf0*/  LD.E R2, desc[UR36][R18.64] ;  /* 0x0000002412027980 */ /* 0x000ee2000c101900 */
[----:B------:R-:W-:Y:S01]  /*9d00*/  BSSY B0, `(.L_x_2247) ;  /* 0x0000005000007945 */ /* 0x000fe20003800000 */
[----:B---3--:R-:W-:-:S04]  /*9d10*/  LOP3.LUT R2, R2, 0x1, RZ, 0xfc, !PT ;  /* 0x0000000102027812 */ /* 0x008fc800078efcff */
[----:B------:R-:W-:-:S13]  /*9d20*/  ISETP.NE.AND P1, PT, R2, 0x3, PT ;  /* 0x000000030200780c */ /* 0x000fda0003f25270 */
[----:B-12---:R-:W-:Y:S05]  /*9d30*/  @!P1 BRA `(.L_x_2248) ;  /* 0x0000000000049947 */ /* 0x006fea0003800000 */
[----:B------:R-:W-:Y:S01]  /*9d40*/  BPT.TRAP 0x1 ;  /* 0x000000040000795c */ /* 0x000fe20000300000 */
.L_x_2248:
[----:B------:R-:W-:Y:S05]  /*9d50*/  BSYNC B0 ;  /* 0x0000000000007941 */ /* 0x000fea0003800000 */
.L_x_2247:
[----:B------:R-:W-:Y:S04]  /*9d60*/  BSSY B0, `(.L_x_2249) ;  /* 0x0000007000007945 */ /* 0x000fe80003800000 */
[----:B------:R-:W-:Y:S05]  /*9d70*/  @P0 BRA `(.L_x_2250) ;  /* 0x0000000000140947 */ /* 0x000fea0003800000 */
[----:B------:R-:W2:Y:S02]  /*9d80*/  LD.E.64 R2, desc[UR36][R18.64+0x18] ;  /* 0x0000182412027980 */ /* 0x000ea4000c101b00 */
[----:B--2---:R-:W-:-:S05]  /*9d90*/  MOV R3, R2 ;  /* 0x0000000200037202 */ /* 0x004fca0000000f00 */
[----:B------:R-:W-:-:S04]  /*9da0*/  IMAD R14, R14, 0x8, R3 ;  /* 0x000000080e0e7824 */ /* 0x000fc800078e0203 */
[----:B------:R-:W1:Y:S02]  /*9db0*/  SYNCS.PHASECHK.TRANS64.TRYWAIT P0, [R14+URZ], R15 ;  /* 0x0000000f0e0075a7 */ /* 0x000e64000800017f */
[----:B-1----:R-:W-:Y:S05]  /*9dc0*/  @!P0 BRA `(.L_x_2251) ;  /* 0x000002dc00f48947 */ /* 0x002fea0003800000 */
.L_x_2250:
[----:B------:R-:W-:Y:S05]  /*9dd0*/  BSYNC B0 ;  /* 0x0000000000007941 */ /* 0x000fea0003800000 */
.L_x_2249:
[----:B-1----:R-:W2:Y:S04]  /*9de0*/  LDL R15, [R1+0x1f8] ;  /* 0x0001f800010f7983 */ /* 0x002ea80000100800 */
[----:B------:R-:W2:Y:S04]  /*9df0*/  LDL.64 R2, [R1+0xf8] ;  /* 0x0000f80001027983 */ /* 0x000ea80000100a00 */
[----:B------:R-:W3:Y:S04]  /*9e00*/  LDL R0, [R1+0x70] ;  /* 0x0000700001007983 */ /* 0x000ee80000100800 */
[----:B------:R-:W4:Y:S04]  /*9e10*/  LDL.64 R4, [R1+0xf0] ;  /* 0x0000f00001047983 */ /* 0x000f280000100a00 */
[----:B------:R-:W4:Y:S04]  /*9e20*/  LDL.64 R8, [R1+0xf0] ;  /* 0x0000f00001087983 */ /* 0x000f280000100a00 */
[----:B------:R-:W4:Y:S04]  /*9e30*/  LDL.64 R10, [R1+0xf0] ;  /* 0x0000f000010a7983 */ /* 0x000f280000100a00 */
[----:B------:R-:W4:Y:S01]  /*9e40*/  LDL.64 R12, [R1+0xf0] ;  /* 0x0000f000010c7983 */ /* 0x000f220000100a00 */
[----:B------:R-:W-:Y:S05]  /*9e50*/  WARPSYNC.ALL ;  /* 0x0000000000007948 */ /* 0x000fea0003800000 */
[----:B------:R-:W-:Y:S01]  /*9e60*/  WARPGROUP.ARRIVE ;  /* 0x00000000000079c5 */ /* 0x000fe20000000000 */
[----:B--2---:R-:W-:Y:S01]  /*9e70*/  IMAD R2, R15, 0xc00, R2 ;  /* 0x00000c000f027824 */ /* 0x004fe200078e0202 */
[----:B------:R-:W-:Y:S01]  /*9e80*/  R2UR UR7, R3 ;  /* 0x00000000030772ca */ /* 0x000fe200000e0000 */
[----:B------:R-:W2:Y:S01]  /*9e90*/  LDL.64 R14, [R1+0xf0] ;  /* 0x0000f000010e7983 */ /* 0x000ea20000100a00 */
[----:B---3--:R-:W-:-:S02]  /*9ea0*/  ISETP.NE.U32.AND P0, PT, R0, RZ, PT ;  /* 0x000000ff0000720c */ /* 0x008fc40003f05070 */
        /* <DEDUP_REMOVED lines=131> */
[----:B------:R-:W-:Y:S01]  /*a6e0*/  R2UR UR6, R4 ;  /* 0x00000000040672ca */ /* 0x000fe200000e0000 */
[----:B------:R-:W2:Y:S01]  /*a6f0*/  LDL R14, [R1] ;  /* 0x00000000010e7983 */ /* 0x000ea20000100800 */
[----:B------:R-:W-:-:S02]  /*a700*/  R2UR UR7, R5 ;  /* 0x00000000050772ca */ /* 0x000fc400000e0000 */
[----:B------:R-:W-:Y:S01]  /*a710*/  R2UR UR5, R15 ;  /* 0x000000000f0572ca */ /* 0x000fe200000e0000 */
[----:B---3--:R-:W-:Y:S01]  /*a720*/  VIADD R8, R8, 0xc02 ;  /* 0x00000c0208087836 */ /* 0x008fe20000000000 */
        /* <DEDUP_REMOVED lines=10> */
[----:B----4-:R-:W-:-:S02]  /*a7d0*/  VIADD R10, R10, 0xc04 ;  /* 0x00000c040a0a7836 */ /* 0x010fc40000000000 */
        /* <DEDUP_REMOVED lines=10> */
[----:B------:R-:W-:Y:S01]  /*a880*/  VIADD R12, R12, 0xc06 ;  /* 0x00000c060c0c7836 */ /* 0x000fe20000000000 */
        /* <DEDUP_REMOVED lines=23> */
[----:B--2---:R-:W-:-:S03]  /*aa00*/  LOP3.LUT R14, R14, 0x1, RZ, 0xfc, !PT ;  /* 0x000000010e0e7812 */ /* 0x004fc600078efcff */
[----:B------:R1:W-:Y:S04]  /*aa10*/  STL [R1+0x70], R217 ;  /* 0x000070d901007387 */ /* 0x0003e80000100800 */
[----:B------:R1:W-:Y:S04]  /*aa20*/  STL [R1+0x70], R217 ;  /* 0x000070d901007387 */ /* 0x0003e80000100800 */
[----:B------:R1:W-:Y:S01]  /*aa30*/  STL [R1+0x70], R217 ;  /* 0x000070d901007387 */ /* 0x0003e20000100800 */
[----:B------:R-:W-:Y:S01]  /*aa40*/  ISETP.NE.AND P0, PT, R14, 0x3, PT ;  /* 0x000000030e00780c */ /* 0x000fe20003f05270 */
[----:B------:R-:W-:Y:S01]  /*aa50*/  BSSY B0, `(.L_x_2252) ;  /* 0x0000005000007945 */ /* 0x000fe20003800000 */
[----:B------:R-:W-:-:S02]  /*aa60*/  WARPGROUP.DEPBAR.LE gsb0, 0x0 ;  /* 0x00008000000079c5 */ /* 0x000fc40000010000 */
[----:B------:R1:W-:Y:S09]  /*aa70*/  BAR.ARV R228, 0x100 ;  /* 0x000400e40000751d */ /* 0x0003f20000002000 */
[----:B-1----:R-:W-:Y:S05]  /*aa80*/  @!P0 BRA `(.L_x_2253) ;  /* 0x0000000000048947 */ /* 0x002fea0003800000 */
[----:B------:R-:W-:Y:S01]  /*aa90*/  BPT.TRAP 0x1 ;  /* 0x000000040000795c */ /* 0x000fe20000300000 */
.L_x_2253:
[----:B------:R-:W-:Y:S05]  /*aaa0*/  BSYNC B0 ;  /* 0x0000000000007941 */ /* 0x000fea0003800000 */
.L_x_2252:
[----:B------:R-:W2:Y:S04]  /*aab0*/  LDL.64 R2, [R1+0x20] ;  /* 0x0000200001027983 */ /* 0x000ea80000100a00 */
        /* <DEDUP_REMOVED lines=9> */
[----:B--2---:R-:W-:-:S05]  /*ab50*/  MOV R3, R2 ;  /* 0x0000000200037202 */ /* 0x004fca0000000f00 */
[----:B-----5:R-:W-:-:S05]  /*ab60*/  IMAD R0, R0, 0x8, R3 ;  /* 0x0000000800007824 */ /* 0x020fca00078e0203 */
[----:B------:R-:W-:-:S04]  /*ab70*/  PRMT R0, R15, 0x654, R0 ;  /* 0x000006540f007816 */ /* 0x000fc80000000000 */
[----:B------:R1:W-:Y:S01]  /*ab80*/  SYNCS.ARRIVE.TRANS64.RED.A1T0 RZ, [R0+URZ], RZ ;  /* 0x000000ff00ff79a7 */ /* 0x0003e2000810043f */
[----:B------:R-:W2:Y:S04]  /*ab90*/  LDL.64 R2, [R1+0x150] ;  /* 0x0001500001027983 */ /* 0x000ea80000100a00 */
[----:B------:R-:W1:Y:S04]  /*aba0*/  LDL.64 R8, [R1+0x210] ;  /* 0x0002100001087983 */ /* 0x000e680000100a00 */
[----:B------:R-:W3:Y:S04]  /*abb0*/  LDL.64 R154, [R1+0x240] ;  /* 0x00024000019a7983 */ /* 0x000ee80000100a00 */
[----:B------:R-:W4:Y:S04]  /*abc0*/  LDL.64 R146, [R1+0x3b0] ;  /* 0x0003b00001927983 */ /* 0x000f280000100a00 */
        /* <DEDUP_REMOVED lines=39> */
[----:B--2---:R-:W2:Y:S01]  /*ae40*/  LD.E R2, desc[UR36][R2.64] ;  /* 0x0000002402027980 */ /* 0x004ea2000c101900 */
[----:B------:R0:W-:Y:S01]  /*ae50*/  BAR.SYNC.DEFER_BLOCKING R229, 0x100 ;  /* 0x000400e50000751d */ /* 0x0001e20000010000 */
[-C--:B--2---:R-:W-:Y:S01]  /*ae60*/  FMUL.FTZ R74, R24, R2.reuse ;  /* 0x00000002184a7220 */ /* 0x084fe20000410000 */
[-C--:B------:R-:W-:Y:S01]  /*ae70*/  FMUL.FTZ R75, R25, R2.reuse ;  /* 0x00000002194b7220 */ /* 0x080fe20000410000 */
[----:B------:R-:W-:-:S04]  /*ae80*/  FMUL.FTZ R76, R28, R2 ;  /* 0x000000021c4c7220 */ /* 0x000fc80000410000 */
[----:B------:R-:W1:Y:S01]  /*ae90*/  MUFU.TANH R74, R74 ;  /* 0x0000004a004a7308 */ /* 0x000e620000002400 */
[-C--:B------:R-:W-:Y:S01]  /*aea0*/  FMUL.FTZ R77, R29, R2.reuse ;  /* 0x000000021d4d7220 */ /* 0x080fe20000410000 */
[----:B------:R-:W-:-:S06]  /*aeb0*/  FMUL.FTZ R159, R32, R2 ;  /* 0x00000002209f7220 */ /* 0x000fcc0000410000 */
[----:B------:R-:W2:Y:S01]  /*aec0*/  MUFU.TANH R75, R75 ;  /* 0x0000004b004b7308 */ /* 0x000ea20000002400 */
[----:B------:R-:W-:-:S07]  /*aed0*/  FMUL.FTZ R158, R33, R2 ;  /* 0x00000002219e7220 */ /* 0x000fce0000410000 */
[----:B------:R-:W3:Y:S01]  /*aee0*/  MUFU.TANH R76, R76 ;  /* 0x0000004c004c7308 */ /* 0x000ee20000002400 */
[----:B-1----:R-:W-:Y:S01]  /*aef0*/  FMNMX.FTZ R0, R74, R8, !PT ;  /* 0x000000084a007209 */ /* 0x002fe20007810000 */
[-C--:B------:R-:W-:Y:S01]  /*af00*/  FMUL.FTZ R22, R36, R2.reuse ;  /* 0x0000000224167220 */ /* 0x080fe20000410000 */
[-C--:B------:R-:W-:Y:S01]  /*af10*/  FMUL.FTZ R20, R37, R2.reuse ;  /* 0x0000000225147220 */ /* 0x080fe20000410000 */
[-C--:B------:R-:W-:Y:S01]  /*af20*/  FMUL.FTZ R23, R40, R2.reuse ;  /* 0x0000000228177220 */ /* 0x080fe20000410000 */
[-C--:B------:R-:W-:Y:S01]  /*af30*/  FMUL.FTZ R73, R26, R2.reuse ;  /* 0x000000021a497220 */ /* 0x080fe20000410000 */
[-C--:B------:R-:W-:Y:S01]  /*af40*/  FMUL.FTZ R21, R41, R2.reuse ;  /* 0x0000000229157220 */ /* 0x080fe20000410000 */
[----:B------:R-:W-:Y:S01]  /*af50*/  FMUL.FTZ R72, R27, R2 ;  /* 0x000000021b487220 */ /* 0x000fe20000410000 */
[----:B------:R-:W1:Y:S01]  /*af60*/  MUFU.TANH R77, R77 ;  /* 0x0000004d004d7308 */ /* 0x000e620000002400 */
[----:B--2---:R-:W-:Y:S01]  /*af70*/  FMNMX.FTZ R3, R75, R0, !PT ;  /* 0x000000004b037209 */ /* 0x004fe20007810000 */
[-C--:B------:R-:W-:Y:S01]  /*af80*/  FMUL.FTZ R13, R44, R2.reuse ;  /* 0x000000022c0d7220 */ /* 0x080fe20000410000 */
[-C--:B------:R-:W-:Y:S01]  /*af90*/  FMUL.FTZ R28, R30, R2.reuse ;  /* 0x000000021e1c7220 */ /* 0x080fe20000410000 */
[-C--:B------:R-:W-:Y:S01]  /*afa0*/  FMUL.FTZ R12, R45, R2.reuse ;  /* 0x000000022d0c7220 */ /* 0x080fe20000410000 */
[-C--:B------:R-:W-:Y:S01]  /*afb0*/  FMUL.FTZ R29, R31, R2.reuse ;  /* 0x000000021f1d7220 */ /* 0x080fe20000410000 */
[-C--:B------:R-:W-:Y:S01]  /*afc0*/  FMUL.FTZ R165, R48, R2.reuse ;  /* 0x0000000230a57220 */ /* 0x080fe20000410000 */
[-C--:B------:R-:W-:Y:S01]  /*afd0*/  FMUL.FTZ R157, R34, R2.reuse ;  /* 0x00000002229d7220 */ /* 0x080fe20000410000 */
[----:B------:R-:W2:Y:S01]  /*afe0*/  MUFU.TANH R159, R159 ;  /* 0x0000009f009f7308 */ /* 0x000ea20000002400 */
[----:B---3--:R-:W-:Y:S01]  /*aff0*/  FMNMX.FTZ R0, R76, R3, !PT ;  /* 0x000000034c007209 */ /* 0x008fe20007810000 */
[-C--:B------:R-:W-:Y:S01]  /*b000*/  FMUL.FTZ R164, R49, R2.reuse ;  /* 0x0000000231a47220 */ /* 0x080fe20000410000 */
[-C--:B------:R-:W-:Y:S01]  /*b010*/  FMUL.FTZ R156, R35, R2.reuse ;  /* 0x00000002239c7220 */ /* 0x080fe20000410000 */
[-C--:B------:R-:W-:Y:S01]  /*b020*/  FMUL.FTZ R161, R52, R2.reuse ;  /* 0x0000000234a17220 */ /* 0x080fe20000410000 */
[-C--:B------:R-:W-:Y:S01]  /*b030*/  FMUL.FTZ R18, R38, R2.reuse ;  /* 0x0000000226127220 */ /* 0x080fe20000410000 */
[-C--:B------:R-:W-:Y:S01]  /*b040*/  FMUL.FTZ R160, R53, R2.reuse ;  /* 0x0000000235a07220 */ /* 0x080fe20000410000 */
[----:B------:R-:W-:Y:S01]  /*b050*/  FMUL.FTZ R14, R39, R2 ;  /* 0x00000002270e7220 */ /* 0x000fe20000410000 */
        /* <DEDUP_REMOVED lines=30> */
[----:B------:R-:W-:Y:S01]  /*b240*/  FMUL.FTZ R208, R71, R2 ;  /* 0x0000000247d07220 */ /* 0x000fe20000410000 */
[----:B------:R-:W4:Y:S01]  /*b250*/  LDL.64 R26, [R1+0x3f8] ;  /* 0x0003f800011a7983 */ /* 0x000f220000100a00 */
[----:B------:R-:W0:Y:S01]  /*b260*/  MUFU.TANH R73, R73 ;  /* 0x0000004900497308 */ /* 0x000e220000002400 */
[----:B-1----:R-:W-:-:S02]  /*b270*/  FMNMX.FTZ R3, R22, R3, !PT ;  /* 0x0000000316037209 */ /* 0x002fc40007810000 */
[----:B------:R-:W4:Y:S04]  /*b280*/  LDL.64 R50, [R1+0x338] ;  /* 0x0003380001327983 */ /* 0x000f280000100a00 */
[----:B------:R-:W4:Y:S01]  /*b290*/  LDL.64 R32, [R1+0x408] ;  /* 0x0004080001207983 */ /* 0x000f220000100a00 */
[----:B------:R-:W1:Y:S03]  /*b2a0*/  MUFU.TANH R21, R21 ;  /* 0x0000001500157308 */ /* 0x000e660000002400 */
[----:B------:R-:W4:Y:S04]  /*b2b0*/  LDL.64 R40, [R1+0x438] ;  /* 0x0004380001287983 */ /* 0x000f280000100a00 */
[----:B------:R-:W4:Y:S01]  /*b2c0*/  LDL.64 R36, [R1+0x3a8] ;  /* 0x0003a80001247983 */ /* 0x000f220000100a00 */
[----:B------:R-:W1:Y:S01]  /*b2d0*/  MUFU.TANH R72, R72 ;  /* 0x0000004800487308 */ /* 0x000e620000002400 */
[----:B--2---:R-:W-:-:S02]  /*b2e0*/  FMNMX.FTZ R0, R20, R3, !PT ;  /* 0x0000000314007209 */ /* 0x004fc40007810000 */
[----:B------:R-:W2:Y:S04]  /*b2f0*/  LDL.64 R44, [R1+0x398] ;  /* 0x00039800012c7983 */ /* 0x000ea80000100a00 */
[----:B------:R-:W2:Y:S01]  /*b300*/  LDL.64 R30, [R1+0x418] ;  /* 0x00041800011e7983 */ /* 0x000ea20000100a00 */
[----:B------:R-:W1:Y:S08]  /*b310*/  MUFU.TANH R13, R13 ;  /* 0x0000000d000d7308 */ /* 0x000e700000002400 */
[----:B------:R-:W1:Y:S01]  /*b320*/  MUFU.TANH R28, R28 ;  /* 0x0000001c001c7308 */ /* 0x000e620000002400 */
[----:B---3--:R-:W-:Y:S01]  /*b330*/  FMNMX.FTZ R0, R23, R0, !PT ;  /* 0x0000000017007209 */ /* 0x008fe20007810000 */
[----:B------:R-:W3:Y:S06]  /*b340*/  LDL.64 R48, [R1+0x3b8] ;  /* 0x0003b80001307983 */ /* 0x000eec0000100a00 */
[----:B------:R-:W1:Y:S01]  /*b350*/  MUFU.TANH R12, R12 ;  /* 0x0000000c000c7308 */ /* 0x000e620000002400 */
[----:B0-----:R-:W-:Y:S01]  /*b360*/  FMNMX.FTZ R3, R73, R9, !PT ;  /* 0x0000000949037209 */ /* 0x001fe20007810000 */
[----:B------:R-:W2:Y:S06]  /*b370*/  LDL.64 R34, [R1+0x3c8] ;  /* 0x0003c80001227983 */ /* 0x000eac0000100a00 */
[----:B------:R-:W0:Y:S01]  /*b380*/  MUFU.TANH R29, R29 ;  /* 0x0000001d001d7308 */ /* 0x000e220000002400 */
[----:B-1----:R-:W-:Y:S01]  /*b390*/  FMNMX.FTZ R0, R21, R0, !PT ;  /* 0x0000000015007209 */ /* 0x002fe20007810000 */
[----:B------:R-:W2:Y:S06]  /*b3a0*/  LDL.64 R38, [R1+0x3e8] ;  /* 0x0003e80001267983 */ /* 0x000eac0000100a00 */
[----:B------:R-:W1:Y:S01]  /*b3b0*/  MUFU.TANH R165, R165 ;  /* 0x000000a500a57308 */ /* 0x000e620000002400 */
[----:B------:R-:W-:Y:S01]  /*b3c0*/  FMNMX.FTZ R3, R72, R3, !PT ;  /* 0x0000000348037209 */ /* 0x000fe20007810000 */
        /* <DEDUP_REMOVED lines=35> */
[----:B------:R-:W-:-:S07]  /*b600*/  FMNMX.FTZ R0, R14, R3, !PT ;  /* 0x000000030e007209 */ /* 0x000fce0007810000 */
[----:B------:R-:W1:Y:S01]  /*b610*/  MUFU.TANH R11, R11 ;  /* 0x0000000b000b7308 */ /* 0x000e620000002400 */
[----:B------:R-:W-:Y:S02]  /*b620*/  FMNMX.FTZ R3, R205, R4, !PT ;  /* 0x00000004cd037209 */ /* 0x000fe40007810000 */
[----:B------:R-:W-:-:S05]  /*b630*/  FMNMX.FTZ R0, R19, R0, !PT ;  /* 0x0000000013007209 */ /* 0x000fca0007810000 */
[----:B------:R-:W1:Y:S01]  /*b640*/  MUFU.TANH R10, R10 ;  /* 0x0000000a000a7308 */ /* 0x000e620000002400 */
[----:B------:R-:W-:Y:S02]  /*b650*/  FMNMX.FTZ R3, R204, R3, !PT ;  /* 0x00000003cc037209 */ /* 0x000fe40007810000 */
[----:B0-----:R-:W-:-:S05]  /*b660*/  FMNMX.FTZ R0, R15, R0, !PT ;  /* 0x000000000f007209 */ /* 0x001fca0007810000 */
[----:B------:R-:W0:Y:S01]  /*b670*/  MUFU.TANH R183, R183 ;  /* 0x000000b700b77308 */ /* 0x000e220000002400 */
[----:B-1----:R-:W-:Y:S02]  /*b680*/  FMNMX.FTZ R4, R202, R3, !PT ;  /* 0x00000003ca047209 */ /* 0x002fe40007810000 */
[----:B------:R-:W-:-:S05]  /*b690*/  FMNMX.FTZ R3, R11, R0, !PT ;  /* 0x000000000b037209 */ /* 0x000fca0007810000 */
[----:B------:R-:W1:Y:S01]  /*b6a0*/  MUFU.TANH R182, R182 ;  /* 0x000000b600b67308 */ /* 0x000e620000002400 */
[----:B------:R-:W-:-:S07]  /*b6b0*/  FMNMX.FTZ R0, R10, R3, !PT ;  /* 0x000000030a007209 */ /* 0x000fce0007810000 */
[----:B------:R-:W1:Y:S01]  /*b6c0*/  MUFU.TANH R163, R163 ;  /* 0x000000a300a37308 */ /* 0x000e620000002400 */
[----:B0-----:R-:W-:-:S07]  /*b6d0*/  FMNMX.FTZ R3, R183, R0, !PT ;  /* 0x00000000b7037209 */ /* 0x001fce0007810000 */
[----:B------:R-:W0:Y:S01]  /*b6e0*/  MUFU.TANH R162, R162 ;  /* 0x000000a200a27308 */ /* 0x000e220000002400 */
[----:B-1----:R-:W-:-:S07]  /*b6f0*/  FMNMX.FTZ R0, R182, R3, !PT ;  /* 0x00000003b6007209 */ /* 0x002fce0007810000 */
[----:B------:R-:W1:Y:S01]  /*b700*/  MUFU.TANH R207, R207 ;  /* 0x000000cf00cf7308 */ /* 0x000e620000002400 */
[----:B------:R-:W-:-:S07]  /*b710*/  FMNMX.FTZ R3, R163, R0, !PT ;  /* 0x00000000a3037209 */ /* 0x000fce0007810000 */
[----:B------:R-:W1:Y:S01]  /*b720*/  MUFU.TANH R206, R206 ;  /* 0x000000ce00ce7308 */ /* 0x000e620000002400 */
[----:B0-----:R-:W-:-:S07]  /*b730*/  FMNMX.FTZ R0, R162, R3, !PT ;  /* 0x00000003a2007209 */ /* 0x001fce0007810000 */
[----:B------:R-:W0:Y:S01]  /*b740*/  MUFU.TANH R203, R203 ;  /* 0x000000cb00cb7308 */ /* 0x000e220000002400 */
[----:B-1----:R-:W-:-:S07]  /*b750*/  FMNMX.FTZ R3, R207, R0, !PT ;  /* 0x00000000cf037209 */ /* 0x002fce0007810000 */
[----:B------:R-:W1:Y:S08]  /*b760*/  MUFU.TANH R201, R201 ;  /* 0x000000c900c97308 */ /* 0x000e700000002400 */
[----:B------:R-:W1:Y:S01]  /*b770*/  MUFU.TANH R200, R200 ;  /* 0x000000c800c87308 */ /* 0x000e620000002400 */
[----:B------:R-:W-:-:S07]  /*b780*/  FMNMX.FTZ R0, R206, R3, !PT ;  /* 0x00000003ce007209 */ /* 0x000fce0007810000 */
[----:B------:R-:W1:Y:S08]  /*b790*/  MUFU.TANH R215, R215 ;  /* 0x000000d700d77308 */ /* 0x000e700000002400 */
[----:B------:R-:W1:Y:S01]  /*b7a0*/  MUFU.TANH R211, R211 ;  /* 0x000000d300d37308 */ /* 0x000e620000002400 */
[----:B0-----:R-:W-:-:S07]  /*b7b0*/  FMNMX.FTZ R3, R203, R0, !PT ;  /* 0x00000000cb037209 */ /* 0x001fce0007810000 */
[----:B------:R-:W0:Y:S08]  /*b7c0*/  MUFU.TANH R214, R214 ;  /* 0x000000d600d67308 */ /* 0x000e300000002400 */
[----:B------:R-:W0:Y:S01]  /*b7d0*/  MUFU.TANH R210, R210 ;  /* 0x000000d200d27308 */ /* 0x000e220000002400 */
[----:B-1----:R-:W-:Y:S02]  /*b7e0*/  FMNMX.FTZ R4, R201, R4, !PT ;  /* 0x00000004c9047209 */ /* 0x002fe40007810000 */
[----:B------:R-:W-:-:S05]  /*b7f0*/  FMNMX.FTZ R0, R200, R3, !PT ;  /* 0x00000003c8007209 */ /* 0x000fca0007810000 */
[----:B------:R-:W1:Y:S08]  /*b800*/  MUFU.TANH R213, R213 ;  /* 0x000000d500d57308 */ /* 0x000e700000002400 */
[----:B------:R-:W1:Y:S01]  /*b810*/  MUFU.TANH R209, R209 ;  /* 0x000000d100d17308 */ /* 0x000e620000002400 */
[----:B------:R-:W-:Y:S02]  /*b820*/  FMNMX.FTZ R5, R215, R4, !PT ;  /* 0x00000004d7057209 */ /* 0x000fe40007810000 */
[----:B------:R-:W-:-:S05]  /*b830*/  FMNMX.FTZ R3, R211, R0, !PT ;  /* 0x00000000d3037209 */ /* 0x000fca0007810000 */
[----:B------:R-:W4:Y:S08]  /*b840*/  MUFU.TANH R212, R212 ;  /* 0x000000d400d47308 */ /* 0x000f300000002400 */
[----:B------:R-:W4:Y:S01]  /*b850*/  MUFU.TANH R208, R208 ;  /* 0x000000d000d07308 */ /* 0x000f220000002400 */
[----:B0-----:R-:W-:Y:S02]  /*b860*/  FMNMX.FTZ R4, R214, R5, !PT ;  /* 0x00000005d6047209 */ /* 0x001fe40007810000 */
[----:B------:R-:W-:-:S02]  /*b870*/  FMNMX.FTZ R0, R210, R3, !PT ;  /* 0x00000003d2007209 */ /* 0x000fc40007810000 */
[----:B-1----:R-:W-:Y:S02]  /*b880*/  FMNMX.FTZ R5, R213, R4, !PT ;  /* 0x00000004d5057209 */ /* 0x002fe40007810000 */
[----:B------:R-:W-:Y:S02]  /*b890*/  FMNMX.FTZ R25, R209, R0, !PT ;  /* 0x00000000d1197209 */ /* 0x000fe40007810000 */
[----:B----4-:R-:W-:Y:S01]  /*b8a0*/  FMNMX.FTZ R24, R212, R5, !PT ;  /* 0x00000005d4187209 */ /* 0x010fe20007810000 */
[----:B------:R-:W4:Y:S01]  /*b8b0*/  LDL R0, [R1+0x230] ;  /* 0x0002300001007983 */ /* 0x000f220000100800 */
[----:B------:R-:W-:-:S03]  /*b8c0*/  FMNMX.FTZ R25, R208, R25, !PT ;  /* 0x00000019d0197209 */ /* 0x000fc60007810000 */
[----:B------:R-:W0:Y:S04]  /*b8d0*/  SHFL.BFLY PT, R5, R24, 0x2, 0x1f ;  /* 0x0c401f0018057f89 */ /* 0x000e2800000e0000 */
[----:B------:R1:W-:Y:S04]  /*b8e0*/  STL.64 [R1+0x210], R24 ;  /* 0x0002101801007387 */ /* 0x0003e80000100a00 */
[----:B------:R-:W3:Y:S01]  /*b8f0*/  LDL R173, [R1+0x214] ;  /* 0x0002140001ad7983 */ /* 0x000ee20000100800 */
[----:B0-----:R-:W-:-:S03]  /*b900*/  FMNMX.FTZ R5, R24, R5, !PT ;  /* 0x0000000518057209 */ /* 0x001fc60007810000 */
[----:B-1----:R-:W2:Y:S04]  /*b910*/  LDL.64 R24, [R1+0x428] ;  /* 0x0004280001187983 */ /* 0x002ea80000100a00 */
[----:B------:R-:W0:Y:S02]  /*b920*/  SHFL.BFLY PT, R2, R5, 0x1, 0x1f ;  /* 0x0c201f0005027f89 */ /* 0x000e2400000e0000 */
[----:B0-----:R-:W-:-:S05]  /*b930*/  FMNMX.FTZ R2, R5, R2, !PT ;  /* 0x0000000205027209 */ /* 0x001fca0007810000 */
[----:B------:R-:W-:Y:S04]  /*b940*/  STL [R1+0x210], R2 ;  /* 0x0002100201007387 */ /* 0x000fe80000100800 */
[----:B------:R-:W4:Y:S04]  /*b950*/  LDL R4, [R1+0x210] ;  /* 0x0002100001047983 */ /* 0x000f280000100800 */
[----:B---3--:R-:W0:Y:S02]  /*b960*/  SHFL.BFLY PT, R2, R173, 0x2, 0x1f ;  /* 0x0c401f00ad027f89 */ /* 0x008e2400000e0000 */
[----:B0-----:R-:W-:-:S05]  /*b970*/  FMNMX.FTZ R2, R2, R173, !PT ;  /* 0x000000ad02027209 */ /* 0x001fca0007810000 */
[----:B------:R-:W0:Y:S02]  /*b980*/  SHFL.BFLY PT, R5, R2, 0x1, 0x1f ;  /* 0x0c201f0002057f89 */ /* 0x000e2400000e0000 */
[----:B0-----:R-:W-:Y:S01]  /*b990*/  FMNMX.FTZ R5, R2, R5, !PT ;  /* 0x0000000502057209 */ /* 0x001fe20007810000 */
[----:B----4-:R-:W-:-:S04]  /*b9a0*/  FADD.FTZ R3, R8, -R4 ;  /* 0x8000000408037221 */ /* 0x010fc80000010000 */
[----:B------:R-:W-:Y:S01]  /*b9b0*/  FADD.FTZ R9, R9, -R5 ;  /* 0x8000000509097221 */ /* 0x000fe20000010000 */
[----:B------:R-:W-:-:S03]  /*b9c0*/  FMUL.FTZ R3, R3, R0 ;  /* 0x0000000003037220 */ /* 0x000fc60000410000 */
[----:B------:R-:W-:-:S03]  /*b9d0*/  FMUL.FTZ R2, R0, R9 ;  /* 0x0000000900027220 */ /* 0x000fc60000410000 */
[----:B------:R-:W0:Y:S08]  /*b9e0*/  MUFU.EX2 R3, R3 ;  /* 0x0000000300037308 */ /* 0x000e300000000800 */
[----:B------:R-:W1:Y:S01]  /*b9f0*/  MUFU.EX2 R2, R2 ;  /* 0x0000000200027308 */ /* 0x000e620000000800 */
[C---:B0-----:R-:W-:Y:S01]  /*ba00*/  FMUL.FTZ R155, R3.reuse, R155 ;  /* 0x0000009b039b7220 */ /* 0x041fe20000410000 */
[C---:B------:R-:W-:Y:S01]  /*ba10*/  FMUL.FTZ R154, R3.reuse, R154 ;  /* 0x0000009a039a7220 */ /* 0x040fe20000410000 */
[C---:B------:R-:W-:Y:S01]  /*ba20*/  FMUL.FTZ R147, R3.reuse, R147 ;  /* 0x0000009303937220 */ /* 0x040fe20000410000 */
[C---:B------:R-:W-:Y:S01]  /*ba30*/  FMUL.FTZ R146, R3.reuse, R146 ;  /* 0x0000009203927220 */ /* 0x040fe20000410000 */
[C---:B------:R-:W-:Y:S01]  /*ba40*/  FMUL.FTZ R149, R3.reuse, R149 ;  /* 0x0000009503957220 */ /* 0x040fe20000410000 */
[C---:B------:R-:W-:Y:S01]  /*ba50*/  FMUL.FTZ R148, R3.reuse, R148 ;  /* 0x0000009403947220 */ /* 0x040fe20000410000 */
[C---:B------:R-:W-:Y:S01]  /*ba60*/  FMUL.FTZ R151, R3.reuse, R151 ;  /* 0x0000009703977220 */ /* 0x040fe20000410000 */
[C---:B------:R-:W-:Y:S01]  /*ba70*/  FMUL.FTZ R150, R3.reuse, R150 ;  /* 0x0000009603967220 */ /* 0x040fe20000410000 */
[C---:B-1----:R-:W-:Y:S01]  /*ba80*/  FMUL.FTZ R87, R2.reuse, R87 ;  /* 0x0000005702577220 */ /* 0x042fe20000410000 */
[C---:B------:R-:W-:Y:S01]  /*ba90*/  FMUL.FTZ R86, R2.reuse, R86 ;  /* 0x0000005602567220 */ /* 0x040fe20000410000 */
[----:B------:R-:W-:Y:S04]  /*baa0*/  STL.64 [R1+0x240], R154 ;  /* 0x0002409a01007387 */ /* 0x000fe80000100a00 */
[----:B------:R0:W-:Y:S04]  /*bab0*/  STL.64 [R1+0x3b0], R146 ;  /* 0x0003b09201007387 */ /* 0x0001e80000100a00 */
[----:B------:R1:W-:Y:S04]  /*bac0*/  STL.64 [R1+0x3c0], R148 ;  /* 0x0003c09401007387 */ /* 0x0003e80000100a00 */
[----:B------:R3:W-:Y:S04]  /*bad0*/  STL.64 [R1+0x3d0], R150 ;  /* 0x0003d09601007387 */ /* 0x0007e80000100a00 */
[----:B------:R-:W-:Y:S04]  /*bae0*/  STL.64 [R1+0x248], R86 ;  /* 0x0002485601007387 */ /* 0x000fe80000100a00 */
[----:B0-----:R-:W4:Y:S04]  /*baf0*/  LDL R147, [R1+0x240] ;  /* 0x0002400001937983 */ /* 0x001f280000100800 */
[----:B-1----:R-:W4:Y:S04]  /*bb00*/  LDL R148, [R1+0x244] ;  /* 0x0002440001947983 */ /* 0x002f280000100800 */
[----:B------:R-:W4:Y:S04]  /*bb10*/  LDL R149, [R1+0x248] ;  /* 0x0002480001957983 */ /* 0x000f280000100800 */
[----:B---3--:R-:W3:Y:S01]  /*bb20*/  LDL R150, [R1+0x24c] ;  /* 0x00024c0001967983 */ /* 0x008ee20000100800 */
[C---:B------:R-:W-:Y:S01]  /*bb30*/  FMUL.FTZ R153, R3.reuse, R153 ;  /* 0x0000009903997220 */ /* 0x040fe20000410000 */
        /* <DEDUP_REMOVED lines=13> */
[C---:B--2---:R-:W-:Y:S01]  /*bc10*/  FMUL.FTZ R35, R2.reuse, R35 ;  /* 0x0000002302237220 */ /* 0x044fe20000410000 */
        /* <DEDUP_REMOVED lines=67> */
[----:B------:R0:W-:Y:S04]  /*c050*/  STL.64 [R1+0x430], R152 ;  /* 0x0004309801007387 */ /* 0x0001e80000100a00 */
[----:B------:R-:W-:Y:S04]  /*c060*/  STL.64 [R1+0x250], R166 ;  /* 0x000250a601007387 */ /* 0x000fe80000100a00 */
[----:B------:R-:W-:Y:S04]  /*c070*/  STL.64 [R1+0x3f0], R104 ;  /* 0x0003f06801007387 */ /* 0x000fe80000100a00 */
[----:B------:R-:W-:Y:S04]  /*c080*/  STL.64 [R1+0x400], R102 ;  /* 0x0004006601007387 */ /* 0x000fe80000100a00 */
[----:B------:R-:W-:Y:S04]  /*c090*/  STL.64 [R1+0x258], R94 ;  /* 0x0002585e01007387 */ /* 0x000fe80000100a00 */
[----:B------:R1:W-:Y:S04]  /*c0a0*/  STL.64 [R1+0x338], R50 ;  /* 0x0003383201007387 */ /* 0x0003e80000100a00 */
[----:B------:R2:W-:Y:S04]  /*c0b0*/  STL.64 [R1+0x3b8], R48 ;  /* 0x0003b83001007387 */ /* 0x0005e80000100a00 */
[----:B------:R2:W-:Y:S04]  /*c0c0*/  STL.64 [R1+0x3c8], R34 ;  /* 0x0003c82201007387 */ /* 0x0005e80000100a00 */
[----:B------:R-:W-:Y:S04]  /*c0d0*/  STL.64 [R1+0x3e8], R38 ;  /* 0x0003e82601007387 */ /* 0x000fe80000100a00 */
[----:B------:R-:W-:Y:S04]  /*c0e0*/  STL.64 [R1+0x3f8], R26 ;  /* 0x0003f81a01007387 */ /* 0x000fe80000100a00 */
[----:B------:R2:W-:Y:S04]  /*c0f0*/  STL.64 [R1+0x408], R32 ;  /* 0x0004082001007387 */ /* 0x0005e80000100a00 */
[----:B------:R-:W-:Y:S04]  /*c100*/  STL.64 [R1+0x428], R24 ;  /* 0x0004281801007387 */ /* 0x000fe80000100a00 */
[----:B------:R-:W-:Y:S04]  /*c110*/  STL.64 [R1+0x438], R8 ;  /* 0x0004380801007387 */ /* 0x000fe80000100a00 */
[----:B------:R-:W-:Y:S04]  /*c120*/  STL.64 [R1+0x270], R106 ;  /* 0x0002706a01007387 */ /* 0x000fe80000100a00 */
[----:B------:R-:W-:Y:S04]  /*c130*/  STL.64 [R1+0x280], R108 ;  /* 0x0002806c01007387 */ /* 0x000fe80000100a00 */
[----:B------:R2:W-:Y:S04]  /*c140*/  STL.64 [R1+0x290], R110 ;  /* 0x0002906e01007387 */ /* 0x0005e80000100a00 */
[----:B------:R-:W-:Y:S04]  /*c150*/  STL.64 [R1+0x310], R126 ;  /* 0x0003107e01007387 */ /* 0x000fe80000100a00 */
[----:B------:R-:W-:Y:S04]  /*c160*/  STL.64 [R1+0x320], R128 ;  /* 0x0003208001007387 */ /* 0x000fe80000100a00 */
[----:B------:R-:W-:Y:S04]  /*c170*/  STL.64 [R1+0x330], R130 ;  /* 0x0003308201007387 */ /* 0x000fe80000100a00 */
[----:B------:R-:W-:Y:S04]  /*c180*/  STL.64 [R1+0x340], R132 ;  /* 0x0003408401007387 */ /* 0x000fe80000100a00 */
        /* <DEDUP_REMOVED lines=15> */
[----:B------:R-:W3:Y:S04]  /*c280*/  LDL R151, [R1+0x250] ;  /* 0x0002500001977983 */ /* 0x000ee80000100800 */
[----:B0-----:R-:W3:Y:S04]  /*c290*/  LDL R152, [R1+0x254] ;  /* 0x0002540001987983 */ /* 0x001ee80000100800 */
[----:B------:R-:W3:Y:S04]  /*c2a0*/  LDL R153, [R1+0x258] ;  /* 0x0002580001997983 */ /* 0x000ee80000100800 */
[----:B------:R-:W3:Y:S04]  /*c2b0*/  LDL R154, [R1+0x25c] ;  /* 0x00025c00019a7983 */ /* 0x000ee80000100800 */
[----:B-1----:R-:W3:Y:S04]  /*c2c0*/  LDL R50, [R1+0x3ec] ;  /* 0x0003ec0001327983 */ /* 0x002ee80000100800 */
[----:B------:R-:W3:Y:S04]  /*c2d0*/  LDL R51, [R1+0x3f0] ;  /* 0x0003f00001337983 */ /* 0x000ee80000100800 */
[----:B--2---:R-:W2:Y:S04]  /*c2e0*/  LDL R48, [R1+0x3fc] ;  /* 0x0003fc0001307983 */ /* 0x004ea80000100800 */
[----:B------:R-:W2:Y:S04]  /*c2f0*/  LDL R49, [R1+0x400] ;  /* 0x0004000001317983 */ /* 0x000ea80000100800 */
[----:B------:R-:W2:Y:S04]  /*c300*/  LDL R35, [R1+0x428] ;  /* 0x0004280001237983 */ /* 0x000ea80000100800 */
[----:B------:R-:W2:Y:S04]  /*c310*/  LDL R32, [R1+0x434] ;  /* 0x0004340001207983 */ /* 0x000ea80000100800 */
[----:B------:R-:W2:Y:S04]  /*c320*/  LDL R33, [R1+0x438] ;  /* 0x0004380001217983 */ /* 0x000ea80000100800 */
[----:B------:R-:W2:Y:S04]  /*c330*/  LDL R34, [R1+0x43c] ;  /* 0x00043c0001227983 */ /* 0x000ea80000100800 */
[----:B------:R-:W-:Y:S04]  /*c340*/  STL.64 [R1+0x380], R140 ;  /* 0x0003808c01007387 */ /* 0x000fe80000100a00 */
[----:B------:R0:W-:Y:S04]  /*c350*/  STL.64 [R1+0x2a8], R84 ;  /* 0x0002a85401007387 */ /* 0x0001e80000100a00 */
[----:B------:R-:W-:Y:S04]  /*c360*/  STL.64 [R1+0x388], R42 ;  /* 0x0003882a01007387 */ /* 0x000fe80000100a00 */
[----:B------:R-:W2:Y:S04]  /*c370*/  LDL R110, [R1+0x314] ;  /* 0x00031400016e7983 */ /* 0x000ea80000100800 */
[----:B------:R-:W2:Y:S04]  /*c380*/  LDL R111, [R1+0x318] ;  /* 0x00031800016f7983 */ /* 0x000ea80000100800 */
[----:B----4-:R-:W-:Y:S04]  /*c390*/  STL [R1+0x240], R147 ;  /* 0x0002409301007387 */ /* 0x010fe80000100800 */
[----:B------:R-:W-:Y:S04]  /*c3a0*/  STL [R1+0x244], R148 ;  /* 0x0002449401007387 */ /* 0x000fe80000100800 */
[----:B------:R-:W-:Y:S04]  /*c3b0*/  STL [R1+0x248], R149 ;  /* 0x0002489501007387 */ /* 0x000fe80000100800 */
[----:B---3--:R-:W-:Y:S04]  /*c3c0*/  STL [R1+0x24c], R150 ;  /* 0x00024c9601007387 */ /* 0x008fe80000100800 */
[----:B------:R-:W3:Y:S04]  /*c3d0*/  LDL.128 R24, [R1+0x240] ;  /* 0x0002400001187983 */ /* 0x000ee80000100c00 */
        /* <DEDUP_REMOVED lines=22> */
[----:B------:R-:W-:Y:S04]  /*c540*/  STL.64 [R1+0x3a0], R144 ;  /* 0x0003a09001007387 */ /* 0x000fe80000100a00 */
[----:B------:R1:W-:Y:S04]  /*c550*/  STL.64 [R1+0x2d8], R78 ;  /* 0x0002d84e01007387 */ /* 0x0003e80000100a00 */
[----:B------:R-:W-:Y:S04]  /*c560*/  STL.64 [R1+0x398], R44 ;  /* 0x0003982c01007387 */ /* 0x000fe80000100a00 */
[----:B------:R-:W4:Y:S04]  /*c570*/  LDL R86, [R1+0x374] ;  /* 0x0003740001567983 */ /* 0x000f280000100800 */
[----:B------:R-:W4:Y:S04]  /*c580*/  LDL R87, [R1+0x378] ;  /* 0x0003780001577983 */ /* 0x000f280000100800 */
[----:B0-----:R-:W4:Y:S04]  /*c590*/  LDL R84, [R1+0x384] ;  /* 0x0003840001547983 */ /* 0x001f280000100800 */
[----:B------:R-:W4:Y:S04]  /*c5a0*/  LDL R85, [R1+0x388] ;  /* 0x0003880001557983 */ /* 0x000f280000100800 */
[----:B-1----:R-:W4:Y:S04]  /*c5b0*/  LDL R78, [R1+0x39c] ;  /* 0x00039c00014e7983 */ /* 0x002f280000100800 */
[----:B------:R-:W4:Y:S01]  /*c5c0*/  LDL R79, [R1+0x3a0] ;  /* 0x0003a000014f7983 */ /* 0x000f220000100800 */
        /* <DEDUP_REMOVED lines=25> */
[----:B------:R-:W-:Y:S01]  /*c760*/  FMUL.FTZ R30, R2, R30 ;  /* 0x0000001e021e7220 */ /* 0x000fe20000410000 */
[----:B------:R0:W-:Y:S04]  /*c770*/  STL.64 [R1+0x260], R168 ;  /* 0x000260a801007387 */ /* 0x0001e80000100a00 */
[----:B------:R1:W-:Y:S04]  /*c780*/  STL.64 [R1+0x2a0], R112 ;  /* 0x0002a07001007387 */ /* 0x0003e80000100a00 */
[----:B------:R1:W-:Y:S04]  /*c790*/  STL.64 [R1+0x2b0], R114 ;  /* 0x0002b07201007387 */ /* 0x0003e80000100a00 */
[----:B------:R-:W-:Y:S04]  /*c7a0*/  STL.64 [R1+0x390], R142 ;  /* 0x0003908e01007387 */ /* 0x000fe80000100a00 */
[----:B------:R-:W-:Y:S04]  /*c7b0*/  STL.64 [R1+0x298], R70 ;  /* 0x0002984601007387 */ /* 0x000fe80000100a00 */
[----:B------:R1:W-:Y:S04]  /*c7c0*/  STL.64 [R1+0x2b8], R82 ;  /* 0x0002b85201007387 */ /* 0x0003e80000100a00 */
[----:B------:R1:W-:Y:S04]  /*c7d0*/  STL.64 [R1+0x2c8], R80 ;  /* 0x0002c85001007387 */ /* 0x0003e80000100a00 */
[----:B------:R-:W-:Y:S04]  /*c7e0*/  STL.64 [R1+0x2e8], R60 ;  /* 0x0002e83c01007387 */ /* 0x000fe80000100a00 */
[----:B------:R1:W-:Y:S04]  /*c7f0*/  STL.64 [R1+0x2f8], R68 ;  /* 0x0002f84401007387 */ /* 0x0003e80000100a00 */
[----:B------:R3:W-:Y:S04]  /*c800*/  STL.64 [R1+0x308], R66 ;  /* 0x0003084201007387 */ /* 0x0007e80000100a00 */
[----:B------:R-:W-:Y:S04]  /*c810*/  STL.64 [R1+0x3a8], R36 ;  /* 0x0003a82401007387 */ /* 0x000fe80000100a00 */
[----:B------:R3:W-:Y:S04]  /*c820*/  STL.64 [R1+0x3d8], R46 ;  /* 0x0003d82e01007387 */ /* 0x0007e80000100a00 */
[----:B------:R3:W-:Y:S04]  /*c830*/  STL.64 [R1+0x418], R30 ;  /* 0x0004181e01007387 */ /* 0x0007e80000100a00 */
[----:B------:R-:W-:Y:S04]  /*c840*/  STL.128 [R1+0x5e50], R20 ;  /* 0x005e501401007387 */ /* 0x000fe80000100c00 */
[----:B------:R-:W-:Y:S04]  /*c850*/  STL.64 [R1+0x5e40], R18 ;  /* 0x005e401201007387 */ /* 0x000fe80000100a00 */
[----:B------:R-:W-:Y:S04]  /*c860*/  STL.128 [R1+0x5e30], R12 ;  /* 0x005e300c01007387 */ /* 0x000fe80000100c00 */
[----:B------:R-:W4:Y:S04]  /*c870*/  LDL R155, [R1+0x260] ;  /* 0x00026000019b7983 */ /* 0x000f280000100800 */
[----:B------:R-:W-:Y:S04]  /*c880*/  STL [R1+0x250], R151 ;  /* 0x0002509701007387 */ /* 0x000fe80000100800 */
[----:B------:R-:W-:Y:S04]  /*c890*/  STL [R1+0x254], R152 ;  /* 0x0002549801007387 */ /* 0x000fe80000100800 */
[----:B------:R-:W-:Y:S04]  /*c8a0*/  STL [R1+0x258], R153 ;  /* 0x0002589901007387 */ /* 0x000fe80000100800 */
[----:B------:R-:W-:Y:S04]  /*c8b0*/  STL [R1+0x25c], R154 ;  /* 0x00025c9a01007387 */ /* 0x000fe80000100800 */
[----:B------:R-:W4:Y:S04]  /*c8c0*/  LDL R166, [R1+0x264] ;  /* 0x0002640001a67983 */ /* 0x000f280000100800 */
[----:B------:R-:W4:Y:S04]  /*c8d0*/  LDL R167, [R1+0x268] ;  /* 0x0002680001a77983 */ /* 0x000f280000100800 */
[----:B0-----:R-:W4:Y:S04]  /*c8e0*/  LDL R168, [R1+0x26c] ;  /* 0x00026c0001a87983 */ /* 0x001f280000100800 */
[----:B--2---:R-:W-:Y:S04]  /*c8f0*/  STL.128 [R1+0x5ec0], R48 ;  /* 0x005ec03001007387 */ /* 0x004fe80000100c00 */
[----:B-1----:R-:W2:Y:S04]  /*c900*/  LDL R113, [R1+0x308] ;  /* 0x0003080001717983 */ /* 0x002ea80000100800 */
[----:B------:R-:W2:Y:S04]  /*c910*/  LDL R114, [R1+0x30c] ;  /* 0x00030c0001727983 */ /* 0x000ea80000100800 */
[----:B------:R-:W2:Y:S04]  /*c920*/  LDL R115, [R1+0x310] ;  /* 0x0003100001737983 */ /* 0x000ea80000100800 */
[----:B------:R0:W-:Y:S04]  /*c930*/  STL.128 [R1+0x5e80], R32 ;  /* 0x005e802001007387 */ /* 0x0001e80000100c00 */
        /* <DEDUP_REMOVED lines=9> */
[----:B---3--:R1:W-:Y:S04]  /*c9d0*/  STL.128 [R1+0x5e60], R24 ;  /* 0x005e601801007387 */ /* 0x0083e80000100c00 */
        /* <DEDUP_REMOVED lines=30> */
[----:B------:R-:W3:Y:S04]  /*cbc0*/  LDL.64 R8, [R1+0x88] ;  /* 0x0000880001087983 */ /* 0x000ee80000100a00 */
[----:B----4-:R4:W-:Y:S04]  /*cbd0*/  STL.128 [R1+0x5fb0], R108 ;  /* 0x005fb06c01007387 */ /* 0x0109e80000100c00 */
[----:B------:R4:W-:Y:S04]  /*cbe0*/  STL.128 [R1+0x5fa0], R104 ;  /* 0x005fa06801007387 */ /* 0x0009e80000100c00 */
[----:B------:R4:W-:Y:S04]  /*cbf0*/  STL.128 [R1+0x5f90], R100 ;  /* 0x005f906401007387 */ /* 0x0009e80000100c00 */
[----:B------:R4:W-:Y:S04]  /*cc00*/  STL.128 [R1+0x5f80], R96 ;  /* 0x005f806001007387 */ /* 0x0009e80000100c00 */
[----:B------:R4:W-:Y:S04]  /*cc10*/  STL.128 [R1+0x5f70], R92 ;  /* 0x005f705c01007387 */ /* 0x0009e80000100c00 */
[----:B------:R4:W-:Y:S04]  /*cc20*/  STL.128 [R1+0x5f60], R88 ;  /* 0x005f605801007387 */ /* 0x0009e80000100c00 */
[----:B0-----:R-:W3:Y:S04]  /*cc30*/  LDL.128 R32, [R1+0x250] ;  /* 0x0002500001207983 */ /* 0x001ee80000100c00 */
[----:B------:R-:W3:Y:S04]  /*cc40*/  LDL.LU.128 R48, [R1+0x5ec0] ;  /* 0x005ec00001307983 */ /* 0x000ee80000300c00 */
[----:B-1----:R-:W3:Y:S04]  /*cc50*/  LDL.LU.128 R24, [R1+0x5e60] ;  /* 0x005e600001187983 */ /* 0x002ee80000300c00 */
[----:B------:R-:W3:Y:S04]  /*cc60*/  LDL.LU.128 R20, [R1+0x5e50] ;  /* 0x005e500001147983 */ /* 0x000ee80000300c00 */
[----:B------:R-:W3:Y:S04]  /*cc70*/  LDL.LU.64 R18, [R1+0x5e40] ;  /* 0x005e400001127983 */ /* 0x000ee80000300a00 */
[----:B------:R-:W3:Y:S04]  /*cc80*/  LDL.LU.128 R12, [R1+0x5e30] ;  /* 0x005e3000010c7983 */ /* 0x000ee80000300c00 */
[----:B------:R0:W-:Y:S04]  /*cc90*/  STL.128 [R1+0x5f50], R84 ;  /* 0x005f505401007387 */ /* 0x0001e80000100c00 */
[----:B----4-:R-:W4:Y:S04]  /*cca0*/  LDL.LU.128 R108, [R1+0x5fb0] ;  /* 0x005fb000016c7983 */ /* 0x010f280000300c00 */
[----:B------:R-:W4:Y:S04]  /*ccb0*/  LDL.LU.128 R104, [R1+0x5fa0] ;  /* 0x005fa00001687983 */ /* 0x000f280000300c00 */
[----:B------:R-:W4:Y:S04]  /*ccc0*/  LDL.LU.128 R100, [R1+0x5f90] ;  /* 0x005f900001647983 */ /* 0x000f280000300c00 */
[----:B------:R-:W4:Y:S04]  /*ccd0*/  LDL.LU.128 R96, [R1+0x5f80] ;  /* 0x005f800001607983 */ /* 0x000f280000300c00 */
[----:B------:R-:W4:Y:S04]  /*cce0*/  LDL.LU.128 R92, [R1+0x5f70] ;  /* 0x005f7000015c7983 */ /* 0x000f280000300c00 */
[----:B------:R-:W4:Y:S04]  /*ccf0*/  LDL.LU.128 R88, [R1+0x5f60] ;  /* 0x005f600001587983 */ /* 0x000f280000300c00 */
[----:B------:R1:W-:Y:S04]  /*cd00*/  STL.128 [R1+0x5f30], R76 ;  /* 0x005f304c01007387 */ /* 0x0003e80000100c00 */
[----:B0-----:R-:W4:Y:S04]  /*cd10*/  LDL.LU.128 R84, [R1+0x5f50] ;  /* 0x005f500001547983 */ /* 0x001f280000300c00 */
[----:B------:R0:W-:Y:S04]  /*cd20*/  STL.128 [R1+0x5f20], R72 ;  /* 0x005f204801007387 */ /* 0x0001e80000100c00 */
[----:B------:R0:W-:Y:S04]  /*cd30*/  STL.64 [R1+0x5e18], R4 ;  /* 0x005e180401007387 */ /* 0x0001e80000100a00 */
[----:B-1----:R-:W4:Y:S04]  /*cd40*/  LDL.LU.128 R76, [R1+0x5f30] ;  /* 0x005f3000014c7983 */ /* 0x002f280000300c00 */
[----:B------:R-:W-:Y:S04]  /*cd50*/  STL [R1+0x260], R155 ;  /* 0x0002609b01007387 */ /* 0x000fe80000100800 */
[----:B------:R-:W4:Y:S04]  /*cd60*/  LDL R169, [R1+0x270] ;  /* 0x0002700001a97983 */ /* 0x000f280000100800 */
[----:B------:R-:W-:Y:S04]  /*cd70*/  STL [R1+0x264], R166 ;  /* 0x000264a601007387 */ /* 0x000fe80000100800 */
[----:B------:R-:W-:Y:S04]  /*cd80*/  STL [R1+0x268], R167 ;  /* 0x000268a701007387 */ /* 0x000fe80000100800 */
[----:B------:R-:W-:Y:S04]  /*cd90*/  STL [R1+0x26c], R168 ;  /* 0x00026ca801007387 */ /* 0x000fe80000100800 */
[----:B------:R-:W4:Y:S04]  /*cda0*/  LDL R170, [R1+0x274] ;  /* 0x0002740001aa7983 */ /* 0x000f280000100800 */
[----:B------:R-:W4:Y:S04]  /*cdb0*/  LDL R172, [R1+0x278] ;  /* 0x0002780001ac7983 */ /* 0x000f280000100800 */
[----:B------:R-:W4:Y:S04]  /*cdc0*/  LDL R173, [R1+0x27c] ;  /* 0x00027c0001ad7983 */ /* 0x000f280000100800 */
[----:B0-----:R-:W4:Y:S04]  /*cdd0*/  LDL.LU.128 R72, [R1+0x5f20] ;  /* 0x005f200001487983 */ /* 0x001f280000300c00 */
[----:B------:R-:W4:Y:S04]  /*cde0*/  LDL.LU.64 R4, [R1+0x5e18] ;  /* 0x005e180001047983 */ /* 0x000f280000300a00 */
[----:B--2---:R0:W-:Y:S01]  /*cdf0*/  STL.128 [R1+0x5fc0], R112 ;  /* 0x005fc07001007387 */ /* 0x0041e20000100c00 */
        /* <DEDUP_REMOVED lines=8> */
[----:B------:R-:W2:Y:S04]  /*ce80*/  LDL R174, [R1+0x280] ;  /* 0x0002800001ae7983 */ /* 0x000ea80000100800 */
[----:B------:R-:W2:Y:S04]  /*ce90*/  LDL R175, [R1+0x284] ;  /* 0x0002840001af7983 */ /* 0x000ea80000100800 */
[----:B------:R1:W-:Y:S04]  /*cea0*/  STL.128 [R1+0x5f40], R80 ;  /* 0x005f405001007387 */ /* 0x0003e80000100c00 */
[----:B0-----:R-:W2:Y:S04]  /*ceb0*/  LDL.LU.128 R112, [R1+0x5fc0] ;  /* 0x005fc00001707983 */ /* 0x001ea80000300c00 */
[----:B------:R-:W2:Y:S04]  /*cec0*/  LDL R176, [R1+0x288] ;  /* 0x0002880001b07983 */ /* 0x000ea80000100800 */
[----:B------:R-:W2:Y:S04]  /*ced0*/  LDL R143, [R1+0x28c] ;  /* 0x00028c00018f7983 */ /* 0x000ea80000100800 */
[----:B------:R0:W-:Y:S04]  /*cee0*/  STL.128 [R1+0x5f10], R68 ;  /* 0x005f104401007387 */ /* 0x0001e80000100c00 */
[----:B-1----:R-:W2:Y:S01]  /*cef0*/  LDL.LU.128 R80, [R1+0x5f40] ;  /* 0x005f400001507983 */ /* 0x002ea20000300c00 */
[C---:B------:R-:W-:Y:S01]  /*cf00*/  FMUL.FTZ R121, R3.reuse, R121 ;  /* 0x0000007903797220 */ /* 0x040fe20000410000 */
[----:B------:R-:W-:-:S02]  /*cf10*/  FMUL.FTZ R120, R3, R120 ;  /* 0x0000007803787220 */ /* 0x000fc40000410000 */
[----:B------:R-:W2:Y:S04]  /*cf20*/  LDL R144, [R1+0x290] ;  /* 0x0002900001907983 */ /* 0x000ea80000100800 */
[----:B------:R-:W2:Y:S04]  /*cf30*/  LDL R145, [R1+0x294] ;  /* 0x0002940001917983 */ /* 0x000ea80000100800 */
[----:B0-----:R-:W2:Y:S04]  /*cf40*/  LDL.LU.128 R68, [R1+0x5f10] ;  /* 0x005f100001447983 */ /* 0x001ea80000300c00 */
[----:B------:R-:W2:Y:S04]  /*cf50*/  LDL R146, [R1+0x298] ;  /* 0x0002980001927983 */ /* 0x000ea80000100800 */
[----:B------:R-:W2:Y:S04]  /*cf60*/  LDL R131, [R1+0x29c] ;  /* 0x00029c0001837983 */ /* 0x000ea80000100800 */
[----:B---3--:R0:W-:Y:S04]  /*cf70*/  STL.128 [R1+0x5f00], R64 ;  /* 0x005f004001007387 */ /* 0x0081e80000100c00 */
[----:B------:R-:W3:Y:S04]  /*cf80*/  LDL R132, [R1+0x2a0] ;  /* 0x0002a00001847983 */ /* 0x000ee80000100800 */
[----:B------:R-:W3:Y:S04]  /*cf90*/  LDL R133, [R1+0x2a4] ;  /* 0x0002a40001857983 */ /* 0x000ee80000100800 */
[----:B------:R1:W-:Y:S04]  /*cfa0*/  STL.128 [R1+0x5ef0], R60 ;  /* 0x005ef03c01007387 */ /* 0x0003e80000100c00 */
[----:B0-----:R-:W3:Y:S04]  /*cfb0*/  LDL.LU.128 R64, [R1+0x5f00] ;  /* 0x005f000001407983 */ /* 0x001ee80000300c00 */
[----:B------:R-:W3:Y:S04]  /*cfc0*/  LDL R134, [R1+0x2a8] ;  /* 0x0002a80001867983 */ /* 0x000ee80000100800 */
[----:B------:R0:W-:Y:S04]  /*cfd0*/  STL.128 [R1+0x5ee0], R56 ;  /* 0x005ee03801007387 */ /* 0x0001e80000100c00 */
[----:B-1----:R-:W3:Y:S04]  /*cfe0*/  LDL.LU.128 R60, [R1+0x5ef0] ;  /* 0x005ef000013c7983 */ /* 0x002ee80000300c00 */
[----:B------:R-:W3:Y:S04]  /*cff0*/  LDL R135, [R1+0x2ac] ;  /* 0x0002ac0001877983 */ /* 0x000ee80000100800 */
[----:B------:R-:W3:Y:S04]  /*d000*/  LDL R126, [R1+0x2dc] ;  /* 0x0002dc00017e7983 */ /* 0x000ee80000100800 */
[----:B------:R1:W-:Y:S04]  /*d010*/  STL.128 [R1+0x5ed0], R52 ;  /* 0x005ed03401007387 */ /* 0x0003e80000100c00 */
[----:B0-----:R-:W3:Y:S04]  /*d020*/  LDL.LU.128 R56, [R1+0x5ee0] ;  /* 0x005ee00001387983 */ /* 0x001ee80000300c00 */
[----:B------:R-:W3:Y:S04]  /*d030*/  LDL R136, [R1+0x2b0] ;  /* 0x0002b00001887983 */ /* 0x000ee80000100800 */
[----:B------:R-:W3:Y:S04]  /*d040*/  LDL R137, [R1+0x2b4] ;  /* 0x0002b40001897983 */ /* 0x000ee80000100800 */
[----:B------:R0:W-:Y:S04]  /*d050*/  STL.128 [R1+0x5eb0], R44 ;  /* 0x005eb02c01007387 */ /* 0x0001e80000100c00 */
[----:B-1----:R-:W3:Y:S04]  /*d060*/  LDL.LU.128 R52, [R1+0x5ed0] ;  /* 0x005ed00001347983 */ /* 0x002ee80000300c00 */
[----:B------:R-:W3:Y:S04]  /*d070*/  LDL R138, [R1+0x2b8] ;  /* 0x0002b800018a7983 */ /* 0x000ee80000100800 */
[----:B------:R-:W3:Y:S04]  /*d080*/  LDL R139, [R1+0x2bc] ;  /* 0x0002bc00018b7983 */ /* 0x000ee80000100800 */
[----:B0-----:R-:W3:Y:S04]  /*d090*/  LDL.LU.128 R44, [R1+0x5eb0] ;  /* 0x005eb000012c7983 */ /* 0x001ee80000300c00 */
[----:B------:R-:W3:Y:S04]  /*d0a0*/  LDL R142, [R1+0x2c8] ;  /* 0x0002c800018e7983 */ /* 0x000ee80000100800 */
[----:B------:R0:W-:Y:S04]  /*d0b0*/  STL.128 [R1+0x5ea0], R40 ;  /* 0x005ea02801007387 */ /* 0x0001e80000100c00 */
[----:B------:R-:W3:Y:S04]  /*d0c0*/  LDL R128, [R1+0x2cc] ;  /* 0x0002cc0001807983 */ /* 0x000ee80000100800 */
[----:B------:R1:W-:Y:S04]  /*d0d0*/  STL.128 [R1+0x5e90], R36 ;  /* 0x005e902401007387 */ /* 0x0003e80000100c00 */
[----:B------:R1:W-:Y:S04]  /*d0e0*/  STL.128 [R1+0x5e70], R28 ;  /* 0x005e701c01007387 */ /* 0x0003e80000100c00 */
[----:B------:R1:W-:Y:S04]  /*d0f0*/  STL.128 [R1+0x5e20], R8 ;  /* 0x005e200801007387 */ /* 0x0003e80000100c00 */
[----:B0-----:R-:W3:Y:S04]  /*d100*/  LDL.LU.128 R40, [R1+0x5ea0] ;  /* 0x005ea00001287983 */ /* 0x001ee80000300c00 */
[----:B-1----:R-:W3:Y:S04]  /*d110*/  LDL.LU.128 R36, [R1+0x5e90] ;  /* 0x005e900001247983 */ /* 0x002ee80000300c00 */
[----:B------:R-:W3:Y:S04]  /*d120*/  LDL.LU.128 R28, [R1+0x5e70] ;  /* 0x005e7000011c7983 */ /* 0x000ee80000300c00 */
[----:B------:R-:W3:Y:S04]  /*d130*/  LDL.LU.128 R8, [R1+0x5e20] ;  /* 0x005e200001087983 */ /* 0x000ee80000300c00 */
[----:B------:R-:W-:Y:S01]  /*d140*/  STL [R1+0x464], R33 ;  /* 0x0004642101007387 */ /* 0x000fe20000100800 */
[----:B------:R-:W-:-:S03]  /*d150*/  IMAD.MOV.U32 R152, RZ, RZ, R32 ;  /* 0x000000ffff987224 */ /* 0x000fc600078e0020 */
[----:B------:R0:W-:Y:S04]  /*d160*/  STL.64 [R1+0x468], R34 ;  /* 0x0004682201007387 */ /* 0x0001e80000100a00 */
[----:B------:R-:W-:Y:S04]  /*d170*/  STL.128 [R1+0x5ce0], R48 ;  /* 0x005ce03001007387 */ /* 0x000fe80000100c00 */
[----:B------:R-:W-:Y:S04]  /*d180*/  STL.128 [R1+0x5c80], R24 ;  /* 0x005c801801007387 */ /* 0x000fe80000100c00 */
[----:B------:R-:W-:Y:S04]  /*d190*/  STL.128 [R1+0x5c70], R20 ;  /* 0x005c701401007387 */ /* 0x000fe80000100c00 */
[----:B------:R-:W-:Y:S04]  /*d1a0*/  STL.64 [R1+0x5c60], R18 ;  /* 0x005c601201007387 */ /* 0x000fe80000100a00 */
[----:B------:R1:W-:Y:S04]  /*d1b0*/  STL.128 [R1+0x5c50], R12 ;  /* 0x005c500c01007387 */ /* 0x0003e80000100c00 */
[----:B0-----:R-:W3:Y:S04]  /*d1c0*/  LDL.LU.128 R32, [R1+0x5e80] ;  /* 0x005e800001207983 */ /* 0x001ee80000300c00 */
[----:B----4-:R0:W-:Y:S04]  /*d1d0*/  STL.128 [R1+0x5dd0], R108 ;  /* 0x005dd06c01007387 */ /* 0x0101e80000100c00 */
[----:B------:R4:W-:Y:S04]  /*d1e0*/  STL.128 [R1+0x5dc0], R104 ;  /* 0x005dc06801007387 */ /* 0x0009e80000100c00 */
[----:B------:R4:W-:Y:S04]  /*d1f0*/  STL.128 [R1+0x5db0], R100 ;  /* 0x005db06401007387 */ /* 0x0009e80000100c00 */
[----:B------:R4:W-:Y:S04]  /*d200*/  STL.128 [R1+0x5da0], R96 ;  /* 0x005da06001007387 */ /* 0x0009e80000100c00 */
[----:B------:R4:W-:Y:S04]  /*d210*/  STL.128 [R1+0x5d90], R92 ;  /* 0x005d905c01007387 */ /* 0x0009e80000100c00 */
[----:B------:R4:W-:Y:S04]  /*d220*/  STL.128 [R1+0x5d80], R88 ;  /* 0x005d805801007387 */ /* 0x0009e80000100c00 */
[----:B-1----:R-:W3:Y:S04]  /*d230*/  LDL.128 R12, [R1+0x260] ;  /* 0x00026000010c7983 */ /* 0x002ee80000100c00 */
[----:B------:R-:W3:Y:S04]  /*d240*/  LDL.LU.128 R48, [R1+0x5ce0] ;  /* 0x005ce00001307983 */ /* 0x000ee80000300c00 */
[----:B------:R-:W3:Y:S04]  /*d250*/  LDL.LU.128 R24, [R1+0x5c80] ;  /* 0x005c800001187983 */ /* 0x000ee80000300c00 */
[----:B------:R-:W3:Y:S04]  /*d260*/  LDL.LU.128 R20, [R1+0x5c70] ;  /* 0x005c700001147983 */ /* 0x000ee80000300c00 */
[----:B------:R-:W3:Y:S04]  /*d270*/  LDL.LU.64 R18, [R1+0x5c60] ;  /* 0x005c600001127983 */ /* 0x000ee80000300a00 */
[----:B------:R1:W-:Y:S04]  /*d280*/  STL.128 [R1+0x5d70], R84 ;  /* 0x005d705401007387 */ /* 0x0003e80000100c00 */
[----:B0-----:R-:W3:Y:S04]  /*d290*/  LDL.LU.128 R108, [R1+0x5dd0] ;  /* 0x005dd000016c7983 */ /* 0x001ee80000300c00 */
[----:B----4-:R-:W4:Y:S04]  /*d2a0*/  LDL.LU.128 R104, [R1+0x5dc0] ;  /* 0x005dc00001687983 */ /* 0x010f280000300c00 */
[----:B------:R-:W4:Y:S04]  /*d2b0*/  LDL.LU.128 R100, [R1+0x5db0] ;  /* 0x005db00001647983 */ /* 0x000f280000300c00 */
[----:B------:R-:W4:Y:S04]  /*d2c0*/  LDL.LU.128 R96, [R1+0x5da0] ;  /* 0x005da00001607983 */ /* 0x000f280000300c00 */
[----:B------:R-:W4:Y:S04]  /*d2d0*/  LDL.LU.128 R92, [R1+0x5d90] ;  /* 0x005d9000015c7983 */ /* 0x000f280000300c00 */
[----:B------:R-:W4:Y:S04]  /*d2e0*/  LDL.LU.128 R88, [R1+0x5d80] ;  /* 0x005d800001587983 */ /* 0x000f280000300c00 */
[----:B------:R0:W-:Y:S04]  /*d2f0*/  STL.128 [R1+0x5d50], R76 ;  /* 0x005d504c01007387 */ /* 0x0001e80000100c00 */
[----:B-1----:R-:W4:Y:S04]  /*d300*/  LDL.LU.128 R84, [R1+0x5d70] ;  /* 0x005d700001547983 */ /* 0x002f280000300c00 */
[----:B0-----:R-:W4:Y:S04]  /*d310*/  LDL.LU.128 R76, [R1+0x5d50] ;  /* 0x005d5000014c7983 */ /* 0x001f280000300c00 */
[----:B------:R-:W-:Y:S04]  /*d320*/  STL.64 [R1+0x2c0], R116 ;  /* 0x0002c07401007387 */ /* 0x000fe80000100a00 */
[----:B------:R0:W-:Y:S04]  /*d330*/  STL.64 [R1+0x2d0], R118 ;  /* 0x0002d07601007387 */ /* 0x0001e80000100a00 */
[----:B------:R-:W-:Y:S04]  /*d340*/  STL.64 [R1+0x2f0], R122 ;  /* 0x0002f07a01007387 */ /* 0x000fe80000100a00 */
[----:B------:R-:W-:Y:S04]  /*d350*/  STL.64 [R1+0x300], R124 ;  /* 0x0003007c01007387 */ /* 0x000fe80000100a00 */
[----:B------:R-:W-:Y:S04]  /*d360*/  STL [R1+0x270], R169 ;  /* 0x000270a901007387 */ /* 0x000fe80000100800 */
[----:B------:R-:W-:Y:S04]  /*d370*/  STL [R1+0x274], R170 ;  /* 0x000274aa01007387 */ /* 0x000fe80000100800 */
[----:B------:R-:W-:Y:S04]  /*d380*/  STL [R1+0x278], R172 ;  /* 0x000278ac01007387 */ /* 0x000fe80000100800 */
[----:B------:R-:W-:Y:S04]  /*d390*/  STL [R1+0x27c], R173 ;  /* 0x00027cad01007387 */ /* 0x000fe80000100800 */
[----:B--2---:R1:W-:Y:S04]  /*d3a0*/  STL.128 [R1+0x5de0], R112 ;  /* 0x005de07001007387 */ /* 0x0043e80000100c00 */
[----:B------:R2:W-:Y:S04]  /*d3b0*/  STL.128 [R1+0x5d60], R80 ;  /* 0x005d605001007387 */ /* 0x0005e80000100c00 */
[----:B------:R2:W-:Y:S04]  /*d3c0*/  STL.128 [R1+0x5d40], R72 ;  /* 0x005d404801007387 */ /* 0x0005e80000100c00 */
[----:B------:R2:W-:Y:S04]  /*d3d0*/  STL.128 [R1+0x5d30], R68 ;  /* 0x005d304401007387 */ /* 0x0005e80000100c00 */
[----:B------:R-:W-:Y:S04]  /*d3e0*/  STL.64 [R1+0x5c38], R4 ;  /* 0x005c380401007387 */ /* 0x000fe80000100a00 */
[----:B0-----:R-:W4:Y:S04]  /*d3f0*/  LDL R119, [R1+0x2f0] ;  /* 0x0002f00001777983 */ /* 0x001f280000100800 */
[----:B------:R-:W4:Y:S04]  /*d400*/  LDL R116, [R1+0x2fc] ;  /* 0x0002fc0001747983 */ /* 0x000f280000100800 */
[----:B------:R-:W4:Y:S04]  /*d410*/  LDL R117, [R1+0x300] ;  /* 0x0003000001757983 */ /* 0x000f280000100800 */
[----:B------:R-:W4:Y:S04]  /*d420*/  LDL R118, [R1+0x304] ;  /* 0x0003040001767983 */ /* 0x000f280000100800 */
[----:B---3--:R0:W-:Y:S04]  /*d430*/  STL.128 [R1+0x5d20], R64 ;  /* 0x005d204001007387 */ /* 0x0081e80000100c00 */
[----:B-1----:R-:W3:Y:S04]  /*d440*/  LDL.LU.128 R112, [R1+0x5de0] ;  /* 0x005de00001707983 */ /* 0x002ee80000300c00 */
[----:B--2---:R-:W2:Y:S04]  /*d450*/  LDL.LU.128 R80, [R1+0x5d60] ;  /* 0x005d600001507983 */ /* 0x004ea80000300c00 */
[----:B------:R1:W-:Y:S04]  /*d460*/  STL.128 [R1+0x5d10], R60 ;  /* 0x005d103c01007387 */ /* 0x0003e80000100c00 */
[----:B------:R-:W2:Y:S04]  /*d470*/  LDL.LU.128 R72, [R1+0x5d40] ;  /* 0x005d400001487983 */ /* 0x000ea80000300c00 */
[----:B------:R-:W2:Y:S04]  /*d480*/  LDL.LU.128 R68, [R1+0x5d30] ;  /* 0x005d300001447983 */ /* 0x000ea80000300c00 */
[----:B0-----:R-:W2:Y:S04]  /*d490*/  LDL.LU.128 R64, [R1+0x5d20] ;  /* 0x005d200001407983 */ /* 0x001ea80000300c00 */
[----:B------:R0:W-:Y:S04]  /*d4a0*/  STL.128 [R1+0x5d00], R56 ;  /* 0x005d003801007387 */ /* 0x0001e80000100c00 */
[----:B-1----:R-:W2:Y:S04]  /*d4b0*/  LDL.LU.128 R60, [R1+0x5d10] ;  /* 0x005d1000013c7983 */ /* 0x002ea80000300c00 */
[----:B------:R-:W2:Y:S04]  /*d4c0*/  LDL.LU.64 R4, [R1+0x5c38] ;  /* 0x005c380001047983 */ /* 0x000ea80000300a00 */
[----:B------:R-:W-:Y:S04]  /*d4d0*/  STL.64 [R1+0x2e0], R120 ;  /* 0x0002e07801007387 */ /* 0x000fe80000100a00 */
[----:B------:R1:W-:Y:S04]  /*d4e0*/  STL.128 [R1+0x5cf0], R52 ;  /* 0x005cf03401007387 */ /* 0x0003e80000100c00 */
[----:B0-----:R-:W2:Y:S04]  /*d4f0*/  LDL.LU.128 R56, [R1+0x5d00] ;  /* 0x005d000001387983 */ /* 0x001ea80000300c00 */
[----:B------:R-:W-:Y:S04]  /*d500*/  STL [R1+0x280], R174 ;  /* 0x000280ae01007387 */ /* 0x000fe80000100800 */
[----:B------:R0:W-:Y:S04]  /*d510*/  STL.128 [R1+0x5cd0], R44 ;  /* 0x005cd02c01007387 */ /* 0x0001e80000100c00 */
[----:B-1----:R-:W2:Y:S04]  /*d520*/  LDL.LU.128 R52, [R1+0x5cf0] ;  /* 0x005cf00001347983 */ /* 0x002ea80000300c00 */
[----:B------:R-:W-:Y:S04]  /*d530*/  STL [R1+0x284], R175 ;  /* 0x000284af01007387 */ /* 0x000fe80000100800 */
[----:B------:R-:W-:Y:S04]  /*d540*/  STL [R1+0x288], R176 ;  /* 0x000288b001007387 */ /* 0x000fe80000100800 */
[----:B0-----:R-:W2:Y:S04]  /*d550*/  LDL.LU.128 R44, [R1+0x5cd0] ;  /* 0x005cd000012c7983 */ /* 0x001ea80000300c00 */
[----:B------:R-:W-:Y:S04]  /*d560*/  STL [R1+0x28c], R143 ;  /* 0x00028c8f01007387 */ /* 0x000fe80000100800 */
[----:B------:R-:W2:Y:S04]  /*d570*/  LDL R122, [R1+0x2e4] ;  /* 0x0002e400017a7983 */ /* 0x000ea80000100800 */
[----:B------:R0:W-:Y:S04]  /*d580*/  STL.128 [R1+0x5cc0], R40 ;  /* 0x005cc02801007387 */ /* 0x0001e80000100c00 */
[----:B------:R1:W-:Y:S04]  /*d590*/  STL.128 [R1+0x5cb0], R36 ;  /* 0x005cb02401007387 */ /* 0x0003e80000100c00 */
[----:B------:R1:W-:Y:S04]  /*d5a0*/  STL.128 [R1+0x5c90], R28 ;  /* 0x005c901c01007387 */ /* 0x0003e80000100c00 */
[----:B------:R1:W-:Y:S04]  /*d5b0*/  STL.128 [R1+0x5c40], R8 ;  /* 0x005c400801007387 */ /* 0x0003e80000100c00 */
[----:B0-----:R-:W2:Y:S04]  /*d5c0*/  LDL.LU.128 R40, [R1+0x5cc0] ;  /* 0x005cc00001287983 */ /* 0x001ea80000300c00 */
[----:B-1----:R-:W2:Y:S04]  /*d5d0*/  LDL.LU.128 R36, [R1+0x5cb0] ;  /* 0x005cb00001247983 */ /* 0x002ea80000300c00 */
[----:B------:R-:W2:Y:S04]  /*d5e0*/  LDL.LU.128 R28, [R1+0x5c90] ;  /* 0x005c9000011c7983 */ /* 0x000ea80000300c00 */
[----:B------:R-:W2:Y:S04]  /*d5f0*/  LDL.LU.128 R8, [R1+0x5c40] ;  /* 0x005c400001087983 */ /* 0x000ea80000300c00 */
[----:B------:R-:W2:Y:S04]  /*d600*/  LDL R123, [R1+0x2e8] ;  /* 0x0002e800017b7983 */ /* 0x000ea80000100800 */
[----:B------:R-:W2:Y:S04]  /*d610*/  LDL R120, [R1+0x2f4] ;  /* 0x0002f40001787983 */ /* 0x000ea80000100800 */
[----:B------:R-:W2:Y:S04]  /*d620*/  LDL R121, [R1+0x2f8] ;  /* 0x0002f80001797983 */ /* 0x000ea80000100800 */
[----:B------:R-:W-:Y:S04]  /*d630*/  STL [R1+0x290], R144 ;  /* 0x0002909001007387 */ /* 0x000fe80000100800 */
[----:B------:R-:W-:Y:S04]  /*d640*/  STL [R1+0x294], R145 ;  /* 0x0002949101007387 */ /* 0x000fe80000100800 */
[----:B------:R0:W-:Y:S04]  /*d650*/  STL.128 [R1+0x5ca0], R32 ;  /* 0x005ca02001007387 */ /* 0x0001e80000100c00 */
[----:B------:R-:W-:Y:S04]  /*d660*/  STL [R1+0x298], R146 ;  /* 0x0002989201007387 */ /* 0x000fe80000100800 */
[----:B------:R-:W-:Y:S04]  /*d670*/  STL [R1+0x29c], R131 ;  /* 0x00029c8301007387 */ /* 0x000fe80000100800 */
[----:B------:R-:W2:Y:S04]  /*d680*/  LDL R125, [R1+0x2d8] ;  /* 0x0002d800017d7983 */ /* 0x000ea80000100800 */
[----:B0-----:R-:W2:Y:S04]  /*d690*/  LDL.LU.128 R32, [R1+0x5ca0] ;  /* 0x005ca00001207983 */ /* 0x001ea80000300c00 */
[----:B------:R-:W2:Y:S04]  /*d6a0*/  LDL R127, [R1+0x2e0] ;  /* 0x0002e000017f7983 */ /* 0x000ea80000100800 */
[----:B------:R-:W2:Y:S04]  /*d6b0*/  LDL R124, [R1+0x2ec] ;  /* 0x0002ec00017c7983 */ /* 0x000ea80000100800 */
[----:B------:R0:W-:Y:S04]  /*d6c0*/  STL.128 [R1+0x470], R12 ;  /* 0x0004700c01007387 */ /* 0x0001e80000100c00 */
[----:B------:R-:W-:Y:S04]  /*d6d0*/  STL.128 [R1+0x5b10], R48 ;  /* 0x005b103001007387 */ /* 0x000fe80000100c00 */
[----:B------:R-:W-:Y:S04]  /*d6e0*/  STL.128 [R1+0x5ab0], R24 ;  /* 0x005ab01801007387 */ /* 0x000fe80000100c00 */
[----:B------:R-:W-:Y:S04]  /*d6f0*/  STL.128 [R1+0x5aa0], R20 ;  /* 0x005aa01401007387 */ /* 0x000fe80000100c00 */
[----:B------:R1:W-:Y:S04]  /*d700*/  STL.64 [R1+0x5a90], R18 ;  /* 0x005a901201007387 */ /* 0x0003e80000100a00 */
[----:B0-----:R-:W2:Y:S04]  /*d710*/  LDL.LU.128 R12, [R1+0x5c50] ;  /* 0x005c5000010c7983 */ /* 0x001ea80000300c00 */
[----:B------:R0:W-:Y:S04]  /*d720*/  STL.128 [R1+0x5c00], R108 ;  /* 0x005c006c01007387 */ /* 0x0001e80000100c00 */
[----:B----4-:R4:W-:Y:S04]  /*d730*/  STL.128 [R1+0x5bf0], R104 ;  /* 0x005bf06801007387 */ /* 0x0109e80000100c00 */
[----:B------:R4:W-:Y:S04]  /*d740*/  STL.128 [R1+0x5be0], R100 ;  /* 0x005be06401007387 */ /* 0x0009e80000100c00 */
[----:B------:R4:W-:Y:S04]  /*d750*/  STL.128 [R1+0x5bd0], R96 ;  /* 0x005bd06001007387 */ /* 0x0009e80000100c00 */
[----:B------:R4:W-:Y:S04]  /*d760*/  STL.128 [R1+0x5bc0], R92 ;  /* 0x005bc05c01007387 */ /* 0x0009e80000100c00 */
[----:B------:R4:W-:Y:S04]  /*d770*/  STL.128 [R1+0x5bb0], R88 ;  /* 0x005bb05801007387 */ /* 0x0009e80000100c00 */
[----:B-1----:R-:W2:Y:S04]  /*d780*/  LDL.128 R16, [R1+0x270] ;  /* 0x0002700001107983 */ /* 0x002ea80000100c00 */
[----:B------:R-:W2:Y:S04]  /*d790*/  LDL.LU.128 R48, [R1+0x5b10] ;  /* 0x005b100001307983 */ /* 0x000ea80000300c00 */
[----:B------:R-:W2:Y:S04]  /*d7a0*/  LDL.LU.128 R24, [R1+0x5ab0] ;  /* 0x005ab00001187983 */ /* 0x000ea80000300c00 */
[----:B------:R-:W2:Y:S04]  /*d7b0*/  LDL.LU.128 R20, [R1+0x5aa0] ;  /* 0x005aa00001147983 */ /* 0x000ea80000300c00 */
[----:B------:R1:W-:Y:S04]  /*d7c0*/  STL.128 [R1+0x5ba0], R84 ;  /* 0x005ba05401007387 */ /* 0x0003e80000100c00 */
[----:B0-----:R-:W2:Y:S04]  /*d7d0*/  LDL.LU.128 R108, [R1+0x5c00] ;  /* 0x005c0000016c7983 */ /* 0x001ea80000300c00 */
[----:B----4-:R-:W4:Y:S04]  /*d7e0*/  LDL.LU.128 R104, [R1+0x5bf0] ;  /* 0x005bf00001687983 */ /* 0x010f280000300c00 */
[----:B------:R-:W4:Y:S04]  /*d7f0*/  LDL.LU.128 R100, [R1+0x5be0] ;  /* 0x005be00001647983 */ /* 0x000f280000300c00 */
[----:B------:R-:W4:Y:S04]  /*d800*/  LDL.LU.128 R96, [R1+0x5bd0] ;  /* 0x005bd00001607983 */ /* 0x000f280000300c00 */
[----:B------:R-:W4:Y:S04]  /*d810*/  LDL.LU.128 R92, [R1+0x5bc0] ;  /* 0x005bc000015c7983 */ /* 0x000f280000300c00 */
[----:B------:R-:W4:Y:S04]  /*d820*/  LDL.LU.128 R88, [R1+0x5bb0] ;  /* 0x005bb00001587983 */ /* 0x000f280000300c00 */
[----:B------:R0:W-:Y:S04]  /*d830*/  STL.128 [R1+0x5b80], R76 ;  /* 0x005b804c01007387 */ /* 0x0001e80000100c00 */
[----:B-1----:R-:W4:Y:S04]  /*d840*/  LDL.LU.128 R84, [R1+0x5ba0] ;  /* 0x005ba00001547983 */ /* 0x002f280000300c00 */
[----:B------:R-:W-:Y:S04]  /*d850*/  STL [R1+0x2a0], R132 ;  /* 0x0002a08401007387 */ /* 0x000fe80000100800 */
[----:B------:R-:W-:Y:S04]  /*d860*/  STL [R1+0x2a4], R133 ;  /* 0x0002a48501007387 */ /* 0x000fe80000100800 */
[----:B0-----:R-:W4:Y:S04]  /*d870*/  LDL.LU.128 R76, [R1+0x5b80] ;  /* 0x005b8000014c7983 */ /* 0x001f280000300c00 */
[----:B------:R-:W-:Y:S04]  /*d880*/  STL [R1+0x2a8], R134 ;  /* 0x0002a88601007387 */ /* 0x000fe80000100800 */
[----:B------:R-:W-:Y:S04]  /*d890*/  STL [R1+0x2ac], R135 ;  /* 0x0002ac8701007387 */ /* 0x000fe80000100800 */
[----:B------:R-:W-:Y:S04]  /*d8a0*/  STL [R1+0x2b0], R136 ;  /* 0x0002b08801007387 */ /* 0x000fe80000100800 */
[----:B------:R-:W-:Y:S04]  /*d8b0*/  STL [R1+0x2b4], R137 ;  /* 0x0002b48901007387 */ /* 0x000fe80000100800 */
[----:B------:R-:W-:Y:S04]  /*d8c0*/  STL [R1+0x2b8], R138 ;  /* 0x0002b88a01007387 */ /* 0x000fe80000100800 */
[----:B------:R0:W-:Y:S04]  /*d8d0*/  STL.128 [R1+0x5fd0], R116 ;  /* 0x005fd07401007387 */ /* 0x0001e80000100c00 */
[----:B------:R-:W-:Y:S04]  /*d8e0*/  STL [R1+0x2bc], R139 ;  /* 0x0002bc8b01007387 */ /* 0x000fe80000100800 */
[----:B---3--:R1:W-:Y:S04]  /*d8f0*/  STL.128 [R1+0x5c10], R112 ;  /* 0x005c107001007387 */ /* 0x0083e80000100c00 */
[----:B--2---:R2:W-:Y:S04]  /*d900*/  STL.128 [R1+0x5b90], R80 ;  /* 0x005b905001007387 */ /* 0x0045e80000100c00 */
[----:B0-----:R-:W3:Y:S04]  /*d910*/  LDL.LU.128 R116, [R1+0x5fd0] ;  /* 0x005fd00001747983 */ /* 0x001ee80000300c00 */
[----:B------:R0:W-:Y:S04]  /*d920*/  STL.128 [R1+0x5b70], R72 ;  /* 0x005b704801007387 */ /* 0x0001e80000100c00 */
[----:B------:R0:W-:Y:S04]  /*d930*/  STL.128 [R1+0x5b60], R68 ;  /* 0x005b604401007387 */ /* 0x0001e80000100c00 */
[----:B------:R0:W-:Y:S04]  /*d940*/  STL.128 [R1+0x5b50], R64 ;  /* 0x005b504001007387 */ /* 0x0001e80000100c00 */
[----:B-1----:R-:W3:Y:S04]  /*d950*/  LDL.LU.128 R112, [R1+0x5c10] ;  /* 0x005c100001707983 */ /* 0x002ee80000300c00 */
[----:B------:R1:W-:Y:S04]  /*d960*/  STL.128 [R1+0x5b40], R60 ;  /* 0x005b403c01007387 */ /* 0x0003e80000100c00 */
[----:B------:R-:W-:Y:S04]  /*d970*/  STL.64 [R1+0x5a60], R4 ;  /* 0x005a600401007387 */ /* 0x000fe80000100a00 */
[----:B--2---:R-:W2:Y:S04]  /*d980*/  LDL.LU.128 R80, [R1+0x5b90] ;  /* 0x005b900001507983 */ /* 0x004ea80000300c00 */
[----:B0-----:R-:W2:Y:S04]  /*d990*/  LDL.LU.128 R72, [R1+0x5b70] ;  /* 0x005b700001487983 */ /* 0x001ea80000300c00 */
[----:B------:R0:W-:Y:S04]  /*d9a0*/  STL.128 [R1+0x5b30], R56 ;  /* 0x005b303801007387 */ /* 0x0001e80000100c00 */
[----:B------:R-:W2:Y:S04]  /*d9b0*/  LDL.LU.128 R68, [R1+0x5b60] ;  /* 0x005b600001447983 */ /* 0x000ea80000300c00 */
[----:B------:R-:W2:Y:S04]  /*d9c0*/  LDL.LU.128 R64, [R1+0x5b50] ;  /* 0x005b500001407983 */ /* 0x000ea80000300c00 */
[----:B------:R0:W-:Y:S04]  /*d9d0*/  STL.128 [R1+0x5b20], R52 ;  /* 0x005b203401007387 */ /* 0x0001e80000100c00 */
[----:B-1----:R-:W2:Y:S04]  /*d9e0*/  LDL.LU.128 R60, [R1+0x5b40] ;  /* 0x005b4000013c7983 */ /* 0x002ea80000300c00 */
[----:B0-----:R-:W2:Y:S04]  /*d9f0*/  LDL.LU.128 R56, [R1+0x5b30] ;  /* 0x005b300001387983 */ /* 0x001ea80000300c00 */
[----:B------:R0:W-:Y:S04]  /*da00*/  STL.128 [R1+0x5b00], R44 ;  /* 0x005b002c01007387 */ /* 0x0001e80000100c00 */
[----:B------:R-:W2:Y:S04]  /*da10*/  LDL.LU.128 R52, [R1+0x5b20] ;  /* 0x005b200001347983 */ /* 0x000ea80000300c00 */
[----:B------:R-:W2:Y:S04]  /*da20*/  LDL.LU.64 R4, [R1+0x5a60] ;  /* 0x005a600001047983 */ /* 0x000ea80000300a00 */
[----:B------:R-:W2:Y:S04]  /*da30*/  LDL R140, [R1+0x2c0] ;  /* 0x0002c000018c7983 */ /* 0x000ea80000100800 */
[----:B0-----:R-:W2:Y:S04]  /*da40*/  LDL.LU.128 R44, [R1+0x5b00] ;  /* 0x005b0000012c7983 */ /* 0x001ea80000300c00 */
[----:B------:R-:W2:Y:S04]  /*da50*/  LDL R141, [R1+0x2c4] ;  /* 0x0002c400018d7983 */ /* 0x000ea80000100800 */
[----:B------:R-:W-:Y:S04]  /*da60*/  STL [R1+0x2c8], R142 ;  /* 0x0002c88e01007387 */ /* 0x000fe80000100800 */
        /* <DEDUP_REMOVED lines=8> */
[----:B------:R-:W-:Y:S04]  /*daf0*/  STL [R1+0x2cc], R128 ;  /* 0x0002cc8001007387 */ /* 0x000fe80000100800 */
[----:B------:R-:W2:Y:S04]  /*db00*/  LDL R129, [R1+0x2d0] ;  /* 0x0002d00001817983 */ /* 0x000ea80000100800 */
[----:B------:R-:W2:Y:S04]  /*db10*/  LDL R130, [R1+0x2d4] ;  /* 0x0002d40001827983 */ /* 0x000ea80000100800 */
[----:B------:R0:W-:Y:S04]  /*db20*/  STL.128 [R1+0x5ad0], R32 ;  /* 0x005ad02001007387 */ /* 0x0001e80000100c00 */
[----:B0-----:R-:W2:Y:S04]  /*db30*/  LDL.LU.128 R32, [R1+0x5ad0] ;  /* 0x005ad00001207983 */ /* 0x001ea80000300c00 */
[----:B------:R0:W-:Y:S04]  /*db40*/  STL.128 [R1+0x5a80], R12 ;  /* 0x005a800c01007387 */ /* 0x0001e80000100c00 */
[----:B0-----:R-:W2:Y:S04]  /*db50*/  LDL.LU.128 R12, [R1+0x5a80] ;  /* 0x005a8000010c7983 */ /* 0x001ea80000300c00 */
[----:B------:R0:W-:Y:S04]  /*db60*/  STL.128 [R1+0x480], R16 ;  /* 0x0004801001007387 */ /* 0x0001e80000100c00 */
[----:B------:R-:W-:Y:S04]  /*db70*/  STL.128 [R1+0x5940], R48 ;  /* 0x0059403001007387 */ /* 0x000fe80000100c00 */
[----:B------:R-:W-:Y:S04]  /*db80*/  STL.128 [R1+0x58e0], R24 ;  /* 0x0058e01801007387 */ /* 0x000fe80000100c00 */
[----:B------:R1:W-:Y:S04]  /*db90*/  STL.128 [R1+0x58d0], R20 ;  /* 0x0058d01401007387 */ /* 0x0003e80000100c00 */
[----:B0-----:R-:W2:Y:S04]  /*dba0*/  LDL.LU.64 R18, [R1+0x5a90] ;  /* 0x005a900001127983 */ /* 0x001ea80000300a00 */
        /* <DEDUP_REMOVED lines=19> */
[----:B------:R0:W-:Y:S04]  /*dce0*/  STL.128 [R1+0x5fe0], R120 ;  /* 0x005fe07801007387 */ /* 0x0001e80000100c00 */
[----:B---3--:R1:W-:Y:S04]  /*dcf0*/  STL.128 [R1+0x5df0], R116 ;  /* 0x005df07401007387 */ /* 0x0083e80000100c00 */
[----:B------:R3:W-:Y:S04]  /*dd00*/  STL.128 [R1+0x5a40], R112 ;  /* 0x005a407001007387 */ /* 0x0007e80000100c00 */
[----:B0-----:R-:W4:Y:S04]  /*dd10*/  LDL.LU.128 R120, [R1+0x5fe0] ;  /* 0x005fe00001787983 */ /* 0x001f280000300c00 */
[----:B-1----:R-:W4:Y:S04]  /*dd20*/  LDL.LU.128 R116, [R1+0x5df0] ;  /* 0x005df00001747983 */ /* 0x002f280000300c00 */
[----:B--2---:R0:W-:Y:S04]  /*dd30*/  STL.128 [R1+0x59c0], R80 ;  /* 0x0059c05001007387 */ /* 0x0041e80000100c00 */
[----:B------:R1:W-:Y:S04]  /*dd40*/  STL.128 [R1+0x59a0], R72 ;  /* 0x0059a04801007387 */ /* 0x0003e80000100c00 */
[----:B---3--:R-:W2:Y:S04]  /*dd50*/  LDL.LU.128 R112, [R1+0x5a40] ;  /* 0x005a400001707983 */ /* 0x008ea80000300c00 */
[----:B------:R3:W-:Y:S04]  /*dd60*/  STL.128 [R1+0x5990], R68 ;  /* 0x0059904401007387 */ /* 0x0007e80000100c00 */
[----:B------:R3:W-:Y:S04]  /*dd70*/  STL.128 [R1+0x5980], R64 ;  /* 0x0059804001007387 */ /* 0x0007e80000100c00 */
[----:B0-----:R-:W2:Y:S04]  /*dd80*/  LDL.LU.128 R80, [R1+0x59c0] ;  /* 0x0059c00001507983 */ /* 0x001ea80000300c00 */
[----:B------:R0:W-:Y:S04]  /*dd90*/  STL.128 [R1+0x5970], R60 ;  /* 0x0059703c01007387 */ /* 0x0001e80000100c00 */
[----:B------:R0:W-:Y:S04]  /*dda0*/  STL.128 [R1+0x5960], R56 ;  /* 0x0059603801007387 */ /* 0x0001e80000100c00 */
[----:B-1----:R-:W2:Y:S04]  /*ddb0*/  LDL.LU.128 R72, [R1+0x59a0] ;  /* 0x0059a00001487983 */ /* 0x002ea80000300c00 */
[----:B------:R1:W-:Y:S04]  /*ddc0*/  STL.128 [R1+0x5950], R52 ;  /* 0x0059503401007387 */ /* 0x0003e80000100c00 */
[----:B------:R-:W-:Y:S04]  /*ddd0*/  STL.64 [R1+0x5890], R4 ;  /* 0x0058900401007387 */ /* 0x000fe80000100a00 */
[----:B---3--:R-:W3:Y:S04]  /*dde0*/  LDL.LU.128 R68, [R1+0x5990] ;  /* 0x0059900001447983 */ /* 0x008ee80000300c00 */
[----:B------:R1:W-:Y:S04]  /*ddf0*/  STL.128 [R1+0x5930], R44 ;  /* 0x0059302c01007387 */ /* 0x0003e80000100c00 */
[----:B------:R-:W3:Y:S04]  /*de00*/  LDL.LU.128 R64, [R1+0x5980] ;  /* 0x0059800001407983 */ /* 0x000ee80000300c00 */
[----:B0-----:R-:W3:Y:S04]  /*de10*/  LDL.LU.128 R60, [R1+0x5970] ;  /* 0x00597000013c7983 */ /* 0x001ee80000300c00 */
[----:B------:R-:W3:Y:S04]  /*de20*/  LDL.LU.128 R56, [R1+0x5960] ;  /* 0x0059600001387983 */ /* 0x000ee80000300c00 */
[----:B-1----:R-:W3:Y:S04]  /*de30*/  LDL.LU.128 R52, [R1+0x5950] ;  /* 0x0059500001347983 */ /* 0x002ee80000300c00 */
[----:B------:R-:W3:Y:S04]  /*de40*/  LDL.LU.128 R44, [R1+0x5930] ;  /* 0x00593000012c7983 */ /* 0x000ee80000300c00 */
[----:B------:R-:W3:Y:S04]  /*de50*/  LDL.LU.64 R4, [R1+0x5890] ;  /* 0x0058900001047983 */ /* 0x000ee80000300a00 */
[----:B------:R0:W-:Y:S04]  /*de60*/  STL.128 [R1+0x5920], R40 ;  /* 0x0059202801007387 */ /* 0x0001e80000100c00 */
[----:B------:R1:W-:Y:S04]  /*de70*/  STL.128 [R1+0x5910], R36 ;  /* 0x0059102401007387 */ /* 0x0003e80000100c00 */
[----:B------:R1:W-:Y:S04]  /*de80*/  STL.128 [R1+0x58f0], R28 ;  /* 0x0058f01c01007387 */ /* 0x0003e80000100c00 */
[----:B------:R1:W-:Y:S04]  /*de90*/  STL.128 [R1+0x58a0], R8 ;  /* 0x0058a00801007387 */ /* 0x0003e80000100c00 */
[----:B0-----:R-:W3:Y:S04]  /*dea0*/  LDL.LU.128 R40, [R1+0x5920] ;  /* 0x0059200001287983 */ /* 0x001ee80000300c00 */
[----:B-1----:R-:W3:Y:S04]  /*deb0*/  LDL.LU.128 R36, [R1+0x5910] ;  /* 0x0059100001247983 */ /* 0x002ee80000300c00 */
[----:B------:R-:W3:Y:S04]  /*dec0*/  LDL.LU.128 R28, [R1+0x58f0] ;  /* 0x0058f000011c7983 */ /* 0x000ee80000300c00 */
[----:B------:R-:W3:Y:S04]  /*ded0*/  LDL.LU.128 R8, [R1+0x58a0] ;  /* 0x0058a00001087983 */ /* 0x000ee80000300c00 */
[----:B------:R0:W-:Y:S04]  /*dee0*/  STL.128 [R1+0x5900], R32 ;  /* 0x0059002001007387 */ /* 0x0001e80000100c00 */
[----:B0-----:R-:W3:Y:S04]  /*def0*/  LDL.LU.128 R32, [R1+0x5900] ;  /* 0x0059000001207983 */ /* 0x001ee80000300c00 */
[----:B------:R0:W-:Y:S04]  /*df00*/  STL.128 [R1+0x58b0], R12 ;  /* 0x0058b00c01007387 */ /* 0x0001e80000100c00 */
[----:B0-----:R-:W3:Y:S04]  /*df10*/  LDL.LU.128 R12, [R1+0x58b0] ;  /* 0x0058b000010c7983 */ /* 0x001ee80000300c00 */
[----:B------:R0:W-:Y:S04]  /*df20*/  STL.64 [R1+0x58c0], R18 ;  /* 0x0058c01201007387 */ /* 0x0001e80000100a00 */
[----:B0-----:R-:W3:Y:S04]  /*df30*/  LDL.LU.64 R18, [R1+0x58c0] ;  /* 0x0058c00001127983 */ /* 0x001ee80000300a00 */
[----:B------:R0:W-:Y:S04]  /*df40*/  STL.128 [R1+0x490], R20 ;  /* 0x0004901401007387 */ /* 0x0001e80000100c00 */
[----:B------:R-:W-:Y:S04]  /*df50*/  STL.128 [R1+0x5780], R48 ;  /* 0x0057803001007387 */ /* 0x000fe80000100c00 */
[----:B------:R1:W-:Y:S04]  /*df60*/  STL.128 [R1+0x5720], R24 ;  /* 0x0057201801007387 */ /* 0x0003e80000100c00 */
[----:B0-----:R-:W3:Y:S04]  /*df70*/  LDL.LU.128 R20, [R1+0x58d0] ;  /* 0x0058d00001147983 */ /* 0x001ee80000300c00 */
[----:B------:R0:W-:Y:S04]  /*df80*/  STL.128 [R1+0x5870], R108 ;  /* 0x0058706c01007387 */ /* 0x0001e80000100c00 */
[----:B----4-:R4:W-:Y:S04]  /*df90*/  STL.128 [R1+0x5860], R104 ;  /* 0x0058606801007387 */ /* 0x0109e80000100c00 */
[----:B------:R4:W-:Y:S04]  /*dfa0*/  STL.128 [R1+0x5850], R100 ;  /* 0x0058506401007387 */ /* 0x0009e80000100c00 */
[----:B------:R4:W-:Y:S04]  /*dfb0*/  STL.128 [R1+0x5840], R96 ;  /* 0x0058406001007387 */ /* 0x0009e80000100c00 */
[----:B------:R4:W-:Y:S04]  /*dfc0*/  STL.128 [R1+0x5830], R92 ;  /* 0x0058305c01007387 */ /* 0x0009e80000100c00 */
[----:B------:R4:W-:Y:S04]  /*dfd0*/  STL.128 [R1+0x5820], R88 ;  /* 0x0058205801007387 */ /* 0x0009e80000100c00 */
[----:B-1----:R-:W3:Y:S04]  /*dfe0*/  LDL.128 R24, [R1+0x290] ;  /* 0x0002900001187983 */ /* 0x002ee80000100c00 */
[----:B------:R-:W3:Y:S04]  /*dff0*/  LDL.LU.128 R48, [R1+0x5780] ;  /* 0x0057800001307983 */ /* 0x000ee80000300c00 */
        /* <DEDUP_REMOVED lines=11> */
[----:B------:R1:W-:Y:S04]  /*e0b0*/  STL.128 [R1+0x5e00], R120 ;  /* 0x005e007801007387 */ /* 0x0003e80000100c00 */
[----:B------:R1:W-:Y:S04]  /*e0c0*/  STL.128 [R1+0x5c20], R116 ;  /* 0x005c207401007387 */ /* 0x0003e80000100c00 */
[----:B--2---:R2:W-:Y:S04]  /*e0d0*/  STL.128 [R1+0x5880], R112 ;  /* 0x0058807001007387 */ /* 0x0045e80000100c00 */
[----:B------:R2:W-:Y:S04]  /*e0e0*/  STL.128 [R1+0x5800], R80 ;  /* 0x0058005001007387 */ /* 0x0005e80000100c00 */
[----:B------:R2:W-:Y:S04]  /*e0f0*/  STL.128 [R1+0x57e0], R72 ;  /* 0x0057e04801007387 */ /* 0x0005e80000100c00 */
[----:B0-----:R-:W4:Y:S04]  /*e100*/  LDL.LU.128 R124, [R1+0x5ff0] ;  /* 0x005ff000017c7983 */ /* 0x001f280000300c00 */
[----:B---3--:R0:W-:Y:S04]  /*e110*/  STL.128 [R1+0x57d0], R68 ;  /* 0x0057d04401007387 */ /* 0x0081e80000100c00 */
[----:B-1----:R-:W3:Y:S04]  /*e120*/  LDL.LU.128 R120, [R1+0x5e00] ;  /* 0x005e000001787983 */ /* 0x002ee80000300c00 */
[----:B------:R1:W-:Y:S04]  /*e130*/  STL.128 [R1+0x57c0], R64 ;  /* 0x0057c04001007387 */ /* 0x0003e80000100c00 */
[----:B------:R1:W-:Y:S04]  /*e140*/  STL.128 [R1+0x57b0], R60 ;  /* 0x0057b03c01007387 */ /* 0x0003e80000100c00 */
[----:B------:R1:W-:Y:S04]  /*e150*/  STL.128 [R1+0x57a0], R56 ;  /* 0x0057a03801007387 */ /* 0x0003e80000100c00 */
[----:B------:R1:W-:Y:S04]  /*e160*/  STL.128 [R1+0x5790], R52 ;  /* 0x0057903401007387 */ /* 0x0003e80000100c00 */
[----:B------:R1:W-:Y:S04]  /*e170*/  STL.128 [R1+0x5770], R44 ;  /* 0x0057702c01007387 */ /* 0x0003e80000100c00 */
[----:B------:R-:W-:Y:S04]  /*e180*/  STL.64 [R1+0x56d8], R4 ;  /* 0x0056d80401007387 */ /* 0x000fe80000100a00 */
[----:B------:R-:W3:Y:S04]  /*e190*/  LDL.LU.128 R116, [R1+0x5c20] ;  /* 0x005c200001747983 */ /* 0x000ee80000300c00 */
[----:B--2---:R-:W2:Y:S04]  /*e1a0*/  LDL.LU.128 R112, [R1+0x5880] ;  /* 0x0058800001707983 */ /* 0x004ea80000300c00 */
[----:B------:R-:W2:Y:S04]  /*e1b0*/  LDL.LU.128 R80, [R1+0x5800] ;  /* 0x0058000001507983 */ /* 0x000ea80000300c00 */
[----:B------:R-:W2:Y:S04]  /*e1c0*/  LDL.LU.128 R72, [R1+0x57e0] ;  /* 0x0057e00001487983 */ /* 0x000ea80000300c00 */
        /* <DEDUP_REMOVED lines=8> */
[----:B------:R-:W2:Y:S04]  /*e250*/  LDL.LU.128 R52, [R1+0x5790] ;  /* 0x0057900001347983 */ /* 0x000ea80000300c00 */
[----:B------:R-:W2:Y:S04]  /*e260*/  LDL.LU.128 R44, [R1+0x5770] ;  /* 0x00577000012c7983 */ /* 0x000ea80000300c00 */
[----:B------:R-:W2:Y:S04]  /*e270*/  LDL.LU.128 R40, [R1+0x5760] ;  /* 0x0057600001287983 */ /* 0x000ea80000300c00 */
[----:B------:R-:W2:Y:S04]  /*e280*/  LDL.LU.128 R36, [R1+0x5750] ;  /* 0x0057500001247983 */ /* 0x000ea80000300c00 */
[----:B------:R-:W2:Y:S04]  /*e290*/  LDL.LU.128 R28, [R1+0x5730] ;  /* 0x00573000011c7983 */ /* 0x000ea80000300c00 */
[----:B------:R0:W-:Y:S04]  /*e2a0*/  STL.128 [R1+0x5740], R32 ;  /* 0x0057402001007387 */ /* 0x0001e80000100c00 */
[----:B------:R-:W2:Y:S04]  /*e2b0*/  LDL.LU.128 R8, [R1+0x56e0] ;  /* 0x0056e00001087983 */ /* 0x000ea80000300c00 */
[----:B------:R-:W2:Y:S04]  /*e2c0*/  LDL.LU.64 R4, [R1+0x56d8] ;  /* 0x0056d80001047983 */ /* 0x000ea80000300a00 */
[----:B0-----:R-:W2:Y:S04]  /*e2d0*/  LDL.LU.128 R32, [R1+0x5740] ;  /* 0x0057400001207983 */ /* 0x001ea80000300c00 */
[----:B------:R0:W-:Y:S04]  /*e2e0*/  STL.128 [R1+0x56f0], R12 ;  /* 0x0056f00c01007387 */ /* 0x0001e80000100c00 */
[----:B0-----:R-:W2:Y:S04]  /*e2f0*/  LDL.LU.128 R12, [R1+0x56f0] ;  /* 0x0056f000010c7983 */ /* 0x001ea80000300c00 */
[----:B------:R0:W-:Y:S04]  /*e300*/  STL.64 [R1+0x5700], R18 ;  /* 0x0057001201007387 */ /* 0x0001e80000100a00 */
[----:B0-----:R-:W2:Y:S04]  /*e310*/  LDL.LU.64 R18, [R1+0x5700] ;  /* 0x0057000001127983 */ /* 0x001ea80000300a00 */
[----:B------:R0:W-:Y:S04]  /*e320*/  STL.128 [R1+0x5710], R20 ;  /* 0x0057101401007387 */ /* 0x0001e80000100c00 */
[----:B0-----:R-:W2:Y:S04]  /*e330*/  LDL.LU.128 R20, [R1+0x5710] ;  /* 0x0057100001147983 */ /* 0x001ea80000300c00 */
[----:B------:R0:W-:Y:S04]  /*e340*/  STL.128 [R1+0x4a0], R24 ;  /* 0x0004a01801007387 */ /* 0x0001e80000100c00 */
[----:B------:R1:W-:Y:S04]  /*e350*/  STL.128 [R1+0x55d0], R48 ;  /* 0x0055d03001007387 */ /* 0x0003e80000100c00 */
[----:B------:R1:W-:Y:S04]  /*e360*/  STL.128 [R1+0x56c0], R108 ;  /* 0x0056c06c01007387 */ /* 0x0003e80000100c00 */
[----:B0-----:R-:W2:Y:S04]  /*e370*/  LDL.LU.128 R24, [R1+0x5720] ;  /* 0x0057200001187983 */ /* 0x001ea80000300c00 */
[----:B----4-:R0:W-:Y:S04]  /*e380*/  STL.128 [R1+0x56b0], R104 ;  /* 0x0056b06801007387 */ /* 0x0101e80000100c00 */
[----:B------:R4:W-:Y:S04]  /*e390*/  STL.128 [R1+0x56a0], R100 ;  /* 0x0056a06401007387 */ /* 0x0009e80000100c00 */
[----:B------:R4:W-:Y:S04]  /*e3a0*/  STL.128 [R1+0x5690], R96 ;  /* 0x0056906001007387 */ /* 0x0009e80000100c00 */
[----:B------:R4:W-:Y:S04]  /*e3b0*/  STL.128 [R1+0x5680], R92 ;  /* 0x0056805c01007387 */ /* 0x0009e80000100c00 */
[----:B------:R4:W-:Y:S04]  /*e3c0*/  STL.128 [R1+0x5670], R88 ;  /* 0x0056705801007387 */ /* 0x0009e80000100c00 */
[----:B-1----:R-:W2:Y:S04]  /*e3d0*/  LDL.128 R48, [R1+0x2a0] ;  /* 0x0002a00001307983 */ /* 0x002ea80000100c00 */
[----:B------:R1:W-:Y:S04]  /*e3e0*/  STL.128 [R1+0x5660], R84 ;  /* 0x0056605401007387 */ /* 0x0003e80000100c00 */
[----:B------:R-:W2:Y:S04]  /*e3f0*/  LDL.LU.128 R108, [R1+0x56c0] ;  /* 0x0056c000016c7983 */ /* 0x000ea80000300c00 */
[----:B0-----:R-:W2:Y:S04]  /*e400*/  LDL.LU.128 R104, [R1+0x56b0] ;  /* 0x0056b00001687983 */ /* 0x001ea80000300c00 */
[----:B----4-:R-:W4:Y:S04]  /*e410*/  LDL.LU.128 R100, [R1+0x56a0] ;  /* 0x0056a00001647983 */ /* 0x010f280000300c00 */
[----:B------:R-:W4:Y:S04]  /*e420*/  LDL.LU.128 R96, [R1+0x5690] ;  /* 0x0056900001607983 */ /* 0x000f280000300c00 */
[----:B------:R-:W4:Y:S04]  /*e430*/  LDL.LU.128 R92, [R1+0x5680] ;  /* 0x00568000015c7983 */ /* 0x000f280000300c00 */
[----:B------:R-:W4:Y:S04]  /*e440*/  LDL.LU.128 R88, [R1+0x5670] ;  /* 0x0056700001587983 */ /* 0x000f280000300c00 */
[----:B------:R0:W-:Y:S04]  /*e450*/  STL.128 [R1+0x5640], R76 ;  /* 0x0056404c01007387 */ /* 0x0001e80000100c00 */
[----:B-1----:R-:W4:Y:S04]  /*e460*/  LDL.LU.128 R84, [R1+0x5660] ;  /* 0x0056600001547983 */ /* 0x002f280000300c00 */
[----:B0-----:R-:W4:Y:S04]  /*e470*/  LDL.LU.128 R76, [R1+0x5640] ;  /* 0x00564000014c7983 */ /* 0x001f280000300c00 */
[----:B------:R0:W-:Y:S04]  /*e480*/  STL [R1+0x5e10], R124 ;  /* 0x005e107c01007387 */ /* 0x0001e80000100800 */
[----:B---3--:R1:W-:Y:S04]  /*e490*/  STL.64 [R1+0x5c30], R120 ;  /* 0x005c307801007387 */ /* 0x0083e80000100a00 */
[----:B0-----:R-:W3:Y:S04]  /*e4a0*/  LDL.LU R124, [R1+0x5e10] ;  /* 0x005e1000017c7983 */ /* 0x001ee80000300800 */
[----:B-1----:R-:W3:Y:S04]  /*e4b0*/  LDL.LU.64 R120, [R1+0x5c30] ;  /* 0x005c300001787983 */ /* 0x002ee80000300a00 */
[----:B------:R0:W-:Y:S04]  /*e4c0*/  STL [R1+0x5a58], R118 ;  /* 0x005a587601007387 */ /* 0x0001e80000100800 */
[----:B------:R1:W-:Y:S04]  /*e4d0*/  STL.64 [R1+0x5a50], R116 ;  /* 0x005a507401007387 */ /* 0x0003e80000100a00 */
[----:B--2---:R2:W-:Y:S04]  /*e4e0*/  STL [R1+0x56d0], R112 ;  /* 0x0056d07001007387 */ /* 0x0045e80000100800 */
[----:B------:R2:W-:Y:S04]  /*e4f0*/  STL.128 [R1+0x5650], R80 ;  /* 0x0056505001007387 */ /* 0x0005e80000100c00 */
[----:B------:R2:W-:Y:S04]  /*e500*/  STL.128 [R1+0x5630], R72 ;  /* 0x0056304801007387 */ /* 0x0005e80000100c00 */
[----:B0-----:R-:W3:Y:S04]  /*e510*/  LDL.LU R118, [R1+0x5a58] ;  /* 0x005a580001767983 */ /* 0x001ee80000300800 */
[----:B-1----:R-:W3:Y:S04]  /*e520*/  LDL.LU.64 R116, [R1+0x5a50] ;  /* 0x005a500001747983 */ /* 0x002ee80000300a00 */
[----:B--2---:R-:W2:Y:S04]  /*e530*/  LDL.LU R112, [R1+0x56d0] ;  /* 0x0056d00001707983 */ /* 0x004ea80000300800 */
[----:B------:R0:W-:Y:S04]  /*e540*/  STL.128 [R1+0x5620], R68 ;  /* 0x0056204401007387 */ /* 0x0001e80000100c00 */
[----:B------:R1:W-:Y:S04]  /*e550*/  STL.128 [R1+0x5610], R64 ;  /* 0x0056104001007387 */ /* 0x0003e80000100c00 */
[----:B------:R1:W-:Y:S04]  /*e560*/  STL.128 [R1+0x5600], R60 ;  /* 0x0056003c01007387 */ /* 0x0003e80000100c00 */
[----:B------:R1:W-:Y:S04]  /*e570*/  STL.128 [R1+0x55f0], R56 ;  /* 0x0055f03801007387 */ /* 0x0003e80000100c00 */
[----:B------:R1:W-:Y:S04]  /*e580*/  STL.128 [R1+0x55e0], R52 ;  /* 0x0055e03401007387 */ /* 0x0003e80000100c00 */
[----:B------:R1:W-:Y:S04]  /*e590*/  STL.128 [R1+0x55c0], R44 ;  /* 0x0055c02c01007387 */ /* 0x0003e80000100c00 */
[----:B------:R1:W-:Y:S04]  /*e5a0*/  STL.128 [R1+0x55b0], R40 ;  /* 0x0055b02801007387 */ /* 0x0003e80000100c00 */
[----:B------:R1:W-:Y:S04]  /*e5b0*/  STL.128 [R1+0x55a0], R36 ;  /* 0x0055a02401007387 */ /* 0x0003e80000100c00 */
[----:B------:R-:W-:Y:S04]  /*e5c0*/  STL.128 [R1+0x5580], R28 ;  /* 0x0055801c01007387 */ /* 0x000fe80000100c00 */
[----:B------:R-:W2:Y:S04]  /*e5d0*/  LDL.LU.128 R80, [R1+0x5650] ;  /* 0x0056500001507983 */ /* 0x000ea80000300c00 */
[----:B------:R-:W-:Y:S04]  /*e5e0*/  STL.128 [R1+0x5530], R8 ;  /* 0x0055300801007387 */ /* 0x000fe80000100c00 */
[----:B------:R-:W-:Y:S04]  /*e5f0*/  STL.64 [R1+0x5528], R4 ;  /* 0x0055280401007387 */ /* 0x000fe80000100a00 */
[----:B------:R-:W2:Y:S04]  /*e600*/  LDL.LU.128 R72, [R1+0x5630] ;  /* 0x0056300001487983 */ /* 0x000ea80000300c00 */
        /* <DEDUP_REMOVED lines=8> */
[----:B------:R0:W-:Y:S04]  /*e690*/  STL.128 [R1+0x5540], R12 ;  /* 0x0055400c01007387 */ /* 0x0001e80000100c00 */
[----:B------:R-:W2:Y:S04]  /*e6a0*/  LDL.LU.128 R36, [R1+0x55a0] ;  /* 0x0055a00001247983 */ /* 0x000ea80000300c00 */
[----:B------:R-:W2:Y:S04]  /*e6b0*/  LDL.LU.128 R32, [R1+0x5590] ;  /* 0x0055900001207983 */ /* 0x000ea80000300c00 */
[----:B------:R-:W2:Y:S04]  /*e6c0*/  LDL.LU.128 R28, [R1+0x5580] ;  /* 0x00558000011c7983 */ /* 0x000ea80000300c00 */
[----:B0-----:R-:W2:Y:S04]  /*e6d0*/  LDL.LU.128 R12, [R1+0x5540] ;  /* 0x00554000010c7983 */ /* 0x001ea80000300c00 */
[----:B------:R0:W-:Y:S04]  /*e6e0*/  STL.64 [R1+0x5550], R18 ;  /* 0x0055501201007387 */ /* 0x0001e80000100a00 */
[----:B------:R-:W2:Y:S04]  /*e6f0*/  LDL.LU.128 R8, [R1+0x5530] ;  /* 0x0055300001087983 */ /* 0x000ea80000300c00 */
[----:B------:R-:W2:Y:S04]  /*e700*/  LDL.LU.64 R4, [R1+0x5528] ;  /* 0x0055280001047983 */ /* 0x000ea80000300a00 */
[----:B0-----:R-:W2:Y:S04]  /*e710*/  LDL.LU.64 R18, [R1+0x5550] ;  /* 0x0055500001127983 */ /* 0x001ea80000300a00 */
[----:B------:R0:W-:Y:S04]  /*e720*/  STL.128 [R1+0x5560], R20 ;  /* 0x0055601401007387 */ /* 0x0001e80000100c00 */
[----:B0-----:R-:W2:Y:S04]  /*e730*/  LDL.LU.128 R20, [R1+0x5560] ;  /* 0x0055600001147983 */ /* 0x001ea80000300c00 */
[----:B------:R0:W-:Y:S04]  /*e740*/  STL.128 [R1+0x5570], R24 ;  /* 0x0055701801007387 */ /* 0x0001e80000100c00 */
[----:B0-----:R-:W2:Y:S01]  /*e750*/  LDL.LU.128 R24, [R1+0x5570] ;  /* 0x0055700001187983 */ /* 0x001ea20000300c00 */
[----:B------:R-:W-:-:S03]  /*e760*/  IMAD.MOV.U32 R227, RZ, RZ, R50 ;  /* 0x000000ffffe37224 */ /* 0x000fc600078e0032 */
[----:B------:R0:W-:Y:S01]  /*e770*/  STL.64 [R1+0x4b0], R48 ;  /* 0x0004b03001007387 */ /* 0x0001e20000100a00 */
[----:B------:R-:W-:-:S03]  /*e780*/  IMAD.MOV.U32 R226, RZ, RZ, R51 ;  /* 0x000000ffffe27224 */ /* 0x000fc600078e0033 */
[----:B------:R-:W-:Y:S04]  /*e790*/  STL.64 [R1+0x5520], R108 ;  /* 0x0055206c01007387 */ /* 0x000fe80000100a00 */
[----:B------:R-:W-:Y:S04]  /*e7a0*/  STL.128 [R1+0x5510], R104 ;  /* 0x0055106801007387 */ /* 0x000fe80000100c00 */
[----:B0-----:R-:W2:Y:S04]  /*e7b0*/  LDL.LU.128 R48, [R1+0x55d0] ;  /* 0x0055d00001307983 */ /* 0x001ea80000300c00 */
[----:B----4-:R-:W-:Y:S04]  /*e7c0*/  STL.128 [R1+0x5500], R100 ;  /* 0x0055006401007387 */ /* 0x010fe80000100c00 */
[----:B------:R-:W-:Y:S04]  /*e7d0*/  STL.128 [R1+0x54f0], R96 ;  /* 0x0054f06001007387 */ /* 0x000fe80000100c00 */
[----:B------:R-:W-:Y:S04]  /*e7e0*/  STL.128 [R1+0x54e0], R92 ;  /* 0x0054e05c01007387 */ /* 0x000fe80000100c00 */
[----:B------:R-:W-:Y:S04]  /*e7f0*/  STL.128 [R1+0x54d0], R88 ;  /* 0x0054d05801007387 */ /* 0x000fe80000100c00 */
[----:B------:R0:W-:Y:S04]  /*e800*/  STL.128 [R1+0x54c0], R84 ;  /* 0x0054c05401007387 */ /* 0x0001e80000100c00 */
[----:B------:R-:W-:Y:S04]  /*e810*/  STL [R1+0x2c0], R140 ;  /* 0x0002c08c01007387 */ /* 0x000fe80000100800 */
[----:B------:R-:W-:Y:S04]  /*e820*/  STL [R1+0x2c4], R141 ;  /* 0x0002c48d01007387 */ /* 0x000fe80000100800 */
[----:B------:R1:W-:Y:S04]  /*e830*/  STL.128 [R1+0x54a0], R76 ;  /* 0x0054a04c01007387 */ /* 0x0003e80000100c00 */
[----:B0-----:R-:W4:Y:S04]  /*e840*/  LDL.LU.128 R84, [R1+0x54c0] ;  /* 0x0054c00001547983 */ /* 0x001f280000300c00 */
[----:B------:R-:W4:Y:S04]  /*e850*/  LDL.LU.128 R88, [R1+0x54d0] ;  /* 0x0054d00001587983 */ /* 0x000f280000300c00 */
[----:B------:R-:W-:Y:S04]  /*e860*/  STL [R1+0x2d0], R129 ;  /* 0x0002d08101007387 */ /* 0x000fe80000100800 */
[----:B-1----:R-:W4:Y:S04]  /*e870*/  LDL.LU.128 R76, [R1+0x54a0] ;  /* 0x0054a000014c7983 */ /* 0x002f280000300c00 */
[----:B------:R-:W-:Y:S04]  /*e880*/  STL [R1+0x2d4], R130 ;  /* 0x0002d48201007387 */ /* 0x000fe80000100800 */
[----:B------:R-:W-:Y:S04]  /*e890*/  STL [R1+0x2d8], R125 ;  /* 0x0002d87d01007387 */ /* 0x000fe80000100800 */
[----:B------:R-:W-:Y:S04]  /*e8a0*/  STL [R1+0x2dc], R126 ;  /* 0x0002dc7e01007387 */ /* 0x000fe80000100800 */
[----:B------:R-:W-:Y:S04]  /*e8b0*/  STL [R1+0x2e0], R127 ;  /* 0x0002e07f01007387 */ /* 0x000fe80000100800 */
[----:B------:R-:W-:Y:S04]  /*e8c0*/  STL [R1+0x2e4], R122 ;  /* 0x0002e47a01007387 */ /* 0x000fe80000100800 */
[----:B------:R-:W-:Y:S04]  /*e8d0*/  STL [R1+0x2e8], R123 ;  /* 0x0002e87b01007387 */ /* 0x000fe80000100800 */
[----:B---3--:R-:W-:Y:S04]  /*e8e0*/  STL [R1+0x2ec], R124 ;  /* 0x0002ec7c01007387 */ /* 0x008fe80000100800 */
[----:B------:R-:W3:Y:S04]  /*e8f0*/  LDL.LU.128 R92, [R1+0x54e0] ;  /* 0x0054e000015c7983 */ /* 0x000ee80000300c00 */
[----:B------:R-:W-:Y:S04]  /*e900*/  STL [R1+0x2f0], R119 ;  /* 0x0002f07701007387 */ /* 0x000fe80000100800 */
[----:B------:R-:W-:Y:S04]  /*e910*/  STL [R1+0x2f4], R120 ;  /* 0x0002f47801007387 */ /* 0x000fe80000100800 */
[----:B------:R-:W-:Y:S04]  /*e920*/  STL [R1+0x2f8], R121 ;  /* 0x0002f87901007387 */ /* 0x000fe80000100800 */
[----:B------:R-:W-:Y:S04]  /*e930*/  STL [R1+0x2fc], R116 ;  /* 0x0002fc7401007387 */ /* 0x000fe80000100800 */
[----:B------:R-:W-:Y:S04]  /*e940*/  STL [R1+0x310], R115 ;  /* 0x0003107301007387 */ /* 0x000fe80000100800 */
[----:B------:R-:W-:Y:S04]  /*e950*/  STL [R1+0x314], R110 ;  /* 0x0003146e01007387 */ /* 0x000fe80000100800 */
[----:B------:R-:W-:Y:S04]  /*e960*/  STL [R1+0x318], R111 ;  /* 0x0003186f01007387 */ /* 0x000fe80000100800 */
[----:B--2---:R-:W-:Y:S04]  /*e970*/  STL [R1+0x31c], R112 ;  /* 0x00031c7001007387 */ /* 0x004fe80000100800 */
[----:B------:R-:W2:Y:S04]  /*e980*/  LDL.LU.128 R96, [R1+0x54f0] ;  /* 0x0054f00001607983 */ /* 0x000ea80000300c00 */
[----:B------:R-:W-:Y:S04]  /*e990*/  STL [R1+0x300], R117 ;  /* 0x0003007501007387 */ /* 0x000fe80000100800 */
[----:B------:R-:W-:Y:S04]  /*e9a0*/  STL [R1+0x304], R118 ;  /* 0x0003047601007387 */ /* 0x000fe80000100800 */
[----:B------:R0:W-:Y:S04]  /*e9b0*/  STL.128 [R1+0x54b0], R80 ;  /* 0x0054b05001007387 */ /* 0x0001e80000100c00 */
[----:B------:R-:W-:Y:S04]  /*e9c0*/  STL [R1+0x308], R113 ;  /* 0x0003087101007387 */ /* 0x000fe80000100800 */
[----:B------:R-:W-:Y:S04]  /*e9d0*/  STL [R1+0x30c], R114 ;  /* 0x00030c7201007387 */ /* 0x000fe80000100800 */
[----:B------:R1:W-:Y:S04]  /*e9e0*/  STL.128 [R1+0x5490], R72 ;  /* 0x0054904801007387 */ /* 0x0003e80000100c00 */
[----:B0-----:R-:W3:Y:S04]  /*e9f0*/  LDL.LU.128 R80, [R1+0x54b0] ;  /* 0x0054b00001507983 */ /* 0x001ee80000300c00 */
[----:B------:R-:W2:Y:S04]  /*ea00*/  LDL.LU.128 R104, [R1+0x5510] ;  /* 0x0055100001687983 */ /* 0x000ea80000300c00 */
[----:B------:R-:W2:Y:S04]  /*ea10*/  LDL.LU.128 R100, [R1+0x5500] ;  /* 0x0055000001647983 */ /* 0x000ea80000300c00 */
[----:B-1----:R-:W2:Y:S04]  /*ea20*/  LDL.LU.128 R72, [R1+0x5490] ;  /* 0x0054900001487983 */ /* 0x002ea80000300c00 */
[----:B------:R-:W2:Y:S04]  /*ea30*/  LDL.LU.64 R108, [R1+0x5520] ;  /* 0x00552000016c7983 */ /* 0x000ea80000300a00 */
[----:B----4-:R0:W-:Y:S04]  /*ea40*/  STL.128 [R1+0x5300], R76 ;  /* 0x0053004c01007387 */ /* 0x0101e80000100c00 */
[----:B0-----:R-:W4:Y:S04]  /*ea50*/  LDL.LU.128 R76, [R1+0x5300] ;  /* 0x00530000014c7983 */ /* 0x001f280000300c00 */
[----:B------:R0:W-:Y:S04]  /*ea60*/  STL.128 [R1+0x5480], R68 ;  /* 0x0054804401007387 */ /* 0x0001e80000100c00 */
[----:B------:R1:W-:Y:S04]  /*ea70*/  STL.128 [R1+0x5470], R64 ;  /* 0x0054704001007387 */ /* 0x0003e80000100c00 */
[----:B------:R1:W-:Y:S04]  /*ea80*/  STL.128 [R1+0x5460], R60 ;  /* 0x0054603c01007387 */ /* 0x0003e80000100c00 */
[----:B------:R-:W-:Y:S04]  /*ea90*/  STL.128 [R1+0x5450], R56 ;  /* 0x0054503801007387 */ /* 0x000fe80000100c00 */
[----:B------:R1:W-:Y:S04]  /*eaa0*/  STL.128 [R1+0x5440], R52 ;  /* 0x0054403401007387 */ /* 0x0003e80000100c00 */
[----:B0-----:R-:W4:Y:S04]  /*eab0*/  LDL.LU.128 R68, [R1+0x5480] ;  /* 0x0054800001447983 */ /* 0x001f280000300c00 */
[----:B-1----:R-:W4:Y:S04]  /*eac0*/  LDL.LU.128 R64, [R1+0x5470] ;  /* 0x0054700001407983 */ /* 0x002f280000300c00 */
[----:B------:R-:W4:Y:S04]  /*ead0*/  LDL.LU.128 R60, [R1+0x5460] ;  /* 0x00546000013c7983 */ /* 0x000f280000300c00 */
[----:B------:R-:W4:Y:S04]  /*eae0*/  LDL.128 R52, [R1+0x2b0] ;  /* 0x0002b00001347983 */ /* 0x000f280000100c00 */
[----:B------:R-:W4:Y:S04]  /*eaf0*/  LDL.LU.128 R56, [R1+0x5450] ;  /* 0x0054500001387983 */ /* 0x000f280000300c00 */
[----:B---3--:R0:W-:Y:S04]  /*eb00*/  STL.128 [R1+0x5310], R80 ;  /* 0x0053105001007387 */ /* 0x0081e80000100c00 */
[----:B--2---:R1:W-:Y:S04]  /*eb10*/  STL.128 [R1+0x52f0], R72 ;  /* 0x0052f04801007387 */ /* 0x0043e80000100c00 */
[----:B0-----:R-:W2:Y:S04]  /*eb20*/  LDL.LU.128 R80, [R1+0x5310] ;  /* 0x0053100001507983 */ /* 0x001ea80000300c00 */
[----:B-1----:R-:W3:Y:S04]  /*eb30*/  LDL.LU.128 R72, [R1+0x52f0] ;  /* 0x0052f00001487983 */ /* 0x002ee80000300c00 */
[----:B----4-:R0:W-:Y:S04]  /*eb40*/  STL.128 [R1+0x5170], R76 ;  /* 0x0051704c01007387 */ /* 0x0101e80000100c00 */
[----:B0-----:R-:W4:Y:S04]  /*eb50*/  LDL.LU.128 R76, [R1+0x5170] ;  /* 0x00517000014c7983 */ /* 0x001f280000300c00 */
[----:B------:R0:W-:Y:S04]  /*eb60*/  STL.128 [R1+0x5430], R48 ;  /* 0x0054303001007387 */ /* 0x0001e80000100c00 */
[----:B------:R1:W-:Y:S04]  /*eb70*/  STL.128 [R1+0x5420], R44 ;  /* 0x0054202c01007387 */ /* 0x0003e80000100c00 */
[----:B------:R1:W-:Y:S04]  /*eb80*/  STL.128 [R1+0x5410], R40 ;  /* 0x0054102801007387 */ /* 0x0003e80000100c00 */
[----:B------:R1:W-:Y:S04]  /*eb90*/  STL.128 [R1+0x5400], R36 ;  /* 0x0054002401007387 */ /* 0x0003e80000100c00 */
[----:B------:R1:W-:Y:S01]  /*eba0*/  STL.128 [R1+0x53f0], R32 ;  /* 0x0053f02001007387 */ /* 0x0003e20000100c00 */
[----:B------:R-:W-:-:S02]  /*ebb0*/  IMAD.MOV.U32 R225, RZ, RZ, R52 ;  /* 0x000000ffffe17224 */ /* 0x000fc400078e0034 */
[----:B------:R-:W-:Y:S01]  /*ebc0*/  IMAD.MOV.U32 R224, RZ, RZ, R53 ;  /* 0x000000ffffe07224 */ /* 0x000fe200078e0035 */
[----:B------:R1:W-:Y:S01]  /*ebd0*/  STL.128 [R1+0x53e0], R28 ;  /* 0x0053e01c01007387 */ /* 0x0003e20000100c00 */
[----:B------:R-:W-:Y:S02]  /*ebe0*/  IMAD.MOV.U32 R223, RZ, RZ, R54 ;  /* 0x000000ffffdf7224 */ /* 0x000fe400078e0036 */
[----:B------:R-:W-:Y:S01]  /*ebf0*/  IMAD.MOV.U32 R222, RZ, RZ, R55 ;  /* 0x000000ffffde7224 */ /* 0x000fe200078e0037 */
[----:B------:R1:W-:Y:S04]  /*ec00*/  STL.128 [R1+0x53d0], R24 ;  /* 0x0053d01801007387 */ /* 0x0003e80000100c00 */
[----:B------:R1:W-:Y:S04]  /*ec10*/  STL.128 [R1+0x53c0], R20 ;  /* 0x0053c01401007387 */ /* 0x0003e80000100c00 */
[----:B------:R1:W-:Y:S04]  /*ec20*/  STL.64 [R1+0x53b0], R18 ;  /* 0x0053b01201007387 */ /* 0x0003e80000100a00 */
[----:B------:R2:W-:Y:S04]  /*ec30*/  STL.128 [R1+0x53a0], R12 ;  /* 0x0053a00c01007387 */ /* 0x0005e80000100c00 */
[----:B------:R2:W-:Y:S04]  /*ec40*/  STL.128 [R1+0x5390], R8 ;  /* 0x0053900801007387 */ /* 0x0005e80000100c00 */
[----:B------:R2:W-:Y:S04]  /*ec50*/  STL.64 [R1+0x5380], R4 ;  /* 0x0053800401007387 */ /* 0x0005e80000100a00 */
[----:B------:R-:W-:Y:S04]  /*ec60*/  STL.128 [R1+0x52e0], R68 ;  /* 0x0052e04401007387 */ /* 0x000fe80000100c00 */
[----:B------:R-:W-:Y:S04]  /*ec70*/  STL.128 [R1+0x52d0], R64 ;  /* 0x0052d04001007387 */ /* 0x000fe80000100c00 */
[----:B------:R-:W-:Y:S04]  /*ec80*/  STL.128 [R1+0x52c0], R60 ;  /* 0x0052c03c01007387 */ /* 0x000fe80000100c00 */
[----:B------:R3:W-:Y:S04]  /*ec90*/  STL.128 [R1+0x52b0], R56 ;  /* 0x0052b03801007387 */ /* 0x0007e80000100c00 */
[----:B------:R-:W4:Y:S04]  /*eca0*/  LDL.LU.128 R52, [R1+0x5440] ;  /* 0x0054400001347983 */ /* 0x000f280000300c00 */
[----:B0-----:R-:W4:Y:S04]  /*ecb0*/  LDL.LU.128 R48, [R1+0x5430] ;  /* 0x0054300001307983 */ /* 0x001f280000300c00 */
[----:B-1----:R-:W4:Y:S04]  /*ecc0*/  LDL.LU.128 R44, [R1+0x5420] ;  /* 0x00542000012c7983 */ /* 0x002f280000300c00 */
[----:B------:R-:W4:Y:S04]  /*ecd0*/  LDL.LU.128 R40, [R1+0x5410] ;  /* 0x0054100001287983 */ /* 0x000f280000300c00 */
[----:B------:R-:W4:Y:S04]  /*ece0*/  LDL.LU.128 R36, [R1+0x5400] ;  /* 0x0054000001247983 */ /* 0x000f280000300c00 */
[----:B------:R-:W4:Y:S04]  /*ecf0*/  LDL.LU.128 R32, [R1+0x53f0] ;  /* 0x0053f00001207983 */ /* 0x000f280000300c00 */
[----:B------:R-:W4:Y:S04]  /*ed00*/  LDL.LU.128 R28, [R1+0x53e0] ;  /* 0x0053e000011c7983 */ /* 0x000f280000300c00 */
[----:B------:R-:W4:Y:S04]  /*ed10*/  LDL.LU.128 R24, [R1+0x53d0] ;  /* 0x0053d00001187983 */ /* 0x000f280000300c00 */
[----:B------:R-:W4:Y:S04]  /*ed20*/  LDL.LU.128 R20, [R1+0x53c0] ;  /* 0x0053c00001147983 */ /* 0x000f280000300c00 */
[----:B------:R-:W4:Y:S04]  /*ed30*/  LDL.LU.64 R18, [R1+0x53b0] ;  /* 0x0053b00001127983 */ /* 0x000f280000300a00 */
[----:B--2---:R-:W2:Y:S04]  /*ed40*/  LDL.LU.128 R12, [R1+0x53a0] ;  /* 0x0053a000010c7983 */ /* 0x004ea80000300c00 */
[----:B------:R-:W2:Y:S04]  /*ed50*/  LDL.LU.128 R8, [R1+0x5390] ;  /* 0x0053900001087983 */ /* 0x000ea80000300c00 */
[----:B------:R-:W2:Y:S04]  /*ed60*/  LDL.LU.64 R4, [R1+0x5380] ;  /* 0x0053800001047983 */ /* 0x000ea80000300a00 */
[----:B------:R0:W-:Y:S04]  /*ed70*/  STL.128 [R1+0x5320], R84 ;  /* 0x0053205401007387 */ /* 0x0001e80000100c00 */
[----:B---3--:R-:W3:Y:S04]  /*ed80*/  LDL.128 R56, [R1+0x2c0] ;  /* 0x0002c00001387983 */ /* 0x008ee80000100c00 */
[----:B------:R-:W3:Y:S04]  /*ed90*/  LDL.LU.128 R68, [R1+0x52e0] ;  /* 0x0052e00001447983 */ /* 0x000ee80000300c00 */
[----:B------:R-:W3:Y:S04]  /*eda0*/  LDL.LU.128 R64, [R1+0x52d0] ;  /* 0x0052d00001407983 */ /* 0x000ee80000300c00 */
[----:B------:R-:W3:Y:S04]  /*edb0*/  LDL.LU.128 R60, [R1+0x52c0] ;  /* 0x0052c000013c7983 */ /* 0x000ee80000300c00 */
[----:B0-----:R-:W3:Y:S04]  /*edc0*/  LDL.LU.128 R84, [R1+0x5320] ;  /* 0x0053200001547983 */ /* 0x001ee80000300c00 */
[----:B------:R0:W-:Y:S04]  /*edd0*/  STL.128 [R1+0x5160], R72 ;  /* 0x0051604801007387 */ /* 0x0001e80000100c00 */
[----:B------:R1:W-:Y:S04]  /*ede0*/  STL.128 [R1+0x5180], R80 ;  /* 0x0051805001007387 */ /* 0x0003e80000100c00 */
[----:B0-----:R-:W3:Y:S04]  /*edf0*/  LDL.LU.128 R72, [R1+0x5160] ;  /* 0x0051600001487983 */ /* 0x001ee80000300c00 */
[----:B-1----:R-:W3:Y:S04]  /*ee00*/  LDL.LU.128 R80, [R1+0x5180] ;  /* 0x0051800001507983 */ /* 0x002ee80000300c00 */
[----:B----4-:R0:W-:Y:S04]  /*ee10*/  STL.128 [R1+0x4ff0], R76 ;  /* 0x004ff04c01007387 */ /* 0x0101e80000100c00 */
[----:B0-----:R-:W4:Y:S04]  /*ee20*/  LDL.LU.128 R76, [R1+0x4ff0] ;  /* 0x004ff000014c7983 */ /* 0x001f280000300c00 */
[----:B------:R0:W-:Y:S04]  /*ee30*/  STL.128 [R1+0x5330], R88 ;  /* 0x0053305801007387 */ /* 0x0001e80000100c00 */
[----:B0-----:R-:W4:Y:S04]  /*ee40*/  LDL.LU.128 R88, [R1+0x5330] ;  /* 0x0053300001587983 */ /* 0x001f280000300c00 */
        /* <DEDUP_REMOVED lines=9> */
[----:B------:R1:W-:Y:S04]  /*eee0*/  STL.64 [R1+0x5210], R18 ;  /* 0x0052101201007387 */ /* 0x0003e80000100a00 */
[----:B--2---:R2:W-:Y:S04]  /*eef0*/  STL.128 [R1+0x5200], R12 ;  /* 0x0052000c01007387 */ /* 0x0045e80000100c00 */
[----:B------:R2:W-:Y:S04]  /*ef00*/  STL.128 [R1+0x51f0], R8 ;  /* 0x0051f00801007387 */ /* 0x0005e80000100c00 */
[----:B------:R2:W-:Y:S04]  /*ef10*/  STL.64 [R1+0x51e0], R4 ;  /* 0x0051e00401007387 */ /* 0x0005e80000100a00 */
[----:B0-----:R-:W4:Y:S01]  /*ef20*/  LDL.LU.128 R52, [R1+0x52a0] ;  /* 0x0052a00001347983 */ /* 0x001f220000300c00 */
[----:B---3--:R-:W-:-:S03]  /*ef30*/  IMAD.MOV.U32 R221, RZ, RZ, R56 ;  /* 0x000000ffffdd7224 */ /* 0x008fc600078e0038 */
[----:B-1----:R-:W3:Y:S01]  /*ef40*/  LDL.LU.128 R48, [R1+0x5290] ;  /* 0x0052900001307983 */ /* 0x002ee20000300c00 */
[----:B------:R-:W-:Y:S02]  /*ef50*/  IMAD.MOV.U32 R220, RZ, RZ, R57 ;  /* 0x000000ffffdc7224 */ /* 0x000fe400078e0039 */
[----:B------:R-:W-:Y:S01]  /*ef60*/  IMAD.MOV.U32 R219, RZ, RZ, R58 ;  /* 0x000000ffffdb7224 */ /* 0x000fe200078e003a */
[----:B------:R-:W-:Y:S01]  /*ef70*/  STL.128 [R1+0x5150], R68 ;  /* 0x0051504401007387 */ /* 0x000fe20000100c00 */
[----:B------:R-:W-:-:S03]  /*ef80*/  IMAD.MOV.U32 R218, RZ, RZ, R59 ;  /* 0x000000ffffda7224 */ /* 0x000fc600078e003b */
[----:B------:R-:W-:Y:S04]  /*ef90*/  STL.128 [R1+0x5140], R64 ;  /* 0x0051404001007387 */ /* 0x000fe80000100c00 */
[----:B------:R0:W-:Y:S04]  /*efa0*/  STL.128 [R1+0x5130], R60 ;  /* 0x0051303c01007387 */ /* 0x0001e80000100c00 */
[----:B------:R-:W3:Y:S04]  /*efb0*/  LDL.LU.128 R56, [R1+0x52b0] ;  /* 0x0052b00001387983 */ /* 0x000ee80000300c00 */
[----:B------:R-:W3:Y:S04]  /*efc0*/  LDL.LU.128 R44, [R1+0x5280] ;  /* 0x00528000012c7983 */ /* 0x000ee80000300c00 */
[----:B------:R-:W3:Y:S04]  /*efd0*/  LDL.LU.128 R40, [R1+0x5270] ;  /* 0x0052700001287983 */ /* 0x000ee80000300c00 */
[----:B------:R-:W3:Y:S04]  /*efe0*/  LDL.LU.128 R36, [R1+0x5260] ;  /* 0x0052600001247983 */ /* 0x000ee80000300c00 */
[----:B------:R-:W3:Y:S04]  /*eff0*/  LDL.LU.128 R32, [R1+0x5250] ;  /* 0x0052500001207983 */ /* 0x000ee80000300c00 */
[----:B------:R-:W3:Y:S04]  /*f000*/  LDL.LU.128 R28, [R1+0x5240] ;  /* 0x00524000011c7983 */ /* 0x000ee80000300c00 */
[----:B------:R-:W3:Y:S04]  /*f010*/  LDL.LU.128 R24, [R1+0x5230] ;  /* 0x0052300001187983 */ /* 0x000ee80000300c00 */
[----:B------:R-:W3:Y:S04]  /*f020*/  LDL.LU.128 R20, [R1+0x5220] ;  /* 0x0052200001147983 */ /* 0x000ee80000300c00 */
[----:B------:R-:W3:Y:S04]  /*f030*/  LDL.LU.64 R18, [R1+0x5210] ;  /* 0x0052100001127983 */ /* 0x000ee80000300a00 */
[----:B--2---:R-:W2:Y:S04]  /*f040*/  LDL.LU.128 R12, [R1+0x5200] ;  /* 0x00520000010c7983 */ /* 0x004ea80000300c00 */
[----:B------:R-:W2:Y:S04]  /*f050*/  LDL.LU.128 R8, [R1+0x51f0] ;  /* 0x0051f00001087983 */ /* 0x000ea80000300c00 */
[----:B------:R-:W2:Y:S04]  /*f060*/  LDL.LU.64 R4, [R1+0x51e0] ;  /* 0x0051e00001047983 */ /* 0x000ea80000300a00 */
[----:B------:R1:W-:Y:S04]  /*f070*/  STL.128 [R1+0x5190], R84 ;  /* 0x0051905401007387 */ /* 0x0003e80000100c00 */
[----:B0-----:R-:W2:Y:S04]  /*f080*/  LDL.128 R60, [R1+0x2d0] ;  /* 0x0002d000013c7983 */ /* 0x001ea80000100c00 */
[----:B------:R-:W2:Y:S04]  /*f090*/  LDL.LU.128 R68, [R1+0x5150] ;  /* 0x0051500001447983 */ /* 0x000ea80000300c00 */
[----:B------:R-:W2:Y:S04]  /*f0a0*/  LDL.LU.128 R64, [R1+0x5140] ;  /* 0x0051400001407983 */ /* 0x000ea80000300c00 */
[----:B-1----:R-:W2:Y:S04]  /*f0b0*/  LDL.LU.128 R84, [R1+0x5190] ;  /* 0x0051900001547983 */ /* 0x002ea80000300c00 */
[----:B------:R0:W-:Y:S04]  /*f0c0*/  STL.128 [R1+0x4fe0], R72 ;  /* 0x004fe04801007387 */ /* 0x0001e80000100c00 */
[----:B------:R1:W-:Y:S04]  /*f0d0*/  STL.128 [R1+0x5000], R80 ;  /* 0x0050005001007387 */ /* 0x0003e80000100c00 */
[----:B0-----:R-:W2:Y:S04]  /*f0e0*/  LDL.LU.128 R72, [R1+0x4fe0] ;  /* 0x004fe00001487983 */ /* 0x001ea80000300c00 */
[----:B-1----:R-:W2:Y:S04]  /*f0f0*/  LDL.LU.128 R80, [R1+0x5000] ;  /* 0x0050000001507983 */ /* 0x002ea80000300c00 */
[----:B----4-:R0:W-:Y:S04]  /*f100*/  STL.128 [R1+0x4e80], R76 ;  /* 0x004e804c01007387 */ /* 0x0101e80000100c00 */
[----:B0-----:R-:W4:Y:S04]  /*f110*/  LDL.LU.128 R76, [R1+0x4e80] ;  /* 0x004e8000014c7983 */ /* 0x001f280000300c00 */
[----:B------:R0:W-:Y:S04]  /*f120*/  STL.128 [R1+0x51a0], R88 ;  /* 0x0051a05801007387 */ /* 0x0001e80000100c00 */
[----:B0-----:R-:W4:Y:S04]  /*f130*/  LDL.LU.128 R88, [R1+0x51a0] ;  /* 0x0051a00001587983 */ /* 0x001f280000300c00 */
[----:B------:R0:W-:Y:S04]  /*f140*/  STL.128 [R1+0x5110], R52 ;  /* 0x0051103401007387 */ /* 0x0001e80000100c00 */
[----:B---3--:R-:W-:Y:S04]  /*f150*/  STL.128 [R1+0x5100], R48 ;  /* 0x0051003001007387 */ /* 0x008fe80000100c00 */
[----:B0-----:R-:W3:Y:S04]  /*f160*/  LDL.LU.128 R52, [R1+0x5110] ;  /* 0x0051100001347983 */ /* 0x001ee80000300c00 */
        /* <DEDUP_REMOVED lines=12> */
[----:B0-----:R-:W3:Y:S01]  /*f230*/  LDL.LU.128 R56, [R1+0x5120] ;  /* 0x0051200001387983 */ /* 0x001ee20000300c00 */
[----:B------:R-:W-:-:S03]  /*f240*/  IMAD.MOV.U32 R217, RZ, RZ, R60 ;  /* 0x000000ffffd97224 */ /* 0x000fc600078e003c */
[----:B------:R-:W3:Y:S01]  /*f250*/  LDL.LU.128 R48, [R1+0x5100] ;  /* 0x0051000001307983 */ /* 0x000ee20000300c00 */
[----:B------:R-:W-:Y:S02]  /*f260*/  IMAD.MOV.U32 R216, RZ, RZ, R61 ;  /* 0x000000ffffd87224 */ /* 0x000fe400078e003d */
[----:B------:R-:W-:Y:S01]  /*f270*/  IMAD.MOV.U32 R195, RZ, RZ, R62 ;  /* 0x000000ffffc37224 */ /* 0x000fe200078e003e */
[----:B------:R-:W-:Y:S01]  /*f280*/  STL.128 [R1+0x4fd0], R68 ;  /* 0x004fd04401007387 */ /* 0x000fe20000100c00 */
[----:B------:R-:W-:-:S03]  /*f290*/  IMAD.MOV.U32 R194, RZ, RZ, R63 ;  /* 0x000000ffffc27224 */ /* 0x000fc600078e003f */
[----:B------:R0:W-:Y:S04]  /*f2a0*/  STL.128 [R1+0x4fc0], R64 ;  /* 0x004fc04001007387 */ /* 0x0001e80000100c00 */
[----:B------:R-:W3:Y:S04]  /*f2b0*/  LDL.LU.128 R60, [R1+0x5130] ;  /* 0x00513000013c7983 */ /* 0x000ee80000300c00 */
[----:B-1----:R-:W3:Y:S04]  /*f2c0*/  LDL.LU.128 R44, [R1+0x50f0] ;  /* 0x0050f000012c7983 */ /* 0x002ee80000300c00 */
        /* <DEDUP_REMOVED lines=13> */
[----:B------:R0:W-:Y:S04]  /*f3a0*/  STL.128 [R1+0x4e70], R72 ;  /* 0x004e704801007387 */ /* 0x0001e80000100c00 */
[----:B-1----:R-:W2:Y:S04]  /*f3b0*/  LDL.LU.128 R84, [R1+0x5010] ;  /* 0x0050100001547983 */ /* 0x002ea80000300c00 */
[----:B------:R1:W-:Y:S04]  /*f3c0*/  STL.128 [R1+0x4e90], R80 ;  /* 0x004e905001007387 */ /* 0x0003e80000100c00 */
[----:B0-----:R-:W2:Y:S04]  /*f3d0*/  LDL.LU.128 R72, [R1+0x4e70] ;  /* 0x004e700001487983 */ /* 0x001ea80000300c00 */
[----:B-1----:R-:W2:Y:S04]  /*f3e0*/  LDL.LU.128 R80, [R1+0x4e90] ;  /* 0x004e900001507983 */ /* 0x002ea80000300c00 */
[----:B----4-:R0:W-:Y:S04]  /*f3f0*/  STL.128 [R1+0x4d10], R76 ;  /* 0x004d104c01007387 */ /* 0x0101e80000100c00 */
[----:B0-----:R-:W4:Y:S04]  /*f400*/  LDL.LU.128 R76, [R1+0x4d10] ;  /* 0x004d1000014c7983 */ /* 0x001f280000300c00 */
[----:B------:R0:W-:Y:S04]  /*f410*/  STL.128 [R1+0x5340], R92 ;  /* 0x0053405c01007387 */ /* 0x0001e80000100c00 */
[----:B------:R1:W-:Y:S04]  /*f420*/  STL.128 [R1+0x5020], R88 ;  /* 0x0050205801007387 */ /* 0x0003e80000100c00 */
[----:B0-----:R-:W4:Y:S04]  /*f430*/  LDL.LU.128 R92, [R1+0x5340] ;  /* 0x00534000015c7983 */ /* 0x001f280000300c00 */
[----:B-1----:R-:W4:Y:S04]  /*f440*/  LDL.LU.128 R88, [R1+0x5020] ;  /* 0x0050200001587983 */ /* 0x002f280000300c00 */
[----:B---3--:R0:W-:Y:S04]  /*f450*/  STL.128 [R1+0x4f90], R52 ;  /* 0x004f903401007387 */ /* 0x0081e80000100c00 */
[----:B0-----:R-:W3:Y:S04]  /*f460*/  LDL.LU.128 R52, [R1+0x4f90] ;  /* 0x004f900001347983 */ /* 0x001ee80000300c00 */
[----:B------:R0:W-:Y:S04]  /*f470*/  STL.128 [R1+0x4fa0], R56 ;  /* 0x004fa03801007387 */ /* 0x0001e80000100c00 */
[----:B------:R-:W-:Y:S04]  /*f480*/  STL.128 [R1+0x4f80], R48 ;  /* 0x004f803001007387 */ /* 0x000fe80000100c00 */
        /* <DEDUP_REMOVED lines=14> */
[----:B------:R-:W-:-:S02]  /*f570*/  IMAD.MOV.U32 R193, RZ, RZ, R64 ;  /* 0x000000ffffc17224 */ /* 0x000fc400078e0040 */
[----:B------:R-:W-:Y:S01]  /*f580*/  IMAD.MOV.U32 R192, RZ, RZ, R65 ;  /* 0x000000ffffc07224 */ /* 0x000fe200078e0041 */
[----:B------:R-:W3:Y:S01]  /*f590*/  LDL.LU.128 R48, [R1+0x4f80] ;  /* 0x004f800001307983 */ /* 0x000ee20000300c00 */
[----:B------:R-:W-:Y:S02]  /*f5a0*/  IMAD.MOV.U32 R191, RZ, RZ, R66 ;  /* 0x000000ffffbf7224 */ /* 0x000fe400078e0042 */
[----:B------:R-:W-:Y:S01]  /*f5b0*/  IMAD.MOV.U32 R190, RZ, RZ, R67 ;  /* 0x000000ffffbe7224 */ /* 0x000fe200078e0043 */
        /* <DEDUP_REMOVED lines=15> */
[----:B------:R0:W-:Y:S04]  /*f6b0*/  STL.128 [R1+0x4d00], R72 ;  /* 0x004d004801007387 */ /* 0x0001e80000100c00 */
[----:B------:R0:W-:Y:S04]  /*f6c0*/  STL.128 [R1+0x4d20], R80 ;  /* 0x004d205001007387 */ /* 0x0001e80000100c00 */
[----:B-1----:R-:W2:Y:S04]  /*f6d0*/  LDL.LU.128 R84, [R1+0x4ea0] ;  /* 0x004ea00001547983 */ /* 0x002ea80000300c00 */
[----:B0-----:R-:W2:Y:S04]  /*f6e0*/  LDL.128 R72, [R1+0x300] ;  /* 0x0003000001487983 */ /* 0x001ea80000100c00 */
[----:B------:R-:W2:Y:S04]  /*f6f0*/  LDL.LU.128 R80, [R1+0x4d20] ;  /* 0x004d200001507983 */ /* 0x000ea80000300c00 */
[----:B----4-:R0:W-:Y:S04]  /*f700*/  STL.128 [R1+0x4bb0], R76 ;  /* 0x004bb04c01007387 */ /* 0x0101e80000100c00 */
[----:B0-----:R-:W4:Y:S04]  /*f710*/  LDL.128 R76, [R1+0x310] ;  /* 0x00031000014c7983 */ /* 0x001f280000100c00 */
[----:B------:R0:W-:Y:S04]  /*f720*/  STL.128 [R1+0x5350], R96 ;  /* 0x0053506001007387 */ /* 0x0001e80000100c00 */
[----:B------:R1:W-:Y:S04]  /*f730*/  STL.128 [R1+0x51b0], R92 ;  /* 0x0051b05c01007387 */ /* 0x0003e80000100c00 */
[----:B------:R1:W-:Y:S04]  /*f740*/  STL.128 [R1+0x4eb0], R88 ;  /* 0x004eb05801007387 */ /* 0x0003e80000100c00 */
[----:B------:R1:W-:Y:S04]  /*f750*/  STL.64 [R1+0x5370], R104 ;  /* 0x0053706801007387 */ /* 0x0003e80000100a00 */
[----:B0-----:R-:W4:Y:S04]  /*f760*/  LDL.LU.128 R96, [R1+0x5350] ;  /* 0x0053500001607983 */ /* 0x001f280000300c00 */
[----:B-1----:R-:W4:Y:S04]  /*f770*/  LDL.LU.128 R92, [R1+0x51b0] ;  /* 0x0051b000015c7983 */ /* 0x002f280000300c00 */
[----:B------:R-:W4:Y:S04]  /*f780*/  LDL.LU.128 R88, [R1+0x4eb0] ;  /* 0x004eb00001587983 */ /* 0x000f280000300c00 */
[----:B------:R-:W4:Y:S04]  /*f790*/  LDL.LU.64 R104, [R1+0x5370] ;  /* 0x0053700001687983 */ /* 0x000f280000300a00 */
[----:B------:R0:W-:Y:S04]  /*f7a0*/  STL.128 [R1+0x5360], R100 ;  /* 0x0053606401007387 */ /* 0x0001e80000100c00 */
[----:B0-----:R-:W4:Y:S04]  /*f7b0*/  LDL.LU.128 R100, [R1+0x5360] ;  /* 0x0053600001647983 */ /* 0x001f280000300c00 */
[----:B---3--:R0:W-:Y:S04]  /*f7c0*/  STL.128 [R1+0x4e20], R52 ;  /* 0x004e203401007387 */ /* 0x0081e80000100c00 */
[----:B0-----:R-:W3:Y:S04]  /*f7d0*/  LDL.LU.128 R52, [R1+0x4e20] ;  /* 0x004e200001347983 */ /* 0x001ee80000300c00 */
[----:B------:R0:W-:Y:S04]  /*f7e0*/  STL.128 [R1+0x4e30], R56 ;  /* 0x004e303801007387 */ /* 0x0001e80000100c00 */
[----:B0-----:R-:W3:Y:S04]  /*f7f0*/  LDL.LU.128 R56, [R1+0x4e30] ;  /* 0x004e300001387983 */ /* 0x001ee80000300c00 */
[----:B------:R-:W-:Y:S04]  /*f800*/  STL.128 [R1+0x4e40], R60 ;  /* 0x004e403c01007387 */ /* 0x000fe80000100c00 */
[----:B------:R-:W-:Y:S04]  /*f810*/  STL.128 [R1+0x4e10], R48 ;  /* 0x004e103001007387 */ /* 0x000fe80000100c00 */
        /* <DEDUP_REMOVED lines=17> */
[----:B------:R-:W3:Y:S01]  /*f930*/  LDL.LU.128 R48, [R1+0x4e10] ;  /* 0x004e100001307983 */ /* 0x000ee20000300c00 */
[----:B------:R-:W-:-:S03]  /*f940*/  IMAD.MOV.U32 R180, RZ, RZ, R71 ;  /* 0x000000ffffb47224 */ /* 0x000fc600078e0047 */
[----:B------:R-:W3:Y:S04]  /*f950*/  LDL.LU.128 R68, [R1+0x4e60] ;  /* 0x004e600001447983 */ /* 0x000ee80000300c00 */
[----:B-1----:R-:W3:Y:S04]  /*f960*/  LDL.LU.128 R44, [R1+0x4e00] ;  /* 0x004e0000012c7983 */ /* 0x002ee80000300c00 */
[----:B------:R-:W3:Y:S01]  /*f970*/  LDL.LU.128 R40, [R1+0x4df0] ;  /* 0x004df00001287983 */ /* 0x000ee20000300c00 */
[----:B------:R-:W-:-:S03]  /*f980*/  IMAD.MOV.U32 R176, RZ, RZ, R72 ;  /* 0x000000ffffb07224 */ /* 0x000fc600078e0048 */
[----:B------:R-:W3:Y:S01]  /*f990*/  LDL.LU.128 R36, [R1+0x4de0] ;  /* 0x004de00001247983 */ /* 0x000ee20000300c00 */
[----:B------:R-:W-:Y:S02]  /*f9a0*/  IMAD.MOV.U32 R175, RZ, RZ, R73 ;  /* 0x000000ffffaf7224 */ /* 0x000fe400078e0049 */
[----:B------:R-:W-:Y:S01]  /*f9b0*/  IMAD.MOV.U32 R174, RZ, RZ, R74 ;  /* 0x000000ffffae7224 */ /* 0x000fe200078e004a */
[----:B------:R-:W3:Y:S01]  /*f9c0*/  LDL.LU.128 R32, [R1+0x4dd0] ;  /* 0x004dd00001207983 */ /* 0x000ee20000300c00 */
[----:B------:R-:W-:-:S03]  /*f9d0*/  IMAD.MOV.U32 R173, RZ, RZ, R75 ;  /* 0x000000ffffad7224 */ /* 0x000fc600078e004b */
[----:B------:R-:W3:Y:S04]  /*f9e0*/  LDL.LU.128 R28, [R1+0x4dc0] ;  /* 0x004dc000011c7983 */ /* 0x000ee80000300c00 */
[----:B------:R-:W3:Y:S04]  /*f9f0*/  LDL.LU.128 R24, [R1+0x4db0] ;  /* 0x004db00001187983 */ /* 0x000ee80000300c00 */
[----:B------:R-:W3:Y:S04]  /*fa00*/  LDL.LU.128 R20, [R1+0x4da0] ;  /* 0x004da00001147983 */ /* 0x000ee80000300c00 */
[----:B------:R-:W3:Y:S01]  /*fa10*/  LDL.LU.64 R18, [R1+0x4d90] ;  /* 0x004d900001127983 */ /* 0x000ee20000300a00 */
[----:B----4-:R-:W-:-:S03]  /*fa20*/  IMAD.MOV.U32 R172, RZ, RZ, R76 ;  /* 0x000000ffffac7224 */ /* 0x010fc600078e004c */
[----:B--2---:R-:W2:Y:S01]  /*fa30*/  LDL.LU.128 R12, [R1+0x4d80] ;  /* 0x004d8000010c7983 */ /* 0x004ea20000300c00 */
[----:B------:R-:W-:Y:S02]  /*fa40*/  IMAD.MOV.U32 R171, RZ, RZ, R77 ;  /* 0x000000ffffab7224 */ /* 0x000fe400078e004d */
[----:B------:R-:W-:Y:S01]  /*fa50*/  IMAD.MOV.U32 R170, RZ, RZ, R78 ;  /* 0x000000ffffaa7224 */ /* 0x000fe200078e004e */
[----:B------:R-:W4:Y:S01]  /*fa60*/  LDL.LU.128 R8, [R1+0x4d70] ;  /* 0x004d700001087983 */ /* 0x000f220000300c00 */
[----:B------:R-:W-:-:S03]  /*fa70*/  IMAD.MOV.U32 R169, RZ, RZ, R79 ;  /* 0x000000ffffa97224 */ /* 0x000fc600078e004f */
[----:B------:R-:W4:Y:S04]  /*fa80*/  LDL.LU.64 R4, [R1+0x4d60] ;  /* 0x004d600001047983 */ /* 0x000f280000300a00 */
[----:B------:R0:W-:Y:S04]  /*fa90*/  STL.128 [R1+0x4d30], R84 ;  /* 0x004d305401007387 */ /* 0x0001e80000100c00 */
[----:B------:R-:W4:Y:S04]  /*faa0*/  LDL.LU.128 R76, [R1+0x4bb0] ;  /* 0x004bb000014c7983 */ /* 0x000f280000300c00 */
[----:B------:R-:W4:Y:S04]  /*fab0*/  LDL.LU.128 R72, [R1+0x4d00] ;  /* 0x004d000001487983 */ /* 0x000f280000300c00 */
[----:B------:R1:W-:Y:S04]  /*fac0*/  STL.128 [R1+0x4bc0], R80 ;  /* 0x004bc05001007387 */ /* 0x0003e80000100c00 */
[----:B0-----:R-:W4:Y:S04]  /*fad0*/  LDL.LU.128 R84, [R1+0x4d30] ;  /* 0x004d300001547983 */ /* 0x001f280000300c00 */
[----:B-1----:R-:W4:Y:S04]  /*fae0*/  LDL.LU.128 R80, [R1+0x4bc0] ;  /* 0x004bc00001507983 */ /* 0x002f280000300c00 */
[----:B------:R0:W-:Y:S04]  /*faf0*/  STL.128 [R1+0x51c0], R96 ;  /* 0x0051c06001007387 */ /* 0x0001e80000100c00 */
[----:B------:R1:W-:Y:S04]  /*fb00*/  STL.128 [R1+0x5030], R92 ;  /* 0x0050305c01007387 */ /* 0x0003e80000100c00 */
[----:B------:R1:W-:Y:S04]  /*fb10*/  STL.128 [R1+0x4d40], R88 ;  /* 0x004d405801007387 */ /* 0x0003e80000100c00 */
[----:B------:R-:W-:Y:S04]  /*fb20*/  STL [R1+0x320], R107 ;  /* 0x0003206b01007387 */ /* 0x000fe80000100800 */
[----:B------:R-:W-:Y:S04]  /*fb30*/  STL [R1+0x324], R108 ;  /* 0x0003246c01007387 */ /* 0x000fe80000100800 */
[----:B------:R-:W-:Y:S04]  /*fb40*/  STL [R1+0x328], R109 ;  /* 0x0003286d01007387 */ /* 0x000fe80000100800 */
[----:B------:R-:W-:Y:S04]  /*fb50*/  STL [R1+0x32c], R104 ;  /* 0x00032c6801007387 */ /* 0x000fe80000100800 */
[----:B0-----:R-:W4:Y:S04]  /*fb60*/  LDL.LU.128 R96, [R1+0x51c0] ;  /* 0x0051c00001607983 */ /* 0x001f280000300c00 */
[----:B-1----:R-:W4:Y:S04]  /*fb70*/  LDL.LU.128 R92, [R1+0x5030] ;  /* 0x00503000015c7983 */ /* 0x002f280000300c00 */
[----:B------:R-:W4:Y:S04]  /*fb80*/  LDL.LU.128 R88, [R1+0x4d40] ;  /* 0x004d400001587983 */ /* 0x000f280000300c00 */
[----:B------:R0:W-:Y:S04]  /*fb90*/  STL [R1+0x5378], R106 ;  /* 0x0053786a01007387 */ /* 0x0001e80000100800 */
[----:B------:R1:W-:Y:S04]  /*fba0*/  STL.128 [R1+0x51d0], R100 ;  /* 0x0051d06401007387 */ /* 0x0003e80000100c00 */
[----:B0-----:R-:W4:Y:S04]  /*fbb0*/  LDL.LU R106, [R1+0x5378] ;  /* 0x00537800016a7983 */ /* 0x001f280000300800 */
[----:B---3--:R0:W-:Y:S04]  /*fbc0*/  STL.128 [R1+0x4cb0], R52 ;  /* 0x004cb03401007387 */ /* 0x0081e80000100c00 */
[----:B-1----:R-:W3:Y:S04]  /*fbd0*/  LDL.LU.128 R100, [R1+0x51d0] ;  /* 0x0051d00001647983 */ /* 0x002ee80000300c00 */
[----:B0-----:R-:W3:Y:S04]  /*fbe0*/  LDL.LU.128 R52, [R1+0x4cb0] ;  /* 0x004cb00001347983 */ /* 0x001ee80000300c00 */
[----:B------:R0:W-:Y:S04]  /*fbf0*/  STL.128 [R1+0x4cc0], R56 ;  /* 0x004cc03801007387 */ /* 0x0001e80000100c00 */
[----:B0-----:R-:W3:Y:S04]  /*fc00*/  LDL.LU.128 R56, [R1+0x4cc0] ;  /* 0x004cc00001387983 */ /* 0x001ee80000300c00 */
[----:B------:R-:W-:Y:S04]  /*fc10*/  STL.128 [R1+0x4ce0], R64 ;  /* 0x004ce04001007387 */ /* 0x000fe80000100c00 */
        /* <DEDUP_REMOVED lines=12> */
[----:B----4-:R4:W-:Y:S04]  /*fce0*/  STL.128 [R1+0x4c00], R8 ;  /* 0x004c000801007387 */ /* 0x0109e80000100c00 */
[----:B------:R4:W-:Y:S04]  /*fcf0*/  STL.64 [R1+0x4bf0], R4 ;  /* 0x004bf00401007387 */ /* 0x0009e80000100a00 */
[----:B0-----:R-:W3:Y:S04]  /*fd00*/  LDL.LU.128 R68, [R1+0x4cf0] ;  /* 0x004cf00001447983 */ /* 0x001ee80000300c00 */
[----:B------:R-:W3:Y:S04]  /*fd10*/  LDL.LU.128 R64, [R1+0x4ce0] ;  /* 0x004ce00001407983 */ /* 0x000ee80000300c00 */
[----:B------:R-:W3:Y:S04]  /*fd20*/  LDL.LU.128 R60, [R1+0x4cd0] ;  /* 0x004cd000013c7983 */ /* 0x000ee80000300c00 */
        /* <DEDUP_REMOVED lines=10> */
[----:B----4-:R-:W4:Y:S04]  /*fdd0*/  LDL.LU.128 R8, [R1+0x4c00] ;  /* 0x004c000001087983 */ /* 0x010f280000300c00 */
[----:B------:R-:W4:Y:S04]  /*fde0*/  LDL.LU.64 R4, [R1+0x4bf0] ;  /* 0x004bf00001047983 */ /* 0x000f280000300a00 */
[----:B------:R0:W-:Y:S04]  /*fdf0*/  STL.128 [R1+0x4bd0], R84 ;  /* 0x004bd05401007387 */ /* 0x0001e80000100c00 */
[----:B------:R1:W-:Y:S04]  /*fe00*/  STL.128 [R1+0x4a60], R76 ;  /* 0x004a604c01007387 */ /* 0x0003e80000100c00 */
[----:B------:R1:W-:Y:S04]  /*fe10*/  STL.128 [R1+0x4ba0], R72 ;  /* 0x004ba04801007387 */ /* 0x0003e80000100c00 */
[----:B------:R1:W-:Y:S04]  /*fe20*/  STL.128 [R1+0x4a70], R80 ;  /* 0x004a705001007387 */ /* 0x0003e80000100c00 */
[----:B0-----:R-:W4:Y:S04]  /*fe30*/  LDL.LU.128 R84, [R1+0x4bd0] ;  /* 0x004bd00001547983 */ /* 0x001f280000300c00 */
[----:B-1----:R-:W4:Y:S04]  /*fe40*/  LDL.128 R76, [R1+0x320] ;  /* 0x00032000014c7983 */ /* 0x002f280000100c00 */
[----:B------:R-:W4:Y:S04]  /*fe50*/  LDL.LU.128 R72, [R1+0x4ba0] ;  /* 0x004ba00001487983 */ /* 0x000f280000300c00 */
[----:B------:R-:W4:Y:S04]  /*fe60*/  LDL.LU.128 R80, [R1+0x4a70] ;  /* 0x004a700001507983 */ /* 0x000f280000300c00 */
[----:B------:R0:W-:Y:S04]  /*fe70*/  STL.128 [R1+0x5040], R96 ;  /* 0x0050406001007387 */ /* 0x0001e80000100c00 */
[----:B------:R1:W-:Y:S04]  /*fe80*/  STL.128 [R1+0x4ec0], R92 ;  /* 0x004ec05c01007387 */ /* 0x0003e80000100c00 */
[----:B------:R1:W-:Y:S04]  /*fe90*/  STL.128 [R1+0x4be0], R88 ;  /* 0x004be05801007387 */ /* 0x0003e80000100c00 */
[----:B---3--:R3:W-:Y:S04]  /*fea0*/  STL.128 [R1+0x4b50], R52 ;  /* 0x004b503401007387 */ /* 0x0087e80000100c00 */
[----:B0-----:R-:W4:Y:S04]  /*feb0*/  LDL.LU.128 R96, [R1+0x5040] ;  /* 0x0050400001607983 */ /* 0x001f280000300c00 */
[----:B-1----:R-:W4:Y:S04]  /*fec0*/  LDL.LU.128 R92, [R1+0x4ec0] ;  /* 0x004ec000015c7983 */ /* 0x002f280000300c00 */
[----:B------:R-:W4:Y:S04]  /*fed0*/  LDL.LU.128 R88, [R1+0x4be0] ;  /* 0x004be00001587983 */ /* 0x000f280000300c00 */
[----:B---3--:R-:W3:Y:S04]  /*fee0*/  LDL.LU.128 R52, [R1+0x4b50] ;  /* 0x004b500001347983 */ /* 0x008ee80000300c00 */
[----:B------:R-:W-:Y:S04]  /*fef0*/  STL [R1+0x330], R105 ;  /* 0x0003306901007387 */ /* 0x000fe80000100800 */
[----:B------:R-:W-:Y:S04]  /*ff00*/  STL [R1+0x334], R106 ;  /* 0x0003346a01007387 */ /* 0x000fe80000100800 */
[----:B------:R-:W-:Y:S04]  /*ff10*/  STL [R1+0x338], R101 ;  /* 0x0003386501007387 */ /* 0x000fe80000100800 */
[----:B------:R-:W-:Y:S04]  /*ff20*/  STL [R1+0x33c], R102 ;  /* 0x00033c6601007387 */ /* 0x000fe80000100800 */
[----:B------:R0:W-:Y:S04]  /*ff30*/  STL.128 [R1+0x4b60], R56 ;  /* 0x004b603801007387 */ /* 0x0001e80000100c00 */
        /* <DEDUP_REMOVED lines=17> */
[----:B-1----:R-:W3:Y:S04]  /*10050*/  LDL.LU.128 R64, [R1+0x4b80] ;  /* 0x004b800001407983 */ /* 0x002ee80000300c00 */
[----:B------:R-:W3:Y:S04]  /*10060*/  LDL.LU.128 R60, [R1+0x4b70] ;  /* 0x004b7000013c7983 */ /* 0x000ee80000300c00 */
[----:B------:R-:W3:Y:S04]  /*10070*/  LDL.LU.128 R48, [R1+0x4b40] ;  /* 0x004b400001307983 */ /* 0x000ee80000300c00 */
[----:B------:R-:W3:Y:S04]  /*10080*/  LDL.LU.128 R44, [R1+0x4b30] ;  /* 0x004b3000012c7983 */ /* 0x000ee80000300c00 */
[----:B------:R-:W3:Y:S01]  /*10090*/  LDL.LU.128 R40, [R1+0x4b20] ;  /* 0x004b200001287983 */ /* 0x000ee20000300c00 */
[----:B------:R-:W-:-:S02]  /*100a0*/  IMAD.MOV.U32 R168, RZ, RZ, R76 ;  /* 0x000000ffffa87224 */ /* 0x000fc400078e004c */
[----:B------:R-:W-:Y:S01]  /*100b0*/  IMAD.MOV.U32 R167, RZ, RZ, R77 ;  /* 0x000000ffffa77224 */ /* 0x000fe200078e004d */
[----:B------:R-:W3:Y:S01]  /*100c0*/  LDL.LU.128 R36, [R1+0x4b10] ;  /* 0x004b100001247983 */ /* 0x000ee20000300c00 */
[----:B------:R-:W-:Y:S02]  /*100d0*/  IMAD.MOV.U32 R151, RZ, RZ, R78 ;  /* 0x000000ffff977224 */ /* 0x000fe400078e004e */
[----:B------:R-:W-:Y:S01]  /*100e0*/  IMAD.MOV.U32 R150, RZ, RZ, R79 ;  /* 0x000000ffff967224 */ /* 0x000fe200078e004f */
        /* <DEDUP_REMOVED lines=10> */
[----:B------:R-:W4:Y:S04]  /*10190*/  LDL.LU.128 R76, [R1+0x4a60] ;  /* 0x004a6000014c7983 */ /* 0x000f280000300c00 */
[----:B------:R1:W-:Y:S04]  /*101a0*/  STL.128 [R1+0x4930], R80 ;  /* 0x0049305001007387 */ /* 0x0003e80000100c00 */
[----:B0-----:R-:W4:Y:S04]  /*101b0*/  LDL.LU.128 R84, [R1+0x4a80] ;  /* 0x004a800001547983 */ /* 0x001f280000300c00 */
[----:B-1----:R-:W4:Y:S04]  /*101c0*/  LDL.LU.128 R72, [R1+0x4a50] ;  /* 0x004a500001487983 */ /* 0x002f280000300c00 */
[----:B------:R-:W4:Y:S04]  /*101d0*/  LDL.128 R80, [R1+0x330] ;  /* 0x0003300001507983 */ /* 0x000f280000100c00 */
[----:B------:R0:W-:Y:S04]  /*101e0*/  STL [R1+0x5050], R100 ;  /* 0x0050506401007387 */ /* 0x0001e80000100800 */
[----:B------:R1:W-:Y:S04]  /*101f0*/  STL.64 [R1+0x4ed0], R96 ;  /* 0x004ed06001007387 */ /* 0x0003e80000100a00 */
[----:B------:R1:W-:Y:S04]  /*10200*/  STL [R1+0x4d58], R94 ;  /* 0x004d585e01007387 */ /* 0x0003e80000100800 */
[----:B------:R1:W-:Y:S04]  /*10210*/  STL.64 [R1+0x4d50], R92 ;  /* 0x004d505c01007387 */ /* 0x0003e80000100a00 */
[----:B------:R1:W-:Y:S04]  /*10220*/  STL [R1+0x4a90], R88 ;  /* 0x004a905801007387 */ /* 0x0003e80000100800 */
[----:B---3--:R-:W-:Y:S04]  /*10230*/  STL.128 [R1+0x4a00], R52 ;  /* 0x004a003401007387 */ /* 0x008fe80000100c00 */
[----:B------:R3:W-:Y:S04]  /*10240*/  STL.128 [R1+0x4a10], R56 ;  /* 0x004a103801007387 */ /* 0x0007e80000100c00 */
[----:B0-----:R-:W4:Y:S04]  /*10250*/  LDL.LU R100, [R1+0x5050] ;  /* 0x0050500001647983 */ /* 0x001f280000300800 */
[----:B-1----:R-:W4:Y:S04]  /*10260*/  LDL.LU.64 R96, [R1+0x4ed0] ;  /* 0x004ed00001607983 */ /* 0x002f280000300a00 */
[----:B------:R-:W4:Y:S04]  /*10270*/  LDL.LU R94, [R1+0x4d58] ;  /* 0x004d5800015e7983 */ /* 0x000f280000300800 */
[----:B------:R-:W4:Y:S04]  /*10280*/  LDL.LU.64 R92, [R1+0x4d50] ;  /* 0x004d5000015c7983 */ /* 0x000f280000300a00 */
[----:B------:R-:W4:Y:S04]  /*10290*/  LDL.LU R88, [R1+0x4a90] ;  /* 0x004a900001587983 */ /* 0x000f280000300800 */
[----:B---3--:R-:W3:Y:S04]  /*102a0*/  LDL.LU.128 R56, [R1+0x4a10] ;  /* 0x004a100001387983 */ /* 0x008ee80000300c00 */
[----:B------:R-:W3:Y:S04]  /*102b0*/  LDL.LU.128 R52, [R1+0x4a00] ;  /* 0x004a000001347983 */ /* 0x000ee80000300c00 */
        /* <DEDUP_REMOVED lines=20> */
[----:B------:R-:W3:Y:S04]  /*10400*/  LDL.LU.128 R40, [R1+0x49d0] ;  /* 0x0049d00001287983 */ /* 0x000ee80000300c00 */
[----:B------:R-:W3:Y:S04]  /*10410*/  LDL.LU.128 R36, [R1+0x49c0] ;  /* 0x0049c00001247983 */ /* 0x000ee80000300c00 */
[----:B------:R-:W3:Y:S01]  /*10420*/  LDL.LU.128 R32, [R1+0x49b0] ;  /* 0x0049b00001207983 */ /* 0x000ee20000300c00 */
[----:B------:R-:W-:-:S03]  /*10430*/  IMAD.MOV.U32 R149, RZ, RZ, R80 ;  /* 0x000000ffff957224 */ /* 0x000fc600078e0050 */
[----:B------:R-:W3:Y:S01]  /*10440*/  LDL.LU.128 R28, [R1+0x49a0] ;  /* 0x0049a000011c7983 */ /* 0x000ee20000300c00 */
[----:B------:R-:W-:-:S03]  /*10450*/  IMAD.MOV.U32 R148, RZ, RZ, R81 ;  /* 0x000000ffff947224 */ /* 0x000fc600078e0051 */
[----:B------:R-:W3:Y:S04]  /*10460*/  LDL.LU.128 R24, [R1+0x4990] ;  /* 0x0049900001187983 */ /* 0x000ee80000300c00 */
[----:B------:R-:W3:Y:S04]  /*10470*/  LDL.LU.128 R20, [R1+0x4980] ;  /* 0x0049800001147983 */ /* 0x000ee80000300c00 */
[----:B------:R-:W3:Y:S04]  /*10480*/  LDL.LU.64 R18, [R1+0x4970] ;  /* 0x0049700001127983 */ /* 0x000ee80000300a00 */
[----:B--2---:R-:W2:Y:S04]  /*10490*/  LDL.LU.128 R12, [R1+0x4960] ;  /* 0x00496000010c7983 */ /* 0x004ea80000300c00 */
[----:B----4-:R-:W4:Y:S04]  /*104a0*/  LDL.LU.128 R8, [R1+0x4950] ;  /* 0x0049500001087983 */ /* 0x010f280000300c00 */
[----:B------:R-:W4:Y:S04]  /*104b0*/  LDL.LU.64 R4, [R1+0x4948] ;  /* 0x0049480001047983 */ /* 0x000f280000300a00 */
[----:B------:R-:W-:Y:S04]  /*104c0*/  STL.64 [R1+0x4940], R84 ;  /* 0x0049405401007387 */ /* 0x000fe80000100a00 */
[----:B------:R-:W-:Y:S04]  /*104d0*/  STL.128 [R1+0x4920], R76 ;  /* 0x0049204c01007387 */ /* 0x000fe80000100c00 */
[----:B------:R0:W-:Y:S04]  /*104e0*/  STL [R1+0x374], R86 ;  /* 0x0003745601007387 */ /* 0x0001e80000100800 */
[----:B------:R-:W-:Y:S04]  /*104f0*/  STL.128 [R1+0x4910], R72 ;  /* 0x0049104801007387 */ /* 0x000fe80000100c00 */
[----:B------:R1:W-:Y:S01]  /*10500*/  STL [R1+0x54c], R83 ;  /* 0x00054c5301007387 */ /* 0x0003e20000100800 */
[----:B0-----:R-:W-:-:S03]  /*10510*/  IMAD.MOV.U32 R86, RZ, RZ, R82 ;  /* 0x000000ffff567224 */ /* 0x001fc600078e0052 */
[----:B------:R0:W-:Y:S04]  /*10520*/  STL [R1+0x46f0], R152 ;  /* 0x0046f09801007387 */ /* 0x0001e80000100800 */
[----:B------:R-:W3:Y:S04]  /*10530*/  LDL.LU.64 R84, [R1+0x4940] ;  /* 0x0049400001547983 */ /* 0x000ee80000300a00 */
[----:B-1----:R-:W2:Y:S04]  /*10540*/  LDL.LU.128 R80, [R1+0x4930] ;  /* 0x0049300001507983 */ /* 0x002ea80000300c00 */
[----:B0-----:R-:W4:Y:S04]  /*10550*/  LDL.LU R152, [R1+0x46f0] ;  /* 0x0046f00001987983 */ /* 0x001f280000300800 */
[----:B------:R0:W-:Y:S04]  /*10560*/  STL.128 [R1+0x4700], R156 ;  /* 0x0047009c01007387 */ /* 0x0001e80000100c00 */
[----:B------:R-:W4:Y:S04]  /*10570*/  LDL.LU.128 R120, [R1+0x4a0] ;  /* 0x0004a00001787983 */ /* 0x000f280000300c00 */
[----:B------:R-:W4:Y:S04]  /*10580*/  LDL.LU.64 R124, [R1+0x4b0] ;  /* 0x0004b000017c7983 */ /* 0x000f280000300a00 */
[----:B------:R-:W-:Y:S04]  /*10590*/  STL [R1+0x340], R103 ;  /* 0x0003406701007387 */ /* 0x000fe80000100800 */
[----:B0-----:R-:W4:Y:S04]  /*105a0*/  LDL.LU.128 R156, [R1+0x4700] ;  /* 0x00470000019c7983 */ /* 0x001f280000300c00 */
        /* <DEDUP_REMOVED lines=15> */
[----:B------:R-:W-:Y:S04]  /*106a0*/  STL.128 [R1+0x4740], R172 ;  /* 0x004740ac01007387 */ /* 0x000fe80000100c00 */
[----:B------:R0:W-:Y:S04]  /*106b0*/  STL.128 [R1+0x4730], R168 ;  /* 0x004730a801007387 */ /* 0x0001e80000100c00 */
[----:B------:R-:W-:Y:S04]  /*106c0*/  STL [R1+0x4728], R167 ;  /* 0x004728a701007387 */ /* 0x000fe80000100800 */
[----:B------:R1:W-:Y:S04]  /*106d0*/  STL.64 [R1+0x4720], R164 ;  /* 0x004720a401007387 */ /* 0x0003e80000100a00 */
[----:B------:R-:W4:Y:S04]  /*106e0*/  LDL.LU.128 R76, [R1+0x4920] ;  /* 0x00492000014c7983 */ /* 0x000f280000300c00 */
[----:B0-----:R-:W4:Y:S04]  /*106f0*/  LDL.128 R168, [R1+0x350] ;  /* 0x0003500001a87983 */ /* 0x001f280000100c00 */
[----:B-1----:R-:W4:Y:S04]  /*10700*/  LDL.128 R164, [R1+0x340] ;  /* 0x0003400001a47983 */ /* 0x002f280000100c00 */
[----:B------:R-:W4:Y:S04]  /*10710*/  LDL.128 R172, [R1+0x360] ;  /* 0x0003600001ac7983 */ /* 0x000f280000100c00 */
[----:B------:R-:W4:Y:S04]  /*10720*/  LDL.128 R176, [R1+0x370] ;  /* 0x0003700001b07983 */ /* 0x000f280000100c00 */
[----:B------:R0:W-:Y:S04]  /*10730*/  STL.128 [R1+0x4710], R160 ;  /* 0x004710a001007387 */ /* 0x0001e80000100c00 */
[----:B------:R-:W4:Y:S04]  /*10740*/  LDL.LU.64 R114, [R1+0x488] ;  /* 0x0004880001727983 */ /* 0x000f280000300a00 */
[----:B------:R-:W4:Y:S04]  /*10750*/  LDL.LU.128 R116, [R1+0x490] ;  /* 0x0004900001747983 */ /* 0x000f280000300c00 */
[----:B------:R-:W4:Y:S04]  /*10760*/  LDL.LU R87, [R1+0x54c] ;  /* 0x00054c0001577983 */ /* 0x000f280000300800 */
[----:B0-----:R-:W4:Y:S04]  /*10770*/  LDL.LU.128 R160, [R1+0x4710] ;  /* 0x0047100001a07983 */ /* 0x001f280000300c00 */
[----:B------:R0:W-:Y:S04]  /*10780*/  STL.128 [R1+0x4760], R180 ;  /* 0x004760b401007387 */ /* 0x0001e80000100c00 */
[----:B------:R1:W-:Y:S04]  /*10790*/  STL.128 [R1+0x46e0], R148 ;  /* 0x0046e09401007387 */ /* 0x0003e80000100c00 */
[----:B------:R-:W4:Y:S04]  /*107a0*/  LDL.LU.128 R72, [R1+0x4910] ;  /* 0x0049100001487983 */ /* 0x000f280000300c00 */
[----:B0-----:R-:W4:Y:S04]  /*107b0*/  LDL.LU.128 R180, [R1+0x4760] ;  /* 0x0047600001b47983 */ /* 0x001f280000300c00 */
[----:B-1----:R-:W4:Y:S04]  /*107c0*/  LDL.LU.128 R148, [R1+0x46e0] ;  /* 0x0046e00001947983 */ /* 0x002f280000300c00 */
[----:B---3--:R-:W-:Y:S04]  /*107d0*/  STL [R1+0x384], R84 ;  /* 0x0003845401007387 */ /* 0x008fe80000100800 */
[----:B--2---:R-:W-:Y:S04]  /*107e0*/  STL [R1+0x380], R83 ;  /* 0x0003805301007387 */ /* 0x004fe80000100800 */
[----:B------:R-:W-:Y:S04]  /*107f0*/  STL [R1+0x388], R85 ;  /* 0x0003885501007387 */ /* 0x000fe80000100800 */
[----:B------:R-:W-:Y:S04]  /*10800*/  STL [R1+0x38c], R80 ;  /* 0x00038c5001007387 */ /* 0x000fe80000100800 */
[----:B----4-:R0:W-:Y:S04]  /*10810*/  STL [R1+0x4640], R152 ;  /* 0x0046409801007387 */ /* 0x0101e80000100800 */
[----:B0-----:R-:W2:Y:S04]  /*10820*/  LDL.128 R152, [R1+0x380] ;  /* 0x0003800001987983 */ /* 0x001ea80000100c00 */
[----:B------:R0:W-:Y:S04]  /*10830*/  STL.128 [R1+0x4900], R68 ;  /* 0x0049004401007387 */ /* 0x0001e80000100c00 */
[----:B------:R1:W-:Y:S04]  /*10840*/  STL.128 [R1+0x4650], R156 ;  /* 0x0046509c01007387 */ /* 0x0003e80000100c00 */
[----:B0-----:R-:W3:Y:S04]  /*10850*/  LDL.LU.128 R68, [R1+0x4900] ;  /* 0x0049000001447983 */ /* 0x001ee80000300c00 */
[----:B-1----:R-:W4:Y:S01]  /*10860*/  LDL.LU.128 R156, [R1+0x4650] ;  /* 0x00465000019c7983 */ /* 0x002f220000300c00 */
[----:B--2---:R-:W-:-:S03]  /*10870*/  IMAD.MOV.U32 R104, RZ, RZ, R152 ;  /* 0x000000ffff687224 */ /* 0x004fc600078e0098 */
[----:B------:R-:W2:Y:S01]  /*10880*/  LDL.LU R152, [R1+0x4640] ;  /* 0x0046400001987983 */ /* 0x000ea20000300800 */
[----:B------:R-:W-:Y:S02]  /*10890*/  IMAD.MOV.U32 R83, RZ, RZ, R125 ;  /* 0x000000ffff537224 */ /* 0x000fe400078e007d */
[----:B------:R-:W-:Y:S01]  /*108a0*/  IMAD.MOV.U32 R80, RZ, RZ, R122 ;  /* 0x000000ffff507224 */ /* 0x000fe200078e007a */
[----:B------:R0:W-:Y:S04]  /*108b0*/  STL [R1+0x390], R81 ;  /* 0x0003905101007387 */ /* 0x0001e80000100800 */
[----:B------:R1:W-:Y:S01]  /*108c0*/  STL [R1+0x394], R82 ;  /* 0x0003945201007387 */ /* 0x0003e20000100800 */
[----:B0-----:R-:W-:Y:S02]  /*108d0*/  IMAD.MOV.U32 R81, RZ, RZ, R121 ;  /* 0x000000ffff517224 */ /* 0x001fe400078e0079 */
[----:B-1----:R-:W-:Y:S01]  /*108e0*/  IMAD.MOV.U32 R82, RZ, RZ, R120 ;  /* 0x000000ffff527224 */ /* 0x002fe200078e0078 */
[----:B------:R0:W-:Y:S01]  /*108f0*/  STL.128 [R1+0x48f0], R64 ;  /* 0x0048f04001007387 */ /* 0x0001e20000100c00 */
[----:B------:R-:W-:-:S02]  /*10900*/  IMAD.MOV.U32 R88, RZ, RZ, R164 ;  /* 0x000000ffff587224 */ /* 0x000fc400078e00a4 */
[----:B------:R-:W-:Y:S01]  /*10910*/  IMAD.MOV.U32 R89, RZ, RZ, R165 ;  /* 0x000000ffff597224 */ /* 0x000fe200078e00a5 */
[----:B------:R1:W-:Y:S01]  /*10920*/  STL.128 [R1+0x45d0], R80 ;  /* 0x0045d05001007387 */ /* 0x0003e20000100c00 */
[----:B------:R-:W-:Y:S02]  /*10930*/  IMAD.MOV.U32 R91, RZ, RZ, R167 ;  /* 0x000000ffff5b7224 */ /* 0x000fe400078e00a7 */
[----:B------:R-:W-:Y:S01]  /*10940*/  IMAD.MOV.U32 R92, RZ, RZ, R168 ;  /* 0x000000ffff5c7224 */ /* 0x000fe200078e00a8 */
[----:B---3--:R-:W-:Y:S01]  /*10950*/  STL [R1+0x398], R71 ;  /* 0x0003984701007387 */ /* 0x008fe20000100800 */
[----:B------:R-:W-:Y:S02]  /*10960*/  IMAD.MOV.U32 R93, RZ, RZ, R169 ;  /* 0x000000ffff5d7224 */ /* 0x000fe400078e00a9 */
[----:B------:R-:W-:Y:S01]  /*10970*/  IMAD.MOV.U32 R94, RZ, RZ, R170 ;  /* 0x000000ffff5e7224 */ /* 0x000fe200078e00aa */
[----:B------:R-:W-:Y:S01]  /*10980*/  STL [R1+0x39c], R78 ;  /* 0x00039c4e01007387 */ /* 0x000fe20000100800 */
[----:B------:R-:W-:-:S02]  /*10990*/  IMAD.MOV.U32 R95, RZ, RZ, R171 ;  /* 0x000000ffff5f7224 */ /* 0x000fc400078e00ab */
[----:B------:R-:W-:Y:S01]  /*109a0*/  IMAD.MOV.U32 R96, RZ, RZ, R172 ;  /* 0x000000ffff607224 */ /* 0x000fe200078e00ac */
[----:B0-----:R-:W3:Y:S01]  /*109b0*/  LDL.LU.128 R64, [R1+0x48f0] ;  /* 0x0048f00001407983 */ /* 0x001ee20000300c00 */
[----:B------:R-:W-:Y:S02]  /*109c0*/  IMAD.MOV.U32 R97, RZ, RZ, R173 ;  /* 0x000000ffff617224 */ /* 0x000fe400078e00ad */
[----:B------:R-:W-:Y:S01]  /*109d0*/  IMAD.MOV.U32 R98, RZ, RZ, R174 ;  /* 0x000000ffff627224 */ /* 0x000fe200078e00ae */
[----:B-1----:R-:W3:Y:S01]  /*109e0*/  LDL.LU R83, [R1+0x47c] ;  /* 0x00047c0001537983 */ /* 0x002ee20000300800 */
[----:B------:R-:W-:Y:S02]  /*109f0*/  IMAD.MOV.U32 R99, RZ, RZ, R175 ;  /* 0x000000ffff637224 */ /* 0x000fe400078e00af */
[----:B------:R-:W-:Y:S01]  /*10a00*/  IMAD.MOV.U32 R100, RZ, RZ, R176 ;  /* 0x000000ffff647224 */ /* 0x000fe200078e00b0 */
[----:B----4-:R0:W-:Y:S04]  /*10a10*/  STL.128 [R1+0x4510], R156 ;  /* 0x0045109c01007387 */ /* 0x0101e80000100c00 */
[----:B------:R-:W4:Y:S04]  /*10a20*/  LDL.LU R176, [R1+0x4750] ;  /* 0x0047500001b07983 */ /* 0x000f280000300800 */
[----:B------:R-:W4:Y:S04]  /*10a30*/  LDL.LU.128 R172, [R1+0x4740] ;  /* 0x0047400001ac7983 */ /* 0x000f280000300c00 */
[----:B------:R-:W4:Y:S04]  /*10a40*/  LDL.LU.128 R168, [R1+0x4730] ;  /* 0x0047300001a87983 */ /* 0x000f280000300c00 */
[----:B------:R-:W4:Y:S04]  /*10a50*/  LDL.LU R167, [R1+0x4728] ;  /* 0x0047280001a77983 */ /* 0x000f280000300800 */
[----:B------:R-:W4:Y:S04]  /*10a60*/  LDL.LU.64 R164, [R1+0x4720] ;  /* 0x0047200001a47983 */ /* 0x000f280000300a00 */
[----:B0-----:R-:W4:Y:S04]  /*10a70*/  LDL.128 R156, [R1+0x390] ;  /* 0x00039000019c7983 */ /* 0x001f280000100c00 */
[----:B------:R0:W-:Y:S04]  /*10a80*/  STL.128 [R1+0x4660], R160 ;  /* 0x004660a001007387 */ /* 0x0001e80000100c00 */
[----:B0-----:R-:W4:Y:S04]  /*10a90*/  LDL.LU.128 R160, [R1+0x4660] ;  /* 0x0046600001a07983 */ /* 0x001f280000300c00 */
[----:B--2---:R0:W-:Y:S04]  /*10aa0*/  STL [R1+0x4500], R152 ;  /* 0x0045009801007387 */ /* 0x0041e80000100800 */
[----:B0-----:R-:W2:Y:S01]  /*10ab0*/  LDL.LU R152, [R1+0x4500] ;  /* 0x0045000001987983 */ /* 0x001ea20000300800 */
[----:B------:R-:W-:-:S02]  /*10ac0*/  IMAD.MOV.U32 R84, RZ, RZ, R124 ;  /* 0x000000ffff547224 */ /* 0x000fc400078e007c */
[----:B------:R-:W-:Y:S01]  /*10ad0*/  IMAD.MOV.U32 R85, RZ, RZ, R123 ;  /* 0x000000ffff557224 */ /* 0x000fe200078e007b */
[----:B------:R0:W-:Y:S01]  /*10ae0*/  STL [R1+0x3a4], R68 ;  /* 0x0003a44401007387 */ /* 0x0001e20000100800 */
[----:B------:R-:W-:-:S03]  /*10af0*/  IMAD.MOV.U32 R71, RZ, RZ, R119 ;  /* 0x000000ffff477224 */ /* 0x000fc600078e0077 */
[----:B------:R1:W-:Y:S04]  /*10b00*/  STL [R1+0x3a8], R69 ;  /* 0x0003a84501007387 */ /* 0x0003e80000100800 */
[----:B------:R1:W-:Y:S01]  /*10b10*/  STL [R1+0x3ac], R70 ;  /* 0x0003ac4601007387 */ /* 0x0003e20000100800 */
[----:B0-----:R-:W-:Y:S02]  /*10b20*/  IMAD.MOV.U32 R68, RZ, RZ, R116 ;  /* 0x000000ffff447224 */ /* 0x001fe400078e0074 */
[----:B-1----:R-:W-:Y:S02]  /*10b30*/  IMAD.MOV.U32 R69, RZ, RZ, R115 ;  /* 0x000000ffff457224 */ /* 0x002fe400078e0073 */
[----:B------:R-:W-:Y:S01]  /*10b40*/  IMAD.MOV.U32 R70, RZ, RZ, R114 ;  /* 0x000000ffff467224 */ /* 0x000fe200078e0072 */
[----:B------:R-:W-:Y:S04]  /*10b50*/  STL [R1+0x584], R177 ;  /* 0x000584b101007387 */ /* 0x000fe80000100800 */
[----:B---3--:R0:W-:Y:S04]  /*10b60*/  STL [R1+0x3b8], R67 ;  /* 0x0003b84301007387 */ /* 0x0081e80000100800 */
[----:B------:R-:W-:Y:S04]  /*10b70*/  STL.64 [R1+0x588], R178 ;  /* 0x000588b201007387 */ /* 0x000fe80000100a00 */
[----:B------:R1:W-:Y:S01]  /*10b80*/  STL.128 [R1+0x45e0], R84 ;  /* 0x0045e05401007387 */ /* 0x0003e20000100c00 */
[----:B0-----:R-:W-:-:S03]  /*10b90*/  IMAD.MOV.U32 R67, RZ, RZ, R83 ;  /* 0x000000ffff437224 */ /* 0x001fc600078e0053 */
[----:B------:R0:W-:Y:S04]  /*10ba0*/  STL.128 [R1+0x45a0], R68 ;  /* 0x0045a04401007387 */ /* 0x0001e80000100c00 */
[----:B------:R-:W3:Y:S04]  /*10bb0*/  LDL.LU R101, [R1+0x584] ;  /* 0x0005840001657983 */ /* 0x000ee80000300800 */
[----:B------:R-:W3:Y:S04]  /*10bc0*/  LDL.LU R102, [R1+0x588] ;  /* 0x0005880001667983 */ /* 0x000ee80000300800 */
[----:B------:R-:W3:Y:S04]  /*10bd0*/  LDL.LU R103, [R1+0x58c] ;  /* 0x00058c0001677983 */ /* 0x000ee80000300800 */
[----:B------:R0:W-:Y:S01]  /*10be0*/  STL.128 [R1+0x46b0], R180 ;  /* 0x0046b0b401007387 */ /* 0x0001e20000100c00 */
[----:B----4-:R-:W-:-:S03]  /*10bf0*/  IMAD.MOV.U32 R108, RZ, RZ, R156 ;  /* 0x000000ffff6c7224 */ /* 0x010fc600078e009c */
[----:B------:R4:W-:Y:S04]  /*10c00*/  STL [R1+0x46a0], R176 ;  /* 0x0046a0b001007387 */ /* 0x0009e80000100800 */
[----:B------:R4:W-:Y:S04]  /*10c10*/  STL.128 [R1+0x4690], R172 ;  /* 0x004690ac01007387 */ /* 0x0009e80000100c00 */
[----:B------:R4:W-:Y:S04]  /*10c20*/  STL.128 [R1+0x4680], R168 ;  /* 0x004680a801007387 */ /* 0x0009e80000100c00 */
[----:B------:R4:W-:Y:S04]  /*10c30*/  STL [R1+0x4678], R167 ;  /* 0x004678a701007387 */ /* 0x0009e80000100800 */
[----:B------:R4:W-:Y:S04]  /*10c40*/  STL.64 [R1+0x4670], R164 ;  /* 0x004670a401007387 */ /* 0x0009e80000100a00 */
[----:B-1----:R-:W3:Y:S04]  /*10c50*/  LDL.LU.64 R84, [R1+0x480] ;  /* 0x0004800001547983 */ /* 0x002ee80000300a00 */
[----:B------:R-:W3:Y:S04]  /*10c60*/  LDL.LU.128 R80, [R1+0x45d0] ;  /* 0x0045d00001507983 */ /* 0x000ee80000300c00 */
[----:B0-----:R-:W3:Y:S04]  /*10c70*/  LDL.LU.128 R68, [R1+0x45a0] ;  /* 0x0045a00001447983 */ /* 0x001ee80000300c00 */
[----:B------:R-:W-:Y:S04]  /*10c80*/  STL [R1+0x5a4], R157 ;  /* 0x0005a49d01007387 */ /* 0x000fe80000100800 */
[----:B------:R0:W-:Y:S04]  /*10c90*/  STL.64 [R1+0x5a8], R158 ;  /* 0x0005a89e01007387 */ /* 0x0001e80000100a00 */
[----:B------:R-:W-:Y:S04]  /*10ca0*/  STL [R1+0x3a0], R79 ;  /* 0x0003a04f01007387 */ /* 0x000fe80000100800 */
[----:B------:R-:W-:Y:S04]  /*10cb0*/  STL [R1+0x594], R153 ;  /* 0x0005949901007387 */ /* 0x000fe80000100800 */
[----:B------:R-:W-:Y:S04]  /*10cc0*/  STL.64 [R1+0x598], R154 ;  /* 0x0005989a01007387 */ /* 0x000fe80000100a00 */
[----:B------:R-:W3:Y:S04]  /*10cd0*/  LDL.LU.128 R180, [R1+0x46b0] ;  /* 0x0046b00001b47983 */ /* 0x000ee80000300c00 */
[----:B----4-:R-:W4:Y:S04]  /*10ce0*/  LDL.LU R176, [R1+0x46a0] ;  /* 0x0046a00001b07983 */ /* 0x010f280000300800 */
[----:B------:R-:W4:Y:S04]  /*10cf0*/  LDL.LU.128 R172, [R1+0x4690] ;  /* 0x0046900001ac7983 */ /* 0x000f280000300c00 */
[----:B------:R-:W4:Y:S04]  /*10d00*/  LDL.LU.128 R168, [R1+0x4680] ;  /* 0x0046800001a87983 */ /* 0x000f280000300c00 */
[----:B------:R-:W4:Y:S04]  /*10d10*/  LDL.LU R167, [R1+0x4678] ;  /* 0x0046780001a77983 */ /* 0x000f280000300800 */
[----:B------:R-:W4:Y:S04]  /*10d20*/  LDL.LU.64 R164, [R1+0x4670] ;  /* 0x0046700001a47983 */ /* 0x000f280000300a00 */
[----:B0-----:R-:W4:Y:S04]  /*10d30*/  LDL.LU.128 R156, [R1+0x4510] ;  /* 0x00451000019c7983 */ /* 0x001f280000300c00 */
[----:B------:R0:W-:Y:S04]  /*10d40*/  STL.128 [R1+0x4520], R160 ;  /* 0x004520a001007387 */ /* 0x0001e80000100c00 */
[----:B--2---:R1:W-:Y:S04]  /*10d50*/  STL [R1+0x43c0], R152 ;  /* 0x0043c09801007387 */ /* 0x0043e80000100800 */
[----:B0-----:R-:W2:Y:S01]  /*10d60*/  LDL.LU.128 R160, [R1+0x4520] ;  /* 0x0045200001a07983 */ /* 0x001ea20000300c00 */
[----:B------:R-:W-:-:S02]  /*10d70*/  IMAD.MOV.U32 R90, RZ, RZ, R166 ;  /* 0x000000ffff5a7224 */ /* 0x000fc400078e00a6 */
[----:B------:R-:W-:Y:S01]  /*10d80*/  IMAD.MOV.U32 R78, RZ, RZ, R118 ;  /* 0x000000ffff4e7224 */ /* 0x000fe200078e0076 */
[----:B------:R0:W-:Y:S04]  /*10d90*/  STL.128 [R1+0x48e0], R60 ;  /* 0x0048e03c01007387 */ /* 0x0001e80000100c00 */
[----:B-1----:R-:W2:Y:S01]  /*10da0*/  LDL.128 R152, [R1+0x3a0] ;  /* 0x0003a00001987983 */ /* 0x002ea20000100c00 */
[----:B------:R-:W-:-:S03]  /*10db0*/  IMAD.MOV.U32 R79, RZ, RZ, R117 ;  /* 0x000000ffff4f7224 */ /* 0x000fc600078e0075 */
[----:B------:R-:W-:Y:S04]  /*10dc0*/  STL [R1+0x3b0], R65 ;  /* 0x0003b04101007387 */ /* 0x000fe80000100800 */
[----:B------:R-:W-:Y:S04]  /*10dd0*/  STL [R1+0x3b4], R66 ;  /* 0x0003b44201007387 */ /* 0x000fe80000100800 */
[----:B0-----:R-:W2:Y:S04]  /*10de0*/  LDL.LU.128 R60, [R1+0x48e0] ;  /* 0x0048e000013c7983 */ /* 0x001ea80000300c00 */
[----:B------:R0:W-:Y:S04]  /*10df0*/  STL.128 [R1+0x4630], R148 ;  /* 0x0046309401007387 */ /* 0x0001e80000100c00 */
[----:B------:R1:W-:Y:S04]  /*10e00*/  STL.128 [R1+0x4610], R96 ;  /* 0x0046106001007387 */ /* 0x0003e80000100c00 */
[----:B------:R1:W-:Y:S04]  /*10e10*/  STL.128 [R1+0x4600], R92 ;  /* 0x0046005c01007387 */ /* 0x0003e80000100c00 */
[----:B------:R-:W-:Y:S04]  /*10e20*/  STL.128 [R1+0x45f0], R88 ;  /* 0x0045f05801007387 */ /* 0x000fe80000100c00 */
[----:B------:R-:W-:Y:S04]  /*10e30*/  STL.128 [R1+0x45c0], R76 ;  /* 0x0045c04c01007387 */ /* 0x000fe80000100c00 */
[----:B------:R-:W-:Y:S04]  /*10e40*/  STL.128 [R1+0x45b0], R72 ;  /* 0x0045b04801007387 */ /* 0x000fe80000100c00 */
[----:B---3--:R3:W-:Y:S04]  /*10e50*/  STL.128 [R1+0x4620], R100 ;  /* 0x0046206401007387 */ /* 0x0087e80000100c00 */
[----:B0-----:R-:W2:Y:S04]  /*10e60*/  LDL.LU.128 R148, [R1+0x4630] ;  /* 0x0046300001947983 */ /* 0x001ea80000300c00 */
[----:B-1----:R-:W2:Y:S04]  /*10e70*/  LDL.LU.128 R96, [R1+0x4610] ;  /* 0x0046100001607983 */ /* 0x002ea80000300c00 */
[----:B------:R-:W2:Y:S04]  /*10e80*/  LDL.LU.128 R92, [R1+0x4600] ;  /* 0x00460000015c7983 */ /* 0x000ea80000300c00 */
[----:B---3--:R-:W3:Y:S04]  /*10e90*/  LDL.LU.128 R100, [R1+0x4620] ;  /* 0x0046200001647983 */ /* 0x008ee80000300c00 */
[----:B------:R-:W3:Y:S04]  /*10ea0*/  LDL.LU.128 R88, [R1+0x45f0] ;  /* 0x0045f00001587983 */ /* 0x000ee80000300c00 */
[----:B------:R-:W3:Y:S01]  /*10eb0*/  LDL.LU.128 R76, [R1+0x45c0] ;  /* 0x0045c000014c7983 */ /* 0x000ee20000300c00 */
[----:B------:R-:W-:-:S03]  /*10ec0*/  IMAD.MOV.U32 R65, RZ, RZ, R85 ;  /* 0x000000ffff417224 */ /* 0x000fc600078e0055 */
[----:B------:R-:W3:Y:S01]  /*10ed0*/  LDL.LU.128 R72, [R1+0x45b0] ;  /* 0x0045b00001487983 */ /* 0x000ee20000300c00 */
[----:B------:R-:W-:-:S03]  /*10ee0*/  IMAD.MOV.U32 R66, RZ, RZ, R84 ;  /* 0x000000ffff427224 */ /* 0x000fc600078e0054 */
[----:B------:R0:W-:Y:S04]  /*10ef0*/  STL.128 [R1+0x4480], R80 ;  /* 0x0044805001007387 */ /* 0x0001e80000100c00 */
[----:B------:R1:W-:Y:S04]  /*10f00*/  STL.128 [R1+0x4450], R68 ;  /* 0x0044504401007387 */ /* 0x0003e80000100c00 */
[----:B------:R-:W3:Y:S04]  /*10f10*/  LDL.LU.128 R84, [R1+0x45e0] ;  /* 0x0045e00001547983 */ /* 0x000ee80000300c00 */
[----:B------:R-:W3:Y:S04]  /*10f20*/  LDL.LU R105, [R1+0x594] ;  /* 0x0005940001697983 */ /* 0x000ee80000300800 */
[----:B------:R-:W3:Y:S04]  /*10f30*/  LDL.LU R106, [R1+0x598] ;  /* 0x00059800016a7983 */ /* 0x000ee80000300800 */
[----:B------:R-:W3:Y:S04]  /*10f40*/  LDL.LU R107, [R1+0x59c] ;  /* 0x00059c00016b7983 */ /* 0x000ee80000300800 */
[----:B0-----:R-:W3:Y:S04]  /*10f50*/  LDL.LU.64 R80, [R1+0x470] ;  /* 0x0004700001507983 */ /* 0x001ee80000300a00 */
[----:B------:R0:W-:Y:S04]  /*10f60*/  STL.128 [R1+0x4570], R180 ;  /* 0x004570b401007387 */ /* 0x0001e80000100c00 */
[----:B----4-:R4:W-:Y:S04]  /*10f70*/  STL [R1+0x4560], R176 ;  /* 0x004560b001007387 */ /* 0x0109e80000100800 */
[----:B------:R4:W-:Y:S04]  /*10f80*/  STL.128 [R1+0x4550], R172 ;  /* 0x004550ac01007387 */ /* 0x0009e80000100c00 */
[----:B------:R4:W-:Y:S04]  /*10f90*/  STL.128 [R1+0x4540], R168 ;  /* 0x004540a801007387 */ /* 0x0009e80000100c00 */
[----:B------:R4:W-:Y:S04]  /*10fa0*/  STL [R1+0x4538], R167 ;  /* 0x004538a701007387 */ /* 0x0009e80000100800 */
[----:B------:R4:W-:Y:S04]  /*10fb0*/  STL.64 [R1+0x4530], R164 ;  /* 0x004530a401007387 */ /* 0x0009e80000100a00 */
[----:B------:R-:W3:Y:S04]  /*10fc0*/  LDL.LU R82, [R1+0x478] ;  /* 0x0004780001527983 */ /* 0x000ee80000300800 */
[----:B-1----:R-:W3:Y:S04]  /*10fd0*/  LDL.LU.128 R68, [R1+0x4450] ;  /* 0x0044500001447983 */ /* 0x002ee80000300c00 */
[----:B------:R1:W-:Y:S04]  /*10fe0*/  STL.128 [R1+0x43d0], R156 ;  /* 0x0043d09c01007387 */ /* 0x0003e80000100c00 */
[----:B0-----:R-:W3:Y:S04]  /*10ff0*/  LDL.LU.128 R180, [R1+0x4570] ;  /* 0x0045700001b47983 */ /* 0x001ee80000300c00 */
[----:B----4-:R-:W4:Y:S04]  /*11000*/  LDL.LU R176, [R1+0x4560] ;  /* 0x0045600001b07983 */ /* 0x010f280000300800 */
[----:B------:R-:W4:Y:S04]  /*11010*/  LDL.LU.128 R172, [R1+0x4550] ;  /* 0x0045500001ac7983 */ /* 0x000f280000300c00 */
[----:B------:R-:W4:Y:S04]  /*11020*/  LDL.LU.128 R168, [R1+0x4540] ;  /* 0x0045400001a87983 */ /* 0x000f280000300c00 */
[----:B------:R-:W4:Y:S04]  /*11030*/  LDL.LU R167, [R1+0x4538] ;  /* 0x0045380001a77983 */ /* 0x000f280000300800 */
[----:B------:R-:W4:Y:S04]  /*11040*/  LDL.LU.64 R164, [R1+0x4530] ;  /* 0x0045300001a47983 */ /* 0x000f280000300a00 */
[----:B-1----:R-:W4:Y:S04]  /*11050*/  LDL.LU.128 R156, [R1+0x43d0] ;  /* 0x0043d000019c7983 */ /* 0x002f280000300c00 */
[----:B------:R0:W-:Y:S04]  /*11060*/  STL.128 [R1+0x48d0], R56 ;  /* 0x0048d03801007387 */ /* 0x0001e80000100c00 */
[----:B------:R-:W-:Y:S04]  /*11070*/  STL [R1+0x3c4], R64 ;  /* 0x0003c44001007387 */ /* 0x000fe80000100800 */
[----:B------:R1:W-:Y:S04]  /*11080*/  STL.128 [R1+0x4770], R188 ;  /* 0x004770bc01007387 */ /* 0x0003e80000100c00 */
[----:B------:R-:W4:Y:S04]  /*11090*/  LDL.LU R109, [R1+0x5a4] ;  /* 0x0005a400016d7983 */ /* 0x000f280000300800 */
[----:B0-----:R-:W4:Y:S04]  /*110a0*/  LDL.LU.128 R56, [R1+0x48d0] ;  /* 0x0048d00001387983 */ /* 0x001f280000300c00 */
[----:B------:R-:W4:Y:S04]  /*110b0*/  LDL.LU R110, [R1+0x5a8] ;  /* 0x0005a800016e7983 */ /* 0x000f280000300800 */
[----:B-1----:R-:W4:Y:S04]  /*110c0*/  LDL.LU.128 R188, [R1+0x4770] ;  /* 0x0047700001bc7983 */ /* 0x002f280000300c00 */
[----:B------:R-:W4:Y:S04]  /*110d0*/  LDL.LU R111, [R1+0x5ac] ;  /* 0x0005ac00016f7983 */ /* 0x000f280000300800 */
[----:B--2---:R0:W-:Y:S01]  /*110e0*/  STL.128 [R1+0x43e0], R160 ;  /* 0x0043e0a001007387 */ /* 0x0041e20000100c00 */
[----:B------:R-:W-:-:S03]  /*110f0*/  IMAD.MOV.U32 R112, RZ, RZ, R152 ;  /* 0x000000ffff707224 */ /* 0x000fc600078e0098 */
[----:B------:R-:W2:Y:S04]  /*11100*/  LDL.LU R152, [R1+0x43c0] ;  /* 0x0043c00001987983 */ /* 0x000ea80000300800 */
[----:B0-----:R-:W2:Y:S04]  /*11110*/  LDL.LU.128 R160, [R1+0x43e0] ;  /* 0x0043e00001a07983 */ /* 0x001ea80000300c00 */
[----:B------:R-:W-:Y:S04]  /*11120*/  STL [R1+0x3bc], R62 ;  /* 0x0003bc3e01007387 */ /* 0x000fe80000100800 */
[----:B------:R-:W-:Y:S04]  /*11130*/  STL [R1+0x3c0], R63 ;  /* 0x0003c03f01007387 */ /* 0x000fe80000100800 */
[----:B------:R-:W-:Y:S04]  /*11140*/  STL [R1+0x5b4], R153 ;  /* 0x0005b49901007387 */ /* 0x000fe80000100800 */
[----:B------:R-:W-:Y:S04]  /*11150*/  STL.64 [R1+0x5b8], R154 ;  /* 0x0005b89a01007387 */ /* 0x000fe80000100a00 */
[----:B------:R-:W2:Y:S04]  /*11160*/  LDL.LU R113, [R1+0x5b4] ;  /* 0x0005b40001717983 */ /* 0x000ea80000300800 */
[----:B------:R-:W2:Y:S04]  /*11170*/  LDL.LU R114, [R1+0x5b8] ;  /* 0x0005b80001727983 */ /* 0x000ea80000300800 */
[----:B------:R-:W2:Y:S04]  /*11180*/  LDL.LU R115, [R1+0x5bc] ;  /* 0x0005bc0001737983 */ /* 0x000ea80000300800 */
[----:B------:R0:W-:Y:S04]  /*11190*/  STL.128 [R1+0x44f0], R148 ;  /* 0x0044f09401007387 */ /* 0x0001e80000100c00 */
[----:B------:R-:W-:Y:S04]  /*111a0*/  STL.128 [R1+0x44c0], R96 ;  /* 0x0044c06001007387 */ /* 0x000fe80000100c00 */
[----:B------:R-:W-:Y:S04]  /*111b0*/  STL.128 [R1+0x44b0], R92 ;  /* 0x0044b05c01007387 */ /* 0x000fe80000100c00 */
[----:B---3--:R1:W-:Y:S04]  /*111c0*/  STL.128 [R1+0x44d0], R100 ;  /* 0x0044d06401007387 */ /* 0x0083e80000100c00 */
[----:B------:R3:W-:Y:S04]  /*111d0*/  STL.128 [R1+0x44a0], R88 ;  /* 0x0044a05801007387 */ /* 0x0007e80000100c00 */
[----:B------:R-:W-:Y:S04]  /*111e0*/  STL.128 [R1+0x4470], R76 ;  /* 0x0044704c01007387 */ /* 0x000fe80000100c00 */
[----:B------:R-:W-:Y:S04]  /*111f0*/  STL.128 [R1+0x4460], R72 ;  /* 0x0044604801007387 */ /* 0x000fe80000100c00 */
[----:B0-----:R-:W2:Y:S04]  /*11200*/  LDL.LU.128 R148, [R1+0x44f0] ;  /* 0x0044f00001947983 */ /* 0x001ea80000300c00 */
[----:B-1----:R-:W2:Y:S04]  /*11210*/  LDL.LU.128 R100, [R1+0x44d0] ;  /* 0x0044d00001647983 */ /* 0x002ea80000300c00 */
[----:B------:R0:W-:Y:S04]  /*11220*/  STL.128 [R1+0x4490], R84 ;  /* 0x0044905401007387 */ /* 0x0001e80000100c00 */
[----:B------:R-:W2:Y:S04]  /*11230*/  LDL.LU.128 R96, [R1+0x44c0] ;  /* 0x0044c00001607983 */ /* 0x000ea80000300c00 */
[----:B------:R-:W2:Y:S04]  /*11240*/  LDL.LU.128 R92, [R1+0x44b0] ;  /* 0x0044b000015c7983 */ /* 0x000ea80000300c00 */
[----:B------:R1:W-:Y:S01]  /*11250*/  STL.128 [R1+0x44e0], R104 ;  /* 0x0044e06801007387 */ /* 0x0003e20000100c00 */
[----:B------:R-:W-:-:S03]  /*11260*/  IMAD.MOV.U32 R63, RZ, RZ, R81 ;  /* 0x000000ffff3f7224 */ /* 0x000fc600078e0051 */
[----:B---3--:R-:W3:Y:S01]  /*11270*/  LDL.LU.128 R88, [R1+0x44a0] ;  /* 0x0044a00001587983 */ /* 0x008ee20000300c00 */
[----:B------:R-:W-:-:S03]  /*11280*/  IMAD.MOV.U32 R64, RZ, RZ, R80 ;  /* 0x000000ffff407224 */ /* 0x000fc600078e0050 */
[----:B0-----:R-:W3:Y:S04]  /*11290*/  LDL.LU.128 R84, [R1+0x4490] ;  /* 0x0044900001547983 */ /* 0x001ee80000300c00 */
[----:B------:R-:W3:Y:S04]  /*112a0*/  LDL.LU.128 R76, [R1+0x4470] ;  /* 0x00447000014c7983 */ /* 0x000ee80000300c00 */
[----:B-1----:R-:W3:Y:S04]  /*112b0*/  LDL.LU.128 R104, [R1+0x44e0] ;  /* 0x0044e00001687983 */ /* 0x002ee80000300c00 */
[----:B------:R-:W3:Y:S01]  /*112c0*/  LDL.LU.128 R72, [R1+0x4460] ;  /* 0x0044600001487983 */ /* 0x000ee20000300c00 */
[----:B------:R-:W-:-:S03]  /*112d0*/  IMAD.MOV.U32 R62, RZ, RZ, R82 ;  /* 0x000000ffff3e7224 */ /* 0x000fc600078e0052 */
[----:B------:R-:W3:Y:S04]  /*112e0*/  LDL.LU.128 R80, [R1+0x4480] ;  /* 0x0044800001507983 */ /* 0x000ee80000300c00 */
[----:B------:R0:W-:Y:S04]  /*112f0*/  STL.128 [R1+0x4300], R68 ;  /* 0x0043004401007387 */ /* 0x0001e80000100c00 */
[----:B------:R1:W-:Y:S04]  /*11300*/  STL.128 [R1+0x4430], R180 ;  /* 0x004430b401007387 */ /* 0x0003e80000100c00 */
[----:B----4-:R4:W-:Y:S04]  /*11310*/  STL [R1+0x4420], R176 ;  /* 0x004420b001007387 */ /* 0x0109e80000100800 */
[----:B------:R4:W-:Y:S04]  /*11320*/  STL.128 [R1+0x4410], R172 ;  /* 0x004410ac01007387 */ /* 0x0009e80000100c00 */
[----:B------:R4:W-:Y:S04]  /*11330*/  STL.128 [R1+0x4400], R168 ;  /* 0x004400a801007387 */ /* 0x0009e80000100c00 */
[----:B------:R4:W-:Y:S04]  /*11340*/  STL [R1+0x43f8], R167 ;  /* 0x0043f8a701007387 */ /* 0x0009e80000100800 */
[----:B------:R4:W-:Y:S04]  /*11350*/  STL.64 [R1+0x43f0], R164 ;  /* 0x0043f0a401007387 */ /* 0x0009e80000100a00 */
[----:B0-----:R-:W3:Y:S04]  /*11360*/  LDL.LU R69, [R1+0x464] ;  /* 0x0004640001457983 */ /* 0x001ee80000300800 */
[----:B------:R-:W3:Y:S04]  /*11370*/  LDL.LU.64 R70, [R1+0x468] ;  /* 0x0004680001467983 */ /* 0x000ee80000300a00 */
[----:B------:R0:W-:Y:S04]  /*11380*/  STL.128 [R1+0x4280], R156 ;  /* 0x0042809c01007387 */ /* 0x0001e80000100c00 */
[----:B-1----:R-:W3:Y:S04]  /*11390*/  LDL.LU.128 R180, [R1+0x4430] ;  /* 0x0044300001b47983 */ /* 0x002ee80000300c00 */
[----:B----4-:R-:W4:Y:S04]  /*113a0*/  LDL.LU R176, [R1+0x4420] ;  /* 0x0044200001b07983 */ /* 0x010f280000300800 */
[----:B------:R-:W4:Y:S04]  /*113b0*/  LDL.LU.128 R172, [R1+0x4410] ;  /* 0x0044100001ac7983 */ /* 0x000f280000300c00 */
[----:B------:R-:W4:Y:S04]  /*113c0*/  LDL.LU.128 R168, [R1+0x4400] ;  /* 0x0044000001a87983 */ /* 0x000f280000300c00 */
[----:B------:R-:W4:Y:S04]  /*113d0*/  LDL.LU R167, [R1+0x43f8] ;  /* 0x0043f80001a77983 */ /* 0x000f280000300800 */
[----:B------:R-:W4:Y:S04]  /*113e0*/  LDL.LU.64 R164, [R1+0x43f0] ;  /* 0x0043f00001a47983 */ /* 0x000f280000300a00 */
[----:B0-----:R-:W4:Y:S04]  /*113f0*/  LDL.LU.128 R156, [R1+0x4280] ;  /* 0x00428000019c7983 */ /* 0x001f280000300c00 */
[----:B--2---:R0:W-:Y:S04]  /*11400*/  STL [R1+0x4270], R152 ;  /* 0x0042709801007387 */ /* 0x0041e80000100800 */
[----:B------:R1:W-:Y:S04]  /*11410*/  STL.128 [R1+0x4290], R160 ;  /* 0x004290a001007387 */ /* 0x0003e80000100c00 */
[----:B0-----:R-:W2:Y:S04]  /*11420*/  LDL.128 R152, [R1+0x3b0] ;  /* 0x0003b00001987983 */ /* 0x001ea80000100c00 */
[----:B-1----:R-:W2:Y:S04]  /*11430*/  LDL.LU.128 R160, [R1+0x4290] ;  /* 0x0042900001a07983 */ /* 0x002ea80000300c00 */
[----:B------:R-:W-:Y:S04]  /*11440*/  STL [R1+0x3c8], R59 ;  /* 0x0003c83b01007387 */ /* 0x000fe80000100800 */
[----:B------:R-:W-:Y:S04]  /*11450*/  STL [R1+0x3cc], R60 ;  /* 0x0003cc3c01007387 */ /* 0x000fe80000100800 */
        /* <DEDUP_REMOVED lines=9> */
[----:B------:R0:W-:Y:S04]  /*114f0*/  STL.128 [R1+0x43b0], R148 ;  /* 0x0043b09401007387 */ /* 0x0001e80000100c00 */
[----:B------:R1:W-:Y:S04]  /*11500*/  STL.128 [R1+0x4380], R100 ;  /* 0x0043806401007387 */ /* 0x0003e80000100c00 */
[----:B------:R-:W-:Y:S04]  /*11510*/  STL.128 [R1+0x4250], R112 ;  /* 0x0042507001007387 */ /* 0x000fe80000100c00 */
[----:B------:R3:W-:Y:S04]  /*11520*/  STL.128 [R1+0x4370], R96 ;  /* 0x0043706001007387 */ /* 0x0007e80000100c00 */
[----:B------:R3:W-:Y:S04]  /*11530*/  STL.128 [R1+0x4360], R92 ;  /* 0x0043605c01007387 */ /* 0x0007e80000100c00 */
[----:B0-----:R-:W2:Y:S04]  /*11540*/  LDL.LU.128 R148, [R1+0x43b0] ;  /* 0x0043b00001947983 */ /* 0x001ea80000300c00 */
[----:B-1----:R-:W2:Y:S04]  /*11550*/  LDL.LU.128 R100, [R1+0x4380] ;  /* 0x0043800001647983 */ /* 0x002ea80000300c00 */
[----:B---3--:R-:W-:Y:S04]  /*11560*/  STL.128 [R1+0x4350], R88 ;  /* 0x0043505801007387 */ /* 0x008fe80000100c00 */
[----:B------:R-:W-:Y:S04]  /*11570*/  STL.128 [R1+0x4340], R84 ;  /* 0x0043405401007387 */ /* 0x000fe80000100c00 */
[----:B------:R-:W-:Y:S04]  /*11580*/  STL.128 [R1+0x4320], R76 ;  /* 0x0043204c01007387 */ /* 0x000fe80000100c00 */
[----:B------:R0:W-:Y:S04]  /*11590*/  STL.128 [R1+0x4390], R104 ;  /* 0x0043906801007387 */ /* 0x0001e80000100c00 */
[----:B------:R-:W-:Y:S04]  /*115a0*/  STL.128 [R1+0x4310], R72 ;  /* 0x0043104801007387 */ /* 0x000fe80000100c00 */
[----:B------:R-:W3:Y:S04]  /*115b0*/  LDL.LU.128 R96, [R1+0x4370] ;  /* 0x0043700001607983 */ /* 0x000ee80000300c00 */
[----:B------:R-:W3:Y:S04]  /*115c0*/  LDL.LU.128 R92, [R1+0x4360] ;  /* 0x00436000015c7983 */ /* 0x000ee80000300c00 */
[----:B------:R1:W-:Y:S04]  /*115d0*/  STL.128 [R1+0x4330], R80 ;  /* 0x0043305001007387 */ /* 0x0003e80000100c00 */
[----:B0-----:R-:W3:Y:S04]  /*115e0*/  LDL.LU.128 R104, [R1+0x4390] ;  /* 0x0043900001687983 */ /* 0x001ee80000300c00 */
[----:B------:R-:W3:Y:S04]  /*115f0*/  LDL.LU.128 R88, [R1+0x4350] ;  /* 0x0043500001587983 */ /* 0x000ee80000300c00 */
[----:B------:R-:W3:Y:S04]  /*11600*/  LDL.LU.128 R84, [R1+0x4340] ;  /* 0x0043400001547983 */ /* 0x000ee80000300c00 */
[----:B-1----:R-:W3:Y:S04]  /*11610*/  LDL.LU.128 R80, [R1+0x4330] ;  /* 0x0043300001507983 */ /* 0x002ee80000300c00 */
[----:B------:R-:W3:Y:S04]  /*11620*/  LDL.LU.128 R76, [R1+0x4320] ;  /* 0x00432000014c7983 */ /* 0x000ee80000300c00 */
[----:B------:R-:W3:Y:S04]  /*11630*/  LDL.LU.128 R72, [R1+0x4310] ;  /* 0x0043100001487983 */ /* 0x000ee80000300c00 */
[----:B------:R-:W3:Y:S01]  /*11640*/  LDL.LU.128 R112, [R1+0x4250] ;  /* 0x0042500001707983 */ /* 0x000ee20000300c00 */
[----:B------:R-:W-:-:S02]  /*11650*/  IMAD.MOV.U32 R61, RZ, RZ, R69 ;  /* 0x000000ffff3d7224 */ /* 0x000fc400078e0045 */
[----:B------:R-:W-:Y:S02]  /*11660*/  IMAD.MOV.U32 R59, RZ, RZ, R71 ;  /* 0x000000ffff3b7224 */ /* 0x000fe400078e0047 */
[----:B------:R-:W-:Y:S02]  /*11670*/  IMAD.MOV.U32 R60, RZ, RZ, R70 ;  /* 0x000000ffff3c7224 */ /* 0x000fe400078e0046 */
[----:B------:R-:W3:Y:S04]  /*11680*/  LDL.LU.128 R68, [R1+0x4300] ;  /* 0x0043000001447983 */ /* 0x000ee80000300c00 */
[----:B------:R0:W-:Y:S04]  /*11690*/  STL.128 [R1+0x42e0], R180 ;  /* 0x0042e0b401007387 */ /* 0x0001e80000100c00 */
[----:B----4-:R1:W-:Y:S04]  /*116a0*/  STL [R1+0x42d0], R176 ;  /* 0x0042d0b001007387 */ /* 0x0103e80000100800 */
[----:B------:R4:W-:Y:S04]  /*116b0*/  STL.128 [R1+0x42c0], R172 ;  /* 0x0042c0ac01007387 */ /* 0x0009e80000100c00 */
[----:B------:R4:W-:Y:S04]  /*116c0*/  STL.128 [R1+0x42b0], R168 ;  /* 0x0042b0a801007387 */ /* 0x0009e80000100c00 */
[----:B------:R4:W-:Y:S04]  /*116d0*/  STL [R1+0x42a8], R167 ;  /* 0x0042a8a701007387 */ /* 0x0009e80000100800 */
[----:B------:R4:W-:Y:S04]  /*116e0*/  STL.64 [R1+0x42a0], R164 ;  /* 0x0042a0a401007387 */ /* 0x0009e80000100a00 */
[----:B------:R4:W-:Y:S04]  /*116f0*/  STL.128 [R1+0x4110], R156 ;  /* 0x0041109c01007387 */ /* 0x0009e80000100c00 */
[----:B0-----:R-:W3:Y:S04]  /*11700*/  LDL.LU.128 R180, [R1+0x42e0] ;  /* 0x0042e00001b47983 */ /* 0x001ee80000300c00 */
[----:B-1----:R-:W3:Y:S04]  /*11710*/  LDL.LU R176, [R1+0x42d0] ;  /* 0x0042d00001b07983 */ /* 0x002ee80000300800 */
[----:B----4-:R-:W4:Y:S04]  /*11720*/  LDL.LU.128 R172, [R1+0x42c0] ;  /* 0x0042c00001ac7983 */ /* 0x010f280000300c00 */
[----:B------:R-:W4:Y:S04]  /*11730*/  LDL.LU.128 R168, [R1+0x42b0] ;  /* 0x0042b00001a87983 */ /* 0x000f280000300c00 */
[----:B------:R-:W4:Y:S04]  /*11740*/  LDL.LU R167, [R1+0x42a8] ;  /* 0x0042a80001a77983 */ /* 0x000f280000300800 */
[----:B------:R-:W4:Y:S04]  /*11750*/  LDL.LU.64 R164, [R1+0x42a0] ;  /* 0x0042a00001a47983 */ /* 0x000f280000300a00 */
[----:B------:R-:W4:Y:S01]  /*11760*/  LDL.128 R156, [R1+0x3c0] ;  /* 0x0003c000019c7983 */ /* 0x000f220000100c00 */
[----:B--2---:R-:W-:-:S03]  /*11770*/  IMAD.MOV.U32 R116, RZ, RZ, R152 ;  /* 0x000000ffff747224 */ /* 0x004fc600078e0098 */
[----:B------:R-:W-:Y:S04]  /*11780*/  STL [R1+0x5c4], R153 ;  /* 0x0005c49901007387 */ /* 0x000fe80000100800 */
[----:B------:R-:W-:Y:S04]  /*11790*/  STL.64 [R1+0x5c8], R154 ;  /* 0x0005c89a01007387 */ /* 0x000fe80000100a00 */
[----:B------:R-:W2:Y:S04]  /*117a0*/  LDL.LU R152, [R1+0x4270] ;  /* 0x0042700001987983 */ /* 0x000ea80000300800 */
[----:B------:R0:W-:Y:S04]  /*117b0*/  STL.128 [R1+0x4120], R160 ;  /* 0x004120a001007387 */ /* 0x0001e80000100c00 */
[----:B------:R-:W2:Y:S04]  /*117c0*/  LDL.LU R117, [R1+0x5c4] ;  /* 0x0005c40001757983 */ /* 0x000ea80000300800 */
[----:B------:R-:W2:Y:S04]  /*117d0*/  LDL.LU R118, [R1+0x5c8] ;  /* 0x0005c80001767983 */ /* 0x000ea80000300800 */
[----:B------:R-:W2:Y:S04]  /*117e0*/  LDL.LU R119, [R1+0x5cc] ;  /* 0x0005cc0001777983 */ /* 0x000ea80000300800 */
[----:B0-----:R-:W2:Y:S04]  /*117f0*/  LDL.LU.128 R160, [R1+0x4120] ;  /* 0x0041200001a07983 */ /* 0x001ea80000300c00 */
[----:B------:R-:W-:Y:S04]  /*11800*/  STL.128 [R1+0x4180], R60 ;  /* 0x0041803c01007387 */ /* 0x000fe80000100c00 */
        /* <DEDUP_REMOVED lines=11> */
[----:B------:R0:W-:Y:S04]  /*118c0*/  STL.128 [R1+0x4260], R148 ;  /* 0x0042609401007387 */ /* 0x0001e80000100c00 */
[----:B------:R1:W-:Y:S04]  /*118d0*/  STL.128 [R1+0x4220], R100 ;  /* 0x0042206401007387 */ /* 0x0003e80000100c00 */
[----:B------:R-:W-:Y:S04]  /*118e0*/  STL [R1+0x3dc], R58 ;  /* 0x0003dc3a01007387 */ /* 0x000fe80000100800 */
[----:B0-----:R-:W2:Y:S04]  /*118f0*/  LDL.LU.128 R148, [R1+0x4260] ;  /* 0x0042600001947983 */ /* 0x001ea80000300c00 */
[----:B-1----:R-:W2:Y:S04]  /*11900*/  LDL.LU.128 R100, [R1+0x4220] ;  /* 0x0042200001647983 */ /* 0x002ea80000300c00 */
[----:B---3--:R-:W-:Y:S04]  /*11910*/  STL.128 [R1+0x4210], R96 ;  /* 0x0042106001007387 */ /* 0x008fe80000100c00 */
[----:B------:R-:W-:Y:S04]  /*11920*/  STL.128 [R1+0x4200], R92 ;  /* 0x0042005c01007387 */ /* 0x000fe80000100c00 */
[----:B------:R0:W-:Y:S04]  /*11930*/  STL.128 [R1+0x4230], R104 ;  /* 0x0042306801007387 */ /* 0x0001e80000100c00 */
[----:B------:R1:W-:Y:S04]  /*11940*/  STL.128 [R1+0x41f0], R88 ;  /* 0x0041f05801007387 */ /* 0x0003e80000100c00 */
[----:B------:R3:W-:Y:S04]  /*11950*/  STL.128 [R1+0x41e0], R84 ;  /* 0x0041e05401007387 */ /* 0x0007e80000100c00 */
[----:B------:R3:W-:Y:S04]  /*11960*/  STL.128 [R1+0x41d0], R80 ;  /* 0x0041d05001007387 */ /* 0x0007e80000100c00 */
[----:B------:R3:W-:Y:S04]  /*11970*/  STL.128 [R1+0x41c0], R76 ;  /* 0x0041c04c01007387 */ /* 0x0007e80000100c00 */
[----:B------:R3:W-:Y:S04]  /*11980*/  STL.128 [R1+0x41b0], R72 ;  /* 0x0041b04801007387 */ /* 0x0007e80000100c00 */
[----:B0-----:R-:W2:Y:S04]  /*11990*/  LDL.LU.128 R104, [R1+0x4230] ;  /* 0x0042300001687983 */ /* 0x001ea80000300c00 */
[----:B------:R-:W2:Y:S04]  /*119a0*/  LDL.LU.128 R96, [R1+0x4210] ;  /* 0x0042100001607983 */ /* 0x000ea80000300c00 */
[----:B------:R-:W2:Y:S04]  /*119b0*/  LDL.LU.128 R92, [R1+0x4200] ;  /* 0x00420000015c7983 */ /* 0x000ea80000300c00 */
[----:B------:R0:W-:Y:S04]  /*119c0*/  STL.128 [R1+0x41a0], R68 ;  /* 0x0041a04401007387 */ /* 0x0001e80000100c00 */
[----:B-1----:R-:W2:Y:S04]  /*119d0*/  LDL.LU.128 R88, [R1+0x41f0] ;  /* 0x0041f00001587983 */ /* 0x002ea80000300c00 */
[----:B---3--:R-:W3:Y:S04]  /*119e0*/  LDL.LU.128 R84, [R1+0x41e0] ;  /* 0x0041e00001547983 */ /* 0x008ee80000300c00 */
[----:B------:R-:W3:Y:S04]  /*119f0*/  LDL.LU.128 R80, [R1+0x41d0] ;  /* 0x0041d00001507983 */ /* 0x000ee80000300c00 */
[----:B------:R-:W3:Y:S04]  /*11a00*/  LDL.LU.128 R76, [R1+0x41c0] ;  /* 0x0041c000014c7983 */ /* 0x000ee80000300c00 */
[----:B------:R-:W3:Y:S04]  /*11a10*/  LDL.LU.128 R72, [R1+0x41b0] ;  /* 0x0041b00001487983 */ /* 0x000ee80000300c00 */
[----:B0-----:R-:W3:Y:S04]  /*11a20*/  LDL.LU.128 R68, [R1+0x41a0] ;  /* 0x0041a00001447983 */ /* 0x001ee80000300c00 */
[----:B------:R-:W-:Y:S04]  /*11a30*/  STL.128 [R1+0x40d0], R112 ;  /* 0x0040d07001007387 */ /* 0x000fe80000100c00 */
[----:B------:R0:W-:Y:S04]  /*11a40*/  STL.128 [R1+0x4170], R180 ;  /* 0x004170b401007387 */ /* 0x0001e80000100c00 */
[----:B------:R1:W-:Y:S04]  /*11a50*/  STL [R1+0x4160], R176 ;  /* 0x004160b001007387 */ /* 0x0003e80000100800 */
[----:B----4-:R4:W-:Y:S04]  /*11a60*/  STL.128 [R1+0x4150], R172 ;  /* 0x004150ac01007387 */ /* 0x0109e80000100c00 */
[----:B------:R4:W-:Y:S04]  /*11a70*/  STL.128 [R1+0x4140], R168 ;  /* 0x004140a801007387 */ /* 0x0009e80000100c00 */
[----:B------:R4:W-:Y:S04]  /*11a80*/  STL [R1+0x4138], R167 ;  /* 0x004138a701007387 */ /* 0x0009e80000100800 */
[----:B------:R4:W-:Y:S04]  /*11a90*/  STL.64 [R1+0x4130], R164 ;  /* 0x004130a401007387 */ /* 0x0009e80000100a00 */
[----:B------:R-:W-:Y:S01]  /*11aa0*/  STL [R1+0x5d4], R157 ;  /* 0x0005d49d01007387 */ /* 0x000fe20000100800 */
[----:B------:R-:W-:-:S03]  /*11ab0*/  IMAD.MOV.U32 R120, RZ, RZ, R156 ;  /* 0x000000ffff787224 */ /* 0x000fc600078e009c */
[----:B------:R4:W-:Y:S04]  /*11ac0*/  STL.64 [R1+0x5d8], R158 ;  /* 0x0005d89e01007387 */ /* 0x0009e80000100a00 */
[----:B0-----:R-:W3:Y:S04]  /*11ad0*/  LDL.LU.128 R180, [R1+0x4170] ;  /* 0x0041700001b47983 */ /* 0x001ee80000300c00 */
[----:B-1----:R-:W3:Y:S04]  /*11ae0*/  LDL.LU R176, [R1+0x4160] ;  /* 0x0041600001b07983 */ /* 0x002ee80000300800 */
[----:B----4-:R-:W4:Y:S04]  /*11af0*/  LDL.LU.128 R172, [R1+0x4150] ;  /* 0x0041500001ac7983 */ /* 0x010f280000300c00 */
[----:B------:R-:W4:Y:S04]  /*11b00*/  LDL.LU.128 R168, [R1+0x4140] ;  /* 0x0041400001a87983 */ /* 0x000f280000300c00 */
[----:B------:R-:W4:Y:S04]  /*11b10*/  LDL.LU R167, [R1+0x4138] ;  /* 0x0041380001a77983 */ /* 0x000f280000300800 */
[----:B------:R-:W4:Y:S04]  /*11b20*/  LDL.LU.64 R164, [R1+0x4130] ;  /* 0x0041300001a47983 */ /* 0x000f280000300a00 */
[----:B------:R-:W4:Y:S04]  /*11b30*/  LDL.LU.128 R156, [R1+0x4110] ;  /* 0x00411000019c7983 */ /* 0x000f280000300c00 */
[----:B------:R-:W4:Y:S04]  /*11b40*/  LDL.LU.128 R112, [R1+0x40d0] ;  /* 0x0040d00001707983 */ /* 0x000f280000300c00 */
[----:B------:R-:W4:Y:S04]  /*11b50*/  LDL.LU R121, [R1+0x5d4] ;  /* 0x0005d40001797983 */ /* 0x000f280000300800 */
[----:B------:R-:W4:Y:S04]  /*11b60*/  LDL.LU R122, [R1+0x5d8] ;  /* 0x0005d800017a7983 */ /* 0x000f280000300800 */
[----:B------:R-:W4:Y:S04]  /*11b70*/  LDL.LU R123, [R1+0x5dc] ;  /* 0x0005dc00017b7983 */ /* 0x000f280000300800 */
[----:B--2---:R0:W-:Y:S04]  /*11b80*/  STL [R1+0x4100], R152 ;  /* 0x0041009801007387 */ /* 0x0041e80000100800 */
[----:B0-----:R-:W2:Y:S04]  /*11b90*/  LDL.LU R152, [R1+0x4100] ;  /* 0x0041000001987983 */ /* 0x001ea80000300800 */
[----:B------:R0:W-:Y:S04]  /*11ba0*/  STL.128 [R1+0x40e0], R116 ;  /* 0x0040e07401007387 */ /* 0x0001e80000100c00 */
[----:B------:R1:W-:Y:S04]  /*11bb0*/  STL.128 [R1+0x3f90], R160 ;  /* 0x003f90a001007387 */ /* 0x0003e80000100c00 */
[----:B0-----:R-:W2:Y:S04]  /*11bc0*/  LDL.LU.128 R116, [R1+0x40e0] ;  /* 0x0040e00001747983 */ /* 0x001ea80000300c00 */
[----:B-1----:R-:W2:Y:S04]  /*11bd0*/  LDL.128 R160, [R1+0x3d0] ;  /* 0x0003d00001a07983 */ /* 0x002ea80000100c00 */
        /* <DEDUP_REMOVED lines=10> */
[----:B------:R1:W-:Y:S04]  /*11c80*/  STL.128 [R1+0x4820], R12 ;  /* 0x0048200c01007387 */ /* 0x0003e80000100c00 */
[----:B------:R1:W-:Y:S04]  /*11c90*/  STL.128 [R1+0x4810], R8 ;  /* 0x0048100801007387 */ /* 0x0003e80000100c00 */
[----:B------:R1:W-:Y:S04]  /*11ca0*/  STL.64 [R1+0x4800], R4 ;  /* 0x0048000401007387 */ /* 0x0003e80000100a00 */
        /* <DEDUP_REMOVED lines=16> */
[----:B---3--:R3:W-:Y:S04]  /*11db0*/  STL.128 [R1+0x4060], R84 ;  /* 0x0040605401007387 */ /* 0x0087e80000100c00 */
[----:B------:R3:W-:Y:S04]  /*11dc0*/  STL.128 [R1+0x4050], R80 ;  /* 0x0040505001007387 */ /* 0x0007e80000100c00 */
[----:B------:R3:W-:Y:S04]  /*11dd0*/  STL.128 [R1+0x4040], R76 ;  /* 0x0040404c01007387 */ /* 0x0007e80000100c00 */
[----:B------:R3:W-:Y:S04]  /*11de0*/  STL.128 [R1+0x4030], R72 ;  /* 0x0040304801007387 */ /* 0x0007e80000100c00 */
[----:B------:R3:W-:Y:S04]  /*11df0*/  STL.128 [R1+0x4020], R68 ;  /* 0x0040204401007387 */ /* 0x0007e80000100c00 */
[----:B------:R3:W-:Y:S04]  /*11e00*/  STL.128 [R1+0x4010], R64 ;  /* 0x0040104001007387 */ /* 0x0007e80000100c00 */
[----:B------:R3:W-:Y:S04]  /*11e10*/  STL.128 [R1+0x4000], R60 ;  /* 0x0040003c01007387 */ /* 0x0007e80000100c00 */
[----:B------:R3:W-:Y:S04]  /*11e20*/  STL [R1+0x3ff0], R59 ;  /* 0x003ff03b01007387 */ /* 0x0007e80000100800 */
        /* <DEDUP_REMOVED lines=9> */
[----:B------:R-:W2:Y:S04]  /*11ec0*/  LDL.LU.64 R18, [R1+0x4830] ;  /* 0x0048300001127983 */ /* 0x000ea80000300a00 */
[----:B------:R-:W2:Y:S04]  /*11ed0*/  LDL.LU.128 R12, [R1+0x4820] ;  /* 0x00482000010c7983 */ /* 0x000ea80000300c00 */
[----:B------:R-:W2:Y:S04]  /*11ee0*/  LDL.LU.128 R8, [R1+0x4810] ;  /* 0x0048100001087983 */ /* 0x000ea80000300c00 */
[----:B------:R-:W2:Y:S04]  /*11ef0*/  LDL.LU.64 R4, [R1+0x4800] ;  /* 0x0048000001047983 */ /* 0x000ea80000300a00 */
[----:B------:R-:W2:Y:S04]  /*11f00*/  LDL.LU.128 R224, [R1+0x47f0] ;  /* 0x0047f00001e07983 */ /* 0x000ea80000300c00 */
        /* <DEDUP_REMOVED lines=11> */
[----:B----4-:R-:W4:Y:S04]  /*11fc0*/  LDL.LU.128 R100, [R1+0x40a0] ;  /* 0x0040a00001647983 */ /* 0x010f280000300c00 */
[----:B------:R-:W4:Y:S04]  /*11fd0*/  LDL.LU.128 R96, [R1+0x4090] ;  /* 0x0040900001607983 */ /* 0x000f280000300c00 */
[----:B------:R-:W4:Y:S04]  /*11fe0*/  LDL.LU.128 R92, [R1+0x4080] ;  /* 0x00408000015c7983 */ /* 0x000f280000300c00 */
[----:B------:R-:W4:Y:S04]  /*11ff0*/  LDL.LU.128 R88, [R1+0x4070] ;  /* 0x0040700001587983 */ /* 0x000f280000300c00 */
[----:B---3--:R-:W3:Y:S04]  /*12000*/  LDL.LU.128 R84, [R1+0x4060] ;  /* 0x0040600001547983 */ /* 0x008ee80000300c00 */
[----:B------:R-:W3:Y:S04]  /*12010*/  LDL.LU.128 R80, [R1+0x4050] ;  /* 0x0040500001507983 */ /* 0x000ee80000300c00 */
[----:B------:R-:W3:Y:S04]  /*12020*/  LDL.LU.128 R76, [R1+0x4040] ;  /* 0x00404000014c7983 */ /* 0x000ee80000300c00 */
[----:B------:R-:W3:Y:S04]  /*12030*/  LDL.LU.128 R72, [R1+0x4030] ;  /* 0x0040300001487983 */ /* 0x000ee80000300c00 */
[----:B------:R-:W3:Y:S04]  /*12040*/  LDL.LU.128 R68, [R1+0x4020] ;  /* 0x0040200001447983 */ /* 0x000ee80000300c00 */
[----:B------:R-:W3:Y:S04]  /*12050*/  LDL.LU.128 R64, [R1+0x4010] ;  /* 0x0040100001407983 */ /* 0x000ee80000300c00 */
[----:B------:R-:W3:Y:S04]  /*12060*/  LDL.LU.128 R60, [R1+0x4000] ;  /* 0x00400000013c7983 */ /* 0x000ee80000300c00 */
[----:B------:R-:W3:Y:S04]  /*12070*/  LDL.LU R59, [R1+0x3ff0] ;  /* 0x003ff000013b7983 */ /* 0x000ee80000300800 */
[----:B------:R-:W-:Y:S04]  /*12080*/  STL.128 [R1+0x3fe0], R180 ;  /* 0x003fe0b401007387 */ /* 0x000fe80000100c00 */
[----:B------:R-:W-:Y:S04]  /*12090*/  STL [R1+0x3fd0], R176 ;  /* 0x003fd0b001007387 */ /* 0x000fe80000100800 */
[----:B------:R-:W-:Y:S04]  /*120a0*/  STL.128 [R1+0x3fc0], R172 ;  /* 0x003fc0ac01007387 */ /* 0x000fe80000100c00 */
[----:B------:R-:W-:Y:S04]  /*120b0*/  STL.128 [R1+0x3fb0], R168 ;  /* 0x003fb0a801007387 */ /* 0x000fe80000100c00 */
[----:B------:R-:W-:Y:S04]  /*120c0*/  STL [R1+0x3fa8], R167 ;  /* 0x003fa8a701007387 */ /* 0x000fe80000100800 */
[----:B------:R-:W-:Y:S04]  /*120d0*/  STL.64 [R1+0x3fa0], R164 ;  /* 0x003fa0a401007387 */ /* 0x000fe80000100a00 */
[----:B------:R0:W-:Y:S04]  /*120e0*/  STL.128 [R1+0x3f80], R156 ;  /* 0x003f809c01007387 */ /* 0x0001e80000100c00 */
[----:B--2---:R-:W-:Y:S04]  /*120f0*/  STL [R1+0x3f70], R152 ;  /* 0x003f709801007387 */ /* 0x004fe80000100800 */
[----:B------:R1:W-:Y:S04]  /*12100*/  STL.128 [R1+0x3f50], R120 ;  /* 0x003f507801007387 */ /* 0x0003e80000100c00 */
[----:B------:R2:W-:Y:S04]  /*12110*/  STL.128 [R1+0x3f40], R116 ;  /* 0x003f407401007387 */ /* 0x0005e80000100c00 */
[----:B------:R2:W-:Y:S04]  /*12120*/  STL.128 [R1+0x3f30], R112 ;  /* 0x003f307001007387 */ /* 0x0005e80000100c00 */
[----:B------:R-:W-:Y:S04]  /*12130*/  STL [R1+0x5e4], R161 ;  /* 0x0005e4a101007387 */ /* 0x000fe80000100800 */
[----:B------:R2:W-:Y:S04]  /*12140*/  STL.64 [R1+0x5e8], R162 ;  /* 0x0005e8a201007387 */ /* 0x0005e80000100a00 */
[----:B0-----:R-:W3:Y:S04]  /*12150*/  LDL.LU.128 R156, [R1+0x3f80] ;  /* 0x003f8000019c7983 */ /* 0x001ee80000300c00 */
[----:B-1----:R-:W3:Y:S04]  /*12160*/  LDL.LU.128 R120, [R1+0x3f50] ;  /* 0x003f500001787983 */ /* 0x002ee80000300c00 */
[----:B--2---:R-:W2:Y:S04]  /*12170*/  LDL.LU.128 R116, [R1+0x3f40] ;  /* 0x003f400001747983 */ /* 0x004ea80000300c00 */
[----:B------:R-:W2:Y:S04]  /*12180*/  LDL.LU.128 R112, [R1+0x3f30] ;  /* 0x003f300001707983 */ /* 0x000ea80000300c00 */
[----:B------:R-:W2:Y:S04]  /*12190*/  LDL.LU R125, [R1+0x5e4] ;  /* 0x0005e400017d7983 */ /* 0x000ea80000300800 */
[----:B------:R-:W2:Y:S04]  /*121a0*/  LDL.LU R126, [R1+0x5e8] ;  /* 0x0005e800017e7983 */ /* 0x000ea80000300800 */
[----:B------:R-:W2:Y:S01]  /*121b0*/  LDL.LU R127, [R1+0x5ec] ;  /* 0x0005ec00017f7983 */ /* 0x000ea20000300800 */
[----:B------:R-:W-:-:S03]  /*121c0*/  IMAD.MOV.U32 R124, RZ, RZ, R160 ;  /* 0x000000ffff7c7224 */ /* 0x000fc600078e00a0 */
[----:B------:R-:W2:Y:S04]  /*121d0*/  LDL.LU.128 R160, [R1+0x3f90] ;  /* 0x003f900001a07983 */ /* 0x000ea80000300c00 */
[----:B------:R-:W2:Y:S04]  /*121e0*/  LDL.LU R152, [R1+0x3f70] ;  /* 0x003f700001987983 */ /* 0x000ea80000300800 */
[----:B------:R-:W2:Y:S04]  /*121f0*/  LDL.LU R176, [R1+0x3fd0] ;  /* 0x003fd00001b07983 */ /* 0x000ea80000300800 */
[----:B------:R-:W2:Y:S04]  /*12200*/  LDL.LU.128 R172, [R1+0x3fc0] ;  /* 0x003fc00001ac7983 */ /* 0x000ea80000300c00 */
[----:B------:R-:W2:Y:S04]  /*12210*/  LDL.LU.128 R168, [R1+0x3fb0] ;  /* 0x003fb00001a87983 */ /* 0x000ea80000300c00 */
[----:B------:R-:W2:Y:S04]  /*12220*/  LDL.LU R167, [R1+0x3fa8] ;  /* 0x003fa80001a77983 */ /* 0x000ea80000300800 */
[----:B------:R-:W2:Y:S04]  /*12230*/  LDL.LU.64 R164, [R1+0x3fa0] ;  /* 0x003fa00001a47983 */ /* 0x000ea80000300a00 */
[----:B------:R-:W2:Y:S04]  /*12240*/  LDL.LU.128 R180, [R1+0x3fe0] ;  /* 0x003fe00001b47983 */ /* 0x000ea80000300c00 */
[----:B------:R-:W-:Y:S04]  /*12250*/  STL [R1+0x3e0], R53 ;  /* 0x0003e03501007387 */ /* 0x000fe80000100800 */
[----:B------:R-:W-:Y:S04]  /*12260*/  STL [R1+0x3e4], R54 ;  /* 0x0003e43601007387 */ /* 0x000fe80000100800 */
[----:B------:R-:W-:Y:S04]  /*12270*/  STL [R1+0x3e8], R55 ;  /* 0x0003e83701007387 */ /* 0x000fe80000100800 */
[----:B------:R-:W-:Y:S04]  /*12280*/  STL [R1+0x3ec], R50 ;  /* 0x0003ec3201007387 */ /* 0x000fe80000100800 */
[----:B------:R0:W-:Y:S04]  /*12290*/  STL.128 [R1+0x3f20], R108 ;  /* 0x003f206c01007387 */ /* 0x0001e80000100c00 */
[----:B------:R1:W-:Y:S04]  /*122a0*/  STL.128 [R1+0x3f10], R104 ;  /* 0x003f106801007387 */ /* 0x0003e80000100c00 */
[----:B----4-:R4:W-:Y:S04]  /*122b0*/  STL.128 [R1+0x3f00], R100 ;  /* 0x003f006401007387 */ /* 0x0109e80000100c00 */
        /* <DEDUP_REMOVED lines=8> */
[----:B0-----:R-:W2:Y:S04]  /*12340*/  LDL.LU.128 R108, [R1+0x3f20] ;  /* 0x003f2000016c7983 */ /* 0x001ea80000300c00 */
[----:B-1----:R-:W2:Y:S04]  /*12350*/  LDL.LU.128 R104, [R1+0x3f10] ;  /* 0x003f100001687983 */ /* 0x002ea80000300c00 */
        /* <DEDUP_REMOVED lines=9> */
[----:B------:R0:W-:Y:S04]  /*123f0*/  STL.128 [R1+0x3e00], R156 ;  /* 0x003e009c01007387 */ /* 0x0001e80000100c00 */
[----:B------:R1:W-:Y:S04]  /*12400*/  STL.128 [R1+0x3dc0], R120 ;  /* 0x003dc07801007387 */ /* 0x0003e80000100c00 */
[----:B--2---:R2:W-:Y:S04]  /*12410*/  STL.128 [R1+0x3db0], R116 ;  /* 0x003db07401007387 */ /* 0x0045e80000100c00 */
[----:B------:R2:W-:Y:S04]  /*12420*/  STL.128 [R1+0x3da0], R112 ;  /* 0x003da07001007387 */ /* 0x0005e80000100c00 */
[----:B0-----:R-:W3:Y:S04]  /*12430*/  LDL.128 R156, [R1+0x3e0] ;  /* 0x0003e000019c7983 */ /* 0x001ee80000100c00 */
[----:B-1----:R-:W3:Y:S04]  /*12440*/  LDL.LU.128 R120, [R1+0x3dc0] ;  /* 0x003dc00001787983 */ /* 0x002ee80000300c00 */
[----:B------:R0:W-:Y:S04]  /*12450*/  STL.128 [R1+0x3dd0], R124 ;  /* 0x003dd07c01007387 */ /* 0x0001e80000100c00 */
[----:B--2---:R-:W2:Y:S04]  /*12460*/  LDL.LU.128 R116, [R1+0x3db0] ;  /* 0x003db00001747983 */ /* 0x004ea80000300c00 */
[----:B------:R-:W2:Y:S04]  /*12470*/  LDL.LU.128 R112, [R1+0x3da0] ;  /* 0x003da00001707983 */ /* 0x000ea80000300c00 */
[----:B0-----:R-:W2:Y:S04]  /*12480*/  LDL.LU.128 R124, [R1+0x3dd0] ;  /* 0x003dd000017c7983 */ /* 0x001ea80000300c00 */
[----:B------:R0:W-:Y:S04]  /*12490*/  STL.128 [R1+0x3e70], R64 ;  /* 0x003e704001007387 */ /* 0x0001e80000100c00 */
[----:B------:R1:W-:Y:S04]  /*124a0*/  STL.128 [R1+0x3e60], R60 ;  /* 0x003e603c01007387 */ /* 0x0003e80000100c00 */
[----:B------:R1:W-:Y:S04]  /*124b0*/  STL [R1+0x3e54], R59 ;  /* 0x003e543b01007387 */ /* 0x0003e80000100800 */
[----:B0-----:R-:W2:Y:S04]  /*124c0*/  LDL.LU.128 R64, [R1+0x3e70] ;  /* 0x003e700001407983 */ /* 0x001ea80000300c00 */
[----:B-1----:R-:W2:Y:S04]  /*124d0*/  LDL.LU.128 R60, [R1+0x3e60] ;  /* 0x003e6000013c7983 */ /* 0x002ea80000300c00 */
[----:B------:R-:W2:Y:S04]  /*124e0*/  LDL.LU R59, [R1+0x3e54] ;  /* 0x003e5400013b7983 */ /* 0x000ea80000300800 */
[----:B------:R-:W-:Y:S04]  /*124f0*/  STL [R1+0x3f0], R51 ;  /* 0x0003f03301007387 */ /* 0x000fe80000100800 */
[----:B------:R-:W-:Y:S04]  /*12500*/  STL [R1+0x3f4], R52 ;  /* 0x0003f43401007387 */ /* 0x000fe80000100800 */
[----:B------:R-:W-:Y:S04]  /*12510*/  STL [R1+0x3f8], R47 ;  /* 0x0003f82f01007387 */ /* 0x000fe80000100800 */
[----:B------:R-:W-:Y:S04]  /*12520*/  STL [R1+0x3fc], R48 ;  /* 0x0003fc3001007387 */ /* 0x000fe80000100800 */
[----:B------:R0:W-:Y:S04]  /*12530*/  STL.128 [R1+0x3b70], R36 ;  /* 0x003b702401007387 */ /* 0x0001e80000100c00 */
[----:B------:R1:W-:Y:S04]  /*12540*/  STL.128 [R1+0x3b60], R32 ;  /* 0x003b602001007387 */ /* 0x0003e80000100c00 */
[----:B0-----:R-:W2:Y:S04]  /*12550*/  LDL.LU.128 R36, [R1+0x3b70] ;  /* 0x003b700001247983 */ /* 0x001ea80000300c00 */
[----:B-1----:R-:W2:Y:S04]  /*12560*/  LDL.LU.128 R32, [R1+0x3b60] ;  /* 0x003b600001207983 */ /* 0x002ea80000300c00 */
        /* <DEDUP_REMOVED lines=10> */
[----:B------:R-:W-:Y:S04]  /*12610*/  STL.128 [R1+0x3cf0], R68 ;  /* 0x003cf04401007387 */ /* 0x000fe80000100c00 */
        /* <DEDUP_REMOVED lines=9> */
[----:B------:R-:W-:Y:S04]  /*126b0*/  STL [R1+0x5f4], R157 ;  /* 0x0005f49d01007387 */ /* 0x000fe80000100800 */
[----:B------:R-:W-:Y:S04]  /*126c0*/  STL.64 [R1+0x5f8], R158 ;  /* 0x0005f89e01007387 */ /* 0x000fe80000100a00 */
[----:B------:R-:W-:Y:S04]  /*126d0*/  STL.128 [R1+0x3c90], R120 ;  /* 0x003c907801007387 */ /* 0x000fe80000100c00 */
[----:B--2---:R-:W-:Y:S04]  /*126e0*/  STL.128 [R1+0x3c80], R116 ;  /* 0x003c807401007387 */ /* 0x004fe80000100c00 */
[----:B------:R0:W-:Y:S04]  /*126f0*/  STL.128 [R1+0x3c70], R112 ;  /* 0x003c707001007387 */ /* 0x0001e80000100c00 */
[----:B------:R-:W2:Y:S04]  /*12700*/  LDL.LU.128 R72, [R1+0x3d00] ;  /* 0x003d000001487983 */ /* 0x000ea80000300c00 */
[----:B------:R1:W-:Y:S04]  /*12710*/  STL.128 [R1+0x3ca0], R124 ;  /* 0x003ca07c01007387 */ /* 0x0003e80000100c00 */
[----:B------:R-:W2:Y:S04]  /*12720*/  LDL.LU R129, [R1+0x5f4] ;  /* 0x0005f40001817983 */ /* 0x000ea80000300800 */
[----:B------:R-:W2:Y:S04]  /*12730*/  LDL.LU R130, [R1+0x5f8] ;  /* 0x0005f80001827983 */ /* 0x000ea80000300800 */
[----:B------:R-:W2:Y:S04]  /*12740*/  LDL.LU R131, [R1+0x5fc] ;  /* 0x0005fc0001837983 */ /* 0x000ea80000300800 */
[----:B0-----:R-:W2:Y:S04]  /*12750*/  LDL.128 R112, [R1+0x3f0] ;  /* 0x0003f00001707983 */ /* 0x001ea80000100c00 */
[----:B-1----:R-:W2:Y:S04]  /*12760*/  LDL.LU.128 R124, [R1+0x3ca0] ;  /* 0x003ca000017c7983 */ /* 0x002ea80000300c00 */
[----:B------:R-:W2:Y:S04]  /*12770*/  LDL.LU.128 R120, [R1+0x3c90] ;  /* 0x003c900001787983 */ /* 0x000ea80000300c00 */
[----:B------:R-:W2:Y:S04]  /*12780*/  LDL.LU.128 R116, [R1+0x3c80] ;  /* 0x003c800001747983 */ /* 0x000ea80000300c00 */
[----:B------:R-:W2:Y:S04]  /*12790*/  LDL.LU.128 R68, [R1+0x3cf0] ;  /* 0x003cf00001447983 */ /* 0x000ea80000300c00 */
[----:B------:R0:W-:Y:S04]  /*127a0*/  STL.128 [R1+0x3ce0], R64 ;  /* 0x003ce04001007387 */ /* 0x0001e80000100c00 */
[----:B------:R1:W-:Y:S04]  /*127b0*/  STL.128 [R1+0x3cd0], R60 ;  /* 0x003cd03c01007387 */ /* 0x0003e80000100c00 */
[----:B------:R1:W-:Y:S04]  /*127c0*/  STL [R1+0x3cc0], R59 ;  /* 0x003cc03b01007387 */ /* 0x0003e80000100800 */
[----:B0-----:R-:W2:Y:S04]  /*127d0*/  LDL.LU.128 R64, [R1+0x3ce0] ;  /* 0x003ce00001407983 */ /* 0x001ea80000300c00 */
[----:B-1----:R-:W2:Y:S04]  /*127e0*/  LDL.LU.128 R60, [R1+0x3cd0] ;  /* 0x003cd000013c7983 */ /* 0x002ea80000300c00 */
[----:B------:R-:W2:Y:S01]  /*127f0*/  LDL.LU R59, [R1+0x3cc0] ;  /* 0x003cc000013b7983 */ /* 0x000ea20000300800 */
[----:B------:R-:W-:-:S03]  /*12800*/  IMAD.MOV.U32 R128, RZ, RZ, R156 ;  /* 0x000000ffff807224 */ /* 0x000fc600078e009c */
[----:B------:R-:W-:Y:S04]  /*12810*/  STL [R1+0x400], R49 ;  /* 0x0004003101007387 */ /* 0x000fe80000100800 */
[----:B------:R-:W-:Y:S04]  /*12820*/  STL [R1+0x404], R44 ;  /* 0x0004042c01007387 */ /* 0x000fe80000100800 */
[----:B------:R-:W-:Y:S04]  /*12830*/  STL [R1+0x408], R45 ;  /* 0x0004082d01007387 */ /* 0x000fe80000100800 */
[----:B------:R-:W-:Y:S04]  /*12840*/  STL [R1+0x40c], R46 ;  /* 0x00040c2e01007387 */ /* 0x000fe80000100800 */
[----:B------:R0:W-:Y:S04]  /*12850*/  STL.128 [R1+0x3b80], R40 ;  /* 0x003b802801007387 */ /* 0x0001e80000100c00 */
[----:B------:R1:W-:Y:S04]  /*12860*/  STL.128 [R1+0x39b0], R36 ;  /* 0x0039b02401007387 */ /* 0x0003e80000100c00 */
[----:B------:R1:W-:Y:S04]  /*12870*/  STL.128 [R1+0x39a0], R32 ;  /* 0x0039a02001007387 */ /* 0x0003e80000100c00 */
[----:B------:R1:W-:Y:S04]  /*12880*/  STL.64 [R1+0x3af0], R4 ;  /* 0x003af00401007387 */ /* 0x0003e80000100a00 */
[----:B0-----:R-:W2:Y:S04]  /*12890*/  LDL.LU.128 R40, [R1+0x3b80] ;  /* 0x003b800001287983 */ /* 0x001ea80000300c00 */
[----:B-1----:R-:W2:Y:S04]  /*128a0*/  LDL.LU.128 R36, [R1+0x39b0] ;  /* 0x0039b00001247983 */ /* 0x002ea80000300c00 */
[----:B------:R-:W2:Y:S04]  /*128b0*/  LDL.LU.128 R32, [R1+0x39a0] ;  /* 0x0039a00001207983 */ /* 0x000ea80000300c00 */
[----:B------:R-:W2:Y:S04]  /*128c0*/  LDL.LU.64 R4, [R1+0x3af0] ;  /* 0x003af00001047983 */ /* 0x000ea80000300a00 */
[----:B------:R0:W-:Y:S04]  /*128d0*/  STL.128 [R1+0x3b50], R28 ;  /* 0x003b501c01007387 */ /* 0x0001e80000100c00 */
[----:B------:R1:W-:Y:S04]  /*128e0*/  STL.128 [R1+0x3b40], R24 ;  /* 0x003b401801007387 */ /* 0x0003e80000100c00 */
[----:B------:R1:W-:Y:S04]  /*128f0*/  STL.128 [R1+0x3b30], R20 ;  /* 0x003b301401007387 */ /* 0x0003e80000100c00 */
[----:B------:R1:W-:Y:S04]  /*12900*/  STL.64 [R1+0x3b20], R18 ;  /* 0x003b201201007387 */ /* 0x0003e80000100a00 */
[----:B------:R1:W-:Y:S04]  /*12910*/  STL.128 [R1+0x3b10], R12 ;  /* 0x003b100c01007387 */ /* 0x0003e80000100c00 */
[----:B------:R1:W-:Y:S04]  /*12920*/  STL.128 [R1+0x3b00], R8 ;  /* 0x003b000801007387 */ /* 0x0003e80000100c00 */
[----:B0-----:R-:W2:Y:S04]  /*12930*/  LDL.LU.128 R28, [R1+0x3b50] ;  /* 0x003b5000011c7983 */ /* 0x001ea80000300c00 */
[----:B-1----:R-:W2:Y:S04]  /*12940*/  LDL.LU.128 R24, [R1+0x3b40] ;  /* 0x003b400001187983 */ /* 0x002ea80000300c00 */
[----:B------:R-:W2:Y:S04]  /*12950*/  LDL.LU.128 R20, [R1+0x3b30] ;  /* 0x003b300001147983 */ /* 0x000ea80000300c00 */
[----:B------:R-:W2:Y:S04]  /*12960*/  LDL.LU.64 R18, [R1+0x3b20] ;  /* 0x003b200001127983 */ /* 0x000ea80000300a00 */
[----:B------:R-:W2:Y:S04]  /*12970*/  LDL.LU.128 R12, [R1+0x3b10] ;  /* 0x003b1000010c7983 */ /* 0x000ea80000300c00 */
[----:B------:R-:W2:Y:S04]  /*12980*/  LDL.LU.128 R8, [R1+0x3b00] ;  /* 0x003b000001087983 */ /* 0x000ea80000300c00 */
[----:B------:R0:W-:Y:S04]  /*12990*/  STL.128 [R1+0x3f60], R148 ;  /* 0x003f609401007387 */ /* 0x0001e80000100c00 */
[----:B------:R1:W-:Y:S04]  /*129a0*/  STL.128 [R1+0x3e10], R160 ;  /* 0x003e10a001007387 */ /* 0x0003e80000100c00 */
[----:B------:R1:W-:Y:S04]  /*129b0*/  STL [R1+0x3df0], R152 ;  /* 0x003df09801007387 */ /* 0x0003e80000100800 */
[----:B------:R-:W2:Y:S04]  /*129c0*/  LDL.LU.128 R156, [R1+0x3e00] ;  /* 0x003e0000019c7983 */ /* 0x000ea80000300c00 */
[----:B0-----:R-:W2:Y:S04]  /*129d0*/  LDL.LU.128 R148, [R1+0x3f60] ;  /* 0x003f600001947983 */ /* 0x001ea80000300c00 */
[----:B-1----:R-:W2:Y:S04]  /*129e0*/  LDL.LU.128 R160, [R1+0x3e10] ;  /* 0x003e100001a07983 */ /* 0x002ea80000300c00 */
[----:B------:R-:W2:Y:S04]  /*129f0*/  LDL.LU R152, [R1+0x3df0] ;  /* 0x003df00001987983 */ /* 0x000ea80000300800 */
        /* <DEDUP_REMOVED lines=9> */
[----:B0-----:R-:W3:Y:S04]  /*12a90*/  LDL.LU.128 R108, [R1+0x3c60] ;  /* 0x003c6000016c7983 */ /* 0x001ee80000300c00 */
[----:B-1----:R-:W3:Y:S04]  /*12aa0*/  LDL.LU.128 R104, [R1+0x3c50] ;  /* 0x003c500001687983 */ /* 0x002ee80000300c00 */
[----:B----4-:R-:W4:Y:S04]  /*12ab0*/  LDL.LU.128 R100, [R1+0x3c40] ;  /* 0x003c400001647983 */ /* 0x010f280000300c00 */
[----:B------:R-:W4:Y:S04]  /*12ac0*/  LDL.LU.128 R96, [R1+0x3c30] ;  /* 0x003c300001607983 */ /* 0x000f280000300c00 */
[----:B------:R-:W4:Y:S04]  /*12ad0*/  LDL.LU.128 R92, [R1+0x3c20] ;  /* 0x003c2000015c7983 */ /* 0x000f280000300c00 */
[----:B--2---:R-:W-:Y:S04]  /*12ae0*/  STL.128 [R1+0x3bd0], R72 ;  /* 0x003bd04801007387 */ /* 0x004fe80000100c00 */
[----:B------:R-:W2:Y:S04]  /*12af0*/  LDL.LU.128 R88, [R1+0x3c10] ;  /* 0x003c100001587983 */ /* 0x000ea80000300c00 */
[----:B---3--:R-:W3:Y:S04]  /*12b00*/  LDL.LU.128 R84, [R1+0x3c00] ;  /* 0x003c000001547983 */ /* 0x008ee80000300c00 */
[----:B------:R-:W3:Y:S04]  /*12b10*/  LDL.LU.128 R80, [R1+0x3bf0] ;  /* 0x003bf00001507983 */ /* 0x000ee80000300c00 */
[----:B------:R0:W-:Y:S01]  /*12b20*/  STL.128 [R1+0x3cb0], R128 ;  /* 0x003cb08001007387 */ /* 0x0001e20000100c00 */
[----:B------:R-:W-:-:S03]  /*12b30*/  IMAD.MOV.U32 R132, RZ, RZ, R112 ;  /* 0x000000ffff847224 */ /* 0x000fc600078e0070 */
[----:B------:R-:W3:Y:S01]  /*12b40*/  LDL.LU.128 R76, [R1+0x3be0] ;  /* 0x003be000014c7983 */ /* 0x000ee20000300c00 */
[----:B------:R-:W-:Y:S02]  /*12b50*/  IMAD.MOV.U32 R133, RZ, RZ, R113 ;  /* 0x000000ffff857224 */ /* 0x000fe400078e0071 */
[----:B------:R-:W-:Y:S01]  /*12b60*/  IMAD.MOV.U32 R134, RZ, RZ, R114 ;  /* 0x000000ffff867224 */ /* 0x000fe200078e0072 */
[----:B------:R-:W-:Y:S01]  /*12b70*/  STL.128 [R1+0x3ad0], R124 ;  /* 0x003ad07c01007387 */ /* 0x000fe20000100c00 */
[----:B------:R-:W-:-:S03]  /*12b80*/  IMAD.MOV.U32 R135, RZ, RZ, R115 ;  /* 0x000000ffff877224 */ /* 0x000fc600078e0073 */
[----:B------:R-:W-:Y:S04]  /*12b90*/  STL.128 [R1+0x3ac0], R120 ;  /* 0x003ac07801007387 */ /* 0x000fe80000100c00 */
[----:B------:R1:W-:Y:S04]  /*12ba0*/  STL.128 [R1+0x3ab0], R116 ;  /* 0x003ab07401007387 */ /* 0x0003e80000100c00 */
[----:B------:R1:W-:Y:S04]  /*12bb0*/  STL.128 [R1+0x3bc0], R68 ;  /* 0x003bc04401007387 */ /* 0x0003e80000100c00 */
[----:B0-----:R-:W3:Y:S04]  /*12bc0*/  LDL.LU.128 R128, [R1+0x3cb0] ;  /* 0x003cb00001807983 */ /* 0x001ee80000300c00 */
[----:B------:R-:W3:Y:S04]  /*12bd0*/  LDL.LU.128 R112, [R1+0x3c70] ;  /* 0x003c700001707983 */ /* 0x000ee80000300c00 */
[----:B------:R-:W3:Y:S04]  /*12be0*/  LDL.LU.128 R72, [R1+0x3bd0] ;  /* 0x003bd00001487983 */ /* 0x000ee80000300c00 */
[----:B-1----:R-:W3:Y:S04]  /*12bf0*/  LDL.128 R116, [R1+0x400] ;  /* 0x0004000001747983 */ /* 0x002ee80000100c00 */
[----:B------:R-:W3:Y:S04]  /*12c00*/  LDL.LU.128 R124, [R1+0x3ad0] ;  /* 0x003ad000017c7983 */ /* 0x000ee80000300c00 */
[----:B------:R-:W3:Y:S04]  /*12c10*/  LDL.LU.128 R120, [R1+0x3ac0] ;  /* 0x003ac00001787983 */ /* 0x000ee80000300c00 */
[----:B------:R-:W3:Y:S04]  /*12c20*/  LDL.LU.128 R68, [R1+0x3bc0] ;  /* 0x003bc00001447983 */ /* 0x000ee80000300c00 */
[----:B------:R0:W-:Y:S04]  /*12c30*/  STL.128 [R1+0x3bb0], R64 ;  /* 0x003bb04001007387 */ /* 0x0001e80000100c00 */
[----:B------:R1:W-:Y:S04]  /*12c40*/  STL.128 [R1+0x3ba0], R60 ;  /* 0x003ba03c01007387 */ /* 0x0003e80000100c00 */
[----:B------:R1:W-:Y:S04]  /*12c50*/  STL [R1+0x3b90], R59 ;  /* 0x003b903b01007387 */ /* 0x0003e80000100800 */
[----:B0-----:R-:W3:Y:S04]  /*12c60*/  LDL.LU.128 R64, [R1+0x3bb0] ;  /* 0x003bb00001407983 */ /* 0x001ee80000300c00 */
[----:B-1----:R-:W3:Y:S04]  /*12c70*/  LDL.LU.128 R60, [R1+0x3ba0] ;  /* 0x003ba000013c7983 */ /* 0x002ee80000300c00 */
[----:B------:R-:W3:Y:S04]  /*12c80*/  LDL.LU R59, [R1+0x3b90] ;  /* 0x003b9000013b7983 */ /* 0x000ee80000300800 */
[----:B------:R-:W-:Y:S04]  /*12c90*/  STL [R1+0x410], R41 ;  /* 0x0004102901007387 */ /* 0x000fe80000100800 */
[----:B------:R-:W-:Y:S04]  /*12ca0*/  STL [R1+0x414], R42 ;  /* 0x0004142a01007387 */ /* 0x000fe80000100800 */
[----:B------:R-:W-:Y:S04]  /*12cb0*/  STL [R1+0x418], R43 ;  /* 0x0004182b01007387 */ /* 0x000fe80000100800 */
[----:B------:R0:W-:Y:S04]  /*12cc0*/  STL [R1+0x39c0], R40 ;  /* 0x0039c02801007387 */ /* 0x0001e80000100800 */
[----:B------:R-:W-:Y:S04]  /*12cd0*/  STL [R1+0x41c], R38 ;  /* 0x00041c2601007387 */ /* 0x000fe80000100800 */
[----:B------:R1:W-:Y:S04]  /*12ce0*/  STL.64 [R1+0x3800], R36 ;  /* 0x0038002401007387 */ /* 0x0003e80000100a00 */
[----:B------:R1:W-:Y:S04]  /*12cf0*/  STL.128 [R1+0x37f0], R32 ;  /* 0x0037f02001007387 */ /* 0x0003e80000100c00 */
[----:B0-----:R-:W3:Y:S04]  /*12d00*/  LDL.LU R40, [R1+0x39c0] ;  /* 0x0039c00001287983 */ /* 0x001ee80000300800 */
[----:B-1----:R-:W3:Y:S04]  /*12d10*/  LDL.LU.64 R36, [R1+0x3800] ;  /* 0x0038000001247983 */ /* 0x002ee80000300a00 */
[----:B------:R-:W3:Y:S04]  /*12d20*/  LDL.LU.128 R32, [R1+0x37f0] ;  /* 0x0037f00001207983 */ /* 0x000ee80000300c00 */
[----:B------:R0:W-:Y:S04]  /*12d30*/  STL.128 [R1+0x3a90], R108 ;  /* 0x003a906c01007387 */ /* 0x0001e80000100c00 */
[----:B------:R1:W-:Y:S04]  /*12d40*/  STL.128 [R1+0x3a80], R104 ;  /* 0x003a806801007387 */ /* 0x0003e80000100c00 */
[----:B----4-:R4:W-:Y:S04]  /*12d50*/  STL.128 [R1+0x3a70], R100 ;  /* 0x003a706401007387 */ /* 0x0109e80000100c00 */
[----:B------:R4:W-:Y:S04]  /*12d60*/  STL.128 [R1+0x3a60], R96 ;  /* 0x003a606001007387 */ /* 0x0009e80000100c00 */
[----:B------:R4:W-:Y:S04]  /*12d70*/  STL.128 [R1+0x3a50], R92 ;  /* 0x003a505c01007387 */ /* 0x0009e80000100c00 */
[----:B0-----:R-:W4:Y:S04]  /*12d80*/  LDL.LU.128 R108, [R1+0x3a90] ;  /* 0x003a9000016c7983 */ /* 0x001f280000300c00 */
[----:B--2---:R0:W-:Y:S04]  /*12d90*/  STL.128 [R1+0x3a40], R88 ;  /* 0x003a405801007387 */ /* 0x0041e80000100c00 */
[----:B---3--:R2:W-:Y:S04]  /*12da0*/  STL.128 [R1+0x3a30], R84 ;  /* 0x003a305401007387 */ /* 0x0085e80000100c00 */
[----:B------:R3:W-:Y:S04]  /*12db0*/  STL.128 [R1+0x3a20], R80 ;  /* 0x003a205001007387 */ /* 0x0007e80000100c00 */
[----:B-1----:R-:W3:Y:S04]  /*12dc0*/  LDL.LU.128 R104, [R1+0x3a80] ;  /* 0x003a800001687983 */ /* 0x002ee80000300c00 */
[----:B----4-:R-:W4:Y:S04]  /*12dd0*/  LDL.LU.128 R100, [R1+0x3a70] ;  /* 0x003a700001647983 */ /* 0x010f280000300c00 */
[----:B------:R-:W-:Y:S04]  /*12de0*/  STL.128 [R1+0x3a10], R76 ;  /* 0x003a104c01007387 */ /* 0x000fe80000100c00 */
[----:B------:R-:W4:Y:S04]  /*12df0*/  LDL.LU.128 R96, [R1+0x3a60] ;  /* 0x003a600001607983 */ /* 0x000f280000300c00 */
[----:B------:R-:W4:Y:S04]  /*12e00*/  LDL.LU.128 R92, [R1+0x3a50] ;  /* 0x003a5000015c7983 */ /* 0x000f280000300c00 */
[----:B0-----:R-:W4:Y:S04]  /*12e10*/  LDL.LU.128 R88, [R1+0x3a40] ;  /* 0x003a400001587983 */ /* 0x001f280000300c00 */
[----:B--2---:R-:W2:Y:S04]  /*12e20*/  LDL.LU.128 R84, [R1+0x3a30] ;  /* 0x003a300001547983 */ /* 0x004ea80000300c00 */
[----:B------:R0:W-:Y:S04]  /*12e30*/  STL.128 [R1+0x3ae0], R128 ;  /* 0x003ae08001007387 */ /* 0x0001e80000100c00 */
[----:B------:R1:W-:Y:S04]  /*12e40*/  STL.128 [R1+0x3aa0], R112 ;  /* 0x003aa07001007387 */ /* 0x0003e80000100c00 */
[----:B------:R1:W-:Y:S01]  /*12e50*/  STL.128 [R1+0x3a00], R72 ;  /* 0x003a004801007387 */ /* 0x0003e20000100c00 */
[----:B------:R-:W-:-:S02]  /*12e60*/  IMAD.MOV.U32 R136, RZ, RZ, R116 ;  /* 0x000000ffff887224 */ /* 0x000fc400078e0074 */
[----:B------:R-:W-:Y:S01]  /*12e70*/  IMAD.MOV.U32 R137, RZ, RZ, R117 ;  /* 0x000000ffff897224 */ /* 0x000fe200078e0075 */
[----:B---3--:R-:W3:Y:S01]  /*12e80*/  LDL.LU.128 R80, [R1+0x3a20] ;  /* 0x003a200001507983 */ /* 0x008ee20000300c00 */
[----:B------:R-:W-:Y:S02]  /*12e90*/  IMAD.MOV.U32 R138, RZ, RZ, R118 ;  /* 0x000000ffff8a7224 */ /* 0x000fe400078e0076 */
[----:B------:R-:W-:Y:S01]  /*12ea0*/  IMAD.MOV.U32 R139, RZ, RZ, R119 ;  /* 0x000000ffff8b7224 */ /* 0x000fe200078e0077 */
[----:B------:R-:W-:Y:S04]  /*12eb0*/  STL.128 [R1+0x3910], R124 ;  /* 0x0039107c01007387 */ /* 0x000fe80000100c00 */
[----:B------:R1:W-:Y:S04]  /*12ec0*/  STL.128 [R1+0x3900], R120 ;  /* 0x0039007801007387 */ /* 0x0003e80000100c00 */
[----:B------:R1:W-:Y:S04]  /*12ed0*/  STL.128 [R1+0x39f0], R68 ;  /* 0x0039f04401007387 */ /* 0x0003e80000100c00 */
[----:B0-----:R-:W3:Y:S04]  /*12ee0*/  LDL.LU.128 R128, [R1+0x3ae0] ;  /* 0x003ae00001807983 */ /* 0x001ee80000300c00 */
[----:B------:R-:W3:Y:S04]  /*12ef0*/  LDL.LU.128 R116, [R1+0x3ab0] ;  /* 0x003ab00001747983 */ /* 0x000ee80000300c00 */
[----:B-1----:R-:W3:Y:S04]  /*12f00*/  LDL.LU.128 R112, [R1+0x3aa0] ;  /* 0x003aa00001707983 */ /* 0x002ee80000300c00 */
[----:B------:R-:W3:Y:S04]  /*12f10*/  LDL.LU.128 R76, [R1+0x3a10] ;  /* 0x003a1000014c7983 */ /* 0x000ee80000300c00 */
[----:B------:R-:W3:Y:S04]  /*12f20*/  LDL.LU.128 R72, [R1+0x3a00] ;  /* 0x003a000001487983 */ /* 0x000ee80000300c00 */
[----:B------:R-:W3:Y:S04]  /*12f30*/  LDL.128 R120, [R1+0x410] ;  /* 0x0004100001787983 */ /* 0x000ee80000100c00 */
        /* <DEDUP_REMOVED lines=8> */
[----:B------:R0:W-:Y:S04]  /*12fc0*/  STL.64 [R1+0x3930], R4 ;  /* 0x0039300401007387 */ /* 0x0001e80000100a00 */
[----:B------:R1:W-:Y:S04]  /*12fd0*/  STL.128 [R1+0x3990], R28 ;  /* 0x0039901c01007387 */ /* 0x0003e80000100c00 */
[----:B------:R1:W-:Y:S04]  /*12fe0*/  STL.128 [R1+0x3980], R24 ;  /* 0x0039801801007387 */ /* 0x0003e80000100c00 */
[----:B0-----:R-:W3:Y:S04]  /*12ff0*/  LDL.LU.64 R4, [R1+0x3930] ;  /* 0x0039300001047983 */ /* 0x001ee80000300a00 */
[----:B------:R0:W-:Y:S04]  /*13000*/  STL.128 [R1+0x3970], R20 ;  /* 0x0039701401007387 */ /* 0x0001e80000100c00 */
[----:B------:R0:W-:Y:S04]  /*13010*/  STL.64 [R1+0x3960], R18 ;  /* 0x0039601201007387 */ /* 0x0001e80000100a00 */
[----:B------:R0:W-:Y:S04]  /*13020*/  STL.128 [R1+0x3950], R12 ;  /* 0x0039500c01007387 */ /* 0x0001e80000100c00 */
[----:B------:R0:W-:Y:S04]  /*13030*/  STL.128 [R1+0x3940], R8 ;  /* 0x0039400801007387 */ /* 0x0001e80000100c00 */
[----:B-1----:R-:W3:Y:S04]  /*13040*/  LDL.LU.128 R28, [R1+0x3990] ;  /* 0x00399000011c7983 */ /* 0x002ee80000300c00 */
[----:B------:R-:W3:Y:S04]  /*13050*/  LDL.LU.128 R24, [R1+0x3980] ;  /* 0x0039800001187983 */ /* 0x000ee80000300c00 */
[----:B0-----:R-:W3:Y:S04]  /*13060*/  LDL.LU.128 R20, [R1+0x3970] ;  /* 0x0039700001147983 */ /* 0x001ee80000300c00 */
[----:B------:R-:W3:Y:S04]  /*13070*/  LDL.LU.64 R18, [R1+0x3960] ;  /* 0x0039600001127983 */ /* 0x000ee80000300a00 */
[----:B------:R-:W3:Y:S04]  /*13080*/  LDL.LU.128 R12, [R1+0x3950] ;  /* 0x00395000010c7983 */ /* 0x000ee80000300c00 */
[----:B------:R-:W3:Y:S04]  /*13090*/  LDL.LU.128 R8, [R1+0x3940] ;  /* 0x0039400001087983 */ /* 0x000ee80000300c00 */
[----:B------:R-:W-:Y:S04]  /*130a0*/  STL [R1+0x420], R39 ;  /* 0x0004202701007387 */ /* 0x000fe80000100800 */
[----:B------:R-:W-:Y:S04]  /*130b0*/  STL [R1+0x424], R40 ;  /* 0x0004242801007387 */ /* 0x000fe80000100800 */
[----:B------:R-:W-:Y:S04]  /*130c0*/  STL [R1+0x428], R35 ;  /* 0x0004282301007387 */ /* 0x000fe80000100800 */
[----:B------:R-:W-:Y:S04]  /*130d0*/  STL [R1+0x42c], R36 ;  /* 0x00042c2401007387 */ /* 0x000fe80000100800 */
[----:B------:R0:W-:Y:S04]  /*130e0*/  STL.128 [R1+0x38d0], R108 ;  /* 0x0038d06c01007387 */ /* 0x0001e80000100c00 */
[----:B------:R1:W-:Y:S04]  /*130f0*/  STL.128 [R1+0x38c0], R104 ;  /* 0x0038c06801007387 */ /* 0x0003e80000100c00 */
[----:B----4-:R4:W-:Y:S04]  /*13100*/  STL.128 [R1+0x38b0], R100 ;  /* 0x0038b06401007387 */ /* 0x0109e80000100c00 */
[----:B0-----:R-:W3:Y:S04]  /*13110*/  LDL.LU.128 R108, [R1+0x38d0] ;  /* 0x0038d000016c7983 */ /* 0x001ee80000300c00 */
[----:B------:R0:W-:Y:S04]  /*13120*/  STL.128 [R1+0x38a0], R96 ;  /* 0x0038a06001007387 */ /* 0x0001e80000100c00 */
[----:B------:R3:W-:Y:S04]  /*13130*/  STL.128 [R1+0x3890], R92 ;  /* 0x0038905c01007387 */ /* 0x0007e80000100c00 */
[----:B------:R3:W-:Y:S04]  /*13140*/  STL.128 [R1+0x3880], R88 ;  /* 0x0038805801007387 */ /* 0x0007e80000100c00 */
[----:B--2---:R2:W-:Y:S04]  /*13150*/  STL.128 [R1+0x3870], R84 ;  /* 0x0038705401007387 */ /* 0x0045e80000100c00 */
[----:B-1----:R-:W2:Y:S04]  /*13160*/  LDL.LU.128 R104, [R1+0x38c0] ;  /* 0x0038c00001687983 */ /* 0x002ea80000300c00 */
[----:B----4-:R-:W4:Y:S04]  /*13170*/  LDL.LU.128 R100, [R1+0x38b0] ;  /* 0x0038b00001647983 */ /* 0x010f280000300c00 */
[----:B0-----:R-:W4:Y:S04]  /*13180*/  LDL.LU.128 R96, [R1+0x38a0] ;  /* 0x0038a00001607983 */ /* 0x001f280000300c00 */
[----:B---3--:R-:W-:Y:S04]  /*13190*/  STL.128 [R1+0x3860], R80 ;  /* 0x0038605001007387 */ /* 0x008fe80000100c00 */
[----:B------:R-:W3:Y:S04]  /*131a0*/  LDL.LU.128 R92, [R1+0x3890] ;  /* 0x00389000015c7983 */ /* 0x000ee80000300c00 */
[----:B------:R-:W3:Y:S04]  /*131b0*/  LDL.LU.128 R88, [R1+0x3880] ;  /* 0x0038800001587983 */ /* 0x000ee80000300c00 */
[----:B--2---:R-:W2:Y:S04]  /*131c0*/  LDL.LU.128 R84, [R1+0x3870] ;  /* 0x0038700001547983 */ /* 0x004ea80000300c00 */
[----:B------:R0:W-:Y:S04]  /*131d0*/  STL.128 [R1+0x3920], R128 ;  /* 0x0039208001007387 */ /* 0x0001e80000100c00 */
[----:B------:R1:W-:Y:S04]  /*131e0*/  STL.128 [R1+0x38f0], R116 ;  /* 0x0038f07401007387 */ /* 0x0003e80000100c00 */
[----:B------:R1:W-:Y:S04]  /*131f0*/  STL.128 [R1+0x38e0], R112 ;  /* 0x0038e07001007387 */ /* 0x0003e80000100c00 */
[----:B------:R1:W-:Y:S04]  /*13200*/  STL.128 [R1+0x3850], R76 ;  /* 0x0038504c01007387 */ /* 0x0003e80000100c00 */
[----:B------:R1:W-:Y:S01]  /*13210*/  STL.128 [R1+0x3840], R72 ;  /* 0x0038404801007387 */ /* 0x0003e20000100c00 */
[----:B------:R-:W-:-:S03]  /*13220*/  IMAD.MOV.U32 R140, RZ, RZ, R120 ;  /* 0x000000ffff8c7224 */ /* 0x000fc600078e0078 */
[----:B0-----:R-:W2:Y:S01]  /*13230*/  LDL.LU.128 R128, [R1+0x3920] ;  /* 0x0039200001807983 */ /* 0x001ea20000300c00 */
[----:B------:R-:W-:Y:S02]  /*13240*/  IMAD.MOV.U32 R141, RZ, RZ, R121 ;  /* 0x000000ffff8d7224 */ /* 0x000fe400078e0079 */
[----:B------:R-:W-:Y:S01]  /*13250*/  IMAD.MOV.U32 R142, RZ, RZ, R122 ;  /* 0x000000ffff8e7224 */ /* 0x000fe200078e007a */
[----:B------:R0:W-:Y:S01]  /*13260*/  STL.128 [R1+0x3760], R124 ;  /* 0x0037607c01007387 */ /* 0x0001e20000100c00 */
[----:B------:R-:W-:-:S03]  /*13270*/  IMAD.MOV.U32 R143, RZ, RZ, R123 ;  /* 0x000000ffff8f7224 */ /* 0x000fc600078e007b */
[----:B------:R0:W-:Y:S04]  /*13280*/  STL.128 [R1+0x3830], R68 ;  /* 0x0038304401007387 */ /* 0x0001e80000100c00 */
[----:B------:R-:W2:Y:S04]  /*13290*/  LDL.LU.128 R120, [R1+0x3900] ;  /* 0x0039000001787983 */ /* 0x000ea80000300c00 */
[----:B-1----:R-:W2:Y:S04]  /*132a0*/  LDL.LU.128 R116, [R1+0x38f0] ;  /* 0x0038f00001747983 */ /* 0x002ea80000300c00 */
[----:B------:R-:W2:Y:S04]  /*132b0*/  LDL.LU.128 R112, [R1+0x38e0] ;  /* 0x0038e00001707983 */ /* 0x000ea80000300c00 */
[----:B------:R-:W2:Y:S04]  /*132c0*/  LDL.LU.128 R80, [R1+0x3860] ;  /* 0x0038600001507983 */ /* 0x000ea80000300c00 */
[----:B------:R-:W2:Y:S04]  /*132d0*/  LDL.LU.128 R76, [R1+0x3850] ;  /* 0x00385000014c7983 */ /* 0x000ea80000300c00 */
[----:B------:R-:W2:Y:S04]  /*132e0*/  LDL.LU.128 R72, [R1+0x3840] ;  /* 0x0038400001487983 */ /* 0x000ea80000300c00 */
[----:B0-----:R-:W2:Y:S04]  /*132f0*/  LDL.128 R124, [R1+0x420] ;  /* 0x00042000017c7983 */ /* 0x001ea80000100c00 */
[----:B------:R-:W2:Y:S04]  /*13300*/  LDL.LU.128 R68, [R1+0x3830] ;  /* 0x0038300001447983 */ /* 0x000ea80000300c00 */
[----:B------:R0:W-:Y:S04]  /*13310*/  STL.128 [R1+0x3820], R64 ;  /* 0x0038204001007387 */ /* 0x0001e80000100c00 */
[----:B------:R1:W-:Y:S04]  /*13320*/  STL.128 [R1+0x3810], R60 ;  /* 0x0038103c01007387 */ /* 0x0003e80000100c00 */
[----:B------:R1:W-:Y:S04]  /*13330*/  STL [R1+0x3808], R59 ;  /* 0x0038083b01007387 */ /* 0x0003e80000100800 */
[----:B0-----:R-:W2:Y:S04]  /*13340*/  LDL.LU.128 R64, [R1+0x3820] ;  /* 0x0038200001407983 */ /* 0x001ea80000300c00 */
[----:B-1----:R-:W2:Y:S04]  /*13350*/  LDL.LU.128 R60, [R1+0x3810] ;  /* 0x00381000013c7983 */ /* 0x002ea80000300c00 */
[----:B------:R-:W2:Y:S04]  /*13360*/  LDL.LU R59, [R1+0x3808] ;  /* 0x00380800013b7983 */ /* 0x000ea80000300800 */
[----:B------:R0:W-:Y:S04]  /*13370*/  STL [R1+0x3658], R34 ;  /* 0x0036582201007387 */ /* 0x0001e80000100800 */
[----:B------:R1:W-:Y:S04]  /*13380*/  STL.64 [R1+0x3650], R32 ;  /* 0x0036502001007387 */ /* 0x0003e80000100a00 */
[----:B0-----:R-:W2:Y:S04]  /*13390*/  LDL.LU R34, [R1+0x3658] ;  /* 0x0036580001227983 */ /* 0x001ea80000300800 */
[----:B-1----:R-:W2:Y:S04]  /*133a0*/  LDL.LU.64 R32, [R1+0x3650] ;  /* 0x0036500001207983 */ /* 0x002ea80000300a00 */
[----:B------:R0:W-:Y:S04]  /*133b0*/  STL.64 [R1+0x3780], R4 ;  /* 0x0037800401007387 */ /* 0x0001e80000100a00 */
[----:B------:R1:W-:Y:S04]  /*133c0*/  STL.128 [R1+0x37e0], R28 ;  /* 0x0037e01c01007387 */ /* 0x0003e80000100c00 */
[----:B------:R1:W-:Y:S04]  /*133d0*/  STL.128 [R1+0x37d0], R24 ;  /* 0x0037d01801007387 */ /* 0x0003e80000100c00 */
[----:B0-----:R-:W2:Y:S04]  /*133e0*/  LDL.LU.64 R4, [R1+0x3780] ;  /* 0x0037800001047983 */ /* 0x001ea80000300a00 */
[----:B------:R0:W-:Y:S04]  /*133f0*/  STL.128 [R1+0x37c0], R20 ;  /* 0x0037c01401007387 */ /* 0x0001e80000100c00 */
[----:B------:R0:W-:Y:S04]  /*13400*/  STL.64 [R1+0x37b0], R18 ;  /* 0x0037b01201007387 */ /* 0x0001e80000100a00 */
[----:B------:R0:W-:Y:S04]  /*13410*/  STL.128 [R1+0x37a0], R12 ;  /* 0x0037a00c01007387 */ /* 0x0001e80000100c00 */
[----:B------:R0:W-:Y:S04]  /*13420*/  STL.128 [R1+0x3790], R8 ;  /* 0x0037900801007387 */ /* 0x0001e80000100c00 */
[----:B------:R0:W-:Y:S04]  /*13430*/  STL.128 [R1+0x3de0], R148 ;  /* 0x003de09401007387 */ /* 0x0001e80000100c00 */
[----:B-1----:R-:W2:Y:S04]  /*13440*/  LDL.LU.128 R28, [R1+0x37e0] ;  /* 0x0037e000011c7983 */ /* 0x002ea80000300c00 */
[----:B------:R-:W2:Y:S04]  /*13450*/  LDL.LU.128 R24, [R1+0x37d0] ;  /* 0x0037d00001187983 */ /* 0x000ea80000300c00 */
[----:B0-----:R-:W2:Y:S04]  /*13460*/  LDL.LU.128 R20, [R1+0x37c0] ;  /* 0x0037c00001147983 */ /* 0x001ea80000300c00 */
[----:B------:R-:W2:Y:S04]  /*13470*/  LDL.LU.64 R18, [R1+0x37b0] ;  /* 0x0037b00001127983 */ /* 0x000ea80000300a00 */
[----:B------:R-:W2:Y:S04]  /*13480*/  LDL.LU.128 R12, [R1+0x37a0] ;  /* 0x0037a000010c7983 */ /* 0x000ea80000300c00 */
[----:B------:R-:W2:Y:S04]  /*13490*/  LDL.LU.128 R8, [R1+0x3790] ;  /* 0x0037900001087983 */ /* 0x000ea80000300c00 */
[----:B------:R-:W2:Y:S04]  /*134a0*/  LDL.LU.128 R148, [R1+0x3de0] ;  /* 0x003de00001947983 */ /* 0x000ea80000300c00 */
[----:B------:R0:W-:Y:S04]  /*134b0*/  STL.128 [R1+0x3720], R108 ;  /* 0x0037206c01007387 */ /* 0x0001e80000100c00 */
[----:B0-----:R-:W2:Y:S04]  /*134c0*/  LDL.LU.128 R108, [R1+0x3720] ;  /* 0x00372000016c7983 */ /* 0x001ea80000300c00 */
[----:B------:R0:W-:Y:S04]  /*134d0*/  STL.128 [R1+0x3710], R104 ;  /* 0x0037106801007387 */ /* 0x0001e80000100c00 */
[----:B----4-:R1:W-:Y:S04]  /*134e0*/  STL.128 [R1+0x3700], R100 ;  /* 0x0037006401007387 */ /* 0x0103e80000100c00 */
[----:B------:R4:W-:Y:S04]  /*134f0*/  STL.128 [R1+0x36f0], R96 ;  /* 0x0036f06001007387 */ /* 0x0009e80000100c00 */
[----:B---3--:R3:W-:Y:S04]  /*13500*/  STL.128 [R1+0x36e0], R92 ;  /* 0x0036e05c01007387 */ /* 0x0087e80000100c00 */
[----:B------:R3:W-:Y:S04]  /*13510*/  STL.128 [R1+0x36d0], R88 ;  /* 0x0036d05801007387 */ /* 0x0007e80000100c00 */
[----:B--2---:R2:W-:Y:S04]  /*13520*/  STL.128 [R1+0x36c0], R84 ;  /* 0x0036c05401007387 */ /* 0x0045e80000100c00 */
[----:B0-----:R-:W2:Y:S04]  /*13530*/  LDL.LU.128 R104, [R1+0x3710] ;  /* 0x0037100001687983 */ /* 0x001ea80000300c00 */
[----:B-1----:R-:W2:Y:S04]  /*13540*/  LDL.LU.128 R100, [R1+0x3700] ;  /* 0x0037000001647983 */ /* 0x002ea80000300c00 */
[----:B----4-:R-:W4:Y:S04]  /*13550*/  LDL.LU.128 R96, [R1+0x36f0] ;  /* 0x0036f00001607983 */ /* 0x010f280000300c00 */
[----:B---3--:R-:W3:Y:S04]  /*13560*/  LDL.LU.128 R92, [R1+0x36e0] ;  /* 0x0036e000015c7983 */ /* 0x008ee80000300c00 */
[----:B------:R-:W3:Y:S04]  /*13570*/  LDL.LU.128 R88, [R1+0x36d0] ;  /* 0x0036d00001587983 */ /* 0x000ee80000300c00 */
[----:B--2---:R-:W2:Y:S04]  /*13580*/  LDL.LU.128 R84, [R1+0x36c0] ;  /* 0x0036c00001547983 */ /* 0x004ea80000300c00 */
[----:B------:R0:W-:Y:S04]  /*13590*/  STL.128 [R1+0x3770], R128 ;  /* 0x0037708001007387 */ /* 0x0001e80000100c00 */
[----:B------:R1:W-:Y:S04]  /*135a0*/  STL.128 [R1+0x3750], R120 ;  /* 0x0037507801007387 */ /* 0x0003e80000100c00 */
        /* <DEDUP_REMOVED lines=11> */
[----:B------:R-:W2:Y:S04]  /*13660*/  LDL.LU.128 R124, [R1+0x3760] ;  /* 0x00376000017c7983 */ /* 0x000ea80000300c00 */
[----:B-1----:R-:W2:Y:S04]  /*13670*/  LDL.LU.128 R120, [R1+0x3750] ;  /* 0x0037500001787983 */ /* 0x002ea80000300c00 */
[----:B------:R-:W2:Y:S04]  /*13680*/  LDL.LU.128 R116, [R1+0x3740] ;  /* 0x0037400001747983 */ /* 0x000ea80000300c00 */
[----:B------:R-:W2:Y:S04]  /*13690*/  LDL.LU.128 R112, [R1+0x3730] ;  /* 0x0037300001707983 */ /* 0x000ea80000300c00 */
[----:B------:R-:W2:Y:S04]  /*136a0*/  LDL.LU.128 R80, [R1+0x36b0] ;  /* 0x0036b00001507983 */ /* 0x000ea80000300c00 */
[----:B------:R-:W2:Y:S04]  /*136b0*/  LDL.LU.128 R76, [R1+0x36a0] ;  /* 0x0036a000014c7983 */ /* 0x000ea80000300c00 */
        /* <DEDUP_REMOVED lines=9> */
[----:B------:R0:W-:Y:S04]  /*13750*/  STL.128 [R1+0x35d0], R160 ;  /* 0x0035d0a001007387 */ /* 0x0001e80000100c00 */
[----:B------:R-:W-:Y:S04]  /*13760*/  STL [R1+0x434], R32 ;  /* 0x0004342001007387 */ /* 0x000fe80000100800 */
[----:B------:R-:W-:Y:S04]  /*13770*/  STL [R1+0x438], R33 ;  /* 0x0004382101007387 */ /* 0x000fe80000100800 */
[----:B------:R-:W-:Y:S04]  /*13780*/  STL [R1+0x43c], R34 ;  /* 0x00043c2201007387 */ /* 0x000fe80000100800 */
[----:B0-----:R-:W2:Y:S04]  /*13790*/  LDL.128 R160, [R1+0x430] ;  /* 0x0004300001a07983 */ /* 0x001ea80000100c00 */
[----:B------:R0:W-:Y:S04]  /*137a0*/  STL.64 [R1+0x35e0], R4 ;  /* 0x0035e00401007387 */ /* 0x0001e80000100a00 */
[----:B------:R1:W-:Y:S04]  /*137b0*/  STL [R1+0x3e50], R176 ;  /* 0x003e50b001007387 */ /* 0x0003e80000100800 */
[----:B------:R1:W-:Y:S04]  /*137c0*/  STL.128 [R1+0x3e40], R172 ;  /* 0x003e40ac01007387 */ /* 0x0003e80000100c00 */
[----:B0-----:R-:W2:Y:S04]  /*137d0*/  LDL.LU.64 R4, [R1+0x35e0] ;  /* 0x0035e00001047983 */ /* 0x001ea80000300a00 */
[----:B------:R0:W-:Y:S04]  /*137e0*/  STL.128 [R1+0x3e30], R168 ;  /* 0x003e30a801007387 */ /* 0x0001e80000100c00 */
[----:B------:R0:W-:Y:S04]  /*137f0*/  STL [R1+0x3e28], R167 ;  /* 0x003e28a701007387 */ /* 0x0001e80000100800 */
[----:B------:R0:W-:Y:S04]  /*13800*/  STL.64 [R1+0x3e20], R164 ;  /* 0x003e20a401007387 */ /* 0x0001e80000100a00 */
[----:B------:R0:W-:Y:S04]  /*13810*/  STL.128 [R1+0x3640], R28 ;  /* 0x0036401c01007387 */ /* 0x0001e80000100c00 */
[----:B------:R0:W-:Y:S04]  /*13820*/  STL.128 [R1+0x3630], R24 ;  /* 0x0036301801007387 */ /* 0x0001e80000100c00 */
[----:B------:R0:W-:Y:S04]  /*13830*/  STL.128 [R1+0x3620], R20 ;  /* 0x0036201401007387 */ /* 0x0001e80000100c00 */
[----:B------:R0:W-:Y:S04]  /*13840*/  STL.64 [R1+0x3610], R18 ;  /* 0x0036101201007387 */ /* 0x0001e80000100a00 */
[----:B------:R0:W-:Y:S04]  /*13850*/  STL.128 [R1+0x3600], R12 ;  /* 0x0036000c01007387 */ /* 0x0001e80000100c00 */
[----:B------:R0:W-:Y:S04]  /*13860*/  STL.128 [R1+0x35f0], R8 ;  /* 0x0035f00801007387 */ /* 0x0001e80000100c00 */
[----:B-1----:R-:W2:Y:S04]  /*13870*/  LDL.LU R176, [R1+0x3e50] ;  /* 0x003e500001b07983 */ /* 0x002ea80000300800 */
[----:B------:R-:W2:Y:S04]  /*13880*/  LDL.LU.128 R172, [R1+0x3e40] ;  /* 0x003e400001ac7983 */ /* 0x000ea80000300c00 */
[----:B0-----:R-:W2:Y:S04]  /*13890*/  LDL.LU.128 R168, [R1+0x3e30] ;  /* 0x003e300001a87983 */ /* 0x001ea80000300c00 */
[----:B------:R-:W2:Y:S04]  /*138a0*/  LDL.LU R167, [R1+0x3e28] ;  /* 0x003e280001a77983 */ /* 0x000ea80000300800 */
[----:B------:R-:W2:Y:S04]  /*138b0*/  LDL.LU.64 R164, [R1+0x3e20] ;  /* 0x003e200001a47983 */ /* 0x000ea80000300a00 */
[----:B------:R-:W2:Y:S04]  /*138c0*/  LDL.LU.128 R28, [R1+0x3640] ;  /* 0x00364000011c7983 */ /* 0x000ea80000300c00 */
[----:B------:R-:W2:Y:S04]  /*138d0*/  LDL.LU.128 R24, [R1+0x3630] ;  /* 0x0036300001187983 */ /* 0x000ea80000300c00 */
[----:B------:R-:W2:Y:S04]  /*138e0*/  LDL.LU.128 R20, [R1+0x3620] ;  /* 0x0036200001147983 */ /* 0x000ea80000300c00 */
[----:B------:R-:W2:Y:S04]  /*138f0*/  LDL.LU.64 R18, [R1+0x3610] ;  /* 0x0036100001127983 */ /* 0x000ea80000300a00 */
[----:B------:R-:W2:Y:S04]  /*13900*/  LDL.LU.128 R12, [R1+0x3600] ;  /* 0x00360000010c7983 */ /* 0x000ea80000300c00 */
[----:B------:R-:W2:Y:S04]  /*13910*/  LDL.LU.128 R8, [R1+0x35f0] ;  /* 0x0035f00001087983 */ /* 0x000ea80000300c00 */
[----:B------:R-:W-:Y:S04]  /*13920*/  STL.128 [R1+0x35c0], R156 ;  /* 0x0035c09c01007387 */ /* 0x000fe80000100c00 */
[----:B------:R0:W-:Y:S04]  /*13930*/  STL [R1+0x35b0], R152 ;  /* 0x0035b09801007387 */ /* 0x0001e80000100800 */
        /* <DEDUP_REMOVED lines=8> */
[----:B----4-:R-:W-:Y:S04]  /*139c0*/  STL.128 [R1+0x34d0], R96 ;  /* 0x0034d06001007387 */ /* 0x010fe80000100c00 */
[----:B---3--:R-:W-:Y:S04]  /*139d0*/  STL.128 [R1+0x34c0], R92 ;  /* 0x0034c05c01007387 */ /* 0x008fe80000100c00 */
[----:B------:R-:W-:Y:S04]  /*139e0*/  STL.128 [R1+0x34b0], R88 ;  /* 0x0034b05801007387 */ /* 0x000fe80000100c00 */
[----:B--2---:R-:W-:Y:S04]  /*139f0*/  STL.128 [R1+0x34a0], R84 ;  /* 0x0034a05401007387 */ /* 0x004fe80000100c00 */
[----:B------:R-:W-:Y:S04]  /*13a00*/  STL.128 [R1+0x3550], R128 ;  /* 0x0035508001007387 */ /* 0x000fe80000100c00 */
[----:B------:R-:W-:Y:S04]  /*13a10*/  STL.128 [R1+0x3540], R124 ;  /* 0x0035407c01007387 */ /* 0x000fe80000100c00 */
[----:B------:R-:W-:Y:S04]  /*13a20*/  STL.128 [R1+0x3530], R120 ;  /* 0x0035307801007387 */ /* 0x000fe80000100c00 */
[----:B------:R-:W-:Y:S04]  /*13a30*/  STL.128 [R1+0x3520], R116 ;  /* 0x0035207401007387 */ /* 0x000fe80000100c00 */
[----:B------:R-:W-:Y:S04]  /*13a40*/  STL.128 [R1+0x3510], R112 ;  /* 0x0035107001007387 */ /* 0x000fe80000100c00 */
[----:B------:R-:W-:Y:S04]  /*13a50*/  STL.128 [R1+0x3490], R80 ;  /* 0x0034905001007387 */ /* 0x000fe80000100c00 */
[----:B------:R1:W-:Y:S04]  /*13a60*/  STL.128 [R1+0x3480], R76 ;  /* 0x0034804c01007387 */ /* 0x0003e80000100c00 */
[----:B------:R2:W-:Y:S04]  /*13a70*/  STL.128 [R1+0x3470], R72 ;  /* 0x0034704801007387 */ /* 0x0005e80000100c00 */
[----:B------:R3:W-:Y:S04]  /*13a80*/  STL.128 [R1+0x3460], R68 ;  /* 0x0034604401007387 */ /* 0x0007e80000100c00 */
[----:B0-----:R-:W4:Y:S04]  /*13a90*/  LDL.LU R152, [R1+0x35b0] ;  /* 0x0035b00001987983 */ /* 0x001f280000300800 */
[----:B-1----:R-:W4:Y:S04]  /*13aa0*/  LDL.LU.128 R76, [R1+0x3480] ;  /* 0x00348000014c7983 */ /* 0x002f280000300c00 */
[----:B--2---:R-:W2:Y:S04]  /*13ab0*/  LDL.LU.128 R72, [R1+0x3470] ;  /* 0x0034700001487983 */ /* 0x004ea80000300c00 */
[----:B------:R-:W2:Y:S04]  /*13ac0*/  LDL.LU.128 R84, [R1+0x34a0] ;  /* 0x0034a00001547983 */ /* 0x000ea80000300c00 */
[----:B------:R0:W-:Y:S04]  /*13ad0*/  STL.128 [R1+0x3450], R64 ;  /* 0x0034504001007387 */ /* 0x0001e80000100c00 */
[----:B------:R1:W-:Y:S04]  /*13ae0*/  STL.128 [R1+0x3440], R60 ;  /* 0x0034403c01007387 */ /* 0x0003e80000100c00 */
[----:B------:R1:W-:Y:S04]  /*13af0*/  STL [R1+0x3430], R59 ;  /* 0x0034303b01007387 */ /* 0x0003e80000100800 */
[----:B------:R-:W2:Y:S04]  /*13b00*/  LDL.LU.128 R80, [R1+0x3490] ;  /* 0x0034900001507983 */ /* 0x000ea80000300c00 */
[----:B------:R-:W2:Y:S04]  /*13b10*/  LDL.LU.128 R148, [R1+0x35a0] ;  /* 0x0035a00001947983 */ /* 0x000ea80000300c00 */
[----:B---3--:R-:W3:Y:S04]  /*13b20*/  LDL.LU.128 R68, [R1+0x3460] ;  /* 0x0034600001447983 */ /* 0x008ee80000300c00 */
[----:B0-----:R-:W3:Y:S04]  /*13b30*/  LDL.LU.128 R64, [R1+0x3450] ;  /* 0x0034500001407983 */ /* 0x001ee80000300c00 */
[----:B-1----:R-:W3:Y:S04]  /*13b40*/  LDL.LU.128 R60, [R1+0x3440] ;  /* 0x00344000013c7983 */ /* 0x002ee80000300c00 */
[----:B------:R-:W3:Y:S04]  /*13b50*/  LDL.LU R59, [R1+0x3430] ;  /* 0x00343000013b7983 */ /* 0x000ee80000300800 */
        /* <DEDUP_REMOVED lines=15> */
[----:B------:R-:W3:Y:S01]  /*13c50*/  LDL.LU.128 R156, [R1+0x35c0] ;  /* 0x0035c000019c7983 */ /* 0x000ee20000300c00 */
[----:B------:R-:W-:-:S02]  /*13c60*/  IMAD.MOV.U32 R17, RZ, RZ, R160 ;  /* 0x000000ffff117224 */ /* 0x000fc400078e00a0 */
[----:B------:R-:W-:Y:S02]  /*13c70*/  IMAD.MOV.U32 R16, RZ, RZ, R161 ;  /* 0x000000ffff107224 */ /* 0x000fe400078e00a1 */
[----:B------:R-:W-:Y:S02]  /*13c80*/  IMAD.MOV.U32 R7, RZ, RZ, R162 ;  /* 0x000000ffff077224 */ /* 0x000fe400078e00a2 */
[----:B------:R-:W-:Y:S02]  /*13c90*/  IMAD.MOV.U32 R6, RZ, RZ, R163 ;  /* 0x000000ffff067224 */ /* 0x000fe400078e00a3 */
[----:B------:R-:W3:Y:S01]  /*13ca0*/  LDL.LU.128 R160, [R1+0x35d0] ;  /* 0x0035d00001a07983 */ /* 0x000ee20000300c00 */
[----:B------:R-:W-:Y:S01]  /*13cb0*/  FMUL.FTZ R4, R0, R4 ;  /* 0x0000000400047220 */ /* 0x000fe20000410000 */
[----:B------:R-:W-:-:S04]  /*13cc0*/  FMUL.FTZ R166, R5, R0 ;  /* 0x0000000005a67220 */ /* 0x000fc80000410000 */
[-CC-:B------:R-:W-:Y:S01]  /*13cd0*/  FFMA.FTZ R185, R28, R0.reuse, -R166.reuse ;  /* 0x000000001cb97223 */ /* 0x180fe200000108a6 */
[----:B------:R-:W-:-:S05]  /*13ce0*/  FFMA.FTZ R184, R29, R0, -R166 ;  /* 0x000000001db87223 */ /* 0x000fca00000108a6 */
[----:B------:R-:W-:Y:S08]  /*13cf0*/  MUFU.EX2 R185, R185 ;  /* 0x000000b900b97308 */ /* 0x000ff00000000800 */
[----:B------:R-:W0:Y:S01]  /*13d00*/  MUFU.EX2 R184, R184 ;  /* 0x000000b800b87308 */ /* 0x000e220000000800 */
[----:B------:R-:W-:Y:S01]  /*13d10*/  ISETP.NE.U32.AND P0, PT, R31, RZ, PT ;  /* 0x000000ff1f00720c */ /* 0x000fe20003f05070 */
[----:B------:R-:W-:-:S02]  /*13d20*/  IMAD R8, R30, 0xc00, R8 ;  /* 0x00000c001e087824 */ /* 0x000fc400078e0208 */
[----:B------:R-:W-:Y:S02]  /*13d30*/  IMAD.MOV.U32 R179, RZ, RZ, R27 ;  /* 0x000000ffffb37224 */ /* 0x000fe400078e001b */
[----:B------:R-:W-:Y:S02]  /*13d40*/  IMAD.MOV.U32 R178, RZ, RZ, R26 ;  /* 0x000000ffffb27224 */ /* 0x000fe400078e001a */
[----:B------:R-:W-:Y:S01]  /*13d50*/  IMAD.MOV.U32 R177, RZ, RZ, R25 ;  /* 0x000000ffffb17224 */ /* 0x000fe200078e0019 */
[----:B------:R-:W-:Y:S01]  /*13d60*/  R2UR UR6, R8 ;  /* 0x00000000080672ca */ /* 0x000fe200000e0000 */
[----:B------:R-:W-:Y:S01]  /*13d70*/  IMAD.MOV.U32 R50, RZ, RZ, R227 ;  /* 0x000000ffff327224 */ /* 0x000fe200078e00e3 */
[----:B------:R-:W-:Y:S01]  /*13d80*/  R2UR UR7, R9 ;  /* 0x00000000090772ca */ /* 0x000fe200000e0000 */
[----:B------:R-:W-:Y:S02]  /*13d90*/  IMAD.MOV.U32 R51, RZ, RZ, R226 ;  /* 0x000000ffff337224 */ /* 0x000fe400078e00e2 */
[----:B------:R-:W-:-:S02]  /*13da0*/  IMAD.MOV.U32 R52, RZ, RZ, R225 ;  /* 0x000000ffff347224 */ /* 0x000fc400078e00e1 */
[----:B------:R-:W-:Y:S02]  /*13db0*/  IMAD.MOV.U32 R53, RZ, RZ, R224 ;  /* 0x000000ffff357224 */ /* 0x000fe400078e00e0 */
[----:B------:R-:W-:Y:S02]  /*13dc0*/  IMAD.MOV.U32 R54, RZ, RZ, R223 ;  /* 0x000000ffff367224 */ /* 0x000fe400078e00df */
[----:B------:R-:W-:Y:S02]  /*13dd0*/  IMAD.MOV.U32 R55, RZ, RZ, R222 ;  /* 0x000000ffff377224 */ /* 0x000fe400078e00de */
[----:B------:R-:W-:Y:S02]  /*13de0*/  IMAD.MOV.U32 R57, RZ, RZ, R220 ;  /* 0x000000ffff397224 */ /* 0x000fe400078e00dc */
[----:B------:R-:W-:Y:S02]  /*13df0*/  IMAD.MOV.U32 R58, RZ, RZ, R219 ;  /* 0x000000ffff3a7224 */ /* 0x000fe400078e00db */
[----:B------:R-:W-:-:S02]  /*13e00*/  IMAD.MOV.U32 R27, RZ, RZ, R179 ;  /* 0x000000ffff1b7224 */ /* 0x000fc400078e00b3 */
[----:B------:R-:W-:Y:S02]  /*13e10*/  IMAD.MOV.U32 R26, RZ, RZ, R178 ;  /* 0x000000ffff1a7224 */ /* 0x000fe400078e00b2 */
[----:B------:R-:W-:Y:S01]  /*13e20*/  IMAD.MOV.U32 R25, RZ, RZ, R177 ;  /* 0x000000ffff197224 */ /* 0x000fe200078e00b1 */
[----:B0-----:R-:W-:Y:S01]  /*13e30*/  F2FP.F16.F32.PACK_AB R155, R184, R185 ;  /* 0x000000b9b89b723e */ /* 0x001fe200000000ff */
[----:B------:R-:W-:Y:S01]  /*13e40*/  VOTEU.ANY UP0, P0 ;  /* 0x00000000003f7886 */ /* 0x000fe20000000100 */
[-CC-:B----4-:R-:W-:Y:S01]  /*13e50*/  FFMA.FTZ R197, R76, R0.reuse, -R4.reuse ;  /* 0x000000004cc57223 */ /* 0x190fe20000010804 */
[-CC-:B------:R-:W-:Y:S01]  /*13e60*/  FFMA.FTZ R196, R77, R0.reuse, -R4.reuse ;  /* 0x000000004dc47223 */ /* 0x180fe20000010804 */
[-CC-:B--2---:R-:W-:Y:S01]  /*13e70*/  FFMA.FTZ R199, R74, R0.reuse, -R4.reuse ;  /* 0x000000004ac77223 */ /* 0x184fe20000010804 */
[-C--:B------:R-:W-:Y:S01]  /*13e80*/  FFMA.FTZ R198, R75, R0.reuse, -R4 ;  /* 0x000000004bc67223 */ /* 0x080fe20000010804 */
[-CC-:B------:R-:W-:Y:S01]  /*13e90*/  FFMA.FTZ R187, R73, R0.reuse, -R166.reuse ;  /* 0x0000000049bb7223 */ /* 0x180fe200000108a6 */
[----:B------:R-:W-:Y:S01]  /*13ea0*/  FFMA.FTZ R186, R72, R0, -R166 ;  /* 0x0000000048ba7223 */ /* 0x000fe200000108a6 */
[----:B------:R-:W-:Y:S08]  /*13eb0*/  MUFU.EX2 R197, R197 ;  /* 0x000000c500c57308 */ /* 0x000ff00000000800 */
[----:B------:R-:W-:Y:S08]  /*13ec0*/  MUFU.EX2 R199, R199 ;  /* 0x000000c700c77308 */ /* 0x000ff00000000800 */
[----:B------:R-:W0:Y:S08]  /*13ed0*/  MUFU.EX2 R198, R198 ;  /* 0x000000c600c67308 */ /* 0x000e300000000800 */
[----:B------:R-:W-:Y:S08]  /*13ee0*/  MUFU.EX2 R196, R196 ;  /* 0x000000c400c47308 */ /* 0x000ff00000000800 */
[----:B------:R-:W-:Y:S08]  /*13ef0*/  MUFU.EX2 R187, R187 ;  /* 0x000000bb00bb7308 */ /* 0x000ff00000000800 */
[----:B------:R-:W1:Y:S01]  /*13f00*/  MUFU.EX2 R186, R186 ;  /* 0x000000ba00ba7308 */ /* 0x000e620000000800 */
[----:B------:R-:W-:-:S02]  /*13f10*/  IMAD.MOV.U32 R56, RZ, RZ, R152 ;  /* 0x000000ffff387224 */ /* 0x000fc400078e0098 */
[----:B------:R-:W-:Y:S02]  /*13f20*/  IMAD.MOV.U32 R44, RZ, RZ, R82 ;  /* 0x000000ffff2c7224 */ /* 0x000fe400078e0052 */
[----:B------:R-:W-:Y:S02]  /*13f30*/  IMAD.MOV.U32 R47, RZ, RZ, R85 ;  /* 0x000000ffff2f7224 */ /* 0x000fe400078e0055 */
[----:B------:R-:W-:Y:S02]  /*13f40*/  IMAD.MOV.U32 R48, RZ, RZ, R84 ;  /* 0x000000ffff307224 */ /* 0x000fe400078e0054 */
[----:B------:R-:W-:Y:S02]  /*13f50*/  IMAD.MOV.U32 R49, RZ, RZ, R83 ;  /* 0x000000ffff317224 */ /* 0x000fe400078e0053 */
[----:B------:R-:W-:Y:S02]  /*13f60*/  IMAD.MOV.U32 R28, RZ, RZ, R56 ;  /* 0x000000ffff1c7224 */ /* 0x000fe400078e0038 */
[----:B---3--:R-:W-:-:S02]  /*13f70*/  IMAD.MOV.U32 R29, RZ, RZ, R61 ;  /* 0x000000ffff1d7224 */ /* 0x008fc400078e003d */
[----:B------:R-:W-:Y:S02]  /*13f80*/  IMAD.MOV.U32 R30, RZ, RZ, R60 ;  /* 0x000000ffff1e7224 */ /* 0x000fe400078e003c */
[----:B------:R-:W-:Y:S02]  /*13f90*/  IMAD.MOV.U32 R31, RZ, RZ, R59 ;  /* 0x000000ffff1f7224 */ /* 0x000fe400078e003b */
[----:B------:R-:W-:Y:S02]  /*13fa0*/  IMAD.MOV.U32 R32, RZ, RZ, R64 ;  /* 0x000000ffff207224 */ /* 0x000fe400078e0040 */
[----:B------:R-:W-:Y:S02]  /*13fb0*/  IMAD.MOV.U32 R33, RZ, RZ, R63 ;  /* 0x000000ffff217224 */ /* 0x000fe400078e003f */
        /* <DEDUP_REMOVED lines=43> */
[----:B------:R-:W-:Y:S01]  /*14270*/  IMAD.MOV.U32 R151, RZ, RZ, R6 ;  /* 0x000000ffff977224 */ /* 0x000fe200078e0006 */
[----:B0-----:R-:W-:-:S02]  /*14280*/  F2FP.F16.F32.PACK_AB R152, R198, R199 ;  /* 0x000000c7c698723e */ /* 0x001fc400000000ff */
[----:B-1----:R-:W-:Y:S02]  /*14290*/  F2FP.F16.F32.PACK_AB R153, R186, R187 ;  /* 0x000000bbba99723e */ /* 0x002fe400000000ff */
[----:B------:R-:W-:-:S04]  /*142a0*/  F2FP.F16.F32.PACK_AB R154, R196, R197 ;  /* 0x000000c5c49a723e */ /* 0x000fc800000000ff */
[----:B------:R-:W-:-:S06]  /*142b0*/  WARPGROUP.ARRIVE ;  /* 0x00000000000079c5 */ /* 0x000fcc0000000000 */
[----:B------:R-:W-:Y:S01]  /*142c0*/  HGMMA.64x256x16.F32 R24, R152, gdesc[UR4].tnspB, R24, UP0, gsb0 ;  /* 0x43e0000498187df0 */ /* 0x000fe2000b800818 */
        /* <DEDUP_REMOVED lines=9> */
[----:B------:R-:W-:Y:S08]  /*14360*/  MUFU.EX2 R194, R194 ;  /* 0x000000c200c27308 */ /* 0x000ff00000000800 */
[----:B------:R-:W-:Y:S08]  /*14370*/  MUFU.EX2 R193, R193 ;  /* 0x000000c100c17308 */ /* 0x000ff00000000800 */
[----:B------:R-:W0:Y:S08]  /*14380*/  MUFU.EX2 R192, R192 ;  /* 0x000000c000c07308 */ /* 0x000e300000000800 */
[----:B------:R-:W-:Y:S08]  /*14390*/  MUFU.EX2 R175, R175 ;  /* 0x000000af00af7308 */ /* 0x000ff00000000800 */
[----:B------:R-:W-:Y:S08]  /*143a0*/  MUFU.EX2 R174, R174 ;  /* 0x000000ae00ae7308 */ /* 0x000ff00000000800 */
[----:B------:R-:W-:Y:S08]  /*143b0*/  MUFU.EX2 R173, R173 ;  /* 0x000000ad00ad7308 */ /* 0x000ff00000000800 */
[----:B------:R-:W1:Y:S01]  /*143c0*/  MUFU.EX2 R172, R172 ;  /* 0x000000ac00ac7308 */ /* 0x000e620000000800 */
[----:B------:R-:W-:Y:S04]  /*143d0*/  STL.128 [R1+0x3410], R208 ;  /* 0x003410d001007387 */ /* 0x000fe80000100c00 */
[----:B------:R2:W-:Y:S04]  /*143e0*/  STL.128 [R1+0x3400], R204 ;  /* 0x003400cc01007387 */ /* 0x0005e80000100c00 */
[----:B------:R-:W-:Y:S04]  /*143f0*/  STL.128 [R1+0x3420], R212 ;  /* 0x003420d401007387 */ /* 0x000fe80000100c00 */
[----:B------:R-:W-:Y:S04]  /*14400*/  STL.128 [R1+0x33f0], R200 ;  /* 0x0033f0c801007387 */ /* 0x000fe80000100c00 */
[----:B------:R-:W-:Y:S04]  /*14410*/  STL.128 [R1+0x33e0], R196 ;  /* 0x0033e0c401007387 */ /* 0x000fe80000100c00 */
[----:B0-----:R-:W-:Y:S04]  /*14420*/  STL.128 [R1+0x33d0], R192 ;  /* 0x0033d0c001007387 */ /* 0x001fe80000100c00 */
[----:B------:R-:W-:Y:S04]  /*14430*/  STL.128 [R1+0x33c0], R184 ;  /* 0x0033c0b801007387 */ /* 0x000fe80000100c00 */
[----:B------:R-:W-:Y:S04]  /*14440*/  STL.64 [R1+0x33b0], R182 ;  /* 0x0033b0b601007387 */ /* 0x000fe80000100a00 */
[----:B-1----:R-:W-:Y:S04]  /*14450*/  STL.128 [R1+0x33a0], R172 ;  /* 0x0033a0ac01007387 */ /* 0x002fe80000100c00 */
[----:B------:R-:W-:Y:S04]  /*14460*/  STL [R1+0x3398], R166 ;  /* 0x003398a601007387 */ /* 0x000fe80000100800 */
[----:B------:R-:W-:Y:S04]  /*14470*/  STL.64 [R1+0x3390], R164 ;  /* 0x003390a401007387 */ /* 0x000fe80000100a00 */
[----:B------:R-:W-:Y:S01]  /*14480*/  STL.128 [R1+0x3380], R160 ;  /* 0x003380a001007387 */ /* 0x000fe20000100c00 */
[----:B------:R-:W-:-:S02]  /*14490*/  WARPGROUP.DEPBAR.LE gsb0, 0x0 ;  /* 0x00008000000079c5 */ /* 0x000fc40000010000 */
[----:B------:R-:W-:Y:S02]  /*144a0*/  VIADD R152, R8, 0x80 ;  /* 0x0000008008987836 */ /* 0x000fe40000000000 */
[----:B------:R-:W-:Y:S02]  /*144b0*/  IMAD.MOV.U32 R153, RZ, RZ, R9 ;  /* 0x000000ffff997224 */ /* 0x000fe400078e0009 */
[----:B------:R-:W-:Y:S02]  /*144c0*/  IMAD.MOV.U32 R225, RZ, RZ, R133 ;  /* 0x000000ffffe17224 */ /* 0x000fe400078e0085 */
[----:B------:R-:W-:Y:S02]  /*144d0*/  IMAD.MOV.U32 R226, RZ, RZ, R132 ;  /* 0x000000ffffe27224 */ /* 0x000fe400078e0084 */
[----:B------:R-:W-:Y:S02]  /*144e0*/  IMAD.MOV.U32 R227, RZ, RZ, R131 ;  /* 0x000000ffffe37224 */ /* 0x000fe400078e0083 */
[----:B------:R-:W-:-:S02]  /*144f0*/  IMAD.MOV.U32 R6, RZ, RZ, R151 ;  /* 0x000000ffff067224 */ /* 0x000fc400078e0097 */
[----:B------:R-:W-:Y:S02]  /*14500*/  IMAD.MOV.U32 R7, RZ, RZ, R150 ;  /* 0x000000ffff077224 */ /* 0x000fe400078e0096 */
[----:B------:R-:W-:Y:S01]  /*14510*/  IMAD.MOV.U32 R16, RZ, RZ, R149 ;  /* 0x000000ffff107224 */ /* 0x000fe200078e0095 */
[----:B------:R-:W-:Y:S01]  /*14520*/  R2UR UR6, R152 ;  /* 0x00000000980672ca */ /* 0x000fe200000e0000 */
[----:B------:R-:W-:Y:S01]  /*14530*/  IMAD.MOV.U32 R219, RZ, RZ, R139 ;  /* 0x000000ffffdb7224 */ /* 0x000fe200078e008b */
[----:B------:R-:W-:Y:S01]  /*14540*/  R2UR UR7, R153 ;  /* 0x00000000990772ca */ /* 0x000fe200000e0000 */
[----:B------:R-:W-:Y:S01]  /*14550*/  IMAD.MOV.U32 R220, RZ, RZ, R138 ;  /* 0x000000ffffdc7224 */ /* 0x000fe200078e008a */
[----:B------:R-:W-:Y:S01]  /*14560*/  F2FP.F16.F32.PACK_AB R152, R194, R195 ;  /* 0x000000c3c298723e */ /* 0x000fe200000000ff */
[----:B------:R-:W-:Y:S01]  /*14570*/  IMAD.MOV.U32 R221, RZ, RZ, R137 ;  /* 0x000000ffffdd7224 */ /* 0x000fe200078e0089 */
[----:B------:R-:W-:Y:S01]  /*14580*/  F2FP.F16.F32.PACK_AB R153, R174, R175 ;  /* 0x000000afae99723e */ /* 0x000fe200000000ff */
[----:B------:R-:W-:Y:S01]  /*14590*/  IMAD.MOV.U32 R222, RZ, RZ, R136 ;  /* 0x000000ffffde7224 */ /* 0x000fe200078e0088 */
[----:B------:R-:W-:Y:S01]  /*145a0*/  F2FP.F16.F32.PACK_AB R154, R192, R193 ;  /* 0x000000c1c09a723e */ /* 0x000fe200000000ff */
[----:B------:R-:W-:Y:S01]  /*145b0*/  IMAD.MOV.U32 R223, RZ, RZ, R135 ;  /* 0x000000ffffdf7224 */ /* 0x000fe200078e0087 */
[----:B------:R-:W-:Y:S01]  /*145c0*/  F2FP.F16.F32.PACK_AB R155, R172, R173 ;  /* 0x000000adac9b723e */ /* 0x000fe200000000ff */
[----:B------:R-:W-:Y:S01]  /*145d0*/  IMAD.MOV.U32 R167, RZ, RZ, R147 ;  /* 0x000000ffffa77224 */ /* 0x000fe200078e0093 */
[----:B------:R0:W-:Y:S01]  /*145e0*/  STL [R1+0x604], R225 ;  /* 0x000604e101007387 */ /* 0x0001e20000100800 */
[----:B------:R-:W-:-:S02]  /*145f0*/  IMAD.MOV.U32 R168, RZ, RZ, R146 ;  /* 0x000000ffffa87224 */ /* 0x000fc400078e0092 */
[----:B------:R-:W-:Y:S01]  /*14600*/  IMAD.MOV.U32 R169, RZ, RZ, R145 ;  /* 0x000000ffffa97224 */ /* 0x000fe200078e0091 */
[----:B------:R1:W-:Y:S01]  /*14610*/  STL [R1+0x600], R226 ;  /* 0x000600e201007387 */ /* 0x0003e20000100800 */
[----:B------:R-:W-:Y:S02]  /*14620*/  IMAD.MOV.U32 R170, RZ, RZ, R144 ;  /* 0x000000ffffaa7224 */ /* 0x000fe400078e0090 */
[----:B------:R-:W-:Y:S01]  /*14630*/  IMAD.MOV.U32 R171, RZ, RZ, R143 ;  /* 0x000000ffffab7224 */ /* 0x000fe200078e008f */
[----:B------:R3:W-:Y:S01]  /*14640*/  STL [R1+0x5fc], R227 ;  /* 0x0005fce301007387 */ /* 0x0007e20000100800 */
[----:B--2---:R-:W-:Y:S02]  /*14650*/  IMAD.MOV.U32 R207, RZ, RZ, R227 ;  /* 0x000000ffffcf7224 */ /* 0x004fe400078e00e3 */
[----:B------:R-:W-:Y:S01]  /*14660*/  IMAD.MOV.U32 R208, RZ, RZ, R226 ;  /* 0x000000ffffd07224 */ /* 0x000fe200078e00e2 */
[----:B------:R2:W-:Y:S01]  /*14670*/  STL [R1+0x64c], R6 ;  /* 0x00064c0601007387 */ /* 0x0005e20000100800 */
[----:B------:R-:W-:-:S02]  /*14680*/  IMAD.MOV.U32 R209, RZ, RZ, R225 ;  /* 0x000000ffffd17224 */ /* 0x000fc400078e00e1 */
[----:B0-----:R-:W-:Y:S01]  /*14690*/  IMAD.MOV.U32 R225, RZ, RZ, R16 ;  /* 0x000000ffffe17224 */ /* 0x001fe200078e0010 */
[----:B------:R0:W-:Y:S01]  /*146a0*/  STL [R1+0x648], R7 ;  /* 0x0006480701007387 */ /* 0x0001e20000100800 */
[----:B-1----:R-:W-:Y:S02]  /*146b0*/  IMAD.MOV.U32 R226, RZ, RZ, R7 ;  /* 0x000000ffffe27224 */ /* 0x002fe400078e0007 */
[----:B---3--:R-:W-:Y:S01]  /*146c0*/  IMAD.MOV.U32 R227, RZ, RZ, R6 ;  /* 0x000000ffffe37224 */ /* 0x008fe200078e0006 */
[----:B------:R1:W-:Y:S01]  /*146d0*/  STL [R1+0x644], R16 ;  /* 0x0006441001007387 */ /* 0x0003e20000100800 */
[----:B--2---:R-:W-:-:S03]  /*146e0*/  IMAD.MOV.U32 R6, RZ, RZ, R27 ;  /* 0x000000ffff067224 */ /* 0x004fc600078e001b */
[----:B------:R2:W-:Y:S01]  /*146f0*/  STL [R1+0x61c], R219 ;  /* 0x00061cdb01007387 */ /* 0x0005e20000100800 */
[----:B0-----:R-:W-:-:S03]  /*14700*/  IMAD.MOV.U32 R7, RZ, RZ, R26 ;  /* 0x000000ffff077224 */ /* 0x001fc600078e001a */
[----:B------:R0:W-:Y:S01]  /*14710*/  STL [R1+0x618], R220 ;  /* 0x000618dc01007387 */ /* 0x0001e20000100800 */
[----:B-1----:R-:W-:-:S03]  /*14720*/  IMAD.MOV.U32 R16, RZ, RZ, R25 ;  /* 0x000000ffff107224 */ /* 0x002fc600078e0019 */
[----:B------:R1:W-:Y:S01]  /*14730*/  STL [R1+0x614], R221 ;  /* 0x000614dd01007387 */ /* 0x0003e20000100800 */
[----:B------:R-:W-:Y:S02]  /*14740*/  IMAD.MOV.U32 R211, RZ, RZ, R223 ;  /* 0x000000ffffd37224 */ /* 0x000fe400078e00df */
[----:B------:R-:W-:Y:S01]  /*14750*/  IMAD.MOV.U32 R212, RZ, RZ, R222 ;  /* 0x000000ffffd47224 */ /* 0x000fe200078e00de */
[----:B------:R3:W-:Y:S01]  /*14760*/  STL [R1+0x610], R222 ;  /* 0x000610de01007387 */ /* 0x0007e20000100800 */
[----:B------:R-:W-:Y:S02]  /*14770*/  IMAD.MOV.U32 R213, RZ, RZ, R221 ;  /* 0x000000ffffd57224 */ /* 0x000fe400078e00dd */
[----:B------:R-:W-:Y:S01]  /*14780*/  IMAD.MOV.U32 R214, RZ, RZ, R220 ;  /* 0x000000ffffd67224 */ /* 0x000fe200078e00dc */
[----:B------:R4:W-:Y:S01]  /*14790*/  STL [R1+0x60c], R223 ;  /* 0x00060cdf01007387 */ /* 0x0009e20000100800 */
[----:B------:R-:W-:Y:S02]  /*147a0*/  IMAD.MOV.U32 R215, RZ, RZ, R219 ;  /* 0x000000ffffd77224 */ /* 0x000fe400078e00db */
[----:B------:R-:W-:Y:S01]  /*147b0*/  IMAD.MOV.U32 R17, RZ, RZ, R148 ;  /* 0x000000ffff117224 */ /* 0x000fe200078e0094 */
[----:B------:R-:W-:Y:S01]  /*147c0*/  STL [R1+0x63c], R167 ;  /* 0x00063ca701007387 */ /* 0x000fe20000100800 */
[----:B------:R-:W-:-:S02]  /*147d0*/  IMAD.MOV.U32 R218, RZ, RZ, R142 ;  /* 0x000000ffffda7224 */ /* 0x000fc400078e008e */
[----:B------:R-:W-:Y:S01]  /*147e0*/  IMAD.MOV.U32 R217, RZ, RZ, R141 ;  /* 0x000000ffffd97224 */ /* 0x000fe200078e008d */
[----:B------:R-:W-:Y:S01]  /*147f0*/  STL [R1+0x638], R168 ;  /* 0x000638a801007387 */ /* 0x000fe20000100800 */
[----:B------:R-:W-:Y:S02]  /*14800*/  IMAD.MOV.U32 R216, RZ, RZ, R140 ;  /* 0x000000ffffd87224 */ /* 0x000fe400078e008c */
[----:B------:R-:W-:Y:S01]  /*14810*/  IMAD.MOV.U32 R224, RZ, RZ, R134 ;  /* 0x000000ffffe07224 */ /* 0x000fe200078e0086 */
[----:B------:R-:W-:Y:S01]  /*14820*/  STL [R1+0x634], R169 ;  /* 0x000634a901007387 */ /* 0x000fe20000100800 */
[----:B------:R-:W-:Y:S02]  /*14830*/  IMAD.MOV.U32 R191, RZ, RZ, R115 ;  /* 0x000000ffffbf7224 */ /* 0x000fe400078e0073 */
[----:B------:R-:W-:Y:S01]  /*14840*/  IMAD.MOV.U32 R190, RZ, RZ, R114 ;  /* 0x000000ffffbe7224 */ /* 0x000fe200078e0072 */
[----:B------:R-:W-:Y:S01]  /*14850*/  STL [R1+0x630], R170 ;  /* 0x000630aa01007387 */ /* 0x000fe20000100800 */
[----:B------:R-:W-:-:S02]  /*14860*/  IMAD.MOV.U32 R189, RZ, RZ, R113 ;  /* 0x000000ffffbd7224 */ /* 0x000fc400078e0071 */
[----:B------:R-:W-:Y:S01]  /*14870*/  IMAD.MOV.U32 R188, RZ, RZ, R112 ;  /* 0x000000ffffbc7224 */ /* 0x000fe200078e0070 */
[----:B------:R4:W-:Y:S01]  /*14880*/  STL [R1+0x62c], R171 ;  /* 0x00062cab01007387 */ /* 0x0009e20000100800 */
        /* <DEDUP_REMOVED lines=34> */
[----:B--2---:R-:W-:Y:S01]  /*14ab0*/  IMAD.MOV.U32 R219, RZ, RZ, R171 ;  /* 0x000000ffffdb7224 */ /* 0x004fe200078e00ab */
[----:B------:R-:W-:Y:S01]  /*14ac0*/  STL [R1+0x5cc], R119 ;  /* 0x0005cc7701007387 */ /* 0x000fe20000100800 */
[----:B0-----:R-:W-:Y:S02]  /*14ad0*/  IMAD.MOV.U32 R220, RZ, RZ, R170 ;  /* 0x000000ffffdc7224 */ /* 0x001fe400078e00aa */
[----:B-1----:R-:W-:Y:S01]  /*14ae0*/  IMAD.MOV.U32 R221, RZ, RZ, R169 ;  /* 0x000000ffffdd7224 */ /* 0x002fe200078e00a9 */
[----:B------:R-:W-:Y:S01]  /*14af0*/  STL [R1+0x5c8], R118 ;  /* 0x0005c87601007387 */ /* 0x000fe20000100800 */
[----:B---3--:R-:W-:Y:S02]  /*14b00*/  IMAD.MOV.U32 R222, RZ, RZ, R168 ;  /* 0x000000ffffde7224 */ /* 0x008fe400078e00a8 */
[----:B----4-:R-:W-:Y:S01]  /*14b10*/  IMAD.MOV.U32 R223, RZ, RZ, R167 ;  /* 0x000000ffffdf7224 */ /* 0x010fe200078e00a7 */
        /* <DEDUP_REMOVED lines=24> */
[----:B------:R0:W-:Y:S01]  /*14ca0*/  STL.128 [R1+0x3370], R152 ;  /* 0x0033709801007387 */ /* 0x0001e20000100c00 */
        /* <DEDUP_REMOVED lines=8> */
[----:B0-----:R-:W-:-:S02]  /*14d30*/  IMAD.MOV.U32 R155, RZ, RZ, R79 ;  /* 0x000000ffff9b7224 */ /* 0x001fc400078e004f */
        /* <DEDUP_REMOVED lines=157> */
[----:B------:R-:W-:Y:S04]  /*15710*/  STL [R1+0x450], R24 ;  /* 0x0004501801007387 */ /* 0x000fe80000100800 */
[----:B------:R1:W-:Y:S04]  /*15720*/  STL.128 [R1+0x3360], R24 ;  /* 0x0033601801007387 */ /* 0x0003e80000100c00 */
[----:B------:R-:W2:Y:S04]  /*15730*/  LDL.LU.128 R28, [R1+0x460] ;  /* 0x00046000011c7983 */ /* 0x000ea80000300c00 */
[----:B0-----:R-:W2:Y:S04]  /*15740*/  LDL.LU.128 R152, [R1+0x3370] ;  /* 0x0033700001987983 */ /* 0x001ea80000300c00 */
[----:B------:R-:W2:Y:S04]  /*15750*/  LDL.LU.128 R32, [R1+0x470] ;  /* 0x0004700001207983 */ /* 0x000ea80000300c00 */
        /* <DEDUP_REMOVED lines=31> */
[----:B0-----:R-:W3:Y:S04]  /*15950*/  LDL.LU R166, [R1+0x3398] ;  /* 0x0033980001a67983 */ /* 0x001ee80000300800 */
[----:B------:R0:W-:Y:S04]  /*15960*/  STL.128 [R1+0x330], R160 ;  /* 0x000330a001007387 */ /* 0x0001e80000100c00 */
[----:B------:R1:W-:Y:S04]  /*15970*/  STL.128 [R1+0x360], R172 ;  /* 0x000360ac01007387 */ /* 0x0003e80000100c00 */
[----:B------:R-:W4:Y:S04]  /*15980*/  LDL.LU.64 R164, [R1+0x3390] ;  /* 0x0033900001a47983 */ /* 0x000f280000300a00 */
[----:B0-----:R-:W4:Y:S04]  /*15990*/  LDL.LU.128 R160, [R1+0x3380] ;  /* 0x0033800001a07983 */ /* 0x001f280000300c00 */
[----:B-1----:R-:W4:Y:S01]  /*159a0*/  LDL.LU.128 R172, [R1+0x33a0] ;  /* 0x0033a00001ac7983 */ /* 0x002f220000300c00 */
[----:B--2---:R-:W-:-:S06]  /*159b0*/  WARPGROUP.ARRIVE ;  /* 0x00000000000079c5 */ /* 0x004fcc0000000000 */
[----:B------:R-:W-:Y:S03]  /*159c0*/  HGMMA.64x256x16.F32 R24, R152, gdesc[UR4].tnspB, R24, gsb0 ;  /* 0x43e0000498187df0 */ /* 0x000fe60008000818 */
[----:B------:R-:W-:Y:S02]  /*159d0*/  WARPGROUP.DEPBAR.LE gsb0, 0x0 ;  /* 0x00008000000079c5 */ /* 0x000fe40000010000 */
[----:B------:R0:W-:Y:S04]  /*159e0*/  STL.128 [R1+0x450], R24 ;  /* 0x0004501801007387 */ /* 0x0001e80000100c00 */
[----:B------:R-:W-:Y:S04]  /*159f0*/  STL.128 [R1+0x460], R28 ;  /* 0x0004601c01007387 */ /* 0x000fe80000100c00 */
[----:B------:R1:W-:Y:S04]  /*15a00*/  STL.128 [R1+0x580], R100 ;  /* 0x0005806401007387 */ /* 0x0003e80000100c00 */
[----:B------:R2:W-:Y:S04]  /*15a10*/  STL.128 [R1+0x590], R104 ;  /* 0x0005906801007387 */ /* 0x0005e80000100c00 */
[----:B0-----:R-:W4:Y:S04]  /*15a20*/  LDL.LU.128 R24, [R1+0x3360] ;  /* 0x0033600001187983 */ /* 0x001f280000300c00 */
[----:B-1----:R-:W4:Y:S04]  /*15a30*/  LDL.LU.128 R100, [R1+0x450] ;  /* 0x0004500001647983 */ /* 0x002f280000300c00 */
[----:B--2---:R-:W2:Y:S01]  /*15a40*/  LDL.LU.128 R104, [R1+0x460] ;  /* 0x0004600001687983 */ /* 0x004ea20000300c00 */
[----:B---3--:R-:W-:-:S03]  /*15a50*/  FFMA.FTZ R167, R10, R0, -R166 ;  /* 0x000000000aa77223 */ /* 0x008fc600000108a6 */
[----:B------:R0:W-:Y:S04]  /*15a60*/  STL.128 [R1+0x350], R168 ;  /* 0x000350a801007387 */ /* 0x0001e80000100c00 */
[----:B------:R1:W-:Y:S01]  /*15a70*/  STL.128 [R1+0x3a0], R188 ;  /* 0x0003a0bc01007387 */ /* 0x0003e20000100c00 */
[----:B------:R-:W-:Y:S01]  /*15a80*/  MUFU.EX2 R167, R167 ;  /* 0x000000a700a77308 */ /* 0x000fe20000000800 */
[-CC-:B0-----:R-:W-:Y:S01]  /*15a90*/  FFMA.FTZ R170, R19, R0.reuse, -R166.reuse ;  /* 0x0000000013aa7223 */ /* 0x181fe200000108a6 */
[-CC-:B------:R-:W-:Y:S01]  /*15aa0*/  FFMA.FTZ R169, R15, R0.reuse, -R166.reuse ;  /* 0x000000000fa97223 */ /* 0x180fe200000108a6 */
[-C--:B------:R-:W-:Y:S01]  /*15ab0*/  FFMA.FTZ R168, R11, R0.reuse, -R166 ;  /* 0x000000000ba87223 */ /* 0x080fe200000108a6 */
[-CC-:B-1----:R-:W-:Y:S01]  /*15ac0*/  FFMA.FTZ R191, R23, R0.reuse, -R4.reuse ;  /* 0x0000000017bf7223 */ /* 0x182fe20000010804 */
[-CC-:B------:R-:W-:Y:S01]  /*15ad0*/  FFMA.FTZ R190, R21, R0.reuse, -R4.reuse ;  /* 0x0000000015be7223 */ /* 0x180fe20000010804 */
[-CC-:B------:R-:W-:Y:S01]  /*15ae0*/  FFMA.FTZ R189, R13, R0.reuse, -R4.reuse ;  /* 0x000000000dbd7223 */ /* 0x180fe20000010804 */
[----:B------:R-:W-:Y:S01]  /*15af0*/  FFMA.FTZ R188, R12, R0, -R4 ;  /* 0x000000000cbc7223 */ /* 0x000fe20000010804 */
[----:B------:R-:W-:Y:S08]  /*15b00*/  MUFU.EX2 R170, R170 ;  /* 0x000000aa00aa7308 */ /* 0x000ff00000000800 */
[----:B------:R-:W-:Y:S08]  /*15b10*/  MUFU.EX2 R191, R191 ;  /* 0x000000bf00bf7308 */ /* 0x000ff00000000800 */
[----:B------:R-:W0:Y:S08]  /*15b20*/  MUFU.EX2 R190, R190 ;  /* 0x000000be00be7308 */ /* 0x000e300000000800 */
[----:B------:R-:W-:Y:S08]  /*15b30*/  MUFU.EX2 R189, R189 ;  /* 0x000000bd00bd7308 */ /* 0x000ff00000000800 */
[----:B------:R-:W-:Y:S08]  /*15b40*/  MUFU.EX2 R188, R188 ;  /* 0x000000bc00bc7308 */ /* 0x000ff00000000800 */
[----:B------:R-:W1:Y:S08]  /*15b50*/  MUFU.EX2 R169, R169 ;  /* 0x000000a900a97308 */ /* 0x000e700000000800 */
[----:B------:R-:W3:Y:S01]  /*15b60*/  MUFU.EX2 R168, R168 ;  /* 0x000000a800a87308 */ /* 0x000ee20000000800 */
[----:B------:R3:W-:Y:S01]  /*15b70*/  STL.128 [R1+0x370], R176 ;  /* 0x000370b001007387 */ /* 0x0007e20000100c00 */
[----:B------:R-:W-:-:S02]  /*15b80*/  IMAD.MOV.U32 R210, RZ, RZ, R224 ;  /* 0x000000ffffd27224 */ /* 0x000fc400078e00e0 */
[----:B------:R-:W-:Y:S01]  /*15b90*/  IMAD.MOV.U32 R171, RZ, RZ, R139 ;  /* 0x000000ffffab7224 */ /* 0x000fe200078e008b */
[----:B------:R3:W-:Y:S01]  /*15ba0*/  STL.128 [R1+0x320], R156 ;  /* 0x0003209c01007387 */ /* 0x0007e20000100c00 */
[----:B------:R-:W-:Y:S01]  /*15bb0*/  IMAD.MOV.U32 R224, RZ, RZ, R17 ;  /* 0x000000ffffe07224 */ /* 0x000fe200078e0011 */
[----:B0-----:R-:W-:Y:S02]  /*15bc0*/  F2FP.F16.F32.PACK_AB R152, R190, R191 ;  /* 0x000000bfbe98723e */ /* 0x001fe400000000ff */
[----:B-1----:R-:W-:Y:S02]  /*15bd0*/  F2FP.F16.F32.PACK_AB R153, R169, R170 ;  /* 0x000000aaa999723e */ /* 0x002fe400000000ff */
[----:B------:R-:W-:Y:S01]  /*15be0*/  F2FP.F16.F32.PACK_AB R154, R188, R189 ;  /* 0x000000bdbc9a723e */ /* 0x000fe200000000ff */
[----:B------:R-:W-:Y:S01]  /*15bf0*/  STL.128 [R1+0x540], R84 ;  /* 0x0005405401007387 */ /* 0x000fe20000100c00 */
[----:B---3--:R-:W-:Y:S02]  /*15c00*/  IMAD.MOV.U32 R179, RZ, RZ, R135 ;  /* 0x000000ffffb37224 */ /* 0x008fe400078e0087 */
[----:B------:R-:W-:-:S02]  /*15c10*/  IMAD.MOV.U32 R178, RZ, RZ, R136 ;  /* 0x000000ffffb27224 */ /* 0x000fc400078e0088 */
[----:B------:R-:W-:Y:S02]  /*15c20*/  IMAD.MOV.U32 R177, RZ, RZ, R137 ;  /* 0x000000ffffb17224 */ /* 0x000fe400078e0089 */
[----:B------:R-:W-:Y:S01]  /*15c30*/  IMAD.MOV.U32 R176, RZ, RZ, R138 ;  /* 0x000000ffffb07224 */ /* 0x000fe200078e008a */
[----:B------:R-:W-:Y:S01]  /*15c40*/  F2FP.F16.F32.PACK_AB R155, R167, R168 ;  /* 0x000000a8a79b723e */ /* 0x000fe200000000ff */
[----:B------:R-:W-:Y:S02]  /*15c50*/  IMAD.MOV.U32 R159, RZ, RZ, R140 ;  /* 0x000000ffff9f7224 */ /* 0x000fe400078e008c */
[----:B------:R-:W-:Y:S02]  /*15c60*/  IMAD.MOV.U32 R158, RZ, RZ, R141 ;  /* 0x000000ffff9e7224 */ /* 0x000fe400078e008d */
[----:B------:R-:W-:Y:S02]  /*15c70*/  IMAD.MOV.U32 R157, RZ, RZ, R142 ;  /* 0x000000ffff9d7224 */ /* 0x000fe400078e008e */
[----:B------:R-:W-:Y:S01]  /*15c80*/  IMAD.MOV.U32 R156, RZ, RZ, R143 ;  /* 0x000000ffff9c7224 */ /* 0x000fe200078e008f */
[----:B------:R-:W-:Y:S01]  /*15c90*/  STL.128 [R1+0x550], R88 ;  /* 0x0005505801007387 */ /* 0x000fe20000100c00 */
[----:B------:R-:W-:-:S03]  /*15ca0*/  IMAD.MOV.U32 R22, RZ, RZ, R144 ;  /* 0x000000ffff167224 */ /* 0x000fc600078e0090 */
[----:B------:R-:W-:Y:S01]  /*15cb0*/  STL.128 [R1+0x560], R92 ;  /* 0x0005605c01007387 */ /* 0x000fe20000100c00 */
[----:B------:R-:W-:-:S03]  /*15cc0*/  IMAD.MOV.U32 R20, RZ, RZ, R145 ;  /* 0x000000ffff147224 */ /* 0x000fc600078e0091 */
[----:B------:R-:W-:Y:S01]  /*15cd0*/  STL.128 [R1+0x570], R96 ;  /* 0x0005706001007387 */ /* 0x000fe20000100c00 */
[----:B------:R-:W-:-:S03]  /*15ce0*/  IMAD.MOV.U32 R18, RZ, RZ, R146 ;  /* 0x000000ffff127224 */ /* 0x000fc600078e0092 */
[----:B------:R-:W-:Y:S01]  /*15cf0*/  STL.128 [R1+0x3290], R176 ;  /* 0x003290b001007387 */ /* 0x000fe20000100c00 */
[----:B------:R-:W-:-:S03]  /*15d00*/  IMAD.MOV.U32 R17, RZ, RZ, R147 ;  /* 0x000000ffff117224 */ /* 0x000fc600078e0093 */
[----:B----4-:R-:W-:Y:S01]  /*15d10*/  STL.128 [R1+0x3280], R172 ;  /* 0x003280ac01007387 */ /* 0x010fe20000100c00 */
[----:B------:R-:W-:-:S03]  /*15d20*/  IMAD.MOV.U32 R16, RZ, RZ, R148 ;  /* 0x000000ffff107224 */ /* 0x000fc600078e0094 */
[----:B------:R-:W-:Y:S01]  /*15d30*/  STL.128 [R1+0x3270], R168 ;  /* 0x003270a801007387 */ /* 0x000fe20000100c00 */
[----:B------:R-:W-:-:S03]  /*15d40*/  IMAD.MOV.U32 R14, RZ, RZ, R149 ;  /* 0x000000ffff0e7224 */ /* 0x000fc600078e0095 */
[----:B------:R-:W-:Y:S01]  /*15d50*/  STL.128 [R1+0x3260], R164 ;  /* 0x003260a401007387 */ /* 0x000fe20000100c00 */
[----:B------:R-:W-:-:S03]  /*15d60*/  IMAD.MOV.U32 R7, RZ, RZ, R150 ;  /* 0x000000ffff077224 */ /* 0x000fc600078e0096 */
[----:B------:R-:W-:Y:S01]  /*15d70*/  STL.128 [R1+0x3250], R160 ;  /* 0x003250a001007387 */ /* 0x000fe20000100c00 */
[----:B------:R-:W-:-:S03]  /*15d80*/  IMAD.MOV.U32 R6, RZ, RZ, R151 ;  /* 0x000000ffff067224 */ /* 0x000fc600078e0097 */
[----:B------:R0:W-:Y:S04]  /*15d90*/  STL.128 [R1+0x380], R180 ;  /* 0x000380b401007387 */ /* 0x0001e80000100c00 */
[----:B------:R1:W-:Y:S04]  /*15da0*/  STL.128 [R1+0x410], R216 ;  /* 0x000410d801007387 */ /* 0x0003e80000100c00 */
[----:B------:R3:W-:Y:S04]  /*15db0*/  STL.128 [R1+0x420], R220 ;  /* 0x000420dc01007387 */ /* 0x0007e80000100c00 */
[----:B------:R4:W-:Y:S04]  /*15dc0*/  STL.128 [R1+0x430], R224 ;  /* 0x000430e001007387 */ /* 0x0009e80000100c00 */
[----:B------:R-:W-:Y:S01]  /*15dd0*/  STL.128 [R1+0x530], R80 ;  /* 0x0005305001007387 */ /* 0x000fe20000100c00 */
[----:B0-----:R-:W-:-:S02]  /*15de0*/  IMAD.MOV.U32 R181, RZ, RZ, R133 ;  /* 0x000000ffffb57224 */ /* 0x001fc400078e0085 */
[----:B------:R-:W-:Y:S01]  /*15df0*/  IMAD.MOV.U32 R180, RZ, RZ, R134 ;  /* 0x000000ffffb47224 */ /* 0x000fe200078e0086 */
[----:B------:R0:W-:Y:S01]  /*15e00*/  STL.128 [R1+0x3240], R156 ;  /* 0x0032409c01007387 */ /* 0x0001e20000100c00 */
[----:B-1----:R-:W-:Y:S02]  /*15e10*/  IMAD.MOV.U32 R219, RZ, RZ, R129 ;  /* 0x000000ffffdb7224 */ /* 0x002fe400078e0081 */
[----:B------:R-:W-:Y:S01]  /*15e20*/  IMAD.MOV.U32 R218, RZ, RZ, R130 ;  /* 0x000000ffffda7224 */ /* 0x000fe200078e0082 */
[----:B------:R-:W2:Y:S01]  /*15e30*/  LDL.LU.128 R160, [R1+0x540] ;  /* 0x0005400001a07983 */ /* 0x000ea20000300c00 */
[----:B---3--:R-:W-:Y:S02]  /*15e40*/  IMAD.MOV.U32 R223, RZ, RZ, R125 ;  /* 0x000000ffffdf7224 */ /* 0x008fe400078e007d */
[----:B------:R-:W-:Y:S01]  /*15e50*/  IMAD.MOV.U32 R222, RZ, RZ, R126 ;  /* 0x000000ffffde7224 */ /* 0x000fe200078e007e */
[----:B------:R-:W3:Y:S01]  /*15e60*/  LDL.LU.128 R164, [R1+0x550] ;  /* 0x0005500001a47983 */ /* 0x000ee20000300c00 */
[----:B----4-:R-:W-:-:S02]  /*15e70*/  IMAD.MOV.U32 R224, RZ, RZ, R124 ;  /* 0x000000ffffe07224 */ /* 0x010fc400078e007c */
[----:B------:R-:W-:Y:S01]  /*15e80*/  IMAD.MOV.U32 R221, RZ, RZ, R127 ;  /* 0x000000ffffdd7224 */ /* 0x000fe200078e007f */
[----:B------:R-:W4:Y:S01]  /*15e90*/  LDL.LU.128 R168, [R1+0x560] ;  /* 0x0005600001a87983 */ /* 0x000f220000300c00 */
[----:B------:R-:W-:Y:S02]  /*15ea0*/  IMAD.MOV.U32 R220, RZ, RZ, R128 ;  /* 0x000000ffffdc7224 */ /* 0x000fe400078e0080 */
[----:B------:R-:W-:Y:S01]  /*15eb0*/  IMAD.MOV.U32 R217, RZ, RZ, R131 ;  /* 0x000000ffffd97224 */ /* 0x000fe200078e0083 */
[----:B------:R-:W4:Y:S01]  /*15ec0*/  LDL.LU.128 R172, [R1+0x570] ;  /* 0x0005700001ac7983 */ /* 0x000f220000300c00 */
[----:B------:R-:W-:-:S03]  /*15ed0*/  IMAD.MOV.U32 R216, RZ, RZ, R132 ;  /* 0x000000ffffd87224 */ /* 0x000fc600078e0084 */
[----:B------:R-:W4:Y:S04]  /*15ee0*/  LDL.128 R176, [R1+0x580] ;  /* 0x0005800001b07983 */ /* 0x000f280000100c00 */
        /* <DEDUP_REMOVED lines=29> */
[----:B--2---:R-:W2:Y:S01]  /*160c0*/  LDL.LU.128 R152, [R1+0x520] ;  /* 0x0005200001987983 */ /* 0x004ea20000300c00 */
[----:B------:R-:W-:-:S02]  /*160d0*/  IMAD.MOV.U32 R28, RZ, RZ, R104 ;  /* 0x000000ffff1c7224 */ /* 0x000fc400078e0068 */
[----:B------:R-:W-:Y:S01]  /*160e0*/  IMAD.MOV.U32 R29, RZ, RZ, R105 ;  /* 0x000000ffff1d7224 */ /* 0x000fe200078e0069 */
[----:B------:R0:W-:Y:S01]  /*160f0*/  STL.128 [R1+0x240], R24 ;  /* 0x0002401801007387 */ /* 0x0001e20000100c00 */
[----:B------:R-:W-:Y:S02]  /*16100*/  IMAD.MOV.U32 R30, RZ, RZ, R106 ;  /* 0x000000ffff1e7224 */ /* 0x000fe400078e006a */
[----:B------:R-:W-:Y:S01]  /*16110*/  IMAD.MOV.U32 R31, RZ, RZ, R107 ;  /* 0x000000ffff1f7224 */ /* 0x000fe200078e006b */
[----:B------:R1:W-:Y:S04]  /*16120*/  STL.128 [R1+0x240], R100 ;  /* 0x0002406401007387 */ /* 0x0003e80000100c00 */
[----:B------:R1:W-:Y:S01]  /*16130*/  STL.128 [R1+0x250], R104 ;  /* 0x0002506801007387 */ /* 0x0003e20000100c00 */
[----:B------:R-:W-:-:S03]  /*16140*/  IMAD.MOV.U32 R11, RZ, RZ, R9 ;  /* 0x000000ffff0b7224 */ /* 0x000fc600078e0009 */
[----:B------:R-:W-:Y:S01]  /*16150*/  STL [R1+0x30e0], R22 ;  /* 0x0030e01601007387 */ /* 0x000fe20000100800 */
[----:B0-----:R-:W-:-:S03]  /*16160*/  IMAD.MOV.U32 R25, RZ, RZ, R101 ;  /* 0x000000ffff197224 */ /* 0x001fc600078e0065 */
[----:B------:R-:W-:Y:S01]  /*16170*/  STL [R1+0x30dc], R20 ;  /* 0x0030dc1401007387 */ /* 0x000fe20000100800 */
[----:B------:R-:W-:Y:S02]  /*16180*/  IMAD.MOV.U32 R26, RZ, RZ, R102 ;  /* 0x000000ffff1a7224 */ /* 0x000fe400078e0066 */
[----:B------:R-:W-:Y:S01]  /*16190*/  IMAD.MOV.U32 R27, RZ, RZ, R103 ;  /* 0x000000ffff1b7224 */ /* 0x000fe200078e0067 */
[----:B-1----:R-:W2:Y:S04]  /*161a0*/  LDL.LU R101, [R1+0x584] ;  /* 0x0005840001657983 */ /* 0x002ea80000300800 */
[----:B------:R-:W2:Y:S04]  /*161b0*/  LDL.LU R102, [R1+0x588] ;  /* 0x0005880001667983 */ /* 0x000ea80000300800 */
[----:B------:R-:W2:Y:S04]  /*161c0*/  LDL.LU R103, [R1+0x58c] ;  /* 0x00058c0001677983 */ /* 0x000ea80000300800 */
[----:B------:R-:W2:Y:S01]  /*161d0*/  LDL.128 R104, [R1+0x590] ;  /* 0x0005900001687983 */ /* 0x000ea20000100c00 */
[----:B------:R-:W-:-:S03]  /*161e0*/  IMAD.MOV.U32 R24, RZ, RZ, R100 ;  /* 0x000000ffff187224 */ /* 0x000fc600078e0064 */
[----:B------:R0:W-:Y:S04]  /*161f0*/  STL.128 [R1+0x3100], R28 ;  /* 0x0031001c01007387 */ /* 0x0001e80000100c00 */
[----:B------:R1:W-:Y:S01]  /*16200*/  STL.128 [R1+0x30f0], R24 ;  /* 0x0030f01801007387 */ /* 0x0003e20000100c00 */
[----:B------:R-:W-:-:S03]  /*16210*/  VIADD R10, R8, 0x100 ;  /* 0x00000100080a7836 */ /* 0x000fc60000000000 */
[----:B------:R3:W-:Y:S04]  /*16220*/  STL [R1+0x30d8], R18 ;  /* 0x0030d81201007387 */ /* 0x0007e80000100800 */
[----:B------:R-:W-:Y:S04]  /*16230*/  STL.64 [R1+0x30d0], R16 ;  /* 0x0030d01001007387 */ /* 0x000fe80000100a00 */
[----:B0-----:R-:W2:Y:S04]  /*16240*/  LDL.LU.128 R28, [R1+0x3100] ;  /* 0x00310000011c7983 */ /* 0x001ea80000300c00 */
[----:B-1----:R-:W2:Y:S04]  /*16250*/  LDL.LU.128 R24, [R1+0x30f0] ;  /* 0x0030f00001187983 */ /* 0x002ea80000300c00 */
[----:B------:R-:W-:Y:S04]  /*16260*/  STL [R1+0x30cc], R14 ;  /* 0x0030cc0e01007387 */ /* 0x000fe80000100800 */
[----:B------:R-:W-:Y:S04]  /*16270*/  STL.128 [R1+0x30b0], R4 ;  /* 0x0030b00401007387 */ /* 0x000fe80000100c00 */
[----:B------:R-:W-:Y:S04]  /*16280*/  STL.128 [R1+0x390], R184 ;  /* 0x000390b801007387 */ /* 0x000fe80000100c00 */
[----:B------:R-:W-:Y:S04]  /*16290*/  STL.64 [R1+0x30c0], R8 ;  /* 0x0030c00801007387 */ /* 0x000fe80000100a00 */
[----:B------:R-:W-:Y:S04]  /*162a0*/  STL.128 [R1+0x3b0], R192 ;  /* 0x0003b0c001007387 */ /* 0x000fe80000100c00 */
[----:B------:R-:W-:Y:S04]  /*162b0*/  STL.128 [R1+0x3c0], R196 ;  /* 0x0003c0c401007387 */ /* 0x000fe80000100c00 */
[----:B------:R-:W-:Y:S04]  /*162c0*/  STL.128 [R1+0x3d0], R200 ;  /* 0x0003d0c801007387 */ /* 0x000fe80000100c00 */
[----:B------:R-:W-:Y:S04]  /*162d0*/  STL.128 [R1+0x3e0], R204 ;  /* 0x0003e0cc01007387 */ /* 0x000fe80000100c00 */
[----:B------:R-:W-:Y:S04]  /*162e0*/  STL.128 [R1+0x3f0], R208 ;  /* 0x0003f0d001007387 */ /* 0x000fe80000100c00 */
[----:B------:R-:W-:Y:S04]  /*162f0*/  STL.128 [R1+0x400], R212 ;  /* 0x000400d401007387 */ /* 0x000fe80000100c00 */
[----:B------:R-:W2:Y:S01]  /*16300*/  LDL.LU.64 R182, [R1+0x33b0] ;  /* 0x0033b00001b67983 */ /* 0x000ea20000300a00 */
[----:B------:R-:W-:-:S03]  /*16310*/  IMAD.MOV.U32 R84, RZ, RZ, R160 ;  /* 0x000000ffff547224 */ /* 0x000fc600078e00a0 */
[----:B------:R-:W2:Y:S01]  /*16320*/  LDL.LU R22, [R1+0x30e0] ;  /* 0x0030e00001167983 */ /* 0x000ea20000300800 */
[----:B------:R-:W-:Y:S02]  /*16330*/  IMAD.MOV.U32 R85, RZ, RZ, R161 ;  /* 0x000000ffff557224 */ /* 0x000fe400078e00a1 */
[----:B------:R-:W-:Y:S01]  /*16340*/  IMAD.MOV.U32 R86, RZ, RZ, R162 ;  /* 0x000000ffff567224 */ /* 0x000fe200078e00a2 */
[----:B------:R-:W2:Y:S01]  /*16350*/  LDL.LU R20, [R1+0x30dc] ;  /* 0x0030dc0001147983 */ /* 0x000ea20000300800 */
[----:B------:R-:W-:Y:S02]  /*16360*/  IMAD.MOV.U32 R87, RZ, RZ, R163 ;  /* 0x000000ffff577224 */ /* 0x000fe400078e00a3 */
[----:B---3--:R-:W-:Y:S01]  /*16370*/  IMAD.MOV.U32 R88, RZ, RZ, R164 ;  /* 0x000000ffff587224 */ /* 0x008fe200078e00a4 */
[----:B------:R-:W3:Y:S01]  /*16380*/  LDL.LU R18, [R1+0x30d8] ;  /* 0x0030d80001127983 */ /* 0x000ee20000300800 */
[----:B------:R-:W-:Y:S02]  /*16390*/  IMAD.MOV.U32 R89, RZ, RZ, R165 ;  /* 0x000000ffff597224 */ /* 0x000fe400078e00a5 */
[----:B------:R-:W-:-:S02]  /*163a0*/  IMAD.MOV.U32 R90, RZ, RZ, R166 ;  /* 0x000000ffff5a7224 */ /* 0x000fc400078e00a6 */
[----:B------:R-:W-:Y:S02]  /*163b0*/  IMAD.MOV.U32 R91, RZ, RZ, R167 ;  /* 0x000000ffff5b7224 */ /* 0x000fe400078e00a7 */
[----:B----4-:R-:W-:Y:S02]  /*163c0*/  IMAD.MOV.U32 R92, RZ, RZ, R168 ;  /* 0x000000ffff5c7224 */ /* 0x010fe400078e00a8 */
[----:B------:R-:W-:Y:S02]  /*163d0*/  IMAD.MOV.U32 R93, RZ, RZ, R169 ;  /* 0x000000ffff5d7224 */ /* 0x000fe400078e00a9 */
[----:B------:R-:W-:Y:S02]  /*163e0*/  IMAD.MOV.U32 R94, RZ, RZ, R170 ;  /* 0x000000ffff5e7224 */ /* 0x000fe400078e00aa */
[----:B------:R-:W-:Y:S02]  /*163f0*/  IMAD.MOV.U32 R95, RZ, RZ, R171 ;  /* 0x000000ffff5f7224 */ /* 0x000fe400078e00ab */
[----:B------:R-:W-:-:S02]  /*16400*/  IMAD.MOV.U32 R96, RZ, RZ, R172 ;  /* 0x000000ffff607224 */ /* 0x000fc400078e00ac */
[----:B------:R-:W-:Y:S02]  /*16410*/  IMAD.MOV.U32 R97, RZ, RZ, R173 ;  /* 0x000000ffff617224 */ /* 0x000fe400078e00ad */
[----:B------:R-:W-:Y:S02]  /*16420*/  IMAD.MOV.U32 R98, RZ, RZ, R174 ;  /* 0x000000ffff627224 */ /* 0x000fe400078e00ae */
[----:B------:R-:W-:Y:S02]  /*16430*/  IMAD.MOV.U32 R99, RZ, RZ, R175 ;  /* 0x000000ffff637224 */ /* 0x000fe400078e00af */
[----:B------:R-:W-:Y:S01]  /*16440*/  IMAD.MOV.U32 R100, RZ, RZ, R176 ;  /* 0x000000ffff647224 */ /* 0x000fe200078e00b0 */
[----:B------:R0:W-:Y:S04]  /*16450*/  STL.128 [R1+0x3200], R92 ;  /* 0x0032005c01007387 */ /* 0x0001e80000100c00 */
[----:B------:R1:W-:Y:S04]  /*16460*/  STL.128 [R1+0x3210], R96 ;  /* 0x0032106001007387 */ /* 0x0003e80000100c00 */
[----:B------:R4:W-:Y:S04]  /*16470*/  STL.128 [R1+0x31f0], R88 ;  /* 0x0031f05801007387 */ /* 0x0009e80000100c00 */
[----:B------:R4:W-:Y:S04]  /*16480*/  STL.128 [R1+0x31e0], R84 ;  /* 0x0031e05401007387 */ /* 0x0009e80000100c00 */
[----:B0-----:R-:W3:Y:S04]  /*16490*/  LDL.LU.128 R92, [R1+0x3200] ;  /* 0x00320000015c7983 */ /* 0x001ee80000300c00 */
[----:B-1----:R-:W3:Y:S04]  /*164a0*/  LDL.LU.128 R96, [R1+0x3210] ;  /* 0x0032100001607983 */ /* 0x002ee80000300c00 */
[----:B----4-:R-:W4:Y:S04]  /*164b0*/  LDL.LU.128 R88, [R1+0x31f0] ;  /* 0x0031f00001587983 */ /* 0x010f280000300c00 */
[----:B------:R-:W4:Y:S01]  /*164c0*/  LDL.LU.128 R84, [R1+0x31e0] ;  /* 0x0031e00001547983 */ /* 0x000f220000300c00 */
[----:B------:R-:W-:-:S03]  /*164d0*/  IMAD.MOV.U32 R80, RZ, RZ, R156 ;  /* 0x000000ffff507224 */ /* 0x000fc600078e009c */
[----:B------:R-:W4:Y:S01]  /*164e0*/  LDL.LU.64 R16, [R1+0x30d0] ;  /* 0x0030d00001107983 */ /* 0x000f220000300a00 */
        /* <DEDUP_REMOVED lines=47> */
[----:B--2---:R-:W-:-:S02]  /*167e0*/  IMAD.MOV.U32 R76, RZ, RZ, R152 ;  /* 0x000000ffff4c7224 */ /* 0x004fc400078e0098 */
[----:B------:R-:W-:Y:S02]  /*167f0*/  IMAD.MOV.U32 R77, RZ, RZ, R153 ;  /* 0x000000ffff4d7224 */ /* 0x000fe400078e0099 */
[----:B------:R-:W-:Y:S02]  /*16800*/  IMAD.MOV.U32 R78, RZ, RZ, R154 ;  /* 0x000000ffff4e7224 */ /* 0x000fe400078e009a */
[----:B------:R-:W-:Y:S01]  /*16810*/  IMAD.MOV.U32 R79, RZ, RZ, R155 ;  /* 0x000000ffff4f7224 */ /* 0x000fe200078e009b */
[----:B------:R0:W-:Y:S04]  /*16820*/  STL.128 [R1+0x260], R108 ;  /* 0x0002606c01007387 */ /* 0x0001e80000100c00 */
[----:B------:R1:W-:Y:S04]  /*16830*/  STL.128 [R1+0x3220], R100 ;  /* 0x0032206401007387 */ /* 0x0003e80000100c00 */
[----:B------:R2:W-:Y:S04]  /*16840*/  STL.128 [R1+0x380], R104 ;  /* 0x0003806801007387 */ /* 0x0005e80000100c00 */
[----:B------:R2:W-:Y:S04]  /*16850*/  STL.128 [R1+0x31d0], R80 ;  /* 0x0031d05001007387 */ /* 0x0005e80000100c00 */
[----:B0-----:R-:W4:Y:S04]  /*16860*/  LDL.128 R108, [R1+0x5a0] ;  /* 0x0005a000016c7983 */ /* 0x001f280000100c00 */
[----:B-1----:R-:W4:Y:S04]  /*16870*/  LDL.LU.128 R100, [R1+0x3220] ;  /* 0x0032200001647983 */ /* 0x002f280000300c00 */
[----:B--2---:R-:W2:Y:S04]  /*16880*/  LDL.LU R105, [R1+0x594] ;  /* 0x0005940001697983 */ /* 0x004ea80000300800 */
[----:B------:R-:W2:Y:S04]  /*16890*/  LDL.LU R106, [R1+0x598] ;  /* 0x00059800016a7983 */ /* 0x000ea80000300800 */
[----:B------:R-:W2:Y:S04]  /*168a0*/  LDL.LU R107, [R1+0x59c] ;  /* 0x00059c00016b7983 */ /* 0x000ea80000300800 */
        /* <DEDUP_REMOVED lines=12> */
[----:B------:R-:W2:Y:S04]  /*16970*/  LDL.LU.128 R80, [R1+0x31d0] ;  /* 0x0031d00001507983 */ /* 0x000ea80000300c00 */
        /* <DEDUP_REMOVED lines=11> */
[----:B------:R-:W2:Y:S01]  /*16a30*/  LDL.LU.128 R32, [R1+0x3110] ;  /* 0x0031100001207983 */ /* 0x000ea20000300c00 */
[----:B------:R-:W-:-:S03]  /*16a40*/  R2UR UR7, R11 ;  /* 0x000000000b0772ca */ /* 0x000fc600000e0000 */
[----:B------:R-:W2:Y:S04]  /*16a50*/  LDL.LU R14, [R1+0x30cc] ;  /* 0x0030cc00010e7983 */ /* 0x000ea80000300800 */
[----:B------:R-:W2:Y:S04]  /*16a60*/  LDL.LU.128 R4, [R1+0x30b0] ;  /* 0x0030b00001047983 */ /* 0x000ea80000300c00 */
[----:B------:R0:W-:Y:S04]  /*16a70*/  STL [R1+0x30c8], R11 ;  /* 0x0030c80b01007387 */ /* 0x0001e80000100800 */
[----:B------:R-:W-:Y:S04]  /*16a80*/  STL.128 [R1+0x270], R112 ;  /* 0x0002707001007387 */ /* 0x000fe80000100c00 */
[----:B------:R-:W2:Y:S04]  /*16a90*/  LDL.LU.64 R8, [R1+0x30c0] ;  /* 0x0030c00001087983 */ /* 0x000ea80000300a00 */
[----:B0-----:R-:W2:Y:S04]  /*16aa0*/  LDL.LU R11, [R1+0x30c8] ;  /* 0x0030c800010b7983 */ /* 0x001ea80000300800 */
[----:B---3--:R0:W-:Y:S04]  /*16ab0*/  STL.128 [R1+0x3070], R92 ;  /* 0x0030705c01007387 */ /* 0x0081e80000100c00 */
[----:B------:R1:W-:Y:S04]  /*16ac0*/  STL.128 [R1+0x3080], R96 ;  /* 0x0030806001007387 */ /* 0x0003e80000100c00 */
[----:B----4-:R3:W-:Y:S04]  /*16ad0*/  STL.128 [R1+0x3060], R88 ;  /* 0x0030605801007387 */ /* 0x0107e80000100c00 */
[----:B------:R4:W-:Y:S04]  /*16ae0*/  STL.128 [R1+0x3050], R84 ;  /* 0x0030505401007387 */ /* 0x0009e80000100c00 */
[----:B0-----:R-:W2:Y:S04]  /*16af0*/  LDL.LU.128 R92, [R1+0x3070] ;  /* 0x00307000015c7983 */ /* 0x001ea80000300c00 */
[----:B-1----:R-:W2:Y:S04]  /*16b00*/  LDL.LU.128 R96, [R1+0x3080] ;  /* 0x0030800001607983 */ /* 0x002ea80000300c00 */
[----:B---3--:R-:W3:Y:S04]  /*16b10*/  LDL.LU.128 R88, [R1+0x3060] ;  /* 0x0030600001587983 */ /* 0x008ee80000300c00 */
[----:B----4-:R-:W4:Y:S04]  /*16b20*/  LDL.LU.128 R84, [R1+0x3050] ;  /* 0x0030500001547983 */ /* 0x010f280000300c00 */
[----:B------:R-:W4:Y:S04]  /*16b30*/  LDL.128 R112, [R1+0x5b0] ;  /* 0x0005b00001707983 */ /* 0x000f280000100c00 */
[----:B------:R0:W-:Y:S04]  /*16b40*/  STL.128 [R1+0x2f70], R28 ;  /* 0x002f701c01007387 */ /* 0x0001e80000100c00 */
[----:B------:R1:W-:Y:S04]  /*16b50*/  STL.128 [R1+0x2f60], R24 ;  /* 0x002f601801007387 */ /* 0x0003e80000100c00 */
[----:B------:R-:W4:Y:S04]  /*16b60*/  LDL.LU.128 R212, [R1+0x3420] ;  /* 0x0034200001d47983 */ /* 0x000f280000300c00 */
        /* <DEDUP_REMOVED lines=8> */
[----:B------:R-:W-:Y:S04]  /*16bf0*/  STL.128 [R1+0x390], R108 ;  /* 0x0003906c01007387 */ /* 0x000fe80000100c00 */
[----:B------:R0:W-:Y:S04]  /*16c00*/  STL.128 [R1+0x3090], R100 ;  /* 0x0030906401007387 */ /* 0x0001e80000100c00 */
[----:B--2---:R1:W-:Y:S04]  /*16c10*/  STL.128 [R1+0x30a0], R104 ;  /* 0x0030a06801007387 */ /* 0x0043e80000100c00 */
[----:B0-----:R-:W2:Y:S04]  /*16c20*/  LDL.LU.128 R100, [R1+0x3090] ;  /* 0x0030900001647983 */ /* 0x001ea80000300c00 */
[----:B------:R-:W2:Y:S04]  /*16c30*/  LDL.LU R109, [R1+0x5a4] ;  /* 0x0005a400016d7983 */ /* 0x000ea80000300800 */
[----:B------:R-:W2:Y:S04]  /*16c40*/  LDL.LU R110, [R1+0x5a8] ;  /* 0x0005a800016e7983 */ /* 0x000ea80000300800 */
[----:B-1----:R-:W2:Y:S04]  /*16c50*/  LDL.LU.128 R104, [R1+0x30a0] ;  /* 0x0030a00001687983 */ /* 0x002ea80000300c00 */
        /* <DEDUP_REMOVED lines=26> */
[----:B---3--:R-:W3:Y:S04]  /*16e00*/  LDL.LU.128 R32, [R1+0x2f80] ;  /* 0x002f800001207983 */ /* 0x008ee80000300c00 */
[----:B------:R0:W-:Y:S04]  /*16e10*/  STL [R1+0x2f50], R22 ;  /* 0x002f501601007387 */ /* 0x0001e80000100800 */
[----:B------:R1:W-:Y:S04]  /*16e20*/  STL [R1+0x2f4c], R20 ;  /* 0x002f4c1401007387 */ /* 0x0003e80000100800 */
[----:B------:R1:W-:Y:S04]  /*16e30*/  STL [R1+0x2f48], R18 ;  /* 0x002f481201007387 */ /* 0x0003e80000100800 */
[----:B------:R1:W-:Y:S04]  /*16e40*/  STL.64 [R1+0x2f40], R16 ;  /* 0x002f401001007387 */ /* 0x0003e80000100a00 */
[----:B------:R1:W-:Y:S04]  /*16e50*/  STL [R1+0x2f3c], R14 ;  /* 0x002f3c0e01007387 */ /* 0x0003e80000100800 */
[----:B------:R4:W-:Y:S04]  /*16e60*/  STL.128 [R1+0x2f20], R4 ;  /* 0x002f200401007387 */ /* 0x0009e80000100c00 */
[----:B0-----:R-:W3:Y:S04]  /*16e70*/  LDL.LU R22, [R1+0x2f50] ;  /* 0x002f500001167983 */ /* 0x001ee80000300800 */
[----:B-1----:R-:W3:Y:S04]  /*16e80*/  LDL.LU R20, [R1+0x2f4c] ;  /* 0x002f4c0001147983 */ /* 0x002ee80000300800 */
[----:B------:R-:W3:Y:S04]  /*16e90*/  LDL.LU R18, [R1+0x2f48] ;  /* 0x002f480001127983 */ /* 0x000ee80000300800 */
[----:B------:R-:W3:Y:S04]  /*16ea0*/  LDL.LU.64 R16, [R1+0x2f40] ;  /* 0x002f400001107983 */ /* 0x000ee80000300a00 */
[----:B------:R-:W3:Y:S04]  /*16eb0*/  LDL.LU R14, [R1+0x2f3c] ;  /* 0x002f3c00010e7983 */ /* 0x000ee80000300800 */
[----:B----4-:R-:W4:Y:S04]  /*16ec0*/  LDL.LU.128 R4, [R1+0x2f20] ;  /* 0x002f200001047983 */ /* 0x010f280000300c00 */
[----:B------:R0:W-:Y:S04]  /*16ed0*/  STL [R1+0x2f38], R11 ;  /* 0x002f380b01007387 */ /* 0x0001e80000100800 */
[----:B------:R1:W-:Y:S04]  /*16ee0*/  STL.64 [R1+0x2f30], R8 ;  /* 0x002f300801007387 */ /* 0x0003e80000100a00 */
[----:B------:R1:W-:Y:S04]  /*16ef0*/  STL.128 [R1+0x2ee0], R96 ;  /* 0x002ee06001007387 */ /* 0x0003e80000100c00 */
[----:B0-----:R-:W4:Y:S04]  /*16f00*/  LDL.LU R11, [R1+0x2f38] ;  /* 0x002f3800010b7983 */ /* 0x001f280000300800 */
[----:B-1----:R-:W4:Y:S04]  /*16f10*/  LDL.LU.64 R8, [R1+0x2f30] ;  /* 0x002f300001087983 */ /* 0x002f280000300a00 */
[----:B------:R0:W-:Y:S04]  /*16f20*/  STL.128 [R1+0x2ed0], R92 ;  /* 0x002ed05c01007387 */ /* 0x0001e80000100c00 */
[----:B------:R1:W-:Y:S04]  /*16f30*/  STL.128 [R1+0x2ec0], R88 ;  /* 0x002ec05801007387 */ /* 0x0003e80000100c00 */
[----:B------:R1:W-:Y:S04]  /*16f40*/  STL.128 [R1+0x2eb0], R84 ;  /* 0x002eb05401007387 */ /* 0x0003e80000100c00 */
[----:B------:R1:W-:Y:S04]  /*16f50*/  STL.128 [R1+0x3a0], R112 ;  /* 0x0003a07001007387 */ /* 0x0003e80000100c00 */
[----:B------:R-:W4:Y:S04]  /*16f60*/  LDL.LU.128 R96, [R1+0x2ee0] ;  /* 0x002ee00001607983 */ /* 0x000f280000300c00 */
[----:B0-----:R-:W4:Y:S04]  /*16f70*/  LDL.LU.128 R92, [R1+0x2ed0] ;  /* 0x002ed000015c7983 */ /* 0x001f280000300c00 */
[----:B-1----:R-:W4:Y:S04]  /*16f80*/  LDL.LU.128 R88, [R1+0x2ec0] ;  /* 0x002ec00001587983 */ /* 0x002f280000300c00 */
[----:B------:R-:W4:Y:S04]  /*16f90*/  LDL.LU.128 R84, [R1+0x2eb0] ;  /* 0x002eb00001547983 */ /* 0x000f280000300c00 */
[----:B------:R-:W4:Y:S04]  /*16fa0*/  LDL.LU R113, [R1+0x5b4] ;  /* 0x0005b40001717983 */ /* 0x000f280000300800 */
[----:B------:R-:W4:Y:S04]  /*16fb0*/  LDL.LU R114, [R1+0x5b8] ;  /* 0x0005b80001727983 */ /* 0x000f280000300800 */
[----:B------:R-:W4:Y:S04]  /*16fc0*/  LDL.LU R115, [R1+0x5bc] ;  /* 0x0005bc0001737983 */ /* 0x000f280000300800 */
[----:B------:R0:W-:Y:S04]  /*16fd0*/  STL.128 [R1+0x2dd0], R28 ;  /* 0x002dd01c01007387 */ /* 0x0001e80000100c00 */
[----:B------:R1:W-:Y:S04]  /*16fe0*/  STL.128 [R1+0x2dc0], R24 ;  /* 0x002dc01801007387 */ /* 0x0003e80000100c00 */
[----:B0-----:R-:W4:Y:S04]  /*16ff0*/  LDL.LU.128 R28, [R1+0x2dd0] ;  /* 0x002dd000011c7983 */ /* 0x001f280000300c00 */
[----:B-1----:R-:W4:Y:S04]  /*17000*/  LDL.LU.128 R24, [R1+0x2dc0] ;  /* 0x002dc00001187983 */ /* 0x002f280000300c00 */
[----:B--2---:R0:W-:Y:S04]  /*17010*/  STL.128 [R1+0x2ef0], R100 ;  /* 0x002ef06401007387 */ /* 0x0041e80000100c00 */
[----:B------:R1:W-:Y:S04]  /*17020*/  STL.128 [R1+0x2f00], R104 ;  /* 0x002f006801007387 */ /* 0x0003e80000100c00 */
[----:B------:R2:W-:Y:S04]  /*17030*/  STL.128 [R1+0x2f10], R108 ;  /* 0x002f106c01007387 */ /* 0x0005e80000100c00 */
[----:B0-----:R-:W4:Y:S04]  /*17040*/  LDL.LU.128 R100, [R1+0x2ef0] ;  /* 0x002ef00001647983 */ /* 0x001f280000300c00 */
[----:B-1----:R-:W4:Y:S04]  /*17050*/  LDL.LU.128 R104, [R1+0x2f00] ;  /* 0x002f000001687983 */ /* 0x002f280000300c00 */
[----:B--2---:R-:W2:Y:S04]  /*17060*/  LDL.LU.128 R108, [R1+0x2f10] ;  /* 0x002f1000016c7983 */ /* 0x004ea80000300c00 */
        /* <DEDUP_REMOVED lines=31> */
[----:B----4-:R4:W-:Y:S04]  /*17260*/  STL.128 [R1+0x2d80], R4 ;  /* 0x002d800401007387 */ /* 0x0109e80000100c00 */
[----:B0-----:R-:W3:Y:S04]  /*17270*/  LDL.LU R22, [R1+0x2db0] ;  /* 0x002db00001167983 */ /* 0x001ee80000300800 */
[----:B-1----:R-:W3:Y:S04]  /*17280*/  LDL.LU R20, [R1+0x2dac] ;  /* 0x002dac0001147983 */ /* 0x002ee80000300800 */
[----:B------:R-:W3:Y:S04]  /*17290*/  LDL.LU R18, [R1+0x2da8] ;  /* 0x002da80001127983 */ /* 0x000ee80000300800 */
[----:B------:R-:W3:Y:S04]  /*172a0*/  LDL.LU.64 R16, [R1+0x2da0] ;  /* 0x002da00001107983 */ /* 0x000ee80000300a00 */
[----:B------:R-:W3:Y:S04]  /*172b0*/  LDL.LU R14, [R1+0x2d9c] ;  /* 0x002d9c00010e7983 */ /* 0x000ee80000300800 */
[----:B----4-:R-:W4:Y:S04]  /*172c0*/  LDL.LU.128 R4, [R1+0x2d80] ;  /* 0x002d800001047983 */ /* 0x010f280000300c00 */
[----:B------:R0:W-:Y:S04]  /*172d0*/  STL [R1+0x3350], R224 ;  /* 0x003350e001007387 */ /* 0x0001e80000100800 */
        /* <DEDUP_REMOVED lines=12> */
[----:B------:R-:W-:Y:S04]  /*173a0*/  STL.128 [R1+0x320], R156 ;  /* 0x0003209c01007387 */ /* 0x000fe80000100c00 */
[----:B------:R-:W-:Y:S04]  /*173b0*/  STL.128 [R1+0x330], R160 ;  /* 0x000330a001007387 */ /* 0x000fe80000100c00 */
[----:B------:R-:W-:Y:S04]  /*173c0*/  STL.128 [R1+0x340], R164 ;  /* 0x000340a401007387 */ /* 0x000fe80000100c00 */
[----:B------:R-:W-:Y:S04]  /*173d0*/  STL.128 [R1+0x350], R168 ;  /* 0x000350a801007387 */ /* 0x000fe80000100c00 */
[----:B------:R-:W-:Y:S04]  /*173e0*/  STL.128 [R1+0x360], R172 ;  /* 0x000360ac01007387 */ /* 0x000fe80000100c00 */
[----:B------:R1:W-:Y:S04]  /*173f0*/  STL.128 [R1+0x370], R176 ;  /* 0x000370b001007387 */ /* 0x0003e80000100c00 */
[----:B------:R1:W-:Y:S04]  /*17400*/  STL [R1+0x2d98], R11 ;  /* 0x002d980b01007387 */ /* 0x0003e80000100800 */
[----:B------:R1:W-:Y:S04]  /*17410*/  STL.64 [R1+0x2d90], R8 ;  /* 0x002d900801007387 */ /* 0x0003e80000100a00 */
[----:B0-----:R-:W4:Y:S04]  /*17420*/  LDL.LU R224, [R1+0x3350] ;  /* 0x0033500001e07983 */ /* 0x001f280000300800 */
        /* <DEDUP_REMOVED lines=18> */
[----:B------:R-:W4:Y:S04]  /*17550*/  LDL.LU R11, [R1+0x2d98] ;  /* 0x002d9800010b7983 */ /* 0x000f280000300800 */
[----:B------:R-:W4:Y:S04]  /*17560*/  LDL.LU.64 R8, [R1+0x2d90] ;  /* 0x002d900001087983 */ /* 0x000f280000300a00 */
        /* <DEDUP_REMOVED lines=24> */
[----:B0-----:R-:W4:Y:S04]  /*176f0*/  LDL.128 R116, [R1+0x5c0] ;  /* 0x0005c00001747983 */ /* 0x001f280000100c00 */
        /* <DEDUP_REMOVED lines=9> */
[----:B-1----:R-:W4:Y:S04]  /*17790*/  LDL.LU.128 R76, [R1+0x2ce0] ;  /* 0x002ce000014c7983 */ /* 0x002f280000300c00 */
[----:B--2---:R-:W2:Y:S04]  /*177a0*/  LDL.LU.128 R72, [R1+0x2cd0] ;  /* 0x002cd00001487983 */ /* 0x004ea80000300c00 */
        /* <DEDUP_REMOVED lines=10> */
[----:B------:R-:W3:Y:S04]  /*17850*/  LDL.LU.128 R28, [R1+0x2c20] ;  /* 0x002c2000011c7983 */ /* 0x000ee80000300c00 */
[----:B------:R-:W3:Y:S04]  /*17860*/  LDL.LU.128 R24, [R1+0x2c10] ;  /* 0x002c100001187983 */ /* 0x000ee80000300c00 */
[----:B------:R0:W-:Y:S04]  /*17870*/  STL.128 [R1+0x290], R120 ;  /* 0x0002907801007387 */ /* 0x0001e80000100c00 */
[----:B------:R1:W-:Y:S04]  /*17880*/  STL [R1+0x2c00], R22 ;  /* 0x002c001601007387 */ /* 0x0003e80000100800 */
[----:B------:R1:W-:Y:S04]  /*17890*/  STL [R1+0x2bfc], R20 ;  /* 0x002bfc1401007387 */ /* 0x0003e80000100800 */
[----:B------:R1:W-:Y:S04]  /*178a0*/  STL [R1+0x2bf8], R18 ;  /* 0x002bf81201007387 */ /* 0x0003e80000100800 */
[----:B0-----:R-:W3:Y:S04]  /*178b0*/  LDL.LU.128 R120, [R1+0x5d0] ;  /* 0x0005d00001787983 */ /* 0x001ee80000300c00 */
[----:B------:R0:W-:Y:S04]  /*178c0*/  STL.64 [R1+0x2bf0], R16 ;  /* 0x002bf01001007387 */ /* 0x0001e80000100a00 */
[----:B------:R0:W-:Y:S04]  /*178d0*/  STL [R1+0x2bec], R14 ;  /* 0x002bec0e01007387 */ /* 0x0001e80000100800 */
[----:B----4-:R4:W-:Y:S04]  /*178e0*/  STL.128 [R1+0x2bd0], R4 ;  /* 0x002bd00401007387 */ /* 0x0109e80000100c00 */
[----:B-1----:R-:W3:Y:S04]  /*178f0*/  LDL.LU R22, [R1+0x2c00] ;  /* 0x002c000001167983 */ /* 0x002ee80000300800 */
[----:B------:R-:W3:Y:S04]  /*17900*/  LDL.LU R20, [R1+0x2bfc] ;  /* 0x002bfc0001147983 */ /* 0x000ee80000300800 */
[----:B------:R-:W3:Y:S04]  /*17910*/  LDL.LU R18, [R1+0x2bf8] ;  /* 0x002bf80001127983 */ /* 0x000ee80000300800 */
[----:B0-----:R-:W3:Y:S04]  /*17920*/  LDL.LU.64 R16, [R1+0x2bf0] ;  /* 0x002bf00001107983 */ /* 0x001ee80000300a00 */
[----:B------:R-:W3:Y:S04]  /*17930*/  LDL.LU R14, [R1+0x2bec] ;  /* 0x002bec00010e7983 */ /* 0x000ee80000300800 */
[----:B----4-:R-:W4:Y:S04]  /*17940*/  LDL.LU.128 R4, [R1+0x2bd0] ;  /* 0x002bd00001047983 */ /* 0x010f280000300c00 */
[----:B------:R-:W4:Y:S04]  /*17950*/  LDL.LU R23, [R1+0x5c4] ;  /* 0x0005c40001177983 */ /* 0x000f280000300800 */
[----:B------:R-:W4:Y:S04]  /*17960*/  LDL.LU R21, [R1+0x5c8] ;  /* 0x0005c80001157983 */ /* 0x000f280000300800 */
[----:B------:R-:W4:Y:S04]  /*17970*/  LDL.LU R19, [R1+0x5cc] ;  /* 0x0005cc0001137983 */ /* 0x000f280000300800 */
[----:B------:R-:W-:Y:S04]  /*17980*/  STL.128 [R1+0x3b0], R116 ;  /* 0x0003b07401007387 */ /* 0x000fe80000100c00 */
        /* <DEDUP_REMOVED lines=11> */
[----:B--2---:R2:W-:Y:S04]  /*17a40*/  STL.128 [R1+0x2b10], R72 ;  /* 0x002b104801007387 */ /* 0x0045e80000100c00 */
        /* <DEDUP_REMOVED lines=33> */
[----:B---3--:R-:W2:Y:S04]  /*17c60*/  LDL.LU.128 R32, [R1+0x2a70] ;  /* 0x002a700001207983 */ /* 0x008ea80000300c00 */
[----:B------:R-:W2:Y:S04]  /*17c70*/  LDL.LU.128 R28, [R1+0x2a60] ;  /* 0x002a6000011c7983 */ /* 0x000ea80000300c00 */
[----:B------:R-:W2:Y:S01]  /*17c80*/  LDL.LU.128 R24, [R1+0x2a50] ;  /* 0x002a500001187983 */ /* 0x000ea20000300c00 */
[----:B------:R-:W-:Y:S01]  /*17c90*/  R2UR UR6, R10 ;  /* 0x000000000a0672ca */ /* 0x000fe200000e0000 */
[----:B------:R-:W-:-:S02]  /*17ca0*/  IMAD.MOV.U32 R15, RZ, RZ, R120 ;  /* 0x000000ffff0f7224 */ /* 0x000fc400078e0078 */
[----:B------:R-:W-:Y:S02]  /*17cb0*/  IMAD.MOV.U32 R13, RZ, RZ, R121 ;  /* 0x000000ffff0d7224 */ /* 0x000fe400078e0079 */
[----:B------:R-:W-:Y:S02]  /*17cc0*/  IMAD.MOV.U32 R12, RZ, RZ, R122 ;  /* 0x000000ffff0c7224 */ /* 0x000fe400078e007a */
[----:B------:R-:W-:Y:S01]  /*17cd0*/  IMAD.MOV.U32 R10, RZ, RZ, R123 ;  /* 0x000000ffff0a7224 */ /* 0x000fe200078e007b */
[----:B------:R0:W-:Y:S01]  /*17ce0*/  STL.128 [R1+0x2a0], R124 ;  /* 0x0002a07c01007387 */ /* 0x0001e20000100c00 */
[----:B----4-:R-:W-:Y:S02]  /*17cf0*/  IMAD.MOV.U32 R117, RZ, RZ, R23 ;  /* 0x000000ffff757224 */ /* 0x010fe400078e0017 */
[----:B------:R-:W-:Y:S01]  /*17d00*/  IMAD.MOV.U32 R118, RZ, RZ, R21 ;  /* 0x000000ffff767224 */ /* 0x000fe200078e0015 */
[----:B------:R1:W-:Y:S01]  /*17d10*/  STL.128 [R1+0x2b0], R128 ;  /* 0x0002b08001007387 */ /* 0x0003e20000100c00 */
[----:B------:R-:W-:-:S03]  /*17d20*/  IMAD.MOV.U32 R119, RZ, RZ, R19 ;  /* 0x000000ffff777224 */ /* 0x000fc600078e0013 */
[----:B------:R3:W-:Y:S04]  /*17d30*/  STL.128 [R1+0x2c0], R132 ;  /* 0x0002c08401007387 */ /* 0x0007e80000100c00 */
[----:B------:R4:W-:Y:S04]  /*17d40*/  STL.128 [R1+0x2d0], R136 ;  /* 0x0002d08801007387 */ /* 0x0009e80000100c00 */
[----:B------:R-:W-:Y:S01]  /*17d50*/  STL.128 [R1+0x2e0], R140 ;  /* 0x0002e08c01007387 */ /* 0x000fe20000100c00 */
[----:B0-----:R-:W-:Y:S02]  /*17d60*/  IMAD.MOV.U32 R124, RZ, RZ, R224 ;  /* 0x000000ffff7c7224 */ /* 0x001fe400078e00e0 */
[----:B------:R-:W-:Y:S01]  /*17d70*/  IMAD.MOV.U32 R125, RZ, RZ, R223 ;  /* 0x000000ffff7d7224 */ /* 0x000fe200078e00df */
[----:B------:R-:W-:Y:S01]  /*17d80*/  STL.128 [R1+0x2f0], R144 ;  /* 0x0002f09001007387 */ /* 0x000fe20000100c00 */
[----:B------:R-:W-:-:S02]  /*17d90*/  IMAD.MOV.U32 R126, RZ, RZ, R222 ;  /* 0x000000ffff7e7224 */ /* 0x000fc400078e00de */
[----:B------:R-:W-:Y:S01]  /*17da0*/  IMAD.MOV.U32 R127, RZ, RZ, R221 ;  /* 0x000000ffff7f7224 */ /* 0x000fe200078e00dd */
[----:B------:R-:W-:Y:S01]  /*17db0*/  STL.128 [R1+0x300], R148 ;  /* 0x0003009401007387 */ /* 0x000fe20000100c00 */
[----:B-1----:R-:W-:Y:S02]  /*17dc0*/  IMAD.MOV.U32 R128, RZ, RZ, R220 ;  /* 0x000000ffff807224 */ /* 0x002fe400078e00dc */
[----:B------:R-:W-:Y:S01]  /*17dd0*/  IMAD.MOV.U32 R129, RZ, RZ, R219 ;  /* 0x000000ffff817224 */ /* 0x000fe200078e00db */
[----:B------:R0:W-:Y:S01]  /*17de0*/  STL.128 [R1+0x3c0], R120 ;  /* 0x0003c07801007387 */ /* 0x0001e20000100c00 */
[----:B------:R-:W-:Y:S02]  /*17df0*/  IMAD.MOV.U32 R130, RZ, RZ, R218 ;  /* 0x000000ffff827224 */ /* 0x000fe400078e00da */
[----:B------:R-:W-:Y:S02]  /*17e00*/  IMAD.MOV.U32 R131, RZ, RZ, R217 ;  /* 0x000000ffff837224 */ /* 0x000fe400078e00d9 */
[----:B---3--:R-:W-:-:S02]  /*17e10*/  IMAD.MOV.U32 R132, RZ, RZ, R216 ;  /* 0x000000ffff847224 */ /* 0x008fc400078e00d8 */
[----:B------:R-:W-:Y:S02]  /*17e20*/  IMAD.MOV.U32 R133, RZ, RZ, R181 ;  /* 0x000000ffff857224 */ /* 0x000fe400078e00b5 */
[----:B------:R-:W-:Y:S02]  /*17e30*/  IMAD.MOV.U32 R134, RZ, RZ, R180 ;  /* 0x000000ffff867224 */ /* 0x000fe400078e00b4 */
[----:B------:R-:W-:Y:S02]  /*17e40*/  IMAD.MOV.U32 R135, RZ, RZ, R179 ;  /* 0x000000ffff877224 */ /* 0x000fe400078e00b3 */
[----:B----4-:R-:W-:Y:S02]  /*17e50*/  IMAD.MOV.U32 R136, RZ, RZ, R178 ;  /* 0x000000ffff887224 */ /* 0x010fe400078e00b2 */
        /* <DEDUP_REMOVED lines=18> */
[----:B------:R-:W-:-:S06]  /*17f80*/  IMAD.MOV.U32 R151, RZ, RZ, R6 ;  /* 0x000000ffff977224 */ /* 0x000fcc00078e0006 */
[----:B--2---:R-:W-:-:S06]  /*17f90*/  WARPGROUP.ARRIVE ;  /* 0x00000000000079c5 */ /* 0x004fcc0000000000 */
[----:B------:R-:W-:Y:S03]  /*17fa0*/  HGMMA.64x256x16.F32 R24, R152, gdesc[UR4].tnspB, R24, gsb0 ;  /* 0x43e0000498187df0 */ /* 0x000fe60008000818 */
[----:B------:R-:W-:Y:S02]  /*17fb0*/  WARPGROUP.DEPBAR.LE gsb0, 0x0 ;  /* 0x00008000000079c5 */ /* 0x000fe40000010000 */
[----:B------:R0:W-:Y:S04]  /*17fc0*/  STL.128 [R1+0x2a00], R132 ;  /* 0x002a008401007387 */ /* 0x0001e80000100c00 */
[----:B------:R1:W-:Y:S01]  /*17fd0*/  STL.128 [R1+0x29f0], R128 ;  /* 0x0029f08001007387 */ /* 0x0003e20000100c00 */
[----:B0-----:R-:W-:-:S02]  /*17fe0*/  IMAD.MOV.U32 R132, RZ, RZ, R224 ;  /* 0x000000ffff847224 */ /* 0x001fc400078e00e0 */
[----:B------:R-:W-:Y:S02]  /*17ff0*/  IMAD.MOV.U32 R133, RZ, RZ, R223 ;  /* 0x000000ffff857224 */ /* 0x000fe400078e00df */
[----:B------:R-:W-:Y:S01]  /*18000*/  IMAD.MOV.U32 R134, RZ, RZ, R222 ;  /* 0x000000ffff867224 */ /* 0x000fe200078e00de */
[----:B-1----:R-:W2:Y:S01]  /*18010*/  LDL.LU.128 R128, [R1+0x29f0] ;  /* 0x0029f00001807983 */ /* 0x002ea20000300c00 */
[----:B------:R-:W-:-:S05]  /*18020*/  IMAD.MOV.U32 R135, RZ, RZ, R221 ;  /* 0x000000ffff877224 */ /* 0x000fca00078e00dd */
[----:B------:R0:W-:Y:S04]  /*18030*/  STL.128 [R1+0x3d0], R132 ;  /* 0x0003d08401007387 */ /* 0x0001e80000100c00 */
[----:B------:R1:W-:Y:S04]  /*18040*/  STL.128 [R1+0x29e0], R124 ;  /* 0x0029e07c01007387 */ /* 0x0003e80000100c00 */
[----:B------:R3:W-:Y:S04]  /*18050*/  STL.128 [R1+0x29d0], R120 ;  /* 0x0029d07801007387 */ /* 0x0007e80000100c00 */
[----:B------:R4:W-:Y:S04]  /*18060*/  STL.128 [R1+0x29c0], R116 ;  /* 0x0029c07401007387 */ /* 0x0009e80000100c00 */
[----:B0-----:R-:W2:Y:S04]  /*18070*/  LDL.LU.128 R132, [R1+0x2a00] ;  /* 0x002a000001847983 */ /* 0x001ea80000300c00 */
        /* <DEDUP_REMOVED lines=21> */
[----:B-1----:R-:W2:Y:S04]  /*181d0*/  LDL.LU.128 R124, [R1+0x29e0] ;  /* 0x0029e000017c7983 */ /* 0x002ea80000300c00 */
[----:B---3--:R-:W3:Y:S04]  /*181e0*/  LDL.LU.128 R120, [R1+0x29d0] ;  /* 0x0029d00001787983 */ /* 0x008ee80000300c00 */
[----:B----4-:R-:W4:Y:S04]  /*181f0*/  LDL.LU.128 R116, [R1+0x29c0] ;  /* 0x0029c00001747983 */ /* 0x010f280000300c00 */
[----:B0-----:R-:W4:Y:S04]  /*18200*/  LDL.LU.128 R112, [R1+0x29b0] ;  /* 0x0029b00001707983 */ /* 0x001f280000300c00 */
        /* <DEDUP_REMOVED lines=20> */
[----:B------:R0:W-:Y:S04]  /*18350*/  STL.128 [R1+0x2a30], R144 ;  /* 0x002a309001007387 */ /* 0x0001e80000100c00 */
[----:B------:R1:W-:Y:S01]  /*18360*/  STL.128 [R1+0x2a20], R140 ;  /* 0x002a208c01007387 */ /* 0x0003e20000100c00 */
[----:B0-----:R-:W-:-:S02]  /*18370*/  IMAD.MOV.U32 R144, RZ, RZ, R178 ;  /* 0x000000ffff907224 */ /* 0x001fc400078e00b2 */
[-CC-:B------:R-:W-:Y:S01]  /*18380*/  FFMA.FTZ R178, R164, R0.reuse, -R4.reuse ;  /* 0x00000000a4b27223 */ /* 0x180fe20000010804 */
[----:B------:R-:W-:Y:S02]  /*18390*/  IMAD.MOV.U32 R145, RZ, RZ, R177 ;  /* 0x000000ffff917224 */ /* 0x000fe400078e00b1 */
[-CC-:B------:R-:W-:Y:S01]  /*183a0*/  FFMA.FTZ R177, R161, R0.reuse, -R4.reuse ;  /* 0x00000000a1b17223 */ /* 0x180fe20000010804 */
[----:B-1----:R-:W-:Y:S02]  /*183b0*/  IMAD.MOV.U32 R143, RZ, RZ, R179 ;  /* 0x000000ffff8f7224 */ /* 0x002fe400078e00b3 */
[-C--:B------:R-:W-:Y:S01]  /*183c0*/  FFMA.FTZ R179, R165, R0.reuse, -R4 ;  /* 0x00000000a5b37223 */ /* 0x080fe20000010804 */
[----:B------:R-:W-:Y:S02]  /*183d0*/  IMAD.MOV.U32 R146, RZ, RZ, R176 ;  /* 0x000000ffff927224 */ /* 0x000fe400078e00b0 */
[----:B------:R-:W-:Y:S01]  /*183e0*/  FFMA.FTZ R176, R160, R0, -R4 ;  /* 0x00000000a0b07223 */ /* 0x000fe20000010804 */
[----:B------:R-:W-:Y:S08]  /*183f0*/  MUFU.EX2 R178, R178 ;  /* 0x000000b200b27308 */ /* 0x000ff00000000800 */
[----:B------:R-:W-:Y:S08]  /*18400*/  MUFU.EX2 R179, R179 ;  /* 0x000000b300b37308 */ /* 0x000ff00000000800 */
[----:B------:R-:W-:Y:S08]  /*18410*/  MUFU.EX2 R177, R177 ;  /* 0x000000b100b17308 */ /* 0x000ff00000000800 */
[----:B------:R-:W0:Y:S01]  /*18420*/  MUFU.EX2 R176, R176 ;  /* 0x000000b000b07308 */ /* 0x000e220000000800 */
[----:B------:R1:W-:Y:S01]  /*18430*/  STL.128 [R1+0x2a40], R148 ;  /* 0x002a409401007387 */ /* 0x0003e20000100c00 */
[----:B------:R-:W-:-:S02]  /*18440*/  IMAD.MOV.U32 R140, RZ, RZ, R216 ;  /* 0x000000ffff8c7224 */ /* 0x000fc400078e00d8 */
[----:B------:R-:W-:Y:S01]  /*18450*/  IMAD.MOV.U32 R141, RZ, RZ, R181 ;  /* 0x000000ffff8d7224 */ /* 0x000fe200078e00b5 */
[----:B------:R0:W-:Y:S01]  /*18460*/  STL.128 [R1+0x2a10], R136 ;  /* 0x002a108801007387 */ /* 0x0001e20000100c00 */
[----:B------:R-:W-:Y:S02]  /*18470*/  IMAD.MOV.U32 R142, RZ, RZ, R180 ;  /* 0x000000ffff8e7224 */ /* 0x000fe400078e00b4 */
[----:B------:R-:W-:Y:S02]  /*18480*/  IMAD.MOV.U32 R147, RZ, RZ, R171 ;  /* 0x000000ffff937224 */ /* 0x000fe400078e00ab */
[----:B------:R-:W-:Y:S02]  /*18490*/  IMAD.MOV.U32 R221, RZ, RZ, R26 ;  /* 0x000000ffffdd7224 */ /* 0x000fe400078e001a */
[----:B------:R-:W-:Y:S02]  /*184a0*/  IMAD.MOV.U32 R222, RZ, RZ, R25 ;  /* 0x000000ffffde7224 */ /* 0x000fe400078e0019 */
[----:B-1----:R-:W-:-:S02]  /*184b0*/  IMAD.MOV.U32 R148, RZ, RZ, R159 ;  /* 0x000000ffff947224 */ /* 0x002fc400078e009f */
[----:B------:R-:W-:Y:S02]  /*184c0*/  IMAD.MOV.U32 R149, RZ, RZ, R158 ;  /* 0x000000ffff957224 */ /* 0x000fe400078e009e */
[----:B0-----:R-:W-:Y:S02]  /*184d0*/  IMAD.MOV.U32 R136, RZ, RZ, R220 ;  /* 0x000000ffff887224 */ /* 0x001fe400078e00dc */
[----:B------:R-:W-:Y:S02]  /*184e0*/  IMAD.MOV.U32 R137, RZ, RZ, R219 ;  /* 0x000000ffff897224 */ /* 0x000fe400078e00db */
[----:B------:R-:W-:Y:S02]  /*184f0*/  IMAD.MOV.U32 R138, RZ, RZ, R218 ;  /* 0x000000ffff8a7224 */ /* 0x000fe400078e00da */
[----:B------:R-:W-:Y:S02]  /*18500*/  IMAD.MOV.U32 R139, RZ, RZ, R217 ;  /* 0x000000ffff8b7224 */ /* 0x000fe400078e00d9 */
[----:B------:R-:W-:-:S02]  /*18510*/  IMAD.MOV.U32 R150, RZ, RZ, R157 ;  /* 0x000000ffff967224 */ /* 0x000fc400078e009d */
[----:B------:R-:W-:Y:S02]  /*18520*/  IMAD.MOV.U32 R151, RZ, RZ, R156 ;  /* 0x000000ffff977224 */ /* 0x000fe400078e009c */
[----:B------:R-:W-:Y:S01]  /*18530*/  IMAD.MOV.U32 R220, RZ, RZ, R27 ;  /* 0x000000ffffdc7224 */ /* 0x000fe200078e001b */
[----:B------:R0:W-:Y:S01]  /*18540*/  STL [R1+0x2be8], R11 ;  /* 0x002be80b01007387 */ /* 0x0001e20000100800 */
[----:B------:R-:W-:-:S03]  /*18550*/  FFMA.FTZ R165, R183, R0, -R166 ;  /* 0x00000000b7a57223 */ /* 0x000fc600000108a6 */
[----:B------:R1:W-:Y:S01]  /*18560*/  STL.64 [R1+0x2be0], R8 ;  /* 0x002be00801007387 */ /* 0x0003e20000100a00 */
[----:B------:R-:W-:-:S03]  /*18570*/  FFMA.FTZ R164, R182, R0, -R166 ;  /* 0x00000000b6a47223 */ /* 0x000fc600000108a6 */
[----:B------:R-:W-:Y:S01]  /*18580*/  STL.128 [R1+0x3e0], R136 ;  /* 0x0003e08801007387 */ /* 0x000fe20000100c00 */
[----:B--2---:R-:W-:Y:S02]  /*18590*/  IMAD.MOV.U32 R216, RZ, RZ, R131 ;  /* 0x000000ffffd87224 */ /* 0x004fe400078e0083 */
[----:B------:R-:W-:Y:S02]  /*185a0*/  IMAD.MOV.U32 R217, RZ, RZ, R130 ;  /* 0x000000ffffd97224 */ /* 0x000fe400078e0082 */
[----:B------:R-:W-:Y:S02]  /*185b0*/  IMAD.MOV.U32 R218, RZ, RZ, R129 ;  /* 0x000000ffffda7224 */ /* 0x000fe400078e0081 */
[----:B------:R-:W-:Y:S01]  /*185c0*/  IMAD.MOV.U32 R219, RZ, RZ, R128 ;  /* 0x000000ffffdb7224 */ /* 0x000fe200078e0080 */
[----:B------:R-:W-:Y:S04]  /*185d0*/  STL.128 [R1+0x3f0], R140 ;  /* 0x0003f08c01007387 */ /* 0x000fe80000100c00 */
[----:B------:R2:W-:Y:S04]  /*185e0*/  STL.128 [R1+0x400], R144 ;  /* 0x0004009001007387 */ /* 0x0005e80000100c00 */
[----:B------:R2:W-:Y:S04]  /*185f0*/  STL.128 [R1+0x410], R148 ;  /* 0x0004109401007387 */ /* 0x0005e80000100c00 */
[----:B0-----:R0:W4:Y:S01]  /*18600*/  LDL.LU R11, [R1+0x2be8] ;  /* 0x002be800010b7983 */ /* 0x0011220000300800 */
[----:B------:R-:W-:-:S03]  /*18610*/  IMAD.MOV.U32 R180, RZ, RZ, R133 ;  /* 0x000000ffffb47224 */ /* 0x000fc600078e0085 */
[----:B-1----:R-:W4:Y:S01]  /*18620*/  LDL.LU.64 R8, [R1+0x2be0] ;  /* 0x002be00001087983 */ /* 0x002f220000300a00 */
[----:B------:R-:W-:-:S03]  /*18630*/  IMAD.MOV.U32 R181, RZ, RZ, R132 ;  /* 0x000000ffffb57224 */ /* 0x000fc600078e0084 */
[----:B--2---:R-:W2:Y:S04]  /*18640*/  LDL.LU.128 R144, [R1+0x2a30] ;  /* 0x002a300001907983 */ /* 0x004ea80000300c00 */
[----:B------:R-:W2:Y:S04]  /*18650*/  LDL.LU.128 R148, [R1+0x2a40] ;  /* 0x002a400001947983 */ /* 0x000ea80000300c00 */
[----:B------:R-:W2:Y:S04]  /*18660*/  LDL.LU.128 R140, [R1+0x2a20] ;  /* 0x002a2000018c7983 */ /* 0x000ea80000300c00 */
[----:B------:R-:W2:Y:S04]  /*18670*/  LDL.LU.128 R136, [R1+0x2a10] ;  /* 0x002a100001887983 */ /* 0x000ea80000300c00 */
[----:B------:R-:W-:Y:S04]  /*18680*/  STL [R1+0x46c], R31 ;  /* 0x00046c1f01007387 */ /* 0x000fe80000100800 */
[----:B------:R-:W-:Y:S04]  /*18690*/  STL [R1+0x468], R30 ;  /* 0x0004681e01007387 */ /* 0x000fe80000100800 */
[----:B------:R-:W-:Y:S04]  /*186a0*/  STL [R1+0x464], R29 ;  /* 0x0004641d01007387 */ /* 0x000fe80000100800 */
[----:B------:R-:W-:Y:S04]  /*186b0*/  STL [R1+0x460], R28 ;  /* 0x0004601c01007387 */ /* 0x000fe80000100800 */
[----:B------:R-:W-:Y:S04]  /*186c0*/  STL [R1+0x2868], R222 ;  /* 0x002868de01007387 */ /* 0x000fe80000100800 */
[----:B------:R-:W-:Y:S04]  /*186d0*/  STL.64 [R1+0x2860], R220 ;  /* 0x002860dc01007387 */ /* 0x000fe80000100a00 */
        /* <DEDUP_REMOVED lines=9> */
[----:B------:R0:W-:Y:S04]  /*18770*/  STL.64 [R1+0x27c0], R180 ;  /* 0x0027c0b401007387 */ /* 0x0001e80000100a00 */
[----:B------:R-:W-:Y:S04]  /*18780*/  STL.128 [R1+0x27b0], R176 ;  /* 0x0027b0b001007387 */ /* 0x000fe80000100c00 */
[----:B------:R-:W-:Y:S04]  /*18790*/  STL [R1+0x5ec], R127 ;  /* 0x0005ec7f01007387 */ /* 0x000fe80000100800 */
[----:B------:R-:W-:Y:S04]  /*187a0*/  STL [R1+0x5e8], R126 ;  /* 0x0005e87e01007387 */ /* 0x000fe80000100800 */
[----:B------:R-:W-:Y:S04]  /*187b0*/  STL [R1+0x5e4], R125 ;  /* 0x0005e47d01007387 */ /* 0x000fe80000100800 */
[----:B------:R-:W-:Y:S04]  /*187c0*/  STL [R1+0x5e0], R124 ;  /* 0x0005e07c01007387 */ /* 0x000fe80000100800 */
[----:B---3--:R-:W-:Y:S04]  /*187d0*/  STL [R1+0x5dc], R123 ;  /* 0x0005dc7b01007387 */ /* 0x008fe80000100800 */
[----:B------:R-:W-:Y:S04]  /*187e0*/  STL [R1+0x5d8], R122 ;  /* 0x0005d87a01007387 */ /* 0x000fe80000100800 */
[----:B------:R-:W-:Y:S04]  /*187f0*/  STL [R1+0x5d4], R121 ;  /* 0x0005d47901007387 */ /* 0x000fe80000100800 */
[----:B------:R-:W-:Y:S04]  /*18800*/  STL [R1+0x5d0], R120 ;  /* 0x0005d07801007387 */ /* 0x000fe80000100800 */
[----:B----4-:R-:W-:Y:S04]  /*18810*/  STL [R1+0x5cc], R119 ;  /* 0x0005cc7701007387 */ /* 0x010fe80000100800 */
        /* <DEDUP_REMOVED lines=14> */
[----:B------:R3:W-:Y:S04]  /*18900*/  STL [R1+0x590], R104 ;  /* 0x0005906801007387 */ /* 0x0007e80000100800 */
[----:B------:R-:W-:Y:S04]  /*18910*/  STL [R1+0x58c], R103 ;  /* 0x00058c6701007387 */ /* 0x000fe80000100800 */
[----:B------:R-:W-:Y:S04]  /*18920*/  STL [R1+0x588], R102 ;  /* 0x0005886601007387 */ /* 0x000fe80000100800 */
[----:B------:R4:W-:Y:S04]  /*18930*/  STL [R1+0x584], R101 ;  /* 0x0005846501007387 */ /* 0x0009e80000100800 */
[----:B------:R4:W-:Y:S04]  /*18940*/  STL [R1+0x580], R100 ;  /* 0x0005806401007387 */ /* 0x0009e80000100800 */
        /* <DEDUP_REMOVED lines=68> */
[----:B------:R2:W-:Y:S04]  /*18d90*/  STL.128 [R1+0x27a0], R172 ;  /* 0x0027a0ac01007387 */ /* 0x0005e80000100c00 */
[----:B-1----:R-:W2:Y:S04]  /*18da0*/  LDL.LU.128 R184, [R1+0x27d0] ;  /* 0x0027d00001b87983 */ /* 0x002ea80000300c00 */
[----:B0-----:R-:W2:Y:S04]  /*18db0*/  LDL.128 R180, [R1+0x590] ;  /* 0x0005900001b47983 */ /* 0x001ea80000100c00 */
[----:B---3--:R-:W3:Y:S04]  /*18dc0*/  LDL.LU.128 R104, [R1+0x460] ;  /* 0x0004600001687983 */ /* 0x008ee80000300c00 */
[----:B----4-:R-:W4:Y:S04]  /*18dd0*/  LDL.LU R101, [R1+0x598] ;  /* 0x0005980001657983 */ /* 0x010f280000300800 */
[----:B------:R-:W4:Y:S01]  /*18de0*/  LDL.LU R100, [R1+0x594] ;  /* 0x0005940001647983 */ /* 0x000f220000300800 */
[-CC-:B------:R-:W-:Y:S01]  /*18df0*/  FFMA.FTZ R163, R163, R0.reuse, -R166.reuse ;  /* 0x00000000a3a37223 */ /* 0x180fe200000108a6 */
[----:B------:R-:W-:Y:S01]  /*18e00*/  FFMA.FTZ R162, R162, R0, -R166 ;  /* 0x00000000a2a27223 */ /* 0x000fe200000108a6 */
[----:B------:R-:W-:Y:S08]  /*18e10*/  MUFU.EX2 R165, R165 ;  /* 0x000000a500a57308 */ /* 0x000ff00000000800 */
[----:B------:R-:W0:Y:S01]  /*18e20*/  MUFU.EX2 R164, R164 ;  /* 0x000000a400a47308 */ /* 0x000e220000000800 */
[----:B------:R-:W-:Y:S01]  /*18e30*/  IMAD.MOV.U32 R156, RZ, RZ, R16 ;  /* 0x000000ffff9c7224 */ /* 0x000fe200078e0010 */
[----:B------:R-:W4:Y:S01]  /*18e40*/  LDL.LU.128 R112, [R1+0x480] ;  /* 0x0004800001707983 */ /* 0x000f220000300c00 */
[----:B------:R-:W-:-:S02]  /*18e50*/  IMAD.MOV.U32 R157, RZ, RZ, R14 ;  /* 0x000000ffff9d7224 */ /* 0x000fc400078e000e */
[----:B------:R-:W-:Y:S01]  /*18e60*/  IMAD.MOV.U32 R158, RZ, RZ, R7 ;  /* 0x000000ffff9e7224 */ /* 0x000fe200078e0007 */
[----:B--2---:R-:W2:Y:S02]  /*18e70*/  LDL.LU.128 R172, [R1+0x570] ;  /* 0x0005700001ac7983 */ /* 0x004ea40000300c00 */
[----:B------:R-:W-:Y:S01]  /*18e80*/  MUFU.EX2 R163, R163 ;  /* 0x000000a300a37308 */ /* 0x000fe20000000800 */
[----:B------:R-:W-:Y:S01]  /*18e90*/  IMAD.MOV.U32 R159, RZ, RZ, R6 ;  /* 0x000000ffff9f7224 */ /* 0x000fe200078e0006 */
[----:B------:R-:W2:Y:S01]  /*18ea0*/  LDL.LU.128 R108, [R1+0x470] ;  /* 0x00047000016c7983 */ /* 0x000ea20000300c00 */
[----:B------:R-:W-:Y:S02]  /*18eb0*/  IMAD.MOV.U32 R152, RZ, RZ, R22 ;  /* 0x000000ffff987224 */ /* 0x000fe400078e0016 */
[----:B------:R-:W-:Y:S01]  /*18ec0*/  IMAD.MOV.U32 R153, RZ, RZ, R20 ;  /* 0x000000ffff997224 */ /* 0x000fe200078e0014 */
[----:B------:R-:W2:Y:S02]  /*18ed0*/  LDL.LU R99, [R1+0x590] ;  /* 0x0005900001637983 */ /* 0x000ea40000300800 */
[----:B------:R-:W1:Y:S01]  /*18ee0*/  MUFU.EX2 R162, R162 ;  /* 0x000000a200a27308 */ /* 0x000e620000000800 */
[----:B------:R-:W-:-:S02]  /*18ef0*/  IMAD.MOV.U32 R154, RZ, RZ, R18 ;  /* 0x000000ffff9a7224 */ /* 0x000fc400078e0012 */
[----:B------:R-:W-:Y:S01]  /*18f00*/  IMAD.MOV.U32 R155, RZ, RZ, R17 ;  /* 0x000000ffff9b7224 */ /* 0x000fe200078e0011 */
[----:B------:R1:W-:Y:S01]  /*18f10*/  STL.128 [R1+0x430], R156 ;  /* 0x0004309c01007387 */ /* 0x0003e20000100c00 */
[----:B------:R-:W-:Y:S02]  /*18f20*/  IMAD.MOV.U32 R171, RZ, RZ, R134 ;  /* 0x000000ffffab7224 */ /* 0x000fe400078e0086 */
[----:B------:R-:W-:Y:S01]  /*18f30*/  VIADD R10, R8, 0x180 ;  /* 0x00000180080a7836 */ /* 0x000fe20000000000 */
[----:B------:R1:W-:Y:S01]  /*18f40*/  STL.128 [R1+0x420], R152 ;  /* 0x0004209801007387 */ /* 0x0003e20000100c00 */
[----:B------:R-:W-:-:S03]  /*18f50*/  IMAD.MOV.U32 R6, RZ, RZ, R24 ;  /* 0x000000ffff067224 */ /* 0x000fc600078e0018 */
[----:B------:R1:W-:Y:S01]  /*18f60*/  STL.128 [R1+0x2790], R168 ;  /* 0x002790a801007387 */ /* 0x0003e20000100c00 */
[----:B------:R-:W-:-:S03]  /*18f70*/  R2UR UR6, R10 ;  /* 0x000000000a0672ca */ /* 0x000fc600000e0000 */
[----:B0-----:R0:W-:Y:S01]  /*18f80*/  STL.128 [R1+0x2780], R164 ;  /* 0x002780a401007387 */ /* 0x0011e20000100c00 */
[----:B-1----:R-:W-:-:S03]  /*18f90*/  IMAD.MOV.U32 R156, RZ, RZ, R138 ;  /* 0x000000ffff9c7224 */ /* 0x002fc600078e008a */
[----:B------:R-:W2:Y:S01]  /*18fa0*/  LDL.LU.128 R128, [R1+0x4c0] ;  /* 0x0004c00001807983 */ /* 0x000ea20000300c00 */
[----:B------:R-:W-:Y:S02]  /*18fb0*/  IMAD.MOV.U32 R157, RZ, RZ, R137 ;  /* 0x000000ffff9d7224 */ /* 0x000fe400078e0089 */
[----:B------:R-:W-:Y:S01]  /*18fc0*/  IMAD.MOV.U32 R158, RZ, RZ, R136 ;  /* 0x000000ffff9e7224 */ /* 0x000fe200078e0088 */
[----:B------:R-:W-:Y:S01]  /*18fd0*/  F2FP.F16.F32.PACK_AB R152, R178, R179 ;  /* 0x000000b3b298723e */ /* 0x000fe200000000ff */
[----:B------:R-:W-:Y:S01]  /*18fe0*/  IMAD.MOV.U32 R159, RZ, RZ, R135 ;  /* 0x000000ffff9f7224 */ /* 0x000fe200078e0087 */
[----:B------:R-:W-:Y:S01]  /*18ff0*/  F2FP.F16.F32.PACK_AB R153, R164, R165 ;  /* 0x000000a5a499723e */ /* 0x000fe200000000ff */
[----:B------:R-:W2:Y:S01]  /*19000*/  LDL.LU.128 R168, [R1+0x560] ;  /* 0x0005600001a87983 */ /* 0x000ea20000300c00 */
[----:B------:R-:W-:Y:S02]  /*19010*/  F2FP.F16.F32.PACK_AB R154, R176, R177 ;  /* 0x000000b1b09a723e */ /* 0x000fe400000000ff */
[----:B------:R-:W-:Y:S01]  /*19020*/  F2FP.F16.F32.PACK_AB R155, R162, R163 ;  /* 0x000000a3a29b723e */ /* 0x000fe200000000ff */
[----:B------:R-:W2:Y:S01]  /*19030*/  LDL.LU.128 R176, [R1+0x580] ;  /* 0x0005800001b07983 */ /* 0x000ea20000300c00 */
[----:B------:R-:W-:-:S03]  /*19040*/  IMAD.MOV.U32 R7, RZ, RZ, R151 ;  /* 0x000000ffff077224 */ /* 0x000fc600078e0097 */
[----:B------:R1:W-:Y:S01]  /*19050*/  STL.64 [R1+0x2770], R162 ;  /* 0x002770a201007387 */ /* 0x0003e20000100a00 */
[----:B------:R-:W-:-:S03]  /*19060*/  IMAD.MOV.U32 R12, RZ, RZ, R150 ;  /* 0x000000ffff0c7224 */ /* 0x000fc600078e0096 */
[----:B------:R1:W-:Y:S01]  /*19070*/  STL.128 [R1+0x2760], R156 ;  /* 0x0027609c01007387 */ /* 0x0003e20000100c00 */
[----:B------:R-:W-:-:S03]  /*19080*/  IMAD.MOV.U32 R13, RZ, RZ, R149 ;  /* 0x000000ffff0d7224 */ /* 0x000fc600078e0095 */
[----:B0-----:R-:W2:Y:S01]  /*19090*/  LDL.LU.128 R164, [R1+0x550] ;  /* 0x0005500001a47983 */ /* 0x001ea20000300c00 */
[----:B------:R-:W-:-:S03]  /*190a0*/  IMAD.MOV.U32 R14, RZ, RZ, R148 ;  /* 0x000000ffff0e7224 */ /* 0x000fc600078e0094 */
[----:B------:R0:W-:Y:S01]  /*190b0*/  STL.128 [R1+0x2750], R152 ;  /* 0x0027509801007387 */ /* 0x0001e20000100c00 */
[----:B------:R-:W-:-:S03]  /*190c0*/  IMAD.MOV.U32 R15, RZ, RZ, R147 ;  /* 0x000000ffff0f7224 */ /* 0x000fc600078e0093 */
[----:B-1----:R-:W2:Y:S01]  /*190d0*/  LDL.LU.128 R160, [R1+0x540] ;  /* 0x0005400001a07983 */ /* 0x002ea20000300c00 */
[----:B------:R-:W-:-:S03]  /*190e0*/  IMAD.MOV.U32 R16, RZ, RZ, R146 ;  /* 0x000000ffff107224 */ /* 0x000fc600078e0092 */
[----:B------:R-:W2:Y:S01]  /*190f0*/  LDL.LU.128 R156, [R1+0x530] ;  /* 0x00053000019c7983 */ /* 0x000ea20000300c00 */
[----:B------:R-:W-:Y:S02]  /*19100*/  IMAD.MOV.U32 R17, RZ, RZ, R145 ;  /* 0x000000ffff117224 */ /* 0x000fe400078e0091 */
[----:B------:R-:W-:Y:S01]  /*19110*/  IMAD.MOV.U32 R18, RZ, RZ, R144 ;  /* 0x000000ffff127224 */ /* 0x000fe200078e0090 */
[----:B------:R-:W2:Y:S01]  /*19120*/  LDL.LU.128 R148, [R1+0x510] ;  /* 0x0005100001947983 */ /* 0x000ea20000300c00 */
[----:B------:R-:W-:-:S03]  /*19130*/  IMAD.MOV.U32 R19, RZ, RZ, R143 ;  /* 0x000000ffff137224 */ /* 0x000fc600078e008f */
[----:B0-----:R-:W2:Y:S01]  /*19140*/  LDL.LU.128 R152, [R1+0x520] ;  /* 0x0005200001987983 */ /* 0x001ea20000300c00 */
[----:B------:R-:W-:Y:S02]  /*19150*/  IMAD.MOV.U32 R20, RZ, RZ, R142 ;  /* 0x000000ffff147224 */ /* 0x000fe400078e008e */
[----:B------:R-:W-:Y:S01]  /*19160*/  IMAD.MOV.U32 R21, RZ, RZ, R141 ;  /* 0x000000ffff157224 */ /* 0x000fe200078e008d */
[----:B------:R-:W2:Y:S01]  /*19170*/  LDL.LU.128 R144, [R1+0x500] ;  /* 0x0005000001907983 */ /* 0x000ea20000300c00 */
[----:B------:R-:W-:Y:S02]  /*19180*/  IMAD.MOV.U32 R22, RZ, RZ, R140 ;  /* 0x000000ffff167224 */ /* 0x000fe400078e008c */
[----:B------:R-:W-:Y:S01]  /*19190*/  IMAD.MOV.U32 R23, RZ, RZ, R139 ;  /* 0x000000ffff177224 */ /* 0x000fe200078e008b */
[----:B------:R-:W2:Y:S04]  /*191a0*/  LDL.LU.128 R140, [R1+0x4f0] ;  /* 0x0004f000018c7983 */ /* 0x000ea80000300c00 */
[----:B------:R-:W2:Y:S04]  /*191b0*/  LDL.LU.128 R136, [R1+0x4e0] ;  /* 0x0004e00001887983 */ /* 0x000ea80000300c00 */
[----:B------:R-:W2:Y:S04]  /*191c0*/  LDL.LU.128 R132, [R1+0x4d0] ;  /* 0x0004d00001847983 */ /* 0x000ea80000300c00 */
[----:B------:R-:W2:Y:S04]  /*191d0*/  LDL.LU.128 R124, [R1+0x4b0] ;  /* 0x0004b000017c7983 */ /* 0x000ea80000300c00 */
[----:B------:R-:W2:Y:S04]  /*191e0*/  LDL.LU.128 R116, [R1+0x490] ;  /* 0x0004900001747983 */ /* 0x000ea80000300c00 */
[----:B------:R-:W2:Y:S01]  /*191f0*/  LDL.LU.128 R120, [R1+0x4a0] ;  /* 0x0004a00001787983 */ /* 0x000ea20000300c00 */
[----:B------:R-:W-:-:S03]  /*19200*/  IMAD.MOV.U32 R11, RZ, RZ, R9 ;  /* 0x000000ffff0b7224 */ /* 0x000fc600078e0009 */
[----:B------:R-:W2:Y:S04]  /*19210*/  LDL.LU R222, [R1+0x2868] ;  /* 0x0028680001de7983 */ /* 0x000ea80000300800 */
        /* <DEDUP_REMOVED lines=9> */
[----:B------:R0:W-:Y:S01]  /*192b0*/  STL.128 [R1+0x26b0], R184 ;  /* 0x0026b0b801007387 */ /* 0x0001e20000100c00 */
[----:B------:R-:W-:-:S03]  /*192c0*/  IMAD.MOV.U32 R102, RZ, RZ, R183 ;  /* 0x000000ffff667224 */ /* 0x000fc600078e00b7 */
[----:B---3--:R1:W-:Y:S01]  /*192d0*/  STL.128 [R1+0x250], R104 ;  /* 0x0002506801007387 */ /* 0x0083e20000100c00 */
[----:B------:R-:W-:Y:S02]  /*192e0*/  IMAD.MOV.U32 R24, RZ, RZ, R105 ;  /* 0x000000ffff187224 */ /* 0x000fe400078e0069 */
[----:B------:R-:W-:Y:S01]  /*192f0*/  IMAD.MOV.U32 R10, RZ, RZ, R104 ;  /* 0x000000ffff0a7224 */ /* 0x000fe200078e0068 */
[----:B0-----:R-:W3:Y:S04]  /*19300*/  LDL.128 R184, [R1+0x5a0] ;  /* 0x0005a00001b87983 */ /* 0x001ee80000100c00 */
[----:B------:R0:W-:Y:S04]  /*19310*/  STL [R1+0x2628], R102 ;  /* 0x0026286601007387 */ /* 0x0001e80000100800 */
[----:B----4-:R4:W-:Y:S04]  /*19320*/  STL.64 [R1+0x2620], R100 ;  /* 0x0026206401007387 */ /* 0x0109e80000100a00 */
[----:B-1----:R-:W3:Y:S04]  /*19330*/  LDL.LU R105, [R1+0x5a8] ;  /* 0x0005a80001697983 */ /* 0x002ee80000300800 */
[----:B------:R-:W3:Y:S04]  /*19340*/  LDL.LU R104, [R1+0x5a4] ;  /* 0x0005a40001687983 */ /* 0x000ee80000300800 */
[----:B0-----:R-:W3:Y:S04]  /*19350*/  LDL.LU R102, [R1+0x2628] ;  /* 0x0026280001667983 */ /* 0x001ee80000300800 */
[----:B----4-:R-:W4:Y:S04]  /*19360*/  LDL.LU.64 R100, [R1+0x2620] ;  /* 0x0026200001647983 */ /* 0x010f280000300a00 */
[----:B------:R-:W4:Y:S01]  /*19370*/  LDL.LU R103, [R1+0x5a0] ;  /* 0x0005a00001677983 */ /* 0x000f220000300800 */
[----:B------:R-:W-:-:S02]  /*19380*/  IMAD.MOV.U32 R25, RZ, RZ, R106 ;  /* 0x000000ffff197224 */ /* 0x000fc400078e006a */
[----:B------:R-:W-:Y:S01]  /*19390*/  IMAD.MOV.U32 R34, RZ, RZ, R115 ;  /* 0x000000ffff227224 */ /* 0x000fe200078e0073 */
[----:B------:R0:W-:Y:S01]  /*193a0*/  STL.128 [R1+0x270], R112 ;  /* 0x0002707001007387 */ /* 0x0001e20000100c00 */
[----:B------:R-:W-:Y:S02]  /*193b0*/  IMAD.MOV.U32 R33, RZ, RZ, R114 ;  /* 0x000000ffff217224 */ /* 0x000fe400078e0072 */
[----:B------:R-:W-:Y:S02]  /*193c0*/  IMAD.MOV.U32 R32, RZ, RZ, R113 ;  /* 0x000000ffff207224 */ /* 0x000fe400078e0071 */
[----:B------:R-:W-:Y:S02]  /*193d0*/  IMAD.MOV.U32 R31, RZ, RZ, R112 ;  /* 0x000000ffff1f7224 */ /* 0x000fe400078e0070 */
[----:B--2---:R-:W-:Y:S02]  /*193e0*/  IMAD.MOV.U32 R94, RZ, RZ, R175 ;  /* 0x000000ffff5e7224 */ /* 0x004fe400078e00af */
[----:B------:R-:W-:-:S02]  /*193f0*/  IMAD.MOV.U32 R93, RZ, RZ, R174 ;  /* 0x000000ffff5d7224 */ /* 0x000fc400078e00ae */
[----:B------:R-:W-:Y:S01]  /*19400*/  IMAD.MOV.U32 R92, RZ, RZ, R173 ;  /* 0x000000ffff5c7224 */ /* 0x000fe200078e00ad */
[----:B------:R1:W-:Y:S01]  /*19410*/  STL.128 [R1+0x260], R108 ;  /* 0x0002606c01007387 */ /* 0x0003e20000100c00 */
[----:B------:R-:W-:-:S03]  /*19420*/  IMAD.MOV.U32 R91, RZ, RZ, R172 ;  /* 0x000000ffff5b7224 */ /* 0x000fc600078e00ac */
[----:B0-----:R-:W2:Y:S01]  /*19430*/  LDL.128 R112, [R1+0x5b0] ;  /* 0x0005b00001707983 */ /* 0x001ea20000100c00 */
[----:B------:R-:W-:Y:S02]  /*19440*/  IMAD.MOV.U32 R28, RZ, RZ, R109 ;  /* 0x000000ffff1c7224 */ /* 0x000fe400078e006d */
[----:B------:R-:W-:Y:S02]  /*19450*/  IMAD.MOV.U32 R27, RZ, RZ, R108 ;  /* 0x000000ffff1b7224 */ /* 0x000fe400078e006c */
[----:B------:R-:W-:Y:S02]  /*19460*/  IMAD.MOV.U32 R26, RZ, RZ, R107 ;  /* 0x000000ffff1a7224 */ /* 0x000fe400078e006b */
[----:B------:R-:W-:Y:S01]  /*19470*/  IMAD.MOV.U32 R90, RZ, RZ, R171 ;  /* 0x000000ffff5a7224 */ /* 0x000fe200078e00ab */
[----:B------:R-:W2:Y:S01]  /*19480*/  LDL.LU R107, [R1+0x5b0] ;  /* 0x0005b000016b7983 */ /* 0x000ea20000300800 */
[----:B------:R-:W-:Y:S02]  /*19490*/  IMAD.MOV.U32 R89, RZ, RZ, R170 ;  /* 0x000000ffff597224 */ /* 0x000fe400078e00aa */
[----:B------:R-:W-:Y:S01]  /*194a0*/  IMAD.MOV.U32 R98, RZ, RZ, R179 ;  /* 0x000000ffff627224 */ /* 0x000fe200078e00b3 */
[----:B-1----:R-:W2:Y:S01]  /*194b0*/  LDL.LU R109, [R1+0x5b8] ;  /* 0x0005b800016d7983 */ /* 0x002ea20000300800 */
[----:B------:R-:W-:-:S02]  /*194c0*/  IMAD.MOV.U32 R97, RZ, RZ, R178 ;  /* 0x000000ffff617224 */ /* 0x000fc400078e00b2 */
[----:B------:R-:W-:Y:S01]  /*194d0*/  IMAD.MOV.U32 R96, RZ, RZ, R177 ;  /* 0x000000ffff607224 */ /* 0x000fe200078e00b1 */
[----:B------:R-:W2:Y:S01]  /*194e0*/  LDL.LU R108, [R1+0x5b4] ;  /* 0x0005b400016c7983 */ /* 0x000ea20000300800 */
[----:B------:R-:W-:Y:S02]  /*194f0*/  IMAD.MOV.U32 R95, RZ, RZ, R176 ;  /* 0x000000ffff5f7224 */ /* 0x000fe400078e00b0 */
[----:B------:R-:W-:Y:S02]  /*19500*/  IMAD.MOV.U32 R88, RZ, RZ, R169 ;  /* 0x000000ffff587224 */ /* 0x000fe400078e00a9 */
[----:B------:R-:W-:Y:S02]  /*19510*/  IMAD.MOV.U32 R87, RZ, RZ, R168 ;  /* 0x000000ffff577224 */ /* 0x000fe400078e00a8 */
[----:B------:R-:W-:Y:S02]  /*19520*/  IMAD.MOV.U32 R86, RZ, RZ, R167 ;  /* 0x000000ffff567224 */ /* 0x000fe400078e00a7 */
[----:B------:R-:W-:-:S02]  /*19530*/  IMAD.MOV.U32 R85, RZ, RZ, R166 ;  /* 0x000000ffff557224 */ /* 0x000fc400078e00a6 */
[----:B------:R-:W-:Y:S01]  /*19540*/  IMAD.MOV.U32 R84, RZ, RZ, R165 ;  /* 0x000000ffff547224 */ /* 0x000fe200078e00a5 */
[----:B------:R0:W-:Y:S01]  /*19550*/  STL.128 [R1+0x25f0], R96 ;  /* 0x0025f06001007387 */ /* 0x0001e20000100c00 */
[----:B------:R-:W-:Y:S02]  /*19560*/  IMAD.MOV.U32 R83, RZ, RZ, R164 ;  /* 0x000000ffff537224 */ /* 0x000fe400078e00a4 */
[----:B------:R-:W-:Y:S02]  /*19570*/  IMAD.MOV.U32 R82, RZ, RZ, R163 ;  /* 0x000000ffff527224 */ /* 0x000fe400078e00a3 */
[----:B------:R-:W-:Y:S02]  /*19580*/  IMAD.MOV.U32 R81, RZ, RZ, R162 ;  /* 0x000000ffff517224 */ /* 0x000fe400078e00a2 */
[----:B------:R-:W-:Y:S02]  /*19590*/  IMAD.MOV.U32 R78, RZ, RZ, R159 ;  /* 0x000000ffff4e7224 */ /* 0x000fe400078e009f */
[----:B------:R-:W-:-:S02]  /*195a0*/  IMAD.MOV.U32 R77, RZ, RZ, R158 ;  /* 0x000000ffff4d7224 */ /* 0x000fc400078e009e */
[----:B------:R-:W-:Y:S02]  /*195b0*/  IMAD.MOV.U32 R76, RZ, RZ, R157 ;  /* 0x000000ffff4c7224 */ /* 0x000fe400078e009d */
[----:B------:R-:W-:Y:S02]  /*195c0*/  IMAD.MOV.U32 R80, RZ, RZ, R161 ;  /* 0x000000ffff507224 */ /* 0x000fe400078e00a1 */
[----:B------:R-:W-:Y:S01]  /*195d0*/  IMAD.MOV.U32 R79, RZ, RZ, R160 ;  /* 0x000000ffff4f7224 */ /* 0x000fe200078e00a0 */
[----:B------:R1:W-:Y:S01]  /*195e0*/  STL.128 [R1+0x25e0], R92 ;  /* 0x0025e05c01007387 */ /* 0x0003e20000100c00 */
[----:B------:R-:W-:Y:S02]  /*195f0*/  IMAD.MOV.U32 R74, RZ, RZ, R155 ;  /* 0x000000ffff4a7224 */ /* 0x000fe400078e009b */
[----:B------:R-:W-:Y:S01]  /*19600*/  IMAD.MOV.U32 R73, RZ, RZ, R154 ;  /* 0x000000ffff497224 */ /* 0x000fe200078e009a */
[----:B0-----:R-:W2:Y:S01]  /*19610*/  LDL.LU.128 R96, [R1+0x25f0] ;  /* 0x0025f00001607983 */ /* 0x001ea20000300c00 */
[----:B------:R-:W-:-:S02]  /*19620*/  IMAD.MOV.U32 R72, RZ, RZ, R153 ;  /* 0x000000ffff487224 */ /* 0x000fc400078e0099 */
[----:B------:R-:W-:Y:S01]  /*19630*/  IMAD.MOV.U32 R75, RZ, RZ, R156 ;  /* 0x000000ffff4b7224 */ /* 0x000fe200078e009c */
[----:B------:R0:W-:Y:S01]  /*19640*/  STL.128 [R1+0x25d0], R88 ;  /* 0x0025d05801007387 */ /* 0x0001e20000100c00 */
[----:B------:R-:W-:Y:S02]  /*19650*/  IMAD.MOV.U32 R70, RZ, RZ, R151 ;  /* 0x000000ffff467224 */ /* 0x000fe400078e0097 */
[----:B------:R-:W-:Y:S02]  /*19660*/  IMAD.MOV.U32 R69, RZ, RZ, R150 ;  /* 0x000000ffff457224 */ /* 0x000fe400078e0096 */
[----:B------:R-:W-:Y:S02]  /*19670*/  IMAD.MOV.U32 R68, RZ, RZ, R149 ;  /* 0x000000ffff447224 */ /* 0x000fe400078e0095 */
[----:B------:R-:W-:Y:S01]  /*19680*/  IMAD.MOV.U32 R71, RZ, RZ, R152 ;  /* 0x000000ffff477224 */ /* 0x000fe200078e0098 */
[----:B-1----:R-:W2:Y:S01]  /*19690*/  LDL.LU.128 R92, [R1+0x25e0] ;  /* 0x0025e000015c7983 */ /* 0x002ea20000300c00 */
[----:B------:R-:W-:-:S02]  /*196a0*/  IMAD.MOV.U32 R66, RZ, RZ, R147 ;  /* 0x000000ffff427224 */ /* 0x000fc400078e0093 */
[----:B------:R-:W-:Y:S01]  /*196b0*/  IMAD.MOV.U32 R65, RZ, RZ, R146 ;  /* 0x000000ffff417224 */ /* 0x000fe200078e0092 */
[----:B------:R1:W-:Y:S01]  /*196c0*/  STL.128 [R1+0x25c0], R84 ;  /* 0x0025c05401007387 */ /* 0x0003e20000100c00 */
[----:B------:R-:W-:Y:S02]  /*196d0*/  IMAD.MOV.U32 R64, RZ, RZ, R145 ;  /* 0x000000ffff407224 */ /* 0x000fe400078e0091 */
[----:B------:R-:W-:Y:S01]  /*196e0*/  IMAD.MOV.U32 R67, RZ, RZ, R148 ;  /* 0x000000ffff437224 */ /* 0x000fe200078e0094 */
[----:B0-----:R-:W2:Y:S01]  /*196f0*/  LDL.LU.128 R88, [R1+0x25d0] ;  /* 0x0025d00001587983 */ /* 0x001ea20000300c00 */
[----:B------:R-:W-:Y:S02]  /*19700*/  IMAD.MOV.U32 R58, RZ, RZ, R139 ;  /* 0x000000ffff3a7224 */ /* 0x000fe400078e008b */
[----:B------:R-:W-:Y:S01]  /*19710*/  IMAD.MOV.U32 R57, RZ, RZ, R138 ;  /* 0x000000ffff397224 */ /* 0x000fe200078e008a */
[----:B------:R0:W-:Y:S01]  /*19720*/  STL.128 [R1+0x25b0], R80 ;  /* 0x0025b05001007387 */ /* 0x0001e20000100c00 */
[----:B------:R-:W-:-:S02]  /*19730*/  IMAD.MOV.U32 R56, RZ, RZ, R137 ;  /* 0x000000ffff387224 */ /* 0x000fc400078e0089 */
[----:B------:R-:W-:Y:S01]  /*19740*/  IMAD.MOV.U32 R62, RZ, RZ, R143 ;  /* 0x000000ffff3e7224 */ /* 0x000fe200078e008f */
[----:B------:R0:W-:Y:S01]  /*19750*/  STL.128 [R1+0x25a0], R76 ;  /* 0x0025a04c01007387 */ /* 0x0001e20000100c00 */
[----:B------:R-:W-:Y:S02]  /*19760*/  IMAD.MOV.U32 R61, RZ, RZ, R142 ;  /* 0x000000ffff3d7224 */ /* 0x000fe400078e008e */
[----:B------:R-:W-:Y:S01]  /*19770*/  IMAD.MOV.U32 R60, RZ, RZ, R141 ;  /* 0x000000ffff3c7224 */ /* 0x000fe200078e008d */
[----:B-1----:R-:W2:Y:S01]  /*19780*/  LDL.LU.128 R84, [R1+0x25c0] ;  /* 0x0025c00001547983 */ /* 0x002ea20000300c00 */
[----:B------:R-:W-:Y:S02]  /*19790*/  IMAD.MOV.U32 R59, RZ, RZ, R140 ;  /* 0x000000ffff3b7224 */ /* 0x000fe400078e008c */
[----:B------:R-:W-:Y:S01]  /*197a0*/  IMAD.MOV.U32 R63, RZ, RZ, R144 ;  /* 0x000000ffff3f7224 */ /* 0x000fe200078e0090 */
[----:B------:R1:W-:Y:S01]  /*197b0*/  STL.128 [R1+0x2590], R72 ;  /* 0x0025904801007387 */ /* 0x0003e20000100c00 */
[----:B------:R-:W-:-:S02]  /*197c0*/  IMAD.MOV.U32 R54, RZ, RZ, R135 ;  /* 0x000000ffff367224 */ /* 0x000fc400078e0087 */
[----:B------:R-:W-:Y:S01]  /*197d0*/  IMAD.MOV.U32 R53, RZ, RZ, R134 ;  /* 0x000000ffff357224 */ /* 0x000fe200078e0086 */
[----:B0-----:R-:W2:Y:S01]  /*197e0*/  LDL.LU.128 R80, [R1+0x25b0] ;  /* 0x0025b00001507983 */ /* 0x001ea20000300c00 */
[----:B------:R-:W-:Y:S02]  /*197f0*/  IMAD.MOV.U32 R52, RZ, RZ, R133 ;  /* 0x000000ffff347224 */ /* 0x000fe400078e0085 */
[----:B------:R-:W-:Y:S01]  /*19800*/  IMAD.MOV.U32 R55, RZ, RZ, R136 ;  /* 0x000000ffff377224 */ /* 0x000fe200078e0088 */
[----:B------:R-:W2:Y:S01]  /*19810*/  LDL.LU.128 R76, [R1+0x25a0] ;  /* 0x0025a000014c7983 */ /* 0x000ea20000300c00 */
[----:B------:R-:W-:Y:S02]  /*19820*/  IMAD.MOV.U32 R50, RZ, RZ, R131 ;  /* 0x000000ffff327224 */ /* 0x000fe400078e0083 */
[----:B------:R-:W-:Y:S01]  /*19830*/  IMAD.MOV.U32 R49, RZ, RZ, R130 ;  /* 0x000000ffff317224 */ /* 0x000fe200078e0082 */
[----:B------:R0:W-:Y:S01]  /*19840*/  STL.128 [R1+0x2580], R68 ;  /* 0x0025804401007387 */ /* 0x0001e20000100c00 */
[----:B------:R-:W-:-:S02]  /*19850*/  IMAD.MOV.U32 R48, RZ, RZ, R129 ;  /* 0x000000ffff307224 */ /* 0x000fc400078e0081 */
[----:B------:R-:W-:Y:S01]  /*19860*/  IMAD.MOV.U32 R51, RZ, RZ, R132 ;  /* 0x000000ffff337224 */ /* 0x000fe200078e0084 */
[----:B-1----:R-:W2:Y:S01]  /*19870*/  LDL.LU.128 R72, [R1+0x2590] ;  /* 0x0025900001487983 */ /* 0x002ea20000300c00 */
[----:B------:R-:W-:Y:S02]  /*19880*/  IMAD.MOV.U32 R46, RZ, RZ, R127 ;  /* 0x000000ffff2e7224 */ /* 0x000fe400078e007f */
[----:B------:R-:W-:Y:S01]  /*19890*/  IMAD.MOV.U32 R45, RZ, RZ, R126 ;  /* 0x000000ffff2d7224 */ /* 0x000fe200078e007e */
[----:B------:R1:W-:Y:S01]  /*198a0*/  STL.128 [R1+0x2570], R64 ;  /* 0x0025704001007387 */ /* 0x0003e20000100c00 */
        /* <DEDUP_REMOVED lines=8> */
[----:B------:R0:W-:Y:S01]  /*19930*/  STL.128 [R1+0x2550], R56 ;  /* 0x0025503801007387 */ /* 0x0001e20000100c00 */
        /* <DEDUP_REMOVED lines=8> */
[----:B------:R-:W2:Y:S01]  /*199c0*/  LDL.LU.128 R60, [R1+0x2560] ;  /* 0x00256000013c7983 */ /* 0x000ea20000300c00 */
[----:B------:R-:W-:-:S03]  /*199d0*/  IMAD.MOV.U32 R29, RZ, RZ, R110 ;  /* 0x000000ffff1d7224 */ /* 0x000fc600078e006e */
[----:B0-----:R-:W2:Y:S04]  /*199e0*/  LDL.LU.128 R56, [R1+0x2550] ;  /* 0x0025500001387983 */ /* 0x001ea80000300c00 */
[----:B------:R0:W-:Y:S04]  /*199f0*/  STL.128 [R1+0x2530], R48 ;  /* 0x0025303001007387 */ /* 0x0001e80000100c00 */
[----:B-1----:R-:W2:Y:S04]  /*19a00*/  LDL.LU.128 R52, [R1+0x2540] ;  /* 0x0025400001347983 */ /* 0x002ea80000300c00 */
[----:B------:R1:W-:Y:S04]  /*19a10*/  STL.128 [R1+0x2520], R44 ;  /* 0x0025202c01007387 */ /* 0x0003e80000100c00 */
[----:B------:R1:W-:Y:S04]  /*19a20*/  STL.128 [R1+0x2510], R40 ;  /* 0x0025102801007387 */ /* 0x0003e80000100c00 */
[----:B0-----:R-:W2:Y:S04]  /*19a30*/  LDL.LU.128 R48, [R1+0x2530] ;  /* 0x0025300001307983 */ /* 0x001ea80000300c00 */
[----:B------:R0:W-:Y:S04]  /*19a40*/  STL.128 [R1+0x2500], R36 ;  /* 0x0025002401007387 */ /* 0x0001e80000100c00 */
[----:B-1----:R-:W2:Y:S01]  /*19a50*/  LDL.LU.128 R44, [R1+0x2520] ;  /* 0x00252000012c7983 */ /* 0x002ea20000300c00 */
[----:B------:R-:W-:-:S03]  /*19a60*/  R2UR UR7, R11 ;  /* 0x000000000b0772ca */ /* 0x000fc600000e0000 */
[----:B------:R1:W-:Y:S04]  /*19a70*/  STL.128 [R1+0x24f0], R32 ;  /* 0x0024f02001007387 */ /* 0x0003e80000100c00 */
[----:B------:R-:W2:Y:S04]  /*19a80*/  LDL.LU.128 R40, [R1+0x2510] ;  /* 0x0025100001287983 */ /* 0x000ea80000300c00 */
[----:B0-----:R-:W2:Y:S04]  /*19a90*/  LDL.LU.128 R36, [R1+0x2500] ;  /* 0x0025000001247983 */ /* 0x001ea80000300c00 */
[----:B------:R0:W-:Y:S04]  /*19aa0*/  STL.128 [R1+0x24e0], R28 ;  /* 0x0024e01c01007387 */ /* 0x0001e80000100c00 */
[----:B-1----:R-:W2:Y:S04]  /*19ab0*/  LDL.LU.128 R32, [R1+0x24f0] ;  /* 0x0024f00001207983 */ /* 0x002ea80000300c00 */
[----:B------:R1:W-:Y:S04]  /*19ac0*/  STL.128 [R1+0x24d0], R24 ;  /* 0x0024d01801007387 */ /* 0x0003e80000100c00 */
[----:B------:R1:W-:Y:S04]  /*19ad0*/  STL.128 [R1+0x24c0], R20 ;  /* 0x0024c01401007387 */ /* 0x0003e80000100c00 */
[----:B0-----:R-:W2:Y:S04]  /*19ae0*/  LDL.LU.128 R28, [R1+0x24e0] ;  /* 0x0024e000011c7983 */ /* 0x001ea80000300c00 */
[----:B------:R0:W-:Y:S04]  /*19af0*/  STL.128 [R1+0x24b0], R16 ;  /* 0x0024b01001007387 */ /* 0x0001e80000100c00 */
[----:B------:R0:W-:Y:S04]  /*19b00*/  STL.128 [R1+0x24a0], R12 ;  /* 0x0024a00c01007387 */ /* 0x0001e80000100c00 */
[----:B------:R0:W-:Y:S04]  /*19b10*/  STL.128 [R1+0x2490], R8 ;  /* 0x0024900801007387 */ /* 0x0001e80000100c00 */
[----:B------:R0:W-:Y:S04]  /*19b20*/  STL.128 [R1+0x2480], R4 ;  /* 0x0024800401007387 */ /* 0x0001e80000100c00 */
[----:B-1----:R-:W2:Y:S04]  /*19b30*/  LDL.LU.128 R24, [R1+0x24d0] ;  /* 0x0024d00001187983 */ /* 0x002ea80000300c00 */
[----:B------:R-:W2:Y:S04]  /*19b40*/  LDL.LU.128 R20, [R1+0x24c0] ;  /* 0x0024c00001147983 */ /* 0x000ea80000300c00 */
[----:B0-----:R-:W2:Y:S04]  /*19b50*/  LDL.LU.128 R16, [R1+0x24b0] ;  /* 0x0024b00001107983 */ /* 0x001ea80000300c00 */
[----:B------:R-:W2:Y:S04]  /*19b60*/  LDL.LU.128 R12, [R1+0x24a0] ;  /* 0x0024a000010c7983 */ /* 0x000ea80000300c00 */
[----:B------:R-:W2:Y:S04]  /*19b70*/  LDL.LU.128 R8, [R1+0x2490] ;  /* 0x0024900001087983 */ /* 0x000ea80000300c00 */
[----:B------:R-:W2:Y:S01]  /*19b80*/  LDL.LU.128 R4, [R1+0x2480] ;  /* 0x0024800001047983 */ /* 0x000ea20000300c00 */
[----:B---3--:R-:W-:-:S05]  /*19b90*/  IMAD.MOV.U32 R106, RZ, RZ, R187 ;  /* 0x000000ffff6a7224 */ /* 0x008fca00078e00bb */
[----:B------:R0:W-:Y:S04]  /*19ba0*/  STL [R1+0x2618], R106 ;  /* 0x0026186a01007387 */ /* 0x0001e80000100800 */
[----:B0-----:R-:W3:Y:S04]  /*19bb0*/  LDL.LU R106, [R1+0x2618] ;  /* 0x00261800016a7983 */ /* 0x001ee80000300800 */
[----:B------:R0:W-:Y:S04]  /*19bc0*/  STL.64 [R1+0x2610], R104 ;  /* 0x0026106801007387 */ /* 0x0001e80000100a00 */
[----:B----4-:R1:W-:Y:S04]  /*19bd0*/  STL.128 [R1+0x2600], R100 ;  /* 0x0026006401007387 */ /* 0x0103e80000100c00 */
[----:B0-----:R-:W3:Y:S04]  /*19be0*/  LDL.LU.64 R104, [R1+0x2610] ;  /* 0x0026100001687983 */ /* 0x001ee80000300a00 */
[----:B-1----:R-:W4:Y:S04]  /*19bf0*/  LDL.LU.128 R100, [R1+0x2600] ;  /* 0x0026000001647983 */ /* 0x002f280000300c00 */
[----:B------:R0:W-:Y:S01]  /*19c00*/  STL.128 [R1+0x280], R116 ;  /* 0x0002807401007387 */ /* 0x0001e20000100c00 */
[----:B--2---:R-:W-:-:S03]  /*19c10*/  IMAD.MOV.U32 R110, RZ, RZ, R115 ;  /* 0x000000ffff6e7224 */ /* 0x004fc600078e0073 */
[----:B------:R1:W-:Y:S04]  /*19c20*/  STL.128 [R1+0x3a0], R112 ;  /* 0x0003a07001007387 */ /* 0x0003e80000100c00 */
[----:B------:R2:W-:Y:S04]  /*19c30*/  STL [R1+0x2478], R110 ;  /* 0x0024786e01007387 */ /* 0x0005e80000100800 */
[----:B0-----:R-:W4:Y:S04]  /*19c40*/  LDL.128 R116, [R1+0x5c0] ;  /* 0x0005c00001747983 */ /* 0x001f280000100c00 */
[----:B------:R0:W-:Y:S04]  /*19c50*/  STL.64 [R1+0x2470], R108 ;  /* 0x0024706c01007387 */ /* 0x0001e80000100a00 */
[----:B-1----:R-:W4:Y:S04]  /*19c60*/  LDL.LU R113, [R1+0x5c8] ;  /* 0x0005c80001717983 */ /* 0x002f280000300800 */
[----:B------:R-:W4:Y:S04]  /*19c70*/  LDL.LU R112, [R1+0x5c4] ;  /* 0x0005c40001707983 */ /* 0x000f280000300800 */
[----:B--2---:R-:W2:Y:S04]  /*19c80*/  LDL.LU R110, [R1+0x2478] ;  /* 0x00247800016e7983 */ /* 0x004ea80000300800 */
[----:B0-----:R-:W2:Y:S04]  /*19c90*/  LDL.LU.64 R108, [R1+0x2470] ;  /* 0x00247000016c7983 */ /* 0x001ea80000300a00 */
[----:B------:R-:W2:Y:S04]  /*19ca0*/  LDL.LU R111, [R1+0x5c0] ;  /* 0x0005c000016f7983 */ /* 0x000ea80000300800 */
[----:B------:R0:W-:Y:S04]  /*19cb0*/  STL.128 [R1+0x2440], R96 ;  /* 0x0024406001007387 */ /* 0x0001e80000100c00 */
[----:B------:R1:W-:Y:S04]  /*19cc0*/  STL.128 [R1+0x2430], R92 ;  /* 0x0024305c01007387 */ /* 0x0003e80000100c00 */
[----:B0-----:R-:W2:Y:S04]  /*19cd0*/  LDL.LU.128 R96, [R1+0x2440] ;  /* 0x0024400001607983 */ /* 0x001ea80000300c00 */
[----:B------:R0:W-:Y:S04]  /*19ce0*/  STL.128 [R1+0x2420], R88 ;  /* 0x0024205801007387 */ /* 0x0001e80000100c00 */
[----:B-1----:R-:W2:Y:S04]  /*19cf0*/  LDL.LU.128 R92, [R1+0x2430] ;  /* 0x00243000015c7983 */ /* 0x002ea80000300c00 */
[----:B------:R1:W-:Y:S04]  /*19d00*/  STL.128 [R1+0x2410], R84 ;  /* 0x0024105401007387 */ /* 0x0003e80000100c00 */
[----:B0-----:R-:W2:Y:S04]  /*19d10*/  LDL.LU.128 R88, [R1+0x2420] ;  /* 0x0024200001587983 */ /* 0x001ea80000300c00 */
[----:B------:R0:W-:Y:S04]  /*19d20*/  STL.128 [R1+0x2400], R80 ;  /* 0x0024005001007387 */ /* 0x0001e80000100c00 */
[----:B------:R0:W-:Y:S04]  /*19d30*/  STL.128 [R1+0x23f0], R76 ;  /* 0x0023f04c01007387 */ /* 0x0001e80000100c00 */
[----:B-1----:R-:W2:Y:S04]  /*19d40*/  LDL.LU.128 R84, [R1+0x2410] ;  /* 0x0024100001547983 */ /* 0x002ea80000300c00 */
[----:B------:R1:W-:Y:S04]  /*19d50*/  STL.128 [R1+0x23e0], R72 ;  /* 0x0023e04801007387 */ /* 0x0003e80000100c00 */
[----:B0-----:R-:W2:Y:S04]  /*19d60*/  LDL.LU.128 R80, [R1+0x2400] ;  /* 0x0024000001507983 */ /* 0x001ea80000300c00 */
[----:B------:R-:W2:Y:S04]  /*19d70*/  LDL.LU.128 R76, [R1+0x23f0] ;  /* 0x0023f000014c7983 */ /* 0x000ea80000300c00 */
        /* <DEDUP_REMOVED lines=13> */
[----:B------:R1:W-:Y:S04]  /*19e50*/  STL.128 [R1+0x2360], R40 ;  /* 0x0023602801007387 */ /* 0x0003e80000100c00 */
[----:B0-----:R-:W2:Y:S04]  /*19e60*/  LDL.LU.128 R48, [R1+0x2380] ;  /* 0x0023800001307983 */ /* 0x001ea80000300c00 */
[----:B------:R0:W-:Y:S04]  /*19e70*/  STL.128 [R1+0x2350], R36 ;  /* 0x0023502401007387 */ /* 0x0001e80000100c00 */
[----:B-1----:R-:W2:Y:S04]  /*19e80*/  LDL.LU.128 R44, [R1+0x2370] ;  /* 0x00237000012c7983 */ /* 0x002ea80000300c00 */
[----:B------:R1:W-:Y:S04]  /*19e90*/  STL.128 [R1+0x2340], R32 ;  /* 0x0023402001007387 */ /* 0x0003e80000100c00 */
[----:B------:R-:W2:Y:S04]  /*19ea0*/  LDL.LU.128 R40, [R1+0x2360] ;  /* 0x0023600001287983 */ /* 0x000ea80000300c00 */
[----:B0-----:R-:W2:Y:S04]  /*19eb0*/  LDL.LU.128 R36, [R1+0x2350] ;  /* 0x0023500001247983 */ /* 0x001ea80000300c00 */
[----:B------:R0:W-:Y:S04]  /*19ec0*/  STL.128 [R1+0x2330], R28 ;  /* 0x0023301c01007387 */ /* 0x0001e80000100c00 */
[----:B-1----:R-:W2:Y:S04]  /*19ed0*/  LDL.LU.128 R32, [R1+0x2340] ;  /* 0x0023400001207983 */ /* 0x002ea80000300c00 */
[----:B------:R1:W-:Y:S04]  /*19ee0*/  STL.128 [R1+0x2320], R24 ;  /* 0x0023201801007387 */ /* 0x0003e80000100c00 */
[----:B0-----:R-:W2:Y:S04]  /*19ef0*/  LDL.LU.128 R28, [R1+0x2330] ;  /* 0x00233000011c7983 */ /* 0x001ea80000300c00 */
[----:B------:R0:W-:Y:S04]  /*19f00*/  STL.128 [R1+0x2310], R20 ;  /* 0x0023101401007387 */ /* 0x0001e80000100c00 */
[----:B------:R0:W-:Y:S04]  /*19f10*/  STL.128 [R1+0x2300], R16 ;  /* 0x0023001001007387 */ /* 0x0001e80000100c00 */
[----:B------:R0:W-:Y:S04]  /*19f20*/  STL.128 [R1+0x22f0], R12 ;  /* 0x0022f00c01007387 */ /* 0x0001e80000100c00 */
[----:B------:R0:W-:Y:S04]  /*19f30*/  STL.128 [R1+0x22e0], R8 ;  /* 0x0022e00801007387 */ /* 0x0001e80000100c00 */
[----:B------:R0:W-:Y:S04]  /*19f40*/  STL.128 [R1+0x22d0], R4 ;  /* 0x0022d00401007387 */ /* 0x0001e80000100c00 */
[----:B-1----:R-:W2:Y:S04]  /*19f50*/  LDL.LU.128 R24, [R1+0x2320] ;  /* 0x0023200001187983 */ /* 0x002ea80000300c00 */
[----:B0-----:R-:W2:Y:S04]  /*19f60*/  LDL.LU.128 R20, [R1+0x2310] ;  /* 0x0023100001147983 */ /* 0x001ea80000300c00 */
[----:B------:R-:W2:Y:S04]  /*19f70*/  LDL.LU.128 R16, [R1+0x2300] ;  /* 0x0023000001107983 */ /* 0x000ea80000300c00 */
[----:B------:R-:W2:Y:S04]  /*19f80*/  LDL.LU.128 R12, [R1+0x22f0] ;  /* 0x0022f000010c7983 */ /* 0x000ea80000300c00 */
[----:B------:R-:W2:Y:S04]  /*19f90*/  LDL.LU.128 R8, [R1+0x22e0] ;  /* 0x0022e00001087983 */ /* 0x000ea80000300c00 */
[----:B------:R-:W2:Y:S04]  /*19fa0*/  LDL.LU.128 R4, [R1+0x22d0] ;  /* 0x0022d00001047983 */ /* 0x000ea80000300c00 */
[----:B---3--:R0:W-:Y:S04]  /*19fb0*/  STL.128 [R1+0x2460], R104 ;  /* 0x0024606801007387 */ /* 0x0081e80000100c00 */
[----:B----4-:R1:W-:Y:S04]  /*19fc0*/  STL.128 [R1+0x2450], R100 ;  /* 0x0024506401007387 */ /* 0x0103e80000100c00 */
[----:B0-----:R-:W3:Y:S04]  /*19fd0*/  LDL.LU.128 R104, [R1+0x2460] ;  /* 0x0024600001687983 */ /* 0x001ee80000300c00 */
[----:B-1----:R-:W4:Y:S04]  /*19fe0*/  LDL.LU.128 R100, [R1+0x2450] ;  /* 0x0024500001647983 */ /* 0x002f280000300c00 */
[----:B------:R0:W-:Y:S01]  /*19ff0*/  STL.128 [R1+0x290], R120 ;  /* 0x0002907801007387 */ /* 0x0001e20000100c00 */
[----:B------:R-:W-:-:S03]  /*1a000*/  IMAD.MOV.U32 R114, RZ, RZ, R119 ;  /* 0x000000ffff727224 */ /* 0x000fc600078e0077 */
[----:B------:R-:W-:Y:S04]  /*1a010*/  STL.128 [R1+0x3b0], R116 ;  /* 0x0003b07401007387 */ /* 0x000fe80000100c00 */
[----:B------:R1:W-:Y:S04]  /*1a020*/  STL [R1+0x22c8], R114 ;  /* 0x0022c87201007387 */ /* 0x0003e80000100800 */
[----:B------:R2:W-:Y:S04]  /*1a030*/  STL.64 [R1+0x22c0], R112 ;  /* 0x0022c07001007387 */ /* 0x0005e80000100a00 */
[----:B0-----:R-:W4:Y:S04]  /*1a040*/  LDL.128 R120, [R1+0x5d0] ;  /* 0x0005d00001787983 */ /* 0x001f280000100c00 */
[----:B-1----:R-:W4:Y:S04]  /*1a050*/  LDL.LU R114, [R1+0x22c8] ;  /* 0x0022c80001727983 */ /* 0x002f280000300800 */
[----:B--2---:R0:W-:Y:S04]  /*1a060*/  STL.128 [R1+0x22b0], R108 ;  /* 0x0022b06c01007387 */ /* 0x0041e80000100c00 */
[----:B------:R-:W2:Y:S04]  /*1a070*/  LDL.LU.64 R112, [R1+0x22c0] ;  /* 0x0022c00001707983 */ /* 0x000ea80000300a00 */
[----:B------:R-:W2:Y:S04]  /*1a080*/  LDL.LU R117, [R1+0x5d8] ;  /* 0x0005d80001757983 */ /* 0x000ea80000300800 */
[----:B------:R-:W2:Y:S04]  /*1a090*/  LDL.LU R116, [R1+0x5d4] ;  /* 0x0005d40001747983 */ /* 0x000ea80000300800 */
[----:B------:R-:W2:Y:S04]  /*1a0a0*/  LDL.LU R115, [R1+0x5d0] ;  /* 0x0005d00001737983 */ /* 0x000ea80000300800 */
[----:B0-----:R-:W2:Y:S04]  /*1a0b0*/  LDL.LU.128 R108, [R1+0x22b0] ;  /* 0x0022b000016c7983 */ /* 0x001ea80000300c00 */
        /* <DEDUP_REMOVED lines=35> */
[----:B------:R-:W-:Y:S04]  /*1a2f0*/  STL.128 [R1+0x320], R156 ;  /* 0x0003209c01007387 */ /* 0x000fe80000100c00 */
[----:B------:R-:W-:Y:S04]  /*1a300*/  STL.128 [R1+0x350], R168 ;  /* 0x000350a801007387 */ /* 0x000fe80000100c00 */
[----:B0-----:R-:W2:Y:S04]  /*1a310*/  LDL.LU.128 R28, [R1+0x2170] ;  /* 0x00217000011c7983 */ /* 0x001ea80000300c00 */
        /* <DEDUP_REMOVED lines=8> */
[----:B------:R-:W2:Y:S04]  /*1a3a0*/  LDL.LU.64 R180, [R1+0x27c0] ;  /* 0x0027c00001b47983 */ /* 0x000ea80000300a00 */
[----:B------:R-:W2:Y:S04]  /*1a3b0*/  LDL.LU.128 R168, [R1+0x2790] ;  /* 0x0027900001a87983 */ /* 0x000ea80000300c00 */
[----:B------:R-:W2:Y:S04]  /*1a3c0*/  LDL.LU.128 R156, [R1+0x2760] ;  /* 0x00276000019c7983 */ /* 0x000ea80000300c00 */
[----:B-1----:R-:W2:Y:S04]  /*1a3d0*/  LDL.LU.128 R20, [R1+0x2150] ;  /* 0x0021500001147983 */ /* 0x002ea80000300c00 */
        /* <DEDUP_REMOVED lines=8> */
[----:B------:R0:W-:Y:S04]  /*1a460*/  STL.128 [R1+0x310], R152 ;  /* 0x0003109801007387 */ /* 0x0001e80000100c00 */
[----:B0-----:R-:W4:Y:S01]  /*1a470*/  LDL.LU.128 R152, [R1+0x2750] ;  /* 0x0027500001987983 */ /* 0x001f220000300c00 */
[----:B------:R-:W-:-:S03]  /*1a480*/  IMAD.MOV.U32 R118, RZ, RZ, R123 ;  /* 0x000000ffff767224 */ /* 0x000fc600078e007b */
[----:B------:R0:W-:Y:S04]  /*1a490*/  STL.128 [R1+0x2a0], R124 ;  /* 0x0002a07c01007387 */ /* 0x0001e80000100c00 */
[----:B------:R1:W-:Y:S04]  /*1a4a0*/  STL.128 [R1+0x3c0], R120 ;  /* 0x0003c07801007387 */ /* 0x0003e80000100c00 */
[----:B------:R1:W-:Y:S04]  /*1a4b0*/  STL [R1+0x2108], R118 ;  /* 0x0021087601007387 */ /* 0x0003e80000100800 */
[----:B--2---:R2:W-:Y:S04]  /*1a4c0*/  STL.64 [R1+0x2100], R116 ;  /* 0x0021007401007387 */ /* 0x0045e80000100a00 */
[----:B0-----:R-:W4:Y:S04]  /*1a4d0*/  LDL.128 R124, [R1+0x5e0] ;  /* 0x0005e000017c7983 */ /* 0x001f280000100c00 */
[----:B------:R0:W-:Y:S04]  /*1a4e0*/  STL.128 [R1+0x20f0], R112 ;  /* 0x0020f07001007387 */ /* 0x0001e80000100c00 */
[----:B-1----:R-:W4:Y:S04]  /*1a4f0*/  LDL.LU R121, [R1+0x5e8] ;  /* 0x0005e80001797983 */ /* 0x002f280000300800 */
[----:B------:R-:W4:Y:S04]  /*1a500*/  LDL.LU R120, [R1+0x5e4] ;  /* 0x0005e40001787983 */ /* 0x000f280000300800 */
[----:B------:R-:W4:Y:S04]  /*1a510*/  LDL.LU R119, [R1+0x5e0] ;  /* 0x0005e00001777983 */ /* 0x000f280000300800 */
[----:B------:R1:W-:Y:S04]  /*1a520*/  STL.128 [R1+0x20e0], R108 ;  /* 0x0020e06c01007387 */ /* 0x0003e80000100c00 */
[----:B------:R-:W4:Y:S04]  /*1a530*/  LDL.LU R118, [R1+0x2108] ;  /* 0x0021080001767983 */ /* 0x000f280000300800 */
[----:B--2---:R-:W2:Y:S04]  /*1a540*/  LDL.LU.64 R116, [R1+0x2100] ;  /* 0x0021000001747983 */ /* 0x004ea80000300a00 */
[----:B0-----:R-:W2:Y:S04]  /*1a550*/  LDL.LU.128 R112, [R1+0x20f0] ;  /* 0x0020f00001707983 */ /* 0x001ea80000300c00 */
[----:B-1----:R-:W2:Y:S04]  /*1a560*/  LDL.LU.128 R108, [R1+0x20e0] ;  /* 0x0020e000016c7983 */ /* 0x002ea80000300c00 */
[----:B------:R0:W-:Y:S04]  /*1a570*/  STL.128 [R1+0x20b0], R96 ;  /* 0x0020b06001007387 */ /* 0x0001e80000100c00 */
[----:B------:R1:W-:Y:S04]  /*1a580*/  STL.128 [R1+0x20a0], R92 ;  /* 0x0020a05c01007387 */ /* 0x0003e80000100c00 */
[----:B------:R1:W-:Y:S04]  /*1a590*/  STL.128 [R1+0x2090], R88 ;  /* 0x0020905801007387 */ /* 0x0003e80000100c00 */
[----:B------:R1:W-:Y:S04]  /*1a5a0*/  STL.128 [R1+0x2080], R84 ;  /* 0x0020805401007387 */ /* 0x0003e80000100c00 */
[----:B0-----:R-:W2:Y:S04]  /*1a5b0*/  LDL.LU.128 R96, [R1+0x20b0] ;  /* 0x0020b00001607983 */ /* 0x001ea80000300c00 */
[----:B-1----:R-:W2:Y:S04]  /*1a5c0*/  LDL.LU.128 R92, [R1+0x20a0] ;  /* 0x0020a000015c7983 */ /* 0x002ea80000300c00 */
[----:B------:R-:W2:Y:S04]  /*1a5d0*/  LDL.LU.128 R88, [R1+0x2090] ;  /* 0x0020900001587983 */ /* 0x000ea80000300c00 */
[----:B------:R0:W-:Y:S04]  /*1a5e0*/  STL.128 [R1+0x2070], R80 ;  /* 0x0020705001007387 */ /* 0x0001e80000100c00 */
[----:B------:R1:W-:Y:S04]  /*1a5f0*/  STL.128 [R1+0x2060], R76 ;  /* 0x0020604c01007387 */ /* 0x0003e80000100c00 */
[----:B------:R-:W2:Y:S04]  /*1a600*/  LDL.LU.128 R84, [R1+0x2080] ;  /* 0x0020800001547983 */ /* 0x000ea80000300c00 */
[----:B------:R1:W-:Y:S04]  /*1a610*/  STL.128 [R1+0x2050], R72 ;  /* 0x0020504801007387 */ /* 0x0003e80000100c00 */
[----:B0-----:R-:W2:Y:S04]  /*1a620*/  LDL.LU.128 R80, [R1+0x2070] ;  /* 0x0020700001507983 */ /* 0x001ea80000300c00 */
[----:B-1----:R-:W2:Y:S04]  /*1a630*/  LDL.LU.128 R76, [R1+0x2060] ;  /* 0x00206000014c7983 */ /* 0x002ea80000300c00 */
[----:B------:R0:W-:Y:S04]  /*1a640*/  STL.128 [R1+0x2040], R68 ;  /* 0x0020404401007387 */ /* 0x0001e80000100c00 */
[----:B------:R-:W2:Y:S04]  /*1a650*/  LDL.LU.128 R72, [R1+0x2050] ;  /* 0x0020500001487983 */ /* 0x000ea80000300c00 */
        /* <DEDUP_REMOVED lines=20> */
[----:B------:R-:W-:Y:S04]  /*1a7a0*/  STL [R1+0x2748], R222 ;  /* 0x002748de01007387 */ /* 0x000fe80000100800 */
[----:B------:R-:W-:Y:S04]  /*1a7b0*/  STL.64 [R1+0x2740], R220 ;  /* 0x002740dc01007387 */ /* 0x000fe80000100a00 */
[----:B0-----:R-:W2:Y:S04]  /*1a7c0*/  LDL.LU.128 R28, [R1+0x1fa0] ;  /* 0x001fa000011c7983 */ /* 0x001ea80000300c00 */
[----:B------:R-:W-:Y:S04]  /*1a7d0*/  STL.128 [R1+0x2730], R216 ;  /* 0x002730d801007387 */ /* 0x000fe80000100c00 */
[----:B------:R0:W-:Y:S04]  /*1a7e0*/  STL.128 [R1+0x1f90], R24 ;  /* 0x001f901801007387 */ /* 0x0001e80000100c00 */
[----:B------:R1:W-:Y:S04]  /*1a7f0*/  STL.64 [R1+0x26a0], R180 ;  /* 0x0026a0b401007387 */ /* 0x0003e80000100a00 */
[----:B------:R1:W-:Y:S04]  /*1a800*/  STL.128 [R1+0x2670], R168 ;  /* 0x002670a801007387 */ /* 0x0003e80000100c00 */
[----:B------:R-:W-:Y:S04]  /*1a810*/  STL.128 [R1+0x2640], R156 ;  /* 0x0026409c01007387 */ /* 0x000fe80000100c00 */
[----:B------:R-:W-:Y:S04]  /*1a820*/  STL.128 [R1+0x1f80], R20 ;  /* 0x001f801401007387 */ /* 0x000fe80000100c00 */
[----:B------:R-:W-:Y:S04]  /*1a830*/  STL.128 [R1+0x1f70], R16 ;  /* 0x001f701001007387 */ /* 0x000fe80000100c00 */
[----:B------:R-:W-:Y:S04]  /*1a840*/  STL.128 [R1+0x1f60], R12 ;  /* 0x001f600c01007387 */ /* 0x000fe80000100c00 */
[----:B------:R-:W-:Y:S04]  /*1a850*/  STL.128 [R1+0x1f50], R8 ;  /* 0x001f500801007387 */ /* 0x000fe80000100c00 */
[----:B------:R-:W-:Y:S04]  /*1a860*/  STL.128 [R1+0x1f40], R4 ;  /* 0x001f400401007387 */ /* 0x000fe80000100c00 */
[----:B0-----:R-:W2:Y:S04]  /*1a870*/  LDL.LU.128 R24, [R1+0x1f90] ;  /* 0x001f900001187983 */ /* 0x001ea80000300c00 */
[----:B------:R-:W2:Y:S04]  /*1a880*/  LDL.LU R222, [R1+0x2748] ;  /* 0x0027480001de7983 */ /* 0x000ea80000300800 */
[----:B------:R-:W2:Y:S04]  /*1a890*/  LDL.LU.64 R220, [R1+0x2740] ;  /* 0x0027400001dc7983 */ /* 0x000ea80000300a00 */
[----:B------:R-:W2:Y:S04]  /*1a8a0*/  LDL.LU.128 R216, [R1+0x2730] ;  /* 0x0027300001d87983 */ /* 0x000ea80000300c00 */
[----:B---3--:R0:W-:Y:S04]  /*1a8b0*/  STL.128 [R1+0x20d0], R104 ;  /* 0x0020d06801007387 */ /* 0x0081e80000100c00 */
[----:B-1----:R-:W3:Y:S04]  /*1a8c0*/  LDL.LU.64 R180, [R1+0x26a0] ;  /* 0x0026a00001b47983 */ /* 0x002ee80000300a00 */
[----:B------:R-:W3:Y:S04]  /*1a8d0*/  LDL.LU.128 R168, [R1+0x2670] ;  /* 0x0026700001a87983 */ /* 0x000ee80000300c00 */
[----:B----4-:R1:W-:Y:S04]  /*1a8e0*/  STL.128 [R1+0x20c0], R100 ;  /* 0x0020c06401007387 */ /* 0x0103e80000100c00 */
[----:B0-----:R-:W4:Y:S04]  /*1a8f0*/  LDL.LU.128 R104, [R1+0x20d0] ;  /* 0x0020d00001687983 */ /* 0x001f280000300c00 */
[----:B------:R-:W3:Y:S04]  /*1a900*/  LDL.LU.128 R156, [R1+0x2640] ;  /* 0x00264000019c7983 */ /* 0x000ee80000300c00 */
[----:B------:R-:W3:Y:S04]  /*1a910*/  LDL.LU.128 R20, [R1+0x1f80] ;  /* 0x001f800001147983 */ /* 0x000ee80000300c00 */
[----:B-1----:R-:W3:Y:S04]  /*1a920*/  LDL.LU.128 R100, [R1+0x20c0] ;  /* 0x0020c00001647983 */ /* 0x002ee80000300c00 */
[----:B------:R-:W3:Y:S04]  /*1a930*/  LDL.LU.128 R16, [R1+0x1f70] ;  /* 0x001f700001107983 */ /* 0x000ee80000300c00 */
[----:B------:R-:W3:Y:S04]  /*1a940*/  LDL.LU.128 R12, [R1+0x1f60] ;  /* 0x001f6000010c7983 */ /* 0x000ee80000300c00 */
[----:B------:R-:W3:Y:S04]  /*1a950*/  LDL.LU.128 R8, [R1+0x1f50] ;  /* 0x001f500001087983 */ /* 0x000ee80000300c00 */
[----:B------:R-:W3:Y:S04]  /*1a960*/  LDL.LU.128 R4, [R1+0x1f40] ;  /* 0x001f400001047983 */ /* 0x000ee80000300c00 */
[----:B------:R0:W-:Y:S04]  /*1a970*/  STL.128 [R1+0x2630], R152 ;  /* 0x0026309801007387 */ /* 0x0001e80000100c00 */
[----:B0-----:R-:W3:Y:S04]  /*1a980*/  LDL.LU.128 R152, [R1+0x2630] ;  /* 0x0026300001987983 */ /* 0x001ee80000300c00 */
[----:B------:R0:W-:Y:S04]  /*1a990*/  STL.128 [R1+0x330], R160 ;  /* 0x000330a001007387 */ /* 0x0001e80000100c00 */
[----:B------:R1:W-:Y:S04]  /*1a9a0*/  STL.128 [R1+0x340], R164 ;  /* 0x000340a401007387 */ /* 0x0003e80000100c00 */
[----:B------:R1:W-:Y:S04]  /*1a9b0*/  STL.128 [R1+0x360], R172 ;  /* 0x000360ac01007387 */ /* 0x0003e80000100c00 */
[----:B------:R2:W-:Y:S04]  /*1a9c0*/  STL.128 [R1+0x370], R176 ;  /* 0x000370b001007387 */ /* 0x0005e80000100c00 */
[----:B0-----:R-:W3:Y:S04]  /*1a9d0*/  LDL.LU.64 R162, [R1+0x2770] ;  /* 0x0027700001a27983 */ /* 0x001ee80000300a00 */
[----:B-1----:R-:W3:Y:S04]  /*1a9e0*/  LDL.LU.128 R164, [R1+0x2780] ;  /* 0x0027800001a47983 */ /* 0x002ee80000300c00 */
[----:B------:R-:W3:Y:S04]  /*1a9f0*/  LDL.LU.128 R172, [R1+0x27a0] ;  /* 0x0027a00001ac7983 */ /* 0x000ee80000300c00 */
[----:B--2---:R-:W2:Y:S01]  /*1aa00*/  LDL.LU.128 R176, [R1+0x27b0] ;  /* 0x0027b00001b07983 */ /* 0x004ea20000300c00 */
[----:B------:R-:W-:-:S03]  /*1aa10*/  IMAD.MOV.U32 R122, RZ, RZ, R127 ;  /* 0x000000ffff7a7224 */ /* 0x000fc600078e007f */
[----:B------:R0:W-:Y:S01]  /*1aa20*/  STL.128 [R1+0x3d0], R124 ;  /* 0x0003d07c01007387 */ /* 0x0001e20000100c00 */
[----:B------:R-:W-:Y:S02]  /*1aa30*/  IMAD.MOV.U32 R123, RZ, RZ, R118 ;  /* 0x000000ffff7b7224 */ /* 0x000fe400078e0076 */
[----:B------:R-:W-:Y:S02]  /*1aa40*/  IMAD.MOV.U32 R118, RZ, RZ, R113 ;  /* 0x000000ffff767224 */ /* 0x000fe400078e0071 */
[----:B------:R-:W-:Y:S02]  /*1aa50*/  IMAD.MOV.U32 R113, RZ, RZ, R108 ;  /* 0x000000ffff717224 */ /* 0x000fe400078e006c */
[----:B0-----:R-:W-:Y:S02]  /*1aa60*/  IMAD.MOV.U32 R127, RZ, RZ, R122 ;  /* 0x000000ffff7f7224 */ /* 0x001fe400078e007a */
        /* <DEDUP_REMOVED lines=11> */
[----:B------:R0:W-:Y:S04]  /*1ab20*/  STL.128 [R1+0x2b0], R128 ;  /* 0x0002b08001007387 */ /* 0x0001e80000100c00 */
[----:B------:R1:W-:Y:S04]  /*1ab30*/  STL.128 [R1+0x2c0], R132 ;  /* 0x0002c08401007387 */ /* 0x0003e80000100c00 */
[----:B------:R1:W-:Y:S04]  /*1ab40*/  STL.128 [R1+0x2d0], R136 ;  /* 0x0002d08801007387 */ /* 0x0003e80000100c00 */
[----:B------:R1:W-:Y:S04]  /*1ab50*/  STL.128 [R1+0x2e0], R140 ;  /* 0x0002e08c01007387 */ /* 0x0003e80000100c00 */
[----:B------:R1:W-:Y:S04]  /*1ab60*/  STL.128 [R1+0x2f0], R144 ;  /* 0x0002f09001007387 */ /* 0x0003e80000100c00 */
[----:B------:R1:W-:Y:S01]  /*1ab70*/  STL.128 [R1+0x300], R148 ;  /* 0x0003009401007387 */ /* 0x0003e20000100c00 */
[----:B0-----:R-:W-:-:S02]  /*1ab80*/  IMAD.MOV.U32 R128, RZ, RZ, R219 ;  /* 0x000000ffff807224 */ /* 0x001fc400078e00db */
[----:B------:R-:W-:Y:S02]  /*1ab90*/  IMAD.MOV.U32 R129, RZ, RZ, R218 ;  /* 0x000000ffff817224 */ /* 0x000fe400078e00da */
[----:B----4-:R-:W-:Y:S02]  /*1aba0*/  IMAD.MOV.U32 R112, RZ, RZ, R107 ;  /* 0x000000ffff707224 */ /* 0x010fe400078e006b */
[----:B------:R-:W-:Y:S02]  /*1abb0*/  IMAD.MOV.U32 R111, RZ, RZ, R106 ;  /* 0x000000ffff6f7224 */ /* 0x000fe400078e006a */
[----:B------:R-:W-:Y:S02]  /*1abc0*/  IMAD.MOV.U32 R110, RZ, RZ, R105 ;  /* 0x000000ffff6e7224 */ /* 0x000fe400078e0069 */
[----:B------:R-:W-:Y:S02]  /*1abd0*/  IMAD.MOV.U32 R109, RZ, RZ, R104 ;  /* 0x000000ffff6d7224 */ /* 0x000fe400078e0068 */
[----:B------:R-:W-:-:S02]  /*1abe0*/  IMAD.MOV.U32 R104, RZ, RZ, R99 ;  /* 0x000000ffff687224 */ /* 0x000fc400078e0063 */
[----:B------:R-:W-:Y:S02]  /*1abf0*/  IMAD.MOV.U32 R99, RZ, RZ, R94 ;  /* 0x000000ffff637224 */ /* 0x000fe400078e005e */
[----:B---3--:R-:W-:Y:S02]  /*1ac00*/  IMAD.MOV.U32 R108, RZ, RZ, R103 ;  /* 0x000000ffff6c7224 */ /* 0x008fe400078e0067 */
        /* <DEDUP_REMOVED lines=80> */
[----:B-1----:R-:W-:Y:S02]  /*1b110*/  IMAD.MOV.U32 R132, RZ, RZ, R181 ;  /* 0x000000ffff847224 */ /* 0x002fe400078e00b5 */
        /* <DEDUP_REMOVED lines=22> */
[----:B------:R-:W-:-:S06]  /*1b280*/  IMAD.MOV.U32 R27, RZ, RZ, R220 ;  /* 0x000000ffff1b7224 */ /* 0x000fcc00078e00dc */
[----:B------:R-:W-:-:S06]  /*1b290*/  WARPGROUP.ARRIVE ;  /* 0x00000000000079c5 */ /* 0x000fcc0000000000 */
[----:B------:R-:W-:Y:S01]  /*1b2a0*/  HGMMA.64x256x16.F32 R24, R152, gdesc[UR4].tnspB, R24, gsb0 ;  /* 0x43e0000498187df0 */ /* 0x000fe20008000818 */
[----:B------:R0:W-:Y:S04]  /*1b2b0*/  STL.128 [R1+0x2720], R212 ;  /* 0x002720d401007387 */ /* 0x0001e80000100c00 */
[----:B------:R1:W-:Y:S04]  /*1b2c0*/  STL.128 [R1+0x2710], R208 ;  /* 0x002710d001007387 */ /* 0x0003e80000100c00 */
[----:B------:R3:W-:Y:S04]  /*1b2d0*/  STL.128 [R1+0x2700], R204 ;  /* 0x002700cc01007387 */ /* 0x0007e80000100c00 */
[----:B------:R4:W-:Y:S04]  /*1b2e0*/  STL.128 [R1+0x26f0], R200 ;  /* 0x0026f0c801007387 */ /* 0x0009e80000100c00 */
[----:B------:R4:W-:Y:S04]  /*1b2f0*/  STL.128 [R1+0x26e0], R196 ;  /* 0x0026e0c401007387 */ /* 0x0009e80000100c00 */
[----:B------:R4:W-:Y:S04]  /*1b300*/  STL.128 [R1+0x26d0], R192 ;  /* 0x0026d0c001007387 */ /* 0x0009e80000100c00 */
[----:B------:R4:W-:Y:S04]  /*1b310*/  STL.128 [R1+0x26c0], R188 ;  /* 0x0026c0bc01007387 */ /* 0x0009e80000100c00 */
[----:B--2---:R-:W-:Y:S04]  /*1b320*/  STL.128 [R1+0x2690], R176 ;  /* 0x002690b001007387 */ /* 0x004fe80000100c00 */
[----:B------:R-:W-:Y:S04]  /*1b330*/  STL.128 [R1+0x2680], R172 ;  /* 0x002680ac01007387 */ /* 0x000fe80000100c00 */
[----:B------:R-:W-:Y:S04]  /*1b340*/  STL.128 [R1+0x2660], R164 ;  /* 0x002660a401007387 */ /* 0x000fe80000100c00 */
[----:B------:R-:W-:Y:S04]  /*1b350*/  STL.64 [R1+0x2650], R162 ;  /* 0x002650a201007387 */ /* 0x000fe80000100a00 */
[----:B------:R2:W-:Y:S04]  /*1b360*/  STL.128 [R1+0x390], R184 ;  /* 0x000390b801007387 */ /* 0x0005e80000100c00 */
[----:B0-----:R-:W2:Y:S04]  /*1b370*/  LDL.LU.128 R212, [R1+0x2720] ;  /* 0x0027200001d47983 */ /* 0x001ea80000300c00 */
[----:B-1----:R-:W2:Y:S04]  /*1b380*/  LDL.LU.128 R208, [R1+0x2710] ;  /* 0x0027100001d07983 */ /* 0x002ea80000300c00 */
[----:B---3--:R-:W3:Y:S04]  /*1b390*/  LDL.LU.128 R204, [R1+0x2700] ;  /* 0x0027000001cc7983 */ /* 0x008ee80000300c00 */
[----:B----4-:R-:W4:Y:S04]  /*1b3a0*/  LDL.LU.128 R200, [R1+0x26f0] ;  /* 0x0026f00001c87983 */ /* 0x010f280000300c00 */
[----:B------:R-:W4:Y:S04]  /*1b3b0*/  LDL.LU.128 R196, [R1+0x26e0] ;  /* 0x0026e00001c47983 */ /* 0x000f280000300c00 */
[----:B------:R-:W4:Y:S04]  /*1b3c0*/  LDL.LU.128 R192, [R1+0x26d0] ;  /* 0x0026d00001c07983 */ /* 0x000f280000300c00 */
[----:B------:R-:W3:Y:S04]  /*1b3d0*/  LDL.LU.128 R188, [R1+0x26c0] ;  /* 0x0026c00001bc7983 */ /* 0x000ee80000300c00 */
[----:B--2---:R-:W2:Y:S04]  /*1b3e0*/  LDL.LU.128 R184, [R1+0x26b0] ;  /* 0x0026b00001b87983 */ /* 0x004ea80000300c00 */
[----:B------:R-:W4:Y:S04]  /*1b3f0*/  LDL.LU.128 R176, [R1+0x2690] ;  /* 0x0026900001b07983 */ /* 0x000f280000300c00 */
[----:B------:R-:W4:Y:S04]  /*1b400*/  LDL.LU.128 R172, [R1+0x2680] ;  /* 0x0026800001ac7983 */ /* 0x000f280000300c00 */
[----:B------:R-:W4:Y:S04]  /*1b410*/  LDL.LU.128 R164, [R1+0x2660] ;  /* 0x0026600001a47983 */ /* 0x000f280000300c00 */
[----:B------:R-:W4:Y:S01]  /*1b420*/  LDL.LU.64 R162, [R1+0x2650] ;  /* 0x0026500001a27983 */ /* 0x000f220000300a00 */
[----:B------:R-:W-:-:S03]  /*1b430*/  WARPGROUP.DEPBAR.LE gsb0, 0x0 ;  /* 0x00008000000079c5 */ /* 0x000fc60000010000 */
        /* <DEDUP_REMOVED lines=11> */
[----:B------:R1:W-:Y:S01]  /*1b4f0*/  STL.128 [R1+0x1e70], R100 ;  /* 0x001e706401007387 */ /* 0x0003e20000100c00 */
[----:B0-----:R-:W-:-:S02]  /*1b500*/  IMAD.MOV.U32 R140, RZ, RZ, R181 ;  /* 0x000000ffff8c7224 */ /* 0x001fc400078e00b5 */
[----:B------:R-:W-:Y:S01]  /*1b510*/  IMAD.MOV.U32 R141, RZ, RZ, R180 ;  /* 0x000000ffff8d7224 */ /* 0x000fe200078e00b4 */
[----:B-1----:R-:W4:Y:S04]  /*1b520*/  LDL.LU.128 R116, [R1+0x1eb0] ;  /* 0x001eb00001747983 */ /* 0x002f280000300c00 */
[----:B------:R-:W4:Y:S04]  /*1b530*/  LDL.LU.128 R108, [R1+0x1e90] ;  /* 0x001e9000016c7983 */ /* 0x000f280000300c00 */
[----:B------:R-:W4:Y:S04]  /*1b540*/  LDL.LU.128 R104, [R1+0x1e80] ;  /* 0x001e800001687983 */ /* 0x000f280000300c00 */
[----:B------:R-:W4:Y:S01]  /*1b550*/  LDL.LU.128 R100, [R1+0x1e70] ;  /* 0x001e700001647983 */ /* 0x000f220000300c00 */
        /* <DEDUP_REMOVED lines=11> */
[----:B------:R1:W-:Y:S01]  /*1b610*/  STL.128 [R1+0x400], R144 ;  /* 0x0004009001007387 */ /* 0x0003e20000100c00 */
[----:B------:R-:W-:-:S03]  /*1b620*/  IMAD.MOV.U32 R136, RZ, RZ, R219 ;  /* 0x000000ffff887224 */ /* 0x000fc600078e00db */
[----:B------:R1:W-:Y:S01]  /*1b630*/  STL.128 [R1+0x410], R148 ;  /* 0x0004109401007387 */ /* 0x0003e20000100c00 */
[----:B------:R-:W-:Y:S02]  /*1b640*/  IMAD.MOV.U32 R137, RZ, RZ, R218 ;  /* 0x000000ffff897224 */ /* 0x000fe400078e00da */
[----:B------:R-:W-:Y:S01]  /*1b650*/  IMAD.MOV.U32 R138, RZ, RZ, R217 ;  /* 0x000000ffff8a7224 */ /* 0x000fe200078e00d9 */
[----:B------:R1:W-:Y:S01]  /*1b660*/  STL.128 [R1+0x1d60], R32 ;  /* 0x001d602001007387 */ /* 0x0003e20000100c00 */
[----:B------:R-:W-:-:S03]  /*1b670*/  IMAD.MOV.U32 R139, RZ, RZ, R216 ;  /* 0x000000ffff8b7224 */ /* 0x000fc600078e00d8 */
[----:B0-----:R-:W4:Y:S04]  /*1b680*/  LDL.LU.128 R140, [R1+0x1f10] ;  /* 0x001f1000018c7983 */ /* 0x001f280000300c00 */
[----:B-1----:R-:W4:Y:S04]  /*1b690*/  LDL.LU.128 R144, [R1+0x1f20] ;  /* 0x001f200001907983 */ /* 0x002f280000300c00 */
[----:B------:R-:W4:Y:S04]  /*1b6a0*/  LDL.LU.128 R148, [R1+0x1f30] ;  /* 0x001f300001947983 */ /* 0x000f280000300c00 */
[----:B------:R0:W-:Y:S01]  /*1b6b0*/  STL.128 [R1+0x1ea0], R112 ;  /* 0x001ea07001007387 */ /* 0x0001e20000100c00 */
[----:B------:R-:W-:-:S02]  /*1b6c0*/  IMAD.MOV.U32 R33, RZ, RZ, R222 ;  /* 0x000000ffff217224 */ /* 0x000fc400078e00de */
[----:B------:R-:W-:Y:S01]  /*1b6d0*/  IMAD.MOV.U32 R34, RZ, RZ, R221 ;  /* 0x000000ffff227224 */ /* 0x000fe200078e00dd */
[----:B------:R1:W-:Y:S01]  /*1b6e0*/  STL.128 [R1+0x1d80], R40 ;  /* 0x001d802801007387 */ /* 0x0003e20000100c00 */
[----:B------:R-:W-:-:S03]  /*1b6f0*/  IMAD.MOV.U32 R35, RZ, RZ, R220 ;  /* 0x000000ffff237224 */ /* 0x000fc600078e00dc */
[----:B---3--:R3:W-:Y:S01]  /*1b700*/  STL.128 [R1+0x1cc0], R188 ;  /* 0x001cc0bc01007387 */ /* 0x0087e20000100c00 */
[----:B------:R-:W-:-:S03]  /*1b710*/  IMAD.MOV.U32 R155, RZ, RZ, R15 ;  /* 0x000000ffff9b7224 */ /* 0x000fc600078e000f */
[----:B--2---:R-:W-:Y:S01]  /*1b720*/  STL.128 [R1+0x1cb0], R184 ;  /* 0x001cb0b801007387 */ /* 0x004fe20000100c00 */
[----:B------:R-:W-:-:S03]  /*1b730*/  IMAD.MOV.U32 R156, RZ, RZ, R14 ;  /* 0x000000ffff9c7224 */ /* 0x000fc600078e000e */
[----:B0-----:R-:W2:Y:S01]  /*1b740*/  LDL.LU.128 R112, [R1+0x1ea0] ;  /* 0x001ea00001707983 */ /* 0x001ea20000300c00 */
[----:B------:R-:W-:-:S03]  /*1b750*/  IMAD.MOV.U32 R157, RZ, RZ, R13 ;  /* 0x000000ffff9d7224 */ /* 0x000fc600078e000d */
[----:B-1----:R-:W2:Y:S04]  /*1b760*/  LDL.LU.128 R40, [R1+0x1d80] ;  /* 0x001d800001287983 */ /* 0x002ea80000300c00 */
[----:B---3--:R-:W3:Y:S01]  /*1b770*/  LDL.LU.128 R188, [R1+0x1cc0] ;  /* 0x001cc00001bc7983 */ /* 0x008ee20000300c00 */
[----:B------:R-:W-:-:S03]  /*1b780*/  IMAD.MOV.U32 R15, RZ, RZ, R35 ;  /* 0x000000ffff0f7224 */ /* 0x000fc600078e0023 */
[----:B------:R0:W-:Y:S01]  /*1b790*/  STL.128 [R1+0x1e60], R96 ;  /* 0x001e606001007387 */ /* 0x0001e20000100c00 */
[----:B------:R-:W-:-:S03]  /*1b7a0*/  IMAD.MOV.U32 R14, RZ, RZ, R34 ;  /* 0x000000ffff0e7224 */ /* 0x000fc600078e0022 */
[----:B------:R1:W-:Y:S01]  /*1b7b0*/  STL.128 [R1+0x1e50], R92 ;  /* 0x001e505c01007387 */ /* 0x0003e20000100c00 */
[----:B------:R-:W-:-:S03]  /*1b7c0*/  IMAD.MOV.U32 R13, RZ, RZ, R33 ;  /* 0x000000ffff0d7224 */ /* 0x000fc600078e0021 */
[----:B------:R1:W-:Y:S04]  /*1b7d0*/  STL.128 [R1+0x1e40], R88 ;  /* 0x001e405801007387 */ /* 0x0003e80000100c00 */
[----:B------:R1:W-:Y:S04]  /*1b7e0*/  STL.128 [R1+0x1e30], R84 ;  /* 0x001e305401007387 */ /* 0x0003e80000100c00 */
[----:B------:R1:W-:Y:S04]  /*1b7f0*/  STL.128 [R1+0x1e20], R80 ;  /* 0x001e205001007387 */ /* 0x0003e80000100c00 */
[----:B0-----:R-:W3:Y:S04]  /*1b800*/  LDL.LU.128 R96, [R1+0x1e60] ;  /* 0x001e600001607983 */ /* 0x001ee80000300c00 */
[----:B-1----:R-:W3:Y:S04]  /*1b810*/  LDL.LU.128 R92, [R1+0x1e50] ;  /* 0x001e5000015c7983 */ /* 0x002ee80000300c00 */
[----:B------:R0:W-:Y:S04]  /*1b820*/  STL.128 [R1+0x1e10], R76 ;  /* 0x001e104c01007387 */ /* 0x0001e80000100c00 */
[----:B------:R1:W-:Y:S04]  /*1b830*/  STL.128 [R1+0x1e00], R72 ;  /* 0x001e004801007387 */ /* 0x0003e80000100c00 */
[----:B------:R-:W3:Y:S04]  /*1b840*/  LDL.LU.128 R88, [R1+0x1e40] ;  /* 0x001e400001587983 */ /* 0x000ee80000300c00 */
[----:B------:R-:W3:Y:S04]  /*1b850*/  LDL.LU.128 R84, [R1+0x1e30] ;  /* 0x001e300001547983 */ /* 0x000ee80000300c00 */
[----:B------:R-:W3:Y:S04]  /*1b860*/  LDL.LU.128 R80, [R1+0x1e20] ;  /* 0x001e200001507983 */ /* 0x000ee80000300c00 */
[----:B------:R-:W-:Y:S04]  /*1b870*/  STL.128 [R1+0x1df0], R68 ;  /* 0x001df04401007387 */ /* 0x000fe80000100c00 */
[----:B------:R-:W-:Y:S04]  /*1b880*/  STL.128 [R1+0x1de0], R64 ;  /* 0x001de04001007387 */ /* 0x000fe80000100c00 */
[----:B------:R-:W-:Y:S04]  /*1b890*/  STL.128 [R1+0x1dd0], R60 ;  /* 0x001dd03c01007387 */ /* 0x000fe80000100c00 */
[----:B------:R1:W-:Y:S04]  /*1b8a0*/  STL.128 [R1+0x3e0], R136 ;  /* 0x0003e08801007387 */ /* 0x0003e80000100c00 */
[----:B0-----:R-:W3:Y:S04]  /*1b8b0*/  LDL.LU.128 R76, [R1+0x1e10] ;  /* 0x001e1000014c7983 */ /* 0x001ee80000300c00 */
[----:B-1----:R-:W3:Y:S04]  /*1b8c0*/  LDL.LU.128 R72, [R1+0x1e00] ;  /* 0x001e000001487983 */ /* 0x002ee80000300c00 */
[----:B------:R-:W-:Y:S04]  /*1b8d0*/  STL [R1+0x46c], R31 ;  /* 0x00046c1f01007387 */ /* 0x000fe80000100800 */
[----:B------:R-:W-:Y:S04]  /*1b8e0*/  STL [R1+0x468], R30 ;  /* 0x0004681e01007387 */ /* 0x000fe80000100800 */
[----:B------:R-:W-:Y:S04]  /*1b8f0*/  STL [R1+0x464], R29 ;  /* 0x0004641d01007387 */ /* 0x000fe80000100800 */
[----:B------:R-:W-:Y:S04]  /*1b900*/  STL [R1+0x460], R28 ;  /* 0x0004601c01007387 */ /* 0x000fe80000100800 */
[----:B------:R0:W-:Y:S04]  /*1b910*/  STL.128 [R1+0x1dc0], R56 ;  /* 0x001dc03801007387 */ /* 0x0001e80000100c00 */
[----:B------:R1:W-:Y:S04]  /*1b920*/  STL.128 [R1+0x1db0], R52 ;  /* 0x001db03401007387 */ /* 0x0003e80000100c00 */
[----:B------:R-:W3:Y:S04]  /*1b930*/  LDL.LU.128 R136, [R1+0x1f00] ;  /* 0x001f000001887983 */ /* 0x000ee80000300c00 */
[----:B------:R-:W3:Y:S04]  /*1b940*/  LDL.LU.128 R68, [R1+0x1df0] ;  /* 0x001df00001447983 */ /* 0x000ee80000300c00 */
[----:B------:R-:W3:Y:S04]  /*1b950*/  LDL.LU.128 R64, [R1+0x1de0] ;  /* 0x001de00001407983 */ /* 0x000ee80000300c00 */
[----:B------:R-:W3:Y:S04]  /*1b960*/  LDL.LU.128 R60, [R1+0x1dd0] ;  /* 0x001dd000013c7983 */ /* 0x000ee80000300c00 */
[----:B------:R-:W3:Y:S04]  /*1b970*/  LDL.LU.128 R32, [R1+0x1d60] ;  /* 0x001d600001207983 */ /* 0x000ee80000300c00 */
[----:B------:R4:W-:Y:S04]  /*1b980*/  STL.128 [R1+0x1da0], R48 ;  /* 0x001da03001007387 */ /* 0x0009e80000100c00 */
[----:B------:R4:W-:Y:S04]  /*1b990*/  STL.128 [R1+0x1d90], R44 ;  /* 0x001d902c01007387 */ /* 0x0009e80000100c00 */
[----:B------:R-:W3:Y:S04]  /*1b9a0*/  LDL.LU.128 R132, [R1+0x1ef0] ;  /* 0x001ef00001847983 */ /* 0x000ee80000300c00 */
[----:B------:R-:W3:Y:S04]  /*1b9b0*/  LDL.LU.128 R128, [R1+0x1ee0] ;  /* 0x001ee00001807983 */ /* 0x000ee80000300c00 */
[----:B0-----:R-:W3:Y:S04]  /*1b9c0*/  LDL.LU.128 R56, [R1+0x1dc0] ;  /* 0x001dc00001387983 */ /* 0x001ee80000300c00 */
[----:B-1----:R-:W3:Y:S04]  /*1b9d0*/  LDL.LU.128 R52, [R1+0x1db0] ;  /* 0x001db00001347983 */ /* 0x002ee80000300c00 */
[----:B------:R0:W-:Y:S04]  /*1b9e0*/  STL.128 [R1+0x1d70], R36 ;  /* 0x001d702401007387 */ /* 0x0001e80000100c00 */
[----:B------:R-:W3:Y:S04]  /*1b9f0*/  LDL.LU.128 R124, [R1+0x1ed0] ;  /* 0x001ed000017c7983 */ /* 0x000ee80000300c00 */
[----:B------:R-:W3:Y:S04]  /*1ba00*/  LDL.LU.128 R120, [R1+0x1ec0] ;  /* 0x001ec00001787983 */ /* 0x000ee80000300c00 */
[----:B----4-:R-:W4:Y:S04]  /*1ba10*/  LDL.LU.128 R48, [R1+0x1da0] ;  /* 0x001da00001307983 */ /* 0x010f280000300c00 */
[----:B------:R-:W4:Y:S04]  /*1ba20*/  LDL.LU.128 R44, [R1+0x1d90] ;  /* 0x001d9000012c7983 */ /* 0x000f280000300c00 */
[----:B0-----:R-:W4:Y:S04]  /*1ba30*/  LDL.LU.128 R36, [R1+0x1d70] ;  /* 0x001d700001247983 */ /* 0x001f280000300c00 */
[----:B------:R-:W-:Y:S04]  /*1ba40*/  STL [R1+0x5ac], R111 ;  /* 0x0005ac6f01007387 */ /* 0x000fe80000100800 */
[----:B------:R-:W-:Y:S04]  /*1ba50*/  STL [R1+0x5a8], R110 ;  /* 0x0005a86e01007387 */ /* 0x000fe80000100800 */
[----:B------:R-:W-:Y:S04]  /*1ba60*/  STL [R1+0x5a4], R109 ;  /* 0x0005a46d01007387 */ /* 0x000fe80000100800 */
[----:B------:R-:W-:Y:S04]  /*1ba70*/  STL [R1+0x5a0], R108 ;  /* 0x0005a06c01007387 */ /* 0x000fe80000100800 */
[----:B------:R-:W4:Y:S04]  /*1ba80*/  LDL.128 R184, [R1+0x5a0] ;  /* 0x0005a00001b87983 */ /* 0x000f280000100c00 */
[----:B------:R-:W-:Y:S04]  /*1ba90*/  STL [R1+0x59c], R107 ;  /* 0x00059c6b01007387 */ /* 0x000fe80000100800 */
[----:B------:R-:W-:Y:S04]  /*1baa0*/  STL [R1+0x598], R106 ;  /* 0x0005986a01007387 */ /* 0x000fe80000100800 */
[----:B------:R-:W-:Y:S04]  /*1bab0*/  STL [R1+0x594], R105 ;  /* 0x0005946901007387 */ /* 0x000fe80000100800 */
[----:B------:R0:W-:Y:S04]  /*1bac0*/  STL [R1+0x590], R104 ;  /* 0x0005906801007387 */ /* 0x0001e80000100800 */
[----:B------:R1:W-:Y:S04]  /*1bad0*/  STL [R1+0x580], R100 ;  /* 0x0005806401007387 */ /* 0x0003e80000100800 */
[----:B0-----:R-:W4:Y:S04]  /*1bae0*/  LDL.LU.128 R104, [R1+0x460] ;  /* 0x0004600001687983 */ /* 0x001f280000300c00 */
[----:B-1----:R-:W4:Y:S01]  /*1baf0*/  LDL.LU R100, [R1+0x5a8] ;  /* 0x0005a80001647983 */ /* 0x002f220000300800 */
[----:B------:R-:W-:-:S02]  /*1bb00*/  IMAD.MOV.U32 R152, RZ, RZ, R18 ;  /* 0x000000ffff987224 */ /* 0x000fc400078e0012 */
        /* <DEDUP_REMOVED lines=11> */
[----:B------:R-:W-:Y:S08]  /*1bbc0*/  MUFU.EX2 R22, R22 ;  /* 0x0000001600167308 */ /* 0x000ff00000000800 */
[----:B------:R-:W-:Y:S08]  /*1bbd0*/  MUFU.EX2 R21, R21 ;  /* 0x0000001500157308 */ /* 0x000ff00000000800 */
[----:B------:R-:W1:Y:S08]  /*1bbe0*/  MUFU.EX2 R20, R20 ;  /* 0x0000001400147308 */ /* 0x000e700000000800 */
[----:B------:R-:W-:Y:S08]  /*1bbf0*/  MUFU.EX2 R19, R19 ;  /* 0x0000001300137308 */ /* 0x000ff00000000800 */
[----:B------:R-:W2:Y:S01]  /*1bc00*/  MUFU.EX2 R18, R18 ;  /* 0x0000001200127308 */ /* 0x000ea20000000800 */
[----:B------:R-:W-:-:S02]  /*1bc10*/  IMAD.MOV.U32 R158, RZ, RZ, R12 ;  /* 0x000000ffff9e7224 */ /* 0x000fc400078e000c */
[----:B------:R-:W-:Y:S02]  /*1bc20*/  IMAD.MOV.U32 R159, RZ, RZ, R7 ;  /* 0x000000ffff9f7224 */ /* 0x000fe400078e0007 */
[----:B------:R-:W-:Y:S02]  /*1bc30*/  IMAD.MOV.U32 R153, RZ, RZ, R17 ;  /* 0x000000ffff997224 */ /* 0x000fe400078e0011 */
[----:B------:R-:W-:Y:S01]  /*1bc40*/  IMAD.MOV.U32 R154, RZ, RZ, R16 ;  /* 0x000000ffff9a7224 */ /* 0x000fe200078e0010 */
[----:B------:R0:W-:Y:S01]  /*1bc50*/  STL.128 [R1+0x430], R156 ;  /* 0x0004309c01007387 */ /* 0x0001e20000100c00 */
[----:B------:R-:W-:Y:S02]  /*1bc60*/  IMAD.MOV.U32 R180, RZ, RZ, R145 ;  /* 0x000000ffffb47224 */ /* 0x000fe400078e0091 */
[----:B------:R-:W-:Y:S02]  /*1bc70*/  IMAD.MOV.U32 R181, RZ, RZ, R144 ;  /* 0x000000ffffb57224 */ /* 0x000fe400078e0090 */
[----:B------:R-:W-:-:S02]  /*1bc80*/  IMAD.MOV.U32 R182, RZ, RZ, R143 ;  /* 0x000000ffffb67224 */ /* 0x000fc400078e008f */
[----:B------:R-:W-:Y:S01]  /*1bc90*/  IMAD.MOV.U32 R183, RZ, RZ, R142 ;  /* 0x000000ffffb77224 */ /* 0x000fe200078e008e */
[----:B------:R1:W-:Y:S01]  /*1bca0*/  STL.128 [R1+0x420], R152 ;  /* 0x0004209801007387 */ /* 0x0003e20000100c00 */
[----:B------:R-:W-:Y:S02]  /*1bcb0*/  IMAD.MOV.U32 R171, RZ, RZ, R146 ;  /* 0x000000ffffab7224 */ /* 0x000fe400078e0092 */
[----:B------:R-:W-:Y:S01]  /*1bcc0*/  VIADD R10, R8, 0x200 ;  /* 0x00000200080a7836 */ /* 0x000fe20000000000 */
[----:B------:R-:W-:Y:S01]  /*1bcd0*/  STL [R1+0x5cc], R119 ;  /* 0x0005cc7701007387 */ /* 0x000fe20000100800 */
[----:B0-----:R-:W-:-:S03]  /*1bce0*/  IMAD.MOV.U32 R156, RZ, RZ, R150 ;  /* 0x000000ffff9c7224 */ /* 0x001fc600078e0096 */
[----:B------:R-:W-:Y:S01]  /*1bcf0*/  STL [R1+0x5c8], R118 ;  /* 0x0005c87601007387 */ /* 0x000fe20000100800 */
[----:B------:R-:W-:Y:S02]  /*1bd00*/  IMAD.MOV.U32 R157, RZ, RZ, R149 ;  /* 0x000000ffff9d7224 */ /* 0x000fe400078e0095 */
[----:B------:R-:W-:Y:S01]  /*1bd10*/  IMAD.MOV.U32 R158, RZ, RZ, R148 ;  /* 0x000000ffff9e7224 */ /* 0x000fe200078e0094 */
[----:B------:R-:W-:Y:S01]  /*1bd20*/  STL [R1+0x5c4], R117 ;  /* 0x0005c47501007387 */ /* 0x000fe20000100800 */
[----:B------:R-:W-:Y:S01]  /*1bd30*/  IMAD.MOV.U32 R159, RZ, RZ, R147 ;  /* 0x000000ffff9f7224 */ /* 0x000fe200078e0093 */
[----:B-1----:R-:W-:Y:S02]  /*1bd40*/  F2FP.F16.F32.PACK_AB R152, R160, R161 ;  /* 0x000000a1a098723e */ /* 0x002fe400000000ff */
[----:B------:R0:W-:Y:S01]  /*1bd50*/  STL [R1+0x5c0], R116 ;  /* 0x0005c07401007387 */ /* 0x0001e20000100800 */
[----:B------:R-:W-:Y:S02]  /*1bd60*/  F2FP.F16.F32.PACK_AB R153, R20, R21 ;  /* 0x000000151499723e */ /* 0x000fe400000000ff */
[----:B------:R-:W-:Y:S01]  /*1bd70*/  F2FP.F16.F32.PACK_AB R154, R22, R23 ;  /* 0x00000017169a723e */ /* 0x000fe200000000ff */
[----:B--2---:R-:W-:Y:S01]  /*1bd80*/  STL [R1+0x5bc], R115 ;  /* 0x0005bc7301007387 */ /* 0x004fe20000100800 */
[----:B------:R-:W-:-:S03]  /*1bd90*/  F2FP.F16.F32.PACK_AB R155, R18, R19 ;  /* 0x00000013129b723e */ /* 0x000fc600000000ff */
        /* <DEDUP_REMOVED lines=8> */
[----:B---3--:R1:W-:Y:S01]  /*1be20*/  STL.128 [R1+0x1b90], R188 ;  /* 0x001b90bc01007387 */ /* 0x0083e20000100c00 */
[----:B------:R-:W-:-:S03]  /*1be30*/  R2UR UR6, R10 ;  /* 0x000000000a0672ca */ /* 0x000fc600000e0000 */
[----:B------:R-:W-:Y:S01]  /*1be40*/  STL [R1+0x58c], R103 ;  /* 0x00058c6701007387 */ /* 0x000fe20000100800 */
[----:B------:R-:W-:-:S03]  /*1be50*/  IMAD.MOV.U32 R7, RZ, RZ, R151 ;  /* 0x000000ffff077224 */ /* 0x000fc600078e0097 */
[----:B------:R-:W-:Y:S04]  /*1be60*/  STL [R1+0x588], R102 ;  /* 0x0005886601007387 */ /* 0x000fe80000100800 */
[----:B------:R-:W-:Y:S04]  /*1be70*/  STL.128 [R1+0x1ca0], R180 ;  /* 0x001ca0b401007387 */ /* 0x000fe80000100c00 */
[----:B------:R2:W-:Y:S04]  /*1be80*/  STL.128 [R1+0x1c90], R176 ;  /* 0x001c90b001007387 */ /* 0x0005e80000100c00 */
[----:B0-----:R-:W3:Y:S04]  /*1be90*/  LDL.LU.128 R116, [R1+0x490] ;  /* 0x0004900001747983 */ /* 0x001ee80000300c00 */
[----:B-1----:R-:W3:Y:S01]  /*1bea0*/  LDL.128 R188, [R1+0x5b0] ;  /* 0x0005b00001bc7983 */ /* 0x002ee20000100c00 */
[----:B------:R-:W-:-:S03]  /*1beb0*/  IMAD.MOV.U32 R200, RZ, RZ, R141 ;  /* 0x000000ffffc87224 */ /* 0x000fc600078e008d */
[----:B------:R-:W-:Y:S01]  /*1bec0*/  STL [R1+0x57c], R99 ;  /* 0x00057c6301007387 */ /* 0x000fe20000100800 */
        /* <DEDUP_REMOVED lines=9> */
[----:B------:R-:W-:Y:S04]  /*1bf60*/  STL [R1+0x568], R94 ;  /* 0x0005685e01007387 */ /* 0x000fe80000100800 */
[----:B------:R-:W-:Y:S04]  /*1bf70*/  STL [R1+0x564], R93 ;  /* 0x0005645d01007387 */ /* 0x000fe80000100800 */
[----:B------:R-:W-:Y:S04]  /*1bf80*/  STL [R1+0x560], R92 ;  /* 0x0005605c01007387 */ /* 0x000fe80000100800 */
[----:B------:R-:W-:Y:S04]  /*1bf90*/  STL.128 [R1+0x1c80], R172 ;  /* 0x001c80ac01007387 */ /* 0x000fe80000100c00 */
[----:B------:R0:W-:Y:S04]  /*1bfa0*/  STL.128 [R1+0x1c70], R168 ;  /* 0x001c70a801007387 */ /* 0x0001e80000100c00 */
[----:B--2---:R-:W2:Y:S04]  /*1bfb0*/  LDL.LU.128 R176, [R1+0x580] ;  /* 0x0005800001b07983 */ /* 0x004ea80000300c00 */
[----:B------:R-:W2:Y:S01]  /*1bfc0*/  LDL.LU.128 R180, [R1+0x590] ;  /* 0x0005900001b47983 */ /* 0x000ea20000300c00 */
        /* <DEDUP_REMOVED lines=18> */
[----:B------:R-:W-:Y:S04]  /*1c0f0*/  STL [R1+0x534], R81 ;  /* 0x0005345101007387 */ /* 0x000fe80000100800 */
[----:B------:R-:W-:Y:S04]  /*1c100*/  STL [R1+0x530], R80 ;  /* 0x0005305001007387 */ /* 0x000fe80000100800 */
[----:B------:R-:W-:Y:S04]  /*1c110*/  STL.128 [R1+0x1c60], R164 ;  /* 0x001c60a401007387 */ /* 0x000fe80000100c00 */
[----:B------:R-:W-:Y:S01]  /*1c120*/  STL.128 [R1+0x1c50], R160 ;  /* 0x001c50a001007387 */ /* 0x000fe20000100c00 */
[----:B----4-:R-:W-:-:S03]  /*1c130*/  IMAD.MOV.U32 R101, RZ, RZ, R187 ;  /* 0x000000ffff657224 */ /* 0x010fc600078e00bb */
[----:B------:R1:W-:Y:S04]  /*1c140*/  STL.128 [R1+0x1c40], R156 ;  /* 0x001c409c01007387 */ /* 0x0003e80000100c00 */
[----:B0-----:R-:W4:Y:S04]  /*1c150*/  LDL.LU.128 R168, [R1+0x560] ;  /* 0x0005600001a87983 */ /* 0x001f280000300c00 */
[----:B------:R-:W4:Y:S04]  /*1c160*/  LDL.LU.128 R172, [R1+0x570] ;  /* 0x0005700001ac7983 */ /* 0x000f280000300c00 */
[----:B------:R-:W-:Y:S04]  /*1c170*/  STL [R1+0x52c], R79 ;  /* 0x00052c4f01007387 */ /* 0x000fe80000100800 */
[----:B------:R-:W-:Y:S04]  /*1c180*/  STL [R1+0x528], R78 ;  /* 0x0005284e01007387 */ /* 0x000fe80000100800 */
[----:B------:R-:W-:Y:S04]  /*1c190*/  STL [R1+0x524], R77 ;  /* 0x0005244d01007387 */ /* 0x000fe80000100800 */
[----:B------:R-:W-:Y:S01]  /*1c1a0*/  STL [R1+0x520], R76 ;  /* 0x0005204c01007387 */ /* 0x000fe20000100800 */
[----:B------:R-:W-:-:S03]  /*1c1b0*/  IMAD.MOV.U32 R10, RZ, RZ, R104 ;  /* 0x000000ffff0a7224 */ /* 0x000fc600078e0068 */
[----:B------:R-:W-:Y:S04]  /*1c1c0*/  STL [R1+0x51c], R75 ;  /* 0x00051c4b01007387 */ /* 0x000fe80000100800 */
[----:B------:R-:W-:Y:S04]  /*1c1d0*/  STL [R1+0x518], R74 ;  /* 0x0005184a01007387 */ /* 0x000fe80000100800 */
[----:B------:R-:W-:Y:S04]  /*1c1e0*/  STL [R1+0x514], R73 ;  /* 0x0005144901007387 */ /* 0x000fe80000100800 */
[----:B------:R-:W-:Y:S04]  /*1c1f0*/  STL [R1+0x510], R72 ;  /* 0x0005104801007387 */ /* 0x000fe80000100800 */
[----:B------:R0:W-:Y:S04]  /*1c200*/  STL.128 [R1+0x1c30], R152 ;  /* 0x001c309801007387 */ /* 0x0001e80000100c00 */
[----:B-1----:R-:W4:Y:S04]  /*1c210*/  LDL.LU.128 R156, [R1+0x530] ;  /* 0x00053000019c7983 */ /* 0x002f280000300c00 */
[----:B------:R-:W4:Y:S04]  /*1c220*/  LDL.LU.128 R160, [R1+0x540] ;  /* 0x0005400001a07983 */ /* 0x000f280000300c00 */
[----:B------:R-:W4:Y:S04]  /*1c230*/  LDL.LU.128 R164, [R1+0x550] ;  /* 0x0005500001a47983 */ /* 0x000f280000300c00 */
        /* <DEDUP_REMOVED lines=16> */
[----:B------:R-:W4:Y:S04]  /*1c340*/  LDL.LU.128 R148, [R1+0x510] ;  /* 0x0005100001947983 */ /* 0x000f280000300c00 */
[----:B0-----:R-:W4:Y:S04]  /*1c350*/  LDL.LU.128 R152, [R1+0x520] ;  /* 0x0005200001987983 */ /* 0x001f280000300c00 */
[----:B------:R0:W-:Y:S04]  /*1c360*/  STL.128 [R1+0x250], R104 ;  /* 0x0002506801007387 */ /* 0x0001e80000100c00 */
        /* <DEDUP_REMOVED lines=9> */
[----:B------:R-:W4:Y:S04]  /*1c400*/  LDL.LU.128 R136, [R1+0x4e0] ;  /* 0x0004e00001887983 */ /* 0x000f280000300c00 */
[----:B------:R-:W4:Y:S04]  /*1c410*/  LDL.LU.128 R140, [R1+0x4f0] ;  /* 0x0004f000018c7983 */ /* 0x000f280000300c00 */
[----:B------:R-:W4:Y:S04]  /*1c420*/  LDL.LU.128 R144, [R1+0x500] ;  /* 0x0005000001907983 */ /* 0x000f280000300c00 */
[----:B------:R1:W-:Y:S04]  /*1c430*/  STL.64 [R1+0x1af8], R100 ;  /* 0x001af86401007387 */ /* 0x0003e80000100a00 */
[----:B0-----:R-:W4:Y:S04]  /*1c440*/  LDL.LU R104, [R1+0x5b8] ;  /* 0x0005b80001687983 */ /* 0x001f280000300800 */
        /* <DEDUP_REMOVED lines=18> */
[----:B------:R-:W4:Y:S04]  /*1c570*/  LDL.LU R99, [R1+0x5a4] ;  /* 0x0005a40001637983 */ /* 0x000f280000300800 */
[----:B------:R-:W4:Y:S04]  /*1c580*/  LDL.LU R98, [R1+0x5a0] ;  /* 0x0005a00001627983 */ /* 0x000f280000300800 */
[----:B-1----:R-:W4:Y:S04]  /*1c590*/  LDL.LU.64 R100, [R1+0x1af8] ;  /* 0x001af80001647983 */ /* 0x002f280000300a00 */
[----:B------:R-:W4:Y:S04]  /*1c5a0*/  LDL.LU R103, [R1+0x5b4] ;  /* 0x0005b40001677983 */ /* 0x000f280000300800 */
[----:B------:R-:W4:Y:S04]  /*1c5b0*/  LDL.LU R102, [R1+0x5b0] ;  /* 0x0005b00001667983 */ /* 0x000f280000300800 */
[----:B------:R-:W-:Y:S04]  /*1c5c0*/  STL [R1+0x48c], R39 ;  /* 0x00048c2701007387 */ /* 0x000fe80000100800 */
[----:B------:R-:W-:Y:S04]  /*1c5d0*/  STL [R1+0x488], R38 ;  /* 0x0004882601007387 */ /* 0x000fe80000100800 */
[----:B------:R-:W-:Y:S04]  /*1c5e0*/  STL [R1+0x484], R37 ;  /* 0x0004842501007387 */ /* 0x000fe80000100800 */
[----:B------:R-:W-:Y:S04]  /*1c5f0*/  STL [R1+0x480], R36 ;  /* 0x0004802401007387 */ /* 0x000fe80000100800 */
[----:B0-----:R-:W4:Y:S04]  /*1c600*/  LDL.LU.128 R120, [R1+0x4a0] ;  /* 0x0004a00001787983 */ /* 0x001f280000300c00 */
[----:B------:R-:W4:Y:S04]  /*1c610*/  LDL.LU.128 R124, [R1+0x4b0] ;  /* 0x0004b000017c7983 */ /* 0x000f280000300c00 */
[----:B------:R-:W4:Y:S01]  /*1c620*/  LDL.LU.128 R112, [R1+0x480] ;  /* 0x0004800001707983 */ /* 0x000f220000300c00 */
[----:B------:R-:W-:-:S02]  /*1c630*/  IMAD.MOV.U32 R11, RZ, RZ, R9 ;  /* 0x000000ffff0b7224 */ /* 0x000fc400078e0009 */
[----:B------:R-:W-:Y:S01]  /*1c640*/  IMAD.MOV.U32 R12, RZ, RZ, R6 ;  /* 0x000000ffff0c7224 */ /* 0x000fe200078e0006 */
[----:B---3--:R0:W-:Y:S02]  /*1c650*/  STL.128 [R1+0x280], R116 ;  /* 0x0002807401007387 */ /* 0x0081e40000100c00 */
[----:B------:R-:W-:Y:S01]  /*1c660*/  R2UR UR7, R11 ;  /* 0x000000000b0772ca */ /* 0x000fe200000e0000 */
[----:B------:R-:W-:Y:S02]  /*1c670*/  IMAD.MOV.U32 R11, RZ, RZ, R105 ;  /* 0x000000ffff0b7224 */ /* 0x000fe400078e0069 */
[----:B------:R-:W-:Y:S02]  /*1c680*/  IMAD.MOV.U32 R224, RZ, RZ, R25 ;  /* 0x000000ffffe07224 */ /* 0x000fe400078e0019 */
[----:B------:R-:W-:Y:S02]  /*1c690*/  IMAD.MOV.U32 R223, RZ, RZ, R26 ;  /* 0x000000ffffdf7224 */ /* 0x000fe400078e001a */
[----:B------:R-:W-:Y:S01]  /*1c6a0*/  IMAD.MOV.U32 R222, RZ, RZ, R27 ;  /* 0x000000ffffde7224 */ /* 0x000fe200078e001b */
[----:B------:R-:W-:Y:S01]  /*1c6b0*/  STL.128 [R1+0x19a0], R20 ;  /* 0x0019a01401007387 */ /* 0x000fe20000100c00 */
[----:B------:R-:W-:-:S02]  /*1c6c0*/  IMAD.MOV.U32 R33, RZ, RZ, R119 ;  /* 0x000000ffff217224 */ /* 0x000fc400078e0077 */
[----:B------:R-:W-:Y:S01]  /*1c6d0*/  IMAD.MOV.U32 R32, RZ, RZ, R118 ;  /* 0x000000ffff207224 */ /* 0x000fe200078e0076 */
[----:B------:R-:W-:Y:S01]  /*1c6e0*/  STL.64 [R1+0x1990], R18 ;  /* 0x0019901201007387 */ /* 0x000fe20000100a00 */
[----:B------:R-:W-:Y:S02]  /*1c6f0*/  IMAD.MOV.U32 R31, RZ, RZ, R117 ;  /* 0x000000ffff1f7224 */ /* 0x000fe400078e0075 */
[----:B------:R-:W-:Y:S01]  /*1c700*/  IMAD.MOV.U32 R30, RZ, RZ, R116 ;  /* 0x000000ffff1e7224 */ /* 0x000fe200078e0074 */
[----:B------:R-:W-:Y:S01]  /*1c710*/  STL.128 [R1+0x1d20], R212 ;  /* 0x001d20d401007387 */ /* 0x000fe20000100c00 */
[----:B------:R-:W-:Y:S02]  /*1c720*/  IMAD.MOV.U32 R105, RZ, RZ, R191 ;  /* 0x000000ffff697224 */ /* 0x000fe400078e00bf */
[----:B--2---:R-:W-:Y:S01]  /*1c730*/  IMAD.MOV.U32 R93, RZ, RZ, R179 ;  /* 0x000000ffff5d7224 */ /* 0x004fe200078e00b3 */
[----:B0-----:R-:W2:Y:S01]  /*1c740*/  LDL.128 R116, [R1+0x5c0] ;  /* 0x0005c00001747983 */ /* 0x001ea20000100c00 */
[----:B------:R-:W-:-:S02]  /*1c750*/  IMAD.MOV.U32 R92, RZ, RZ, R178 ;  /* 0x000000ffff5c7224 */ /* 0x000fc400078e00b2 */
[----:B------:R-:W-:Y:S01]  /*1c760*/  IMAD.MOV.U32 R97, RZ, RZ, R183 ;  /* 0x000000ffff617224 */ /* 0x000fe200078e00b7 */
[----:B------:R-:W-:Y:S01]  /*1c770*/  STL.128 [R1+0x1d10], R208 ;  /* 0x001d10d001007387 */ /* 0x000fe20000100c00 */
[----:B------:R-:W-:Y:S02]  /*1c780*/  IMAD.MOV.U32 R96, RZ, RZ, R182 ;  /* 0x000000ffff607224 */ /* 0x000fe400078e00b6 */
[----:B------:R-:W-:Y:S01]  /*1c790*/  IMAD.MOV.U32 R95, RZ, RZ, R181 ;  /* 0x000000ffff5f7224 */ /* 0x000fe200078e00b5 */
[----:B------:R-:W-:Y:S01]  /*1c7a0*/  STL.128 [R1+0x1ce0], R196 ;  /* 0x001ce0c401007387 */ /* 0x000fe20000100c00 */
[----:B------:R-:W-:Y:S02]  /*1c7b0*/  IMAD.MOV.U32 R94, RZ, RZ, R180 ;  /* 0x000000ffff5e7224 */ /* 0x000fe400078e00b4 */
[----:B----4-:R-:W-:Y:S01]  /*1c7c0*/  IMAD.MOV.U32 R85, RZ, RZ, R171 ;  /* 0x000000ffff557224 */ /* 0x010fe200078e00ab */
[----:B------:R-:W-:Y:S01]  /*1c7d0*/  STL.128 [R1+0x1cd0], R192 ;  /* 0x001cd0c001007387 */ /* 0x000fe20000100c00 */
[----:B------:R-:W-:-:S02]  /*1c7e0*/  IMAD.MOV.U32 R84, RZ, RZ, R170 ;  /* 0x000000ffff547224 */ /* 0x000fc400078e00aa */
[----:B------:R-:W-:Y:S01]  /*1c7f0*/  IMAD.MOV.U32 R89, RZ, RZ, R175 ;  /* 0x000000ffff597224 */ /* 0x000fe200078e00af */
[----:B------:R-:W-:Y:S01]  /*1c800*/  STL.128 [R1+0x390], R184 ;  /* 0x000390b801007387 */ /* 0x000fe20000100c00 */
[----:B------:R-:W-:Y:S02]  /*1c810*/  IMAD.MOV.U32 R88, RZ, RZ, R174 ;  /* 0x000000ffff587224 */ /* 0x000fe400078e00ae */
[----:B------:R-:W-:Y:S01]  /*1c820*/  IMAD.MOV.U32 R87, RZ, RZ, R173 ;  /* 0x000000ffff577224 */ /* 0x000fe200078e00ad */
[----:B------:R-:W3:Y:S01]  /*1c830*/  LDL.LU R16, [R1+0x15e4] ;  /* 0x0015e40001107983 */ /* 0x000ee20000300800 */
[----:B------:R-:W-:Y:S02]  /*1c840*/  IMAD.MOV.U32 R86, RZ, RZ, R172 ;  /* 0x000000ffff567224 */ /* 0x000fe400078e00ac */
[----:B------:R-:W-:Y:S01]  /*1c850*/  IMAD.MOV.U32 R91, RZ, RZ, R177 ;  /* 0x000000ffff5b7224 */ /* 0x000fe200078e00b1 */
[----:B------:R-:W3:Y:S01]  /*1c860*/  LDL.LU R17, [R1+0x15e0] ;  /* 0x0015e00001117983 */ /* 0x000ee20000300800 */
        /* <DEDUP_REMOVED lines=16> */
[----:B------:R1:W-:Y:S01]  /*1c970*/  STL.128 [R1+0x1ac0], R92 ;  /* 0x001ac05c01007387 */ /* 0x0003e20000100c00 */
[----:B0-----:R-:W-:Y:S02]  /*1c980*/  IMAD.MOV.U32 R13, RZ, RZ, R107 ;  /* 0x000000ffff0d7224 */ /* 0x001fe400078e006b */
[----:B------:R-:W-:Y:S01]  /*1c990*/  IMAD.MOV.U32 R12, RZ, RZ, R106 ;  /* 0x000000ffff0c7224 */ /* 0x000fe200078e006a */
[----:B------:R-:W4:Y:S01]  /*1c9a0*/  LDL.LU R107, [R1+0x5c4] ;  /* 0x0005c400016b7983 */ /* 0x000f220000300800 */
[----:B------:R-:W-:-:S03]  /*1c9b0*/  IMAD.MOV.U32 R6, RZ, RZ, R24 ;  /* 0x000000ffff067224 */ /* 0x000fc600078e0018 */
[----:B------:R-:W4:Y:S04]  /*1c9c0*/  LDL.LU R106, [R1+0x5c0] ;  /* 0x0005c000016a7983 */ /* 0x000f280000300800 */
[----:B------:R0:W-:Y:S04]  /*1c9d0*/  STL.128 [R1+0x1ab0], R88 ;  /* 0x001ab05801007387 */ /* 0x0001e80000100c00 */
[----:B------:R0:W-:Y:S04]  /*1c9e0*/  STL.128 [R1+0x1aa0], R84 ;  /* 0x001aa05401007387 */ /* 0x0001e80000100c00 */
[----:B-1----:R-:W3:Y:S04]  /*1c9f0*/  LDL.LU.128 R92, [R1+0x1ac0] ;  /* 0x001ac000015c7983 */ /* 0x002ee80000300c00 */
[----:B------:R1:W-:Y:S04]  /*1ca00*/  STL.128 [R1+0x1a90], R80 ;  /* 0x001a905001007387 */ /* 0x0003e80000100c00 */
[----:B------:R1:W-:Y:S04]  /*1ca10*/  STL.128 [R1+0x1a80], R76 ;  /* 0x001a804c01007387 */ /* 0x0003e80000100c00 */
[----:B------:R1:W-:Y:S01]  /*1ca20*/  STL.128 [R1+0x1a70], R72 ;  /* 0x001a704801007387 */ /* 0x0003e20000100c00 */
[----:B------:R-:W-:-:S03]  /*1ca30*/  IMAD.MOV.U32 R65, RZ, RZ, R151 ;  /* 0x000000ffff417224 */ /* 0x000fc600078e0097 */
[----:B0-----:R-:W4:Y:S01]  /*1ca40*/  LDL.LU.128 R88, [R1+0x1ab0] ;  /* 0x001ab00001587983 */ /* 0x001f220000300c00 */
[----:B------:R-:W-:Y:S02]  /*1ca50*/  IMAD.MOV.U32 R64, RZ, RZ, R150 ;  /* 0x000000ffff407224 */ /* 0x000fe400078e0096 */
[----:B------:R-:W-:Y:S01]  /*1ca60*/  IMAD.MOV.U32 R69, RZ, RZ, R155 ;  /* 0x000000ffff457224 */ /* 0x000fe200078e009b */
[----:B------:R-:W4:Y:S01]  /*1ca70*/  LDL.LU.128 R84, [R1+0x1aa0] ;  /* 0x001aa00001547983 */ /* 0x000f220000300c00 */
[----:B------:R-:W-:Y:S02]  /*1ca80*/  IMAD.MOV.U32 R68, RZ, RZ, R154 ;  /* 0x000000ffff447224 */ /* 0x000fe400078e009a */
[----:B------:R-:W-:Y:S01]  /*1ca90*/  IMAD.MOV.U32 R67, RZ, RZ, R153 ;  /* 0x000000ffff437224 */ /* 0x000fe200078e0099 */
[----:B-1----:R-:W4:Y:S01]  /*1caa0*/  LDL.LU.128 R80, [R1+0x1a90] ;  /* 0x001a900001507983 */ /* 0x002f220000300c00 */
[----:B------:R-:W-:Y:S02]  /*1cab0*/  IMAD.MOV.U32 R66, RZ, RZ, R152 ;  /* 0x000000ffff427224 */ /* 0x000fe400078e0098 */
[----:B------:R-:W-:-:S02]  /*1cac0*/  IMAD.MOV.U32 R63, RZ, RZ, R149 ;  /* 0x000000ffff3f7224 */ /* 0x000fc400078e0095 */
[----:B------:R-:W-:Y:S01]  /*1cad0*/  IMAD.MOV.U32 R62, RZ, RZ, R148 ;  /* 0x000000ffff3e7224 */ /* 0x000fe200078e0094 */
[----:B------:R0:W-:Y:S04]  /*1cae0*/  STL.128 [R1+0x1a60], R68 ;  /* 0x001a604401007387 */ /* 0x0001e80000100c00 */
[----:B------:R1:W-:Y:S04]  /*1caf0*/  STL.128 [R1+0x1a50], R64 ;  /* 0x001a504001007387 */ /* 0x0003e80000100c00 */
[----:B------:R-:W4:Y:S04]  /*1cb00*/  LDL.LU.128 R76, [R1+0x1a80] ;  /* 0x001a8000014c7983 */ /* 0x000f280000300c00 */
[----:B------:R-:W4:Y:S04]  /*1cb10*/  LDL.LU.128 R72, [R1+0x1a70] ;  /* 0x001a700001487983 */ /* 0x000f280000300c00 */
[----:B0-----:R-:W4:Y:S04]  /*1cb20*/  LDL.LU.128 R68, [R1+0x1a60] ;  /* 0x001a600001447983 */ /* 0x001f280000300c00 */
[----:B-1----:R-:W4:Y:S04]  /*1cb30*/  LDL.LU.128 R64, [R1+0x1a50] ;  /* 0x001a500001407983 */ /* 0x002f280000300c00 */
[----:B------:R0:W-:Y:S01]  /*1cb40*/  STL.128 [R1+0x260], R108 ;  /* 0x0002606c01007387 */ /* 0x0001e20000100c00 */
[----:B------:R-:W-:-:S02]  /*1cb50*/  IMAD.MOV.U32 R14, RZ, RZ, R108 ;  /* 0x000000ffff0e7224 */ /* 0x000fc400078e006c */
[----:B------:R-:W-:Y:S02]  /*1cb60*/  IMAD.MOV.U32 R53, RZ, RZ, R139 ;  /* 0x000000ffff357224 */ /* 0x000fe400078e008b */
[----:B------:R-:W-:Y:S02]  /*1cb70*/  IMAD.MOV.U32 R52, RZ, RZ, R138 ;  /* 0x000000ffff347224 */ /* 0x000fe400078e008a */
[----:B------:R-:W-:Y:S02]  /*1cb80*/  IMAD.MOV.U32 R57, RZ, RZ, R143 ;  /* 0x000000ffff397224 */ /* 0x000fe400078e008f */
[----:B------:R-:W-:Y:S02]  /*1cb90*/  IMAD.MOV.U32 R56, RZ, RZ, R142 ;  /* 0x000000ffff387224 */ /* 0x000fe400078e008e */
[----:B------:R-:W-:Y:S02]  /*1cba0*/  IMAD.MOV.U32 R55, RZ, RZ, R141 ;  /* 0x000000ffff377224 */ /* 0x000fe400078e008d */
[----:B------:R-:W-:-:S02]  /*1cbb0*/  IMAD.MOV.U32 R54, RZ, RZ, R140 ;  /* 0x000000ffff367224 */ /* 0x000fc400078e008c */
[----:B------:R-:W-:Y:S01]  /*1cbc0*/  IMAD.MOV.U32 R61, RZ, RZ, R147 ;  /* 0x000000ffff3d7224 */ /* 0x000fe200078e0093 */
[----:B0-----:R-:W4:Y:S01]  /*1cbd0*/  LDL.LU R108, [R1+0x5c8] ;  /* 0x0005c800016c7983 */ /* 0x001f220000300800 */
[----:B------:R-:W-:Y:S02]  /*1cbe0*/  IMAD.MOV.U32 R60, RZ, RZ, R146 ;  /* 0x000000ffff3c7224 */ /* 0x000fe400078e0092 */
[----:B------:R-:W-:Y:S01]  /*1cbf0*/  IMAD.MOV.U32 R59, RZ, RZ, R145 ;  /* 0x000000ffff3b7224 */ /* 0x000fe200078e0091 */
[----:B------:R0:W-:Y:S01]  /*1cc00*/  STL.64 [R1+0x1af0], R104 ;  /* 0x001af06801007387 */ /* 0x0001e20000100a00 */
[----:B------:R-:W-:Y:S02]  /*1cc10*/  IMAD.MOV.U32 R58, RZ, RZ, R144 ;  /* 0x000000ffff3a7224 */ /* 0x000fe400078e0090 */
[----:B------:R-:W-:Y:S02]  /*1cc20*/  IMAD.MOV.U32 R51, RZ, RZ, R137 ;  /* 0x000000ffff337224 */ /* 0x000fe400078e0089 */
[----:B------:R-:W-:-:S02]  /*1cc30*/  IMAD.MOV.U32 R50, RZ, RZ, R136 ;  /* 0x000000ffff327224 */ /* 0x000fc400078e0088 */
[----:B------:R-:W-:Y:S01]  /*1cc40*/  IMAD.MOV.U32 R25, RZ, RZ, R111 ;  /* 0x000000ffff197224 */ /* 0x000fe200078e006f */
[----:B------:R-:W-:Y:S01]  /*1cc50*/  STL.128 [R1+0x1970], R8 ;  /* 0x0019700801007387 */ /* 0x000fe20000100c00 */
[----:B------:R-:W-:-:S03]  /*1cc60*/  IMAD.MOV.U32 R24, RZ, RZ, R110 ;  /* 0x000000ffff187224 */ /* 0x000fc600078e006e */
[----:B0-----:R-:W4:Y:S01]  /*1cc70*/  LDL.LU.64 R104, [R1+0x1af0] ;  /* 0x001af00001687983 */ /* 0x001f220000300a00 */
[----:B------:R-:W-:-:S03]  /*1cc80*/  IMAD.MOV.U32 R15, RZ, RZ, R109 ;  /* 0x000000ffff0f7224 */ /* 0x000fc600078e006d */
[----:B------:R0:W-:Y:S04]  /*1cc90*/  STL.128 [R1+0x1a40], R60 ;  /* 0x001a403c01007387 */ /* 0x0001e80000100c00 */
[----:B------:R1:W-:Y:S04]  /*1cca0*/  STL.128 [R1+0x1a30], R56 ;  /* 0x001a303801007387 */ /* 0x0003e80000100c00 */
[----:B------:R1:W-:Y:S04]  /*1ccb0*/  STL.128 [R1+0x1a20], R52 ;  /* 0x001a203401007387 */ /* 0x0003e80000100c00 */
[----:B------:R1:W-:Y:S04]  /*1ccc0*/  STL.128 [R1+0x1980], R12 ;  /* 0x0019800c01007387 */ /* 0x0003e80000100c00 */
[----:B0-----:R-:W4:Y:S04]  /*1ccd0*/  LDL.LU.128 R60, [R1+0x1a40] ;  /* 0x001a4000013c7983 */ /* 0x001f280000300c00 */
[----:B-1----:R-:W4:Y:S04]  /*1cce0*/  LDL.LU.128 R56, [R1+0x1a30] ;  /* 0x001a300001387983 */ /* 0x002f280000300c00 */
[----:B------:R-:W4:Y:S04]  /*1ccf0*/  LDL.LU.128 R52, [R1+0x1a20] ;  /* 0x001a200001347983 */ /* 0x000f280000300c00 */
[----:B------:R0:W-:Y:S04]  /*1cd00*/  STL.128 [R1+0x1960], R4 ;  /* 0x0019600401007387 */ /* 0x0001e80000100c00 */
[----:B------:R-:W4:Y:S04]  /*1cd10*/  LDL.LU.128 R12, [R1+0x1980] ;  /* 0x00198000010c7983 */ /* 0x000f280000300c00 */
[----:B------:R-:W4:Y:S01]  /*1cd20*/  LDL.LU.128 R8, [R1+0x1970] ;  /* 0x0019700001087983 */ /* 0x000f220000300c00 */
[----:B------:R-:W-:-:S03]  /*1cd30*/  IMAD.MOV.U32 R45, RZ, RZ, R131 ;  /* 0x000000ffff2d7224 */ /* 0x000fc600078e0083 */
[----:B0-----:R-:W4:Y:S01]  /*1cd40*/  LDL.LU.128 R4, [R1+0x1960] ;  /* 0x0019600001047983 */ /* 0x001f220000300c00 */
[----:B------:R-:W-:Y:S02]  /*1cd50*/  IMAD.MOV.U32 R44, RZ, RZ, R130 ;  /* 0x000000ffff2c7224 */ /* 0x000fe400078e0082 */
[----:B------:R-:W-:Y:S02]  /*1cd60*/  IMAD.MOV.U32 R49, RZ, RZ, R135 ;  /* 0x000000ffff317224 */ /* 0x000fe400078e0087 */
[----:B------:R-:W-:Y:S02]  /*1cd70*/  IMAD.MOV.U32 R48, RZ, RZ, R134 ;  /* 0x000000ffff307224 */ /* 0x000fe400078e0086 */
[----:B------:R-:W-:Y:S02]  /*1cd80*/  IMAD.MOV.U32 R47, RZ, RZ, R133 ;  /* 0x000000ffff2f7224 */ /* 0x000fe400078e0085 */
[----:B------:R-:W-:Y:S02]  /*1cd90*/  IMAD.MOV.U32 R46, RZ, RZ, R132 ;  /* 0x000000ffff2e7224 */ /* 0x000fe400078e0084 */
[----:B------:R-:W-:Y:S01]  /*1cda0*/  IMAD.MOV.U32 R43, RZ, RZ, R129 ;  /* 0x000000ffff2b7224 */ /* 0x000fe200078e0081 */
[----:B------:R-:W-:Y:S01]  /*1cdb0*/  STL.128 [R1+0x1ad0], R96 ;  /* 0x001ad06001007387 */ /* 0x000fe20000100c00 */
[----:B------:R-:W-:-:S03]  /*1cdc0*/  IMAD.MOV.U32 R42, RZ, RZ, R128 ;  /* 0x000000ffff2a7224 */ /* 0x000fc600078e0080 */
[----:B------:R-:W-:Y:S04]  /*1cdd0*/  STL.128 [R1+0x1a10], R48 ;  /* 0x001a103001007387 */ /* 0x000fe80000100c00 */
[----:B------:R0:W-:Y:S01]  /*1cde0*/  STL.128 [R1+0x1ae0], R100 ;  /* 0x001ae06401007387 */ /* 0x0001e20000100c00 */
[----:B------:R-:W-:-:S03]  /*1cdf0*/  IMAD.MOV.U32 R37, RZ, RZ, R123 ;  /* 0x000000ffff257224 */ /* 0x000fc600078e007b */
[----:B0-----:R-:W4:Y:S01]  /*1ce00*/  LDL.LU.128 R100, [R1+0x1ae0] ;  /* 0x001ae00001647983 */ /* 0x001f220000300c00 */
[----:B------:R-:W-:Y:S02]  /*1ce10*/  IMAD.MOV.U32 R36, RZ, RZ, R122 ;  /* 0x000000ffff247224 */ /* 0x000fe400078e007a */
[----:B------:R-:W-:Y:S01]  /*1ce20*/  IMAD.MOV.U32 R35, RZ, RZ, R121 ;  /* 0x000000ffff237224 */ /* 0x000fe200078e0079 */
[----:B------:R-:W4:Y:S01]  /*1ce30*/  LDL.LU.128 R96, [R1+0x1ad0] ;  /* 0x001ad00001607983 */ /* 0x000f220000300c00 */
        /* <DEDUP_REMOVED lines=13> */
[----:B------:R-:W4:Y:S04]  /*1cf10*/  LDL.LU.128 R48, [R1+0x1a10] ;  /* 0x001a100001307983 */ /* 0x000f280000300c00 */
[----:B0-----:R-:W4:Y:S04]  /*1cf20*/  LDL.LU.128 R44, [R1+0x1a00] ;  /* 0x001a0000012c7983 */ /* 0x001f280000300c00 */
[----:B------:R0:W-:Y:S04]  /*1cf30*/  STL.128 [R1+0x19c0], R28 ;  /* 0x0019c01c01007387 */ /* 0x0001e80000100c00 */
[----:B------:R0:W-:Y:S04]  /*1cf40*/  STL.128 [R1+0x19b0], R24 ;  /* 0x0019b01801007387 */ /* 0x0001e80000100c00 */
[----:B-1----:R-:W4:Y:S04]  /*1cf50*/  LDL.LU.128 R40, [R1+0x19f0] ;  /* 0x0019f00001287983 */ /* 0x002f280000300c00 */
[----:B--2---:R-:W2:Y:S04]  /*1cf60*/  LDL.LU.128 R36, [R1+0x19e0] ;  /* 0x0019e00001247983 */ /* 0x004ea80000300c00 */
[----:B------:R-:W2:Y:S04]  /*1cf70*/  LDL.LU.128 R32, [R1+0x19d0] ;  /* 0x0019d00001207983 */ /* 0x000ea80000300c00 */
[----:B0-----:R-:W2:Y:S04]  /*1cf80*/  LDL.LU.128 R28, [R1+0x19c0] ;  /* 0x0019c000011c7983 */ /* 0x001ea80000300c00 */
[----:B------:R-:W2:Y:S01]  /*1cf90*/  LDL.LU.128 R24, [R1+0x19b0] ;  /* 0x0019b00001187983 */ /* 0x000ea20000300c00 */
[----:B------:R-:W-:-:S03]  /*1cfa0*/  IMAD.MOV.U32 R109, RZ, RZ, R119 ;  /* 0x000000ffff6d7224 */ /* 0x000fc600078e0077 */
[----:B------:R0:W-:Y:S04]  /*1cfb0*/  STL.128 [R1+0x290], R120 ;  /* 0x0002907801007387 */ /* 0x0001e80000100c00 */
[----:B------:R1:W-:Y:S04]  /*1cfc0*/  STL.128 [R1+0x270], R112 ;  /* 0x0002707001007387 */ /* 0x0003e80000100c00 */
[----:B------:R-:W-:Y:S04]  /*1cfd0*/  STL [R1+0x1d50], R224 ;  /* 0x001d50e001007387 */ /* 0x000fe80000100800 */
[----:B------:R-:W-:Y:S04]  /*1cfe0*/  STL.128 [R1+0x1d40], R220 ;  /* 0x001d40dc01007387 */ /* 0x000fe80000100c00 */
[----:B0-----:R-:W2:Y:S04]  /*1cff0*/  LDL.128 R120, [R1+0x5d0] ;  /* 0x0005d00001787983 */ /* 0x001ea80000100c00 */
[----:B-1----:R-:W2:Y:S04]  /*1d000*/  LDL.LU R112, [R1+0x5d8] ;  /* 0x0005d80001707983 */ /* 0x002ea80000300800 */
[----:B------:R-:W2:Y:S04]  /*1d010*/  LDL.LU R111, [R1+0x5d4] ;  /* 0x0005d400016f7983 */ /* 0x000ea80000300800 */
[----:B------:R-:W2:Y:S04]  /*1d020*/  LDL.LU R110, [R1+0x5d0] ;  /* 0x0005d000016e7983 */ /* 0x000ea80000300800 */
[----:B------:R-:W-:Y:S04]  /*1d030*/  STL.128 [R1+0x1d30], R216 ;  /* 0x001d30d801007387 */ /* 0x000fe80000100c00 */
[----:B---3--:R0:W-:Y:S04]  /*1d040*/  STL.128 [R1+0x1910], R92 ;  /* 0x0019105c01007387 */ /* 0x0081e80000100c00 */
[----:B------:R-:W-:Y:S04]  /*1d050*/  STL.128 [R1+0x1d00], R204 ;  /* 0x001d00cc01007387 */ /* 0x000fe80000100c00 */
[----:B------:R-:W-:Y:S04]  /*1d060*/  STL.128 [R1+0x1cf0], R200 ;  /* 0x001cf0c801007387 */ /* 0x000fe80000100c00 */
[----:B------:R-:W-:Y:S04]  /*1d070*/  STL.128 [R1+0x320], R156 ;  /* 0x0003209c01007387 */ /* 0x000fe80000100c00 */
[----:B----4-:R1:W-:Y:S04]  /*1d080*/  STL.128 [R1+0x1900], R88 ;  /* 0x0019005801007387 */ /* 0x0103e80000100c00 */
[----:B------:R3:W-:Y:S04]  /*1d090*/  STL.128 [R1+0x18f0], R84 ;  /* 0x0018f05401007387 */ /* 0x0007e80000100c00 */
[----:B0-----:R-:W4:Y:S04]  /*1d0a0*/  LDL.LU.128 R92, [R1+0x1910] ;  /* 0x00191000015c7983 */ /* 0x001f280000300c00 */
[----:B------:R0:W-:Y:S04]  /*1d0b0*/  STL.128 [R1+0x18e0], R80 ;  /* 0x0018e05001007387 */ /* 0x0001e80000100c00 */
[----:B-1----:R-:W4:Y:S04]  /*1d0c0*/  LDL.LU.128 R88, [R1+0x1900] ;  /* 0x0019000001587983 */ /* 0x002f280000300c00 */
[----:B------:R1:W-:Y:S04]  /*1d0d0*/  STL.128 [R1+0x18d0], R76 ;  /* 0x0018d04c01007387 */ /* 0x0003e80000100c00 */
[----:B------:R1:W-:Y:S04]  /*1d0e0*/  STL.128 [R1+0x18c0], R72 ;  /* 0x0018c04801007387 */ /* 0x0003e80000100c00 */
[----:B---3--:R-:W3:Y:S04]  /*1d0f0*/  LDL.LU.128 R84, [R1+0x18f0] ;  /* 0x0018f00001547983 */ /* 0x008ee80000300c00 */
[----:B------:R1:W-:Y:S04]  /*1d100*/  STL.128 [R1+0x18b0], R68 ;  /* 0x0018b04401007387 */ /* 0x0003e80000100c00 */
[----:B------:R1:W-:Y:S04]  /*1d110*/  STL.128 [R1+0x18a0], R64 ;  /* 0x0018a04001007387 */ /* 0x0003e80000100c00 */
[----:B0-----:R-:W3:Y:S04]  /*1d120*/  LDL.LU.128 R80, [R1+0x18e0] ;  /* 0x0018e00001507983 */ /* 0x001ee80000300c00 */
[----:B-1----:R-:W3:Y:S04]  /*1d130*/  LDL.LU.128 R76, [R1+0x18d0] ;  /* 0x0018d000014c7983 */ /* 0x002ee80000300c00 */
[----:B------:R-:W3:Y:S04]  /*1d140*/  LDL.LU.128 R72, [R1+0x18c0] ;  /* 0x0018c00001487983 */ /* 0x000ee80000300c00 */
[----:B------:R-:W3:Y:S04]  /*1d150*/  LDL.LU.128 R68, [R1+0x18b0] ;  /* 0x0018b00001447983 */ /* 0x000ee80000300c00 */
[----:B------:R-:W3:Y:S04]  /*1d160*/  LDL.LU.128 R64, [R1+0x18a0] ;  /* 0x0018a00001407983 */ /* 0x000ee80000300c00 */
[----:B------:R0:W-:Y:S04]  /*1d170*/  STL.64 [R1+0x1950], R108 ;  /* 0x0019506c01007387 */ /* 0x0001e80000100a00 */
[----:B------:R-:W-:Y:S04]  /*1d180*/  STL.128 [R1+0x350], R168 ;  /* 0x000350a801007387 */ /* 0x000fe80000100c00 */
[----:B------:R-:W-:Y:S04]  /*1d190*/  STL.128 [R1+0x380], R180 ;  /* 0x000380b401007387 */ /* 0x000fe80000100c00 */
[----:B0-----:R-:W3:Y:S04]  /*1d1a0*/  LDL.LU.64 R108, [R1+0x1950] ;  /* 0x00195000016c7983 */ /* 0x001ee80000300a00 */
[----:B------:R0:W-:Y:S04]  /*1d1b0*/  STL.128 [R1+0x1940], R104 ;  /* 0x0019406801007387 */ /* 0x0001e80000100c00 */
[----:B------:R-:W3:Y:S04]  /*1d1c0*/  LDL.LU R224, [R1+0x1d50] ;  /* 0x001d500001e07983 */ /* 0x000ee80000300800 */
[----:B------:R-:W3:Y:S04]  /*1d1d0*/  LDL.LU.128 R220, [R1+0x1d40] ;  /* 0x001d400001dc7983 */ /* 0x000ee80000300c00 */
[----:B------:R-:W3:Y:S04]  /*1d1e0*/  LDL.LU.128 R216, [R1+0x1d30] ;  /* 0x001d300001d87983 */ /* 0x000ee80000300c00 */
[----:B0-----:R-:W3:Y:S04]  /*1d1f0*/  LDL.LU.128 R104, [R1+0x1940] ;  /* 0x0019400001687983 */ /* 0x001ee80000300c00 */
[----:B------:R0:W-:Y:S04]  /*1d200*/  STL.128 [R1+0x1890], R60 ;  /* 0x0018903c01007387 */ /* 0x0001e80000100c00 */
[----:B------:R1:W-:Y:S04]  /*1d210*/  STL.128 [R1+0x1880], R56 ;  /* 0x0018803801007387 */ /* 0x0003e80000100c00 */
[----:B------:R1:W-:Y:S04]  /*1d220*/  STL.128 [R1+0x1870], R52 ;  /* 0x0018703401007387 */ /* 0x0003e80000100c00 */
[----:B------:R-:W3:Y:S04]  /*1d230*/  LDL.LU.128 R204, [R1+0x1d00] ;  /* 0x001d000001cc7983 */ /* 0x000ee80000300c00 */
[----:B0-----:R-:W3:Y:S04]  /*1d240*/  LDL.LU.128 R60, [R1+0x1890] ;  /* 0x00189000013c7983 */ /* 0x001ee80000300c00 */
[----:B-1----:R-:W3:Y:S04]  /*1d250*/  LDL.LU.128 R56, [R1+0x1880] ;  /* 0x0018800001387983 */ /* 0x002ee80000300c00 */
[----:B------:R-:W3:Y:S04]  /*1d260*/  LDL.LU.128 R52, [R1+0x1870] ;  /* 0x0018700001347983 */ /* 0x000ee80000300c00 */
[----:B------:R0:W-:Y:S04]  /*1d270*/  STL.128 [R1+0x17d0], R12 ;  /* 0x0017d00c01007387 */ /* 0x0001e80000100c00 */
[----:B------:R1:W-:Y:S04]  /*1d280*/  STL.128 [R1+0x17c0], R8 ;  /* 0x0017c00801007387 */ /* 0x0003e80000100c00 */
[----:B------:R1:W-:Y:S04]  /*1d290*/  STL.128 [R1+0x17b0], R4 ;  /* 0x0017b00401007387 */ /* 0x0003e80000100c00 */
[----:B------:R-:W3:Y:S04]  /*1d2a0*/  LDL.LU.128 R200, [R1+0x1cf0] ;  /* 0x001cf00001c87983 */ /* 0x000ee80000300c00 */
[----:B------:R-:W3:Y:S04]  /*1d2b0*/  LDL.LU.128 R180, [R1+0x1ca0] ;  /* 0x001ca00001b47983 */ /* 0x000ee80000300c00 */
[----:B------:R-:W3:Y:S04]  /*1d2c0*/  LDL.LU.128 R168, [R1+0x1c70] ;  /* 0x001c700001a87983 */ /* 0x000ee80000300c00 */
[----:B------:R-:W3:Y:S04]  /*1d2d0*/  LDL.LU.128 R156, [R1+0x1c40] ;  /* 0x001c4000019c7983 */ /* 0x000ee80000300c00 */
[----:B0-----:R-:W3:Y:S04]  /*1d2e0*/  LDL.LU.128 R12, [R1+0x17d0] ;  /* 0x0017d000010c7983 */ /* 0x001ee80000300c00 */
[----:B-1----:R-:W3:Y:S04]  /*1d2f0*/  LDL.LU.128 R8, [R1+0x17c0] ;  /* 0x0017c00001087983 */ /* 0x002ee80000300c00 */
[----:B------:R-:W3:Y:S04]  /*1d300*/  LDL.LU.128 R4, [R1+0x17b0] ;  /* 0x0017b00001047983 */ /* 0x000ee80000300c00 */
[----:B------:R0:W-:Y:S04]  /*1d310*/  STL.128 [R1+0x310], R152 ;  /* 0x0003109801007387 */ /* 0x0001e80000100c00 */
[----:B------:R-:W3:Y:S04]  /*1d320*/  LDL.LU.128 R20, [R1+0x19a0] ;  /* 0x0019a00001147983 */ /* 0x000ee80000300c00 */
[----:B------:R-:W3:Y:S04]  /*1d330*/  LDL.LU.64 R18, [R1+0x1990] ;  /* 0x0019900001127983 */ /* 0x000ee80000300a00 */
[----:B------:R1:W-:Y:S04]  /*1d340*/  STL.128 [R1+0x1930], R100 ;  /* 0x0019306401007387 */ /* 0x0003e80000100c00 */
[----:B------:R1:W-:Y:S04]  /*1d350*/  STL.128 [R1+0x1920], R96 ;  /* 0x0019206001007387 */ /* 0x0003e80000100c00 */
[----:B0-----:R-:W3:Y:S04]  /*1d360*/  LDL.LU.128 R152, [R1+0x1c30] ;  /* 0x001c300001987983 */ /* 0x001ee80000300c00 */
[----:B------:R0:W-:Y:S04]  /*1d370*/  STL.128 [R1+0x2a0], R124 ;  /* 0x0002a07c01007387 */ /* 0x0001e80000100c00 */
[----:B-1----:R-:W3:Y:S04]  /*1d380*/  LDL.LU.128 R100, [R1+0x1930] ;  /* 0x0019300001647983 */ /* 0x002ee80000300c00 */
[----:B------:R-:W3:Y:S04]  /*1d390*/  LDL.LU.128 R96, [R1+0x1920] ;  /* 0x0019200001607983 */ /* 0x000ee80000300c00 */
[----:B------:R1:W-:Y:S04]  /*1d3a0*/  STL.128 [R1+0x3b0], R116 ;  /* 0x0003b07401007387 */ /* 0x0003e80000100c00 */
[----:B0-----:R-:W3:Y:S04]  /*1d3b0*/  LDL.128 R124, [R1+0x5e0] ;  /* 0x0005e000017c7983 */ /* 0x001ee80000100c00 */
[----:B------:R-:W3:Y:S04]  /*1d3c0*/  LDL.LU R115, [R1+0x5e4] ;  /* 0x0005e40001737983 */ /* 0x000ee80000300800 */
[----:B------:R0:W-:Y:S04]  /*1d3d0*/  STL.128 [R1+0x1860], R48 ;  /* 0x0018603001007387 */ /* 0x0001e80000100c00 */
[----:B------:R0:W-:Y:S04]  /*1d3e0*/  STL.128 [R1+0x1850], R44 ;  /* 0x0018502c01007387 */ /* 0x0001e80000100c00 */
[----:B-1----:R-:W3:Y:S04]  /*1d3f0*/  LDL.LU R116, [R1+0x5e8] ;  /* 0x0005e80001747983 */ /* 0x002ee80000300800 */
[----:B------:R-:W3:Y:S04]  /*1d400*/  LDL.LU R114, [R1+0x5e0] ;  /* 0x0005e00001727983 */ /* 0x000ee80000300800 */
[----:B------:R1:W-:Y:S04]  /*1d410*/  STL.128 [R1+0x1840], R40 ;  /* 0x0018402801007387 */ /* 0x0003e80000100c00 */
[----:B--2---:R2:W-:Y:S04]  /*1d420*/  STL.128 [R1+0x1830], R36 ;  /* 0x0018302401007387 */ /* 0x0045e80000100c00 */
[----:B------:R2:W-:Y:S04]  /*1d430*/  STL.128 [R1+0x1820], R32 ;  /* 0x0018202001007387 */ /* 0x0005e80000100c00 */
[----:B0-----:R-:W3:Y:S04]  /*1d440*/  LDL.LU.128 R48, [R1+0x1860] ;  /* 0x0018600001307983 */ /* 0x001ee80000300c00 */
[----:B------:R-:W3:Y:S04]  /*1d450*/  LDL.LU.128 R44, [R1+0x1850] ;  /* 0x00185000012c7983 */ /* 0x000ee80000300c00 */
[----:B------:R0:W-:Y:S04]  /*1d460*/  STL.128 [R1+0x1810], R28 ;  /* 0x0018101c01007387 */ /* 0x0001e80000100c00 */
[----:B------:R0:W-:Y:S04]  /*1d470*/  STL.128 [R1+0x1800], R24 ;  /* 0x0018001801007387 */ /* 0x0001e80000100c00 */
[----:B-1----:R-:W3:Y:S04]  /*1d480*/  LDL.LU.128 R40, [R1+0x1840] ;  /* 0x0018400001287983 */ /* 0x002ee80000300c00 */
[----:B--2---:R-:W2:Y:S04]  /*1d490*/  LDL.LU.128 R36, [R1+0x1830] ;  /* 0x0018300001247983 */ /* 0x004ea80000300c00 */
[----:B------:R-:W2:Y:S04]  /*1d4a0*/  LDL.LU.128 R32, [R1+0x1820] ;  /* 0x0018200001207983 */ /* 0x000ea80000300c00 */
[----:B0-----:R-:W2:Y:S04]  /*1d4b0*/  LDL.LU.128 R28, [R1+0x1810] ;  /* 0x00181000011c7983 */ /* 0x001ea80000300c00 */
[----:B------:R-:W2:Y:S01]  /*1d4c0*/  LDL.LU.128 R24, [R1+0x1800] ;  /* 0x0018000001187983 */ /* 0x000ea20000300c00 */
[----:B------:R-:W-:-:S03]  /*1d4d0*/  IMAD.MOV.U32 R113, RZ, RZ, R123 ;  /* 0x000000ffff717224 */ /* 0x000fc600078e007b */
[----:B------:R-:W-:Y:S04]  /*1d4e0*/  STL.128 [R1+0x330], R160 ;  /* 0x000330a001007387 */ /* 0x000fe80000100c00 */
[----:B------:R0:W-:Y:S04]  /*1d4f0*/  STL.64 [R1+0x17a0], R112 ;  /* 0x0017a07001007387 */ /* 0x0001e80000100a00 */
[----:B------:R-:W-:Y:S04]  /*1d500*/  STL.128 [R1+0x340], R164 ;  /* 0x000340a401007387 */ /* 0x000fe80000100c00 */
[----:B------:R-:W-:Y:S04]  /*1d510*/  STL.128 [R1+0x360], R172 ;  /* 0x000360ac01007387 */ /* 0x000fe80000100c00 */
[----:B0-----:R-:W2:Y:S04]  /*1d520*/  LDL.LU.64 R112, [R1+0x17a0] ;  /* 0x0017a00001707983 */ /* 0x001ea80000300a00 */
[----:B------:R-:W-:Y:S04]  /*1d530*/  STL.128 [R1+0x370], R176 ;  /* 0x000370b001007387 */ /* 0x000fe80000100c00 */
[----:B------:R-:W2:Y:S04]  /*1d540*/  LDL.LU.128 R212, [R1+0x1d20] ;  /* 0x001d200001d47983 */ /* 0x000ea80000300c00 */
[----:B------:R-:W2:Y:S04]  /*1d550*/  LDL.LU.128 R208, [R1+0x1d10] ;  /* 0x001d100001d07983 */ /* 0x000ea80000300c00 */
[----:B----4-:R0:W-:Y:S04]  /*1d560*/  STL.128 [R1+0x1750], R92 ;  /* 0x0017505c01007387 */ /* 0x0101e80000100c00 */
[----:B------:R-:W4:Y:S04]  /*1d570*/  LDL.LU.128 R196, [R1+0x1ce0] ;  /* 0x001ce00001c47983 */ /* 0x000f280000300c00 */
[----:B------:R1:W-:Y:S04]  /*1d580*/  STL.128 [R1+0x1740], R88 ;  /* 0x0017405801007387 */ /* 0x0003e80000100c00 */
[----:B------:R-:W4:Y:S04]  /*1d590*/  LDL.LU.128 R192, [R1+0x1cd0] ;  /* 0x001cd00001c07983 */ /* 0x000f280000300c00 */
[----:B0-----:R-:W4:Y:S04]  /*1d5a0*/  LDL.LU.128 R92, [R1+0x1750] ;  /* 0x00175000015c7983 */ /* 0x001f280000300c00 */
[----:B---3--:R0:W-:Y:S04]  /*1d5b0*/  STL.128 [R1+0x1730], R84 ;  /* 0x0017305401007387 */ /* 0x0081e80000100c00 */
[----:B-1----:R-:W3:Y:S04]  /*1d5c0*/  LDL.LU.128 R88, [R1+0x1740] ;  /* 0x0017400001587983 */ /* 0x002ee80000300c00 */
[----:B------:R-:W3:Y:S04]  /*1d5d0*/  LDL.LU.128 R184, [R1+0x1cb0] ;  /* 0x001cb00001b87983 */ /* 0x000ee80000300c00 */
[----:B------:R1:W-:Y:S04]  /*1d5e0*/  STL.128 [R1+0x1720], R80 ;  /* 0x0017205001007387 */ /* 0x0003e80000100c00 */
[----:B------:R1:W-:Y:S04]  /*1d5f0*/  STL.128 [R1+0x1710], R76 ;  /* 0x0017104c01007387 */ /* 0x0003e80000100c00 */
[----:B------:R1:W-:Y:S04]  /*1d600*/  STL.128 [R1+0x1700], R72 ;  /* 0x0017004801007387 */ /* 0x0003e80000100c00 */
[----:B0-----:R-:W3:Y:S04]  /*1d610*/  LDL.LU.128 R84, [R1+0x1730] ;  /* 0x0017300001547983 */ /* 0x001ee80000300c00 */
[----:B------:R0:W-:Y:S04]  /*1d620*/  STL.128 [R1+0x16f0], R68 ;  /* 0x0016f04401007387 */ /* 0x0001e80000100c00 */
[----:B------:R0:W-:Y:S04]  /*1d630*/  STL.128 [R1+0x16e0], R64 ;  /* 0x0016e04001007387 */ /* 0x0001e80000100c00 */
[----:B-1----:R-:W3:Y:S04]  /*1d640*/  LDL.LU.128 R80, [R1+0x1720] ;  /* 0x0017200001507983 */ /* 0x002ee80000300c00 */
[----:B------:R-:W3:Y:S04]  /*1d650*/  LDL.LU.128 R76, [R1+0x1710] ;  /* 0x00171000014c7983 */ /* 0x000ee80000300c00 */
[----:B------:R1:W-:Y:S04]  /*1d660*/  STL.128 [R1+0x1790], R108 ;  /* 0x0017906c01007387 */ /* 0x0003e80000100c00 */
[----:B------:R-:W3:Y:S04]  /*1d670*/  LDL.LU.128 R72, [R1+0x1700] ;  /* 0x0017000001487983 */ /* 0x000ee80000300c00 */
[----:B0-----:R-:W3:Y:S04]  /*1d680*/  LDL.LU.128 R68, [R1+0x16f0] ;  /* 0x0016f00001447983 */ /* 0x001ee80000300c00 */
[----:B------:R-:W3:Y:S04]  /*1d690*/  LDL.LU.128 R64, [R1+0x16e0] ;  /* 0x0016e00001407983 */ /* 0x000ee80000300c00 */
[----:B-1----:R-:W4:Y:S04]  /*1d6a0*/  LDL.LU.128 R108, [R1+0x1790] ;  /* 0x00179000016c7983 */ /* 0x002f280000300c00 */
[----:B------:R0:W-:Y:S04]  /*1d6b0*/  STL.128 [R1+0x1780], R104 ;  /* 0x0017806801007387 */ /* 0x0001e80000100c00 */
[----:B------:R-:W-:Y:S04]  /*1d6c0*/  STL [R1+0x1c20], R224 ;  /* 0x001c20e001007387 */ /* 0x000fe80000100800 */
[----:B------:R-:W-:Y:S04]  /*1d6d0*/  STL.128 [R1+0x1c10], R220 ;  /* 0x001c10dc01007387 */ /* 0x000fe80000100c00 */
[----:B------:R-:W-:Y:S04]  /*1d6e0*/  STL.128 [R1+0x1c00], R216 ;  /* 0x001c00d801007387 */ /* 0x000fe80000100c00 */
[----:B0-----:R-:W3:Y:S04]  /*1d6f0*/  LDL.LU.128 R104, [R1+0x1780] ;  /* 0x0017800001687983 */ /* 0x001ee80000300c00 */
[----:B------:R0:W-:Y:S04]  /*1d700*/  STL.128 [R1+0x16d0], R60 ;  /* 0x0016d03c01007387 */ /* 0x0001e80000100c00 */
[----:B------:R1:W-:Y:S04]  /*1d710*/  STL.128 [R1+0x16c0], R56 ;  /* 0x0016c03801007387 */ /* 0x0003e80000100c00 */
[----:B------:R1:W-:Y:S04]  /*1d720*/  STL.128 [R1+0x16b0], R52 ;  /* 0x0016b03401007387 */ /* 0x0003e80000100c00 */
[----:B------:R1:W-:Y:S04]  /*1d730*/  STL.128 [R1+0x1bd0], R204 ;  /* 0x001bd0cc01007387 */ /* 0x0003e80000100c00 */
[----:B0-----:R-:W3:Y:S04]  /*1d740*/  LDL.LU.128 R60, [R1+0x16d0] ;  /* 0x0016d000013c7983 */ /* 0x001ee80000300c00 */
[----:B-1----:R-:W3:Y:S04]  /*1d750*/  LDL.LU.128 R56, [R1+0x16c0] ;  /* 0x0016c00001387983 */ /* 0x002ee80000300c00 */
[----:B------:R-:W3:Y:S04]  /*1d760*/  LDL.LU.128 R52, [R1+0x16b0] ;  /* 0x0016b00001347983 */ /* 0x000ee80000300c00 */
[----:B------:R0:W-:Y:S04]  /*1d770*/  STL.128 [R1+0x1bc0], R200 ;  /* 0x001bc0c801007387 */ /* 0x0001e80000100c00 */
[----:B------:R1:W-:Y:S04]  /*1d780*/  STL.128 [R1+0x1b70], R180 ;  /* 0x001b70b401007387 */ /* 0x0003e80000100c00 */
[----:B------:R1:W-:Y:S04]  /*1d790*/  STL.128 [R1+0x1b40], R168 ;  /* 0x001b40a801007387 */ /* 0x0003e80000100c00 */
[----:B------:R1:W-:Y:S04]  /*1d7a0*/  STL.128 [R1+0x1b10], R156 ;  /* 0x001b109c01007387 */ /* 0x0003e80000100c00 */
[----:B------:R-:W-:Y:S04]  /*1d7b0*/  STL.128 [R1+0x1610], R12 ;  /* 0x0016100c01007387 */ /* 0x000fe80000100c00 */
[----:B------:R-:W-:Y:S04]  /*1d7c0*/  STL.128 [R1+0x1600], R8 ;  /* 0x0016000801007387 */ /* 0x000fe80000100c00 */
[----:B------:R-:W-:Y:S04]  /*1d7d0*/  STL.128 [R1+0x15f0], R4 ;  /* 0x0015f00401007387 */ /* 0x000fe80000100c00 */
[----:B------:R-:W3:Y:S04]  /*1d7e0*/  LDL.LU R224, [R1+0x1c20] ;  /* 0x001c200001e07983 */ /* 0x000ee80000300800 */
[----:B------:R-:W3:Y:S04]  /*1d7f0*/  LDL.LU.128 R220, [R1+0x1c10] ;  /* 0x001c100001dc7983 */ /* 0x000ee80000300c00 */
[----:B------:R-:W3:Y:S04]  /*1d800*/  LDL.LU.128 R216, [R1+0x1c00] ;  /* 0x001c000001d87983 */ /* 0x000ee80000300c00 */
[----:B------:R-:W3:Y:S04]  /*1d810*/  LDL.LU.128 R204, [R1+0x1bd0] ;  /* 0x001bd00001cc7983 */ /* 0x000ee80000300c00 */
[----:B0-----:R-:W3:Y:S04]  /*1d820*/  LDL.LU.128 R200, [R1+0x1bc0] ;  /* 0x001bc00001c87983 */ /* 0x001ee80000300c00 */
[----:B-1----:R-:W3:Y:S04]  /*1d830*/  LDL.LU.128 R180, [R1+0x1b70] ;  /* 0x001b700001b47983 */ /* 0x002ee80000300c00 */
[----:B------:R0:W-:Y:S04]  /*1d840*/  STL.128 [R1+0x1770], R100 ;  /* 0x0017706401007387 */ /* 0x0001e80000100c00 */
[----:B------:R1:W-:Y:S04]  /*1d850*/  STL.128 [R1+0x1760], R96 ;  /* 0x0017606001007387 */ /* 0x0003e80000100c00 */
[----:B------:R-:W3:Y:S04]  /*1d860*/  LDL.LU.128 R168, [R1+0x1b40] ;  /* 0x001b400001a87983 */ /* 0x000ee80000300c00 */
[----:B------:R-:W3:Y:S04]  /*1d870*/  LDL.LU.128 R156, [R1+0x1b10] ;  /* 0x001b1000019c7983 */ /* 0x000ee80000300c00 */
[----:B0-----:R-:W3:Y:S04]  /*1d880*/  LDL.LU.128 R100, [R1+0x1770] ;  /* 0x0017700001647983 */ /* 0x001ee80000300c00 */
[----:B-1----:R-:W3:Y:S04]  /*1d890*/  LDL.LU.128 R96, [R1+0x1760] ;  /* 0x0017600001607983 */ /* 0x002ee80000300c00 */
[----:B------:R-:W3:Y:S04]  /*1d8a0*/  LDL.LU.128 R12, [R1+0x1610] ;  /* 0x00161000010c7983 */ /* 0x000ee80000300c00 */
[----:B------:R-:W3:Y:S04]  /*1d8b0*/  LDL.LU.128 R8, [R1+0x1600] ;  /* 0x0016000001087983 */ /* 0x000ee80000300c00 */
[----:B------:R-:W3:Y:S04]  /*1d8c0*/  LDL.LU.128 R4, [R1+0x15f0] ;  /* 0x0015f00001047983 */ /* 0x000ee80000300c00 */
[----:B------:R0:W-:Y:S04]  /*1d8d0*/  STL.128 [R1+0x1b00], R152 ;  /* 0x001b009801007387 */ /* 0x0001e80000100c00 */
[----:B------:R-:W-:Y:S04]  /*1d8e0*/  STL.128 [R1+0x17f0], R20 ;  /* 0x0017f01401007387 */ /* 0x000fe80000100c00 */
[----:B------:R-:W-:Y:S04]  /*1d8f0*/  STL.64 [R1+0x17e0], R18 ;  /* 0x0017e01201007387 */ /* 0x000fe80000100a00 */
[----:B------:R1:W-:Y:S04]  /*1d900*/  STL.128 [R1+0x16a0], R48 ;  /* 0x0016a03001007387 */ /* 0x0003e80000100c00 */
[----:B------:R1:W-:Y:S04]  /*1d910*/  STL.128 [R1+0x1690], R44 ;  /* 0x0016902c01007387 */ /* 0x0003e80000100c00 */
[----:B0-----:R-:W3:Y:S04]  /*1d920*/  LDL.LU.128 R152, [R1+0x1b00] ;  /* 0x001b000001987983 */ /* 0x001ee80000300c00 */
[----:B------:R-:W3:Y:S04]  /*1d930*/  LDL.LU.128 R176, [R1+0x1c90] ;  /* 0x001c900001b07983 */ /* 0x000ee80000300c00 */
[----:B------:R0:W-:Y:S04]  /*1d940*/  STL.128 [R1+0x1680], R40 ;  /* 0x0016802801007387 */ /* 0x0001e80000100c00 */
[----:B--2---:R2:W-:Y:S04]  /*1d950*/  STL.128 [R1+0x1670], R36 ;  /* 0x0016702401007387 */ /* 0x0045e80000100c00 */
[----:B------:R2:W-:Y:S04]  /*1d960*/  STL.128 [R1+0x1660], R32 ;  /* 0x0016602001007387 */ /* 0x0005e80000100c00 */
[----:B-1----:R-:W3:Y:S04]  /*1d970*/  LDL.LU.128 R48, [R1+0x16a0] ;  /* 0x0016a00001307983 */ /* 0x002ee80000300c00 */
[----:B------:R-:W3:Y:S04]  /*1d980*/  LDL.LU.128 R44, [R1+0x1690] ;  /* 0x00169000012c7983 */ /* 0x000ee80000300c00 */
[----:B------:R1:W-:Y:S04]  /*1d990*/  STL.128 [R1+0x1650], R28 ;  /* 0x0016501c01007387 */ /* 0x0003e80000100c00 */
[----:B------:R1:W-:Y:S04]  /*1d9a0*/  STL.128 [R1+0x1640], R24 ;  /* 0x0016401801007387 */ /* 0x0003e80000100c00 */
[----:B0-----:R-:W3:Y:S04]  /*1d9b0*/  LDL.LU.128 R40, [R1+0x1680] ;  /* 0x0016800001287983 */ /* 0x001ee80000300c00 */
[----:B--2---:R-:W2:Y:S04]  /*1d9c0*/  LDL.LU.128 R36, [R1+0x1670] ;  /* 0x0016700001247983 */ /* 0x004ea80000300c00 */
[----:B------:R-:W2:Y:S04]  /*1d9d0*/  LDL.LU.128 R32, [R1+0x1660] ;  /* 0x0016600001207983 */ /* 0x000ea80000300c00 */
[----:B-1----:R-:W2:Y:S04]  /*1d9e0*/  LDL.LU.128 R28, [R1+0x1650] ;  /* 0x00165000011c7983 */ /* 0x002ea80000300c00 */
[----:B------:R-:W2:Y:S04]  /*1d9f0*/  LDL.LU.128 R24, [R1+0x1640] ;  /* 0x0016400001187983 */ /* 0x000ea80000300c00 */
[----:B------:R-:W2:Y:S04]  /*1da00*/  LDL.LU.128 R172, [R1+0x1c80] ;  /* 0x001c800001ac7983 */ /* 0x000ea80000300c00 */
[----:B------:R-:W2:Y:S04]  /*1da10*/  LDL.LU.128 R164, [R1+0x1c60] ;  /* 0x001c600001a47983 */ /* 0x000ea80000300c00 */
[----:B------:R-:W2:Y:S04]  /*1da20*/  LDL.LU.128 R160, [R1+0x1c50] ;  /* 0x001c500001a07983 */ /* 0x000ea80000300c00 */
[----:B------:R-:W2:Y:S04]  /*1da30*/  LDL.LU.128 R20, [R1+0x17f0] ;  /* 0x0017f00001147983 */ /* 0x000ea80000300c00 */
[----:B------:R-:W2:Y:S01]  /*1da40*/  LDL.LU.64 R18, [R1+0x17e0] ;  /* 0x0017e00001127983 */ /* 0x000ea20000300a00 */
[----:B------:R-:W-:-:S03]  /*1da50*/  IMAD.MOV.U32 R117, RZ, RZ, R127 ;  /* 0x000000ffff757224 */ /* 0x000fc600078e007f */
[----:B------:R0:W-:Y:S04]  /*1da60*/  STL.128 [R1+0x3d0], R124 ;  /* 0x0003d07c01007387 */ /* 0x0001e80000100c00 */
[----:B------:R1:W-:Y:S01]  /*1da70*/  STL.128 [R1+0x3c0], R120 ;  /* 0x0003c07801007387 */ /* 0x0003e20000100c00 */
[----:B0-----:R-:W-:Y:S02]  /*1da80*/  IMAD.MOV.U32 R127, RZ, RZ, R117 ;  /* 0x000000ffff7f7224 */ /* 0x001fe400078e0075 */
[----:B------:R-:W-:Y:S02]  /*1da90*/  IMAD.MOV.U32 R126, RZ, RZ, R116 ;  /* 0x000000ffff7e7224 */ /* 0x000fe400078e0074 */
[----:B------:R-:W-:Y:S02]  /*1daa0*/  IMAD.MOV.U32 R125, RZ, RZ, R115 ;  /* 0x000000ffff7d7224 */ /* 0x000fe400078e0073 */
[----:B------:R-:W-:-:S02]  /*1dab0*/  IMAD.MOV.U32 R124, RZ, RZ, R114 ;  /* 0x000000ffff7c7224 */ /* 0x000fc400078e0072 */
[----:B-1----:R-:W-:Y:S02]  /*1dac0*/  IMAD.MOV.U32 R123, RZ, RZ, R113 ;  /* 0x000000ffff7b7224 */ /* 0x002fe400078e0071 */
[----:B------:R-:W-:Y:S01]  /*1dad0*/  IMAD.MOV.U32 R122, RZ, RZ, R112 ;  /* 0x000000ffff7a7224 */ /* 0x000fe200078e0070 */
[----:B------:R0:W-:Y:S04]  /*1dae0*/  STL.128 [R1+0x2b0], R128 ;  /* 0x0002b08001007387 */ /* 0x0001e80000100c00 */
[----:B------:R1:W-:Y:S04]  /*1daf0*/  STL.128 [R1+0x2c0], R132 ;  /* 0x0002c08401007387 */ /* 0x0003e80000100c00 */
[----:B------:R1:W-:Y:S04]  /*1db00*/  STL.128 [R1+0x2d0], R136 ;  /* 0x0002d08801007387 */ /* 0x0003e80000100c00 */
[----:B------:R1:W-:Y:S04]  /*1db10*/  STL.128 [R1+0x2e0], R140 ;  /* 0x0002e08c01007387 */ /* 0x0003e80000100c00 */
[----:B------:R2:W-:Y:S04]  /*1db20*/  STL.128 [R1+0x2f0], R144 ;  /* 0x0002f09001007387 */ /* 0x0005e80000100c00 */
[----:B------:R2:W-:Y:S01]  /*1db30*/  STL.128 [R1+0x300], R148 ;  /* 0x0003009401007387 */ /* 0x0005e20000100c00 */
[----:B----4-:R-:W-:-:S02]  /*1db40*/  IMAD.MOV.U32 R121, RZ, RZ, R111 ;  /* 0x000000ffff797224 */ /* 0x010fc400078e006f */
[----:B------:R-:W-:Y:S02]  /*1db50*/  IMAD.MOV.U32 R120, RZ, RZ, R110 ;  /* 0x000000ffff787224 */ /* 0x000fe400078e006e */
[----:B------:R-:W-:Y:S02]  /*1db60*/  IMAD.MOV.U32 R119, RZ, RZ, R109 ;  /* 0x000000ffff777224 */ /* 0x000fe400078e006d */
[----:B------:R-:W-:Y:S02]  /*1db70*/  IMAD.MOV.U32 R118, RZ, RZ, R108 ;  /* 0x000000ffff767224 */ /* 0x000fe400078e006c */
[----:B---3--:R-:W-:Y:S02]  /*1db80*/  IMAD.MOV.U32 R117, RZ, RZ, R107 ;  /* 0x000000ffff757224 */ /* 0x008fe400078e006b */
        /* <DEDUP_REMOVED lines=17> */
[----:B-1----:R-:W-:Y:S02]  /*1dca0*/  IMAD.MOV.U32 R132, RZ, RZ, R217 ;  /* 0x000000ffff847224 */ /* 0x002fe400078e00d9 */
        /* <DEDUP_REMOVED lines=64> */
[----:B--2---:R-:W-:Y:S02]  /*1e0b0*/  IMAD.MOV.U32 R49, RZ, RZ, R39 ;  /* 0x000000ffff317224 */ /* 0x004fe400078e0027 */
        /* <DEDUP_REMOVED lines=33> */
[----:B------:R-:W-:-:S06]  /*1e2d0*/  IMAD.MOV.U32 R27, RZ, RZ, R222 ;  /* 0x000000ffff1b7224 */ /* 0x000fcc00078e00de */
[----:B------:R-:W-:-:S06]  /*1e2e0*/  WARPGROUP.ARRIVE ;  /* 0x00000000000079c5 */ /* 0x000fcc0000000000 */
[----:B------:R-:W-:Y:S01]  /*1e2f0*/  HGMMA.64x256x16.F32 R24, R152, gdesc[UR4].tnspB, R24, gsb0 ;  /* 0x43e0000498187df0 */ /* 0x000fe20008000818 */
        /* <DEDUP_REMOVED lines=11> */
[----:B------:R4:W-:Y:S04]  /*1e3b0*/  STL.64 [R1+0x1620], R18 ;  /* 0x0016201201007387 */ /* 0x0009e80000100a00 */
[----:B0-----:R-:W4:Y:S04]  /*1e3c0*/  LDL.LU.128 R212, [R1+0x1bf0] ;  /* 0x001bf00001d47983 */ /* 0x001f280000300c00 */
[----:B-1----:R-:W4:Y:S04]  /*1e3d0*/  LDL.LU.128 R208, [R1+0x1be0] ;  /* 0x001be00001d07983 */ /* 0x002f280000300c00 */
[----:B--2---:R-:W2:Y:S04]  /*1e3e0*/  LDL.LU.128 R196, [R1+0x1bb0] ;  /* 0x001bb00001c47983 */ /* 0x004ea80000300c00 */
[----:B---3--:R-:W3:Y:S04]  /*1e3f0*/  LDL.LU.128 R192, [R1+0x1ba0] ;  /* 0x001ba00001c07983 */ /* 0x008ee80000300c00 */
[----:B----4-:R-:W4:Y:S04]  /*1e400*/  LDL.LU.128 R188, [R1+0x1b90] ;  /* 0x001b900001bc7983 */ /* 0x010f280000300c00 */
[----:B------:R-:W2:Y:S04]  /*1e410*/  LDL.LU.128 R184, [R1+0x1b80] ;  /* 0x001b800001b87983 */ /* 0x000ea80000300c00 */
[----:B------:R-:W3:Y:S04]  /*1e420*/  LDL.LU.128 R176, [R1+0x1b60] ;  /* 0x001b600001b07983 */ /* 0x000ee80000300c00 */
[----:B------:R-:W4:Y:S04]  /*1e430*/  LDL.LU.128 R172, [R1+0x1b50] ;  /* 0x001b500001ac7983 */ /* 0x000f280000300c00 */
[----:B------:R-:W3:Y:S04]  /*1e440*/  LDL.LU.128 R164, [R1+0x1b30] ;  /* 0x001b300001a47983 */ /* 0x000ee80000300c00 */
[----:B------:R-:W4:Y:S04]  /*1e450*/  LDL.LU.128 R160, [R1+0x1b20] ;  /* 0x001b200001a07983 */ /* 0x000f280000300c00 */
[----:B------:R-:W4:Y:S04]  /*1e460*/  LDL.LU.128 R20, [R1+0x1630] ;  /* 0x0016300001147983 */ /* 0x000f280000300c00 */
[----:B------:R-:W4:Y:S01]  /*1e470*/  LDL.LU.64 R18, [R1+0x1620] ;  /* 0x0016200001127983 */ /* 0x000f220000300a00 */
[----:B------:R-:W-:-:S03]  /*1e480*/  WARPGROUP.DEPBAR.LE gsb0, 0x0 ;  /* 0x00008000000079c5 */ /* 0x000fc60000010000 */
[----:B------:R0:W-:Y:S04]  /*1e490*/  STL.128 [R1+0x15d0], R148 ;  /* 0x0015d09401007387 */ /* 0x0001e80000100c00 */
[----:B------:R-:W-:Y:S04]  /*1e4a0*/  STL.128 [R1+0x15c0], R144 ;  /* 0x0015c09001007387 */ /* 0x000fe80000100c00 */
[----:B------:R-:W-:Y:S04]  /*1e4b0*/  STL.128 [R1+0x15b0], R140 ;  /* 0x0015b08c01007387 */ /* 0x000fe80000100c00 */
[----:B------:R-:W-:Y:S01]  /*1e4c0*/  STL.128 [R1+0x15a0], R136 ;  /* 0x0015a08801007387 */ /* 0x000fe20000100c00 */
[----:B0-----:R-:W-:-:S02]  /*1e4d0*/  IMAD.MOV.U32 R148, RZ, RZ, R181 ;  /* 0x000000ffff947224 */ /* 0x001fc400078e00b5 */
[----:B------:R-:W-:Y:S02]  /*1e4e0*/  IMAD.MOV.U32 R149, RZ, RZ, R180 ;  /* 0x000000ffff957224 */ /* 0x000fe400078e00b4 */
[----:B------:R-:W-:Y:S02]  /*1e4f0*/  IMAD.MOV.U32 R150, RZ, RZ, R171 ;  /* 0x000000ffff967224 */ /* 0x000fe400078e00ab */
[----:B------:R-:W-:Y:S01]  /*1e500*/  IMAD.MOV.U32 R151, RZ, RZ, R159 ;  /* 0x000000ffff977224 */ /* 0x000fe200078e009f */
[----:B------:R-:W-:Y:S04]  /*1e510*/  STL.128 [R1+0x1590], R132 ;  /* 0x0015908401007387 */ /* 0x000fe80000100c00 */
[----:B------:R-:W-:Y:S04]  /*1e520*/  STL.128 [R1+0x1580], R128 ;  /* 0x0015808001007387 */ /* 0x000fe80000100c00 */
[----:B------:R0:W-:Y:S04]  /*1e530*/  STL.128 [R1+0x1570], R124 ;  /* 0x0015707c01007387 */ /* 0x0001e80000100c00 */
[----:B------:R-:W-:Y:S04]  /*1e540*/  STL.128 [R1+0x1560], R120 ;  /* 0x0015607801007387 */ /* 0x000fe80000100c00 */
[----:B------:R1:W-:Y:S04]  /*1e550*/  STL.128 [R1+0x420], R148 ;  /* 0x0004209401007387 */ /* 0x0003e80000100c00 */
[----:B------:R1:W-:Y:S04]  /*1e560*/  STL.128 [R1+0x13f0], R28 ;  /* 0x0013f01c01007387 */ /* 0x0003e80000100c00 */
[----:B------:R1:W-:Y:S01]  /*1e570*/  STL.128 [R1+0x1520], R104 ;  /* 0x0015206801007387 */ /* 0x0003e20000100c00 */
[----:B------:R-:W-:-:S02]  /*1e580*/  IMAD.MOV.U32 R152, RZ, RZ, R158 ;  /* 0x000000ffff987224 */ /* 0x000fc400078e009e */
[----:B------:R-:W-:Y:S01]  /*1e590*/  IMAD.MOV.U32 R153, RZ, RZ, R157 ;  /* 0x000000ffff997224 */ /* 0x000fe200078e009d */
[----:B0-----:R-:W4:Y:S04]  /*1e5a0*/  LDL.LU.128 R124, [R1+0x1570] ;  /* 0x00157000017c7983 */ /* 0x001f280000300c00 */
[----:B-1----:R-:W4:Y:S01]  /*1e5b0*/  LDL.LU.128 R148, [R1+0x15d0] ;  /* 0x0015d00001947983 */ /* 0x002f220000300c00 */
[----:B------:R-:W-:-:S03]  /*1e5c0*/  IMAD.MOV.U32 R29, RZ, RZ, R224 ;  /* 0x000000ffff1d7224 */ /* 0x000fc600078e00e0 */
[----:B------:R-:W4:Y:S01]  /*1e5d0*/  LDL.LU.128 R128, [R1+0x1580] ;  /* 0x0015800001807983 */ /* 0x000f220000300c00 */
[----:B------:R-:W-:Y:S02]  /*1e5e0*/  IMAD.MOV.U32 R30, RZ, RZ, R223 ;  /* 0x000000ffff1e7224 */ /* 0x000fe400078e00df */
[----:B------:R-:W-:Y:S01]  /*1e5f0*/  IMAD.MOV.U32 R31, RZ, RZ, R222 ;  /* 0x000000ffff1f7224 */ /* 0x000fe200078e00de */
[----:B------:R-:W4:Y:S01]  /*1e600*/  LDL.LU.128 R104, [R1+0x1520] ;  /* 0x0015200001687983 */ /* 0x000f220000300c00 */
[----:B------:R-:W-:Y:S02]  /*1e610*/  IMAD.MOV.U32 R157, RZ, RZ, R29 ;  /* 0x000000ffff9d7224 */ /* 0x000fe400078e001d */
[----:B------:R-:W-:Y:S01]  /*1e620*/  IMAD.MOV.U32 R158, RZ, RZ, R30 ;  /* 0x000000ffff9e7224 */ /* 0x000fe200078e001e */
[----:B------:R0:W-:Y:S01]  /*1e630*/  STL.128 [R1+0x1510], R100 ;  /* 0x0015106401007387 */ /* 0x0001e20000100c00 */
[----:B------:R-:W-:-:S03]  /*1e640*/  IMAD.MOV.U32 R159, RZ, RZ, R31 ;  /* 0x000000ffff9f7224 */ /* 0x000fc600078e001f */
[----:B------:R-:W4:Y:S01]  /*1e650*/  LDL.LU.128 R28, [R1+0x13f0] ;  /* 0x0013f000011c7983 */ /* 0x000f220000300c00 */
[----:B------:R-:W-:Y:S02]  /*1e660*/  IMAD.MOV.U32 R146, RZ, RZ, R183 ;  /* 0x000000ffff927224 */ /* 0x000fe400078e00b7 */
[----:B------:R-:W-:Y:S01]  /*1e670*/  IMAD.MOV.U32 R147, RZ, RZ, R182 ;  /* 0x000000ffff937224 */ /* 0x000fe200078e00b6 */
[----:B------:R-:W4:Y:S01]  /*1e680*/  LDL.LU.128 R120, [R1+0x1560] ;  /* 0x0015600001787983 */ /* 0x000f220000300c00 */
[----:B------:R-:W-:Y:S02]  /*1e690*/  IMAD.MOV.U32 R132, RZ, RZ, R221 ;  /* 0x000000ffff847224 */ /* 0x000fe400078e00dd */
[----:B------:R-:W-:Y:S02]  /*1e6a0*/  IMAD.MOV.U32 R133, RZ, RZ, R220 ;  /* 0x000000ffff857224 */ /* 0x000fe400078e00dc */
[----:B------:R-:W-:Y:S01]  /*1e6b0*/  FFMA.FTZ R15, R215, R0, -R4 ;  /* 0x00000000d70f7223 */ /* 0x000fe20000010804 */
[----:B------:R-:W-:-:S02]  /*1e6c0*/  IMAD.MOV.U32 R134, RZ, RZ, R219 ;  /* 0x000000ffff867224 */ /* 0x000fc400078e00db */
[----:B------:R-:W-:Y:S01]  /*1e6d0*/  FFMA.FTZ R14, R214, R0, -R4 ;  /* 0x00000000d60e7223 */ /* 0x000fe20000010804 */
[----:B------:R-:W-:Y:S01]  /*1e6e0*/  IMAD.MOV.U32 R135, RZ, RZ, R218 ;  /* 0x000000ffff877224 */ /* 0x000fe200078e00da */
[----:B0-----:R-:W4:Y:S01]  /*1e6f0*/  LDL.LU.128 R100, [R1+0x1510] ;  /* 0x0015100001647983 */ /* 0x001f220000300c00 */
        /* <DEDUP_REMOVED lines=34> */
[----:B--2---:R2:W-:Y:S04]  /*1e920*/  STL.128 [R1+0x1340], R184 ;  /* 0x001340b801007387 */ /* 0x0045e80000100c00 */
[----:B0-----:R-:W4:Y:S04]  /*1e930*/  LDL.LU.128 R136, [R1+0x15a0] ;  /* 0x0015a00001887983 */ /* 0x001f280000300c00 */
[----:B-1----:R-:W4:Y:S04]  /*1e940*/  LDL.LU.128 R140, [R1+0x15b0] ;  /* 0x0015b000018c7983 */ /* 0x002f280000300c00 */
[----:B---3--:R-:W3:Y:S04]  /*1e950*/  LDL.LU.128 R144, [R1+0x15c0] ;  /* 0x0015c00001907983 */ /* 0x008ee80000300c00 */
        /* <DEDUP_REMOVED lines=21> */
[----:B--2---:R-:W2:Y:S01]  /*1eab0*/  LDL.LU.128 R184, [R1+0x1340] ;  /* 0x0013400001b87983 */ /* 0x004ea20000300c00 */
[-CC-:B------:R-:W-:Y:S01]  /*1eac0*/  FFMA.FTZ R13, R213, R0.reuse, -R4.reuse ;  /* 0x00000000d50d7223 */ /* 0x180fe20000010804 */
[-C--:B------:R-:W-:Y:S01]  /*1ead0*/  FFMA.FTZ R12, R212, R0.reuse, -R4 ;  /* 0x00000000d40c7223 */ /* 0x080fe20000010804 */
[-CC-:B------:R-:W-:Y:S01]  /*1eae0*/  FFMA.FTZ R11, R211, R0.reuse, -R166.reuse ;  /* 0x00000000d30b7223 */ /* 0x180fe200000108a6 */
[----:B------:R-:W-:Y:S01]  /*1eaf0*/  FFMA.FTZ R10, R210, R0, -R166 ;  /* 0x00000000d20a7223 */ /* 0x000fe200000108a6 */
[----:B------:R-:W-:-:S02]  /*1eb00*/  IMAD.MOV.U32 R154, RZ, RZ, R156 ;  /* 0x000000ffff9a7224 */ /* 0x000fc400078e009c */
[----:B------:R-:W-:Y:S01]  /*1eb10*/  VIADD R8, R8, 0x280 ;  /* 0x0000028008087836 */ /* 0x000fe20000000000 */
[----:B------:R-:W-:Y:S01]  /*1eb20*/  R2UR UR7, R9 ;  /* 0x00000000090772ca */ /* 0x000fe200000e0000 */
[----:B------:R-:W-:Y:S01]  /*1eb30*/  IMAD.MOV.U32 R155, RZ, RZ, R7 ;  /* 0x000000ffff9b7224 */ /* 0x000fe200078e0007 */
[----:B------:R-:W2:Y:S01]  /*1eb40*/  LDL.LU R226, [R1+0xfec] ;  /* 0x000fec0001e27983 */ /* 0x000ea20000300800 */
[----:B----4-:R-:W-:Y:S02]  /*1eb50*/  IMAD.MOV.U32 R182, RZ, RZ, R150 ;  /* 0x000000ffffb67224 */ /* 0x010fe400078e0096 */
[----:B------:R-:W-:Y:S01]  /*1eb60*/  IMAD.MOV.U32 R183, RZ, RZ, R149 ;  /* 0x000000ffffb77224 */ /* 0x000fe200078e0095 */
[----:B------:R-:W-:Y:S04]  /*1eb70*/  STL [R1+0x59c], R107 ;  /* 0x00059c6b01007387 */ /* 0x000fe80000100800 */
[----:B------:R-:W-:Y:S04]  /*1eb80*/  STL [R1+0x598], R106 ;  /* 0x0005986a01007387 */ /* 0x000fe80000100800 */
[----:B------:R-:W-:Y:S04]  /*1eb90*/  STL [R1+0x594], R105 ;  /* 0x0005946901007387 */ /* 0x000fe80000100800 */
[----:B------:R-:W-:Y:S04]  /*1eba0*/  STL [R1+0x590], R104 ;  /* 0x0005906801007387 */ /* 0x000fe80000100800 */
[----:B------:R0:W-:Y:S04]  /*1ebb0*/  STL.64 [R1+0x1330], R182 ;  /* 0x001330b601007387 */ /* 0x0001e80000100a00 */
[----:B------:R1:W-:Y:S04]  /*1ebc0*/  STL [R1+0x580], R100 ;  /* 0x0005806401007387 */ /* 0x0003e80000100800 */
[----:B------:R-:W-:Y:S04]  /*1ebd0*/  STL [R1+0x46c], R31 ;  /* 0x00046c1f01007387 */ /* 0x000fe80000100800 */
[----:B0-----:R-:W4:Y:S04]  /*1ebe0*/  LDL.128 R180, [R1+0x590] ;  /* 0x0005900001b47983 */ /* 0x001f280000100c00 */
[----:B------:R-:W-:Y:S04]  /*1ebf0*/  STL [R1+0x468], R30 ;  /* 0x0004681e01007387 */ /* 0x000fe80000100800 */
[----:B------:R-:W-:Y:S04]  /*1ec00*/  STL [R1+0x464], R29 ;  /* 0x0004641d01007387 */ /* 0x000fe80000100800 */
[----:B------:R-:W-:Y:S04]  /*1ec10*/  STL [R1+0x460], R28 ;  /* 0x0004601c01007387 */ /* 0x000fe80000100800 */
[----:B------:R-:W2:Y:S04]  /*1ec20*/  LDL.LU.128 R104, [R1+0x460] ;  /* 0x0004600001687983 */ /* 0x000ea80000300c00 */
[----:B-1----:R-:W2:Y:S01]  /*1ec30*/  LDL.LU R100, [R1+0x598] ;  /* 0x0005980001647983 */ /* 0x002ea20000300800 */
[-CC-:B------:R-:W-:Y:S01]  /*1ec40*/  FFMA.FTZ R4, R209, R0.reuse, -R166.reuse ;  /* 0x00000000d1047223 */ /* 0x180fe200000108a6 */
[----:B------:R-:W-:Y:S01]  /*1ec50*/  FFMA.FTZ R0, R208, R0, -R166 ;  /* 0x00000000d0007223 */ /* 0x000fe200000108a6 */
[----:B------:R-:W-:Y:S08]  /*1ec60*/  MUFU.EX2 R15, R15 ;  /* 0x0000000f000f7308 */ /* 0x000ff00000000800 */
[----:B------:R-:W0:Y:S01]  /*1ec70*/  MUFU.EX2 R14, R14 ;  /* 0x0000000e000e7308 */ /* 0x000e220000000800 */
[----:B------:R-:W-:Y:S01]  /*1ec80*/  STL [R1+0x584], R101 ;  /* 0x0005846501007387 */ /* 0x000fe20000100800 */
[----:B------:R-:W-:-:S02]  /*1ec90*/  IMAD.MOV.U32 R223, RZ, RZ, R131 ;  /* 0x000000ffffdf7224 */ /* 0x000fc400078e0083 */
[----:B------:R-:W-:Y:S01]  /*1eca0*/  IMAD.MOV.U32 R224, RZ, RZ, R130 ;  /* 0x000000ffffe07224 */ /* 0x000fe200078e0082 */
[----:B------:R-:W-:Y:S03]  /*1ecb0*/  STL [R1+0x5dc], R123 ;  /* 0x0005dc7b01007387 */ /* 0x000fe60000100800 */
[----:B------:R-:W-:Y:S01]  /*1ecc0*/  MUFU.EX2 R13, R13 ;  /* 0x0000000d000d7308 */ /* 0x000fe20000000800 */
[----:B------:R-:W-:Y:S01]  /*1ecd0*/  IMAD.MOV.U32 R225, RZ, RZ, R129 ;  /* 0x000000ffffe17224 */ /* 0x000fe200078e0081 */
[----:B------:R-:W-:Y:S01]  /*1ece0*/  STL [R1+0x5d8], R122 ;  /* 0x0005d87a01007387 */ /* 0x000fe20000100800 */
[----:B------:R-:W-:-:S03]  /*1ecf0*/  IMAD.MOV.U32 R227, RZ, RZ, R128 ;  /* 0x000000ffffe37224 */ /* 0x000fc600078e0080 */
[----:B------:R-:W-:Y:S02]  /*1ed00*/  STL [R1+0x5d4], R121 ;  /* 0x0005d47901007387 */ /* 0x000fe40000100800 */
[----:B------:R-:W-:Y:S02]  /*1ed10*/  MUFU.EX2 R12, R12 ;  /* 0x0000000c000c7308 */ /* 0x000fe40000000800 */
[----:B------:R-:W-:Y:S04]  /*1ed20*/  STL [R1+0x5d0], R120 ;  /* 0x0005d07801007387 */ /* 0x000fe80000100800 */
[----:B------:R-:W-:Y:S02]  /*1ed30*/  STL [R1+0x58c], R103 ;  /* 0x00058c6701007387 */ /* 0x000fe40000100800 */
[----:B------:R-:W-:Y:S02]  /*1ed40*/  MUFU.EX2 R11, R11 ;  /* 0x0000000b000b7308 */ /* 0x000fe40000000800 */
[----:B------:R-:W-:Y:S04]  /*1ed50*/  STL [R1+0x588], R102 ;  /* 0x0005886601007387 */ /* 0x000fe80000100800 */
[----:B------:R1:W-:Y:S02]  /*1ed60*/  STL.128 [R1+0x1320], R176 ;  /* 0x001320b001007387 */ /* 0x0003e40000100c00 */
[----:B------:R-:W0:Y:S02]  /*1ed70*/  MUFU.EX2 R10, R10 ;  /* 0x0000000a000a7308 */ /* 0x000e240000000800 */
[----:B------:R-:W-:Y:S04]  /*1ed80*/  STL.128 [R1+0x1310], R172 ;  /* 0x001310ac01007387 */ /* 0x000fe80000100c00 */
[----:B------:R-:W-:Y:S02]  /*1ed90*/  STL [R1+0x1308], R170 ;  /* 0x001308aa01007387 */ /* 0x000fe40000100800 */
[----:B------:R-:W-:Y:S01]  /*1eda0*/  MUFU.EX2 R4, R4 ;  /* 0x0000000400047308 */ /* 0x000fe20000000800 */
[----:B------:R-:W-:Y:S01]  /*1edb0*/  IMAD.MOV.U32 R156, RZ, RZ, R6 ;  /* 0x000000ffff9c7224 */ /* 0x000fe200078e0006 */
[----:B------:R-:W-:Y:S04]  /*1edc0*/  STL.64 [R1+0x1300], R168 ;  /* 0x001300a801007387 */ /* 0x000fe80000100a00 */
[----:B------:R-:W-:Y:S02]  /*1edd0*/  STL.128 [R1+0x12e0], R160 ;  /* 0x0012e0a001007387 */ /* 0x000fe40000100c00 */
[----:B------:R-:W0:Y:S01]  /*1ede0*/  MUFU.EX2 R0, R0 ;  /* 0x0000000000007308 */ /* 0x000e220000000800 */
[----:B------:R-:W-:Y:S01]  /*1edf0*/  IMAD.MOV.U32 R166, RZ, RZ, R151 ;  /* 0x000000ffffa67224 */ /* 0x000fe200078e0097 */
[----:B------:R0:W-:Y:S04]  /*1ee00*/  STL.128 [R1+0x430], R152 ;  /* 0x0004309801007387 */ /* 0x0001e80000100c00 */
[----:B------:R0:W-:Y:S01]  /*1ee10*/  STL.128 [R1+0x240], R156 ;  /* 0x0002409c01007387 */ /* 0x0001e20000100c00 */
[----:B------:R-:W-:-:S03]  /*1ee20*/  IMAD.MOV.U32 R200, RZ, RZ, R148 ;  /* 0x000000ffffc87224 */ /* 0x000fc600078e0094 */
[----:B------:R-:W-:Y:S01]  /*1ee30*/  STL.128 [R1+0x12f0], R164 ;  /* 0x0012f0a401007387 */ /* 0x000fe20000100c00 */
[----:B------:R-:W-:-:S03]  /*1ee40*/  R2UR UR6, R8 ;  /* 0x00000000080672ca */ /* 0x000fc600000e0000 */
[----:B-1----:R-:W2:Y:S01]  /*1ee50*/  LDL.LU.128 R176, [R1+0x580] ;  /* 0x0005800001b07983 */ /* 0x002ea20000300c00 */
[----:B0-----:R-:W-:-:S03]  /*1ee60*/  F2FP.F16.F32.PACK_AB R152, R14, R15 ;  /* 0x0000000f0e98723e */ /* 0x001fc600000000ff */
[----:B------:R-:W-:Y:S01]  /*1ee70*/  STL.128 [R1+0x1030], R20 ;  /* 0x0010301401007387 */ /* 0x000fe20000100c00 */
[----:B------:R-:W-:Y:S02]  /*1ee80*/  F2FP.F16.F32.PACK_AB R153, R10, R11 ;  /* 0x0000000b0a99723e */ /* 0x000fe400000000ff */
[----:B------:R-:W-:Y:S01]  /*1ee90*/  F2FP.F16.F32.PACK_AB R154, R12, R13 ;  /* 0x0000000d0c9a723e */ /* 0x000fe200000000ff */
[----:B------:R-:W-:Y:S01]  /*1eea0*/  IMAD.MOV.U32 R159, RZ, RZ, R127 ;  /* 0x000000ffff9f7224 */ /* 0x000fe200078e007f */
[----:B------:R-:W-:Y:S01]  /*1eeb0*/  F2FP.F16.F32.PACK_AB R155, R0, R4 ;  /* 0x00000004009b723e */ /* 0x000fe200000000ff */
[----:B------:R-:W-:Y:S01]  /*1eec0*/  IMAD.MOV.U32 R158, RZ, RZ, R126 ;  /* 0x000000ffff9e7224 */ /* 0x000fe200078e007e */
[----:B------:R-:W-:Y:S01]  /*1eed0*/  STL.128 [R1+0x1020], R16 ;  /* 0x0010201001007387 */ /* 0x000fe20000100c00 */
[----:B------:R-:W-:Y:S02]  /*1eee0*/  IMAD.MOV.U32 R157, RZ, RZ, R125 ;  /* 0x000000ffff9d7224 */ /* 0x000fe400078e007d */
[----:B------:R-:W-:Y:S01]  /*1eef0*/  IMAD.MOV.U32 R156, RZ, RZ, R124 ;  /* 0x000000ffff9c7224 */ /* 0x000fe200078e007c */
[----:B------:R-:W-:Y:S01]  /*1ef00*/  STL.128 [R1+0x12c0], R152 ;  /* 0x0012c09801007387 */ /* 0x000fe20000100c00 */
[----:B------:R-:W-:-:S03]  /*1ef10*/  IMAD.MOV.U32 R215, RZ, RZ, R139 ;  /* 0x000000ffffd77224 */ /* 0x000fc600078e008b */
[----:B------:R-:W-:Y:S01]  /*1ef20*/  STL.128 [R1+0x12d0], R156 ;  /* 0x0012d09c01007387 */ /* 0x000fe20000100c00 */
[----:B------:R-:W-:Y:S02]  /*1ef30*/  IMAD.MOV.U32 R214, RZ, RZ, R138 ;  /* 0x000000ffffd67224 */ /* 0x000fe400078e008a */
[----:B------:R-:W-:Y:S01]  /*1ef40*/  IMAD.MOV.U32 R219, RZ, RZ, R143 ;  /* 0x000000ffffdb7224 */ /* 0x000fe200078e008f */
[----:B------:R-:W-:Y:S01]  /*1ef50*/  STL.128 [R1+0x1370], R196 ;  /* 0x001370c401007387 */ /* 0x000fe20000100c00 */
[----:B------:R-:W-:Y:S02]  /*1ef60*/  IMAD.MOV.U32 R218, RZ, RZ, R142 ;  /* 0x000000ffffda7224 */ /* 0x000fe400078e008e */
[----:B---3--:R-:W-:Y:S01]  /*1ef70*/  IMAD.MOV.U32 R201, RZ, RZ, R147 ;  /* 0x000000ffffc97224 */ /* 0x008fe200078e0093 */
[----:B------:R-:W-:Y:S01]  /*1ef80*/  STL.128 [R1+0x1360], R192 ;  /* 0x001360c001007387 */ /* 0x000fe20000100c00 */
[----:B------:R-:W-:Y:S02]  /*1ef90*/  IMAD.MOV.U32 R202, RZ, RZ, R146 ;  /* 0x000000ffffca7224 */ /* 0x000fe400078e0092 */
[----:B------:R-:W-:Y:S01]  /*1efa0*/  IMAD.MOV.U32 R203, RZ, RZ, R145 ;  /* 0x000000ffffcb7224 */ /* 0x000fe200078e0091 */
[----:B------:R-:W-:Y:S01]  /*1efb0*/  STL.128 [R1+0x1350], R188 ;  /* 0x001350bc01007387 */ /* 0x000fe20000100c00 */
        /* <DEDUP_REMOVED lines=12> */
[----:B------:R-:W-:-:S03]  /*1f080*/  IMAD.MOV.U32 R222, RZ, RZ, R132 ;  /* 0x000000ffffde7224 */ /* 0x000fc600078e0084 */
        /* <DEDUP_REMOVED lines=39> */
[----:B----4-:R-:W-:-:S03]  /*1f300*/  IMAD.MOV.U32 R101, RZ, RZ, R183 ;  /* 0x000000ffff657224 */ /* 0x010fc600078e00b7 */
        /* <DEDUP_REMOVED lines=37> */
[----:B--2---:R1:W-:Y:S04]  /*1f560*/  STL.128 [R1+0x1210], R184 ;  /* 0x001210b801007387 */ /* 0x0043e80000100c00 */
[----:B0-----:R-:W2:Y:S04]  /*1f570*/  LDL.LU.128 R108, [R1+0x470] ;  /* 0x00047000016c7983 */ /* 0x001ea80000300c00 */
[----:B------:R-:W3:Y:S04]  /*1f580*/  LDL.LU.128 R112, [R1+0x480] ;  /* 0x0004800001707983 */ /* 0x000ee80000300c00 */
        /* <DEDUP_REMOVED lines=15> */
[----:B-1----:R-:W4:Y:S01]  /*1f680*/  LDL.128 R184, [R1+0x5a0] ;  /* 0x0005a00001b87983 */ /* 0x002f220000100c00 */
[----:B------:R-:W-:-:S03]  /*1f690*/  IMAD.MOV.U32 R8, RZ, RZ, R104 ;  /* 0x000000ffff087224 */ /* 0x000fc600078e0068 */
[----:B------:R-:W-:Y:S04]  /*1f6a0*/  STL.128 [R1+0x250], R104 ;  /* 0x0002506801007387 */ /* 0x000fe80000100c00 */
[----:B------:R0:W-:Y:S04]  /*1f6b0*/  STL.64 [R1+0x1188], R100 ;  /* 0x0011886401007387 */ /* 0x0001e80000100a00 */
[----:B------:R-:W4:Y:S04]  /*1f6c0*/  LDL.LU R99, [R1+0x594] ;  /* 0x0005940001637983 */ /* 0x000f280000300800 */
[----:B------:R-:W4:Y:S04]  /*1f6d0*/  LDL.LU R98, [R1+0x590] ;  /* 0x0005900001627983 */ /* 0x000f280000300800 */
[----:B0-----:R-:W4:Y:S04]  /*1f6e0*/  LDL.LU.64 R100, [R1+0x1188] ;  /* 0x0011880001647983 */ /* 0x001f280000300a00 */
[----:B------:R-:W4:Y:S04]  /*1f6f0*/  LDL.LU R104, [R1+0x5a8] ;  /* 0x0005a80001687983 */ /* 0x000f280000300800 */
[----:B------:R-:W4:Y:S04]  /*1f700*/  LDL.LU R103, [R1+0x5a4] ;  /* 0x0005a40001677983 */ /* 0x000f280000300800 */
[----:B------:R-:W4:Y:S01]  /*1f710*/  LDL.LU R102, [R1+0x5a0] ;  /* 0x0005a00001667983 */ /* 0x000f220000300800 */
[----:B------:R-:W-:-:S02]  /*1f720*/  IMAD.MOV.U32 R208, RZ, RZ, R24 ;  /* 0x000000ffffd07224 */ /* 0x000fc400078e0018 */
[----:B------:R-:W-:Y:S01]  /*1f730*/  IMAD.MOV.U32 R207, RZ, RZ, R25 ;  /* 0x000000ffffcf7224 */ /* 0x000fe200078e0019 */
[----:B------:R-:W4:Y:S01]  /*1f740*/  LDL.LU R216, [R1+0xfe8] ;  /* 0x000fe80001d87983 */ /* 0x000f220000300800 */
[----:B------:R-:W-:Y:S02]  /*1f750*/  IMAD.MOV.U32 R206, RZ, RZ, R26 ;  /* 0x000000ffffce7224 */ /* 0x000fe400078e001a */
[----:B------:R-:W-:Y:S02]  /*1f760*/  IMAD.MOV.U32 R205, RZ, RZ, R27 ;  /* 0x000000ffffcd7224 */ /* 0x000fe400078e001b */
[----:B------:R-:W-:Y:S01]  /*1f770*/  IMAD.MOV.U32 R9, RZ, RZ, R105 ;  /* 0x000000ffff097224 */ /* 0x000fe200078e0069 */
[----:B------:R0:W-:Y:S01]  /*1f780*/  STL.128 [R1+0x1010], R12 ;  /* 0x0010100c01007387 */ /* 0x0001e20000100c00 */
[----:B------:R-:W-:Y:S02]  /*1f790*/  IMAD.MOV.U32 R25, RZ, RZ, R107 ;  /* 0x000000ffff197224 */ /* 0x000fe400078e006b */
[----:B------:R-:W-:Y:S01]  /*1f7a0*/  IMAD.MOV.U32 R24, RZ, RZ, R106 ;  /* 0x000000ffff187224 */ /* 0x000fe200078e006a */
[----:B------:R1:W-:Y:S01]  /*1f7b0*/  STL.64 [R1+0xff0], R4 ;  /* 0x000ff00401007387 */ /* 0x0003e20000100a00 */
[----:B------:R-:W-:-:S02]  /*1f7c0*/  IMAD.MOV.U32 R97, RZ, RZ, R179 ;  /* 0x000000ffff617224 */ /* 0x000fc400078e00b3 */
[----:B------:R-:W-:Y:S01]  /*1f7d0*/  IMAD.MOV.U32 R96, RZ, RZ, R178 ;  /* 0x000000ffff607224 */ /* 0x000fe200078e00b2 */
[----:B------:R-:W4:Y:S01]  /*1f7e0*/  LDL.LU.128 R20, [R1+0x1030] ;  /* 0x0010300001147983 */ /* 0x000f220000300c00 */
[----:B------:R-:W-:Y:S02]  /*1f7f0*/  IMAD.MOV.U32 R95, RZ, RZ, R177 ;  /* 0x000000ffff5f7224 */ /* 0x000fe400078e00b1 */
[----:B------:R-:W-:Y:S01]  /*1f800*/  IMAD.MOV.U32 R94, RZ, RZ, R176 ;  /* 0x000000ffff5e7224 */ /* 0x000fe200078e00b0 */
[----:B------:R1:W-:Y:S04]  /*1f810*/  STL.128 [R1+0x1000], R8 ;  /* 0x0010000801007387 */ /* 0x0003e80000100c00 */
[----:B------:R-:W4:Y:S04]  /*1f820*/  LDL.LU.128 R16, [R1+0x1020] ;  /* 0x0010200001107983 */ /* 0x000f280000300c00 */
[----:B0-----:R-:W4:Y:S04]  /*1f830*/  LDL.LU.128 R12, [R1+0x1010] ;  /* 0x00101000010c7983 */ /* 0x001f280000300c00 */
[----:B-1----:R-:W4:Y:S04]  /*1f840*/  LDL.LU.64 R4, [R1+0xff0] ;  /* 0x000ff00001047983 */ /* 0x002f280000300a00 */
[----:B------:R-:W4:Y:S04]  /*1f850*/  LDL.LU.128 R8, [R1+0x1000] ;  /* 0x0010000001087983 */ /* 0x000f280000300c00 */
[----:B------:R-:W-:Y:S04]  /*1f860*/  STL [R1+0x13e8], R227 ;  /* 0x0013e8e301007387 */ /* 0x000fe80000100800 */
[----:B------:R-:W-:Y:S04]  /*1f870*/  STL.64 [R1+0x13e0], R224 ;  /* 0x0013e0e001007387 */ /* 0x000fe80000100a00 */
[----:B------:R-:W-:Y:S04]  /*1f880*/  STL.64 [R1+0x13c0], R218 ;  /* 0x0013c0da01007387 */ /* 0x000fe80000100a00 */
[----:B------:R-:W-:Y:S04]  /*1f890*/  STL.128 [R1+0x1380], R200 ;  /* 0x001380c801007387 */ /* 0x000fe80000100c00 */
[----:B------:R-:W-:Y:S04]  /*1f8a0*/  STL.128 [R1+0x370], R176 ;  /* 0x000370b001007387 */ /* 0x000fe80000100c00 */
[----:B------:R-:W-:Y:S04]  /*1f8b0*/  STL.128 [R1+0x380], R180 ;  /* 0x000380b401007387 */ /* 0x000fe80000100c00 */
[----:B------:R-:W4:Y:S04]  /*1f8c0*/  LDL.LU.128 R196, [R1+0x1370] ;  /* 0x0013700001c47983 */ /* 0x000f280000300c00 */
[----:B------:R-:W4:Y:S04]  /*1f8d0*/  LDL.LU.128 R192, [R1+0x1360] ;  /* 0x0013600001c07983 */ /* 0x000f280000300c00 */
[----:B------:R-:W4:Y:S01]  /*1f8e0*/  LDL.LU.128 R188, [R1+0x1350] ;  /* 0x0013500001bc7983 */ /* 0x000f220000300c00 */
[----:B--2---:R-:W-:-:S02]  /*1f8f0*/  IMAD.MOV.U32 R29, RZ, RZ, R111 ;  /* 0x000000ffff1d7224 */ /* 0x004fc400078e006f */
[----:B------:R-:W-:Y:S02]  /*1f900*/  IMAD.MOV.U32 R28, RZ, RZ, R110 ;  /* 0x000000ffff1c7224 */ /* 0x000fe400078e006e */
[----:B------:R-:W-:Y:S01]  /*1f910*/  IMAD.MOV.U32 R27, RZ, RZ, R109 ;  /* 0x000000ffff1b7224 */ /* 0x000fe200078e006d */
[----:B---3--:R0:W-:Y:S01]  /*1f920*/  STL.128 [R1+0x270], R112 ;  /* 0x0002707001007387 */ /* 0x0081e20000100c00 */
[----:B------:R-:W-:Y:S02]  /*1f930*/  IMAD.MOV.U32 R26, RZ, RZ, R108 ;  /* 0x000000ffff1a7224 */ /* 0x000fe400078e006c */
[----:B------:R-:W-:Y:S02]  /*1f940*/  IMAD.MOV.U32 R33, RZ, RZ, R115 ;  /* 0x000000ffff217224 */ /* 0x000fe400078e0073 */
[----:B------:R-:W-:Y:S02]  /*1f950*/  IMAD.MOV.U32 R32, RZ, RZ, R114 ;  /* 0x000000ffff207224 */ /* 0x000fe400078e0072 */
[----:B------:R-:W-:-:S02]  /*1f960*/  IMAD.MOV.U32 R31, RZ, RZ, R113 ;  /* 0x000000ffff1f7224 */ /* 0x000fc400078e0071 */
[----:B------:R-:W-:Y:S02]  /*1f970*/  IMAD.MOV.U32 R30, RZ, RZ, R112 ;  /* 0x000000ffff1e7224 */ /* 0x000fe400078e0070 */
[----:B----4-:R-:W-:Y:S02]  /*1f980*/  IMAD.MOV.U32 R37, RZ, RZ, R119 ;  /* 0x000000ffff257224 */ /* 0x010fe400078e0077 */
[----:B------:R-:W-:Y:S02]  /*1f990*/  IMAD.MOV.U32 R36, RZ, RZ, R118 ;  /* 0x000000ffff247224 */ /* 0x000fe400078e0076 */
[----:B------:R-:W-:Y:S01]  /*1f9a0*/  IMAD.MOV.U32 R35, RZ, RZ, R117 ;  /* 0x000000ffff237224 */ /* 0x000fe200078e0075 */
[----:B0-----:R-:W2:Y:S01]  /*1f9b0*/  LDL.128 R112, [R1+0x5b0] ;  /* 0x0005b00001707983 */ /* 0x001ea20000100c00 */
        /* <DEDUP_REMOVED lines=58> */
[----:B------:R-:W-:Y:S04]  /*1fd60*/  STL.128 [R1+0x260], R108 ;  /* 0x0002606c01007387 */ /* 0x000fe80000100c00 */
        /* <DEDUP_REMOVED lines=21> */
[----:B0-----:R-:W2:Y:S04]  /*1fec0*/  LDL.LU.64 R104, [R1+0x1180] ;  /* 0x0011800001687983 */ /* 0x001ea80000300a00 */
[----:B-1----:R-:W2:Y:S04]  /*1fed0*/  LDL.LU.128 R100, [R1+0x1170] ;  /* 0x0011700001647983 */ /* 0x002ea80000300c00 */
[----:B---3--:R-:W3:Y:S04]  /*1fee0*/  LDL.LU.128 R96, [R1+0x1160] ;  /* 0x0011600001607983 */ /* 0x008ee80000300c00 */
[----:B----4-:R-:W4:Y:S04]  /*1fef0*/  LDL.LU.128 R92, [R1+0x1150] ;  /* 0x00115000015c7983 */ /* 0x010f280000300c00 */
        /* <DEDUP_REMOVED lines=18> */
[----:B------:R-:W4:Y:S04]  /*20020*/  LDL.LU R107, [R1+0x5b4] ;  /* 0x0005b400016b7983 */ /* 0x000f280000300800 */
[----:B------:R-:W4:Y:S04]  /*20030*/  LDL.LU R106, [R1+0x5b0] ;  /* 0x0005b000016a7983 */ /* 0x000f280000300800 */
[----:B------:R0:W-:Y:S01]  /*20040*/  STL.128 [R1+0x280], R116 ;  /* 0x0002807401007387 */ /* 0x0001e20000100c00 */
[----:B--2---:R-:W-:-:S03]  /*20050*/  IMAD.MOV.U32 R109, RZ, RZ, R115 ;  /* 0x000000ffff6d7224 */ /* 0x004fc600078e0073 */
[----:B------:R1:W-:Y:S04]  /*20060*/  STL.128 [R1+0x13d0], R220 ;  /* 0x0013d0dc01007387 */ /* 0x0003e80000100c00 */
[----:B------:R2:W-:Y:S04]  /*20070*/  STL.128 [R1+0x13b0], R212 ;  /* 0x0013b0d401007387 */ /* 0x0005e80000100c00 */
[----:B------:R2:W-:Y:S04]  /*20080*/  STL.128 [R1+0x13a0], R208 ;  /* 0x0013a0d001007387 */ /* 0x0005e80000100c00 */
[----:B0-----:R-:W4:Y:S04]  /*20090*/  LDL.128 R116, [R1+0x5c0] ;  /* 0x0005c00001747983 */ /* 0x001f280000100c00 */
[----:B------:R0:W-:Y:S04]  /*200a0*/  STL.128 [R1+0x1390], R204 ;  /* 0x001390cc01007387 */ /* 0x0001e80000100c00 */
[----:B------:R-:W-:Y:S04]  /*200b0*/  STL.128 [R1+0x310], R152 ;  /* 0x0003109801007387 */ /* 0x000fe80000100c00 */
[----:B------:R-:W-:Y:S04]  /*200c0*/  STL.128 [R1+0x320], R156 ;  /* 0x0003209c01007387 */ /* 0x000fe80000100c00 */
[----:B------:R-:W-:Y:S04]  /*200d0*/  STL.128 [R1+0x330], R160 ;  /* 0x000330a001007387 */ /* 0x000fe80000100c00 */
[----:B------:R-:W-:Y:S04]  /*200e0*/  STL.128 [R1+0x340], R164 ;  /* 0x000340a401007387 */ /* 0x000fe80000100c00 */
[----:B------:R-:W-:Y:S04]  /*200f0*/  STL.128 [R1+0x350], R168 ;  /* 0x000350a801007387 */ /* 0x000fe80000100c00 */
[----:B------:R0:W-:Y:S04]  /*20100*/  STL.128 [R1+0x360], R172 ;  /* 0x000360ac01007387 */ /* 0x0001e80000100c00 */
[----:B------:R-:W4:Y:S04]  /*20110*/  LDL.LU R227, [R1+0x13e8] ;  /* 0x0013e80001e37983 */ /* 0x000f280000300800 */
[----:B------:R-:W4:Y:S04]  /*20120*/  LDL.LU.64 R224, [R1+0x13e0] ;  /* 0x0013e00001e07983 */ /* 0x000f280000300a00 */
[----:B-1----:R-:W4:Y:S04]  /*20130*/  LDL.LU.128 R220, [R1+0x13d0] ;  /* 0x0013d00001dc7983 */ /* 0x002f280000300c00 */
[----:B------:R-:W4:Y:S04]  /*20140*/  LDL.LU.64 R218, [R1+0x13c0] ;  /* 0x0013c00001da7983 */ /* 0x000f280000300a00 */
[----:B--2---:R-:W2:Y:S04]  /*20150*/  LDL.LU.128 R212, [R1+0x13b0] ;  /* 0x0013b00001d47983 */ /* 0x004ea80000300c00 */
[----:B------:R-:W2:Y:S04]  /*20160*/  LDL.LU.128 R208, [R1+0x13a0] ;  /* 0x0013a00001d07983 */ /* 0x000ea80000300c00 */
[----:B0-----:R-:W2:Y:S04]  /*20170*/  LDL.LU.128 R204, [R1+0x1390] ;  /* 0x0013900001cc7983 */ /* 0x001ea80000300c00 */
[----:B------:R-:W2:Y:S04]  /*20180*/  LDL.LU.128 R200, [R1+0x1380] ;  /* 0x0013800001c87983 */ /* 0x000ea80000300c00 */
[----:B------:R-:W2:Y:S04]  /*20190*/  LDL.LU.64 R182, [R1+0x1330] ;  /* 0x0013300001b67983 */ /* 0x000ea80000300a00 */
[----:B------:R-:W2:Y:S04]  /*201a0*/  LDL.LU.128 R176, [R1+0x1320] ;  /* 0x0013200001b07983 */ /* 0x000ea80000300c00 */
[----:B------:R-:W2:Y:S04]  /*201b0*/  LDL.LU.128 R172, [R1+0x1310] ;  /* 0x0013100001ac7983 */ /* 0x000ea80000300c00 */
[----:B------:R-:W2:Y:S04]  /*201c0*/  LDL.LU R170, [R1+0x1308] ;  /* 0x0013080001aa7983 */ /* 0x000ea80000300800 */
[----:B------:R-:W2:Y:S04]  /*201d0*/  LDL.LU.64 R168, [R1+0x1300] ;  /* 0x0013000001a87983 */ /* 0x000ea80000300a00 */
[----:B------:R-:W2:Y:S04]  /*201e0*/  LDL.LU.128 R164, [R1+0x12f0] ;  /* 0x0012f00001a47983 */ /* 0x000ea80000300c00 */
[----:B------:R-:W2:Y:S04]  /*201f0*/  LDL.LU.128 R160, [R1+0x12e0] ;  /* 0x0012e00001a07983 */ /* 0x000ea80000300c00 */
[----:B------:R-:W2:Y:S04]  /*20200*/  LDL.LU.128 R156, [R1+0x12d0] ;  /* 0x0012d000019c7983 */ /* 0x000ea80000300c00 */
[----:B------:R-:W2:Y:S04]  /*20210*/  LDL.LU.128 R152, [R1+0x12c0] ;  /* 0x0012c00001987983 */ /* 0x000ea80000300c00 */
[----:B------:R-:W-:Y:S04]  /*20220*/  STL.128 [R1+0x3a0], R112 ;  /* 0x0003a07001007387 */ /* 0x000fe80000100c00 */
[----:B------:R0:W-:Y:S04]  /*20230*/  STL.128 [R1+0xe80], R20 ;  /* 0x000e801401007387 */ /* 0x0001e80000100c00 */
[----:B------:R1:W-:Y:S04]  /*20240*/  STL.128 [R1+0xe70], R16 ;  /* 0x000e701001007387 */ /* 0x0003e80000100c00 */
[----:B------:R1:W-:Y:S04]  /*20250*/  STL.128 [R1+0xe60], R12 ;  /* 0x000e600c01007387 */ /* 0x0003e80000100c00 */
[----:B------:R1:W-:Y:S04]  /*20260*/  STL.128 [R1+0xe50], R8 ;  /* 0x000e500801007387 */ /* 0x0003e80000100c00 */
[----:B------:R1:W-:Y:S04]  /*20270*/  STL.64 [R1+0xe48], R4 ;  /* 0x000e480401007387 */ /* 0x0003e80000100a00 */
[----:B0-----:R-:W2:Y:S04]  /*20280*/  LDL.LU.128 R20, [R1+0xe80] ;  /* 0x000e800001147983 */ /* 0x001ea80000300c00 */
[----:B-1----:R-:W2:Y:S04]  /*20290*/  LDL.LU.128 R16, [R1+0xe70] ;  /* 0x000e700001107983 */ /* 0x002ea80000300c00 */
[----:B------:R-:W2:Y:S04]  /*202a0*/  LDL.LU.128 R12, [R1+0xe60] ;  /* 0x000e6000010c7983 */ /* 0x000ea80000300c00 */
[----:B------:R-:W2:Y:S04]  /*202b0*/  LDL.LU.128 R8, [R1+0xe50] ;  /* 0x000e500001087983 */ /* 0x000ea80000300c00 */
[----:B------:R-:W2:Y:S04]  /*202c0*/  LDL.LU.64 R4, [R1+0xe48] ;  /* 0x000e480001047983 */ /* 0x000ea80000300a00 */
[----:B------:R-:W2:Y:S04]  /*202d0*/  LDL.LU R112, [R1+0x5c8] ;  /* 0x0005c80001707983 */ /* 0x000ea80000300800 */
[----:B------:R-:W2:Y:S04]  /*202e0*/  LDL.LU R111, [R1+0x5c4] ;  /* 0x0005c400016f7983 */ /* 0x000ea80000300800 */
[----:B------:R-:W2:Y:S04]  /*202f0*/  LDL.LU R110, [R1+0x5c0] ;  /* 0x0005c000016e7983 */ /* 0x000ea80000300800 */
[----:B------:R0:W-:Y:S04]  /*20300*/  STL.128 [R1+0x290], R120 ;  /* 0x0002907801007387 */ /* 0x0001e80000100c00 */
[----:B------:R1:W-:Y:S04]  /*20310*/  STL.128 [R1+0x1240], R196 ;  /* 0x001240c401007387 */ /* 0x0003e80000100c00 */
[----:B------:R1:W-:Y:S04]  /*20320*/  STL.128 [R1+0x1230], R192 ;  /* 0x001230c001007387 */ /* 0x0003e80000100c00 */
[----:B------:R1:W-:Y:S04]  /*20330*/  STL.128 [R1+0x1220], R188 ;  /* 0x001220bc01007387 */ /* 0x0003e80000100c00 */
[----:B0-----:R-:W2:Y:S04]  /*20340*/  LDL.128 R120, [R1+0x5d0] ;  /* 0x0005d00001787983 */ /* 0x001ea80000100c00 */
[----:B------:R-:W-:Y:S04]  /*20350*/  STL.128 [R1+0x390], R184 ;  /* 0x000390b801007387 */ /* 0x000fe80000100c00 */
[----:B-1----:R-:W2:Y:S04]  /*20360*/  LDL.LU.128 R196, [R1+0x1240] ;  /* 0x0012400001c47983 */ /* 0x002ea80000300c00 */
[----:B------:R-:W2:Y:S04]  /*20370*/  LDL.LU.128 R192, [R1+0x1230] ;  /* 0x0012300001c07983 */ /* 0x000ea80000300c00 */
[----:B------:R-:W2:Y:S04]  /*20380*/  LDL.LU.128 R188, [R1+0x1220] ;  /* 0x0012200001bc7983 */ /* 0x000ea80000300c00 */
[----:B------:R0:W-:Y:S04]  /*20390*/  STL.128 [R1+0xfc0], R100 ;  /* 0x000fc06401007387 */ /* 0x0001e80000100c00 */
[----:B---3--:R-:W-:Y:S04]  /*203a0*/  STL.128 [R1+0xfb0], R96 ;  /* 0x000fb06001007387 */ /* 0x008fe80000100c00 */
[----:B----4-:R-:W-:Y:S04]  /*203b0*/  STL.128 [R1+0xfa0], R92 ;  /* 0x000fa05c01007387 */ /* 0x010fe80000100c00 */
        /* <DEDUP_REMOVED lines=17> */
[----:B------:R1:W-:Y:S04]  /*204d0*/  STL.64 [R1+0xfe0], R108 ;  /* 0x000fe06c01007387 */ /* 0x0003e80000100a00 */
[----:B0-----:R-:W3:Y:S04]  /*204e0*/  LDL.LU.128 R100, [R1+0xfc0] ;  /* 0x000fc00001647983 */ /* 0x001ee80000300c00 */
[----:B------:R0:W-:Y:S04]  /*204f0*/  STL.128 [R1+0xfd0], R104 ;  /* 0x000fd06801007387 */ /* 0x0001e80000100c00 */
[----:B-1----:R-:W4:Y:S04]  /*20500*/  LDL.LU.64 R108, [R1+0xfe0] ;  /* 0x000fe000016c7983 */ /* 0x002f280000300a00 */
[----:B------:R-:W4:Y:S04]  /*20510*/  LDL.LU.128 R96, [R1+0xfb0] ;  /* 0x000fb00001607983 */ /* 0x000f280000300c00 */
[----:B------:R-:W4:Y:S04]  /*20520*/  LDL.LU.128 R92, [R1+0xfa0] ;  /* 0x000fa000015c7983 */ /* 0x000f280000300c00 */
        /* <DEDUP_REMOVED lines=17> */
[----:B------:R-:W4:Y:S01]  /*20640*/  LDL.LU.128 R24, [R1+0xe90] ;  /* 0x000e900001187983 */ /* 0x000f220000300c00 */
[----:B------:R-:W-:-:S03]  /*20650*/  IMAD.MOV.U32 R113, RZ, RZ, R119 ;  /* 0x000000ffff717224 */ /* 0x000fc600078e0077 */
[----:B------:R0:W-:Y:S04]  /*20660*/  STL [R1+0x12b8], R227 ;  /* 0x0012b8e301007387 */ /* 0x0001e80000100800 */
[----:B------:R1:W-:Y:S04]  /*20670*/  STL.64 [R1+0x12b0], R224 ;  /* 0x0012b0e001007387 */ /* 0x0003e80000100a00 */
[----:B------:R1:W-:Y:S04]  /*20680*/  STL.128 [R1+0x12a0], R220 ;  /* 0x0012a0dc01007387 */ /* 0x0003e80000100c00 */
[----:B------:R1:W-:Y:S04]  /*20690*/  STL.64 [R1+0x1290], R218 ;  /* 0x001290da01007387 */ /* 0x0003e80000100a00 */
[----:B--2---:R2:W-:Y:S04]  /*206a0*/  STL.128 [R1+0x1280], R212 ;  /* 0x001280d401007387 */ /* 0x0045e80000100c00 */
[----:B------:R2:W-:Y:S04]  /*206b0*/  STL.128 [R1+0x1270], R208 ;  /* 0x001270d001007387 */ /* 0x0005e80000100c00 */
[----:B------:R2:W-:Y:S04]  /*206c0*/  STL.128 [R1+0x1260], R204 ;  /* 0x001260cc01007387 */ /* 0x0005e80000100c00 */
[----:B------:R2:W-:Y:S04]  /*206d0*/  STL.128 [R1+0x1250], R200 ;  /* 0x001250c801007387 */ /* 0x0005e80000100c00 */
[----:B------:R2:W-:Y:S04]  /*206e0*/  STL.64 [R1+0x1200], R182 ;  /* 0x001200b601007387 */ /* 0x0005e80000100a00 */
[----:B------:R2:W-:Y:S04]  /*206f0*/  STL.128 [R1+0x11f0], R176 ;  /* 0x0011f0b001007387 */ /* 0x0005e80000100c00 */
[----:B------:R2:W-:Y:S04]  /*20700*/  STL.128 [R1+0x11e0], R172 ;  /* 0x0011e0ac01007387 */ /* 0x0005e80000100c00 */
[----:B------:R2:W-:Y:S04]  /*20710*/  STL [R1+0x11d8], R170 ;  /* 0x0011d8aa01007387 */ /* 0x0005e80000100800 */
[----:B------:R2:W-:Y:S04]  /*20720*/  STL.64 [R1+0x11d0], R168 ;  /* 0x0011d0a801007387 */ /* 0x0005e80000100a00 */
[----:B------:R2:W-:Y:S04]  /*20730*/  STL.128 [R1+0x11c0], R164 ;  /* 0x0011c0a401007387 */ /* 0x0005e80000100c00 */
[----:B------:R2:W-:Y:S04]  /*20740*/  STL.128 [R1+0x11b0], R160 ;  /* 0x0011b0a001007387 */ /* 0x0005e80000100c00 */
[----:B------:R2:W-:Y:S04]  /*20750*/  STL.128 [R1+0x11a0], R156 ;  /* 0x0011a09c01007387 */ /* 0x0005e80000100c00 */
[----:B------:R2:W-:Y:S04]  /*20760*/  STL.128 [R1+0x1190], R152 ;  /* 0x0011909801007387 */ /* 0x0005e80000100c00 */
[----:B0-----:R-:W4:Y:S04]  /*20770*/  LDL.LU R227, [R1+0x12b8] ;  /* 0x0012b80001e37983 */ /* 0x001f280000300800 */
[----:B-1----:R-:W4:Y:S04]  /*20780*/  LDL.LU.64 R224, [R1+0x12b0] ;  /* 0x0012b00001e07983 */ /* 0x002f280000300a00 */
[----:B------:R-:W4:Y:S04]  /*20790*/  LDL.LU.128 R220, [R1+0x12a0] ;  /* 0x0012a00001dc7983 */ /* 0x000f280000300c00 */
[----:B------:R-:W4:Y:S04]  /*207a0*/  LDL.LU.64 R218, [R1+0x1290] ;  /* 0x0012900001da7983 */ /* 0x000f280000300a00 */
[----:B--2---:R-:W2:Y:S04]  /*207b0*/  LDL.LU.128 R212, [R1+0x1280] ;  /* 0x0012800001d47983 */ /* 0x004ea80000300c00 */
[----:B------:R-:W2:Y:S04]  /*207c0*/  LDL.LU.128 R208, [R1+0x1270] ;  /* 0x0012700001d07983 */ /* 0x000ea80000300c00 */
[----:B------:R-:W2:Y:S04]  /*207d0*/  LDL.LU.128 R204, [R1+0x1260] ;  /* 0x0012600001cc7983 */ /* 0x000ea80000300c00 */
[----:B------:R-:W2:Y:S04]  /*207e0*/  LDL.LU.128 R200, [R1+0x1250] ;  /* 0x0012500001c87983 */ /* 0x000ea80000300c00 */
        /* <DEDUP_REMOVED lines=10> */
[----:B------:R-:W2:Y:S04]  /*20890*/  LDL.LU R180, [R1+0xe40] ;  /* 0x000e400001b47983 */ /* 0x000ea80000300800 */
[----:B------:R-:W2:Y:S04]  /*208a0*/  LDL.LU R181, [R1+0xe3c] ;  /* 0x000e3c0001b57983 */ /* 0x000ea80000300800 */
[----:B------:R-:W2:Y:S04]  /*208b0*/  LDL.LU R171, [R1+0xe38] ;  /* 0x000e380001ab7983 */ /* 0x000ea80000300800 */
[----:B------:R0:W-:Y:S04]  /*208c0*/  STL.64 [R1+0xe30], R112 ;  /* 0x000e307001007387 */ /* 0x0001e80000100a00 */
[----:B------:R-:W-:Y:S04]  /*208d0*/  STL.128 [R1+0xcc0], R20 ;  /* 0x000cc01401007387 */ /* 0x000fe80000100c00 */
[----:B------:R-:W-:Y:S04]  /*208e0*/  STL.128 [R1+0xcb0], R16 ;  /* 0x000cb01001007387 */ /* 0x000fe80000100c00 */
[----:B------:R-:W-:Y:S04]  /*208f0*/  STL.128 [R1+0xca0], R12 ;  /* 0x000ca00c01007387 */ /* 0x000fe80000100c00 */
[----:B------:R-:W-:Y:S04]  /*20900*/  STL.128 [R1+0xc90], R8 ;  /* 0x000c900801007387 */ /* 0x000fe80000100c00 */
[----:B------:R-:W-:Y:S04]  /*20910*/  STL.64 [R1+0xc80], R4 ;  /* 0x000c800401007387 */ /* 0x000fe80000100a00 */
[----:B------:R1:W-:Y:S04]  /*20920*/  STL.128 [R1+0x3b0], R116 ;  /* 0x0003b07401007387 */ /* 0x0003e80000100c00 */
[----:B---3--:R-:W-:Y:S04]  /*20930*/  STL.128 [R1+0xe00], R100 ;  /* 0x000e006401007387 */ /* 0x008fe80000100c00 */
[----:B----4-:R3:W-:Y:S04]  /*20940*/  STL.128 [R1+0xe20], R108 ;  /* 0x000e206c01007387 */ /* 0x0107e80000100c00 */
        /* <DEDUP_REMOVED lines=21> */
[----:B-1----:R-:W2:Y:S04]  /*20aa0*/  LDL.LU R116, [R1+0x5d8] ;  /* 0x0005d80001747983 */ /* 0x002ea80000300800 */
[----:B------:R-:W2:Y:S04]  /*20ab0*/  LDL.LU R115, [R1+0x5d4] ;  /* 0x0005d40001737983 */ /* 0x000ea80000300800 */
[----:B------:R-:W2:Y:S04]  /*20ac0*/  LDL.LU R114, [R1+0x5d0] ;  /* 0x0005d00001727983 */ /* 0x000ea80000300800 */
        /* <DEDUP_REMOVED lines=32> */
[----:B--2---:R-:W-:Y:S04]  /*20cd0*/  STL.128 [R1+0xc40], R200 ;  /* 0x000c40c801007387 */ /* 0x004fe80000100c00 */
[----:B------:R1:W-:Y:S04]  /*20ce0*/  STL.128 [R1+0xba0], R160 ;  /* 0x000ba0a001007387 */ /* 0x0003e80000100c00 */
[----:B------:R2:W-:Y:S01]  /*20cf0*/  STL.128 [R1+0xbf0], R180 ;  /* 0x000bf0b401007387 */ /* 0x0005e20000100c00 */
[----:B0-----:R-:W-:-:S03]  /*20d00*/  IMAD.MOV.U32 R123, RZ, RZ, R117 ;  /* 0x000000ffff7b7224 */ /* 0x001fc600078e0075 */
[----:B------:R0:W-:Y:S01]  /*20d10*/  STL.128 [R1+0xbb0], R164 ;  /* 0x000bb0a401007387 */ /* 0x0001e20000100c00 */
[----:B------:R-:W-:Y:S02]  /*20d20*/  IMAD.MOV.U32 R124, RZ, RZ, R156 ;  /* 0x000000ffff7c7224 */ /* 0x000fe400078e009c */
[----:B------:R-:W-:Y:S01]  /*20d30*/  IMAD.MOV.U32 R125, RZ, RZ, R157 ;  /* 0x000000ffff7d7224 */ /* 0x000fe200078e009d */
[----:B------:R-:W4:Y:S01]  /*20d40*/  LDL.LU.128 R20, [R1+0xcc0] ;  /* 0x000cc00001147983 */ /* 0x000f220000300c00 */
[----:B------:R-:W-:Y:S02]  /*20d50*/  IMAD.MOV.U32 R126, RZ, RZ, R158 ;  /* 0x000000ffff7e7224 */ /* 0x000fe400078e009e */
[----:B------:R-:W-:Y:S01]  /*20d60*/  IMAD.MOV.U32 R127, RZ, RZ, R159 ;  /* 0x000000ffff7f7224 */ /* 0x000fe200078e009f */
[----:B-1----:R-:W4:Y:S01]  /*20d70*/  LDL.LU.128 R160, [R1+0xba0] ;  /* 0x000ba00001a07983 */ /* 0x002f220000300c00 */
[----:B------:R-:W-:Y:S02]  /*20d80*/  IMAD.MOV.U32 R128, RZ, RZ, R227 ;  /* 0x000000ffff807224 */ /* 0x000fe400078e00e3 */
[----:B------:R-:W-:Y:S01]  /*20d90*/  IMAD.MOV.U32 R129, RZ, RZ, R225 ;  /* 0x000000ffff817224 */ /* 0x000fe200078e00e1 */
[----:B------:R-:W-:Y:S01]  /*20da0*/  STL [R1+0xc60], R208 ;  /* 0x000c60d001007387 */ /* 0x000fe20000100800 */
[----:B------:R-:W-:-:S02]  /*20db0*/  IMAD.MOV.U32 R130, RZ, RZ, R224 ;  /* 0x000000ffff827224 */ /* 0x000fc400078e00e0 */
[----:B------:R-:W-:Y:S01]  /*20dc0*/  IMAD.MOV.U32 R131, RZ, RZ, R223 ;  /* 0x000000ffff837224 */ /* 0x000fe200078e00df */
[----:B------:R-:W-:Y:S01]  /*20dd0*/  STL.128 [R1+0xc50], R204 ;  /* 0x000c50cc01007387 */ /* 0x000fe20000100c00 */
[----:B------:R-:W-:Y:S02]  /*20de0*/  IMAD.MOV.U32 R132, RZ, RZ, R222 ;  /* 0x000000ffff847224 */ /* 0x000fe400078e00de */
[----:B------:R-:W-:Y:S01]  /*20df0*/  IMAD.MOV.U32 R133, RZ, RZ, R209 ;  /* 0x000000ffff857224 */ /* 0x000fe200078e00d1 */
[----:B------:R-:W4:Y:S01]  /*20e00*/  LDL.LU.128 R16, [R1+0xcb0] ;  /* 0x000cb00001107983 */ /* 0x000f220000300c00 */
[----:B------:R-:W-:Y:S02]  /*20e10*/  IMAD.MOV.U32 R134, RZ, RZ, R210 ;  /* 0x000000ffff867224 */ /* 0x000fe400078e00d2 */
[----:B------:R-:W-:Y:S01]  /*20e20*/  IMAD.MOV.U32 R135, RZ, RZ, R211 ;  /* 0x000000ffff877224 */ /* 0x000fe200078e00d3 */
[----:B------:R-:W4:Y:S01]  /*20e30*/  LDL.LU.128 R12, [R1+0xca0] ;  /* 0x000ca000010c7983 */ /* 0x000f220000300c00 */
[----:B------:R-:W-:-:S02]  /*20e40*/  IMAD.MOV.U32 R136, RZ, RZ, R212 ;  /* 0x000000ffff887224 */ /* 0x000fc400078e00d4 */
[----:B------:R-:W-:Y:S01]  /*20e50*/  IMAD.MOV.U32 R137, RZ, RZ, R213 ;  /* 0x000000ffff897224 */ /* 0x000fe200078e00d5 */
[----:B------:R-:W4:Y:S01]  /*20e60*/  LDL.LU.64 R4, [R1+0xc80] ;  /* 0x000c800001047983 */ /* 0x000f220000300a00 */
[----:B------:R-:W-:Y:S02]  /*20e70*/  IMAD.MOV.U32 R138, RZ, RZ, R214 ;  /* 0x000000ffff8a7224 */ /* 0x000fe400078e00d6 */
[----:B------:R-:W-:Y:S01]  /*20e80*/  IMAD.MOV.U32 R139, RZ, RZ, R215 ;  /* 0x000000ffff8b7224 */ /* 0x000fe200078e00d7 */
[----:B------:R-:W4:Y:S01]  /*20e90*/  LDL.LU R6, [R1+0xc78] ;  /* 0x000c780001067983 */ /* 0x000f220000300800 */
[----:B------:R-:W-:Y:S02]  /*20ea0*/  IMAD.MOV.U32 R140, RZ, RZ, R221 ;  /* 0x000000ffff8c7224 */ /* 0x000fe400078e00dd */
[----:B------:R-:W-:Y:S01]  /*20eb0*/  IMAD.MOV.U32 R141, RZ, RZ, R220 ;  /* 0x000000ffff8d7224 */ /* 0x000fe200078e00dc */
[----:B------:R-:W4:Y:S01]  /*20ec0*/  LDL.LU R7, [R1+0xc74] ;  /* 0x000c740001077983 */ /* 0x000f220000300800 */
        /* <DEDUP_REMOVED lines=10> */
[----:B--2---:R-:W2:Y:S01]  /*20f70*/  LDL.LU.128 R180, [R1+0xbf0] ;  /* 0x000bf00001b47983 */ /* 0x004ea20000300c00 */
[----:B------:R-:W-:-:S03]  /*20f80*/  IMAD.MOV.U32 R119, RZ, RZ, R113 ;  /* 0x000000ffff777224 */ /* 0x000fc600078e0071 */
[----:B0-----:R-:W2:Y:S01]  /*20f90*/  LDL.LU.128 R164, [R1+0xbb0] ;  /* 0x000bb00001a47983 */ /* 0x001ea20000300c00 */
[----:B------:R-:W-:Y:S02]  /*20fa0*/  IMAD.MOV.U32 R118, RZ, RZ, R112 ;  /* 0x000000ffff767224 */ /* 0x000fe400078e0070 */
[----:B------:R-:W-:Y:S02]  /*20fb0*/  IMAD.MOV.U32 R122, RZ, RZ, R116 ;  /* 0x000000ffff7a7224 */ /* 0x000fe400078e0074 */
[----:B------:R-:W-:Y:S02]  /*20fc0*/  IMAD.MOV.U32 R121, RZ, RZ, R115 ;  /* 0x000000ffff797224 */ /* 0x000fe400078e0073 */
[----:B------:R-:W-:Y:S02]  /*20fd0*/  IMAD.MOV.U32 R120, RZ, RZ, R114 ;  /* 0x000000ffff787224 */ /* 0x000fe400078e0072 */
[----:B---3--:R-:W-:Y:S02]  /*20fe0*/  IMAD.MOV.U32 R117, RZ, RZ, R111 ;  /* 0x000000ffff757224 */ /* 0x008fe400078e006f */
[----:B------:R-:W-:-:S02]  /*20ff0*/  IMAD.MOV.U32 R116, RZ, RZ, R110 ;  /* 0x000000ffff747224 */ /* 0x000fc400078e006e */
[----:B------:R-:W-:Y:S02]  /*21000*/  IMAD.MOV.U32 R115, RZ, RZ, R109 ;  /* 0x000000ffff737224 */ /* 0x000fe400078e006d */
[----:B------:R-:W-:Y:S02]  /*21010*/  IMAD.MOV.U32 R114, RZ, RZ, R108 ;  /* 0x000000ffff727224 */ /* 0x000fe400078e006c */
[----:B----4-:R-:W-:Y:S02]  /*21020*/  IMAD.MOV.U32 R113, RZ, RZ, R107 ;  /* 0x000000ffff717224 */ /* 0x010fe400078e006b */
        /* <DEDUP_REMOVED lines=88> */
[----:B------:R-:W-:-:S06]  /*215b0*/  IMAD.MOV.U32 R27, RZ, RZ, R205 ;  /* 0x000000ffff1b7224 */ /* 0x000fcc00078e00cd */
[----:B------:R-:W-:-:S06]  /*215c0*/  WARPGROUP.ARRIVE ;  /* 0x00000000000079c5 */ /* 0x000fcc0000000000 */
[----:B------:R-:W-:Y:S03]  /*215d0*/  HGMMA.64x256x16.F32 R24, R152, gdesc[UR4].tnspB, R24, gsb0 ;  /* 0x43e0000498187df0 */ /* 0x000fe60008000818 */
[----:B------:R-:W-:Y:S02]  /*215e0*/  WARPGROUP.DEPBAR.LE gsb0, 0x0 ;  /* 0x00008000000079c5 */ /* 0x000fe40000010000 */
[----:B------:R0:W-:Y:S04]  /*215f0*/  STL.128 [R1+0xae0], R104 ;  /* 0x000ae06801007387 */ /* 0x0001e80000100c00 */
[----:B0-----:R-:W3:Y:S04]  /*21600*/  LDL.LU.128 R104, [R1+0xae0] ;  /* 0x000ae00001687983 */ /* 0x001ee80000300c00 */
[----:B------:R0:W-:Y:S04]  /*21610*/  STL.128 [R1+0xb10], R116 ;  /* 0x000b107401007387 */ /* 0x0001e80000100c00 */
[----:B------:R1:W-:Y:S04]  /*21620*/  STL.128 [R1+0xb40], R128 ;  /* 0x000b408001007387 */ /* 0x0003e80000100c00 */
[----:B------:R4:W-:Y:S04]  /*21630*/  STL.128 [R1+0xb30], R124 ;  /* 0x000b307c01007387 */ /* 0x0009e80000100c00 */
[----:B0-----:R-:W2:Y:S04]  /*21640*/  LDL.LU.128 R116, [R1+0xb10] ;  /* 0x000b100001747983 */ /* 0x001ea80000300c00 */
[----:B------:R0:W-:Y:S04]  /*21650*/  STL.128 [R1+0xb20], R120 ;  /* 0x000b207801007387 */ /* 0x0001e80000100c00 */
[----:B-1----:R-:W2:Y:S04]  /*21660*/  LDL.LU.128 R128, [R1+0xb40] ;  /* 0x000b400001807983 */ /* 0x002ea80000300c00 */
[----:B----4-:R-:W4:Y:S04]  /*21670*/  LDL.LU.128 R124, [R1+0xb30] ;  /* 0x000b3000017c7983 */ /* 0x010f280000300c00 */
[----:B0-----:R-:W4:Y:S04]  /*21680*/  LDL.LU.128 R120, [R1+0xb20] ;  /* 0x000b200001787983 */ /* 0x001f280000300c00 */
[----:B------:R0:W-:Y:S04]  /*21690*/  STL.128 [R1+0xb90], R148 ;  /* 0x000b909401007387 */ /* 0x0001e80000100c00 */
[----:B------:R1:W-:Y:S04]  /*216a0*/  STL.128 [R1+0x900], R44 ;  /* 0x0009002c01007387 */ /* 0x0003e80000100c00 */
[----:B------:R1:W-:Y:S04]  /*216b0*/  STL.128 [R1+0xb80], R144 ;  /* 0x000b809001007387 */ /* 0x0003e80000100c00 */
[----:B------:R1:W-:Y:S04]  /*216c0*/  STL.128 [R1+0xb70], R140 ;  /* 0x000b708c01007387 */ /* 0x0003e80000100c00 */
[----:B0-----:R-:W4:Y:S04]  /*216d0*/  LDL.LU.128 R148, [R1+0xb90] ;  /* 0x000b900001947983 */ /* 0x001f280000300c00 */
[----:B-1----:R-:W4:Y:S04]  /*216e0*/  LDL.LU.128 R44, [R1+0x900] ;  /* 0x00090000012c7983 */ /* 0x002f280000300c00 */
[----:B------:R0:W-:Y:S04]  /*216f0*/  STL.128 [R1+0xb60], R136 ;  /* 0x000b608801007387 */ /* 0x0001e80000100c00 */
[----:B------:R-:W4:Y:S04]  /*21700*/  LDL.LU.128 R144, [R1+0xb80] ;  /* 0x000b800001907983 */ /* 0x000f280000300c00 */
[----:B------:R-:W4:Y:S04]  /*21710*/  LDL.LU.128 R140, [R1+0xb70] ;  /* 0x000b7000018c7983 */ /* 0x000f280000300c00 */
[----:B------:R1:W-:Y:S04]  /*21720*/  STL.128 [R1+0xb00], R112 ;  /* 0x000b007001007387 */ /* 0x0003e80000100c00 */
[----:B0-----:R-:W4:Y:S04]  /*21730*/  LDL.LU.128 R136, [R1+0xb60] ;  /* 0x000b600001887983 */ /* 0x001f280000300c00 */
[----:B------:R0:W-:Y:S04]  /*21740*/  STL.128 [R1+0xaf0], R108 ;  /* 0x000af06c01007387 */ /* 0x0001e80000100c00 */
[----:B------:R0:W-:Y:S04]  /*21750*/  STL.128 [R1+0xad0], R100 ;  /* 0x000ad06401007387 */ /* 0x0001e80000100c00 */
[----:B------:R0:W-:Y:S04]  /*21760*/  STL.128 [R1+0xb50], R132 ;  /* 0x000b508401007387 */ /* 0x0001e80000100c00 */
[----:B-1----:R-:W4:Y:S04]  /*21770*/  LDL.LU.128 R112, [R1+0xb00] ;  /* 0x000b000001707983 */ /* 0x002f280000300c00 */
[----:B0-----:R-:W4:Y:S04]  /*21780*/  LDL.LU.128 R108, [R1+0xaf0] ;  /* 0x000af000016c7983 */ /* 0x001f280000300c00 */
[----:B------:R-:W4:Y:S04]  /*21790*/  LDL.LU.128 R100, [R1+0xad0] ;  /* 0x000ad00001647983 */ /* 0x000f280000300c00 */
[----:B------:R-:W4:Y:S04]  /*217a0*/  LDL.LU.128 R132, [R1+0xb50] ;  /* 0x000b500001847983 */ /* 0x000f280000300c00 */
[----:B------:R0:W-:Y:S04]  /*217b0*/  STL.128 [R1+0x930], R56 ;  /* 0x0009303801007387 */ /* 0x0001e80000100c00 */
[----:B------:R1:W-:Y:S04]  /*217c0*/  STL.128 [R1+0x920], R52 ;  /* 0x0009203401007387 */ /* 0x0003e80000100c00 */
[----:B------:R1:W-:Y:S04]  /*217d0*/  STL.128 [R1+0x910], R48 ;  /* 0x0009103001007387 */ /* 0x0003e80000100c00 */
[----:B0-----:R-:W4:Y:S04]  /*217e0*/  LDL.LU.128 R56, [R1+0x930] ;  /* 0x0009300001387983 */ /* 0x001f280000300c00 */
[----:B-1----:R-:W4:Y:S04]  /*217f0*/  LDL.LU.128 R52, [R1+0x920] ;  /* 0x0009200001347983 */ /* 0x002f280000300c00 */
[----:B------:R-:W4:Y:S04]  /*21800*/  LDL.LU.128 R48, [R1+0x910] ;  /* 0x0009100001307983 */ /* 0x000f280000300c00 */
[----:B---3--:R0:W-:Y:S04]  /*21810*/  STL.128 [R1+0x9f0], R104 ;  /* 0x0009f06801007387 */ /* 0x0081e80000100c00 */
[----:B0-----:R-:W3:Y:S04]  /*21820*/  LDL.LU.128 R104, [R1+0x9f0] ;  /* 0x0009f00001687983 */ /* 0x001ee80000300c00 */
[----:B--2---:R0:W-:Y:S04]  /*21830*/  STL.128 [R1+0xa20], R116 ;  /* 0x000a207401007387 */ /* 0x0041e80000100c00 */
[----:B------:R1:W-:Y:S04]  /*21840*/  STL.128 [R1+0xa50], R128 ;  /* 0x000a508001007387 */ /* 0x0003e80000100c00 */
[----:B0-----:R-:W2:Y:S04]  /*21850*/  LDL.LU.128 R116, [R1+0xa20] ;  /* 0x000a200001747983 */ /* 0x001ea80000300c00 */
[----:B----4-:R0:W-:Y:S04]  /*21860*/  STL.128 [R1+0xa40], R124 ;  /* 0x000a407c01007387 */ /* 0x0101e80000100c00 */
[----:B------:R4:W-:Y:S04]  /*21870*/  STL.128 [R1+0xa30], R120 ;  /* 0x000a307801007387 */ /* 0x0009e80000100c00 */
[----:B-1----:R-:W2:Y:S04]  /*21880*/  LDL.LU.128 R128, [R1+0xa50] ;  /* 0x000a500001807983 */ /* 0x002ea80000300c00 */
[----:B0-----:R-:W2:Y:S04]  /*21890*/  LDL.LU.128 R124, [R1+0xa40] ;  /* 0x000a4000017c7983 */ /* 0x001ea80000300c00 */
[----:B----4-:R-:W4:Y:S01]  /*218a0*/  LDL.LU.128 R120, [R1+0xa30] ;  /* 0x000a300001787983 */ /* 0x010f220000300c00 */
[----:B------:R-:W-:-:S02]  /*218b0*/  IMAD.MOV.U32 R8, RZ, RZ, R35 ;  /* 0x000000ffff087224 */ /* 0x000fc400078e0023 */
[----:B------:R-:W-:Y:S02]  /*218c0*/  IMAD.MOV.U32 R9, RZ, RZ, R34 ;  /* 0x000000ffff097224 */ /* 0x000fe400078e0022 */
[----:B------:R-:W-:Y:S02]  /*218d0*/  IMAD.MOV.U32 R200, RZ, RZ, R156 ;  /* 0x000000ffffc87224 */ /* 0x000fe400078e009c */
[----:B------:R-:W-:Y:S02]  /*218e0*/  IMAD.MOV.U32 R201, RZ, RZ, R157 ;  /* 0x000000ffffc97224 */ /* 0x000fe400078e009d */
[----:B------:R-:W-:Y:S02]  /*218f0*/  IMAD.MOV.U32 R202, RZ, RZ, R158 ;  /* 0x000000ffffca7224 */ /* 0x000fe400078e009e */
[----:B------:R-:W-:-:S05]  /*21900*/  IMAD.MOV.U32 R203, RZ, RZ, R159 ;  /* 0x000000ffffcb7224 */ /* 0x000fca00078e009f */
[----:B------:R0:W-:Y:S04]  /*21910*/  STL.128 [R1+0x3d0], R200 ;  /* 0x0003d0c801007387 */ /* 0x0001e80000100c00 */
[----:B0-----:R-:W4:Y:S01]  /*21920*/  LDL.LU.128 R200, [R1+0xc40] ;  /* 0x000c400001c87983 */ /* 0x001f220000300c00 */
[----:B------:R-:W-:Y:S02]  /*21930*/  IMAD.MOV.U32 R204, RZ, RZ, R227 ;  /* 0x000000ffffcc7224 */ /* 0x000fe400078e00e3 */
[----:B------:R-:W-:Y:S02]  /*21940*/  IMAD.MOV.U32 R205, RZ, RZ, R225 ;  /* 0x000000ffffcd7224 */ /* 0x000fe400078e00e1 */
[----:B------:R-:W-:Y:S02]  /*21950*/  IMAD.MOV.U32 R206, RZ, RZ, R224 ;  /* 0x000000ffffce7224 */ /* 0x000fe400078e00e0 */
[----:B------:R-:W-:-:S02]  /*21960*/  IMAD.MOV.U32 R207, RZ, RZ, R223 ;  /* 0x000000ffffcf7224 */ /* 0x000fc400078e00df */
[----:B------:R-:W-:Y:S01]  /*21970*/  IMAD.MOV.U32 R208, RZ, RZ, R222 ;  /* 0x000000ffffd07224 */ /* 0x000fe200078e00de */
[----:B------:R-:W-:Y:S04]  /*21980*/  STL.128 [R1+0xaa0], R148 ;  /* 0x000aa09401007387 */ /* 0x000fe80000100c00 */
[----:B------:R0:W-:Y:S04]  /*21990*/  STL.128 [R1+0x3e0], R204 ;  /* 0x0003e0cc01007387 */ /* 0x0001e80000100c00 */
[----:B------:R1:W-:Y:S04]  /*219a0*/  STL.128 [R1+0x3f0], R208 ;  /* 0x0003f0d001007387 */ /* 0x0003e80000100c00 */
[----:B------:R1:W-:Y:S04]  /*219b0*/  STL.128 [R1+0x9d0], R96 ;  /* 0x0009d06001007387 */ /* 0x0003e80000100c00 */
[----:B------:R1:W-:Y:S04]  /*219c0*/  STL.128 [R1+0x980], R76 ;  /* 0x0009804c01007387 */ /* 0x0003e80000100c00 */
[----:B0-----:R-:W4:Y:S04]  /*219d0*/  LDL.LU.128 R204, [R1+0xc50] ;  /* 0x000c500001cc7983 */ /* 0x001f280000300c00 */
[----:B-1----:R-:W4:Y:S04]  /*219e0*/  LDL.LU R208, [R1+0xc60] ;  /* 0x000c600001d07983 */ /* 0x002f280000300800 */
[----:B------:R-:W4:Y:S04]  /*219f0*/  LDL.LU.128 R148, [R1+0xaa0] ;  /* 0x000aa00001947983 */ /* 0x000f280000300c00 */
[----:B------:R-:W4:Y:S04]  /*21a00*/  LDL.LU.128 R96, [R1+0x9d0] ;  /* 0x0009d00001607983 */ /* 0x000f280000300c00 */
[----:B------:R-:W4:Y:S04]  /*21a10*/  LDL.LU.128 R76, [R1+0x980] ;  /* 0x00098000014c7983 */ /* 0x000f280000300c00 */
[----:B------:R0:W-:Y:S04]  /*21a20*/  STL.128 [R1+0xa90], R144 ;  /* 0x000a909001007387 */ /* 0x0001e80000100c00 */
        /* <DEDUP_REMOVED lines=22> */
[----:B------:R-:W4:Y:S04]  /*21b90*/  LDL.LU.128 R40, [R1+0x8f0] ;  /* 0x0008f00001287983 */ /* 0x000f280000300c00 */
[----:B------:R-:W4:Y:S04]  /*21ba0*/  LDL.LU.128 R36, [R1+0x8e0] ;  /* 0x0008e00001247983 */ /* 0x000f280000300c00 */
[----:B0-----:R-:W4:Y:S04]  /*21bb0*/  LDL.LU.128 R60, [R1+0x940] ;  /* 0x00094000013c7983 */ /* 0x001f280000300c00 */
[----:B---3--:R0:W-:Y:S02]  /*21bc0*/  STL.128 [R1+0x770], R104 ;  /* 0x0007706801007387 */ /* 0x0081e40000100c00 */
[----:B0-----:R-:W-:-:S02]  /*21bd0*/  IMAD.MOV.U32 R106, RZ, RZ, R9 ;  /* 0x000000ffff6a7224 */ /* 0x001fc400078e0009 */
[----:B------:R-:W-:Y:S02]  /*21be0*/  IMAD.MOV.U32 R107, RZ, RZ, R8 ;  /* 0x000000ffff6b7224 */ /* 0x000fe400078e0008 */
[----:B------:R-:W3:Y:S04]  /*21bf0*/  LDL.64 R8, [R1+0x220] ;  /* 0x0002200001087983 */ /* 0x000ee80000100a00 */
[----:B--2---:R0:W-:Y:S04]  /*21c00*/  STL.128 [R1+0x7a0], R116 ;  /* 0x0007a07401007387 */ /* 0x0041e80000100c00 */
[----:B------:R-:W-:Y:S04]  /*21c10*/  STL.128 [R1+0x700], R24 ;  /* 0x0007001801007387 */ /* 0x000fe80000100c00 */
[----:B------:R1:W-:Y:S01]  /*21c20*/  STL.128 [R1+0x7d0], R128 ;  /* 0x0007d08001007387 */ /* 0x0003e20000100c00 */
[----:B0-----:R-:W-:-:S02]  /*21c30*/  IMAD.MOV.U32 R119, RZ, RZ, R47 ;  /* 0x000000ffff777224 */ /* 0x001fc400078e002f */
[----:B------:R-:W-:Y:S02]  /*21c40*/  IMAD.MOV.U32 R118, RZ, RZ, R46 ;  /* 0x000000ffff767224 */ /* 0x000fe400078e002e */
[----:B------:R-:W-:Y:S01]  /*21c50*/  IMAD.MOV.U32 R117, RZ, RZ, R45 ;  /* 0x000000ffff757224 */ /* 0x000fe200078e002d */
[----:B------:R0:W-:Y:S01]  /*21c60*/  STL.128 [R1+0x7c0], R124 ;  /* 0x0007c07c01007387 */ /* 0x0001e20000100c00 */
[----:B------:R-:W-:-:S03]  /*21c70*/  IMAD.MOV.U32 R116, RZ, RZ, R44 ;  /* 0x000000ffff747224 */ /* 0x000fc600078e002c */
[----:B----4-:R-:W-:Y:S04]  /*21c80*/  STL.128 [R1+0x7b0], R120 ;  /* 0x0007b07801007387 */ /* 0x010fe80000100c00 */
[----:B------:R2:W-:Y:S01]  /*21c90*/  STL.128 [R1+0x290], R116 ;  /* 0x0002907401007387 */ /* 0x0005e20000100c00 */
[----:B-1----:R-:W-:Y:S02]  /*21ca0*/  IMAD.MOV.U32 R131, RZ, RZ, R59 ;  /* 0x000000ffff837224 */ /* 0x002fe400078e003b */
[----:B------:R-:W-:Y:S01]  /*21cb0*/  IMAD.MOV.U32 R130, RZ, RZ, R58 ;  /* 0x000000ffff827224 */ /* 0x000fe200078e003a */
[----:B------:R-:W4:Y:S01]  /*21cc0*/  LDL.LU.128 R24, [R1+0x700] ;  /* 0x0007000001187983 */ /* 0x000f220000300c00 */
[----:B------:R-:W-:Y:S02]  /*21cd0*/  IMAD.MOV.U32 R129, RZ, RZ, R57 ;  /* 0x000000ffff817224 */ /* 0x000fe400078e0039 */
[----:B------:R-:W-:-:S02]  /*21ce0*/  IMAD.MOV.U32 R128, RZ, RZ, R56 ;  /* 0x000000ffff807224 */ /* 0x000fc400078e0038 */
[----:B0-----:R-:W-:Y:S02]  /*21cf0*/  IMAD.MOV.U32 R127, RZ, RZ, R55 ;  /* 0x000000ffff7f7224 */ /* 0x001fe400078e0037 */
[----:B------:R-:W-:Y:S02]  /*21d00*/  IMAD.MOV.U32 R126, RZ, RZ, R54 ;  /* 0x000000ffff7e7224 */ /* 0x000fe400078e0036 */
[----:B------:R-:W-:Y:S01]  /*21d10*/  IMAD.MOV.U32 R125, RZ, RZ, R53 ;  /* 0x000000ffff7d7224 */ /* 0x000fe200078e0035 */
[----:B--2---:R-:W2:Y:S01]  /*21d20*/  LDL.LU.128 R116, [R1+0x7a0] ;  /* 0x0007a00001747983 */ /* 0x004ea20000300c00 */
[----:B------:R-:W-:Y:S02]  /*21d30*/  IMAD.MOV.U32 R123, RZ, RZ, R51 ;  /* 0x000000ffff7b7224 */ /* 0x000fe400078e0033 */
[----:B------:R-:W-:Y:S02]  /*21d40*/  IMAD.MOV.U32 R122, RZ, RZ, R50 ;  /* 0x000000ffff7a7224 */ /* 0x000fe400078e0032 */
[----:B------:R-:W-:-:S02]  /*21d50*/  IMAD.MOV.U32 R121, RZ, RZ, R49 ;  /* 0x000000ffff797224 */ /* 0x000fc400078e0031 */
[----:B------:R-:W-:Y:S02]  /*21d60*/  IMAD.MOV.U32 R120, RZ, RZ, R48 ;  /* 0x000000ffff787224 */ /* 0x000fe400078e0030 */
[----:B------:R-:W-:Y:S01]  /*21d70*/  IMAD.MOV.U32 R124, RZ, RZ, R52 ;  /* 0x000000ffff7c7224 */ /* 0x000fe200078e0034 */
        /* <DEDUP_REMOVED lines=9> */
[----:B------:R1:W-:Y:S04]  /*21e10*/  STL.128 [R1+0xc20], R192 ;  /* 0x000c20c001007387 */ /* 0x0003e80000100c00 */
[----:B------:R1:W-:Y:S04]  /*21e20*/  STL.128 [R1+0xbd0], R172 ;  /* 0x000bd0ac01007387 */ /* 0x0003e80000100c00 */
[----:B0-----:R-:W4:Y:S04]  /*21e30*/  LDL.LU.128 R184, [R1+0xc00] ;  /* 0x000c000001b87983 */ /* 0x001f280000300c00 */
[----:B------:R0:W-:Y:S04]  /*21e40*/  STL.128 [R1+0xc10], R188 ;  /* 0x000c10bc01007387 */ /* 0x0001e80000100c00 */
[----:B-1----:R-:W4:Y:S04]  /*21e50*/  LDL.LU.128 R192, [R1+0xc20] ;  /* 0x000c200001c07983 */ /* 0x002f280000300c00 */
[----:B------:R-:W4:Y:S04]  /*21e60*/  LDL.LU.128 R172, [R1+0xbd0] ;  /* 0x000bd00001ac7983 */ /* 0x000f280000300c00 */
[----:B------:R1:W-:Y:S04]  /*21e70*/  STL.128 [R1+0xbc0], R168 ;  /* 0x000bc0a801007387 */ /* 0x0003e80000100c00 */
[----:B0-----:R-:W4:Y:S04]  /*21e80*/  LDL.LU.128 R188, [R1+0xc10] ;  /* 0x000c100001bc7983 */ /* 0x001f280000300c00 */
[----:B------:R0:W-:Y:S04]  /*21e90*/  STL.128 [R1+0x9c0], R92 ;  /* 0x0009c05c01007387 */ /* 0x0001e80000100c00 */
[----:B------:R0:W-:Y:S04]  /*21ea0*/  STL.128 [R1+0xac0], R160 ;  /* 0x000ac0a001007387 */ /* 0x0001e80000100c00 */
[----:B-1----:R-:W4:Y:S04]  /*21eb0*/  LDL.LU.128 R168, [R1+0xbc0] ;  /* 0x000bc00001a87983 */ /* 0x002f280000300c00 */
[----:B------:R1:W-:Y:S04]  /*21ec0*/  STL.128 [R1+0xbe0], R176 ;  /* 0x000be0b001007387 */ /* 0x0003e80000100c00 */
[----:B0-----:R-:W4:Y:S01]  /*21ed0*/  LDL.LU.128 R92, [R1+0x9c0] ;  /* 0x0009c000015c7983 */ /* 0x001f220000300c00 */
[----:B------:R-:W-:-:S03]  /*21ee0*/  IMAD.MOV.U32 R160, RZ, RZ, R200 ;  /* 0x000000ffffa07224 */ /* 0x000fc600078e00c8 */
[----:B------:R0:W-:Y:S01]  /*21ef0*/  STL.128 [R1+0x9b0], R88 ;  /* 0x0009b05801007387 */ /* 0x0001e20000100c00 */
[----:B------:R-:W-:Y:S02]  /*21f00*/  IMAD.MOV.U32 R161, RZ, RZ, R183 ;  /* 0x000000ffffa17224 */ /* 0x000fe400078e00b7 */
[----:B------:R-:W-:Y:S01]  /*21f10*/  IMAD.MOV.U32 R162, RZ, RZ, R182 ;  /* 0x000000ffffa27224 */ /* 0x000fe200078e00b6 */
[----:B------:R0:W-:Y:S01]  /*21f20*/  STL.128 [R1+0x6f0], R20 ;  /* 0x0006f01401007387 */ /* 0x0001e20000100c00 */
[----:B------:R-:W-:-:S03]  /*21f30*/  IMAD.MOV.U32 R163, RZ, RZ, R166 ;  /* 0x000000ffffa37224 */ /* 0x000fc600078e00a6 */
[----:B-1----:R-:W4:Y:S04]  /*21f40*/  LDL.LU.128 R176, [R1+0xbe0] ;  /* 0x000be00001b07983 */ /* 0x002f280000300c00 */
[----:B------:R1:W-:Y:S04]  /*21f50*/  STL.128 [R1+0x430], R160 ;  /* 0x000430a001007387 */ /* 0x0003e80000100c00 */
[----:B0-----:R-:W4:Y:S04]  /*21f60*/  LDL.LU.128 R88, [R1+0x9b0] ;  /* 0x0009b00001587983 */ /* 0x001f280000300c00 */
[----:B------:R-:W4:Y:S01]  /*21f70*/  LDL.LU.128 R20, [R1+0x6f0] ;  /* 0x0006f00001147983 */ /* 0x000f220000300c00 */
[----:B------:R-:W-:-:S03]  /*21f80*/  IMAD.MOV.U32 R152, RZ, RZ, R208 ;  /* 0x000000ffff987224 */ /* 0x000fc600078e00d0 */
[----:B------:R0:W-:Y:S04]  /*21f90*/  STL.128 [R1+0x6e0], R16 ;  /* 0x0006e01001007387 */ /* 0x0001e80000100c00 */
[----:B-1----:R-:W4:Y:S01]  /*21fa0*/  LDL.LU.128 R160, [R1+0xac0] ;  /* 0x000ac00001a07983 */ /* 0x002f220000300c00 */
[----:B------:R-:W-:Y:S02]  /*21fb0*/  IMAD.MOV.U32 R153, RZ, RZ, R207 ;  /* 0x000000ffff997224 */ /* 0x000fe400078e00cf */
[----:B------:R-:W-:Y:S02]  /*21fc0*/  IMAD.MOV.U32 R154, RZ, RZ, R206 ;  /* 0x000000ffff9a7224 */ /* 0x000fe400078e00ce */
[----:B------:R-:W-:Y:S01]  /*21fd0*/  IMAD.MOV.U32 R155, RZ, RZ, R205 ;  /* 0x000000ffff9b7224 */ /* 0x000fe200078e00cd */
[----:B------:R1:W-:Y:S01]  /*21fe0*/  STL.128 [R1+0x820], R148 ;  /* 0x0008209401007387 */ /* 0x0003e20000100c00 */
[----:B------:R-:W-:-:S03]  /*21ff0*/  IMAD.MOV.U32 R217, RZ, RZ, 0x1 ;  /* 0x00000001ffd97424 */ /* 0x000fc600078e00ff */
[----:B------:R1:W-:Y:S04]  /*22000*/  STL.128 [R1+0x750], R96 ;  /* 0x0007506001007387 */ /* 0x0003e80000100c00 */
[----:B0-----:R-:W4:Y:S04]  /*22010*/  LDL.LU.128 R16, [R1+0x6e0] ;  /* 0x0006e00001107983 */ /* 0x001f280000300c00 */
[----:B------:R0:W-:Y:S01]  /*22020*/  STL.128 [R1+0xab0], R152 ;  /* 0x000ab09801007387 */ /* 0x0001e20000100c00 */
[----:B-1----:R-:W-:-:S03]  /*22030*/  IMAD.MOV.U32 R151, RZ, RZ, R79 ;  /* 0x000000ffff977224 */ /* 0x002fc600078e004f */
[----:B------:R1:W-:Y:S01]  /*22040*/  STL.128 [R1+0x6d0], R12 ;  /* 0x0006d00c01007387 */ /* 0x0003e20000100c00 */
[----:B------:R-:W-:Y:S02]  /*22050*/  IMAD.MOV.U32 R150, RZ, RZ, R78 ;  /* 0x000000ffff967224 */ /* 0x000fe400078e004e */
[----:B------:R-:W-:Y:S01]  /*22060*/  IMAD.MOV.U32 R149, RZ, RZ, R77 ;  /* 0x000000ffff957224 */ /* 0x000fe200078e004d */
[----:B------:R-:W4:Y:S01]  /*22070*/  LDL.LU.128 R96, [R1+0x750] ;  /* 0x0007500001607983 */ /* 0x000f220000300c00 */
[----:B------:R-:W-:-:S03]  /*22080*/  IMAD.MOV.U32 R148, RZ, RZ, R76 ;  /* 0x000000ffff947224 */ /* 0x000fc600078e004c */
[----:B------:R3:W-:Y:S04]  /*22090*/  STL.128 [R1+0x990], R80 ;  /* 0x0009905001007387 */ /* 0x0007e80000100c00 */
[----:B0-----:R-:W4:Y:S04]  /*220a0*/  LDL.LU.128 R152, [R1+0xab0] ;  /* 0x000ab00001987983 */ /* 0x001f280000300c00 */
[----:B-1----:R-:W4:Y:S04]  /*220b0*/  LDL.LU.128 R12, [R1+0x6d0] ;  /* 0x0006d000010c7983 */ /* 0x002f280000300c00 */
[----:B---3--:R0:W-:Y:S04]  /*220c0*/  STL.128 [R1+0x6c0], R8 ;  /* 0x0006c00801007387 */ /* 0x0081e80000100c00 */
[----:B------:R1:W-:Y:S04]  /*220d0*/  STL.128 [R1+0x9a0], R84 ;  /* 0x0009a05401007387 */ /* 0x0003e80000100c00 */
[----:B------:R-:W3:Y:S04]  /*220e0*/  LDL.LU.128 R80, [R1+0x990] ;  /* 0x0009900001507983 */ /* 0x000ee80000300c00 */
[----:B------:R1:W-:Y:S04]  /*220f0*/  STL.128 [R1+0x810], R144 ;  /* 0x0008109001007387 */ /* 0x0003e80000100c00 */
[----:B0-----:R-:W3:Y:S04]  /*22100*/  LDL.LU.128 R8, [R1+0x6c0] ;  /* 0x0006c00001087983 */ /* 0x001ee80000300c00 */
[----:B------:R0:W-:Y:S04]  /*22110*/  STL.128 [R1+0x800], R140 ;  /* 0x0008008c01007387 */ /* 0x0001e80000100c00 */
[----:B------:R0:W-:Y:S01]  /*22120*/  STL.128 [R1+0x7f0], R136 ;  /* 0x0007f08801007387 */ /* 0x0001e20000100c00 */
[----:B------:R-:W-:-:S03]  /*22130*/  IMAD.MOV.U32 R104, RZ, RZ, R32 ;  /* 0x000000ffff687224 */ /* 0x000fc600078e0020 */
[----:B-1----:R-:W3:Y:S01]  /*22140*/  LDL.LU.128 R84, [R1+0x9a0] ;  /* 0x0009a00001547983 */ /* 0x002ee20000300c00 */
[----:B------:R-:W-:Y:S02]  /*22150*/  IMAD.MOV.U32 R147, RZ, RZ, R75 ;  /* 0x000000ffff937224 */ /* 0x000fe400078e004b */
[----:B------:R-:W-:Y:S01]  /*22160*/  IMAD.MOV.U32 R146, RZ, RZ, R74 ;  /* 0x000000ffff927224 */ /* 0x000fe200078e004a */
[----:B------:R1:W-:Y:S01]  /*22170*/  STL.128 [R1+0x310], R148 ;  /* 0x0003109401007387 */ /* 0x0003e20000100c00 */
[----:B------:R-:W-:Y:S02]  /*22180*/  IMAD.MOV.U32 R145, RZ, RZ, R73 ;  /* 0x000000ffff917224 */ /* 0x000fe400078e0049 */
[----:B------:R-:W-:Y:S01]  /*22190*/  IMAD.MOV.U32 R144, RZ, RZ, R72 ;  /* 0x000000ffff907224 */ /* 0x000fe200078e0048 */
[----:B------:R2:W-:Y:S01]  /*221a0*/  STL.128 [R1+0x790], R112 ;  /* 0x0007907001007387 */ /* 0x0005e20000100c00 */
[----:B0-----:R-:W-:Y:S02]  /*221b0*/  IMAD.MOV.U32 R143, RZ, RZ, R71 ;  /* 0x000000ffff8f7224 */ /* 0x001fe400078e0047 */
[----:B------:R-:W-:Y:S01]  /*221c0*/  IMAD.MOV.U32 R142, RZ, RZ, R70 ;  /* 0x000000ffff8e7224 */ /* 0x000fe200078e0046 */
[----:B------:R0:W-:Y:S01]  /*221d0*/  STL.128 [R1+0x780], R108 ;  /* 0x0007806c01007387 */ /* 0x0001e20000100c00 */
[----:B------:R-:W-:-:S02]  /*221e0*/  IMAD.MOV.U32 R141, RZ, RZ, R69 ;  /* 0x000000ffff8d7224 */ /* 0x000fc400078e0045 */
[----:B------:R-:W-:Y:S01]  /*221f0*/  IMAD.MOV.U32 R139, RZ, RZ, R67 ;  /* 0x000000ffff8b7224 */ /* 0x000fe200078e0043 */
[----:B------:R0:W-:Y:S01]  /*22200*/  STL.128 [R1+0x760], R100 ;  /* 0x0007606401007387 */ /* 0x0001e20000100c00 */
[----:B------:R-:W-:Y:S02]  /*22210*/  IMAD.MOV.U32 R138, RZ, RZ, R66 ;  /* 0x000000ffff8a7224 */ /* 0x000fe400078e0042 */
[----:B------:R-:W-:Y:S01]  /*22220*/  IMAD.MOV.U32 R137, RZ, RZ, R65 ;  /* 0x000000ffff897224 */ /* 0x000fe200078e0041 */
[----:B-1----:R-:W3:Y:S01]  /*22230*/  LDL.LU.128 R148, [R1+0x820] ;  /* 0x0008200001947983 */ /* 0x002ee20000300c00 */
[----:B------:R-:W-:Y:S02]  /*22240*/  IMAD.MOV.U32 R136, RZ, RZ, R64 ;  /* 0x000000ffff887224 */ /* 0x000fe400078e0040 */
[----:B------:R-:W-:Y:S01]  /*22250*/  IMAD.MOV.U32 R140, RZ, RZ, R68 ;  /* 0x000000ffff8c7224 */ /* 0x000fe200078e0044 */
[----:B--2---:R1:W-:Y:S01]  /*22260*/  STL.128 [R1+0x710], R116 ;  /* 0x0007107401007387 */ /* 0x0043e20000100c00 */
[----:B------:R-:W-:-:S02]  /*22270*/  IMAD.MOV.U32 R105, RZ, RZ, R33 ;  /* 0x000000ffff697224 */ /* 0x000fc400078e0021 */
[----:B------:R-:W-:Y:S01]  /*22280*/  IMAD.MOV.U32 R115, RZ, RZ, R43 ;  /* 0x000000ffff737224 */ /* 0x000fe200078e002b */
[----:B------:R2:W-:Y:S01]  /*22290*/  STL.64 [R1+0xc68], R216 ;  /* 0x000c68d801007387 */ /* 0x0005e20000100a00 */
[----:B0-----:R-:W-:Y:S02]  /*222a0*/  IMAD.MOV.U32 R111, RZ, RZ, R39 ;  /* 0x000000ffff6f7224 */ /* 0x001fe400078e0027 */
[----:B------:R-:W-:Y:S01]  /*222b0*/  IMAD.MOV.U32 R110, RZ, RZ, R38 ;  /* 0x000000ffff6e7224 */ /* 0x000fe200078e0026 */
[----:B------:R0:W-:Y:S01]  /*222c0*/  STL.128 [R1+0x7e0], R132 ;  /* 0x0007e08401007387 */ /* 0x0001e20000100c00 */
[----:B------:R-:W-:Y:S02]  /*222d0*/  IMAD.MOV.U32 R100, RZ, RZ, R28 ;  /* 0x000000ffff647224 */ /* 0x000fe400078e001c */
[----:B------:R-:W-:Y:S01]  /*222e0*/  IMAD.MOV.U32 R101, RZ, RZ, R29 ;  /* 0x000000ffff657224 */ /* 0x000fe200078e001d */
        /* <DEDUP_REMOVED lines=8> */
[----:B----4-:R-:W-:Y:S01]  /*22370*/  STL.128 [R1+0x6a0], R24 ;  /* 0x0006a01801007387 */ /* 0x010fe20000100c00 */
[----:B------:R-:W-:Y:S02]  /*22380*/  IMAD.MOV.U32 R113, RZ, RZ, R41 ;  /* 0x000000ffff717224 */ /* 0x000fe400078e0029 */
[----:B------:R-:W-:Y:S01]  /*22390*/  IMAD.MOV.U32 R112, RZ, RZ, R40 ;  /* 0x000000ffff707224 */ /* 0x000fe200078e0028 */
[----:B------:R4:W-:Y:S01]  /*223a0*/  STL.128 [R1+0x2e0], R136 ;  /* 0x0002e08801007387 */ /* 0x0009e20000100c00 */
[----:B--2---:R-:W-:-:S02]  /*223b0*/  IMAD.MOV.U32 R216, RZ, RZ, R221 ;  /* 0x000000ffffd87224 */ /* 0x004fc400078e00dd */
[----:B------:R-:W-:Y:S01]  /*223c0*/  IMAD.MOV.U32 R217, RZ, RZ, R220 ;  /* 0x000000ffffd97224 */ /* 0x000fe200078e00dc */
[----:B------:R2:W-:Y:S01]  /*223d0*/  STL.128 [R1+0x2f0], R140 ;  /* 0x0002f08c01007387 */ /* 0x0005e20000100c00 */
[----:B0-----:R-:W-:Y:S02]  /*223e0*/  IMAD.MOV.U32 R135, RZ, RZ, R63 ;  /* 0x000000ffff877224 */ /* 0x001fe400078e003f */
[----:B------:R-:W-:Y:S01]  /*223f0*/  IMAD.MOV.U32 R134, RZ, RZ, R62 ;  /* 0x000000ffff867224 */ /* 0x000fe200078e003e */
[----:B------:R-:W3:Y:S01]  /*22400*/  LDL.LU.128 R144, [R1+0x810] ;  /* 0x0008100001907983 */ /* 0x000ee20000300c00 */
[----:B------:R-:W-:Y:S02]  /*22410*/  IMAD.MOV.U32 R133, RZ, RZ, R61 ;  /* 0x000000ffff857224 */ /* 0x000fe400078e003d */
[----:B------:R-:W-:Y:S01]  /*22420*/  IMAD.MOV.U32 R132, RZ, RZ, R60 ;  /* 0x000000ffff847224 */ /* 0x000fe200078e003c */
[----:B-1----:R-:W3:Y:S04]  /*22430*/  LDL.LU.128 R4, [R1+0x6b0] ;  /* 0x0006b00001047983 */ /* 0x002ee80000300c00 */
[----:B----4-:R-:W4:Y:S04]  /*22440*/  LDL.LU.128 R136, [R1+0x7f0] ;  /* 0x0007f00001887983 */ /* 0x010f280000300c00 */
[----:B--2---:R-:W2:Y:S04]  /*22450*/  LDL.LU.128 R140, [R1+0x800] ;  /* 0x00080000018c7983 */ /* 0x004ea80000300c00 */
[----:B------:R-:W4:Y:S04]  /*22460*/  LDL.LU.128 R24, [R1+0x6a0] ;  /* 0x0006a00001187983 */ /* 0x000f280000300c00 */
[----:B------:R-:W-:Y:S04]  /*22470*/  STL.128 [R1+0x250], R100 ;  /* 0x0002506401007387 */ /* 0x000fe80000100c00 */
[----:B------:R-:W-:Y:S04]  /*22480*/  STL.128 [R1+0x260], R104 ;  /* 0x0002606801007387 */ /* 0x000fe80000100c00 */
        /* <DEDUP_REMOVED lines=8> */
[----:B------:R0:W-:Y:S04]  /*22510*/  STL.128 [R1+0x740], R128 ;  /* 0x0007408001007387 */ /* 0x0001e80000100c00 */
[----:B------:R1:W-:Y:S04]  /*22520*/  STL.128 [R1+0x730], R124 ;  /* 0x0007307c01007387 */ /* 0x0003e80000100c00 */
[----:B------:R1:W-:Y:S04]  /*22530*/  STL.128 [R1+0x720], R120 ;  /* 0x0007207801007387 */ /* 0x0003e80000100c00 */
[----:B------:R-:W4:Y:S04]  /*22540*/  LDL.LU.64 R216, [R1+0xc68] ;  /* 0x000c680001d87983 */ /* 0x000f280000300a00 */
[----:B------:R-:W4:Y:S04]  /*22550*/  LDL.LU.128 R132, [R1+0x7e0] ;  /* 0x0007e00001847983 */ /* 0x000f280000300c00 */
[----:B0-----:R-:W4:Y:S04]  /*22560*/  LDL.LU.128 R128, [R1+0x740] ;  /* 0x0007400001807983 */ /* 0x001f280000300c00 */
[----:B-1----:R-:W4:Y:S04]  /*22570*/  LDL.LU.128 R124, [R1+0x730] ;  /* 0x00073000017c7983 */ /* 0x002f280000300c00 */
[----:B------:R-:W4:Y:S04]  /*22580*/  LDL.LU.128 R120, [R1+0x720] ;  /* 0x0007200001787983 */ /* 0x000f280000300c00 */
        /* <DEDUP_REMOVED lines=9> */
[----:B------:R1:W-:Y:S01]  /*22620*/  STL.128 [R1+0x850], R168 ;  /* 0x000850a801007387 */ /* 0x0003e20000100c00 */
[----:B------:R-:W-:-:S03]  /*22630*/  IMAD.MOV.U32 R166, RZ, RZ, R94 ;  /* 0x000000ffffa67224 */ /* 0x000fc600078e005e */
[----:B------:R1:W-:Y:S04]  /*22640*/  STL [R1+0x848], R167 ;  /* 0x000848a701007387 */ /* 0x0003e80000100800 */
[----:B------:R1:W-:Y:S04]  /*22650*/  STL.64 [R1+0x840], R164 ;  /* 0x000840a401007387 */ /* 0x0003e80000100a00 */
[----:B0-----:R-:W4:Y:S04]  /*22660*/  LDL.LU.128 R188, [R1+0x8a0] ;  /* 0x0008a00001bc7983 */ /* 0x001f280000300c00 */
[----:B-1----:R-:W4:Y:S01]  /*22670*/  LDL.LU.128 R168, [R1+0x850] ;  /* 0x0008500001a87983 */ /* 0x002f220000300c00 */
[----:B------:R-:W-:-:S02]  /*22680*/  IMAD.MOV.U32 R167, RZ, RZ, R95 ;  /* 0x000000ffffa77224 */ /* 0x000fc400078e005f */
[----:B------:R-:W-:Y:S01]  /*22690*/  IMAD.MOV.U32 R165, RZ, RZ, R93 ;  /* 0x000000ffffa57224 */ /* 0x000fe200078e005d */
[----:B------:R0:W-:Y:S01]  /*226a0*/  STL.128 [R1+0x870], R176 ;  /* 0x000870b001007387 */ /* 0x0001e20000100c00 */
[----:B------:R-:W-:-:S03]  /*226b0*/  IMAD.MOV.U32 R164, RZ, RZ, R92 ;  /* 0x000000ffffa47224 */ /* 0x000fc600078e005c */
[----:B------:R1:W-:Y:S04]  /*226c0*/  STL.128 [R1+0x830], R160 ;  /* 0x000830a001007387 */ /* 0x0003e80000100c00 */
[----:B------:R1:W-:Y:S04]  /*226d0*/  STL.128 [R1+0x350], R164 ;  /* 0x000350a401007387 */ /* 0x0003e80000100c00 */
[----:B------:R1:W-:Y:S04]  /*226e0*/  STL.128 [R1+0x690], R20 ;  /* 0x0006901401007387 */ /* 0x0003e80000100c00 */
[----:B0-----:R-:W4:Y:S01]  /*226f0*/  LDL.LU.128 R176, [R1+0x870] ;  /* 0x0008700001b07983 */ /* 0x001f220000300c00 */
[----:B------:R-:W-:-:S02]  /*22700*/  IMAD.MOV.U32 R156, RZ, RZ, R204 ;  /* 0x000000ffff9c7224 */ /* 0x000fc400078e00cc */
[----:B-1----:R-:W-:Y:S01]  /*22710*/  IMAD.MOV.U32 R163, RZ, RZ, R91 ;  /* 0x000000ffffa37224 */ /* 0x002fe200078e005b */
[----:B------:R0:W-:Y:S04]  /*22720*/  STL.128 [R1+0x680], R16 ;  /* 0x0006801001007387 */ /* 0x0001e80000100c00 */
[----:B------:R-:W4:Y:S01]  /*22730*/  LDL.LU R167, [R1+0x848] ;  /* 0x0008480001a77983 */ /* 0x000f220000300800 */
[----:B------:R-:W-:-:S03]  /*22740*/  IMAD.MOV.U32 R162, RZ, RZ, R90 ;  /* 0x000000ffffa27224 */ /* 0x000fc600078e005a */
[----:B------:R-:W4:Y:S01]  /*22750*/  LDL.LU.64 R164, [R1+0x840] ;  /* 0x0008400001a47983 */ /* 0x000f220000300a00 */
[----:B------:R-:W-:Y:S02]  /*22760*/  IMAD.MOV.U32 R157, RZ, RZ, R203 ;  /* 0x000000ffff9d7224 */ /* 0x000fe400078e00cb */
[----:B------:R-:W-:Y:S01]  /*22770*/  IMAD.MOV.U32 R158, RZ, RZ, R202 ;  /* 0x000000ffff9e7224 */ /* 0x000fe200078e00ca */
[----:B------:R-:W4:Y:S01]  /*22780*/  LDL.LU.128 R20, [R1+0x690] ;  /* 0x0006900001147983 */ /* 0x000f220000300c00 */
[----:B------:R-:W-:-:S03]  /*22790*/  IMAD.MOV.U32 R159, RZ, RZ, R201 ;  /* 0x000000ffff9f7224 */ /* 0x000fc600078e00c9 */
[----:B------:R-:W-:Y:S04]  /*227a0*/  STL.128 [R1+0x400], R212 ;  /* 0x000400d401007387 */ /* 0x000fe80000100c00 */
        /* <DEDUP_REMOVED lines=8> */
[----:B---3--:R1:W-:Y:S01]  /*22830*/  STL.128 [R1+0x660], R8 ;  /* 0x0006600801007387 */ /* 0x0083e20000100c00 */
[----:B------:R-:W-:-:S02]  /*22840*/  IMAD.MOV.U32 R161, RZ, RZ, R89 ;  /* 0x000000ffffa17224 */ /* 0x000fc400078e0059 */
[----:B------:R-:W-:Y:S01]  /*22850*/  IMAD.MOV.U32 R160, RZ, RZ, R88 ;  /* 0x000000ffffa07224 */ /* 0x000fe200078e0058 */
[----:B0-----:R-:W3:Y:S01]  /*22860*/  LDL.LU.128 R16, [R1+0x680] ;  /* 0x0006800001107983 */ /* 0x001ee20000300c00 */
[----:B------:R-:W-:-:S03]  /*22870*/  IMAD.MOV.U32 R28, RZ, RZ, R96 ;  /* 0x000000ffff1c7224 */ /* 0x000fc600078e0060 */
[----:B------:R0:W-:Y:S04]  /*22880*/  STL.128 [R1+0x240], R152 ;  /* 0x0002409801007387 */ /* 0x0001e80000100c00 */
[----:B------:R0:W-:Y:S04]  /*22890*/  STL.128 [R1+0x670], R12 ;  /* 0x0006700c01007387 */ /* 0x0001e80000100c00 */
[----:B-1----:R-:W3:Y:S04]  /*228a0*/  LDL.LU.128 R8, [R1+0x660] ;  /* 0x0006600001087983 */ /* 0x002ee80000300c00 */
[----:B------:R1:W-:Y:S01]  /*228b0*/  STL.128 [R1+0x340], R160 ;  /* 0x000340a001007387 */ /* 0x0003e20000100c00 */
[----:B------:R-:W-:-:S03]  /*228c0*/  IMAD.MOV.U32 R76, RZ, RZ, R28 ;  /* 0x000000ffff4c7224 */ /* 0x000fc600078e001c */
[----:B------:R1:W-:Y:S01]  /*228d0*/  STL.128 [R1+0x420], R156 ;  /* 0x0004209c01007387 */ /* 0x0003e20000100c00 */
[----:B0-----:R-:W-:Y:S02]  /*228e0*/  IMAD.MOV.U32 R155, RZ, RZ, R83 ;  /* 0x000000ffff9b7224 */ /* 0x001fe400078e0053 */
[----:B------:R-:W-:Y:S01]  /*228f0*/  IMAD.MOV.U32 R154, RZ, RZ, R82 ;  /* 0x000000ffff9a7224 */ /* 0x000fe200078e0052 */
[----:B------:R-:W3:Y:S01]  /*22900*/  LDL.LU.128 R12, [R1+0x670] ;  /* 0x00067000010c7983 */ /* 0x000ee20000300c00 */
[----:B------:R-:W-:-:S03]  /*22910*/  IMAD.MOV.U32 R29, RZ, RZ, R150 ;  /* 0x000000ffff1d7224 */ /* 0x000fc600078e0096 */
[----:B------:R-:W3:Y:S04]  /*22920*/  LDL R75, [R1+0x290] ;  /* 0x00029000014b7983 */ /* 0x000ee80000100800 */
[----:B-1----:R-:W3:Y:S01]  /*22930*/  LDL.LU.128 R160, [R1+0x830] ;  /* 0x0008300001a07983 */ /* 0x002ee20000300c00 */
[----:B------:R-:W-:Y:S02]  /*22940*/  IMAD.MOV.U32 R153, RZ, RZ, R81 ;  /* 0x000000ffff997224 */ /* 0x000fe400078e0051 */
[----:B------:R-:W-:Y:S01]  /*22950*/  IMAD.MOV.U32 R152, RZ, RZ, R80 ;  /* 0x000000ffff987224 */ /* 0x000fe200078e0050 */
[----:B------:R-:W3:Y:S01]  /*22960*/  LDL R73, [R1+0x294] ;  /* 0x0002940001497983 */ /* 0x000ee20000100800 */
[----:B------:R-:W-:Y:S02]  /*22970*/  IMAD.MOV.U32 R159, RZ, RZ, R87 ;  /* 0x000000ffff9f7224 */ /* 0x000fe400078e0057 */
[----:B------:R-:W-:Y:S01]  /*22980*/  IMAD.MOV.U32 R158, RZ, RZ, R86 ;  /* 0x000000ffff9e7224 */ /* 0x000fe200078e0056 */
[----:B------:R-:W3:Y:S01]  /*22990*/  LDL R71, [R1+0x298] ;  /* 0x0002980001477983 */ /* 0x000ee20000100800 */
[----:B------:R-:W-:-:S02]  /*229a0*/  IMAD.MOV.U32 R157, RZ, RZ, R85 ;  /* 0x000000ffff9d7224 */ /* 0x000fc400078e0055 */
[----:B------:R-:W-:Y:S01]  /*229b0*/  IMAD.MOV.U32 R156, RZ, RZ, R84 ;  /* 0x000000ffff9c7224 */ /* 0x000fe200078e0054 */
[----:B------:R-:W3:Y:S01]  /*229c0*/  LDL R69, [R1+0x29c] ;  /* 0x00029c0001457983 */ /* 0x000ee20000100800 */
[----:B------:R-:W-:Y:S02]  /*229d0*/  IMAD.MOV.U32 R30, RZ, RZ, R149 ;  /* 0x000000ffff1e7224 */ /* 0x000fe400078e0095 */
[----:B------:R-:W-:Y:S01]  /*229e0*/  IMAD.MOV.U32 R28, RZ, RZ, R116 ;  /* 0x000000ffff1c7224 */ /* 0x000fe200078e0074 */
[----:B------:R-:W3:Y:S01]  /*229f0*/  LDL R67, [R1+0x2a0] ;  /* 0x0002a00001437983 */ /* 0x000ee20000100800 */
[----:B------:R-:W-:Y:S02]  /*22a00*/  IMAD.MOV.U32 R31, RZ, RZ, R148 ;  /* 0x000000ffff1f7224 */ /* 0x000fe400078e0094 */
[----:B------:R-:W-:Y:S01]  /*22a10*/  IMAD.MOV.U32 R96, RZ, RZ, R28 ;  /* 0x000000ffff607224 */ /* 0x000fe200078e001c */
[----:B------:R0:W-:Y:S01]  /*22a20*/  STL.128 [R1+0x320], R152 ;  /* 0x0003209801007387 */ /* 0x0001e20000100c00 */
[----:B------:R-:W-:-:S03]  /*22a30*/  IMAD.MOV.U32 R28, RZ, RZ, R151 ;  /* 0x000000ffff1c7224 */ /* 0x000fc600078e0097 */
[----:B------:R2:W-:Y:S01]  /*22a40*/  STL.128 [R1+0x330], R156 ;  /* 0x0003309c01007387 */ /* 0x0005e20000100c00 */
[----:B------:R-:W-:Y:S02]  /*22a50*/  IMAD.MOV.U32 R77, RZ, RZ, R97 ;  /* 0x000000ffff4d7224 */ /* 0x000fe400078e0061 */
[----:B------:R-:W-:Y:S01]  /*22a60*/  IMAD.MOV.U32 R78, RZ, RZ, R98 ;  /* 0x000000ffff4e7224 */ /* 0x000fe200078e0062 */
[----:B------:R-:W3:Y:S01]  /*22a70*/  LDL R65, [R1+0x2a4] ;  /* 0x0002a40001417983 */ /* 0x000ee20000100800 */
[----:B------:R-:W-:Y:S02]  /*22a80*/  IMAD.MOV.U32 R79, RZ, RZ, R99 ;  /* 0x000000ffff4f7224 */ /* 0x000fe400078e0063 */
[----:B------:R-:W-:Y:S01]  /*22a90*/  IMAD.MOV.U32 R97, RZ, RZ, R117 ;  /* 0x000000ffff617224 */ /* 0x000fe200078e0075 */
[----:B------:R-:W3:Y:S01]  /*22aa0*/  LDL R63, [R1+0x2a8] ;  /* 0x0002a800013f7983 */ /* 0x000ee20000100800 */
[----:B------:R-:W-:-:S03]  /*22ab0*/  IMAD.MOV.U32 R32, RZ, RZ, R147 ;  /* 0x000000ffff207224 */ /* 0x000fc600078e0093 */
[----:B------:R-:W3:Y:S01]  /*22ac0*/  LDL R61, [R1+0x2ac] ;  /* 0x0002ac00013d7983 */ /* 0x000ee20000100800 */
[----:B0-----:R-:W-:Y:S02]  /*22ad0*/  IMAD.MOV.U32 R152, RZ, RZ, R31 ;  /* 0x000000ffff987224 */ /* 0x001fe400078e001f */
[----:B------:R-:W-:Y:S01]  /*22ae0*/  IMAD.MOV.U32 R153, RZ, RZ, R30 ;  /* 0x000000ffff997224 */ /* 0x000fe200078e001e */
[----:B------:R0:W-:Y:S01]  /*22af0*/  STL.128 [R1+0x650], R4 ;  /* 0x0006500401007387 */ /* 0x0001e20000100c00 */
[----:B------:R-:W-:Y:S02]  /*22b00*/  IMAD.MOV.U32 R154, RZ, RZ, R29 ;  /* 0x000000ffff9a7224 */ /* 0x000fe400078e001d */
[----:B------:R-:W-:Y:S01]  /*22b10*/  IMAD.MOV.U32 R33, RZ, RZ, R146 ;  /* 0x000000ffff217224 */ /* 0x000fe200078e0092 */
[----:B------:R-:W3:Y:S01]  /*22b20*/  LDL R43, [R1+0x2d0] ;  /* 0x0002d000012b7983 */ /* 0x000ee20000100800 */
[----:B------:R-:W-:Y:S02]  /*22b30*/  IMAD.MOV.U32 R34, RZ, RZ, R145 ;  /* 0x000000ffff227224 */ /* 0x000fe400078e0091 */
[----:B------:R-:W-:Y:S01]  /*22b40*/  IMAD.MOV.U32 R35, RZ, RZ, R144 ;  /* 0x000000ffff237224 */ /* 0x000fe200078e0090 */
[----:B------:R-:W3:Y:S01]  /*22b50*/  LDL R41, [R1+0x2d4] ;  /* 0x0002d40001297983 */ /* 0x000ee20000100800 */
[----:B--2---:R-:W-:-:S02]  /*22b60*/  IMAD.MOV.U32 R156, RZ, RZ, R143 ;  /* 0x000000ffff9c7224 */ /* 0x004fc400078e008f */
[----:B------:R-:W-:Y:S01]  /*22b70*/  IMAD.MOV.U32 R157, RZ, RZ, R142 ;  /* 0x000000ffff9d7224 */ /* 0x000fe200078e008e */
[----:B------:R-:W2:Y:S01]  /*22b80*/  LDL R39, [R1+0x2d8] ;  /* 0x0002d80001277983 */ /* 0x000ea20000100800 */
[----:B------:R-:W-:Y:S02]  /*22b90*/  IMAD.MOV.U32 R158, RZ, RZ, R141 ;  /* 0x000000ffff9e7224 */ /* 0x000fe400078e008d */
[----:B------:R-:W-:Y:S01]  /*22ba0*/  IMAD.MOV.U32 R159, RZ, RZ, R140 ;  /* 0x000000ffff9f7224 */ /* 0x000fe200078e008c */
[----:B0-----:R-:W2:Y:S01]  /*22bb0*/  LDL.LU.128 R4, [R1+0x650] ;  /* 0x0006500001047983 */ /* 0x001ea20000300c00 */
[----:B----4-:R-:W-:Y:S02]  /*22bc0*/  IMAD.MOV.U32 R36, RZ, RZ, R137 ;  /* 0x000000ffff247224 */ /* 0x010fe400078e0089 */
[----:B------:R-:W-:Y:S01]  /*22bd0*/  IMAD.MOV.U32 R29, RZ, RZ, R25 ;  /* 0x000000ffff1d7224 */ /* 0x000fe200078e0019 */
[----:B------:R-:W4:Y:S01]  /*22be0*/  LDL R37, [R1+0x2dc] ;  /* 0x0002dc0001257983 */ /* 0x000f220000100800 */
[----:B------:R-:W-:-:S02]  /*22bf0*/  IMAD.MOV.U32 R30, RZ, RZ, R26 ;  /* 0x000000ffff1e7224 */ /* 0x000fc400078e001a */
[----:B------:R-:W-:Y:S01]  /*22c00*/  IMAD.MOV.U32 R31, RZ, RZ, R27 ;  /* 0x000000ffff1f7224 */ /* 0x000fe200078e001b */
[----:B------:R-:W4:Y:S01]  /*22c10*/  LDL R224, [R1+0x2f8] ;  /* 0x0002f80001e07983 */ /* 0x000f220000100800 */
[----:B------:R-:W-:Y:S02]  /*22c20*/  IMAD.MOV.U32 R98, RZ, RZ, R118 ;  /* 0x000000ffff627224 */ /* 0x000fe400078e0076 */
[----:B------:R-:W-:Y:S01]  /*22c30*/  IMAD.MOV.U32 R99, RZ, RZ, R119 ;  /* 0x000000ffff637224 */ /* 0x000fe200078e0077 */
[----:B------:R-:W4:Y:S01]  /*22c40*/  LDL R222, [R1+0x2fc] ;  /* 0x0002fc0001de7983 */ /* 0x000f220000100800 */
[----:B------:R-:W-:Y:S02]  /*22c50*/  IMAD.MOV.U32 R140, RZ, RZ, R136 ;  /* 0x000000ffff8c7224 */ /* 0x000fe400078e0088 */
        /* <DEDUP_REMOVED lines=28> */
[----:B------:R0:W-:Y:S01]  /*22e20*/  STL.64 [R1+0x8d0], R216 ;  /* 0x0008d0d801007387 */ /* 0x0001e20000100a00 */
        /* <DEDUP_REMOVED lines=8> */
[----:B0-----:R-:W4:Y:S01]  /*22eb0*/  LDL.LU.64 R216, [R1+0x8d0] ;  /* 0x0008d00001d87983 */ /* 0x001f220000300a00 */
[----:B------:R-:W-:-:S02]  /*22ec0*/  IMAD.MOV.U32 R105, RZ, RZ, R125 ;  /* 0x000000ffff697224 */ /* 0x000fc400078e007d */
[----:B------:R-:W-:Y:S01]  /*22ed0*/  IMAD.MOV.U32 R100, RZ, RZ, R120 ;  /* 0x000000ffff647224 */ /* 0x000fe200078e0078 */
[----:B------:R-:W4:Y:S01]  /*22ee0*/  LDL R166, [R1+0x32c] ;  /* 0x00032c0001a67983 */ /* 0x000f220000100800 */
        /* <DEDUP_REMOVED lines=13> */
[----:B------:R-:W-:Y:S01]  /*22fc0*/  STL.128 [R1+0x360], R76 ;  /* 0x0003604c01007387 */ /* 0x000fe20000100c00 */
[----:B------:R-:W-:Y:S02]  /*22fd0*/  IMAD.MOV.U32 R103, RZ, RZ, R123 ;  /* 0x000000ffff677224 */ /* 0x000fe400078e007b */
[----:B------:R-:W-:Y:S01]  /*22fe0*/  IMAD.MOV.U32 R106, RZ, RZ, R126 ;  /* 0x000000ffff6a7224 */ /* 0x000fe200078e007e */
[----:B------:R-:W-:Y:S01]  /*22ff0*/  STL.128 [R1+0x3b0], R96 ;  /* 0x0003b06001007387 */ /* 0x000fe20000100c00 */
[----:B------:R-:W-:Y:S02]  /*23000*/  IMAD.MOV.U32 R107, RZ, RZ, R127 ;  /* 0x000000ffff6b7224 */ /* 0x000fe400078e007f */
[----:B------:R-:W-:Y:S01]  /*23010*/  IMAD.MOV.U32 R110, RZ, RZ, R130 ;  /* 0x000000ffff6e7224 */ /* 0x000fe200078e0082 */
[----:B------:R-:W4:Y:S01]  /*23020*/  LDL R138, [R1+0x358] ;  /* 0x00035800018a7983 */ /* 0x000f220000100800 */
[----:B------:R-:W-:-:S02]  /*23030*/  IMAD.MOV.U32 R111, RZ, RZ, R131 ;  /* 0x000000ffff6f7224 */ /* 0x000fc400078e0083 */
[----:B------:R-:W-:Y:S01]  /*23040*/  IMAD.MOV.U32 R115, RZ, RZ, R135 ;  /* 0x000000ffff737224 */ /* 0x000fe200078e0087 */
[----:B------:R-:W4:Y:S01]  /*23050*/  LDL R136, [R1+0x35c] ;  /* 0x00035c0001887983 */ /* 0x000f220000100800 */
        /* <DEDUP_REMOVED lines=13> */
[----:B------:R1:W-:Y:S04]  /*23130*/  STL.128 [R1+0x240], R24 ;  /* 0x0002401801007387 */ /* 0x0003e80000100c00 */
        /* <DEDUP_REMOVED lines=24> */
[----:B-1----:R-:W4:Y:S04]  /*232c0*/  LDL R27, [R1+0x2f0] ;  /* 0x0002f000011b7983 */ /* 0x002f280000100800 */
        /* <DEDUP_REMOVED lines=66> */
[----:B------:R-:W4:Y:S01]  /*236f0*/  LDL R24, [R1+0x43c] ;  /* 0x00043c0001187983 */ /* 0x000f220000100800 */
[----:B---3--:R-:W-:Y:S01]  /*23700*/  FFMA.FTZ R9, R9, R2, R187 ;  /* 0x0000000209097223 */ /* 0x008fe200000100bb */
[----:B------:R-:W-:-:S03]  /*23710*/  FFMA.FTZ R3, R3, R8, R199 ;  /* 0x0000000803037223 */ /* 0x000fc600000100c7 */
        /* <DEDUP_REMOVED lines=42> */
[----:B--2---:R-:W-:Y:S01]  /*239c0*/  FADD.FTZ R11, R4, R11 ;  /* 0x0000000b040b7221 */ /* 0x004fe20000010000 */
[----:B------:R-:W-:Y:S01]  /*239d0*/  FADD.FTZ R3, R13, R14 ;  /* 0x0000000e0d037221 */ /* 0x000fe20000010000 */
[----:B----4-:R-:W-:Y:S02]  /*239e0*/  STL [R1+0x68], R217 ;  /* 0x000068d901007387 */ /* 0x010fe40000100800 */
[----:B------:R-:W-:Y:S01]  /*239f0*/  FADD.FTZ R13, R0, R11 ;  /* 0x0000000b000d7221 */ /* 0x000fe20000010000 */
[----:B------:R-:W-:Y:S01]  /*23a00*/  FADD.FTZ R12, R12, R3 ;  /* 0x000000030c0c7221 */ /* 0x000fe20000010000 */
[----:B------:R-:W-:Y:S04]  /*23a10*/  STL [R1+0x68], R217 ;  /* 0x000068d901007387 */ /* 0x000fe80000100800 */
[----:B------:R-:W-:Y:S04]  /*23a20*/  STL [R1+0x68], R217 ;  /* 0x000068d901007387 */ /* 0x000fe80000100800 */
[----:B------:R-:W-:Y:S04]  /*23a30*/  STL [R1+0x68], R217 ;  /* 0x000068d901007387 */ /* 0x000fe80000100800 */
[----:B------:R-:W-:Y:S04]  /*23a40*/  STL [R1+0x68], R217 ;  /* 0x000068d901007387 */ /* 0x000fe80000100800 */
[----:B------:R-:W-:Y:S04]  /*23a50*/  STL [R1+0x214], R5 ;  /* 0x0002140501007387 */ /* 0x000fe80000100800 */
[----:B------:R-:W-:Y:S04]  /*23a60*/  STL.64 [R1+0x220], R12 ;  /* 0x0002200c01007387 */ /* 0x000fe80000100a00 */
        /* <DEDUP_REMOVED lines=129> */
[----:B------:R-:W2:Y:S04]  /*24280*/  LD.E R2, desc[UR36][R6.64] ;  /* 0x0000002406027980 */ /* 0x000ea8000c101900 */
[----:B------:R0:W-:Y:S04]  /*24290*/  STL [R1+0xc70], R226 ;  /* 0x000c70e201007387 */ /* 0x0001e80000100800 */
[----:B------:R1:W-:Y:S04]  /*242a0*/  STL.64 [R1+0x880], R180 ;  /* 0x000880b401007387 */ /* 0x0003e80000100a00 */
[----:B------:R3:W5:Y:S04]  /*242b0*/  LDL R0, [R1+0x1f8] ;  /* 0x0001f80001007983 */ /* 0x0007680000100800 */
[----:B0-----:R3:W5:Y:S04]  /*242c0*/  LDL.LU R226, [R1+0xc70] ;  /* 0x000c700001e27983 */ /* 0x0017680000300800 */
[----:B-1----:R3:W5:Y:S01]  /*242d0*/  LDL.LU.64 R180, [R1+0x880] ;  /* 0x0008800001b47983 */ /* 0x0027620000300a00 */
[----:B------:R-:W-:Y:S01]  /*242e0*/  BSSY B0, `(.L_x_2254) ;  /* 0x0000005000007945 */ /* 0x000fe20003800000 */
[----:B--2---:R-:W-:-:S04]  /*242f0*/  LOP3.LUT R2, R2, 0x1, RZ, 0xfc, !PT ;  /* 0x0000000102027812 */ /* 0x004fc800078efcff */
[----:B------:R-:W-:-:S13]  /*24300*/  ISETP.NE.AND P0, PT, R2, 0x3, PT ;  /* 0x000000030200780c */ /* 0x000fda0003f05270 */
[----:B---3--:R-:W-:Y:S05]  /*24310*/  @!P0 BRA `(.L_x_2255) ;  /* 0x0000000000048947 */ /* 0x008fea0003800000 */
[----:B------:R-:W-:Y:S01]  /*24320*/  BPT.TRAP 0x1 ;  /* 0x000000040000795c */ /* 0x000fe20000300000 */
.L_x_2255:
[----:B------:R-:W-:Y:S05]  /*24330*/  BSYNC B0 ;  /* 0x0000000000007941 */ /* 0x000fea0003800000 */
.L_x_2254:
[----:B------:R-:W2:Y:S04]  /*24340*/  LD.E.64 R2, desc[UR36][R6.64+0x20] ;  /* 0x0000202406027980 */ /* 0x000ea8000c101b00 */
[----:B------:R-:W3:Y:S01]  /*24350*/  LD.E R4, desc[UR36][R6.64+0xc] ;  /* 0x00000c2406047980 */ /* 0x000ee2000c101900 */
[C---:B------:R-:W-:Y:S01]  /*24360*/  ISETP.GT.AND P0, PT, R171.reuse, R216, PT ;  /* 0x000000d8ab00720c */ /* 0x040fe20003f04270 */
[----:B------:R-:W-:Y:S02]  /*24370*/  VIADD R19, R171, 0xffffffff ;  /* 0xffffffffab137836 */ /* 0x000fe40000000000 */
[----:B------:R-:W-:Y:S02]  /*24380*/  IMAD.MOV.U32 R8, RZ, RZ, R6 ;  /* 0x000000ffff087224 */ /* 0x000fe400078e0006 */
[----:B------:R-:W-:-:S02]  /*24390*/  IMAD.MOV.U32 R9, RZ, RZ, R7 ;  /* 0x000000ffff097224 */ /* 0x000fc400078e0007 */
[----:B------:R-:W-:Y:S01]  /*243a0*/  IMAD.MOV.U32 R171, RZ, RZ, R19 ;  /* 0x000000ffffab7224 */ /* 0x000fe200078e0013 */
[----:B--2---:R-:W-:-:S05]  /*243b0*/  MOV R3, R2 ;  /* 0x0000000200037202 */ /* 0x004fca0000000f00 */
[----:B-----5:R-:W-:-:S05]  /*243c0*/  IMAD R3, R0, 0x8, R3 ;  /* 0x0000000800037824 */ /* 0x020fca00078e0203 */
[----:B---3--:R-:W-:-:S04]  /*243d0*/  PRMT R3, R4, 0x654, R3 ;  /* 0x0000065404037816 */ /* 0x008fc80000000003 */
[----:B------:R1:W-:Y:S01]  /*243e0*/  SYNCS.ARRIVE.TRANS64.RED.A1T0 RZ, [R3+URZ], RZ ;  /* 0x000000ff03ff79a7 */ /* 0x0003e2000810043f */
[----:B------:R-:W-:Y:S05]  /*243f0*/  @P0 BRA `(.L_x_2256) ;  /* 0xfffffe5000a00947 */ /* 0x000fea000383ffff */
.L_x_2237:
[----:B------:R-:W-:-:S13]  /*24400*/  ISETP.GE.AND P0, PT, R19, UR40, PT ;  /* 0x0000002813007c0c */ /* 0x000fda000bf06270 */
[----:B------:R-:W-:Y:S05]  /*24410*/  @!P0 BRA `(.L_x_2257) ;  /* 0x000000b000a48947 */ /* 0x000fea0003800000 */
[----:B------:R0:W5:Y:S02]  /*24420*/  LDL.64 R4, [R1+0x158] ;  /* 0x0001580001047983 */ /* 0x0001640000100a00 */
.L_x_2286:
[----:B-12--5:R-:W2:Y:S04]  /*24430*/  LD.E R3, desc[UR36][R4.64] ;  /* 0x0000002404037980 */ /* 0x026ea8000c101900 */
[----:B------:R-:W3:Y:S01]  /*24440*/  LD.E R0, desc[UR36][R4.64+0x8] ;  /* 0x0000082404007980 */ /* 0x000ee2000c101900 */
[----:B--2---:R-:W-:-:S05]  /*24450*/  VIADD R3, R3, 0x1 ;  /* 0x0000000103037836 */ /* 0x004fca0000000000 */
[----:B------:R-:W-:-:S13]  /*24460*/  ISETP.NE.AND P0, PT, R3, 0x2, PT ;  /* 0x000000020300780c */ /* 0x000fda0003f05270 */
[----:B------:R1:W5:Y:S04]  /*24470*/  @P0 LD.E R11, desc[UR36][R4.64+0x4] ;  /* 0x00000424040b0980 */ /* 0x000368000c101900 */
[----:B------:R-:W2:Y:S01]  /*24480*/  @!P0 LD.E R2, desc[UR36][R4.64+0x4] ;  /* 0x0000042404028980 */ /* 0x000ea2000c101900 */
[----:B---3--:R-:W-:-:S03]  /*24490*/  VIADD R9, R0, 0x1 ;  /* 0x0000000100097836 */ /* 0x008fc60000000000 */
[----:B------:R3:W-:Y:S04]  /*244a0*/  ST.E desc[UR36][R4.64], R3 ;  /* 0x0000000304007985 */ /* 0x0007e8000c101924 */
[----:B------:R1:W-:Y:S04]  /*244b0*/  ST.E desc[UR36][R4.64+0x8], R9 ;  /* 0x0000080904007985 */ /* 0x0003e8000c101924 */
[----:B------:R1:W-:Y:S01]  /*244c0*/  @!P0 ST.E desc[UR36][R4.64], RZ ;  /* 0x000000ff04008985 */ /* 0x0003e2000c101924 */
[----:B--2---:R-:W-:-:S05]  /*244d0*/  @!P0 LOP3.LUT R11, R2, 0x1, RZ, 0x3c, !PT ;  /* 0x00000001020b8812 */ /* 0x004fca00078e3cff */
[----:B------:R1:W-:Y:S04]  /*244e0*/  @!P0 ST.E desc[UR36][R4.64+0x4], R11 ;  /* 0x0000040b04008985 */ /* 0x0003e8000c101924 */
[----:B------:R-:W2:Y:S04]  /*244f0*/  LDL.64 R72, [R1+0x170] ;  /* 0x0001700001487983 */ /* 0x000ea80000100a00 */
[----:B--2---:R-:W2:Y:S01]  /*24500*/  LD.E R0, desc[UR36][R72.64] ;  /* 0x0000002448007980 */ /* 0x004ea2000c101900 */
[----:B------:R-:W-:Y:S05]  /*24510*/  YIELD ;  /* 0x0000000000007946 */ /* 0x000fea0003800000 */
[----:B------:R-:W-:Y:S01]  /*24520*/  BSSY B0, `(.L_x_2258) ;  /* 0x0000006000007945 */ /* 0x000fe20003800000 */
[----:B---3--:R-:W-:Y:S01]  /*24530*/  @!P0 IMAD.MOV.U32 R3, RZ, RZ, RZ ;  /* 0x000000ffff038224 */ /* 0x008fe200078e00ff */
[----:B--2---:R-:W-:-:S04]  /*24540*/  LOP3.LUT R0, R0, 0x1, RZ, 0xfc, !PT ;  /* 0x0000000100007812 */ /* 0x004fc800078efcff */
[----:B------:R-:W-:-:S13]  /*24550*/  ISETP.NE.AND P1, PT, R0, 0x3, PT ;  /* 0x000000030000780c */ /* 0x000fda0003f25270 */
[----:B-1----:R-:W-:Y:S05]  /*24560*/  @!P1 BRA `(.L_x_2259) ;  /* 0x0000000000049947 */ /* 0x002fea0003800000 */
[----:B------:R-:W-:Y:S01]  /*24570*/  BPT.TRAP 0x1 ;  /* 0x000000040000795c */ /* 0x000fe20000300000 */
.L_x_2259:
[----:B------:R-:W-:Y:S05]  /*24580*/  BSYNC B0 ;  /* 0x0000000000007941 */ /* 0x000fea0003800000 */
.L_x_2258:
[----:B------:R-:W2:Y:S01]  /*24590*/  LD.E.64 R8, desc[UR36][R72.64+0x18] ;  /* 0x0000182448087980 */ /* 0x000ea2000c101b00 */
[----:B-----5:R-:W-:Y:S02]  /*245a0*/  SHF.L.U32 R10, R11, 0x1f, RZ ;  /* 0x0000001f0b0a7819 */ /* 0x020fe400000006ff */
[----:B--2---:R-:W-:-:S05]  /*245b0*/  MOV R8, R8 ;  /* 0x0000000800087202 */ /* 0x004fca0000000f00 */
[----:B------:R-:W-:-:S04]  /*245c0*/  IMAD R3, R3, 0x8, R8 ;  /* 0x0000000803037824 */ /* 0x000fc800078e0208 */
[----:B------:R1:W2:Y:S01]  /*245d0*/  SYNCS.PHASECHK.TRANS64.TRYWAIT P0, [R3+URZ], R10 ;  /* 0x0000000a030075a7 */ /* 0x0002a2000800017f */
[----:B------:R-:W3:Y:S04]  /*245e0*/  LD.E R2, desc[UR36][R72.64] ;  /* 0x0000002448027980 */ /* 0x000ee8000c101900 */
[----:B------:R1:W5:Y:S04]  /*245f0*/  LD.E R0, desc[UR36][R4.64] ;  /* 0x0000002404007980 */ /* 0x000368000c101900 */
[----:B------:R1:W5:Y:S01]  /*24600*/  LD.E R8, desc[UR36][R4.64+0x4] ;  /* 0x0000042404087980 */ /* 0x000362000c101900 */
[----:B------:R-:W-:Y:S01]  /*24610*/  BSSY B0, `(.L_x_2260) ;  /* 0x0000005000007945 */ /* 0x000fe20003800000 */
[----:B---3--:R-:W-:-:S04]  /*24620*/  LOP3.LUT R2, R2, 0x1, RZ, 0xfc, !PT ;  /* 0x0000000102027812 */ /* 0x008fc800078efcff */
[----:B------:R-:W-:-:S13]  /*24630*/  ISETP.NE.AND P1, PT, R2, 0x3, PT ;  /* 0x000000030200780c */ /* 0x000fda0003f25270 */
[----:B-12---:R-:W-:Y:S05]  /*24640*/  @!P1 BRA `(.L_x_2261) ;  /* 0x0000000000049947 */ /* 0x006fea0003800000 */
[----:B------:R-:W-:Y:S01]  /*24650*/  BPT.TRAP 0x1 ;  /* 0x000000040000795c */ /* 0x000fe20000300000 */
.L_x_2261:
[----:B------:R-:W-:Y:S05]  /*24660*/  BSYNC B0 ;  /* 0x0000000000007941 */ /* 0x000fea0003800000 */
.L_x_2260:
[----:B------:R-:W-:Y:S04]  /*24670*/  BSSY B0, `(.L_x_2262) ;  /* 0x0000008000007945 */ /* 0x000fe80003800000 */
[----:B------:R-:W-:Y:S05]  /*24680*/  @P0 BRA `(.L_x_2263) ;  /* 0x0000000000180947 */ /* 0x000fea0003800000 */
[----:B------:R-:W2:Y:S01]  /*24690*/  LD.E.64 R2, desc[UR36][R72.64+0x18] ;  /* 0x0000182448027980 */ /* 0x000ea2000c101b00 */
[----:B-----5:R-:W-:Y:S02]  /*246a0*/  SHF.L.U32 R9, R8, 0x1f, RZ ;  /* 0x0000001f08097819 */ /* 0x020fe400000006ff */
[----:B--2---:R-:W-:-:S05]  /*246b0*/  MOV R3, R2 ;  /* 0x0000000200037202 */ /* 0x004fca0000000f00 */
[----:B------:R-:W-:-:S04]  /*246c0*/  IMAD R0, R0, 0x8, R3 ;  /* 0x0000000800007824 */ /* 0x000fc800078e0203 */
[----:B------:R-:W1:Y:S02]  /*246d0*/  SYNCS.PHASECHK.TRANS64.TRYWAIT P0, [R0+URZ], R9 ;  /* 0x00000009000075a7 */ /* 0x000e64000800017f */
[----:B-1----:R-:W-:Y:S05]  /*246e0*/  @!P0 BRA `(.L_x_2264) ;  /* 0x0000013400c08947 */ /* 0x002fea0003800000 */
.L_x_2263:
[----:B------:R-:W-:Y:S05]  /*246f0*/  BSYNC B0 ;  /* 0x0000000000007941 */ /* 0x000fea0003800000 */
.L_x_2262:
[----:B------:R-:W2:Y:S04]  /*24700*/  LD.E R21, desc[UR36][R4.64] ;  /* 0x0000002404157980 */ /* 0x000ea8000c101900 */
[----:B------:R-:W1:Y:S04]  /*24710*/  LDL.64 R22, [R1+0x178] ;  /* 0x0001780001167983 */ /* 0x000e680000100a00 */
[----:B------:R-:W2:Y:S01]  /*24720*/  LDL.64 R2, [R1+0x80] ;  /* 0x0000800001027983 */ /* 0x000ea20000100a00 */
[----:B------:R-:W-:Y:S05]  /*24730*/  WARPSYNC.ALL ;  /* 0x0000000000007948 */ /* 0x000fea0003800000 */
[----:B------:R3:W-:Y:S04]  /*24740*/  STL [R1+0x60], RZ ;  /* 0x000060ff01007387 */ /* 0x0007e80000100800 */
[----:B-1---5:R-:W4:Y:S01]  /*24750*/  LD.E.64 R8, desc[UR36][R22.64] ;  /* 0x0000002416087980 */ /* 0x022f22000c101b00 */
[----:B------:R-:W-:-:S05]  /*24760*/  IMAD.MOV.U32 R185, RZ, RZ, 0x1 ;  /* 0x00000001ffb97424 */ /* 0x000fca00078e00ff */
[----:B------:R3:W-:Y:S04]  /*24770*/  STL [R1+0x60], R185 ;  /* 0x000060b901007387 */ /* 0x0007e80000100800 */
[----:B------:R-:W3:Y:S04]  /*24780*/  LD.E.64 R10, desc[UR36][R22.64] ;  /* 0x00000024160a7980 */ /* 0x000ee8000c101b00 */
[----:B------:R1:W-:Y:S04]  /*24790*/  STL [R1+0x60], R185 ;  /* 0x000060b901007387 */ /* 0x0003e80000100800 */
[----:B------:R-:W3:Y:S01]  /*247a0*/  LD.E.64 R12, desc[UR36][R22.64] ;  /* 0x00000024160c7980 */ /* 0x000ee2000c101b00 */
[----:B--2---:R-:W-:Y:S01]  /*247b0*/  IMAD R2, R21, 0x300, R2 ;  /* 0x0000030015027824 */ /* 0x004fe200078e0202 */
[----:B------:R-:W-:-:S02]  /*247c0*/  R2UR UR7, R3 ;  /* 0x00000000030772ca */ /* 0x000fc400000e0000 */
[----:B------:R1:W-:Y:S02]  /*247d0*/  STL [R1+0x60], R185 ;  /* 0x000060b901007387 */ /* 0x0003e40000100800 */
[----:B------:R-:W-:Y:S02]  /*247e0*/  R2UR UR6, R2 ;  /* 0x00000000020672ca */ /* 0x000fe400000e0000 */
[----:B------:R-:W2:Y:S01]  /*247f0*/  LD.E.64 R14, desc[UR36][R22.64] ;  /* 0x00000024160e7980 */ /* 0x000ea2000c101b00 */
[----:B------:R-:W-:-:S03]  /*24800*/  WARPGROUP.ARRIVE ;  /* 0x00000000000079c5 */ /* 0x000fc60000000000 */
[----:B------:R1:W-:Y:S01]  /*24810*/  STL [R1+0x60], R185 ;  /* 0x000060b901007387 */ /* 0x0003e20000100800 */
[----:B----4-:R-:W-:Y:S02]  /*24820*/  R2UR UR4, R8 ;  /* 0x00000000080472ca */ /* 0x010fe400000e0000 */
[----:B------:R-:W-:-:S13]  /*24830*/  R2UR UR5, R9 ;  /* 0x00000000090572ca */ /* 0x000fda00000e0000 */
[----:B------:R-:W-:Y:S01]  /*24840*/  HGMMA.64x96x16.F32 R24, gdesc[UR4], RZ, !UPT, gsb0 ;  /* 0x01600000041879f0 */ /* 0x000fe2000c0008ff */
[----:B---3--:R-:W-:Y:S02]  /*24850*/  VIADD R10, R10, 0x2 ;  /* 0x000000020a0a7836 */ /* 0x008fe40000000000 */
[----:B------:R-:W-:Y:S02]  /*24860*/  VIADD R8, R2, 0x2 ;  /* 0x0000000202087836 */ /* 0x000fe40000000000 */
[----:B------:R-:W-:Y:S01]  /*24870*/  IMAD.MOV.U32 R9, RZ, RZ, R3 ;  /* 0x000000ffff097224 */ /* 0x000fe200078e0003 */
[----:B------:R-:W-:Y:S02]  /*24880*/  R2UR UR4, R10 ;  /* 0x000000000a0472ca */ /* 0x000fe400000e0000 */
[----:B------:R-:W-:Y:S02]  /*24890*/  R2UR UR6, R8 ;  /* 0x00000000080672ca */ /* 0x000fe400000e0000 */
[----:B------:R-:W-:-:S02]  /*248a0*/  R2UR UR7, R9 ;  /* 0x00000000090772ca */ /* 0x000fc400000e0000 */
[----:B------:R-:W-:Y:S01]  /*248b0*/  R2UR UR5, R11 ;  /* 0x000000000b0572ca */ /* 0x000fe200000e0000 */
[----:B------:R-:W-:Y:S02]  /*248c0*/  WARPGROUP.DEPBAR.LE gsb0, 0x0 ;  /* 0x00008000000079c5 */ /* 0x000fe40000010000 */
[----:B------:R-:W3:Y:S04]  /*248d0*/  LD.E R20, desc[UR36][R6.64] ;  /* 0x0000002406147980 */ /* 0x000ee8000c101900 */
[----:B------:R1:W5:Y:S04]  /*248e0*/  LD.E R0, desc[UR36][R4.64] ;  /* 0x0000002404007980 */ /* 0x000368000c101900 */
[----:B------:R1:W5:Y:S01]  /*248f0*/  LD.E R18, desc[UR36][R4.64+0x4] ;  /* 0x0000042404127980 */ /* 0x000362000c101900 */
[----:B------:R-:W-:Y:S01]  /*24900*/  WARPGROUP.ARRIVE ;  /* 0x00000000000079c5 */ /* 0x000fe20000000000 */
[----:B------:R-:W-:Y:S01]  /*24910*/  VIADD R12, R12, 0x4 ;  /* 0x000000040c0c7836 */ /* 0x000fe20000000000 */
[----:B------:R-:W-:Y:S01]  /*24920*/  BSSY B0, `(.L_x_2265) ;  /* 0x0000019000007945 */ /* 0x000fe20003800000 */
[----:B------:R-:W-:-:S02]  /*24930*/  VIADD R8, R2, 0x4 ;  /* 0x0000000402087836 */ /* 0x000fc40000000000 */
[----:B------:R-:W-:Y:S01]  /*24940*/  IMAD.MOV.U32 R9, RZ, RZ, R3 ;  /* 0x000000ffff097224 */ /* 0x000fe200078e0003 */
[----:B------:R-:W-:Y:S01]  /*24950*/  HGMMA.64x96x16.F32 R24, gdesc[UR4], R24, gsb0 ;  /* 0x01600000041879f0 */ /* 0x000fe20008000818 */
[----:B------:R-:W-:Y:S01]  /*24960*/  R2UR UR4, R12 ;  /* 0x000000000c0472ca */ /* 0x000fe200000e0000 */
[----:B------:R-:W-:Y:S01]  /*24970*/  VIADD R2, R2, 0x6 ;  /* 0x0000000602027836 */ /* 0x000fe20000000000 */
[----:B------:R-:W-:Y:S01]  /*24980*/  R2UR UR6, R8 ;  /* 0x00000000080672ca */ /* 0x000fe200000e0000 */
[----:B--2---:R-:W-:Y:S01]  /*24990*/  VIADD R14, R14, 0x6 ;  /* 0x000000060e0e7836 */ /* 0x004fe20000000000 */
        /* <DEDUP_REMOVED lines=12> */
[----:B---3--:R-:W-:-:S04]  /*24a60*/  LOP3.LUT R20, R20, 0x1, RZ, 0xfc, !PT ;  /* 0x0000000114147812 */ /* 0x008fc800078efcff */
[----:B------:R-:W-:Y:S01]  /*24a70*/  ISETP.NE.AND P0, PT, R20, 0x3, PT ;  /* 0x000000031400780c */ /* 0x000fe20003f05270 */
[----:B------:R-:W-:-:S12]  /*24a80*/  WARPGROUP.DEPBAR.LE gsb0, 0x0 ;  /* 0x00008000000079c5 */ /* 0x000fd80000010000 */
[----:B-1----:R-:W-:Y:S05]  /*24a90*/  @!P0 BRA `(.L_x_2266) ;  /* 0x0000000000048947 */ /* 0x002fea0003800000 */
[----:B------:R-:W-:Y:S01]  /*24aa0*/  BPT.TRAP 0x1 ;  /* 0x000000040000795c */ /* 0x000fe20000300000 */
.L_x_2266:
[----:B------:R-:W-:Y:S05]  /*24ab0*/  BSYNC B0 ;  /* 0x0000000000007941 */ /* 0x000fea0003800000 */
.L_x_2265:
        /* <DEDUP_REMOVED lines=13> */
.L_x_2268:
[----:B------:R-:W-:Y:S05]  /*24b90*/  BSYNC B0 ;  /* 0x0000000000007941 */ /* 0x000fea0003800000 */
.L_x_2267:
        /* <DEDUP_REMOVED lines=8> */
.L_x_2270:
[----:B------:R-:W-:Y:S05]  /*24c20*/  BSYNC B0 ;  /* 0x0000000000007941 */ /* 0x000fea0003800000 */
.L_x_2269:
[----:B------:R-:W2:Y:S04]  /*24c30*/  LD.E R15, desc[UR36][R4.64] ;  /* 0x00000024040f7980 */ /* 0x000ea8000c101900 */
[----:B------:R-:W2:Y:S04]  /*24c40*/  LDL.64 R6, [R1+0xf8] ;  /* 0x0000f80001067983 */ /* 0x000ea80000100a00 */
[----:B------:R-:W3:Y:S04]  /*24c50*/  LDL R0, [R1+0x70] ;  /* 0x0000700001007983 */ /* 0x000ee80000100800 */
[----:B-1---5:R-:W4:Y:S04]  /*24c60*/  LDL.64 R2, [R1+0xf0] ;  /* 0x0000f00001027983 */ /* 0x022f280000100a00 */
        /* <DEDUP_REMOVED lines=9> */
[----:B------:R-:W-:Y:S02]  /*24d00*/  R2UR UR6, R6 ;  /* 0x00000000060672ca */ /* 0x000fe400000e0000 */
        /* <DEDUP_REMOVED lines=131> */
[----:B------:R-:W-:Y:S01]  /*25540*/  R2UR UR5, R15 ;  /* 0x000000000f0572ca */ /* 0x000fe200000e0000 */
[----:B---3--:R-:W-:Y:S01]  /*25550*/  VIADD R8, R8, 0xc02 ;  /* 0x00000c0208087836 */ /* 0x008fe20000000000 */
[----:B------:R-:W-:Y:S02]  /*25560*/  WARPGROUP.DEPBAR.LE gsb0, 0x0 ;  /* 0x00008000000079c5 */ /* 0x000fe40000010000 */
[----:B------:R-:W-:-:S09]  /*25570*/  WARPGROUP.ARRIVE ;  /* 0x00000000000079c5 */ /* 0x000fd20000000000 */
        /* <DEDUP_REMOVED lines=18> */
[----:B------:R-:W-:-:S02]  /*256a0*/  VIADD R2, R6, 0x906 ;  /* 0x0000090606027836 */ /* 0x000fc40000000000 */
[----:B------:R-:W-:Y:S01]  /*256b0*/  IMAD.MOV.U32 R3, RZ, RZ, R7 ;  /* 0x000000ffff037224 */ /* 0x000fe200078e0007 */
[----:B------:R-:W-:Y:S02]  /*256c0*/  WARPGROUP.DEPBAR.LE gsb0, 0x0 ;  /* 0x00008000000079c5 */ /* 0x000fe40000010000 */
[----:B------:R-:W-:-:S06]  /*256d0*/  WARPGROUP.ARRIVE ;  /* 0x00000000000079c5 */ /* 0x000fcc0000000000 */
[----:B------:R-:W-:Y:S01]  /*256e0*/  HGMMA.64x96x16.F32 R24, gdesc[UR4], R24, gsb0 ;  /* 0x01600000041879f0 */ /* 0x000fe20008000818 */
[----:B------:R-:W-:Y:S02]  /*256f0*/  R2UR UR4, R12 ;  /* 0x000000000c0472ca */ /* 0x000fe400000e0000 */
[----:B------:R-:W-:Y:S02]  /*25700*/  R2UR UR5, R13 ;  /* 0x000000000d0572ca */ /* 0x000fe400000e0000 */
[----:B------:R-:W-:Y:S02]  /*25710*/  R2UR UR6, R2 ;  /* 0x00000000020672ca */ /* 0x000fe400000e0000 */
[----:B------:R-:W-:Y:S01]  /*25720*/  R2UR UR7, R3 ;  /* 0x00000000030772ca */ /* 0x000fe200000e0000 */
        /* <DEDUP_REMOVED lines=19> */
[----:B------:R-:W-:-:S02]  /*25860*/  WARPGROUP.DEPBAR.LE gsb0, 0x0 ;  /* 0x00008000000079c5 */ /* 0x000fc40000010000 */
[----:B------:R1:W-:Y:S06]  /*25870*/  BAR.ARV R228, 0x100 ;  /* 0x000400e40000751d */ /* 0x0003ec0000002000 */
[----:B------:R-:W2:Y:S04]  /*25880*/  LD.E R2, desc[UR36][R72.64] ;  /* 0x0000002448027980 */ /* 0x000ea8000c101900 */
[----:B------:R1:W5:Y:S01]  /*25890*/  LD.E R0, desc[UR36][R4.64] ;  /* 0x0000002404007980 */ /* 0x000362000c101900 */
[----:B------:R-:W-:Y:S01]  /*258a0*/  BSSY B0, `(.L_x_2272) ;  /* 0x0000005000007945 */ /* 0x000fe20003800000 */
[----:B--2---:R-:W-:-:S04]  /*258b0*/  LOP3.LUT R2, R2, 0x1, RZ, 0xfc, !PT ;  /* 0x0000000102027812 */ /* 0x004fc800078efcff */
[----:B------:R-:W-:-:S13]  /*258c0*/  ISETP.NE.AND P0, PT, R2, 0x3, PT ;  /* 0x000000030200780c */ /* 0x000fda0003f05270 */
[----:B-1----:R-:W-:Y:S05]  /*258d0*/  @!P0 BRA `(.L_x_2273) ;  /* 0x0000000000048947 */ /* 0x002fea0003800000 */
[----:B------:R-:W-:Y:S01]  /*258e0*/  BPT.TRAP 0x1 ;  /* 0x000000040000795c */ /* 0x000fe20000300000 */
.L_x_2273:
[----:B------:R-:W-:Y:S05]  /*258f0*/  BSYNC B0 ;  /* 0x0000000000007941 */ /* 0x000fea0003800000 */
.L_x_2272:
[----:B------:R-:W2:Y:S04]  /*25900*/  LD.E.64 R2, desc[UR36][R72.64+0x20] ;  /* 0x0000202448027980 */ /* 0x000ea8000c101b00 */
[----:B------:R-:W3:Y:S01]  /*25910*/  LD.E R6, desc[UR36][R72.64+0xc] ;  /* 0x00000c2448067980 */ /* 0x000ee2000c101900 */
[----:B--2---:R-:W-:-:S05]  /*25920*/  MOV R3, R2 ;  /* 0x0000000200037202 */ /* 0x004fca0000000f00 */
[----:B-----5:R-:W-:-:S05]  /*25930*/  IMAD R3, R0, 0x8, R3 ;  /* 0x0000000800037824 */ /* 0x020fca00078e0203 */
[----:B---3--:R-:W-:-:S04]  /*25940*/  PRMT R3, R6, 0x654, R3 ;  /* 0x0000065406037816 */ /* 0x008fc80000000003 */
[----:B------:R1:W-:Y:S01]  /*25950*/  SYNCS.ARRIVE.TRANS64.RED.A1T0 RZ, [R3+URZ], RZ ;  /* 0x000000ff03ff79a7 */ /* 0x0003e2000810043f */
[----:B------:R-:W2:Y:S04]  /*25960*/  LDL.64 R74, [R1+0x150] ;  /* 0x00015000014a7983 */ /* 0x000ea80000100a00 */
[----:B------:R-:W3:Y:S04]  /*25970*/  LDL R20, [R1+0x11c] ;  /* 0x00011c0001147983 */ /* 0x000ee80000100800 */
[----:B------:R-:W4:Y:S04]  /*25980*/  LDL R21, [R1+0x50] ;  /* 0x0000500001157983 */ /* 0x000f280000100800 */
[----:B-1----:R-:W3:Y:S04]  /*25990*/  LDL.64 R2, [R1+0x140] ;  /* 0x0001400001027983 */ /* 0x002ee80000100a00 */
[----:B------:R-:W4:Y:S04]  /*259a0*/  LDL R22, [R1+0x148] ;  /* 0x0001480001167983 */ /* 0x000f280000100800 */
[----:B------:R-:W4:Y:S04]  /*259b0*/  LDL.128 R8, [R1+0x130] ;  /* 0x0001300001087983 */ /* 0x000f280000100c00 */
[----:B------:R-:W4:Y:S04]  /*259c0*/  LDL.128 R12, [R1+0x120] ;  /* 0x00012000010c7983 */ /* 0x000f280000100c00 */
[----:B--2---:R-:W2:Y:S01]  /*259d0*/  LD.E R18, desc[UR36][R74.64] ;  /* 0x000000244a127980 */ /* 0x004ea2000c101900 */
[----:B---3--:R-:W-:Y:S01]  /*259e0*/  ISETP.NE.AND P0, PT, R2, 0x1, PT ;  /* 0x000000010200780c */ /* 0x008fe20003f05270 */
[----:B------:R-:W-:Y:S01]  /*259f0*/  IMAD.MOV.U32 R2, RZ, RZ, -0x60 ;  /* 0xffffffa0ff027424 */ /* 0x000fe200078e00ff */
[----:B----4-:R-:W-:Y:S01]  /*25a00*/  ISETP.GE.AND P1, PT, R9, 0x1, PT ;  /* 0x000000010900780c */ /* 0x010fe20003f26270 */
[----:B------:R-:W-:Y:S01]  /*25a10*/  BSSY B0, `(.L_x_2274) ;  /* 0x000009d000007945 */ /* 0x000fe20003800000 */
[-C--:B--2---:R-:W-:Y:S01]  /*25a20*/  FMUL.FTZ R29, R29, R18.reuse ;  /* 0x000000121d1d7220 */ /* 0x084fe20000410000 */
[----:B------:R-:W-:-:S03]  /*25a30*/  FMUL.FTZ R32, R32, R18 ;  /* 0x0000001220207220 */ /* 0x000fc60000410000 */
[----:B------:R1:W2:Y:S01]  /*25a40*/  MUFU.TANH R72, R29 ;  /* 0x0000001d00487308 */ /* 0x0002a20000002400 */
[-C--:B------:R-:W-:Y:S01]  /*25a50*/  FMUL.FTZ R6, R27, R18.reuse ;  /* 0x000000121b067220 */ /* 0x080fe20000410000 */
[----:B------:R-:W-:Y:S01]  /*25a60*/  FMUL.FTZ R33, R33, R18 ;  /* 0x0000001221217220 */ /* 0x000fe20000410000 */
[----:B-1----:R-:W-:-:S05]  /*25a70*/  SHF.R.S32.HI R29, RZ, 0x1f, R20 ;  /* 0x0000001fff1d7819 */ /* 0x002fca0000011414 */
[----:B------:R1:W3:Y:S02]  /*25a80*/  MUFU.TANH R73, R32 ;  /* 0x0000002000497308 */ /* 0x0002e40000002400 */
[----:B-1----:R-:W-:Y:S01]  /*25a90*/  FMUL.FTZ R32, R38, R18 ;  /* 0x0000001226207220 */ /* 0x002fe20000410000 */
[----:B------:R-:W-:-:S05]  /*25aa0*/  LEA.HI R38, R29, R20, RZ, 0x7 ;  /* 0x000000141d267211 */ /* 0x000fca00078f38ff */
[----:B------:R1:W4:Y:S01]  /*25ab0*/  MUFU.TANH R74, R33 ;  /* 0x00000021004a7308 */ /* 0x0003220000002400 */
[----:B------:R-:W-:Y:S01]  /*25ac0*/  LOP3.LUT R27, R38, 0xffffff80, RZ, 0xc0, !PT ;  /* 0xffffff80261b7812 */ /* 0x000fe200078ec0ff */
[-C--:B------:R-:W-:Y:S01]  /*25ad0*/  FMUL.FTZ R40, R40, R18.reuse ;  /* 0x0000001228287220 */ /* 0x080fe20000410000 */
[----:B-1----:R-:W-:-:S03]  /*25ae0*/  FMUL.FTZ R33, R39, R18 ;  /* 0x0000001227217220 */ /* 0x002fc60000410000 */
[----:B------:R-:W-:Y:S02]  /*25af0*/  IMAD.IADD R39, R20, 0x1, -R27 ;  /* 0x0000000114277824 */ /* 0x000fe400078e0a1b */
[----:B------:R1:W0:Y:S01]  /*25b00*/  MUFU.TANH R77, R40 ;  /* 0x00000028004d7308 */ /* 0x0002220000002400 */
[-C--:B------:R-:W-:Y:S01]  /*25b10*/  FMUL.FTZ R41, R41, R18.reuse ;  /* 0x0000001229297220 */ /* 0x080fe20000410000 */
[-C--:B------:R-:W-:Y:S01]  /*25b20*/  FMUL.FTZ R7, R24, R18.reuse ;  /* 0x0000001218077220 */ /* 0x080fe20000410000 */
[-C--:B------:R-:W-:Y:S01]  /*25b30*/  FMUL.FTZ R24, R30, R18.reuse ;  /* 0x000000121e187220 */ /* 0x080fe20000410000 */
[-C--:B------:R-:W-:Y:S01]  /*25b40*/  FMUL.FTZ R30, R34, R18.reuse ;  /* 0x00000012221e7220 */ /* 0x080fe20000410000 */
[-C--:B------:R-:W-:Y:S01]  /*25b50*/  FMUL.FTZ R34, R42, R18.reuse ;  /* 0x000000122a227220 */ /* 0x080fe20000410000 */
[-C--:B------:R-:W-:Y:S01]  /*25b60*/  FMUL.FTZ R44, R44, R18.reuse ;  /* 0x000000122c2c7220 */ /* 0x080fe20000410000 */
[----:B-1----:R-:W-:Y:S01]  /*25b70*/  SHF.R.S32.HI R40, RZ, 0x1f, R39 ;  /* 0x0000001fff287819 */ /* 0x002fe20000011427 */
[----:B------:R1:W0:Y:S01]  /*25b80*/  MUFU.TANH R78, R41 ;  /* 0x00000029004e7308 */ /* 0x0002220000002400 */
[-C--:B------:R-:W-:Y:S01]  /*25b90*/  FMUL.FTZ R0, R26, R18.reuse ;  /* 0x000000121a007220 */ /* 0x080fe20000410000 */
[-C--:B------:R-:W-:Y:S01]  /*25ba0*/  FMUL.FTZ R26, R31, R18.reuse ;  /* 0x000000121f1a7220 */ /* 0x080fe20000410000 */
[----:B------:R-:W-:Y:S01]  /*25bb0*/  LEA.HI R42, R40, R39, RZ, 0x2 ;  /* 0x00000027282a7211 */ /* 0x000fe200078f10ff */
[-C--:B------:R-:W-:Y:S01]  /*25bc0*/  FMUL.FTZ R31, R35, R18.reuse ;  /* 0x00000012231f7220 */ /* 0x080fe20000410000 */
[----:B------:R-:W-:Y:S01]  /*25bd0*/  FMUL.FTZ R35, R43, R18 ;  /* 0x000000122b237220 */ /* 0x000fe20000410000 */
[----:B-1----:R-:W-:-:S02]  /*25be0*/  LEA.HI R41, R29, R20, RZ, 0x2 ;  /* 0x000000141d297211 */ /* 0x002fc400078f10ff */
[----:B------:R1:W0:Y:S01]  /*25bf0*/  MUFU.TANH R79, R44 ;  /* 0x0000002c004f7308 */ /* 0x0002220000002400 */
[--C-:B------:R-:W-:Y:S02]  /*25c00*/  SHF.R.S32.HI R43, RZ, 0x2, R42.reuse ;  /* 0x00000002ff2b7819 */ /* 0x100fe4000001142a */
[----:B------:R-:W-:Y:S02]  /*25c10*/  LOP3.LUT R41, R41, 0xfffffffc, RZ, 0xc0, !PT ;  /* 0xfffffffc29297812 */ /* 0x000fe400078ec0ff */
[----:B-1----:R-:W-:-:S03]  /*25c20*/  SHF.R.S32.HI R44, RZ, 0x1f, R42 ;  /* 0x0000001fff2c7819 */ /* 0x002fc6000001142a */
[----:B------:R-:W-:Y:S01]  /*25c30*/  IMAD.IADD R20, R20, 0x1, -R41 ;  /* 0x0000000114147824 */ /* 0x000fe200078e0a29 */
[----:B------:R-:W-:Y:S02]  /*25c40*/  SHF.R.S32.HI R41, RZ, 0x7, R38 ;  /* 0x00000007ff297819 */ /* 0x000fe40000011426 */
[----:B------:R-:W-:Y:S02]  /*25c50*/  LEA.HI R44, R44, R43, RZ, 0x3 ;  /* 0x0000002b2c2c7211 */ /* 0x000fe400078f18ff */
[----:B------:R-:W-:Y:S02]  /*25c60*/  LEA.HI R40, R40, R39, RZ, 0x5 ;  /* 0x0000002728287211 */ /* 0x000fe400078f28ff */
[----:B------:R-:W-:Y:S02]  /*25c70*/  LOP3.LUT R44, R44, 0xfffffff8, RZ, 0xc0, !PT ;  /* 0xfffffff82c2c7812 */ /* 0x000fe400078ec0ff */
[----:B------:R-:W-:Y:S02]  /*25c80*/  LEA.HI R38, R38, R41, RZ, 0x1 ;  /* 0x0000002926267211 */ /* 0x000fe400078f08ff */
[----:B------:R-:W-:Y:S01]  /*25c90*/  SHF.R.S32.HI R40, RZ, 0x5, R40 ;  /* 0x00000005ff287819 */ /* 0x000fe20000011428 */
[----:B------:R-:W-:Y:S01]  /*25ca0*/  IMAD.IADD R44, R43, 0x1, -R44 ;  /* 0x000000012b2c7824 */ /* 0x000fe200078e0a2c */
[----:B------:R-:W-:-:S02]  /*25cb0*/  LOP3.LUT R38, R38, 0x3fffffe, RZ, 0xc0, !PT ;  /* 0x03fffffe26267812 */ /* 0x000fc400078ec0ff */
        /* <DEDUP_REMOVED lines=10> */
[-C--:B------:R-:W-:Y:S01]  /*25d60*/  FMUL.FTZ R36, R36, R18.reuse ;  /* 0x0000001224247220 */ /* 0x080fe20000410000 */
[-C--:B------:R-:W-:Y:S01]  /*25d70*/  FMUL.FTZ R37, R37, R18.reuse ;  /* 0x0000001225257220 */ /* 0x080fe20000410000 */
[----:B------:R-:W-:Y:S02]  /*25d80*/  LOP3.LUT R42, R42, 0x7ffffffc, RZ, 0xc0, !PT ;  /* 0x7ffffffc2a2a7812 */ /* 0x000fe400078ec0ff */
[----:B------:R-:W1:Y:S01]  /*25d90*/  SHFL.IDX PT, R20, R38, RZ, 0x1c1f ;  /* 0x001c1fff26147589 */ /* 0x000e6200000e0000 */
[----:B------:R2:W0:Y:S01]  /*25da0*/  MUFU.TANH R75, R36 ;  /* 0x00000024004b7308 */ /* 0x0004220000002400 */
[-C--:B------:R-:W-:Y:S01]  /*25db0*/  FMUL.FTZ R25, R25, R18.reuse ;  /* 0x0000001219197220 */ /* 0x080fe20000410000 */
[-C--:B------:R-:W-:Y:S01]  /*25dc0*/  FMUL.FTZ R28, R28, R18.reuse ;  /* 0x000000121c1c7220 */ /* 0x080fe20000410000 */
[-C--:B------:R-:W-:Y:S01]  /*25dd0*/  FMUL.FTZ R45, R45, R18.reuse ;  /* 0x000000122d2d7220 */ /* 0x080fe20000410000 */
[-C--:B------:R-:W-:Y:S01]  /*25de0*/  FMUL.FTZ R48, R48, R18.reuse ;  /* 0x0000001230307220 */ /* 0x080fe20000410000 */
[-C--:B------:R-:W-:Y:S01]  /*25df0*/  FMUL.FTZ R49, R49, R18.reuse ;  /* 0x0000001231317220 */ /* 0x080fe20000410000 */
[-C--:B------:R-:W-:Y:S01]  /*25e00*/  FMUL.FTZ R50, R50, R18.reuse ;  /* 0x0000001232327220 */ /* 0x080fe20000410000 */
[-C--:B------:R-:W-:Y:S01]  /*25e10*/  FMUL.FTZ R51, R51, R18.reuse ;  /* 0x0000001233337220 */ /* 0x080fe20000410000 */
[----:B------:R3:W0:Y:S01]  /*25e20*/  MUFU.TANH R76, R37 ;  /* 0x00000025004c7308 */ /* 0x0006220000002400 */
[-C--:B--2---:R-:W-:Y:S01]  /*25e30*/  FMUL.FTZ R36, R46, R18.reuse ;  /* 0x000000122e247220 */ /* 0x084fe20000410000 */
[-C--:B------:R-:W-:Y:S01]  /*25e40*/  FMUL.FTZ R52, R52, R18.reuse ;  /* 0x0000001234347220 */ /* 0x080fe20000410000 */
[-C--:B------:R-:W-:Y:S01]  /*25e50*/  FMUL.FTZ R53, R53, R18.reuse ;  /* 0x0000001235357220 */ /* 0x080fe20000410000 */
[-C--:B------:R-:W-:Y:S01]  /*25e60*/  FMUL.FTZ R54, R54, R18.reuse ;  /* 0x0000001236367220 */ /* 0x080fe20000410000 */
[-C--:B------:R-:W-:Y:S01]  /*25e70*/  FMUL.FTZ R55, R55, R18.reuse ;  /* 0x0000001237377220 */ /* 0x080fe20000410000 */
[-C--:B------:R-:W-:Y:S01]  /*25e80*/  FMUL.FTZ R56, R56, R18.reuse ;  /* 0x0000001238387220 */ /* 0x080fe20000410000 */
[-C--:B------:R-:W-:Y:S01]  /*25e90*/  FMUL.FTZ R57, R57, R18.reuse ;  /* 0x0000001239397220 */ /* 0x080fe20000410000 */
[-C--:B------:R-:W-:Y:S01]  /*25ea0*/  FMUL.FTZ R58, R58, R18.reuse ;  /* 0x000000123a3a7220 */ /* 0x080fe20000410000 */
        /* <DEDUP_REMOVED lines=13> */
[----:B------:R-:W-:Y:S01]  /*25f80*/  FMUL.FTZ R70, R70, R18 ;  /* 0x0000001246467220 */ /* 0x000fe20000410000 */
[----:B------:R-:W-:Y:S02]  /*25f90*/  IMAD R3, R19, R2, 0x1 ;  /* 0x0000000113037424 */ /* 0x000fe400078e0202 */
[----:B------:R-:W-:Y:S01]  /*25fa0*/  FMUL.FTZ R18, R71, R18 ;  /* 0x0000001247127220 */ /* 0x000fe20000410000 */
[----:B------:R-:W2:Y:S01]  /*25fb0*/  MUFU.TANH R7, R7 ;  /* 0x0000000700077308 */ /* 0x000ea20000002400 */
[----:B------:R-:W-:Y:S01]  /*25fc0*/  IMAD R3, R42, -0x2, R3 ;  /* 0xfffffffe2a037824 */ /* 0x000fe200078e0203 */
[----:B------:R-:W-:-:S06]  /*25fd0*/  LOP3.LUT R21, RZ, R14, RZ, 0x33, !PT ;  /* 0x0000000eff157212 */ /* 0x000fcc00078e33ff */
[----:B------:R-:W3:Y:S01]  /*25fe0*/  MUFU.TANH R25, R25 ;  /* 0x0000001900197308 */ /* 0x000ee20000002400 */
[----:B------:R-:W-:-:S07]  /*25ff0*/  IADD3 R2, -R12, R3, R13 ;  /* 0x000000030c027210 */ /* 0x000fce0007ffe10d */
        /* <DEDUP_REMOVED lines=39> */
[----:B------:R-:W-:Y:S02]  /*26270*/  IMAD.IADD R40, R2, 0x1, R21 ;  /* 0x0000000102287824 */ /* 0x000fe400078e0215 */
[----:B------:R-:W-:Y:S02]  /*26280*/  VIADD R42, R3, 0xffffffff ;  /* 0xffffffff032a7836 */ /* 0x000fe40000000000 */
[----:B------:R-:W-:Y:S02]  /*26290*/  IMAD R41, R19, -0x60, R8 ;  /* 0xffffffa013297824 */ /* 0x000fe400078e0208 */
[--C-:B-1----:R-:W-:Y:S02]  /*262a0*/  IMAD.IADD R2, R39, 0x1, R20.reuse ;  /* 0x0000000127027824 */ /* 0x102fe400078e0214 */
        /* <DEDUP_REMOVED lines=12> */
.L_x_2277:
[----:B------:R-:W-:-:S13]  /*26370*/  ISETP.NE.AND P0, PT, R9, 0x1, PT ;  /* 0x000000010900780c */ /* 0x000fda0003f05270 */
[----:B------:R-:W-:-:S05]  /*26380*/  @P0 IMAD.HI.U32 R14, R8, R10, RZ ;  /* 0x0000000a080e0227 */ /* 0x000fca00078e00ff */
[----:B------:R-:W-:-:S07]  /*26390*/  @P0 SHF.R.U32.HI R8, RZ, R11, R14 ;  /* 0x0000000bff080219 */ /* 0x000fce000001160e */
.L_x_2278:
[----:B------:R-:W-:Y:S05]  /*263a0*/  BSYNC B1 ;  /* 0x0000000000017941 */ /* 0x000fea0003800000 */
.L_x_2276:
[----:B------:R-:W-:-:S05]  /*263b0*/  IMAD R8, R8, R9, R42 ;  /* 0x0000000908087224 */ /* 0x000fca00078e022a */
[----:B------:R-:W-:Y:S02]  /*263c0*/  VIMNMX R3, R3, R8, !PT ;  /* 0x0000000803037248 */ /* 0x000fe40007fe0100 */
[----:B------:R-:W-:-:S07]  /*263d0*/  VIADDMNMX R2, R8, R9, R2, PT ;  /* 0x0000000908027246 */ /* 0x000fce0003800102 */
.L_x_2275:
[----:B------:R-:W-:Y:S05]  /*263e0*/  BSYNC B0 ;  /* 0x0000000000007941 */ /* 0x000fea0003800000 */
.L_x_2274:
        /* <DEDUP_REMOVED lines=14> */
[----:B------:R-:W-:Y:S01]  /*264d0*/  ISETP.LT.OR P2, PT, R2, 0x11, P2 ;  /* 0x000000110200780c */ /* 0x000fe20001741670 */
[--C-:B-1----:R-:W-:Y:S01]  /*264e0*/  IMAD.IADD R14, R39, 0x1, R38.reuse ;  /* 0x00000001270e7824 */ /* 0x102fe200078e0226 */
[----:B------:R-:W-:Y:S01]  /*264f0*/  ISETP.GT.AND P3, PT, R3, 0x9, !P5 ;  /* 0x000000090300780c */ /* 0x000fe20006f64270 */
[----:B------:R-:W-:Y:S01]  /*26500*/  IMAD.IADD R39, R40, 0x1, R38 ;  /* 0x0000000128277824 */ /* 0x000fe200078e0226 */
        /* <DEDUP_REMOVED lines=10> */
[C---:B------:R-:W-:Y:S02]  /*265b0*/  ISETP.LT.OR P2, PT, R2.reuse, 0x19, P2 ;  /* 0x000000190200780c */ /* 0x040fe40001741670 */
        /* <DEDUP_REMOVED lines=83> */
[----:B------:R-:W-:Y:S02]  /*26af0*/  FSEL R189, R7, -INF , !P6 ;  /* 0xff80000007bd7808 */ /* 0x000fe40007000000 */
[----:B------:R-:W-:-:S04]  /*26b00*/  ISETP.GE.AND P6, PT, R41, 0x5a, PT ;  /* 0x0000005a2900780c */ /* 0x000fc80003fc6270 */
[----:B------:R-:W-:Y:S02]  /*26b10*/  P2R R60, PR, RZ, 0x40 ;  /* 0x00000040ff3c7803 */ /* 0x000fe40000000000 */
[----:B------:R-:W-:-:S04]  /*26b20*/  ISETP.GT.AND P6, PT, R3, 0x59, !P6 ;  /* 0x000000590300780c */ /* 0x000fc800077c4270 */
[----:B------:R-:W-:-:S04]  /*26b30*/  ISETP.LT.OR P6, PT, R2, 0x5a, P6 ;  /* 0x0000005a0200780c */ /* 0x000fc800037c1670 */
        /* <DEDUP_REMOVED lines=13> */
.L_x_2282:
[----:B------:R-:W-:-:S13]  /*26c10*/  ISETP.NE.AND P6, PT, R9, 0x1, PT ;  /* 0x000000010900780c */ /* 0x000fda0003fc5270 */
[----:B------:R-:W-:-:S05]  /*26c20*/  @P6 IMAD.HI.U32 R10, R12, R10, RZ ;  /* 0x0000000a0c0a6227 */ /* 0x000fca00078e00ff */
[----:B------:R-:W-:-:S07]  /*26c30*/  @P6 SHF.R.U32.HI R12, RZ, R11, R10 ;  /* 0x0000000bff0c6219 */ /* 0x000fce000001160a */
.L_x_2283:
[----:B------:R-:W-:Y:S05]  /*26c40*/  BSYNC B1 ;  /* 0x0000000000017941 */ /* 0x000fea0003800000 */
.L_x_2281:
[----:B------:R-:W-:-:S05]  /*26c50*/  IMAD R12, R12, R9, R42 ;  /* 0x000000090c0c7224 */ /* 0x000fca00078e022a */
[----:B------:R-:W-:Y:S02]  /*26c60*/  VIADDMNMX R14, R12, R9, R14, PT ;  /* 0x000000090c0e7246 */ /* 0x000fe4000380010e */
[----:B------:R-:W-:-:S07]  /*26c70*/  VIMNMX R39, R39, R12, !PT ;  /* 0x0000000c27277248 */ /* 0x000fce0007fe0100 */
.L_x_2280:
[----:B------:R-:W-:Y:S05]  /*26c80*/  BSYNC B0 ;  /* 0x0000000000007941 */ /* 0x000fea0003800000 */
.L_x_2279:
[----:B------:R-:W2:Y:S01]  /*26c90*/  LD.E.64 R2, desc[UR36][R16.64+0x210] ;  /* 0x0002102410027980 */ /* 0x000ea2000c101b00 */
[C---:B------:R-:W-:Y:S02]  /*26ca0*/  ISETP.GT.AND P0, PT, R39.reuse, 0x1, !P0 ;  /* 0x000000012700780c */ /* 0x040fe40004704270 */
[----:B------:R-:W-:Y:S02]  /*26cb0*/  ISETP.GT.AND P1, PT, R39, 0x8, !P1 ;  /* 0x000000082700780c */ /* 0x000fe40004f24270 */
[C---:B------:R-:W-:Y:S02]  /*26cc0*/  ISETP.LT.OR P0, PT, R14.reuse, 0x2, P0 ;  /* 0x000000020e00780c */ /* 0x040fe40000701670 */
[----:B------:R-:W-:Y:S02]  /*26cd0*/  ISETP.LT.OR P1, PT, R14, 0x9, P1 ;  /* 0x000000090e00780c */ /* 0x000fe40000f21670 */
[----:B------:R-:W-:Y:S02]  /*26ce0*/  FSEL R10, R6, -INF , !P0 ;  /* 0xff800000060a7808 */ /* 0x000fe40004000000 */
[----:B------:R-:W-:-:S02]  /*26cf0*/  ISETP.NE.AND P0, PT, R44, RZ, PT ;  /* 0x000000ff2c00720c */ /* 0x000fc40003f05270 */
[----:B------:R-:W-:Y:S02]  /*26d00*/  FSEL R24, R24, -INF , !P1 ;  /* 0xff80000018187808 */ /* 0x000fe40004800000 */
[----:B------:R-:W-:Y:S02]  /*26d10*/  ISETP.GT.AND P0, PT, R39, 0x9, !P0 ;  /* 0x000000092700780c */ /* 0x000fe40004704270 */
[----:B------:R-:W-:Y:S02]  /*26d20*/  ISETP.NE.AND P1, PT, R62, RZ, PT ;  /* 0x000000ff3e00720c */ /* 0x000fe40003f25270 */
[----:B------:R-:W-:Y:S02]  /*26d30*/  ISETP.LT.OR P0, PT, R14, 0xa, P0 ;  /* 0x0000000a0e00780c */ /* 0x000fe40000701670 */
[----:B------:R-:W-:Y:S02]  /*26d40*/  ISETP.NE.AND P6, PT, R72, RZ, PT ;  /* 0x000000ff4800720c */ /* 0x000fe40003fc5270 */
[----:B------:R-:W-:-:S02]  /*26d50*/  FSEL R26, R26, -INF , !P0 ;  /* 0xff8000001a1a7808 */ /* 0x000fc40004000000 */
[----:B------:R-:W-:-:S04]  /*26d60*/  ISETP.NE.AND P0, PT, R46, RZ, PT ;  /* 0x000000ff2e00720c */ /* 0x000fc80003f05270 */
[----:B------:R-:W-:-:S04]  /*26d70*/  ISETP.GT.AND P0, PT, R39, 0x10, !P0 ;  /* 0x000000102700780c */ /* 0x000fc80004704270 */
[----:B------:R-:W-:-:S04]  /*26d80*/  ISETP.LT.OR P0, PT, R14, 0x11, P0 ;  /* 0x000000110e00780c */ /* 0x000fc80000701670 */
[----:B------:R-:W-:Y:S02]  /*26d90*/  FSEL R30, R30, -INF , !P0 ;  /* 0xff8000001e1e7808 */ /* 0x000fe40004000000 */
[----:B------:R-:W-:Y:S02]  /*26da0*/  ISETP.GT.AND P0, PT, R39, 0x11, !P1 ;  /* 0x000000112700780c */ /* 0x000fe40004f04270 */
[----:B------:R-:W-:Y:S02]  /*26db0*/  ISETP.NE.AND P1, PT, R53, RZ, PT ;  /* 0x000000ff3500720c */ /* 0x000fe40003f25270 */
[----:B------:R-:W-:-:S04]  /*26dc0*/  ISETP.LT.OR P0, PT, R14, 0x12, P0 ;  /* 0x000000120e00780c */ /* 0x000fc80000701670 */
[----:B------:R-:W-:Y:S02]  /*26dd0*/  FSEL R31, R31, -INF , !P0 ;  /* 0xff8000001f1f7808 */ /* 0x000fe40004000000 */
[----:B------:R-:W-:Y:S02]  /*26de0*/  ISETP.GT.AND P0, PT, R39, 0x18, !P6 ;  /* 0x000000182700780c */ /* 0x000fe40007704270 */
[----:B------:R-:W-:Y:S02]  /*26df0*/  ISETP.NE.AND P6, PT, R43, RZ, PT ;  /* 0x000000ff2b00720c */ /* 0x000fe40003fc5270 */
[----:B------:R-:W-:-:S04]  /*26e00*/  ISETP.LT.OR P0, PT, R14, 0x19, P0 ;  /* 0x000000190e00780c */ /* 0x000fc80000701670 */
[----:B------:R-:W-:Y:S02]  /*26e10*/  FSEL R32, R32, -INF , !P0 ;  /* 0xff80000020207808 */ /* 0x000fe40004000000 */
[----:B------:R-:W-:-:S04]  /*26e20*/  ISETP.NE.AND P0, PT, R74, RZ, PT ;  /* 0x000000ff4a00720c */ /* 0x000fc80003f05270 */
[----:B------:R-:W-:-:S04]  /*26e30*/  ISETP.GT.AND P0, PT, R39, 0x19, !P0 ;  /* 0x000000192700780c */ /* 0x000fc80004704270 */
        /* <DEDUP_REMOVED lines=38> */
[----:B------:R-:W-:Y:S02]  /*270a0*/  ISETP.GT.AND P0, PT, R39, RZ, !P6 ;  /* 0x000000ff2700720c */ /* 0x000fe40007704270 */
[----:B--2---:R-:W-:Y:S02]  /*270b0*/  FMNMX.FTZ R11, R189, R2, !PT ;  /* 0x00000002bd0b7209 */ /* 0x004fe40007810000 */
[----:B------:R-:W-:Y:S02]  /*270c0*/  ISETP.LT.OR P0, PT, R14, 0x1, P0 ;  /* 0x000000010e00780c */ /* 0x000fe40000701670 */
[----:B------:R-:W-:Y:S02]  /*270d0*/  FMNMX.FTZ R11, R59, R11, !PT ;  /* 0x0000000b3b0b7209 */ /* 0x000fe40007810000 */
[----:B------:R-:W-:-:S02]  /*270e0*/  FSEL R0, R0, -INF , !P0 ;  /* 0xff80000000007808 */ /* 0x000fc40004000000 */
[----:B------:R-:W-:Y:S02]  /*270f0*/  FMNMX.FTZ R11, R63, R11, !PT ;  /* 0x0000000b3f0b7209 */ /* 0x000fe40007810000 */
[----:B------:R-:W-:Y:S02]  /*27100*/  ISETP.NE.AND P0, PT, R56, RZ, PT ;  /* 0x000000ff3800720c */ /* 0x000fe40003f05270 */
[----:B------:R-:W-:Y:S02]  /*27110*/  FMNMX.FTZ R11, R187, R11, !PT ;  /* 0x0000000bbb0b7209 */ /* 0x000fe40007810000 */
[----:B------:R-:W-:Y:S02]  /*27120*/  ISETP.GT.AND P1, PT, R39, 0x48, !P1 ;  /* 0x000000482700780c */ /* 0x000fe40004f24270 */
[----:B------:R-:W-:Y:S02]  /*27130*/  FMNMX.FTZ R11, R73, R11, !PT ;  /* 0x0000000b490b7209 */ /* 0x000fe40007810000 */
[----:B------:R-:W-:-:S02]  /*27140*/  ISETP.GT.AND P2, PT, R39, 0x49, !P2 ;  /* 0x000000492700780c */ /* 0x000fc40005744270 */
[----:B------:R-:W-:Y:S02]  /*27150*/  FMNMX.FTZ R11, R71, R11, !PT ;  /* 0x0000000b470b7209 */ /* 0x000fe40007810000 */
[----:B------:R-:W-:Y:S02]  /*27160*/  ISETP.GT.AND P3, PT, R39, 0x50, !P3 ;  /* 0x000000502700780c */ /* 0x000fe40005f64270 */
[----:B------:R-:W-:Y:S02]  /*27170*/  FMNMX.FTZ R11, R75, R11, !PT ;  /* 0x0000000b4b0b7209 */ /* 0x000fe40007810000 */
[----:B------:R-:W-:Y:S02]  /*27180*/  ISETP.GT.AND P4, PT, R39, 0x51, !P4 ;  /* 0x000000512700780c */ /* 0x000fe40006784270 */
[----:B------:R-:W-:Y:S02]  /*27190*/  FMNMX.FTZ R11, R81, R11, !PT ;  /* 0x0000000b510b7209 */ /* 0x000fe40007810000 */
[----:B------:R-:W-:-:S02]  /*271a0*/  ISETP.NE.AND P6, PT, R60, RZ, PT ;  /* 0x000000ff3c00720c */ /* 0x000fc40003fc5270 */
[----:B------:R-:W-:-:S04]  /*271b0*/  FMNMX.FTZ R11, R77, R11, !PT ;  /* 0x0000000b4d0b7209 */ /* 0x000fc80007810000 */
[----:B------:R-:W-:-:S04]  /*271c0*/  FMNMX.FTZ R11, R83, R11, !PT ;  /* 0x0000000b530b7209 */ /* 0x000fc80007810000 */
[----:B------:R-:W-:-:S04]  /*271d0*/  FMNMX.FTZ R11, R79, R11, !PT ;  /* 0x0000000b4f0b7209 */ /* 0x000fc80007810000 */
[----:B------:R-:W-:-:S04]  /*271e0*/  FMNMX.FTZ R11, R85, R11, !PT ;  /* 0x0000000b550b7209 */ /* 0x000fc80007810000 */
[----:B------:R-:W-:-:S04]  /*271f0*/  FMNMX.FTZ R11, R167, R11, !PT ;  /* 0x0000000ba70b7209 */ /* 0x000fc80007810000 */
[----:B------:R-:W-:Y:S02]  /*27200*/  FMNMX.FTZ R12, R87, R11, !PT ;  /* 0x0000000b570c7209 */ /* 0x000fe40007810000 */
[----:B------:R-:W-:Y:S02]  /*27210*/  FMNMX.FTZ R11, R0, R3, !PT ;  /* 0x00000003000b7209 */ /* 0x000fe40007810000 */
[----:B------:R-:W-:Y:S02]  /*27220*/  FMNMX.FTZ R13, R169, R12, !PT ;  /* 0x0000000ca90d7209 */ /* 0x000fe40007810000 */
[----:B------:R-:W-:Y:S02]  /*27230*/  FMNMX.FTZ R11, R10, R11, !PT ;  /* 0x0000000b0a0b7209 */ /* 0x000fe40007810000 */
[----:B------:R-:W-:Y:S02]  /*27240*/  FMNMX.FTZ R12, R28, R13, !PT ;  /* 0x0000000d1c0c7209 */ /* 0x000fe40007810000 */
[----:B------:R-:W-:-:S02]  /*27250*/  FMNMX.FTZ R11, R24, R11, !PT ;  /* 0x0000000b180b7209 */ /* 0x000fc40007810000 */
        /* <DEDUP_REMOVED lines=15> */
[----:B------:R-:W-:-:S03]  /*27350*/  FMNMX.FTZ R12, R36, R11, !PT ;  /* 0x0000000b240c7209 */ /* 0x000fc60007810000 */
[----:B------:R-:W0:Y:S01]  /*27360*/  SHFL.BFLY PT, R44, R13, 0x2, 0x1f ;  /* 0x0c401f000d2c7f89 */ /* 0x000e2200000e0000 */
[----:B------:R-:W-:-:S04]  /*27370*/  FMNMX.FTZ R11, R37, R12, !PT ;  /* 0x0000000c250b7209 */ /* 0x000fc80007810000 */
[----:B------:R-:W-:-:S04]  /*27380*/  FMNMX.FTZ R12, R40, R11, !PT ;  /* 0x0000000b280c7209 */ /* 0x000fc80007810000 */
[----:B------:R-:W-:Y:S02]  /*27390*/  FMNMX.FTZ R11, R41, R12, !PT ;  /* 0x0000000c290b7209 */ /* 0x000fe40007810000 */
[----:B------:R-:W-:Y:S02]  /*273a0*/  ISETP.GT.AND P0, PT, R39, 0x41, !P0 ;  /* 0x000000412700780c */ /* 0x000fe40004704270 */
[----:B------:R-:W-:Y:S02]  /*273b0*/  FMNMX.FTZ R12, R42, R11, !PT ;  /* 0x0000000b2a0c7209 */ /* 0x000fe40007810000 */
[C---:B------:R-:W-:Y:S02]  /*273c0*/  ISETP.LT.OR P0, PT, R14.reuse, 0x42, P0 ;  /* 0x000000420e00780c */ /* 0x040fe40000701670 */
[----:B------:R-:W-:Y:S02]  /*273d0*/  FMNMX.FTZ R11, R9, R12, !PT ;  /* 0x0000000c090b7209 */ /* 0x000fe40007810000 */
[----:B------:R-:W-:-:S02]  /*273e0*/  ISETP.LT.OR P1, PT, R14, 0x49, P1 ;  /* 0x000000490e00780c */ /* 0x000fc40000f21670 */
[----:B------:R-:W-:Y:S02]  /*273f0*/  FSEL R23, R23, -INF , !P0 ;  /* 0xff80000017177808 */ /* 0x000fe40004000000 */
[----:B------:R-:W-:Y:S02]  /*27400*/  FMNMX.FTZ R12, R6, R11, !PT ;  /* 0x0000000b060c7209 */ /* 0x000fe40007810000 */
[----:B0-----:R-:W-:Y:S02]  /*27410*/  FMNMX.FTZ R33, R13, R44, !PT ;  /* 0x0000002c0d217209 */ /* 0x001fe40007810000 */
[----:B------:R-:W-:Y:S02]  /*27420*/  ISETP.LT.OR P2, PT, R14, 0x4a, P2 ;  /* 0x0000004a0e00780c */ /* 0x000fe40001741670 */
[----:B------:R-:W-:Y:S01]  /*27430*/  FSEL R27, R27, -INF , !P1 ;  /* 0xff8000001b1b7808 */ /* 0x000fe20004800000 */
[----:B------:R-:W0:Y:S01]  /*27440*/  SHFL.BFLY PT, R46, R33, 0x1, 0x1f ;  /* 0x0c201f00212e7f89 */ /* 0x000e2200000e0000 */
[----:B------:R-:W-:-:S02]  /*27450*/  FMNMX.FTZ R12, R23, R12, !PT ;  /* 0x0000000c170c7209 */ /* 0x000fc40007810000 */
[C---:B------:R-:W-:Y:S02]  /*27460*/  ISETP.LT.OR P3, PT, R14.reuse, 0x51, P3 ;  /* 0x000000510e00780c */ /* 0x040fe40001f61670 */
[----:B------:R-:W-:Y:S02]  /*27470*/  FSEL R29, R29, -INF , !P2 ;  /* 0xff8000001d1d7808 */ /* 0x000fe40005000000 */
[----:B------:R-:W-:Y:S02]  /*27480*/  FMNMX.FTZ R12, R27, R12, !PT ;  /* 0x0000000c1b0c7209 */ /* 0x000fe40007810000 */
[----:B------:R-:W-:Y:S02]  /*27490*/  ISETP.GT.AND P5, PT, R39, 0x58, !P5 ;  /* 0x000000582700780c */ /* 0x000fe40006fa4270 */
[----:B------:R-:W-:Y:S02]  /*274a0*/  ISETP.LT.OR P4, PT, R14, 0x52, P4 ;  /* 0x000000520e00780c */ /* 0x000fe40002781670 */
[----:B------:R-:W-:-:S02]  /*274b0*/  FSEL R43, R66, -INF , !P3 ;  /* 0xff800000422b7808 */ /* 0x000fc40005800000 */
[----:B------:R-:W-:Y:S02]  /*274c0*/  FMNMX.FTZ R12, R29, R12, !PT ;  /* 0x0000000c1d0c7209 */ /* 0x000fe40007810000 */
[----:B------:R-:W-:Y:S02]  /*274d0*/  ISETP.GT.AND P0, PT, R39, 0x59, !P6 ;  /* 0x000000592700780c */ /* 0x000fe40007704270 */
[C---:B------:R-:W-:Y:S02]  /*274e0*/  ISETP.LT.OR P5, PT, R14.reuse, 0x59, P5 ;  /* 0x000000590e00780c */ /* 0x040fe40002fa1670 */
[----:B------:R-:W-:Y:S02]  /*274f0*/  FSEL R39, R67, -INF , !P4 ;  /* 0xff80000043277808 */ /* 0x000fe40006000000 */
[----:B------:R-:W-:Y:S02]  /*27500*/  FMNMX.FTZ R12, R43, R12, !PT ;  /* 0x0000000c2b0c7209 */ /* 0x000fe40007810000 */
[----:B------:R-:W-:-:S02]  /*27510*/  ISETP.LT.OR P0, PT, R14, 0x5a, P0 ;  /* 0x0000005a0e00780c */ /* 0x000fc40000701670 */
[----:B------:R-:W-:Y:S02]  /*27520*/  FSEL R44, R70, -INF , !P5 ;  /* 0xff800000462c7808 */ /* 0x000fe40006800000 */
[----:B------:R-:W-:Y:S02]  /*27530*/  FMNMX.FTZ R11, R39, R12, !PT ;  /* 0x0000000c270b7209 */ /* 0x000fe40007810000 */
[----:B------:R-:W-:Y:S02]  /*27540*/  FSEL R45, R47, -INF , !P0 ;  /* 0xff8000002f2d7808 */ /* 0x000fe40004000000 */
[----:B------:R-:W-:Y:S02]  /*27550*/  FMNMX.FTZ R12, R44, R11, !PT ;  /* 0x0000000b2c0c7209 */ /* 0x000fe40007810000 */
[----:B------:R-:W-:Y:S02]  /*27560*/  LOP3.LUT R180, R226, 0x4, RZ, 0xfc, !PT ;  /* 0x00000004e2b47812 */ /* 0x000fe400078efcff */
[----:B------:R-:W-:-:S02]  /*27570*/  FMNMX.FTZ R11, R45, R12, !PT ;  /* 0x0000000c2d0b7209 */ /* 0x000fc40007810000 */
[----:B0-----:R-:W-:Y:S01]  /*27580*/  FMNMX.FTZ R33, R33, R46, !PT ;  /* 0x0000002e21217209 */ /* 0x001fe20007810000 */
[----:B------:R-:W-:Y:S04]  /*27590*/  ST.E desc[UR36][R16.64+0x210], R13 ;  /* 0x0002100d10007985 */ /* 0x000fe8000c101924 */
[----:B------:R-:W-:Y:S04]  /*275a0*/  ST.E desc[UR36][R180.64], R11 ;  /* 0x0000000bb4007985 */ /* 0x000fe8000c101924 */
[----:B------:R-:W-:Y:S04]  /*275b0*/  ST.E desc[UR36][R16.64+0x210], R33 ;  /* 0x0002102110007985 */ /* 0x000fe8000c101924 */
[----:B------:R-:W2:Y:S04]  /*275c0*/  LD.E R12, desc[UR36][R180.64] ;  /* 0x00000024b40c7980 */ /* 0x000ea8000c101900 */
[----:B--2---:R-:W0:Y:S02]  /*275d0*/  SHFL.BFLY PT, R47, R12, 0x2, 0x1f ;  /* 0x0c401f000c2f7f89 */ /* 0x004e2400000e0000 */
[----:B0-----:R-:W-:-:S05]  /*275e0*/  FMNMX.FTZ R47, R12, R47, !PT ;  /* 0x0000002f0c2f7209 */ /* 0x001fca0007810000 */
[----:B------:R-:W0:Y:S02]  /*275f0*/  SHFL.BFLY PT, R14, R47, 0x1, 0x1f ;  /* 0x0c201f002f0e7f89 */ /* 0x000e2400000e0000 */
[----:B0-----:R-:W-:-:S05]  /*27600*/  FMNMX.FTZ R49, R47, R14, !PT ;  /* 0x0000000e2f317209 */ /* 0x001fca0007810000 */
[----:B------:R0:W-:Y:S04]  /*27610*/  ST.E desc[UR36][R180.64], R49 ;  /* 0x00000031b4007985 */ /* 0x0001e8000c101924 */
[----:B------:R-:W2:Y:S04]  /*27620*/  LD.E R46, desc[UR36][R16.64+0x210] ;  /* 0x00021024102e7980 */ /* 0x000ea8000c101900 */
[----:B------:R-:W3:Y:S04]  /*27630*/  LD.E R51, desc[UR36][R16.64+0x230] ;  /* 0x0002302410337980 */ /* 0x000ee8000c101900 */
[----:B------:R-:W4:Y:S04]  /*27640*/  LD.E R48, desc[UR36][R16.64+0x220] ;  /* 0x0002202410307980 */ /* 0x000f28000c101900 */
[----:B------:R-:W4:Y:S01]  /*27650*/  LD.E R52, desc[UR36][R16.64+0x224] ;  /* 0x0002242410347980 */ /* 0x000f22000c101900 */
[----:B------:R-:W-:-:S04]  /*27660*/  FSETP.NEU.FTZ.AND P1, PT, R49, -INF , PT ;  /* 0xff8000003100780b */ /* 0x000fc80003f3d000 */
[----:B------:R-:W-:-:S05]  /*27670*/  FSEL R14, R49, RZ, P1 ;  /* 0x000000ff310e7208 */ /* 0x000fca0000800000 */
[----:B------:R-:W-:Y:S01]  /*27680*/  FADD.FTZ R14, R3, -R14 ;  /* 0x8000000e030e7221 */ /* 0x000fe20000010000 */
[C---:B--2---:R-:W-:Y:S01]  /*27690*/  FSETP.NEU.FTZ.AND P0, PT, R46.reuse, -INF , PT ;  /* 0xff8000002e00780b */ /* 0x044fe20003f1d000 */
[----:B---3--:R-:W-:-:S03]  /*276a0*/  FMUL.FTZ R11, R46, R51 ;  /* 0x000000332e0b7220 */ /* 0x008fc60000410000 */
[----:B------:R-:W-:Y:S01]  /*276b0*/  FSEL R3, R46, RZ, P0 ;  /* 0x000000ff2e037208 */ /* 0x000fe20000000000 */
[----:B0-----:R-:W-:Y:S01]  /*276c0*/  FMUL.FTZ R49, R49, R51 ;  /* 0x0000003331317220 */ /* 0x001fe20000410000 */
[----:B------:R-:W-:-:S03]  /*276d0*/  FSEL R50, R11, RZ, P0 ;  /* 0x000000ff0b327208 */ /* 0x000fc60000000000 */
[----:B------:R-:W-:Y:S02]  /*276e0*/  FADD.FTZ R3, R2, -R3 ;  /* 0x8000000302037221 */ /* 0x000fe40000010000 */
[-CC-:B------:R-:W-:Y:S01]  /*276f0*/  FFMA.FTZ R168, R28, R51.reuse, -R50.reuse ;  /* 0x000000331ca87223 */ /* 0x180fe20000010832 */
[----:B------:R-:W-:Y:S01]  /*27700*/  FSEL R28, R49, RZ, P1 ;  /* 0x000000ff311c7208 */ /* 0x000fe20000800000 */
[-C--:B------:R-:W-:Y:S01]  /*27710*/  FMUL.FTZ R3, R3, R51.reuse ;  /* 0x0000003303037220 */ /* 0x080fe20000410000 */
[-C--:B------:R-:W-:Y:S01]  /*27720*/  FFMA.FTZ R189, R189, R51.reuse, -R50 ;  /* 0x00000033bdbd7223 */ /* 0x080fe20000010832 */
[----:B------:R-:W-:Y:S02]  /*27730*/  FMUL.FTZ R14, R51, R14 ;  /* 0x0000000e330e7220 */ /* 0x000fe40000410000 */
[-CC-:B------:R-:W-:Y:S01]  /*27740*/  FFMA.FTZ R186, R0, R51.reuse, -R28.reuse ;  /* 0x0000003300ba7223 */ /* 0x180fe2000001081c */
[-C--:B------:R-:W-:Y:S02]  /*27750*/  FFMA.FTZ R157, R35, R51.reuse, -R28 ;  /* 0x00000033239d7223 */ /* 0x080fe4000001081c */
[----:B------:R-:W4:Y:S01]  /*27760*/  MUFU.EX2 R35, R3 ;  /* 0x0000000300237308 */ /* 0x000f220000000800 */
[-C--:B------:R-:W-:Y:S01]  /*27770*/  FFMA.FTZ R152, R59, R51.reuse, -R50 ;  /* 0x000000333b987223 */ /* 0x080fe20000010832 */
[-C--:B------:R-:W-:Y:S01]  /*27780*/  FFMA.FTZ R153, R10, R51.reuse, -R28 ;  /* 0x000000330a997223 */ /* 0x080fe2000001081c */
[-C--:B------:R-:W-:Y:S01]  /*27790*/  FFMA.FTZ R154, R63, R51.reuse, -R50 ;  /* 0x000000333f9a7223 */ /* 0x080fe20000010832 */
[----:B------:R-:W-:-:S04]  /*277a0*/  FFMA.FTZ R162, R24, R51, -R28 ;  /* 0x0000003318a27223 */ /* 0x000fc8000001081c */
[----:B------:R-:W-:Y:S01]  /*277b0*/  MUFU.EX2 R33, R14 ;  /* 0x0000000e00217308 */ /* 0x000fe20000000800 */
[-C--:B------:R-:W-:Y:S01]  /*277c0*/  FFMA.FTZ R187, R187, R51.reuse, -R50 ;  /* 0x00000033bbbb7223 */ /* 0x080fe20000010832 */
[----:B------:R-:W-:-:S06]  /*277d0*/  FFMA.FTZ R155, R26, R51, -R28 ;  /* 0x000000331a9b7223 */ /* 0x000fcc000001081c */
[----:B------:R-:W-:Y:S08]  /*277e0*/  MUFU.EX2 R189, R189 ;  /* 0x000000bd00bd7308 */ /* 0x000ff00000000800 */
[----:B------:R-:W0:Y:S01]  /*277f0*/  MUFU.EX2 R186, R186 ;  /* 0x000000ba00ba7308 */ /* 0x000e220000000800 */
[-CC-:B------:R-:W-:Y:S01]  /*27800*/  FFMA.FTZ R182, R18, R51.reuse, -R50.reuse ;  /* 0x0000003312b67223 */ /* 0x180fe20000010832 */
[----:B------:R-:W-:-:S06]  /*27810*/  FFMA.FTZ R12, R73, R51, -R50 ;  /* 0x00000033490c7223 */ /* 0x000fcc0000010832 */
[----:B------:R-:W-:Y:S01]  /*27820*/  MUFU.EX2 R152, R152 ;  /* 0x0000009800987308 */ /* 0x000fe20000000800 */
[----:B------:R-:W-:-:S07]  /*27830*/  FFMA.FTZ R18, R30, R51, -R28 ;  /* 0x000000331e127223 */ /* 0x000fce000001081c */
[----:B------:R-:W1:Y:S01]  /*27840*/  MUFU.EX2 R153, R153 ;  /* 0x0000009900997308 */ /* 0x000e620000000800 */
[----:B------:R-:W-:Y:S01]  /*27850*/  FFMA.FTZ R179, R15, R51, -R50 ;  /* 0x000000330fb37223 */ /* 0x000fe20000010832 */
[----:B----4-:R-:W-:-:S06]  /*27860*/  FMUL.FTZ R48, R35, R48 ;  /* 0x0000003023307220 */ /* 0x010fcc0000410000 */
[----:B------:R-:W-:Y:S01]  /*27870*/  MUFU.EX2 R154, R154 ;  /* 0x0000009a009a7308 */ /* 0x000fe20000000800 */
[-C--:B------:R-:W-:Y:S01]  /*27880*/  FFMA.FTZ R11, R71, R51.reuse, -R50 ;  /* 0x00000033470b7223 */ /* 0x080fe20000010832 */
[----:B------:R-:W-:-:S06]  /*27890*/  FFMA.FTZ R15, R31, R51, -R28 ;  /* 0x000000331f0f7223 */ /* 0x000fcc000001081c */
[----:B------:R-:W2:Y:S01]  /*278a0*/  MUFU.EX2 R162, R162 ;  /* 0x000000a200a27308 */ /* 0x000ea20000000800 */
[----:B------:R-:W-:Y:S01]  /*278b0*/  FFMA.FTZ R183, R7, R51, -R50 ;  /* 0x0000003307b77223 */ /* 0x000fe20000010832 */
[----:B0-----:R-:W-:Y:S01]  /*278c0*/  FFMA.FTZ R52, R33, R52, R186 ;  /* 0x0000003421347223 */ /* 0x001fe200000100ba */
[----:B------:R-:W-:-:S05]  /*278d0*/  FADD.FTZ R7, R48, R189 ;  /* 0x000000bd30077221 */ /* 0x000fca0000010000 */
[----:B------:R-:W-:Y:S01]  /*278e0*/  MUFU.EX2 R187, R187 ;  /* 0x000000bb00bb7308 */ /* 0x000fe20000000800 */
[-C--:B------:R-:W-:Y:S01]  /*278f0*/  FFMA.FTZ R14, R75, R51.reuse, -R50 ;  /* 0x000000334b0e7223 */ /* 0x080fe20000010832 */
[----:B------:R-:W-:-:S06]  /*27900*/  FFMA.FTZ R0, R32, R51, -R28 ;  /* 0x0000003320007223 */ /* 0x000fcc000001081c */
[----:B------:R-:W0:Y:S01]  /*27910*/  MUFU.EX2 R155, R155 ;  /* 0x0000009b009b7308 */ /* 0x000e220000000800 */
[----:B------:R-:W-:Y:S01]  /*27920*/  FFMA.FTZ R177, R20, R51, -R50 ;  /* 0x0000003314b17223 */ /* 0x000fe20000010832 */
[----:B-1----:R-:W-:Y:S01]  /*27930*/  FADD.FTZ R3, R153, R52 ;  /* 0x0000003499037221 */ /* 0x002fe20000010000 */
[----:B------:R-:W-:-:S05]  /*27940*/  FADD.FTZ R7, R152, R7 ;  /* 0x0000000798077221 */ /* 0x000fca0000010000 */
[----:B------:R-:W-:Y:S01]  /*27950*/  MUFU.EX2 R12, R12 ;  /* 0x0000000c000c7308 */ /* 0x000fe20000000800 */
[-C--:B------:R-:W-:Y:S01]  /*27960*/  FFMA.FTZ R13, R81, R51.reuse, -R50 ;  /* 0x00000033510d7223 */ /* 0x080fe20000010832 */
[----:B------:R-:W-:-:S06]  /*27970*/  FFMA.FTZ R20, R38, R51, -R28 ;  /* 0x0000003326147223 */ /* 0x000fcc000001081c */
[----:B------:R-:W1:Y:S01]  /*27980*/  MUFU.EX2 R18, R18 ;  /* 0x0000001200127308 */ /* 0x000e620000000800 */
[----:B------:R-:W-:Y:S01]  /*27990*/  FFMA.FTZ R184, R8, R51, -R50 ;  /* 0x0000003308b87223 */ /* 0x000fe20000010832 */
[----:B--2---:R-:W-:Y:S01]  /*279a0*/  FADD.FTZ R8, R162, R3 ;  /* 0x00000003a2087221 */ /* 0x004fe20000010000 */
[----:B------:R-:W-:-:S05]  /*279b0*/  FADD.FTZ R2, R154, R7 ;  /* 0x000000079a027221 */ /* 0x000fca0000010000 */
[----:B------:R-:W-:Y:S01]  /*279c0*/  MUFU.EX2 R11, R11 ;  /* 0x0000000b000b7308 */ /* 0x000fe20000000800 */
[-C--:B------:R-:W-:Y:S01]  /*279d0*/  FFMA.FTZ R161, R77, R51.reuse, -R50 ;  /* 0x000000334da17223 */ /* 0x080fe20000010832 */
[----:B------:R-:W-:-:S06]  /*279e0*/  FFMA.FTZ R163, R34, R51, -R28 ;  /* 0x0000003322a37223 */ /* 0x000fcc000001081c */
[----:B------:R-:W2:Y:S01]  /*279f0*/  MUFU.EX2 R15, R15 ;  /* 0x0000000f000f7308 */ /* 0x000ea20000000800 */
[----:B0-----:R-:W-:Y:S01]  /*27a00*/  FADD.FTZ R7, R155, R8 ;  /* 0x000000089b077221 */ /* 0x001fe20000010000 */
[----:B------:R-:W-:-:S06]  /*27a10*/  FADD.FTZ R3, R187, R2 ;  /* 0x00000002bb037221 */ /* 0x000fcc0000010000 */
[----:B------:R-:W-:Y:S01]  /*27a20*/  MUFU.EX2 R14, R14 ;  /* 0x0000000e000e7308 */ /* 0x000fe20000000800 */
[----:B------:R-:W-:-:S07]  /*27a30*/  FFMA.FTZ R160, R83, R51, -R50 ;  /* 0x0000003353a07223 */ /* 0x000fce0000010832 */
        /* <DEDUP_REMOVED lines=8> */
[----:B--2---:R-:W-:Y:S01]  /*27ac0*/  FADD.FTZ R7, R15, R6 ;  /* 0x000000060f077221 */ /* 0x004fe20000010000 */
[----:B------:R-:W-:-:S06]  /*27ad0*/  FADD.FTZ R3, R11, R2 ;  /* 0x000000020b037221 */ /* 0x000fcc0000010000 */
[----:B------:R-:W-:Y:S01]  /*27ae0*/  MUFU.EX2 R161, R161 ;  /* 0x000000a100a17308 */ /* 0x000fe20000000800 */
[-C--:B------:R-:W-:Y:S01]  /*27af0*/  FFMA.FTZ R158, R85, R51.reuse, -R50 ;  /* 0x00000033559e7223 */ /* 0x080fe20000010832 */
[----:B------:R-:W-:-:S06]  /*27b00*/  FFMA.FTZ R164, R37, R51, -R28 ;  /* 0x0000003325a47223 */ /* 0x000fcc000001081c */
[----:B------:R-:W2:Y:S01]  /*27b10*/  MUFU.EX2 R163, R163 ;  /* 0x000000a300a37308 */ /* 0x000ea20000000800 */
[----:B0-----:R-:W-:Y:S01]  /*27b20*/  FADD.FTZ R7, R0, R7 ;  /* 0x0000000700077221 */ /* 0x001fe20000010000 */
[----:B------:R-:W-:-:S06]  /*27b30*/  FADD.FTZ R2, R14, R3 ;  /* 0x000000030e027221 */ /* 0x000fcc0000010000 */
[----:B------:R-:W-:Y:S01]  /*27b40*/  MUFU.EX2 R160, R160 ;  /* 0x000000a000a07308 */ /* 0x000fe20000000800 */
[-C--:B------:R-:W-:Y:S01]  /*27b50*/  FFMA.FTZ R167, R167, R51.reuse, -R50 ;  /* 0x00000033a7a77223 */ /* 0x080fe20000010832 */
[----:B------:R-:W-:-:S06]  /*27b60*/  FFMA.FTZ R171, R40, R51, -R28 ;  /* 0x0000003328ab7223 */ /* 0x000fcc000001081c */
[----:B------:R-:W0:Y:S01]  /*27b70*/  MUFU.EX2 R157, R157 ;  /* 0x0000009d009d7308 */ /* 0x000e220000000800 */
[----:B-1----:R-:W-:Y:S01]  /*27b80*/  FADD.FTZ R6, R20, R7 ;  /* 0x0000000714067221 */ /* 0x002fe20000010000 */
[----:B------:R-:W-:-:S06]  /*27b90*/  FADD.FTZ R2, R13, R2 ;  /* 0x000000020d027221 */ /* 0x000fcc0000010000 */
        /* <DEDUP_REMOVED lines=15> */
[----:B-1----:R-:W-:Y:S01]  /*27c90*/  FADD.FTZ R7, R165, R6 ;  /* 0x00000006a5077221 */ /* 0x002fe20000010000 */
[----:B------:R-:W-:-:S06]  /*27ca0*/  FADD.FTZ R3, R159, R2 ;  /* 0x000000029f037221 */ /* 0x000fcc0000010000 */
[----:B------:R-:W-:Y:S01]  /*27cb0*/  MUFU.EX2 R166, R166 ;  /* 0x000000a600a67308 */ /* 0x000fe20000000800 */
[----:B------:R-:W-:-:S07]  /*27cc0*/  FFMA.FTZ R175, R25, R51, -R50 ;  /* 0x0000003319af7223 */ /* 0x000fce0000010832 */
        /* <DEDUP_REMOVED lines=21> */
[----:B------:R-:W-:-:S07]  /*27e20*/  FFMA.FTZ R22, R43, R51, -R28 ;  /* 0x000000332b167223 */ /* 0x000fce000001081c */
        /* <DEDUP_REMOVED lines=18> */
[----:B------:R-:W-:Y:S08]  /*27f50*/  MUFU.EX2 R179, R179 ;  /* 0x000000b300b37308 */ /* 0x000ff00000000800 */
[----:B------:R-:W0:Y:S01]  /*27f60*/  MUFU.EX2 R21, R21 ;  /* 0x0000001500157308 */ /* 0x000e220000000800 */
[----:B-1----:R-:W-:Y:S01]  /*27f70*/  FADD.FTZ R7, R9, R6 ;  /* 0x0000000609077221 */ /* 0x002fe20000010000 */
[----:B------:R-:W-:-:S06]  /*27f80*/  FADD.FTZ R3, R177, R2 ;  /* 0x00000002b1037221 */ /* 0x000fcc0000010000 */
[----:B------:R-:W-:Y:S08]  /*27f90*/  MUFU.EX2 R184, R184 ;  /* 0x000000b800b87308 */ /* 0x000ff00000000800 */
[----:B------:R-:W1:Y:S01]  /*27fa0*/  MUFU.EX2 R156, R156 ;  /* 0x0000009c009c7308 */ /* 0x000e620000000800 */
[----:B--2---:R-:W-:Y:S01]  /*27fb0*/  FADD.FTZ R6, R22, R7 ;  /* 0x0000000716067221 */ /* 0x004fe20000010000 */
[----:B------:R-:W-:-:S06]  /*27fc0*/  FADD.FTZ R2, R182, R3 ;  /* 0x00000003b6027221 */ /* 0x000fcc0000010000 */
[----:B------:R-:W2:Y:S08]  /*27fd0*/  MUFU.EX2 R183, R183 ;  /* 0x000000b700b77308 */ /* 0x000eb00000000800 */
[----:B------:R-:W3:Y:S01]  /*27fe0*/  MUFU.EX2 R23, R23 ;  /* 0x0000001700177308 */ /* 0x000ee20000000800 */
[----:B0-----:R-:W-:Y:S01]  /*27ff0*/  FADD.FTZ R7, R21, R6 ;  /* 0x0000000615077221 */ /* 0x001fe20000010000 */
[----:B------:R-:W-:-:S03]  /*28000*/  FADD.FTZ R3, R179, R2 ;  /* 0x00000002b3037221 */ /* 0x000fc60000010000 */
[----:B-1----:R-:W-:Y:S01]  /*28010*/  FADD.FTZ R6, R156, R7 ;  /* 0x000000079c067221 */ /* 0x002fe20000010000 */
[----:B------:R-:W-:-:S04]  /*28020*/  FADD.FTZ R2, R184, R3 ;  /* 0x00000003b8027221 */ /* 0x000fc80000010000 */
[----:B--2---:R-:W-:Y:S01]  /*28030*/  FADD.FTZ R36, R183, R2 ;  /* 0x00000002b7247221 */ /* 0x004fe20000010000 */
[----:B------:R-:W-:Y:S01]  /*28040*/  ST.E desc[UR36][R16.64+0x220], R48 ;  /* 0x0002203010007985 */ /* 0x000fe2000c101924 */
[----:B---3--:R-:W-:-:S05]  /*28050*/  FADD.FTZ R37, R23, R6 ;  /* 0x0000000617257221 */ /* 0x008fca0000010000 */
[----:B------:R0:W-:Y:S04]  /*28060*/  ST.E.64 desc[UR36][R16.64+0x220], R36 ;  /* 0x0002202410007985 */ /* 0x0001e8000c101b24 */
[----:B------:R-:W2:Y:S04]  /*28070*/  LDL.64 R2, [R1+0x1d8] ;  /* 0x0001d80001027983 */ /* 0x000ea80000100a00 */
[----:B--2---:R-:W2:Y:S04]  /*28080*/  LD.E R31, desc[UR36][R2.64+0x1fc] ;  /* 0x0001fc24021f7980 */ /* 0x004ea8000c101900 */
[----:B------:R-:W3:Y:S04]  /*28090*/  LD.E R6, desc[UR36][R2.64] ;  /* 0x0000002402067980 */ /* 0x000ee8000c101900 */
[----:B------:R-:W4:Y:S04]  /*280a0*/  LD.E R7, desc[UR36][R2.64+0x4] ;  /* 0x0000042402077980 */ /* 0x000f28000c101900 */
        /* <DEDUP_REMOVED lines=8> */
[----:B0-----:R-:W4:Y:S04]  /*28130*/  LD.E R37, desc[UR36][R2.64+0x170] ;  /* 0x0001702402257980 */ /* 0x001f28000c101900 */
        /* <DEDUP_REMOVED lines=115> */
[----:B------:R-:W4:Y:S01]  /*28870*/  LD.E R34, desc[UR36][R2.64+0x1f8] ;  /* 0x0001f82402227980 */ /* 0x000f22000c101900 */
[----:B--2---:R-:W-:Y:S01]  /*28880*/  FMUL.FTZ R121, R33, R31 ;  /* 0x0000001f21797220 */ /* 0x004fe20000410000 */
[C---:B---3--:R-:W-:Y:S01]  /*28890*/  FMUL.FTZ R31, R35.reuse, R6 ;  /* 0x00000006231f7220 */ /* 0x048fe20000410000 */
[C---:B----4-:R-:W-:Y:S01]  /*288a0*/  FMUL.FTZ R7, R35.reuse, R7 ;  /* 0x0000000723077220 */ /* 0x050fe20000410000 */
[C---:B------:R-:W-:Y:S01]  /*288b0*/  FMUL.FTZ R25, R35.reuse, R25 ;  /* 0x0000001923197220 */ /* 0x040fe20000410000 */
[C---:B------:R-:W-:Y:S01]  /*288c0*/  FMUL.FTZ R27, R35.reuse, R27 ;  /* 0x0000001b231b7220 */ /* 0x040fe20000410000 */
[C---:B------:R-:W-:Y:S01]  /*288d0*/  FMUL.FTZ R29, R35.reuse, R29 ;  /* 0x0000001d231d7220 */ /* 0x040fe20000410000 */
[----:B------:R0:W-:Y:S01]  /*288e0*/  ST.E desc[UR36][R2.64], R31 ;  /* 0x0000001f02007985 */ /* 0x0001e2000c101924 */
[C---:B------:R-:W-:Y:S01]  /*288f0*/  FMUL.FTZ R39, R35.reuse, R39 ;  /* 0x0000002723277220 */ /* 0x040fe20000410000 */
[C---:B------:R-:W-:Y:S01]  /*28900*/  FMUL.FTZ R41, R35.reuse, R41 ;  /* 0x0000002923297220 */ /* 0x040fe20000410000 */
[C---:B------:R-:W-:Y:S01]  /*28910*/  FMUL.FTZ R45, R35.reuse, R45 ;  /* 0x0000002d232d7220 */ /* 0x040fe20000410000 */
[----:B------:R1:W-:Y:S01]  /*28920*/  ST.E desc[UR36][R2.64+0x4], R7 ;  /* 0x0000040702007985 */ /* 0x0003e2000c101924 */
[C---:B------:R-:W-:Y:S01]  /*28930*/  FMUL.FTZ R43, R35.reuse, R43 ;  /* 0x0000002b232b7220 */ /* 0x040fe20000410000 */
[C---:B------:R-:W-:Y:S01]  /*28940*/  FMUL.FTZ R37, R35.reuse, R37 ;  /* 0x0000002523257220 */ /* 0x040fe20000410000 */
[C---:B0-----:R-:W-:Y:S01]  /*28950*/  FMUL.FTZ R31, R35.reuse, R28 ;  /* 0x0000001c231f7220 */ /* 0x041fe20000410000 */
[----:B------:R0:W-:Y:S01]  /*28960*/  ST.E desc[UR36][R2.64+0x14], R25 ;  /* 0x0000141902007985 */ /* 0x0001e2000c101924 */
[----:B-1----:R-:W-:-:S03]  /*28970*/  FMUL.FTZ R7, R35, R218 ;  /* 0x000000da23077220 */ /* 0x002fc60000410000 */
[----:B------:R1:W-:Y:S04]  /*28980*/  ST.E desc[UR36][R2.64+0x24], R27 ;  /* 0x0000241b02007985 */ /* 0x0003e8000c101924 */
[----:B------:R2:W-:Y:S04]  /*28990*/  ST.E desc[UR36][R2.64+0x30], R31 ;  /* 0x0000301f02007985 */ /* 0x0005e8000c101924 */
[----:B------:R3:W-:Y:S01]  /*289a0*/  ST.E desc[UR36][R2.64+0x34], R29 ;  /* 0x0000341d02007985 */ /* 0x0007e2000c101924 */
[----:B0-----:R-:W-:-:S03]  /*289b0*/  FMUL.FTZ R25, R35, R224 ;  /* 0x000000e023197220 */ /* 0x001fc60000410000 */
[----:B------:R0:W-:Y:S01]  /*289c0*/  ST.E desc[UR36][R2.64+0x150], R39 ;  /* 0x0001502702007985 */ /* 0x0001e2000c101924 */
[----:B-1----:R-:W-:-:S03]  /*289d0*/  FMUL.FTZ R27, R35, R222 ;  /* 0x000000de231b7220 */ /* 0x002fc60000410000 */
[----:B------:R1:W-:Y:S01]  /*289e0*/  ST.E desc[UR36][R2.64+0x164], R41 ;  /* 0x0001642902007985 */ /* 0x0003e2000c101924 */
[C---:B--2---:R-:W-:Y:S01]  /*289f0*/  FMUL.FTZ R31, R35.reuse, R216 ;  /* 0x000000d8231f7220 */ /* 0x044fe20000410000 */
[C---:B---3--:R-:W-:Y:S01]  /*28a00*/  FMUL.FTZ R29, R35.reuse, R220 ;  /* 0x000000dc231d7220 */ /* 0x048fe20000410000 */
[C---:B0-----:R-:W-:Y:S01]  /*28a10*/  FMUL.FTZ R39, R35.reuse, R208 ;  /* 0x000000d023277220 */ /* 0x041fe20000410000 */
[C---:B-1----:R-:W-:Y:S01]  /*28a20*/  FMUL.FTZ R41, R35.reuse, R214 ;  /* 0x000000d623297220 */ /* 0x042fe20000410000 */
[----:B------:R-:W-:Y:S01]  /*28a30*/  ST.E desc[UR36][R2.64+0x154], R45 ;  /* 0x0001542d02007985 */ /* 0x000fe2000c101924 */
[C---:B------:R-:W-:Y:S01]  /*28a40*/  FMUL.FTZ R119, R35.reuse, R30 ;  /* 0x0000001e23777220 */ /* 0x040fe20000410000 */
[C---:B------:R-:W-:Y:S01]  /*28a50*/  FMUL.FTZ R59, R35.reuse, R24 ;  /* 0x00000018233b7220 */ /* 0x040fe20000410000 */
[C---:B------:R-:W-:Y:S01]  /*28a60*/  FMUL.FTZ R61, R35.reuse, R26 ;  /* 0x0000001a233d7220 */ /* 0x040fe20000410000 */
[----:B------:R0:W-:Y:S01]  /*28a70*/  ST.E desc[UR36][R2.64+0x160], R43 ;  /* 0x0001602b02007985 */ /* 0x0001e2000c101924 */
[C---:B------:R-:W-:Y:S01]  /*28a80*/  FMUL.FTZ R63, R35.reuse, R63 ;  /* 0x0000003f233f7220 */ /* 0x040fe20000410000 */
[C---:B------:R-:W-:Y:S01]  /*28a90*/  FMUL.FTZ R65, R35.reuse, R65 ;  /* 0x0000004123417220 */ /* 0x040fe20000410000 */
[C---:B------:R-:W-:Y:S01]  /*28aa0*/  FMUL.FTZ R67, R35.reuse, R67 ;  /* 0x0000004323437220 */ /* 0x040fe20000410000 */
        /* <DEDUP_REMOVED lines=37> */
[C---:B0-----:R-:W-:Y:S01]  /*28d00*/  FMUL.FTZ R43, R35.reuse, R212 ;  /* 0x000000d4232b7220 */ /* 0x041fe20000410000 */
[C---:B------:R-:W-:Y:S01]  /*28d10*/  FMUL.FTZ R45, R35.reuse, R210 ;  /* 0x000000d2232d7220 */ /* 0x040fe20000410000 */
[----:B------:R0:W-:Y:S01]  /*28d20*/  ST.E desc[UR36][R2.64+0x1a0], R39 ;  /* 0x0001a02702007985 */ /* 0x0001e2000c101924 */
[C---:B-1----:R-:W-:Y:S01]  /*28d30*/  FMUL.FTZ R7, R35.reuse, R206 ;  /* 0x000000ce23077220 */ /* 0x042fe20000410000 */
[C---:B--2---:R-:W-:Y:S01]  /*28d40*/  FMUL.FTZ R25, R35.reuse, R198 ;  /* 0x000000c623197220 */ /* 0x044fe20000410000 */
[C---:B---3--:R-:W-:Y:S01]  /*28d50*/  FMUL.FTZ R27, R35.reuse, R204 ;  /* 0x000000cc231b7220 */ /* 0x048fe20000410000 */
[----:B------:R1:W-:Y:S01]  /*28d60*/  ST.E desc[UR36][R2.64+0x1a4], R41 ;  /* 0x0001a42902007985 */ /* 0x0003e2000c101924 */
[C---:B----4-:R-:W-:Y:S01]  /*28d70*/  FMUL.FTZ R29, R35.reuse, R202 ;  /* 0x000000ca231d7220 */ /* 0x050fe20000410000 */
[C---:B------:R-:W-:Y:S01]  /*28d80*/  FMUL.FTZ R37, R35.reuse, R200 ;  /* 0x000000c823257220 */ /* 0x040fe20000410000 */
[C---:B------:R-:W-:Y:S01]  /*28d90*/  FMUL.FTZ R31, R35.reuse, R196 ;  /* 0x000000c4231f7220 */ /* 0x040fe20000410000 */
[----:B------:R-:W-:Y:S01]  /*28da0*/  FMUL.FTZ R35, R35, R188 ;  /* 0x000000bc23237220 */ /* 0x000fe20000410000 */
[C---:B0-----:R-:W-:Y:S01]  /*28db0*/  FMUL.FTZ R39, R33.reuse, R194 ;  /* 0x000000c221277220 */ /* 0x041fe20000410000 */
[C---:B-1----:R-:W-:Y:S01]  /*28dc0*/  FMUL.FTZ R41, R33.reuse, R192 ;  /* 0x000000c021297220 */ /* 0x042fe20000410000 */
[----:B------:R0:W-:Y:S04]  /*28dd0*/  ST.E desc[UR36][R2.64+0x1b0], R43 ;  /* 0x0001b02b02007985 */ /* 0x0001e8000c101924 */
[----:B------:R1:W-:Y:S04]  /*28de0*/  ST.E desc[UR36][R2.64+0x1c0], R7 ;  /* 0x0001c00702007985 */ /* 0x0003e8000c101924 */
[----:B------:R2:W-:Y:S04]  /*28df0*/  ST.E desc[UR36][R2.64+0x1c4], R25 ;  /* 0x0001c41902007985 */ /* 0x0005e8000c101924 */
[----:B------:R3:W-:Y:S01]  /*28e00*/  ST.E desc[UR36][R2.64+0x1d0], R27 ;  /* 0x0001d01b02007985 */ /* 0x0007e2000c101924 */
[----:B0-----:R-:W-:-:S03]  /*28e10*/  FMUL.FTZ R43, R33, R190 ;  /* 0x000000be212b7220 */ /* 0x001fc60000410000 */
[----:B------:R0:W-:Y:S01]  /*28e20*/  ST.E desc[UR36][R2.64+0x1d4], R29 ;  /* 0x0001d41d02007985 */ /* 0x0001e2000c101924 */
[----:B-1----:R-:W-:-:S03]  /*28e30*/  FMUL.FTZ R7, R33, R150 ;  /* 0x0000009621077220 */ /* 0x002fc60000410000 */
[----:B------:R1:W-:Y:S01]  /*28e40*/  ST.E desc[UR36][R2.64+0x1e0], R37 ;  /* 0x0001e02502007985 */ /* 0x0003e2000c101924 */
[----:B--2---:R-:W-:-:S03]  /*28e50*/  FMUL.FTZ R25, R33, R142 ;  /* 0x0000008e21197220 */ /* 0x004fc60000410000 */
[----:B------:R2:W-:Y:S01]  /*28e60*/  ST.E desc[UR36][R2.64+0x1e4], R31 ;  /* 0x0001e41f02007985 */ /* 0x0005e2000c101924 */
[----:B---3--:R-:W-:-:S03]  /*28e70*/  FMUL.FTZ R27, R33, R148 ;  /* 0x00000094211b7220 */ /* 0x008fc60000410000 */
        /* <DEDUP_REMOVED lines=109> */
[----:B------:R-:W-:Y:S01]  /*29550*/  FMUL.FTZ R33, R33, R34 ;  /* 0x0000002221217220 */ /* 0x000fe20000410000 */
[----:B------:R-:W-:Y:S04]  /*29560*/  ST.E desc[UR36][R2.64+0x1f4], R119 ;  /* 0x0001f47702007985 */ /* 0x000fe8000c101924 */
        /* <DEDUP_REMOVED lines=40> */
[----:B------:R0:W-:Y:S04]  /*297f0*/  ST.E desc[UR36][R2.64+0x1b8], R25 ;  /* 0x0001b81902007985 */ /* 0x0001e8000c101924 */
[----:B------:R1:W-:Y:S04]  /*29800*/  ST.E desc[UR36][R2.64+0x1bc], R27 ;  /* 0x0001bc1b02007985 */ /* 0x0003e8000c101924 */
[----:B------:R2:W-:Y:S04]  /*29810*/  ST.E desc[UR36][R2.64+0x1c8], R29 ;  /* 0x0001c81d02007985 */ /* 0x0005e8000c101924 */
[----:B------:R3:W-:Y:S04]  /*29820*/  ST.E desc[UR36][R2.64+0x1cc], R37 ;  /* 0x0001cc2502007985 */ /* 0x0007e8000c101924 */
[----:B------:R4:W-:Y:S04]  /*29830*/  ST.E desc[UR36][R2.64+0x1d8], R31 ;  /* 0x0001d81f02007985 */ /* 0x0009e8000c101924 */
[----:B------:R4:W-:Y:S04]  /*29840*/  ST.E desc[UR36][R2.64+0x1dc], R35 ;  /* 0x0001dc2302007985 */ /* 0x0009e8000c101924 */
[----:B------:R4:W-:Y:S04]  /*29850*/  ST.E desc[UR36][R2.64+0x1e8], R39 ;  /* 0x0001e82702007985 */ /* 0x0009e8000c101924 */
[----:B------:R4:W-:Y:S04]  /*29860*/  ST.E desc[UR36][R2.64+0x1ec], R41 ;  /* 0x0001ec2902007985 */ /* 0x0009e8000c101924 */
[----:B------:R4:W-:Y:S01]  /*29870*/  ST.E desc[UR36][R2.64+0x1f8], R33 ;  /* 0x0001f82102007985 */ /* 0x0009e2000c101924 */
[----:B------:R2:W-:Y:S06]  /*29880*/  BAR.SYNC.DEFER_BLOCKING R229, 0x100 ;  /* 0x000400e50000751d */ /* 0x0005ec0000010000 */
[----:B0-----:R-:W4:Y:S04]  /*29890*/  LD.E R25, desc[UR36][R2.64] ;  /* 0x0000002402197980 */ /* 0x001f28000c101900 */
[----:B-1----:R-:W4:Y:S04]  /*298a0*/  LD.E R27, desc[UR36][R2.64+0x4] ;  /* 0x00000424021b7980 */ /* 0x002f28000c101900 */
[----:B--2---:R-:W2:Y:S04]  /*298b0*/  LD.E R29, desc[UR36][R2.64+0x8] ;  /* 0x00000824021d7980 */ /* 0x004ea8000c101900 */
[----:B---3--:R-:W3:Y:S04]  /*298c0*/  LD.E R37, desc[UR36][R2.64+0xc] ;  /* 0x00000c2402257980 */ /* 0x008ee8000c101900 */
[----:B------:R-:W3:Y:S04]  /*298d0*/  LD.E R43, desc[UR36][R2.64+0x10] ;  /* 0x00001024022b7980 */ /* 0x000ee8000c101900 */
[----:B----4-:R-:W4:Y:S04]  /*298e0*/  LD.E R31, desc[UR36][R2.64+0x14] ;  /* 0x00001424021f7980 */ /* 0x010f28000c101900 */
        /* <DEDUP_REMOVED lines=123> */
[----:B------:R-:W4:Y:S04]  /*2a0a0*/  LD.E.64 R6, desc[UR36][R16.64+0x88] ;  /* 0x0000882410067980 */ /* 0x000f28000c101b00 */
[----:B------:R0:W-:Y:S04]  /*2a0b0*/  ST.E desc[UR36][R2.64], R25 ;  /* 0x0000001902007985 */ /* 0x0001e8000c101924 */
[----:B------:R-:W-:Y:S04]  /*2a0c0*/  ST.E desc[UR36][R2.64+0x4], R27 ;  /* 0x0000041b02007985 */ /* 0x000fe8000c101924 */
[----:B--2---:R-:W-:Y:S04]  /*2a0d0*/  ST.E desc[UR36][R2.64+0x8], R29 ;  /* 0x0000081d02007985 */ /* 0x004fe8000c101924 */
[----:B---3--:R-:W-:Y:S04]  /*2a0e0*/  ST.E desc[UR36][R2.64+0xc], R37 ;  /* 0x00000c2502007985 */ /* 0x008fe8000c101924 */
[----:B------:R-:W-:Y:S04]  /*2a0f0*/  ST.E desc[UR36][R2.64+0x10], R43 ;  /* 0x0000102b02007985 */ /* 0x000fe8000c101924 */
[----:B----4-:R-:W-:Y:S04]  /*2a100*/  ST.E desc[UR36][R2.64+0x14], R31 ;  /* 0x0000141f02007985 */ /* 0x010fe8000c101924 */
        /* <DEDUP_REMOVED lines=122> */
[----:B------:R-:W4:Y:S04]  /*2a8b0*/  LD.E R188, desc[UR36][R16.64+0x68] ;  /* 0x0000682410bc7980 */ /* 0x000f28000c101900 */
[----:B0-----:R-:W4:Y:S04]  /*2a8c0*/  LD.E R25, desc[UR36][R2.64+0x4] ;  /* 0x0000042402197980 */ /* 0x001f28000c101900 */
[----:B-1----:R-:W4:Y:S04]  /*2a8d0*/  LD.E R26, desc[UR36][R2.64+0x8] ;  /* 0x00000824021a7980 */ /* 0x002f28000c101900 */
[----:B------:R-:W4:Y:S04]  /*2a8e0*/  LD.E R27, desc[UR36][R2.64+0xc] ;  /* 0x00000c24021b7980 */ /* 0x000f28000c101900 */
[----:B--2---:R-:W2:Y:S04]  /*2a8f0*/  LD.E R28, desc[UR36][R2.64+0x10] ;  /* 0x00001024021c7980 */ /* 0x004ea8000c101900 */
[----:B------:R-:W2:Y:S04]  /*2a900*/  LD.E R29, desc[UR36][R2.64+0x14] ;  /* 0x00001424021d7980 */ /* 0x000ea8000c101900 */
[----:B---3--:R-:W2:Y:S04]  /*2a910*/  LD.E R30, desc[UR36][R2.64+0x18] ;  /* 0x00001824021e7980 */ /* 0x008ea8000c101900 */
[----:B------:R-:W2:Y:S04]  /*2a920*/  LD.E R31, desc[UR36][R2.64+0x1c] ;  /* 0x00001c24021f7980 */ /* 0x000ea8000c101900 */
[----:B----4-:R-:W2:Y:S04]  /*2a930*/  LD.E R32, desc[UR36][R2.64+0x20] ;  /* 0x0000202402207980 */ /* 0x010ea8000c101900 */
[----:B------:R-:W2:Y:S04]  /*2a940*/  LD.E R33, desc[UR36][R2.64+0x24] ;  /* 0x0000242402217980 */ /* 0x000ea8000c101900 */
        /* <DEDUP_REMOVED lines=118> */
[----:B------:R-:W2:Y:S01]  /*2b0b0*/  LD.E R24, desc[UR36][R2.64] ;  /* 0x0000002402187980 */ /* 0x000ea2000c101900 */
[----:B------:R-:W-:Y:S01]  /*2b0c0*/  IMAD R6, R191, 0xc00, R6 ;  /* 0x00000c00bf067824 */ /* 0x000fe200078e0206 */
[----:B------:R-:W-:-:S02]  /*2b0d0*/  ISETP.NE.U32.AND P0, PT, R188, RZ, PT ;  /* 0x000000ffbc00720c */ /* 0x000fc40003f05070 */
[----:B------:R-:W-:Y:S02]  /*2b0e0*/  R2UR UR7, R7 ;  /* 0x00000000070772ca */ /* 0x000fe400000e0000 */
[----:B------:R-:W-:Y:S02]  /*2b0f0*/  R2UR UR6, R6 ;  /* 0x00000000060672ca */ /* 0x000fe400000e0000 */
[----:B------:R-:W-:Y:S02]  /*2b100*/  F2FP.F16.F32.PACK_AB R152, R152, R189 ;  /* 0x000000bd9898723e */ /* 0x000fe400000000ff */
[----:B------:R-:W-:Y:S02]  /*2b110*/  F2FP.F16.F32.PACK_AB R154, R187, R154 ;  /* 0x0000009abb9a723e */ /* 0x000fe400000000ff */
[----:B------:R-:W-:Y:S02]  /*2b120*/  F2FP.F16.F32.PACK_AB R153, R153, R186 ;  /* 0x000000ba9999723e */ /* 0x000fe400000000ff */
[----:B------:R-:W-:Y:S01]  /*2b130*/  F2FP.F16.F32.PACK_AB R155, R155, R162 ;  /* 0x000000a29b9b723e */ /* 0x000fe200000000ff */
[----:B------:R-:W-:-:S03]  /*2b140*/  VOTEU.ANY UP0, P0 ;  /* 0x00000000003f7886 */ /* 0x000fc60000000100 */
[----:B--2---:R-:W-:-:S06]  /*2b150*/  WARPGROUP.ARRIVE ;  /* 0x00000000000079c5 */ /* 0x004fcc0000000000 */
[----:B------:R-:W-:Y:S03]  /*2b160*/  HGMMA.64x256x16.F32 R24, R152, gdesc[UR4].tnspB, R24, UP0, gsb0 ;  /* 0x43e0000498187df0 */ /* 0x000fe6000b800818 */
[----:B------:R-:W-:Y:S02]  /*2b170*/  WARPGROUP.DEPBAR.LE gsb0, 0x0 ;  /* 0x00008000000079c5 */ /* 0x000fe40000010000 */
[----:B------:R0:W-:Y:S04]  /*2b180*/  ST.E desc[UR36][R2.64], R24 ;  /* 0x0000001802007985 */ /* 0x0001e8000c101924 */
        /* <DEDUP_REMOVED lines=127> */
[----:B------:R-:W-:Y:S04]  /*2b980*/  ST.E desc[UR36][R16.64+0x68], R185 ;  /* 0x000068b910007985 */ /* 0x000fe8000c101924 */
[----:B0-----:R-:W1:Y:S01]  /*2b990*/  LD.E R24, desc[UR36][R2.64] ;  /* 0x0000002402187980 */ /* 0x001e62000c101900 */
[----:B------:R-:W-:-:S02]  /*2b9a0*/  VIADD R154, R6, 0x80 ;  /* 0x00000080069a7836 */ /* 0x000fc40000000000 */
[----:B------:R-:W-:-:S03]  /*2b9b0*/  IMAD.MOV.U32 R155, RZ, RZ, R7 ;  /* 0x000000ffff9b7224 */ /* 0x000fc600078e0007 */
[----:B------:R-:W-:Y:S02]  /*2b9c0*/  R2UR UR6, R154 ;  /* 0x000000009a0672ca */ /* 0x000fe400000e0000 */
[----:B------:R-:W-:Y:S02]  /*2b9d0*/  R2UR UR7, R155 ;  /* 0x000000009b0772ca */ /* 0x000fe400000e0000 */
[----:B------:R-:W-:Y:S02]  /*2b9e0*/  F2FP.F16.F32.PACK_AB R152, R11, R12 ;  /* 0x0000000c0b98723e */ /* 0x000fe400000000ff */
[----:B------:R-:W-:Y:S02]  /*2b9f0*/  F2FP.F16.F32.PACK_AB R154, R13, R14 ;  /* 0x0000000e0d9a723e */ /* 0x000fe400000000ff */
[----:B------:R-:W-:Y:S02]  /*2ba00*/  F2FP.F16.F32.PACK_AB R153, R15, R18 ;  /* 0x000000120f99723e */ /* 0x000fe400000000ff */
[----:B------:R-:W-:-:S04]  /*2ba10*/  F2FP.F16.F32.PACK_AB R155, R20, R0 ;  /* 0x00000000149b723e */ /* 0x000fc800000000ff */
[----:B-1----:R-:W-:-:S06]  /*2ba20*/  WARPGROUP.ARRIVE ;  /* 0x00000000000079c5 */ /* 0x002fcc0000000000 */
[----:B------:R-:W-:Y:S03]  /*2ba30*/  HGMMA.64x256x16.F32 R24, R152, gdesc[UR4].tnspB, R24, gsb0 ;  /* 0x43e0000498187df0 */ /* 0x000fe60008000818 */
        /* <DEDUP_REMOVED lines=132> */
[----:B------:R-:W-:Y:S01]  /*2c280*/  IMAD.MOV.U32 R13, RZ, RZ, R7 ;  /* 0x000000ffff0d7224 */ /* 0x000fe200078e0007 */
[----:B------:R-:W-:Y:S02]  /*2c290*/  F2FP.F16.F32.PACK_AB R160, R160, R161 ;  /* 0x000000a1a0a0723e */ /* 0x000fe400000000ff */
[----:B------:R-:W-:Y:S02]  /*2c2a0*/  R2UR UR6, R12 ;  /* 0x000000000c0672ca */ /* 0x000fe400000e0000 */
[----:B------:R-:W-:Y:S02]  /*2c2b0*/  R2UR UR7, R13 ;  /* 0x000000000d0772ca */ /* 0x000fe400000e0000 */
        /* <DEDUP_REMOVED lines=418> */
[----:B------:R-:W-:Y:S01]  /*2dce0*/  VIADD R6, R6, 0x280 ;  /* 0x0000028006067836 */ /* 0x000fe20000000000 */
[----:B------:R-:W-:-:S04]  /*2dcf0*/  R2UR UR7, R7 ;  /* 0x00000000070772ca */ /* 0x000fc800000e0000 */
        /* <DEDUP_REMOVED lines=30> */
[----:B------:R-:W-:Y:S04]  /*2dee0*/  ST.E desc[UR36][R2.64+0x58], R46 ;  /* 0x0000582e02007985 */ /* 0x000fe8000c101924 */
        /* <DEDUP_REMOVED lines=105> */
[----:B------:R4:W-:Y:S04]  /*2e580*/  ST.E desc[UR36][R16.64+0x68], R185 ;  /* 0x000068b910007985 */ /* 0x0009e8000c101924 */
        /* <DEDUP_REMOVED lines=18> */
[----:B-1----:R-:W4:Y:S04]  /*2e6b0*/  LD.E R45, desc[UR36][R2.64+0x44] ;  /* 0x00004424022d7980 */ /* 0x002f28000c101900 */
[----:B--2---:R-:W2:Y:S04]  /*2e6c0*/  LD.E R47, desc[UR36][R2.64+0x48] ;  /* 0x00004824022f7980 */ /* 0x004ea8000c101900 */
[----:B---3--:R-:W3:Y:S04]  /*2e6d0*/  LD.E R49, desc[UR36][R2.64+0x4c] ;  /* 0x00004c2402317980 */ /* 0x008ee8000c101900 */
        /* <DEDUP_REMOVED lines=126> */
[----:B--2---:R-:W-:Y:S04]  /*2eec0*/  ST.E desc[UR36][R2.64+0x48], R47 ;  /* 0x0000482f02007985 */ /* 0x004fe8000c101924 */
[----:B---3--:R-:W-:Y:S04]  /*2eed0*/  ST.E desc[UR36][R2.64+0x4c], R49 ;  /* 0x00004c3102007985 */ /* 0x008fe8000c101924 */
        /* <DEDUP_REMOVED lines=107> */
[----:B0-----:R-:W1:Y:S04]  /*2f590*/  LDL.64 R6, [R1+0x198] ;  /* 0x0001980001067983 */ /* 0x001e680000100a00 */
[----:B------:R2:W5:Y:S04]  /*2f5a0*/  LD.E R0, desc[UR36][R4.64] ;  /* 0x0000002404007980 */ /* 0x000568000c101900 */
[----:B-1----:R-:W3:Y:S01]  /*2f5b0*/  LD.E R8, desc[UR36][R6.64] ;  /* 0x0000002406087980 */ /* 0x002ee2000c101900 */
[----:B------:R-:W-:Y:S01]  /*2f5c0*/  BSSY B0, `(.L_x_2284) ;  /* 0x0000005000007945 */ /* 0x000fe20003800000 */
[----:B---3--:R-:W-:-:S04]  /*2f5d0*/  LOP3.LUT R8, R8, 0x1, RZ, 0xfc, !PT ;  /* 0x0000000108087812 */ /* 0x008fc800078efcff */
[----:B------:R-:W-:-:S13]  /*2f5e0*/  ISETP.NE.AND P0, PT, R8, 0x3, PT ;  /* 0x000000030800780c */ /* 0x000fda0003f05270 */
[----:B--2---:R-:W-:Y:S05]  /*2f5f0*/  @!P0 BRA `(.L_x_2285) ;  /* 0x0000000000048947 */ /* 0x004fea0003800000 */
[----:B------:R-:W-:Y:S01]  /*2f600*/  BPT.TRAP 0x1 ;  /* 0x000000040000795c */ /* 0x000fe20000300000 */
.L_x_2285:
[----:B------:R-:W-:Y:S05]  /*2f610*/  BSYNC B0 ;  /* 0x0000000000007941 */ /* 0x000fea0003800000 */
.L_x_2284:
[----:B------:R-:W2:Y:S04]  /*2f620*/  LD.E.64 R2, desc[UR36][R6.64+0x20] ;  /* 0x0000202406027980 */ /* 0x000ea8000c101b00 */
[----:B------:R-:W3:Y:S01]  /*2f630*/  LD.E R8, desc[UR36][R6.64+0xc] ;  /* 0x00000c2406087980 */ /* 0x000ee2000c101900 */
[C---:B------:R-:W-:Y:S01]  /*2f640*/  ISETP.GT.AND P0, PT, R19.reuse, UR40, PT ;  /* 0x0000002813007c0c */ /* 0x040fe2000bf04270 */
[----:B------:R-:W-:Y:S01]  /*2f650*/  VIADD R19, R19, 0xffffffff ;  /* 0xffffffff13137836 */ /* 0x000fe20000000000 */
[----:B--2---:R-:W-:-:S05]  /*2f660*/  MOV R3, R2 ;  /* 0x0000000200037202 */ /* 0x004fca0000000f00 */
[----:B-----5:R-:W-:-:S05]  /*2f670*/  IMAD R3, R0, 0x8, R3 ;  /* 0x0000000800037824 */ /* 0x020fca00078e0203 */
[----:B---3--:R-:W-:-:S04]  /*2f680*/  PRMT R3, R8, 0x654, R3 ;  /* 0x0000065408037816 */ /* 0x008fc80000000003 */
[----:B------:R2:W-:Y:S01]  /*2f690*/  SYNCS.ARRIVE.TRANS64.RED.A1T0 RZ, [R3+URZ], RZ ;  /* 0x000000ff03ff79a7 */ /* 0x0005e2000810043f */
[----:B------:R-:W-:Y:S05]  /*2f6a0*/  @P0 BRA `(.L_x_2286) ;  /* 0xffffff4c00600947 */ /* 0x000fea000383ffff */
.L_x_2257:
[----:B------:R-:W-:Y:S05]  /*2f6b0*/  WARPSYNC.ALL ;  /* 0x0000000000007948 */ /* 0x000fea0003800000 */
[----:B------:R-:W3:Y:S04]  /*2f6c0*/  LDL R5, [R1+0x220] ;  /* 0x0002200001057983 */ /* 0x000ee80000100800 */
[----:B------:R-:W4:Y:S04]  /*2f6d0*/  LDL R6, [R1+0x224] ;  /* 0x0002240001067983 */ /* 0x000f280000100800 */
[----:B------:R-:W5:Y:S04]  /*2f6e0*/  LDL R68, [R1+0x1f8] ;  /* 0x0001f80001447983 */ /* 0x000f680000100800 */
        /* <DEDUP_REMOVED lines=61> */
[----:B------:R-:W4:Y:S04]  /*2fac0*/  LDL R67, [R1+0x200] ;  /* 0x0002000001437983 */ /* 0x000f280000100800 */
[----:B---3--:R-:W0:Y:S02]  /*2fad0*/  SHFL.BFLY PT, R0, R5, 0x2, 0x1f ;  /* 0x0c401f0005007f89 */ /* 0x008e2400000e0000 */
[----:B0-----:R-:W-:-:S05]  /*2fae0*/  FADD.FTZ R0, R5, R0 ;  /* 0x0000000005007221 */ /* 0x001fca0000010000 */
[----:B-12---:R-:W0:Y:S02]  /*2faf0*/  SHFL.BFLY PT, R3, R0, 0x1, 0x1f ;  /* 0x0c201f0000037f89 */ /* 0x006e2400000e0000 */
[----:B0-----:R-:W-:Y:S01]  /*2fb00*/  FADD.FTZ R2, R0, R3 ;  /* 0x0000000300027221 */ /* 0x001fe20000010000 */
[----:B-----5:R-:W-:Y:S01]  /*2fb10*/  VIADD R68, R68, 0x1 ;  /* 0x0000000144447836 */ /* 0x020fe20000000000 */
[----:B------:R-:W2:Y:S04]  /*2fb20*/  LDL R0, [R1+0x204] ;  /* 0x0002040001007983 */ /* 0x000ea80000100800 */
[----:B------:R-:W-:Y:S04]  /*2fb30*/  STL [R1+0x220], R2 ;  /* 0x0002200201007387 */ /* 0x000fe80000100800 */
[----:B------:R-:W3:Y:S04]  /*2fb40*/  LDL R87, [R1+0x220] ;  /* 0x0002200001577983 */ /* 0x000ee80000100800 */
[----:B----4-:R-:W0:Y:S02]  /*2fb50*/  SHFL.BFLY PT, R3, R6, 0x2, 0x1f ;  /* 0x0c401f0006037f89 */ /* 0x010e2400000e0000 */
[----:B0-----:R-:W-:Y:S01]  /*2fb60*/  FADD.FTZ R3, R3, R6 ;  /* 0x0000000603037221 */ /* 0x001fe20000010000 */
[----:B------:R-:W-:Y:S01]  /*2fb70*/  ISETP.NE.AND P2, PT, R68, 0x2, PT ;  /* 0x000000024400780c */ /* 0x000fe20003f45270 */
[----:B------:R-:W4:Y:S04]  /*2fb80*/  LDL.64 R6, [R1+0x438] ;  /* 0x0004380001067983 */ /* 0x000f280000100a00 */
[----:B------:R-:W0:Y:S08]  /*2fb90*/  SHFL.BFLY PT, R4, R3, 0x1, 0x1f ;  /* 0x0c201f0003047f89 */ /* 0x000e3000000e0000 */
[----:B------:R-:W5:Y:S01]  /*2fba0*/  @!P2 LDL R66, [R1+0x1fc] ;  /* 0x0001fc000142a983 */ /* 0x000f620000100800 */
[----:B0-----:R-:W-:-:S03]  /*2fbb0*/  FADD.FTZ R78, R3, R4 ;  /* 0x00000004034e7221 */ /* 0x001fc60000010000 */
[----:B------:R-:W4:Y:S02]  /*2fbc0*/  LDL.64 R4, [R1+0x408] ;  /* 0x0004080001047983 */ /* 0x000f240000100a00 */
[----:B------:R-:W-:Y:S02]  /*2fbd0*/  FSETP.NE.FTZ.AND P1, PT, R78, RZ, PT ;  /* 0x000000ff4e00720b */ /* 0x000fe40003f35000 */
[----:B------:R-:W4:Y:S11]  /*2fbe0*/  LDL.64 R2, [R1+0x428] ;  /* 0x0004280001027983 */ /* 0x000f360000100a00 */
[----:B------:R-:W4:Y:S04]  /*2fbf0*/  @P1 LDL R83, [R1+0x230] ;  /* 0x0002300001531983 */ /* 0x000f280000100800 */
[----:B------:R-:W4:Y:S01]  /*2fc00*/  @P1 LDL R85, [R1+0x214] ;  /* 0x0002140001551983 */ /* 0x000f220000100800 */
[----:B------:R-:W-:-:S02]  /*2fc10*/  IMAD.MOV.U32 R80, RZ, RZ, -0x800000 ;  /* 0xff800000ff507424 */ /* 0x000fc400078e00ff */
[----:B------:R-:W-:Y:S01]  /*2fc20*/  IMAD.MOV.U32 R79, RZ, RZ, RZ ;  /* 0x000000ffff4f7224 */ /* 0x000fe200078e00ff */
[----:B------:R1:W-:Y:S08]  /*2fc30*/  BAR.ARV R228, 0x100 ;  /* 0x000400e40000751d */ /* 0x0003f00000002000 */
[----:B------:R-:W-:Y:S06]  /*2fc40*/  BAR.ARV 0x8, 0x180 ;  /* 0x0206000000007b1d */ /* 0x000fec0000002000 */
[----:B---3--:R-:W-:-:S13]  /*2fc50*/  FSETP.NE.FTZ.AND P0, PT, R87, RZ, PT ;  /* 0x000000ff5700720b */ /* 0x008fda0003f15000 */
[----:B------:R-:W3:Y:S04]  /*2fc60*/  @P0 LDL R69, [R1+0x230] ;  /* 0x0002300001450983 */ /* 0x000ee80000100800 */
[----:B------:R-:W4:Y:S01]  /*2fc70*/  @P0 LDL R82, [R1+0x210] ;  /* 0x0002100001520983 */ /* 0x000f220000100800 */
[----:B------:R-:W0:Y:S02]  /*2fc80*/  @P0 MUFU.LG2 R81, R87 ;  /* 0x0000005700510308 */ /* 0x000e240000000c00 */
[----:B0-----:R-:W-:-:S06]  /*2fc90*/  @P0 FMUL.FTZ R84, R81, 0.69314718246459960938 ;  /* 0x3f31721851540820 */ /* 0x001fcc0000410000 */
[----:B------:R-:W0:Y:S08]  /*2fca0*/  @P1 MUFU.LG2 R86, R78 ;  /* 0x0000004e00561308 */ /* 0x000e300000000c00 */
[----:B------:R-:W1:Y:S01]  /*2fcb0*/  @P0 MUFU.RCP R79, R87 ;  /* 0x00000057004f0308 */ /* 0x000e620000001000 */
[----:B-----5:R-:W-:Y:S01]  /*2fcc0*/  @!P2 LOP3.LUT R66, R66, 0x1, RZ, 0x3c, !PT ;  /* 0x000000014242a812 */ /* 0x020fe200078e3cff */
[----:B--2---:R-:W-:-:S02]  /*2fcd0*/  VIADD R0, R0, 0x1 ;  /* 0x0000000100007836 */ /* 0x004fc40000000000 */
[----:B0-----:R-:W-:Y:S01]  /*2fce0*/  @P1 FMUL.FTZ R81, R86, 0.69314718246459960938 ;  /* 0x3f31721856511820 */ /* 0x001fe20000410000 */
[----:B------:R-:W-:Y:S01]  /*2fcf0*/  STL [R1+0x224], R78 ;  /* 0x0002244e01007387 */ /* 0x000fe20000100800 */
        /* <DEDUP_REMOVED lines=64> */
[----:B------:R-:W-:Y:S04]  /*30100*/  STL [R1+0x1f8], R68 ;  /* 0x0001f84401007387 */ /* 0x000fe80000100800 */
        /* <DEDUP_REMOVED lines=32> */
[----:B------:R-:W-:Y:S04]  /*30310*/  @!P2 STL [R1+0x1fc], R66 ;  /* 0x0001fc420100a387 */ /* 0x000fe80000100800 */
[----:B------:R-:W-:Y:S04]  /*30320*/  STL [R1+0x204], R0 ;  /* 0x0002040001007387 */ /* 0x000fe80000100800 */
[----:B------:R-:W-:Y:S01]  /*30330*/  @!P2 STL [R1+0x1f8], RZ ;  /* 0x0001f8ff0100a387 */ /* 0x000fe20000100800 */
[----:B---3--:R-:W-:-:S04]  /*30340*/  @P0 FMUL.FTZ R69, R69, 0.69314718246459960938 ;  /* 0x3f31721845450820 */ /* 0x008fc80000410000 */
[----:B----4-:R-:W-:Y:S01]  /*30350*/  @P0 FFMA.FTZ R80, R69, R82, R84 ;  /* 0x0000005245500223 */ /* 0x010fe20000010054 */
[----:B------:R-:W-:-:S06]  /*30360*/  IMAD.MOV.U32 R69, RZ, RZ, RZ ;  /* 0x000000ffff457224 */ /* 0x000fcc00078e00ff */
[----:B------:R-:W0:Y:S01]  /*30370*/  @P1 MUFU.RCP R69, R78 ;  /* 0x0000004e00451308 */ /* 0x000e220000001000 */
[----:B------:R-:W-:Y:S01]  /*30380*/  @P1 FMUL.FTZ R84, R83, 0.69314718246459960938 ;  /* 0x3f31721853541820 */ /* 0x000fe20000410000 */
[----:B------:R-:W-:-:S03]  /*30390*/  IMAD.MOV.U32 R82, RZ, RZ, -0x800000 ;  /* 0xff800000ff527424 */ /* 0x000fc600078e00ff */
[----:B------:R-:W-:Y:S01]  /*303a0*/  @P1 FFMA.FTZ R82, R84, R85, R81 ;  /* 0x0000005554521223 */ /* 0x000fe20000010051 */
[----:B------:R-:W-:Y:S01]  /*303b0*/  STL [R1+0x220], R80 ;  /* 0x0002205001007387 */ /* 0x000fe20000100800 */
[-C--:B0-----:R-:W-:Y:S01]  /*303c0*/  FMUL.FTZ R13, R13, R69.reuse ;  /* 0x000000450d0d7220 */ /* 0x081fe20000410000 */
[-C--:B------:R-:W-:Y:S01]  /*303d0*/  FMUL.FTZ R12, R12, R69.reuse ;  /* 0x000000450c0c7220 */ /* 0x080fe20000410000 */
[-C--:B------:R-:W-:Y:S01]  /*303e0*/  FMUL.FTZ R65, R65, R69.reuse ;  /* 0x0000004541417220 */ /* 0x080fe20000410000 */
[-C--:B------:R-:W-:Y:S01]  /*303f0*/  FMUL.FTZ R64, R64, R69.reuse ;  /* 0x0000004540407220 */ /* 0x080fe20000410000 */
[-C--:B------:R-:W-:Y:S01]  /*30400*/  FMUL.FTZ R63, R63, R69.reuse ;  /* 0x000000453f3f7220 */ /* 0x080fe20000410000 */
[-C--:B------:R-:W-:Y:S01]  /*30410*/  FMUL.FTZ R62, R62, R69.reuse ;  /* 0x000000453e3e7220 */ /* 0x080fe20000410000 */
[----:B------:R0:W-:Y:S01]  /*30420*/  STL.64 [R1+0x3a8], R12 ;  /* 0x0003a80c01007387 */ /* 0x0001e20000100a00 */
        /* <DEDUP_REMOVED lines=58> */
[----:B0-----:R-:W-:Y:S01]  /*307d0*/  VIADD R12, R67, 0x1 ;  /* 0x00000001430c7836 */ /* 0x001fe20000000000 */
[----:B------:R1:W-:Y:S04]  /*307e0*/  STL [R1+0x224], R82 ;  /* 0x0002245201007387 */ /* 0x0003e80000100800 */
[----:B------:R1:W-:Y:S04]  /*307f0*/  STL.64 [R1+0x248], R64 ;  /* 0x0002484001007387 */ /* 0x0003e80000100a00 */
        /* <DEDUP_REMOVED lines=30> */
[----:B------:R1:W-:Y:S01]  /*309e0*/  STL [R1+0x200], R12 ;  /* 0x0002000c01007387 */ /* 0x0003e20000100800 */
[----:B------:R-:W-:-:S13]  /*309f0*/  PLOP3.LUT P0, PT, PT, PT, PT, 0x8, 0x0 ;  /* 0x000000000000781c */ /* 0x000fda0003f0e170 */
.L_x_2191:
[----:B------:R-:W-:Y:S05]  /*30a00*/  @P0 BRA `(.L_x_2287) ;  /* 0x0000002400440947 */ /* 0x000fea0003800000 */
[----:B------:R-:W2:Y:S01]  /*30a10*/  S2R R0, SR_TID.X ;  /* 0x0000000000007919 */ /* 0x000ea20000002100 */
[----:B------:R-:W3:Y:S01]  /*30a20*/  S2UR UR5, SR_CgaCtaId ;  /* 0x00000000000579c3 */ /* 0x000ee20000008800 */
[----:B------:R-:W-:Y:S01]  /*30a30*/  UMOV UR4, 0x400 ;  /* 0x0000040000047882 */ /* 0x000fe20000000000 */
[----:B------:R-:W-:Y:S01]  /*30a40*/  ULDC UR6, c[0x0][0xb88] ;  /* 0x0002e20000067ab9 */ /* 0x000fe20000000800 */
[----:B01----:R-:W0:Y:S05]  /*30a50*/  S2R R6, SR_CTAID.X ;  /* 0x0000000000067919 */ /* 0x003e2a0000002500 */
[----:B------:R-:W1:Y:S08]  /*30a60*/  LDC R23, c[0x0][0xce8] ;  /* 0x00033a00ff177b82 */ /* 0x000e700000000800 */
[----:B------:R-:W-:Y:S01]  /*30a70*/  BAR.SYNC.DEFER_BLOCKING 0x1, 0x100 ;  /* 0x0044000000007b1d */ /* 0x000fe20000010000 */
[----:B------:R-:W-:-:S05]  /*30a80*/  USHF.R.S32.HI UR10, URZ, 0x1f, UR58 ;  /* 0x0000001f3f0a7899 */ /* 0x000fca000801143a */
[----:B------:R-:W-:Y:S01]  /*30a90*/  ULDC.64 UR8, c[0x0][0xcd0] ;  /* 0x0003340000087ab9 */ /* 0x000fe20000000a00 */
[----:B---3--:R-:W-:-:S04]  /*30aa0*/  ULEA UR4, UR5, UR4, 0x18 ;  /* 0x0000000405047291 */ /* 0x008fc8000f8ec03f */
[----:B------:R-:W-:Y:S01]  /*30ab0*/  UIADD3 UR4, UR4, 0x32420, URZ ;  /* 0x0003242004047890 */ /* 0x000fe2000fffe03f */
[----:B--2---:R-:W-:-:S03]  /*30ac0*/  VIADD R3, R0, 0xffffff80 ;  /* 0xffffff8000037836 */ /* 0x004fc60000000000 */
[----:B------:R-:W-:Y:S01]  /*30ad0*/  UPRMT UR4, URZ, 0x654, UR4 ;  /* 0x000006543f047896 */ /* 0x000fe20008000004 */
[----:B-1----:R-:W-:Y:S01]  /*30ae0*/  IMAD R18, R23, UR6, RZ ;  /* 0x0000000617127c24 */ /* 0x002fe2000f8e02ff */
[----:B------:R-:W-:-:S04]  /*30af0*/  SHF.R.S32.HI R2, RZ, 0x1f, R3 ;  /* 0x0000001fff027819 */ /* 0x000fc80000011403 */
[----:B------:R-:W-:-:S03]  /*30b00*/  LEA.HI R0, R2, R3, RZ, 0x7 ;  /* 0x0000000302007211 */ /* 0x000fc600078f38ff */
[----:B------:R-:W-:Y:S01]  /*30b10*/  SYNCS.ARRIVE.TRANS64.RED.A1T0 RZ, [UR4], RZ ;  /* 0x000000ffffff79a7 */ /* 0x000fe20008100404 */
[----:B------:R-:W-:-:S05]  /*30b20*/  LOP3.LUT R4, R0, 0xffffff80, RZ, 0xc0, !PT ;  /* 0xffffff8000047812 */ /* 0x000fca00078ec0ff */
[----:B------:R-:W-:-:S05]  /*30b30*/  IMAD.IADD R12, R3, 0x1, -R4 ;  /* 0x00000001030c7824 */ /* 0x000fca00078e0a04 */
[----:B------:R-:W-:Y:S02]  /*30b40*/  SHF.R.S32.HI R7, RZ, 0x1f, R12 ;  /* 0x0000001fff077819 */ /* 0x000fe4000001140c */
[----:B------:R-:W-:Y:S02]  /*30b50*/  LOP3.LUT P0, RZ, R12, 0x3, RZ, 0xc0, !PT ;  /* 0x000000030cff7812 */ /* 0x000fe4000780c0ff */
[CC--:B------:R-:W-:Y:S02]  /*30b60*/  LEA.HI R13, R7.reuse, R12.reuse, RZ, 0x2 ;  /* 0x0000000c070d7211 */ /* 0x0c0fe400078f10ff */
[----:B------:R-:W-:Y:S02]  /*30b70*/  LEA.HI R7, R7, R12, RZ, 0x5 ;  /* 0x0000000c07077211 */ /* 0x000fe400078f28ff */
[--C-:B------:R-:W-:Y:S02]  /*30b80*/  SHF.R.S32.HI R4, RZ, 0x2, R13.reuse ;  /* 0x00000002ff047819 */ /* 0x100fe4000001140d */
[----:B------:R-:W-:-:S02]  /*30b90*/  SHF.R.S32.HI R5, RZ, 0x1f, R13 ;  /* 0x0000001fff057819 */ /* 0x000fc4000001140d */
[----:B------:R-:W-:Y:S02]  /*30ba0*/  SHF.R.S32.HI R7, RZ, 0x5, R7 ;  /* 0x00000005ff077819 */ /* 0x000fe40000011407 */
[----:B------:R-:W-:Y:S02]  /*30bb0*/  LEA.HI R8, R5, R4, RZ, 0x3 ;  /* 0x0000000405087211 */ /* 0x000fe400078f18ff */
[----:B------:R-:W-:Y:S02]  /*30bc0*/  SHF.R.S32.HI R5, RZ, 0x7, R0 ;  /* 0x00000007ff057819 */ /* 0x000fe40000011400 */
[----:B------:R-:W-:Y:S02]  /*30bd0*/  LOP3.LUT R9, R8, 0xfffffff8, RZ, 0xc0, !PT ;  /* 0xfffffff808097812 */ /* 0x000fe400078ec0ff */
[----:B------:R-:W-:-:S03]  /*30be0*/  LEA.HI R0, R0, R5, RZ, 0x1 ;  /* 0x0000000500007211 */ /* 0x000fc600078f08ff */
[----:B------:R-:W-:Y:S01]  /*30bf0*/  IMAD.IADD R4, R4, 0x1, -R9 ;  /* 0x0000000104047824 */ /* 0x000fe200078e0a09 */
[----:B------:R-:W-:-:S05]  /*30c00*/  LOP3.LUT R0, R0, 0x3fffffe, RZ, 0xc0, !PT ;  /* 0x03fffffe00007812 */ /* 0x000fca00078ec0ff */
[----:B------:R-:W-:Y:S02]  /*30c10*/  IMAD.IADD R0, R5, 0x1, -R0 ;  /* 0x0000000105007824 */ /* 0x000fe400078e0a00 */
[----:B------:R-:W-:-:S04]  /*30c20*/  IMAD R5, R7, 0x10, R4 ;  /* 0x0000001007057824 */ /* 0x000fc800078e0204 */
[----:B------:R-:W-:-:S04]  /*30c30*/  IMAD R5, R0, 0x40, R5 ;  /* 0x0000004000057824 */ /* 0x000fc800078e0205 */
[----:B0-----:R-:W-:-:S05]  /*30c40*/  IMAD R9, R6, 0x80, R5 ;  /* 0x0000008006097824 */ /* 0x001fca00078e0205 */
[----:B------:R-:W-:-:S13]  /*30c50*/  ISETP.GE.OR P1, PT, R9, R18, P0 ;  /* 0x000000120900720c */ /* 0x000fda0000726670 */
[----:B------:R-:W2:Y:S01]  /*30c60*/  @!P1 LDL R11, [R1+0x220] ;  /* 0x00022000010b9983 */ /* 0x000ea20000100800 */
[----:B------:R-:W-:Y:S01]  /*30c70*/  ISETP.NE.AND P2, PT, R23, 0x1, PT ;  /* 0x000000011700780c */ /* 0x000fe20003f45270 */
[----:B------:R-:W-:Y:S01]  /*30c80*/  UIMAD UR6, UR10, UR8, URZ ;  /* 0x000000080a0672a4 */ /* 0x000fe2000f8e023f */
[----:B------:R-:W-:Y:S01]  /*30c90*/  LEA.HI R0, R2, R3, RZ, 0x2 ;  /* 0x0000000302007211 */ /* 0x000fe200078f10ff */
[----:B------:R-:W-:Y:S01]  /*30ca0*/  UIMAD.WIDE.U32 UR4, UR58, UR8, URZ ;  /* 0x000000083a0472a5 */ /* 0x000fe2000f8e003f */
[----:B------:R-:W-:Y:S01]  /*30cb0*/  VIADD R21, R9, 0x8 ;  /* 0x0000000809157836 */ /* 0x000fe20000000000 */
[----:B------:R-:W-:Y:S01]  /*30cc0*/  UIMAD UR6, UR58, UR9, UR6 ;  /* 0x000000093a0672a4 */ /* 0x000fe2000f8e0206 */
[----:B------:R-:W-:Y:S01]  /*30cd0*/  LOP3.LUT R0, R0, 0xfffffffc, RZ, 0xc0, !PT ;  /* 0xfffffffc00007812 */ /* 0x000fe200078ec0ff */
[----:B------:R-:W-:Y:S01]  /*30ce0*/  USHF.R.S32.HI UR12, URZ, 0x1f, UR61 ;  /* 0x0000001f3f0c7899 */ /* 0x000fe2000801143d */
[----:B------:R-:W-:Y:S01]  /*30cf0*/  ULDC.64 UR8, c[0x0][0xcd8] ;  /* 0x0003360000087ab9 */ /* 0x000fe20000000a00 */
[----:B------:R-:W-:-:S02]  /*30d00*/  UIADD3 UR5, UR5, UR6, URZ ;  /* 0x0000000605057290 */ /* 0x000fc4000fffe03f */
[----:B------:R-:W-:Y:S01]  /*30d10*/  IMAD.IADD R0, R3, 0x1, -R0 ;  /* 0x0000000103007824 */ /* 0x000fe200078e0a00 */
[----:B------:R-:W-:Y:S01]  /*30d20*/  UIMAD UR6, UR12, UR8, URZ ;  /* 0x000000080c0672a4 */ /* 0x000fe2000f8e023f */
[----:B------:R-:W0:Y:S01]  /*30d30*/  @P2 LDC R3, c[0x0][0xcec] ;  /* 0x00033b00ff032b82 */ /* 0x000e220000000800 */
[----:B------:R-:W-:Y:S01]  /*30d40*/  USHF.R.S32.HI UR11, URZ, 0x1f, UR59 ;  /* 0x0000001f3f0b7899 */ /* 0x000fe2000801143b */
[----:B------:R-:W-:Y:S01]  /*30d50*/  ISETP.GE.OR P0, PT, R21, R18, P0 ;  /* 0x000000121500720c */ /* 0x000fe20000706670 */
[----:B------:R-:W-:Y:S01]  /*30d60*/  UIMAD UR6, UR61, UR9, UR6 ;  /* 0x000000093d0672a4 */ /* 0x000fe2000f8e0206 */
[----:B------:R-:W-:Y:S01]  /*30d70*/  LEA.HI R2, R0, R0, RZ, 0x1 ;  /* 0x0000000000027211 */ /* 0x000fe200078f08ff */
[----:B------:R-:W-:-:S03]  /*30d80*/  UIMAD.WIDE.U32 UR4, UR61, UR8, UR4 ;  /* 0x000000083d0472a5 */ /* 0x000fc6000f8e0004 */
[----:B------:R-:W1:Y:S01]  /*30d90*/  @P2 LDC R4, c[0x0][0xcf0] ;  /* 0x00033c00ff042b82 */ /* 0x000e620000000800 */
[----:B------:R-:W-:Y:S01]  /*30da0*/  LOP3.LUT R7, R2, 0x1ffffffe, RZ, 0xc0, !PT ;  /* 0x1ffffffe02077812 */ /* 0x000fe200078ec0ff */
[----:B------:R-:W-:Y:S01]  /*30db0*/  ULDC.64 UR8, c[0x0][0xce0] ;  /* 0x0003380000087ab9 */ /* 0x000fe20000000a00 */
[----:B------:R-:W-:Y:S02]  /*30dc0*/  UIADD3 UR5, UR5, UR6, URZ ;  /* 0x0000000605057290 */ /* 0x000fe4000fffe03f */
[----:B------:R-:W-:Y:S01]  /*30dd0*/  UIMAD UR7, UR11, UR8, URZ ;  /* 0x000000080b0772a4 */ /* 0x000fe2000f8e023f */
[----:B------:R-:W-:Y:S01]  /*30de0*/  IMAD.IADD R0, R0, 0x1, -R7 ;  /* 0x0000000100007824 */ /* 0x000fe200078e0a07 */
[----:B------:R-:W-:Y:S02]  /*30df0*/  UIMAD.WIDE.U32 UR4, UR59, UR8, UR4 ;  /* 0x000000083b0472a5 */ /* 0x000fe4000f8e0004 */
[----:B------:R-:W-:Y:S01]  /*30e00*/  UIMAD UR7, UR59, UR9, UR7 ;  /* 0x000000093b0772a4 */ /* 0x000fe2000f8e0207 */
[----:B------:R-:W-:-:S02]  /*30e10*/  IMAD R0, R0, 0x8, R5 ;  /* 0x0000000800007824 */ /* 0x000fc400078e0205 */
[----:B------:R-:W-:Y:S02]  /*30e20*/  ULDC.64 UR8, c[0x0][0xc38] ;  /* 0x00030e0000087ab9 */ /* 0x000fe40000000a00 */
[----:B------:R-:W-:-:S04]  /*30e30*/  IMAD R6, R6, 0x80, R0 ;  /* 0x0000008006067824 */ /* 0x000fc800078e0200 */
[----:B0-----:R-:W-:-:S04]  /*30e40*/  @P2 IMAD.HI.U32 R3, R6, R3, RZ ;  /* 0x0000000306032227 */ /* 0x001fc800078e00ff */
[----:B------:R-:W-:Y:S01]  /*30e50*/  IMAD.MOV.U32 R0, RZ, RZ, R6 ;  /* 0x000000ffff007224 */ /* 0x000fe200078e0006 */
[----:B-1----:R-:W-:Y:S01]  /*30e60*/  @P2 SHF.R.U32.HI R0, RZ, R4, R3 ;  /* 0x00000004ff002219 */ /* 0x002fe20000011603 */
[----:B------:R-:W-:-:S03]  /*30e70*/  IMAD.U32 R4, RZ, RZ, UR7 ;  /* 0x00000007ff047e24 */ /* 0x000fc6000f8e00ff */
[--C-:B------:R-:W-:Y:S01]  /*30e80*/  SHF.R.S32.HI R3, RZ, 0x1f, R0.reuse ;  /* 0x0000001fff037819 */ /* 0x100fe20000011400 */
[----:B------:R-:W-:Y:S01]  /*30e90*/  IMAD.MOV R5, RZ, RZ, -R0 ;  /* 0x000000ffff057224 */ /* 0x000fe200078e0a00 */
[----:B------:R-:W-:-:S03]  /*30ea0*/  IADD3 R2, P3, R0, UR4, RZ ;  /* 0x0000000400027c10 */ /* 0x000fc6000ff7e0ff */
[----:B------:R-:W-:Y:S01]  /*30eb0*/  IMAD R5, R23, R5, R6 ;  /* 0x0000000517057224 */ /* 0x000fe200078e0206 */
[----:B------:R-:W-:Y:S01]  /*30ec0*/  IADD3.X R3, R3, UR5, R4, P3, !PT ;  /* 0x0000000503037c10 */ /* 0x000fe20009ffe404 */
[----:B------:R-:W-:-:S03]  /*30ed0*/  ULDC.64 UR4, c[0x0][0xcc8] ;  /* 0x0003320000047ab9 */ /* 0x000fc60000000a00 */
[----:B------:R-:W-:Y:S01]  /*30ee0*/  SHF.R.S32.HI R0, RZ, 0x1f, R5 ;  /* 0x0000001fff007819 */ /* 0x000fe20000011405 */
[----:B------:R-:W-:-:S04]  /*30ef0*/  IMAD.WIDE.U32 R2, R5, UR4, R2 ;  /* 0x0000000405027c25 */ /* 0x000fc8000f8e0002 */
[----:B------:R-:W-:-:S04]  /*30f00*/  IMAD R0, R0, UR4, RZ ;  /* 0x0000000400007c24 */ /* 0x000fc8000f8e02ff */
[----:B------:R-:W-:Y:S01]  /*30f10*/  IMAD R5, R5, UR5, R0 ;  /* 0x0000000505057c24 */ /* 0x000fe2000f8e0200 */
[----:B------:R-:W-:Y:S01]  /*30f20*/  ULDC.64 UR4, c[0x0][0xca8] ;  /* 0x00032a0000047ab9 */ /* 0x000fe20000000a00 */
[----:B------:R-:W0:Y:S01]  /*30f30*/  @P2 LDC R0, c[0x0][0xcec] ;  /* 0x00033b00ff002b82 */ /* 0x000e220000000800 */
[----:B------:R-:W-:Y:S01]  /*30f40*/  LEA R8, P3, R2, UR4, 0x2 ;  /* 0x0000000402087c11 */ /* 0x000fe2000f8610ff */
[----:B------:R-:W-:-:S04]  /*30f50*/  IMAD.IADD R3, R3, 0x1, R5 ;  /* 0x0000000103037824 */ /* 0x000fc800078e0205 */
[----:B------:R-:W-:Y:S01]  /*30f60*/  SHFL.IDX PT, R4, R8, RZ, 0x1c1f ;  /* 0x001c1fff08047589 */ /* 0x000fe200000e0000 */
[----:B------:R-:W-:Y:S01]  /*30f70*/  LEA.HI.X R10, R2, UR5, R3, 0x2, P3 ;  /* 0x00000005020a7c11 */ /* 0x000fe200098f1403 */
[----:B------:R-:W-:Y:S01]  /*30f80*/  UIMAD UR6, UR10, UR8, URZ ;  /* 0x000000080a0672a4 */ /* 0x000fe2000f8e023f */
[----:B------:R-:W1:Y:S03]  /*30f90*/  @P2 LDC R2, c[0x0][0xcf0] ;  /* 0x00033c00ff022b82 */ /* 0x000e660000000800 */
[----:B------:R-:W2:Y:S04]  /*30fa0*/  SHFL.IDX PT, R5, R10, RZ, 0x1c1f ;  /* 0x001c1fff0a057589 */ /* 0x000ea800000e0000 */
[----:B--2---:R2:W-:Y:S04]  /*30fb0*/  @!P1 ST.E desc[UR36][R4.64], R11 ;  /* 0x0000000b04009985 */ /* 0x0045e8000c101924 */
[----:B------:R-:W3:Y:S01]  /*30fc0*/  @!P0 LDL R7, [R1+0x224] ;  /* 0x0002240001078983 */ /* 0x000ee20000100800 */
[----:B------:R-:W-:Y:S01]  /*30fd0*/  UIMAD.WIDE.U32 UR4, UR58, UR8, URZ ;  /* 0x000000083a0472a5 */ /* 0x000fe2000f8e003f */
[----:B0-----:R-:W-:Y:S01]  /*30fe0*/  @P2 IMAD.HI.U32 R3, R6, R0, RZ ;  /* 0x0000000006032227 */ /* 0x001fe200078e00ff */
[----:B------:R-:W-:Y:S01]  /*30ff0*/  UIMAD UR6, UR58, UR9, UR6 ;  /* 0x000000093a0672a4 */ /* 0x000fe2000f8e0206 */
[----:B------:R-:W-:Y:S01]  /*31000*/  LOP3.LUT R13, R13, 0x7ffffffc, RZ, 0xc0, !PT ;  /* 0x7ffffffc0d0d7812 */ /* 0x000fe200078ec0ff */
[----:B------:R-:W-:Y:S01]  /*31010*/  BSSY B0, `(.L_x_2288) ;  /* 0x0000109000007945 */ /* 0x000fe20003800000 */
[----:B------:R-:W-:Y:S01]  /*31020*/  ULDC.64 UR8, c[0x0][0xc40] ;  /* 0x0003100000087ab9 */ /* 0x000fe20000000a00 */
[----:B------:R-:W-:Y:S01]  /*31030*/  UIADD3 UR5, UR5, UR6, URZ ;  /* 0x0000000605057290 */ /* 0x000fe2000fffe03f */
[--C-:B--2---:R-:W-:Y:S01]  /*31040*/  IMAD.MOV.U32 R5, RZ, RZ, R6.reuse ;  /* 0x000000ffff057224 */ /* 0x104fe200078e0006 */
[----:B------:R-:W-:Y:S01]  /*31050*/  UIMAD UR6, UR12, UR8, URZ ;  /* 0x000000080c0672a4 */ /* 0x000fe2000f8e023f */
[----:B-1----:R-:W-:Y:S01]  /*31060*/  @P2 SHF.R.U32.HI R5, RZ, R2, R3 ;  /* 0x00000002ff052219 */ /* 0x002fe20000011603 */
[----:B------:R-:W-:Y:S01]  /*31070*/  UIMAD.WIDE.U32 UR4, UR61, UR8, UR4 ;  /* 0x000000083d0472a5 */ /* 0x000fe2000f8e0004 */
[----:B------:R-:W-:Y:S01]  /*31080*/  IMAD.IADD R13, R12, 0x1, -R13 ;  /* 0x000000010c0d7824 */ /* 0x000fe200078e0a0d */
[----:B------:R-:W-:Y:S01]  /*31090*/  UIMAD UR6, UR61, UR9, UR6 ;  /* 0x000000093d0672a4 */ /* 0x000fe2000f8e0206 */
[--C-:B------:R-:W-:Y:S01]  /*310a0*/  SHF.R.S32.HI R0, RZ, 0x1f, R5.reuse ;  /* 0x0000001fff007819 */ /* 0x100fe20000011405 */
[----:B------:R-:W-:Y:S01]  /*310b0*/  IMAD.MOV R4, RZ, RZ, -R5 ;  /* 0x000000ffff047224 */ /* 0x000fe200078e0a05 */
[----:B------:R-:W-:Y:S01]  /*310c0*/  ULDC.64 UR8, c[0x0][0xc48] ;  /* 0x0003120000087ab9 */ /* 0x000fe20000000a00 */
[----:B------:R-:W-:Y:S01]  /*310d0*/  UIADD3 UR5, UR5, UR6, URZ ;  /* 0x0000000605057290 */ /* 0x000fe2000fffe03f */
[----:B------:R-:W-:Y:S01]  /*310e0*/  IMAD.SHL.U32 R19, R13, 0x2, RZ ;  /* 0x000000020d137824 */ /* 0x000fe200078e00ff */
[----:B------:R-:W-:Y:S01]  /*310f0*/  UIMAD UR6, UR11, UR8, URZ ;  /* 0x000000080b0672a4 */ /* 0x000fe2000f8e023f */
[----:B------:R-:W-:Y:S01]  /*31100*/  IMAD R23, R23, R4, R6 ;  /* 0x0000000417177224 */ /* 0x000fe200078e0206 */
[----:B------:R-:W-:-:S02]  /*31110*/  UIMAD.WIDE.U32 UR4, UR59, UR8, UR4 ;  /* 0x000000083b0472a5 */ /* 0x000fc4000f8e0004 */
[----:B------:R-:W-:-:S04]  /*31120*/  UIMAD UR6, UR59, UR9, UR6 ;  /* 0x000000093b0672a4 */ /* 0x000fc8000f8e0206 */
[----:B------:R-:W-:Y:S01]  /*31130*/  UIADD3 UR6, UR5, UR6, URZ ;  /* 0x0000000605067290 */ /* 0x000fe2000fffe03f */
[----:B------:R-:W-:Y:S02]  /*31140*/  IMAD.U32 R2, RZ, RZ, UR4 ;  /* 0x00000004ff027e24 */ /* 0x000fe4000f8e00ff */
[----:B------:R-:W-:Y:S01]  /*31150*/  IMAD.U32 R3, RZ, RZ, UR5 ;  /* 0x00000005ff037e24 */ /* 0x000fe2000f8e00ff */
[----:B------:R-:W-:Y:S02]  /*31160*/  ULDC.64 UR4, c[0x0][0xc30] ;  /* 0x00030c0000047ab9 */ /* 0x000fe40000000a00 */
[----:B------:R-:W-:Y:S02]  /*31170*/  IMAD.U32 R3, RZ, RZ, UR6 ;  /* 0x00000006ff037e24 */ /* 0x000fe4000f8e00ff */
[----:B------:R-:W-:Y:S02]  /*31180*/  IMAD R0, R0, UR4, RZ ;  /* 0x0000000400007c24 */ /* 0x000fe4000f8e02ff */
        /* <DEDUP_REMOVED lines=8> */
[----:B------:R-:W-:Y:S01]  /*31210*/  ULDC.64 UR4, c[0x0][0xc00] ;  /* 0x0003000000047ab9 */ /* 0x000fe20000000a00 */
[----:B------:R-:W-:Y:S02]  /*31220*/  SHFL.IDX PT, R2, R8, 0x1, 0x1c1f ;  /* 0x003c1f0008027f89 */ /* 0x000fe400000e0000 */
[----:B------:R-:W-:Y:S01]  /*31230*/  IMAD.IADD R3, R23, 0x1, R5 ;  /* 0x0000000117037824 */ /* 0x000fe200078e0205 */
[----:B------:R-:W-:-:S04]  /*31240*/  LEA R20, P1, R22, UR4, 0x2 ;  /* 0x0000000416147c11 */ /* 0x000fc8000f8210ff */
[----:B------:R-:W-:Y:S01]  /*31250*/  LEA.HI.X R22, R22, UR5, R3, 0x2, P1 ;  /* 0x0000000516167c11 */ /* 0x000fe200088f1403 */
[----:B------:R-:W-:Y:S01]  /*31260*/  SHFL.IDX PT, R16, R20, RZ, 0x1c1f ;  /* 0x001c1fff14107589 */ /* 0x000fe200000e0000 */
[----:B------:R-:W-:-:S03]  /*31270*/  ISETP.GE.AND P1, PT, R9, R18, PT ;  /* 0x000000120900720c */ /* 0x000fc60003f26270 */
[----:B------:R-:W3:Y:S04]  /*31280*/  SHFL.IDX PT, R3, R10, 0x1, 0x1c1f ;  /* 0x003c1f000a037f89 */ /* 0x000ee800000e0000 */
[----:B------:R0:W1:Y:S04]  /*31290*/  SHFL.IDX PT, R17, R22, RZ, 0x1c1f ;  /* 0x001c1fff16117589 */ /* 0x00006800000e0000 */
[----:B---3--:R0:W-:Y:S02]  /*312a0*/  @!P0 ST.E desc[UR36][R2.64], R7 ;  /* 0x0000000702008985 */ /* 0x0081e4000c101924 */
[----:B-1----:R-:W-:Y:S05]  /*312b0*/  @P1 BRA `(.L_x_2289) ;  /* 0x0000000c00781947 */ /* 0x002fea0003800000 */
[----:B------:R-:W-:Y:S02]  /*312c0*/  ULDC UR4, c[0x0][0xbc8] ;  /* 0x0002f20000047ab9 */ /* 0x000fe40000000800 */
[----:B------:R-:W-:-:S13]  /*312d0*/  ISETP.GE.AND P0, PT, R19, UR4, PT ;  /* 0x0000000413007c0c */ /* 0x000fda000bf06270 */
[----:B------:R-:W2:Y:S01]  /*312e0*/  @!P0 LDL.64 R12, [R1+0x240] ;  /* 0x00024000010c8983 */ /* 0x000ea20000100a00 */
[C---:B------:R-:W-:Y:S02]  /*312f0*/  VIADD R0, R19.reuse, 0x8 ;  /* 0x0000000813007836 */ /* 0x040fe40000000000 */
[----:B0-----:R-:W-:-:S03]  /*31300*/  @!P0 IMAD.WIDE R2, R19, 0x4, R16 ;  /* 0x0000000413028825 */ /* 0x001fc600078e0210 */
[C---:B------:R-:W-:Y:S01]  /*31310*/  ISETP.GE.AND P1, PT, R0.reuse, UR4, PT ;  /* 0x0000000400007c0c */ /* 0x040fe2000bf26270 */
[----:B------:R-:W-:Y:S01]  /*31320*/  VIADD R8, R19, 0x10 ;  /* 0x0000001013087836 */ /* 0x000fe20000000000 */
[----:B--2---:R0:W-:Y:S11]  /*31330*/  @!P0 ST.E.64 desc[UR36][R2.64], R12 ;  /* 0x0000000c02008985 */ /* 0x0041f6000c101b24 */
[----:B------:R-:W2:Y:S01]  /*31340*/  @!P1 LDL.64 R6, [R1+0x250] ;  /* 0x0002500001069983 */ /* 0x000ea20000100a00 */
[----:B------:R-:W-:-:S02]  /*31350*/  @!P1 LEA.HI R0, R0, R0, RZ, 0x1 ;  /* 0x0000000000009211 */ /* 0x000fc400078f08ff */
[----:B------:R-:W-:Y:S02]  /*31360*/  ISETP.GE.AND P0, PT, R8, UR4, PT ;  /* 0x0000000408007c0c */ /* 0x000fe4000bf06270 */
[----:B------:R-:W-:-:S05]  /*31370*/  @!P1 LOP3.LUT R0, R0, 0xfffffffe, RZ, 0xc0, !PT ;  /* 0xfffffffe00009812 */ /* 0x000fca00078ec0ff */
[----:B------:R-:W-:-:S04]  /*31380*/  @!P1 IMAD.WIDE R4, R0, 0x4, R16 ;  /* 0x0000000400049825 */ /* 0x000fc800078e0210 */
[----:B------:R-:W-:Y:S01]  /*31390*/  VIADD R0, R19, 0x18 ;  /* 0x0000001813007836 */ /* 0x000fe20000000000 */
[----:B--2---:R1:W-:Y:S04]  /*313a0*/  @!P1 ST.E.64 desc[UR36][R4.64], R6 ;  /* 0x0000000604009985 */ /* 0x0043e8000c101b24 */
[----:B------:R-:W2:Y:S01]  /*313b0*/  @!P0 LDL.64 R10, [R1+0x260] ;  /* 0x00026000010a8983 */ /* 0x000ea20000100a00 */
[----:B------:R-:W-:Y:S02]  /*313c0*/  @!P0 LEA.HI R8, R8, R8, RZ, 0x1 ;  /* 0x0000000808088211 */ /* 0x000fe400078f08ff */
[----:B------:R-:W-:Y:S02]  /*313d0*/  ISETP.GE.AND P1, PT, R0, UR4, PT ;  /* 0x0000000400007c0c */ /* 0x000fe4000bf26270 */
[----:B------:R-:W-:-:S05]  /*313e0*/  @!P0 LOP3.LUT R8, R8, 0xfffffffe, RZ, 0xc0, !PT ;  /* 0xfffffffe08088812 */ /* 0x000fca00078ec0ff */
[----:B------:R-:W-:-:S04]  /*313f0*/  @!P0 IMAD.WIDE R8, R8, 0x4, R16 ;  /* 0x0000000408088825 */ /* 0x000fc800078e0210 */
[----:B------:R-:W-:Y:S01]  /*31400*/  VIADD R14, R19, 0x20 ;  /* 0x00000020130e7836 */ /* 0x000fe20000000000 */
[----:B--2---:R2:W-:Y:S04]  /*31410*/  @!P0 ST.E.64 desc[UR36][R8.64], R10 ;  /* 0x0000000a08008985 */ /* 0x0045e8000c101b24 */
[----:B0-----:R-:W3:Y:S01]  /*31420*/  @!P1 LDL.64 R12, [R1+0x270] ;  /* 0x00027000010c9983 */ /* 0x001ee20000100a00 */
[----:B------:R-:W-:Y:S02]  /*31430*/  @!P1 LEA.HI R0, R0, R0, RZ, 0x1 ;  /* 0x0000000000009211 */ /* 0x000fe400078f08ff */
[----:B------:R-:W-:Y:S02]  /*31440*/  ISETP.GE.AND P0, PT, R14, UR4, PT ;  /* 0x000000040e007c0c */ /* 0x000fe4000bf06270 */
[----:B------:R-:W-:-:S05]  /*31450*/  @!P1 LOP3.LUT R0, R0, 0xfffffffe, RZ, 0xc0, !PT ;  /* 0xfffffffe00009812 */ /* 0x000fca00078ec0ff */
[----:B------:R-:W-:-:S04]  /*31460*/  @!P1 IMAD.WIDE R2, R0, 0x4, R16 ;  /* 0x0000000400029825 */ /* 0x000fc800078e0210 */
[----:B------:R-:W-:Y:S01]  /*31470*/  VIADD R0, R19, 0x28 ;  /* 0x0000002813007836 */ /* 0x000fe20000000000 */
[----:B---3--:R0:W-:Y:S04]  /*31480*/  @!P1 ST.E.64 desc[UR36][R2.64], R12 ;  /* 0x0000000c02009985 */ /* 0x0081e8000c101b24 */
[----:B-1----:R-:W3:Y:S01]  /*31490*/  @!P0 LDL.64 R4, [R1+0x280] ;  /* 0x0002800001048983 */ /* 0x002ee20000100a00 */
[----:B------:R-:W-:Y:S02]  /*314a0*/  @!P0 LEA.HI R14, R14, R14, RZ, 0x1 ;  /* 0x0000000e0e0e8211 */ /* 0x000fe400078f08ff */
[----:B------:R-:W-:Y:S02]  /*314b0*/  ISETP.GE.AND P1, PT, R0, UR4, PT ;  /* 0x0000000400007c0c */ /* 0x000fe4000bf26270 */
[----:B------:R-:W-:-:S05]  /*314c0*/  @!P0 LOP3.LUT R14, R14, 0xfffffffe, RZ, 0xc0, !PT ;  /* 0xfffffffe0e0e8812 */ /* 0x000fca00078ec0ff */
[----:B------:R-:W-:-:S04]  /*314d0*/  @!P0 IMAD.WIDE R14, R14, 0x4, R16 ;  /* 0x000000040e0e8825 */ /* 0x000fc800078e0210 */
[----:B--2---:R-:W-:Y:S01]  /*314e0*/  VIADD R8, R19, 0x30 ;  /* 0x0000003013087836 */ /* 0x004fe20000000000 */
[----:B---3--:R1:W-:Y:S04]  /*314f0*/  @!P0 ST.E.64 desc[UR36][R14.64], R4 ;  /* 0x000000040e008985 */ /* 0x0083e8000c101b24 */
[----:B------:R-:W2:Y:S01]  /*31500*/  @!P1 LDL.64 R6, [R1+0x290] ;  /* 0x0002900001069983 */ /* 0x000ea20000100a00 */
[----:B------:R-:W-:Y:S02]  /*31510*/  @!P1 LEA.HI R0, R0, R0, RZ, 0x1 ;  /* 0x0000000000009211 */ /* 0x000fe400078f08ff */
[----:B------:R-:W-:Y:S02]  /*31520*/  ISETP.GE.AND P0, PT, R8, UR4, PT ;  /* 0x0000000408007c0c */ /* 0x000fe4000bf06270 */
[----:B------:R-:W-:-:S05]  /*31530*/  @!P1 LOP3.LUT R0, R0, 0xfffffffe, RZ, 0xc0, !PT ;  /* 0xfffffffe00009812 */ /* 0x000fca00078ec0ff */
[----:B0-----:R-:W-:-:S04]  /*31540*/  @!P1 IMAD.WIDE R2, R0, 0x4, R16 ;  /* 0x0000000400029825 */ /* 0x001fc800078e0210 */
        /* <DEDUP_REMOVED lines=9> */
[----:B-1----:R-:W3:Y:S01]  /*315e0*/  @!P1 LDL.64 R4, [R1+0x2b0] ;  /* 0x0002b00001049983 */ /* 0x002ee20000100a00 */
[----:B------:R-:W-:Y:S02]  /*315f0*/  @!P1 LEA.HI R0, R0, R0, RZ, 0x1 ;  /* 0x0000000000009211 */ /* 0x000fe400078f08ff */
[----:B------:R-:W-:Y:S02]  /*31600*/  ISETP.GE.AND P0, PT, R12, UR4, PT ;  /* 0x000000040c007c0c */ /* 0x000fe4000bf06270 */
[----:B------:R-:W-:-:S05]  /*31610*/  @!P1 LOP3.LUT R0, R0, 0xfffffffe, RZ, 0xc0, !PT ;  /* 0xfffffffe00009812 */ /* 0x000fca00078ec0ff */
[----:B0-----:R-:W-:-:S04]  /*31620*/  @!P1 IMAD.WIDE R2, R0, 0x4, R16 ;  /* 0x0000000400029825 */ /* 0x001fc800078e0210 */
[----:B------:R-:W-:Y:S01]  /*31630*/  VIADD R0, R19, 0x48 ;  /* 0x0000004813007836 */ /* 0x000fe20000000000 */
[----:B---3--:R0:W-:Y:S04]  /*31640*/  @!P1 ST.E.64 desc[UR36][R2.64], R4 ;  /* 0x0000000402009985 */ /* 0x0081e8000c101b24 */
[----:B------:R-:W3:Y:S01]  /*31650*/  @!P0 LDL.64 R6, [R1+0x2c0] ;  /* 0x0002c00001068983 */ /* 0x000ee20000100a00 */
        /* <DEDUP_REMOVED lines=18> */
[----:B-1----:R-:W-:Y:S01]  /*31780*/  VIADD R12, R19, 0x60 ;  /* 0x00000060130c7836 */ /* 0x002fe20000000000 */
[----:B--2---:R1:W-:Y:S04]  /*31790*/  @!P0 ST.E.64 desc[UR36][R10.64], R4 ;  /* 0x000000040a008985 */ /* 0x0043e8000c101b24 */
        /* <DEDUP_REMOVED lines=87> */
[----:B0-----:R-:W-:-:S05]  /*31d10*/  @!P1 LOP3.LUT R3, R0, 0xfffffffe, RZ, 0xc0, !PT ;  /* 0xfffffffe00039812 */ /* 0x001fca00078ec0ff */
[----:B------:R-:W-:-:S04]  /*31d20*/  @!P1 IMAD.WIDE R2, R3, 0x4, R16 ;  /* 0x0000000403029825 */ /* 0x000fc800078e0210 */
[----:B------:R-:W-:Y:S01]  /*31d30*/  VIADD R0, R19, 0xc8 ;  /* 0x000000c813007836 */ /* 0x000fe20000000000 */
[----:B--2---:R0:W-:Y:S04]  /*31d40*/  @!P1 ST.E.64 desc[UR36][R2.64], R6 ;  /* 0x0000000602009985 */ /* 0x0041e8000c101b24 */
[----:B------:R-:W2:Y:S01]  /*31d50*/  @!P0 LDL.64 R8, [R1+0x3c0] ;  /* 0x0003c00001088983 */ /* 0x000ea20000100a00 */
[----:B------:R-:W-:Y:S02]  /*31d60*/  @!P0 LEA.HI R12, R12, R12, RZ, 0x1 ;  /* 0x0000000c0c0c8211 */ /* 0x000fe400078f08ff */
[----:B------:R-:W-:Y:S02]  /*31d70*/  ISETP.GE.AND P1, PT, R0, UR4, PT ;  /* 0x0000000400007c0c */ /* 0x000fe4000bf26270 */
[----:B-1----:R-:W-:-:S05]  /*31d80*/  @!P0 LOP3.LUT R5, R12, 0xfffffffe, RZ, 0xc0, !PT ;  /* 0xfffffffe0c058812 */ /* 0x002fca00078ec0ff */
[----:B------:R-:W-:-:S04]  /*31d90*/  @!P0 IMAD.WIDE R4, R5, 0x4, R16 ;  /* 0x0000000405048825 */ /* 0x000fc800078e0210 */
[----:B------:R-:W-:Y:S01]  /*31da0*/  VIADD R12, R19, 0xd0 ;  /* 0x000000d0130c7836 */ /* 0x000fe20000000000 */
        /* <DEDUP_REMOVED lines=36> */
[----:B------:R-:W3:Y:S01]  /*31ff0*/  @!P0 LDL.64 R8, [R1+0x420] ;  /* 0x0004200001088983 */ /* 0x000ee20000100a00 */
[----:B------:R-:W-:Y:S02]  /*32000*/  @!P0 LEA.HI R12, R12, R12, RZ, 0x1 ;  /* 0x0000000c0c0c8211 */ /* 0x000fe400078f08ff */
[----:B------:R-:W-:Y:S02]  /*32010*/  ISETP.GE.AND P1, PT, R0, UR4, PT ;  /* 0x0000000400007c0c */ /* 0x000fe4000bf26270 */
[----:B-1----:R-:W-:-:S05]  /*32020*/  @!P0 LOP3.LUT R5, R12, 0xfffffffe, RZ, 0xc0, !PT ;  /* 0xfffffffe0c058812 */ /* 0x002fca00078ec0ff */
[----:B------:R-:W-:-:S05]  /*32030*/  @!P0 IMAD.WIDE R4, R5, 0x4, R16 ;  /* 0x0000000405048825 */ /* 0x000fca00078e0210 */
[----:B---3--:R2:W-:Y:S04]  /*32040*/  @!P0 ST.E.64 desc[UR36][R4.64], R8 ;  /* 0x0000000804008985 */ /* 0x0085e8000c101b24 */
[----:B------:R-:W3:Y:S01]  /*32050*/  @!P1 LDL.64 R12, [R1+0x430] ;  /* 0x00043000010c9983 */ /* 0x000ee20000100a00 */
[----:B------:R-:W-:-:S04]  /*32060*/  @!P1 LEA.HI R0, R0, R0, RZ, 0x1 ;  /* 0x0000000000009211 */ /* 0x000fc800078f08ff */
[----:B------:R-:W-:-:S05]  /*32070*/  @!P1 LOP3.LUT R11, R0, 0xfffffffe, RZ, 0xc0, !PT ;  /* 0xfffffffe000b9812 */ /* 0x000fca00078ec0ff */
[----:B------:R-:W-:-:S05]  /*32080*/  @!P1 IMAD.WIDE R16, R11, 0x4, R16 ;  /* 0x000000040b109825 */ /* 0x000fca00078e0210 */
[----:B---3--:R2:W-:Y:S02]  /*32090*/  @!P1 ST.E.64 desc[UR36][R16.64], R12 ;  /* 0x0000000c10009985 */ /* 0x0085e4000c101b24 */
.L_x_2289:
[----:B------:R-:W-:Y:S05]  /*320a0*/  BSYNC B0 ;  /* 0x0000000000007941 */ /* 0x000fea0003800000 */
.L_x_2288:
[----:B------:R-:W-:Y:S01]  /*320b0*/  ISETP.GE.AND P0, PT, R21, R18, PT ;  /* 0x000000121500720c */ /* 0x000fe20003f06270 */
[----:B------:R1:W3:Y:S04]  /*320c0*/  SHFL.IDX PT, R15, R22, 0x1, 0x1c1f ;  /* 0x003c1f00160f7f89 */ /* 0x0002e800000e0000 */
[----:B------:R1:W4:Y:S08]  /*320d0*/  SHFL.IDX PT, R14, R20, 0x1, 0x1c1f ;  /* 0x003c1f00140e7f89 */ /* 0x00033000000e0000 */
[----:B-1----:R-:W-:Y:S05]  /*320e0*/  @P0 BRA `(.L_x_2183) ;  /* 0x0000005800c00947 */ /* 0x002fea0003800000 */
[----:B--2---:R-:W1:Y:S02]  /*320f0*/  LDC R17, c[0x0][0xbc8] ;  /* 0x0002f200ff117b82 */ /* 0x004e640000000800 */
[----:B-1----:R-:W-:-:S13]  /*32100*/  ISETP.GE.AND P0, PT, R19, R17, PT ;  /* 0x000000111300720c */ /* 0x002fda0003f06270 */
[----:B------:R-:W2:Y:S01]  /*32110*/  @!P0 LDL.64 R12, [R1+0x248] ;  /* 0x00024800010c8983 */ /* 0x000ea20000100a00 */
[C---:B------:R-:W-:Y:S02]  /*32120*/  VIADD R0, R19.reuse, 0x8 ;  /* 0x0000000813007836 */ /* 0x040fe40000000000 */
[----:B0--34-:R-:W-:-:S03]  /*32130*/  @!P0 IMAD.WIDE R2, R19, 0x4, R14 ;  /* 0x0000000413028825 */ /* 0x019fc600078e020e */
[C---:B------:R-:W-:Y:S01]  /*32140*/  ISETP.GE.AND P1, PT, R0.reuse, R17, PT ;  /* 0x000000110000720c */ /* 0x040fe20003f26270 */
[----:B------:R-:W-:Y:S01]  /*32150*/  VIADD R10, R19, 0x10 ;  /* 0x00000010130a7836 */ /* 0x000fe20000000000 */
[----:B--2---:R0:W-:Y:S11]  /*32160*/  @!P0 ST.E.64 desc[UR36][R2.64], R12 ;  /* 0x0000000c02008985 */ /* 0x0041f6000c101b24 */
[----:B------:R-:W2:Y:S01]  /*32170*/  @!P1 LDL.64 R6, [R1+0x258] ;  /* 0x0002580001069983 */ /* 0x000ea20000100a00 */
[----:B------:R-:W-:-:S02]  /*32180*/  @!P1 LEA.HI R0, R0, R0, RZ, 0x1 ;  /* 0x0000000000009211 */ /* 0x000fc400078f08ff */
[----:B------:R-:W-:Y:S02]  /*32190*/  ISETP.GE.AND P0, PT, R10, R17, PT ;  /* 0x000000110a00720c */ /* 0x000fe40003f06270 */
[----:B------:R-:W-:-:S05]  /*321a0*/  @!P1 LOP3.LUT R0, R0, 0xfffffffe, RZ, 0xc0, !PT ;  /* 0xfffffffe00009812 */ /* 0x000fca00078ec0ff */
[----:B------:R-:W-:-:S04]  /*321b0*/  @!P1 IMAD.WIDE R4, R0, 0x4, R14 ;  /* 0x0000000400049825 */ /* 0x000fc800078e020e */
[----:B------:R-:W-:Y:S01]  /*321c0*/  VIADD R0, R19, 0x18 ;  /* 0x0000001813007836 */ /* 0x000fe20000000000 */
[----:B--2---:R1:W-:Y:S04]  /*321d0*/  @!P1 ST.E.64 desc[UR36][R4.64], R6 ;  /* 0x0000000604009985 */ /* 0x0043e8000c101b24 */
[----:B------:R-:W2:Y:S01]  /*321e0*/  @!P0 LDL.64 R8, [R1+0x268] ;  /* 0x0002680001088983 */ /* 0x000ea20000100a00 */
[----:B------:R-:W-:Y:S02]  /*321f0*/  @!P0 LEA.HI R10, R10, R10, RZ, 0x1 ;  /* 0x0000000a0a0a8211 */ /* 0x000fe400078f08ff */
[----:B------:R-:W-:Y:S02]  /*32200*/  ISETP.GE.AND P1, PT, R0, R17, PT ;  /* 0x000000110000720c */ /* 0x000fe40003f26270 */
[----:B0-----:R-:W-:-:S05]  /*32210*/  @!P0 LOP3.LUT R2, R10, 0xfffffffe, RZ, 0xc0, !PT ;  /* 0xfffffffe0a028812 */ /* 0x001fca00078ec0ff */
[----:B------:R-:W-:-:S04]  /*32220*/  @!P0 IMAD.WIDE R2, R2, 0x4, R14 ;  /* 0x0000000402028825 */ /* 0x000fc800078e020e */
[----:B------:R-:W-:Y:S01]  /*32230*/  VIADD R12, R19, 0x20 ;  /* 0x00000020130c7836 */ /* 0x000fe20000000000 */
[----:B--2---:R0:W-:Y:S04]  /*32240*/  @!P0 ST.E.64 desc[UR36][R2.64], R8 ;  /* 0x0000000802008985 */ /* 0x0041e8000c101b24 */
[----:B------:R-:W2:Y:S01]  /*32250*/  @!P1 LDL.64 R10, [R1+0x278] ;  /* 0x00027800010a9983 */ /* 0x000ea20000100a00 */
[----:B------:R-:W-:Y:S02]  /*32260*/  @!P1 LEA.HI R0, R0, R0, RZ, 0x1 ;  /* 0x0000000000009211 */ /* 0x000fe400078f08ff */
[----:B------:R-:W-:Y:S02]  /*32270*/  ISETP.GE.AND P0, PT, R12, R17, PT ;  /* 0x000000110c00720c */ /* 0x000fe40003f06270 */
[----:B------:R-:W-:-:S05]  /*32280*/  @!P1 LOP3.LUT R0, R0, 0xfffffffe, RZ, 0xc0, !PT ;  /* 0xfffffffe00009812 */ /* 0x000fca00078ec0ff */
[----:B-1----:R-:W-:-:S04]  /*32290*/  @!P1 IMAD.WIDE R4, R0, 0x4, R14 ;  /* 0x0000000400049825 */ /* 0x002fc800078e020e */
        /* <DEDUP_REMOVED lines=96> */
[----:B-1----:R-:W-:-:S05]  /*328a0*/  @!P1 LOP3.LUT R5, R0, 0xfffffffe, RZ, 0xc0, !PT ;  /* 0xfffffffe00059812 */ /* 0x002fca00078ec0ff */
        /* <DEDUP_REMOVED lines=77> */
[----:B------:R-:W-:-:S06]  /*32d80*/  @!P0 IMAD.WIDE R2, R3, 0x4, R14 ;  /* 0x0000000403028825 */ /* 0x000fcc00078e020e */
[----:B------:R-:W-:Y:S01]  /*32d90*/  @!P1 LEA.HI R0, R0, R0, RZ, 0x1 ;  /* 0x0000000000009211 */ /* 0x000fe200078f08ff */
[----:B--2---:R0:W-:Y:S04]  /*32da0*/  @!P0 ST.E.64 desc[UR36][R2.64], R6 ;  /* 0x0000000602008985 */ /* 0x0041e8000c101b24 */
[----:B------:R-:W2:Y:S01]  /*32db0*/  @!P1 LDL.64 R8, [R1+0x418] ;  /* 0x0004180001089983 */ /* 0x000ea20000100a00 */
[----:B------:R-:W-:Y:S01]  /*32dc0*/  @!P1 LOP3.LUT R13, R0, 0xfffffffe, RZ, 0xc0, !PT ;  /* 0xfffffffe000d9812 */ /* 0x000fe200078ec0ff */
[C---:B------:R-:W-:Y:S01]  /*32dd0*/  VIADD R0, R19.reuse, 0xf0 ;  /* 0x000000f013007836 */ /* 0x040fe20000000000 */
[----:B------:R-:W-:Y:S01]  /*32de0*/  BSSY B0, `(.L_x_2290) ;  /* 0x000000c000007945 */ /* 0x000fe20003800000 */
[----:B------:R-:W-:Y:S02]  /*32df0*/  VIADD R19, R19, 0xf8 ;  /* 0x000000f813137836 */ /* 0x000fe40000000000 */
[----:B-1----:R-:W-:Y:S01]  /*32e00*/  @!P1 IMAD.WIDE R4, R13, 0x4, R14 ;  /* 0x000000040d049825 */ /* 0x002fe200078e020e */
[----:B------:R-:W-:-:S04]  /*32e10*/  ISETP.GE.AND P0, PT, R0, R17, PT ;  /* 0x000000110000720c */ /* 0x000fc80003f06270 */
[----:B--2---:R0:W-:Y:S01]  /*32e20*/  @!P1 ST.E.64 desc[UR36][R4.64], R8 ;  /* 0x0000000804009985 */ /* 0x0041e2000c101b24 */
[----:B------:R-:W-:-:S08]  /*32e30*/  ISETP.GE.AND P1, PT, R19, R17, PT ;  /* 0x000000111300720c */ /* 0x000fd00003f26270 */
[----:B------:R-:W-:Y:S05]  /*32e40*/  @P0 BRA `(.L_x_2291) ;  /* 0x0000000000140947 */ /* 0x000fea0003800000 */
[----:B0-----:R-:W2:Y:S01]  /*32e50*/  LDL.64 R4, [R1+0x428] ;  /* 0x0004280001047983 */ /* 0x001ea20000100a00 */
[----:B------:R-:W-:-:S04]  /*32e60*/  LEA.HI R0, R0, R0, RZ, 0x1 ;  /* 0x0000000000007211 */ /* 0x000fc800078f08ff */
[----:B------:R-:W-:-:S05]  /*32e70*/  LOP3.LUT R3, R0, 0xfffffffe, RZ, 0xc0, !PT ;  /* 0xfffffffe00037812 */ /* 0x000fca00078ec0ff */
[----:B------:R-:W-:-:S05]  /*32e80*/  IMAD.WIDE R2, R3, 0x4, R14 ;  /* 0x0000000403027825 */ /* 0x000fca00078e020e */
[----:B--2---:R1:W-:Y:S02]  /*32e90*/  ST.E.64 desc[UR36][R2.64], R4 ;  /* 0x0000000402007985 */ /* 0x0043e4000c101b24 */
.L_x_2291:
[----:B------:R-:W-:Y:S05]  /*32ea0*/  BSYNC B0 ;  /* 0x0000000000007941 */ /* 0x000fea0003800000 */
.L_x_2290:
[----:B------:R-:W-:Y:S05]  /*32eb0*/  @P1 BRA `(.L_x_2183) ;  /* 0x0000004c004c1947 */ /* 0x000fea0003800000 */
[----:B01----:R-:W2:Y:S01]  /*32ec0*/  LDL.64 R4, [R1+0x438] ;  /* 0x0004380001047983 */ /* 0x003ea20000100a00 */
[----:B------:R-:W-:-:S04]  /*32ed0*/  LEA.HI R19, R19, R19, RZ, 0x1 ;  /* 0x0000001313137211 */ /* 0x000fc800078f08ff */
[----:B------:R-:W-:-:S05]  /*32ee0*/  LOP3.LUT R3, R19, 0xfffffffe, RZ, 0xc0, !PT ;  /* 0xfffffffe13037812 */ /* 0x000fca00078ec0ff */
[----:B------:R-:W-:-:S05]  /*32ef0*/  IMAD.WIDE R2, R3, 0x4, R14 ;  /* 0x0000000403027825 */ /* 0x000fca00078e020e */
[----:B--2---:R0:W-:Y:S01]  /*32f00*/  ST.E.64 desc[UR36][R2.64], R4 ;  /* 0x0000000402007985 */ /* 0x0041e2000c101b24 */
[----:B------:R-:W-:Y:S05]  /*32f10*/  BRA `(.L_x_2183) ;  /* 0x0000004c00347947 */ /* 0x000fea0003800000 */
.L_x_2287:
[----:B------:R-:W2:Y:S02]  /*32f20*/  S2R R0, SR_TID.X ;  /* 0x0000000000007919 */ /* 0x000ea40000002100 */
[----:B--2---:R-:W-:-:S05]  /*32f30*/  VIADD R0, R0, 0xffffff80 ;  /* 0xffffff8000007836 */ /* 0x004fca0000000000 */
[----:B------:R-:W-:-:S13]  /*32f40*/  ISETP.GT.AND P0, PT, R0, 0x7f, PT ;  /* 0x0000007f0000780c */ /* 0x000fda0003f04270 */
[----:B------:R-:W-:Y:S05]  /*32f50*/  @P0 BRA `(.L_x_2183) ;  /* 0x0000004c00240947 */ /* 0x000fea0003800000 */
[----:B-1----:R-:W1:Y:S01]  /*32f60*/  S2R R3, SR_CTAID.X ;  /* 0x0000000000037919 */ /* 0x002e620000002500 */
[----:B0-----:R-:W0:Y:S01]  /*32f70*/  LDC R4, c[0x0][0xce8] ;  /* 0x00033a00ff047b82 */ /* 0x001e220000000800 */
[----:B------:R-:W-:Y:S02]  /*32f80*/  ULDC UR4, c[0x0][0xb88] ;  /* 0x0002e20000047ab9 */ /* 0x000fe40000000800 */
[----:B0-----:R-:W-:Y:S02]  /*32f90*/  IMAD R5, R4, UR4, RZ ;  /* 0x0000000404057c24 */ /* 0x001fe4000f8e02ff */
[----:B-1----:R-:W-:-:S05]  /*32fa0*/  IMAD R0, R3, 0x80, R0 ;  /* 0x0000008003007824 */ /* 0x002fca00078e0200 */
[----:B------:R-:W-:-:S13]  /*32fb0*/  ISETP.GE.AND P0, PT, R0, R5, PT ;  /* 0x000000050000720c */ /* 0x000fda0003f06270 */
[----:B------:R-:W-:Y:S05]  /*32fc0*/  @P0 BRA `(.L_x_2183) ;  /* 0x0000004c00080947 */ /* 0x000fea0003800000 */
[----:B------:R-:W-:Y:S01]  /*32fd0*/  ISETP.NE.AND P0, PT, R4, 0x1, PT ;  /* 0x000000010400780c */ /* 0x000fe20003f05270 */
[----:B------:R-:W-:Y:S01]  /*32fe0*/  USHF.R.S32.HI UR6, URZ, 0x1f, UR58 ;  /* 0x0000001f3f067899 */ /* 0x000fe2000801143a */
[----:B------:R-:W-:Y:S01]  /*32ff0*/  IMAD.MOV.U32 R2, RZ, RZ, R0 ;  /* 0x000000ffff027224 */ /* 0x000fe200078e0000 */
[----:B------:R-:W-:Y:S01]  /*33000*/  ULDC.64 UR8, c[0x0][0xcd0] ;  /* 0x0003340000087ab9 */ /* 0x000fe20000000a00 */
[----:B------:R-:W-:Y:S02]  /*33010*/  USHF.R.S32.HI UR7, URZ, 0x1f, UR61 ;  /* 0x0000001f3f077899 */ /* 0x000fe4000801143d */
[----:B------:R-:W-:Y:S02]  /*33020*/  UIMAD UR6, UR6, UR8, URZ ;  /* 0x00000008060672a4 */ /* 0x000fe4000f8e023f */
[----:B------:R-:W-:Y:S02]  /*33030*/  UIMAD.WIDE.U32 UR4, UR58, UR8, URZ ;  /* 0x000000083a0472a5 */ /* 0x000fe4000f8e003f */
[----:B------:R-:W-:-:S03]  /*33040*/  UIMAD UR6, UR58, UR9, UR6 ;  /* 0x000000093a0672a4 */ /* 0x000fc6000f8e0206 */
[----:B------:R-:W0:Y:S01]  /*33050*/  @P0 LDC R3, c[0x0][0xcec] ;  /* 0x00033b00ff030b82 */ /* 0x000e220000000800 */
[----:B------:R-:W-:Y:S01]  /*33060*/  ULDC.64 UR8, c[0x0][0xcd8] ;  /* 0x0003360000087ab9 */ /* 0x000fe20000000a00 */
[----:B------:R-:W-:Y:S02]  /*33070*/  UIADD3 UR5, UR5, UR6, URZ ;  /* 0x0000000605057290 */ /* 0x000fe4000fffe03f */
[----:B------:R-:W-:Y:S02]  /*33080*/  UIMAD UR7, UR7, UR8, URZ ;  /* 0x00000008070772a4 */ /* 0x000fe4000f8e023f */
[----:B------:R-:W-:Y:S02]  /*33090*/  USHF.R.S32.HI UR6, URZ, 0x1f, UR59 ;  /* 0x0000001f3f067899 */ /* 0x000fe4000801143b */
[----:B------:R-:W1:Y:S01]  /*330a0*/  @P0 LDC R6, c[0x0][0xcf0] ;  /* 0x00033c00ff060b82 */ /* 0x000e620000000800 */
[----:B------:R-:W-:Y:S02]  /*330b0*/  UIMAD UR7, UR61, UR9, UR7 ;  /* 0x000000093d0772a4 */ /* 0x000fe4000f8e0207 */
[----:B------:R-:W-:-:S03]  /*330c0*/  UIMAD.WIDE.U32 UR4, UR61, UR8, UR4 ;  /* 0x000000083d0472a5 */ /* 0x000fc6000f8e0004 */
[----:B------:R-:W-:Y:S01]  /*330d0*/  ULDC.64 UR8, c[0x0][0xce0] ;  /* 0x0003380000087ab9 */ /* 0x000fe20000000a00 */
[----:B------:R-:W-:Y:S02]  /*330e0*/  UIADD3 UR5, UR7, UR5, URZ ;  /* 0x0000000507057290 */ /* 0x000fe4000fffe03f */
[----:B------:R-:W-:Y:S02]  /*330f0*/  UIMAD UR6, UR6, UR8, URZ ;  /* 0x00000008060672a4 */ /* 0x000fe4000f8e023f */
[----:B------:R-:W-:Y:S02]  /*33100*/  UIMAD.WIDE.U32 UR4, UR59, UR8, UR4 ;  /* 0x000000083b0472a5 */ /* 0x000fe4000f8e0004 */
[----:B------:R-:W-:Y:S01]  /*33110*/  UIMAD UR6, UR59, UR9, UR6 ;  /* 0x000000093b0672a4 */ /* 0x000fe2000f8e0206 */
[----:B0-----:R-:W-:-:S05]  /*33120*/  @P0 IMAD.HI.U32 R3, R0, R3, RZ ;  /* 0x0000000300030227 */ /* 0x001fca00078e00ff */
[----:B-1----:R-:W-:-:S04]  /*33130*/  @P0 SHF.R.U32.HI R2, RZ, R6, R3 ;  /* 0x00000006ff020219 */ /* 0x002fc80000011603 */
[--C-:B------:R-:W-:Y:S01]  /*33140*/  SHF.R.S32.HI R3, RZ, 0x1f, R2.reuse ;  /* 0x0000001fff037819 */ /* 0x100fe20000011402 */
[----:B------:R-:W-:Y:S01]  /*33150*/  IMAD.MOV R5, RZ, RZ, -R2 ;  /* 0x000000ffff057224 */ /* 0x000fe200078e0a02 */
[----:B------:R-:W-:-:S03]  /*33160*/  IADD3 R2, P0, R2, UR4, RZ ;  /* 0x0000000402027c10 */ /* 0x000fc6000ff1e0ff */
[----:B------:R-:W-:Y:S02]  /*33170*/  IMAD R5, R4, R5, R0 ;  /* 0x0000000504057224 */ /* 0x000fe400078e0200 */
[----:B------:R-:W-:Y:S01]  /*33180*/  IMAD.U32 R4, RZ, RZ, UR6 ;  /* 0x00000006ff047e24 */ /* 0x000fe2000f8e00ff */
[----:B------:R-:W-:Y:S02]  /*33190*/  ULDC.64 UR6, c[0x0][0xcc8] ;  /* 0x0003320000067ab9 */ /* 0x000fe40000000a00 */
[----:B------:R-:W-:Y:S02]  /*331a0*/  SHF.R.S32.HI R0, RZ, 0x1f, R5 ;  /* 0x0000001fff007819 */ /* 0x000fe40000011405 */
[----:B------:R-:W-:Y:S01]  /*331b0*/  IADD3.X R3, R3, UR5, R4, P0, !PT ;  /* 0x0000000503037c10 */ /* 0x000fe200087fe404 */
[----:B------:R-:W-:Y:S02]  /*331c0*/  ULDC.64 UR4, c[0x0][0xca8] ;  /* 0x00032a0000047ab9 */ /* 0x000fe40000000a00 */
[----:B------:R-:W-:-:S02]  /*331d0*/  IMAD R0, R0, UR6, RZ ;  /* 0x0000000600007c24 */ /* 0x000fc4000f8e02ff */
[----:B------:R-:W-:-:S04]  /*331e0*/  IMAD.WIDE.U32 R2, R5, UR6, R2 ;  /* 0x0000000605027c25 */ /* 0x000fc8000f8e0002 */
[----:B------:R-:W-:Y:S01]  /*331f0*/  IMAD R7, R5, UR7, R0 ;  /* 0x0000000705077c24 */ /* 0x000fe2000f8e0200 */
[----:B------:R-:W-:-:S03]  /*33200*/  LEA R4, P0, R2, UR4, 0x2 ;  /* 0x0000000402047c11 */ /* 0x000fc6000f8010ff */
[----:B------:R-:W-:-:S05]  /*33210*/  IMAD.IADD R3, R3, 0x1, R7 ;  /* 0x0000000103037824 */ /* 0x000fca00078e0207 */
[----:B------:R-:W-:Y:S01]  /*33220*/  LEA.HI.X R5, R2, UR5, R3, 0x2, P0 ;  /* 0x0000000502057c11 */ /* 0x000fe200080f1403 */
[----:B------:R-:W-:-:S05]  /*33230*/  IMAD.MOV.U32 R3, RZ, RZ, -0x800000 ;  /* 0xff800000ff037424 */ /* 0x000fca00078e00ff */
[----:B------:R0:W-:Y:S01]  /*33240*/  STG.E desc[UR36][R4.64], R3 ;  /* 0x0000000304007986 */ /* 0x0001e2000c101924 */
[----:B------:R-:W-:Y:S05]  /*33250*/  BRA `(.L_x_2183) ;  /* 0x0000004800647947 */ /* 0x000fea0003800000 */
.L_x_2181:
[----:B------:R-:W-:-:S08]  /*33260*/  NOP ;  /* 0x0000000000007918 */ /* 0x000fd00000000000 */
[----:B0-----:R-:W0:-:S00]  /*33270*/  USETMAXREG.DEALLOC.CTAPOOL 0x28 ;  /* 0x00000028000079c8 */ /* 0x001e0000080e0500 */
        /* <DEDUP_REMOVED lines=16> */
.L_x_2292:
[----:B------:R-:W-:Y:S01]  /*33380*/  ULDC UR7, c[0x0][0xd50] ;  /* 0x0003540000077ab9 */ /* 0x000fe20000000800 */
[----:B------:R-:W-:Y:S01]  /*33390*/  UMOV UR39, UR6 ;  /* 0x0000000600277c82 */ /* 0x000fe20008000000 */
[----:B------:R-:W-:-:S11]  /*333a0*/  UISETP.NE.AND UP0, UPT, UR7, 0x1, UPT ;  /* 0x000000010700788c */ /* 0x000fd6000bf05270 */
[----:B------:R-:W-:Y:S01]  /*333b0*/  @UP0 ULDC UR4, c[0x0][0xd54] ;  /* 0x0003550000040ab9 */ /* 0x000fe20000000800 */
[----:B------:R-:W-:Y:S01]  /*333c0*/  @UP0 ULDC UR8, c[0x0][0xd58] ;  /* 0x0003560000080ab9 */ /* 0x000fe20000000800 */
[----:B------:R-:W-:-:S04]  /*333d0*/  UIMAD.WIDE.U32 UR4, UR6, UR4, URZ ;  /* 0x00000004060472a5 */ /* 0x000fc8000f8e003f */
[----:B------:R-:W-:-:S12]  /*333e0*/  @UP0 USHF.R.U32.HI UR39, URZ, UR8, UR5 ;  /* 0x000000083f270299 */ /* 0x000fd80008011605 */
.L_x_2293:
        /* <DEDUP_REMOVED lines=53> */
.L_x_2296:
[----:B------:R-:W-:-:S11]  /*33740*/  UISETP.NE.AND UP0, UPT, UR5, 0x1, UPT ;  /* 0x000000010500788c */ /* 0x000fd6000bf05270 */
[----:B------:R-:W-:Y:S02]  /*33750*/  @UP0 ULDC.64 UR12, c[0x0][0xae0] ;  /* 0x0002b800000c0ab9 */ /* 0x000fe40000000a00 */
[----:B------:R-:W-:-:S04]  /*33760*/  UIMAD.WIDE.U32 UR6, UR8, UR12, URZ ;  /* 0x0000000c080672a5 */ /* 0x000fc8000f8e003f */
[----:B------:R-:W-:-:S12]  /*33770*/  @UP0 USHF.R.U32.HI UR8, URZ, UR13, UR7 ;  /* 0x0000000d3f080299 */ /* 0x000fd80008011607 */
.L_x_2297:
[----:B------:R-:W-:-:S04]  /*33780*/  UIMAD UR8, UR8, UR5, UR5 ;  /* 0x00000005080872a4 */ /* 0x000fc8000f8e0205 */
[----:B------:R-:W-:-:S04]  /*33790*/  UISETP.LT.AND UP0, UPT, UR4, UR8, UPT ;  /* 0x000000080400728c */ /* 0x000fc8000bf01270 */
[----:B------:R-:W-:-:S12]  /*337a0*/  USEL UR4, UR4, UR8, UP0 ;  /* 0x0000000804047287 */ /* 0x000fd80008000000 */
.L_x_2295:
        /* <DEDUP_REMOVED lines=26> */
.L_x_2299:
[----:B------:R-:W-:-:S11]  /*33950*/  UISETP.NE.AND UP0, UPT, UR5, 0x1, UPT ;  /* 0x000000010500788c */ /* 0x000fd6000bf05270 */
[----:B------:R-:W-:Y:S02]  /*33960*/  @UP0 ULDC.64 UR10, c[0x0][0xae0] ;  /* 0x0002b800000a0ab9 */ /* 0x000fe40000000a00 */
[----:B------:R-:W-:-:S04]  /*33970*/  UIMAD.WIDE.U32 UR6, UR4, UR10, URZ ;  /* 0x0000000a040672a5 */ /* 0x000fc8000f8e003f */
[----:B------:R-:W-:-:S12]  /*33980*/  @UP0 USHF.R.U32.HI UR4, URZ, UR11, UR7 ;  /* 0x0000000b3f040299 */ /* 0x000fd80008011607 */
.L_x_2300:
[----:B------:R-:W-:-:S04]  /*33990*/  UIMAD UR4, UR4, UR5, URZ ;  /* 0x00000005040472a4 */ /* 0x000fc8000f8e023f */
[----:B------:R-:W-:-:S04]  /*339a0*/  UISETP.LT.AND UP0, UPT, UR8, UR4, UPT ;  /* 0x000000040800728c */ /* 0x000fc8000bf01270 */
[----:B------:R-:W-:-:S12]  /*339b0*/  USEL UR8, UR8, UR4, !UP0 ;  /* 0x0000000408087287 */ /* 0x000fd8000c000000 */
.L_x_2298:
        /* <DEDUP_REMOVED lines=44> */
.L_x_2301:
        /* <DEDUP_REMOVED lines=31> */
[----:B0----5:R-:W-:Y:S05]  /*33e70*/  CALL.ABS.NOINC R2 ;  /* 0x0000000002007343 */ /* 0x021fea0003c00000 */
.L_x_2302:
        /* <DEDUP_REMOVED lines=20> */
.L_x_2304:
        /* <DEDUP_REMOVED lines=15> */
.L_x_2303:
[----:B------:R-:W0:Y:S01]  /*340b0*/  LDC.64 R2, c[0x0][0xaf0] ;  /* 0x0002bc00ff027b82 */ /* 0x000e220000000a00 */
[----:B------:R-:W-:-:S07]  /*340c0*/  IMAD.MOV.U32 R30, RZ, RZ, R19 ;  /* 0x000000ffff1e7224 */ /* 0x000fce00078e0013 */
[----:B------:R-:W1:Y:S01]  /*340d0*/  LDC R12, c[0x0][0x430] ;  /* 0x00010c00ff0c7b82 */ /* 0x000e620000000800 */
[C---:B------:R-:W-:Y:S01]  /*340e0*/  IMAD.SHL.U32 R0, R27.reuse, 0x10, RZ ;  /* 0x000000101b007824 */ /* 0x040fe200078e00ff */
[C---:B------:R-:W-:Y:S02]  /*340f0*/  LOP3.LUT R7, R27.reuse, 0x7f, RZ, 0xc0, !PT ;  /* 0x0000007f1b077812 */ /* 0x040fe400078ec0ff */
        /* <DEDUP_REMOVED lines=8> */
[----:B------:R-:W-:Y:S01]  /*34180*/  LOP3.LUT R4, R0, 0x70, RZ, 0xc0, !PT ;  /* 0x0000007000047812 */ /* 0x000fe200078ec0ff */
[----:B------:R-:W-:Y:S01]  /*34190*/  VIADD R0, R24, 0xffffffff ;  /* 0xffffffff18007836 */ /* 0x000fe20000000000 */
[----:B------:R-:W-:Y:S02]  /*341a0*/  SHF.R.U32.HI R5, RZ, 0x3, R7 ;  /* 0x00000003ff057819 */ /* 0x000fe40000011607 */
[----:B-1----:R-:W-:Y:S02]  /*341b0*/  ISETP.NE.AND P1, PT, R12, 0x1, PT ;  /* 0x000000010c00780c */ /* 0x002fe40003f25270 */
[----:B------:R-:W-:-:S05]  /*341c0*/  LOP3.LUT R32, R4, R5, RZ, 0xfc, !PT ;  /* 0x0000000504207212 */ /* 0x000fca00078efcff */
[----:B------:R-:W-:-:S04]  /*341d0*/  IMAD R4, R0, 0x60, R32 ;  /* 0x0000006000047824 */ /* 0x000fc800078e0220 */
[C---:B-----5:R-:W-:Y:S01]  /*341e0*/  IMAD.IADD R10, R4.reuse, 0x1, R25 ;  /* 0x00000001040a7824 */ /* 0x060fe200078e0219 */
[----:B------:R-:W-:Y:S01]  /*341f0*/  ISETP.GE.AND P0, PT, R4, UR41, PT ;  /* 0x0000002904007c0c */ /* 0x000fe2000bf06270 */
[----:B0-----:R-:W0:Y:S01]  /*34200*/  @P1 LDC R2, c[0x0][0x434] ;  /* 0x00010d00ff021b82 */ /* 0x001e220000000800 */
[----:B------:R-:W-:Y:S01]  /*34210*/  @P1 LOP3.LUT R16, R16, 0x4000, RZ, 0xfc, !PT ;  /* 0x0000400010101812 */ /* 0x000fe200078efcff */
[----:B------:R-:W-:Y:S01]  /*34220*/  IMAD.MOV.U32 R11, RZ, RZ, R10 ;  /* 0x000000ffff0b7224 */ /* 0x000fe200078e000a */
[----:B------:R-:W-:-:S05]  /*34230*/  ISETP.GT.U32.OR P0, PT, R32, 0x5f, P0 ;  /* 0x0000005f2000780c */ /* 0x000fca0000704470 */
[----:B------:R-:W1:Y:S08]  /*34240*/  @P1 LDC R3, c[0x0][0x438] ;  /* 0x00010e00ff031b82 */ /* 0x000e700000000800 */
[----:B------:R-:W3:Y:S08]  /*34250*/  @!P0 LDC.64 R8, c[0x0][0x428] ;  /* 0x00010a00ff088b82 */ /* 0x000ef00000000a00 */
[----:B------:R-:W4:Y:S01]  /*34260*/  @!P0 LDC.64 R4, c[0x0][0x418] ;  /* 0x00010600ff048b82 */ /* 0x000f220000000a00 */
[----:B0-----:R-:W-:-:S05]  /*34270*/  @P1 IMAD.HI.U32 R2, R10, R2, RZ ;  /* 0x000000020a021227 */ /* 0x001fca00078e00ff */
        /* <DEDUP_REMOVED lines=13> */
[----:B------:R-:W-:Y:S01]  /*34350*/  LOP3.LUT R16, R16, 0xffffffef, RZ, 0xc0, !PT ;  /* 0xffffffef10107812 */ /* 0x000fe200078ec0ff */
[----:B------:R-:W-:Y:S01]  /*34360*/  IMAD.MOV R23, RZ, RZ, -R11 ;  /* 0x000000ffff177224 */ /* 0x000fe200078e0a0b */
[C---:B------:R-:W-:Y:S02]  /*34370*/  LOP3.LUT R35, R22.reuse, 0x40, RZ, 0xfc, !PT ;  /* 0x0000004016237812 */ /* 0x040fe400078efcff */
[----:B------:R-:W-:Y:S01]  /*34380*/  LOP3.LUT R31, R22, 0x80, RZ, 0xfc, !PT ;  /* 0x00000080161f7812 */ /* 0x000fe200078efcff */
[----:B------:R-:W-:Y:S01]  /*34390*/  IMAD R23, R12, R23, R10 ;  /* 0x000000170c177224 */ /* 0x000fe200078e020a */
[----:B------:R-:W-:Y:S02]  /*343a0*/  ISETP.GE.AND P4, PT, R35, UR4, PT ;  /* 0x0000000423007c0c */ /* 0x000fe4000bf86270 */
[----:B------:R-:W-:-:S02]  /*343b0*/  ISETP.GE.AND P3, PT, R31, UR4, PT ;  /* 0x000000041f007c0c */ /* 0x000fc4000bf66270 */
[C---:B------:R-:W-:Y:S02]  /*343c0*/  ISETP.GE.AND P2, PT, R22.reuse, UR4, PT ;  /* 0x0000000416007c0c */ /* 0x040fe4000bf46270 */
[----:B------:R-:W-:-:S04]  /*343d0*/  LOP3.LUT R28, R22, 0xc0, RZ, 0xfc, !PT ;  /* 0x000000c0161c7812 */ /* 0x000fc800078efcff */
[----:B------:R-:W-:-:S03]  /*343e0*/  ISETP.GE.AND P1, PT, R28, UR4, PT ;  /* 0x000000041c007c0c */ /* 0x000fc6000bf26270 */
[----:B------:R-:W-:-:S04]  /*343f0*/  @P4 LOP3.LUT R16, R16, 0x10, RZ, 0xfc, !PT ;  /* 0x0000001010104812 */ /* 0x000fc800078efcff */
[----:B------:R-:W-:-:S04]  /*34400*/  LOP3.LUT R16, R16, 0xfffffffe, RZ, 0xc0, !PT ;  /* 0xfffffffe10107812 */ /* 0x000fc800078ec0ff */
[----:B------:R-:W-:-:S04]  /*34410*/  LOP3.LUT R16, R16, 0xfffffff7, RZ, 0xc0, !PT ;  /* 0xfffffff710107812 */ /* 0x000fc800078ec0ff */
[----:B------:R-:W-:-:S04]  /*34420*/  @P3 LOP3.LUT R16, R16, 0x8, RZ, 0xfc, !PT ;  /* 0x0000000810103812 */ /* 0x000fc800078efcff */
[----:B------:R-:W-:-:S04]  /*34430*/  @P2 LOP3.LUT R16, R16, 0x1, RZ, 0xfc, !PT ;  /* 0x0000000110102812 */ /* 0x000fc800078efcff */
[----:B------:R-:W-:-:S04]  /*34440*/  LOP3.LUT R16, R16, 0xfffffffb, RZ, 0xc0, !PT ;  /* 0xfffffffb10107812 */ /* 0x000fc800078ec0ff */
[----:B------:R-:W-:Y:S01]  /*34450*/  @P1 LOP3.LUT R16, R16, 0x4, RZ, 0xfc, !PT ;  /* 0x0000000410101812 */ /* 0x000fe200078efcff */
[----:B0-----:R-:W-:Y:S06]  /*34460*/  BRA.DIV UR5, `(.L_x_2305) ;  /* 0x0000003a05887947 */ /* 0x001fec000b800000 */
.L_x_2351:
[--C-:B-----5:R-:W-:Y:S01]  /*34470*/  @!P0 SHF.R.S32.HI R3, RZ, 0x1f, R4.reuse ;  /* 0x0000001fff038819 */ /* 0x120fe20000011404 */
[----:B------:R-:W-:Y:S01]  /*34480*/  ULOP3.LUT UR4, UR60, 0x2, URZ, 0xfc, !UPT ;  /* 0x000000023c047892 */ /* 0x000fe2000f8efc3f */
[----:B------:R-:W-:Y:S02]  /*34490*/  CS2R R18, SRZ ;  /* 0x0000000000127805 */ /* 0x000fe4000001ff00 */
[----:B------:R-:W-:Y:S01]  /*344a0*/  LOP3.LUT R16, R16, 0xffff7fff, RZ, 0xc0, !PT ;  /* 0xffff7fff10107812 */ /* 0x000fe200078ec0ff */
[----:B------:R-:W-:Y:S01]  /*344b0*/  @!P0 IMAD.MOV.U32 R18, RZ, RZ, R4 ;  /* 0x000000ffff128224 */ /* 0x000fe200078e0004 */
[----:B------:R-:W-:Y:S01]  /*344c0*/  SEL R36, RZ, 0x1, P2 ;  /* 0x00000001ff247807 */ /* 0x000fe20001000000 */
[----:B------:R-:W-:Y:S01]  /*344d0*/  @!P0 IMAD.MOV.U32 R19, RZ, RZ, R3 ;  /* 0x000000ffff138224 */ /* 0x000fe200078e0003 */
[----:B------:R-:W-:Y:S01]  /*344e0*/  ISETP.GT.U32.AND P0, PT, R32, 0x5f, PT ;  /* 0x0000005f2000780c */ /* 0x000fe20003f04070 */
[----:B------:R-:W-:Y:S02]  /*344f0*/  IMAD.U32 R34, RZ, RZ, UR4 ;  /* 0x00000004ff227e24 */ /* 0x000fe4000f8e00ff */
[----:B------:R-:W-:-:S03]  /*34500*/  IMAD.U32 R29, RZ, RZ, UR39 ;  /* 0x00000027ff1d7e24 */ /* 0x000fc6000f8e00ff */
[----:B------:R-:W-:Y:S02]  /*34510*/  ISETP.NE.AND P1, PT, R34, 0x3, PT ;  /* 0x000000032200780c */ /* 0x000fe40003f25270 */
[----:B------:R-:W-:-:S05]  /*34520*/  SHF.R.S32.HI R29, RZ, 0x1f, R29 ;  /* 0x0000001fff1d7819 */ /* 0x000fca000001141d */
[----:B------:R-:W-:-:S04]  /*34530*/  @P0 LOP3.LUT R16, R16, 0x8000, RZ, 0xfc, !PT ;  /* 0x0000800010100812 */ /* 0x000fc800078efcff */
[----:B------:R-:W-:-:S04]  /*34540*/  LOP3.LUT R16, R16, 0xffffffdf, RZ, 0xc0, !PT ;  /* 0xffffffdf10107812 */ /* 0x000fc800078ec0ff */
[----:B------:R-:W-:Y:S01]  /*34550*/  @P1 LOP3.LUT R16, R16, 0x20, RZ, 0xfc, !PT ;  /* 0x0000002010101812 */ /* 0x000fe200078efcff */
[----:B------:R-:W-:Y:S06]  /*34560*/  @!P1 BRA `(.L_x_2306) ;  /* 0x0000000000049947 */ /* 0x000fec0003800000 */
[----:B------:R-:W-:Y:S01]  /*34570*/  BPT.TRAP 0x1 ;  /* 0x000000040000795c */ /* 0x000fe20000300000 */
.L_x_2306:
[----:B------:R-:W-:-:S05]  /*34580*/  IMAD.MOV.U32 R2, RZ, RZ, 0x1 ;  /* 0x00000001ff027424 */ /* 0x000fca00078e00ff */
[----:B------:R-:W-:-:S04]  /*34590*/  SHF.L.U32 R2, R2, 0x1f, RZ ;  /* 0x0000001f02027819 */ /* 0x000fc800000006ff */
[----:B------:R-:W0:Y:S02]  /*345a0*/  SYNCS.PHASECHK.TRANS64.TRYWAIT P0, [UR46+0x32440], R2 ;  /* 0x03244002ff0075a7 */ /* 0x000e24000800016e */
[----:B0-----:R-:W-:Y:S05]  /*345b0*/  @!P0 BRA `(.L_x_2307) ;  /* 0x0000003800548947 */ /* 0x001fea0003800000 */
.L_x_2352:
[----:B------:R-:W-:Y:S01]  /*345c0*/  SHF.R.S32.HI R26, RZ, 0x1f, R23 ;  /* 0x0000001fff1a7819 */ /* 0x000fe20000011417 */
[----:B------:R-:W-:Y:S01]  /*345d0*/  ULDC.64 UR4, c[0x0][0x300] ;  /* 0x0000c00000047ab9 */ /* 0x000fe20000000a00 */
[----:B------:R-:W-:Y:S01]  /*345e0*/  R2UR UR6, R29 ;  /* 0x000000001d0672ca */ /* 0x000fe200000e0000 */
[----:B------:R-:W-:Y:S01]  /*345f0*/  IMAD.MOV.U32 R17, RZ, RZ, -0x60 ;  /* 0xffffffa0ff117424 */ /* 0x000fe200078e00ff */
[----:B------:R-:W-:Y:S01]  /*34600*/  SHF.R.U32.HI R8, RZ, 0x3, R7 ;  /* 0x00000003ff087819 */ /* 0x000fe20000011607 */
[----:B0-----:R-:W-:Y:S01]  /*34610*/  IMAD R2, R26, UR4, RZ ;  /* 0x000000041a027c24 */ /* 0x001fe2000f8e02ff */
[----:B------:R-:W-:Y:S01]  /*34620*/  LOP3.LUT R16, R16, 0xfffffffd, RZ, 0xc0, !PT ;  /* 0xfffffffd10107812 */ /* 0x000fe200078ec0ff */
[----:B------:R-:W-:Y:S02]  /*34630*/  IMAD R17, R0, R17, UR41 ;  /* 0x0000002900117e24 */ /* 0x000fe4000f8e0211 */
        /* <DEDUP_REMOVED lines=8> */
[----:B------:R-:W-:Y:S02]  /*346c0*/  IMAD.IADD R17, R17, 0x1, -R8 ;  /* 0x0000000111117824 */ /* 0x000fe400078e0a08 */
        /* <DEDUP_REMOVED lines=9> */
[----:B------:R-:W-:Y:S01]  /*34760*/  ULDC UR4, c[0x0][0x2f4] ;  /* 0x0000bd0000047ab9 */ /* 0x000fe20000000800 */
[----:B------:R-:W-:Y:S02]  /*34770*/  LOP3.LUT R3, R6, 0x1c0, RZ, 0xc0, !PT ;  /* 0x000001c006037812 */ /* 0x000fe400078ec0ff */
[----:B------:R-:W-:-:S02]  /*34780*/  ISETP.GE.AND P2, PT, R22, UR4, PT ;  /* 0x0000000416007c0c */ /* 0x000fc4000bf46270 */
[----:B------:R-:W-:Y:S02]  /*34790*/  LOP3.LUT R6, R3, 0x38, R6, 0xf8, !PT ;  /* 0x0000003803067812 */ /* 0x000fe400078ef806 */
[----:B------:R-:W-:Y:S02]  /*347a0*/  LEA.HI.X R5, R2, UR7, R5, 0x1, P0 ;  /* 0x0000000702057c11 */ /* 0x000fe400080f0c05 */
[----:B------:R-:W-:Y:S01]  /*347b0*/  LOP3.LUT R6, R6, 0x38, R27, 0x78, !PT ;  /* 0x0000003806067812 */ /* 0x000fe200078e781b */
[----:B------:R-:W-:Y:S01]  /*347c0*/  IMAD.SHL.U32 R27, R7, 0x8, RZ ;  /* 0x00000008071b7824 */ /* 0x000fe200078e00ff */
[----:B------:R-:W-:-:S04]  /*347d0*/  ISETP.GE.AND P0, PT, R17, 0x1, PT ;  /* 0x000000011100780c */ /* 0x000fc80003f06270 */
[----:B------:R-:W-:Y:S02]  /*347e0*/  LOP3.LUT R27, R6, 0x200, R27, 0xf8, !PT ;  /* 0x00000200061b7812 */ /* 0x000fe400078ef81b */
[----:B------:R-:W-:Y:S01]  /*347f0*/  @P2 LOP3.LUT R16, R16, 0x2, RZ, 0xfc, !PT ;  /* 0x0000000210102812 */ /* 0x000fe200078efcff */
[----:B------:R-:W-:Y:S06]  /*34800*/  BRA.DIV UR5, `(.L_x_2308) ;  /* 0x0000003605d87947 */ /* 0x000fec000b800000 */
        /* <DEDUP_REMOVED lines=36> */
.L_x_2366:
        /* <DEDUP_REMOVED lines=15> */
.L_x_2309:
[----:B------:R-:W-:Y:S01]  /*34b40*/  SYNCS.ARRIVE.TRANS64.A1T0 RZ, [UR46+0x32430], RZ ;  /* 0x032430ffffff79a7 */ /* 0x000fe2000810002e */
[----:B------:R-:W-:Y:S05]  /*34b50*/  WARPSYNC.ALL ;  /* 0x0000000000007948 */ /* 0x000fea0003800000 */
[----:B------:R-:W-:Y:S01]  /*34b60*/  UIADD3 UR4, UR46, 0x18400, URZ ;  /* 0x000184002e047890 */ /* 0x000fe2000fffe03f */
[----:B------:R-:W-:Y:S03]  /*34b70*/  BAR.SYNC.DEFER_BLOCKING 0x8, 0x180 ;  /* 0x0206000000007b1d */ /* 0x000fe60000010000 */
[----:B------:R-:W-:-:S06]  /*34b80*/  ULOP3.LUT UP0, URZ, UR4, 0x3ff, URZ, 0xc0, !UPT ;  /* 0x000003ff043f7892 */ /* 0x000fcc000f80c03f */
[----:B------:R-:W-:-:S13]  /*34b90*/  PLOP3.LUT P0, PT, PT, PT, UP0, 0x80, 0x0 ;  /* 0x000000000000781c */ /* 0x000fda0003f0f008 */
        /* <DEDUP_REMOVED lines=17> */
.L_x_2310:
[----:B------:R-:W0:Y:S01]  /*34cb0*/  S2R R20, SR_CTAID.Z ;  /* 0x0000000000147919 */ /* 0x000e220000002700 */
[----:B------:R-:W-:Y:S01]  /*34cc0*/  UISETP.NE.AND UP0, UPT, UR47, URZ, UPT ;  /* 0x0000003f2f00728c */ /* 0x000fe2000bf05270 */
[----:B------:R-:W-:Y:S01]  /*34cd0*/  VIADD R37, R32, UR40 ;  /* 0x0000002820257c36 */ /* 0x000fe20008000000 */
[----:B------:R-:W-:Y:S01]  /*34ce0*/  R2UR UR6, R29 ;  /* 0x000000001d0672ca */ /* 0x000fe200000e0000 */
[----:B------:R-:W-:Y:S02]  /*34cf0*/  ULDC.64 UR8, c[0x0][0x2d8] ;  /* 0x0000b60000087ab9 */ /* 0x000fe40000000a00 */
[----:B------:R-:W-:Y:S01]  /*34d00*/  IMAD.MOV.U32 R7, RZ, RZ, R37 ;  /* 0x000000ffff077224 */ /* 0x000fe200078e0025 */
[----:B------:R-:W-:-:S05]  /*34d10*/  PLOP3.LUT P0, PT, PT, PT, UP0, 0x80, 0x0 ;  /* 0x000000000000781c */ /* 0x000fca0003f0f008 */
[----:B------:R-:W-:-:S04]  /*34d20*/  @UP0 ULDC UR4, c[0x0][0x44c] ;  /* 0x0001130000040ab9 */ /* 0x000fc80000000800 */
[----:B------:R-:W-:-:S04]  /*34d30*/  UIMAD UR6, UR6, UR8, URZ ;  /* 0x00000008060672a4 */ /* 0x000fc8000f8e023f */
[----:B------:R-:W-:Y:S01]  /*34d40*/  @P0 IMAD.HI.U32 R0, R37, UR4, RZ ;  /* 0x0000000425000c27 */ /* 0x000fe2000f8e00ff */
[----:B------:R-:W-:Y:S01]  /*34d50*/  PLOP3.LUT P0, PT, PT, PT, UP0, 0x80, 0x0 ;  /* 0x000000000000781c */ /* 0x000fe20003f0f008 */
[----:B------:R-:W-:Y:S01]  /*34d60*/  @UP0 ULDC UR4, c[0x0][0x450] ;  /* 0x0001140000040ab9 */ /* 0x000fe20000000800 */
[----:B------:R-:W-:Y:S01]  /*34d70*/  UIMAD UR6, UR39, UR9, UR6 ;  /* 0x00000009270672a4 */ /* 0x000fe2000f8e0206 */
[----:B0-----:R-:W-:Y:S02]  /*34d80*/  SHF.R.S32.HI R21, RZ, 0x1f, R20 ;  /* 0x0000001fff157819 */ /* 0x001fe40000011414 */
[----:B------:R-:W0:Y:S08]  /*34d90*/  S2R R20, SR_CTAID.Z ;  /* 0x0000000000147919 */ /* 0x000e300000002700 */
[----:B------:R-:W-:Y:S01]  /*34da0*/  @P0 SHF.R.U32.HI R7, RZ, UR4, R0 ;  /* 0x00000004ff070c19 */ /* 0x000fe20008011600 */
[----:B------:R-:W-:-:S04]  /*34db0*/  UIMAD.WIDE.U32 UR4, UR39, UR8, URZ ;  /* 0x00000008270472a5 */ /* 0x000fc8000f8e003f */
[----:B------:R-:W-:Y:S02]  /*34dc0*/  UIADD3 UR6, UR5, UR6, URZ ;  /* 0x0000000605067290 */ /* 0x000fe4000fffe03f */
[----:B------:R-:W-:Y:S02]  /*34dd0*/  IMAD.U32 R5, RZ, RZ, UR5 ;  /* 0x00000005ff057e24 */ /* 0x000fe4000f8e00ff */
[----:B------:R-:W-:Y:S01]  /*34de0*/  IMAD.U32 R4, RZ, RZ, UR4 ;  /* 0x00000004ff047e24 */ /* 0x000fe2000f8e00ff */
[----:B------:R-:W-:Y:S01]  /*34df0*/  ULDC.64 UR4, c[0x0][0x2e0] ;  /* 0x0000b80000047ab9 */ /* 0x000fe20000000a00 */
[----:B------:R-:W-:Y:S02]  /*34e00*/  IMAD.U32 R3, RZ, RZ, UR6 ;  /* 0x00000006ff037e24 */ /* 0x000fe4000f8e00ff */
[----:B------:R-:W1:Y:S01]  /*34e10*/  LDC R5, c[0x0][0x448] ;  /* 0x00011200ff057b82 */ /* 0x000e620000000800 */
[----:B------:R-:W-:Y:S02]  /*34e20*/  IMAD.MOV.U32 R2, RZ, RZ, R4 ;  /* 0x000000ffff027224 */ /* 0x000fe400078e0004 */
[----:B------:R-:W-:-:S02]  /*34e30*/  IMAD R0, R21, UR4, RZ ;  /* 0x0000000415007c24 */ /* 0x000fc4000f8e02ff */
[--C-:B------:R-:W-:Y:S02]  /*34e40*/  IMAD.MOV R4, RZ, RZ, -R7.reuse ;  /* 0x000000ffff047224 */ /* 0x100fe400078e0a07 */
[C---:B0-----:R-:W-:Y:S01]  /*34e50*/  IMAD R9, R20.reuse, UR5, R0 ;  /* 0x0000000514097c24 */ /* 0x041fe2000f8e0200 */
[----:B------:R-:W-:Y:S01]  /*34e60*/  SHF.R.S32.HI R0, RZ, 0x1f, R7 ;  /* 0x0000001fff007819 */ /* 0x000fe20000011407 */
[----:B------:R-:W-:Y:S01]  /*34e70*/  IMAD.WIDE.U32 R2, R20, UR4, R2 ;  /* 0x0000000414027c25 */ /* 0x000fe2000f8e0002 */
[----:B------:R-:W-:Y:S01]  /*34e80*/  ULDC.64 UR4, c[0x0][0x2d0] ;  /* 0x0000b40000047ab9 */ /* 0x000fe20000000a00 */
[----:B------:R-:W0:Y:S02]  /*34e90*/  S2R R20, SR_TID.X ;  /* 0x0000000000147919 */ /* 0x000e240000002100 */
[----:B------:R-:W-:Y:S02]  /*34ea0*/  IMAD.IADD R3, R3, 0x1, R9 ;  /* 0x0000000103037824 */ /* 0x000fe400078e0209 */
[----:B------:R-:W-:-:S02]  /*34eb0*/  IMAD R0, R0, UR4, RZ ;  /* 0x0000000400007c24 */ /* 0x000fc4000f8e02ff */
[----:B-1----:R-:W-:Y:S02]  /*34ec0*/  IMAD R9, R5, R4, R37 ;  /* 0x0000000405097224 */ /* 0x002fe400078e0225 */
        /* <DEDUP_REMOVED lines=8> */
[----:B------:R-:W-:Y:S02]  /*34f50*/  ULDC.64 UR4, c[0x0][0x280] ;  /* 0x0000a00000047ab9 */ /* 0x000fe40000000a00 */
[----:B------:R-:W-:Y:S01]  /*34f60*/  LEA R0, P0, R2, UR4, 0x1 ;  /* 0x0000000402007c11 */ /* 0x000fe2000f8008ff */
[----:B------:R-:W-:Y:S01]  /*34f70*/  IMAD.IADD R3, R3, 0x1, R7 ;  /* 0x0000000103037824 */ /* 0x000fe200078e0207 */
[----:B------:R-:W-:-:S04]  /*34f80*/  ULDC UR4, c[0x0][0x2b8] ;  /* 0x0000ae0000047ab9 */ /* 0x000fc80000000800 */
[----:B------:R-:W-:Y:S01]  /*34f90*/  LEA.HI.X R6, R2, UR5, R3, 0x1, P0 ;  /* 0x0000000502067c11 */ /* 0x000fe200080f0c03 */
[----:B------:R-:W-:Y:S01]  /*34fa0*/  UMOV UR5, 0xffffffff ;  /* 0xffffffff00057882 */ /* 0x000fe20000000000 */
[----:B0-----:R-:W-:Y:S02]  /*34fb0*/  LOP3.LUT R20, R20, 0x7f, RZ, 0xc0, !PT ;  /* 0x0000007f14147812 */ /* 0x001fe400078ec0ff */
[----:B------:R-:W-:Y:S02]  /*34fc0*/  ISETP.GE.AND P0, PT, R22, UR4, PT ;  /* 0x0000000416007c0c */ /* 0x000fe4000bf06270 */
[----:B------:R-:W-:Y:S01]  /*34fd0*/  SHF.R.U32.HI R20, RZ, 0x3, R20 ;  /* 0x00000003ff147819 */ /* 0x000fe20000011614 */
[----:B------:R-:W-:Y:S10]  /*34fe0*/  BRA.DIV UR5, `(.L_x_2311) ;  /* 0x00000036058c7947 */ /* 0x000ff4000b800000 */
[----:B------:R-:W0:Y:S01]  /*34ff0*/  SHFL.IDX PT, R14, R0, RZ, 0x181f ;  /* 0x00181fff000e7589 */ /* 0x000e2200000e0000 */
[----:B------:R-:W-:Y:S01]  /*35000*/  ULDC UR4, c[0x0][0x288] ;  /* 0x0000a20000047ab9 */ /* 0x000fe20000000800 */
[----:B------:R-:W-:Y:S01]  /*35010*/  VIADD R4, R20, UR40 ;  /* 0x0000002814047c36 */ /* 0x000fe20008000000 */
[----:B------:R-:W-:Y:S01]  /*35020*/  LOP3.LUT R16, R16, 0xffffefff, RZ, 0xc0, !PT ;  /* 0xffffefff10107812 */ /* 0x000fe200078ec0ff */
[----:B------:R-:W-:Y:S01]  /*35030*/  IMAD R5, R5, UR4, RZ ;  /* 0x0000000405057c24 */ /* 0x000fe2000f8e02ff */
[----:B------:R-:W1:Y:S01]  /*35040*/  SHFL.IDX PT, R3, R6, RZ, 0x181f ;  /* 0x00181fff06037589 */ /* 0x000e6200000e0000 */
[C---:B------:R-:W-:Y:S02]  /*35050*/  VIADD R8, R4.reuse, 0x10 ;  /* 0x0000001004087836 */ /* 0x040fe40000000000 */
[C---:B------:R-:W-:Y:S01]  /*35060*/  VIADD R20, R4.reuse, 0x30 ;  /* 0x0000003004147836 */ /* 0x040fe20000000000 */
[-C--:B------:R-:W-:Y:S01]  /*35070*/  ISETP.GE.AND P2, PT, R4, R5.reuse, PT ;  /* 0x000000050400720c */ /* 0x080fe20003f46270 */
[----:B------:R-:W-:Y:S01]  /*35080*/  SHFL.IDX PT, R7, R6, 0x1, 0x181f ;  /* 0x00381f0006077f89 */ /* 0x000fe200000e0000 */
[----:B------:R-:W-:Y:S01]  /*35090*/  ISETP.GE.AND P4, PT, R8, R5, PT ;  /* 0x000000050800720c */ /* 0x000fe20003f86270 */
[----:B------:R-:W-:-:S02]  /*350a0*/  VIADD R8, R4, 0x20 ;  /* 0x0000002004087836 */ /* 0x000fc40000000000 */
[----:B------:R-:W-:Y:S03]  /*350b0*/  SHFL.IDX PT, R10, R6, 0x2, 0x181f ;  /* 0x00581f00060a7f89 */ /* 0x000fe600000e0000 */
[----:B------:R-:W-:-:S05]  /*350c0*/  ISETP.GE.AND P3, PT, R8, R5, PT ;  /* 0x000000050800720c */ /* 0x000fca0003f66270 */
[C---:B------:R-:W-:Y:S02]  /*350d0*/  @!P2 LEA R8, R27.reuse, UR46, 0x1 ;  /* 0x0000002e1b08ac11 */ /* 0x040fe4000f8e08ff */
[----:B0-----:R-:W-:Y:S02]  /*350e0*/  @!P2 LEA R2, P1, R22, R14, 0x1 ;  /* 0x0000000e1602a211 */ /* 0x001fe400078208ff */
[----:B------:R-:W0:Y:S01]  /*350f0*/  SHFL.IDX PT, R14, R0, 0x1, 0x181f ;  /* 0x00381f00000e7f89 */ /* 0x000e2200000e0000 */
[----:B------:R-:W-:Y:S02]  /*35100*/  @P2 LOP3.LUT R16, R16, 0x1000, RZ, 0xfc, !PT ;  /* 0x0000100010102812 */ /* 0x000fe400078efcff */
[----:B-1----:R-:W-:Y:S01]  /*35110*/  @!P2 IMAD.X R3, RZ, RZ, R3, P1 ;  /* 0x000000ffff03a224 */ /* 0x002fe200008e0603 */
[----:B------:R-:W-:Y:S02]  /*35120*/  @!P4 LEA R13, R27, UR46, 0x1 ;  /* 0x0000002e1b0dcc11 */ /* 0x000fe4000f8e08ff */
[----:B------:R-:W-:-:S02]  /*35130*/  LOP3.LUT R16, R16, 0xfffff7ff, RZ, 0xc0, !PT ;  /* 0xfffff7ff10107812 */ /* 0x000fc400078ec0ff */
[----:B------:R1:W-:Y:S01]  /*35140*/  @!P2 LDGSTS.E.BYPASS.LTC128B.128 [R8+0x18400], desc[UR36][R2.64], !P0 ;  /* 0x184000000208afae */ /* 0x0003e2000c101d64 */
[----:B------:R-:W-:Y:S02]  /*35150*/  ISETP.GE.AND P2, PT, R20, R5, PT ;  /* 0x000000051400720c */ /* 0x000fe40003f46270 */
[----:B------:R-:W-:-:S04]  /*35160*/  @P4 LOP3.LUT R16, R16, 0x800, RZ, 0xfc, !PT ;  /* 0x0000080010104812 */ /* 0x000fc800078efcff */
[----:B------:R-:W-:-:S04]  /*35170*/  LOP3.LUT R16, R16, 0xfffffbff, RZ, 0xc0, !PT ;  /* 0xfffffbff10107812 */ /* 0x000fc800078ec0ff */
[----:B------:R-:W-:Y:S01]  /*35180*/  @P3 LOP3.LUT R16, R16, 0x400, RZ, 0xfc, !PT ;  /* 0x0000040010103812 */ /* 0x000fe200078efcff */
[----:B-1----:R-:W-:Y:S03]  /*35190*/  SHFL.IDX PT, R8, R6, 0x3, 0x181f ;  /* 0x00781f0006087f89 */ /* 0x002fe600000e0000 */
[----:B------:R-:W-:Y:S02]  /*351a0*/  LOP3.LUT R16, R16, 0xfffffdff, RZ, 0xc0, !PT ;  /* 0xfffffdff10107812 */ /* 0x000fe400078ec0ff */
[----:B0-----:R-:W-:Y:S02]  /*351b0*/  @!P4 LEA R12, P1, R22, R14, 0x1 ;  /* 0x0000000e160cc211 */ /* 0x001fe400078208ff */
[----:B------:R-:W0:Y:S01]  /*351c0*/  SHFL.IDX PT, R14, R0, 0x2, 0x181f ;  /* 0x00581f00000e7f89 */ /* 0x000e2200000e0000 */
[----:B------:R-:W-:Y:S02]  /*351d0*/  @P2 LOP3.LUT R16, R16, 0x200, RZ, 0xfc, !PT ;  /* 0x0000020010102812 */ /* 0x000fe400078efcff */
[----:B------:R-:W-:-:S02]  /*351e0*/  @!P4 IMAD.X R7, RZ, RZ, R7, P1 ;  /* 0x000000ffff07c224 */ /* 0x000fc400008e0607 */
[----:B------:R-:W-:Y:S01]  /*351f0*/  @!P4 IMAD.MOV.U32 R2, RZ, RZ, R12 ;  /* 0x000000ffff02c224 */ /* 0x000fe200078e000c */
[----:B------:R-:W-:Y:S01]  /*35200*/  LOP3.LUT R16, R16, 0xfffffeff, RZ, 0xc0, !PT ;  /* 0xfffffeff10107812 */ /* 0x000fe200078ec0ff */
[----:B------:R-:W-:Y:S02]  /*35210*/  @!P4 IMAD.MOV.U32 R3, RZ, RZ, R7 ;  /* 0x000000ffff03c224 */ /* 0x000fe400078e0007 */
[----:B------:R-:W-:-:S03]  /*35220*/  VIADD R12, R4, 0x40 ;  /* 0x00000040040c7836 */ /* 0x000fc60000000000 */
[----:B------:R1:W-:Y:S02]  /*35230*/  @!P4 LDGSTS.E.BYPASS.LTC128B.128 [R13+0x18c00], desc[UR36][R2.64], !P0 ;  /* 0x18c00000020dcfae */ /* 0x0003e4000c101d64 */
[----:B------:R-:W-:Y:S02]  /*35240*/  ISETP.GE.AND P4, PT, R12, R5, PT ;  /* 0x000000050c00720c */ /* 0x000fe40003f86270 */
[----:B0-----:R-:W-:Y:S01]  /*35250*/  @!P3 LEA R11, P1, R22, R14, 0x1 ;  /* 0x0000000e160bb211 */ /* 0x001fe200078208ff */
[----:B-1----:R-:W-:Y:S01]  /*35260*/  SHFL.IDX PT, R2, R6, 0x4, 0x181f ;  /* 0x00981f0006027f89 */ /* 0x002fe200000e0000 */
[----:B------:R-:W-:-:S09]  /*35270*/  @!P3 LEA R13, R27, UR46, 0x1 ;  /* 0x0000002e1b0dbc11 */ /* 0x000fd2000f8e08ff */
[----:B------:R-:W-:Y:S01]  /*35280*/  @P4 LOP3.LUT R16, R16, 0x100, RZ, 0xfc, !PT ;  /* 0x0000010010104812 */ /* 0x000fe200078efcff */
[----:B------:R-:W0:Y:S01]  /*35290*/  SHFL.IDX PT, R14, R0, 0x3, 0x181f ;  /* 0x00781f00000e7f89 */ /* 0x000e2200000e0000 */
[----:B------:R-:W-:Y:S02]  /*352a0*/  @!P3 IMAD.X R10, RZ, RZ, R10, P1 ;  /* 0x000000ffff0ab224 */ /* 0x000fe400008e060a */
[----:B------:R-:W-:Y:S02]  /*352b0*/  LOP3.LUT R16, R16, 0xffffff7f, RZ, 0xc0, !PT ;  /* 0xffffff7f10107812 */ /* 0x000fe400078ec0ff */
[----:B------:R-:W-:Y:S02]  /*352c0*/  @!P3 IMAD.MOV.U32 R3, RZ, RZ, R10 ;  /* 0x000000ffff03b224 */ /* 0x000fe400078e000a */
[----:B------:R-:W-:Y:S01]  /*352d0*/  VIADD R10, R4, 0x50 ;  /* 0x00000050040a7836 */ /* 0x000fe20000000000 */
[C---:B0-----:R-:W-:Y:S02]  /*352e0*/  @!P2 LEA R9, P1, R22.reuse, R14, 0x1 ;  /* 0x0000000e1609a211 */ /* 0x041fe400078208ff */
[----:B------:R-:W0:Y:S03]  /*352f0*/  SHFL.IDX PT, R14, R0, 0x4, 0x181f ;  /* 0x00981f00000e7f89 */ /* 0x000e2600000e0000 */
[----:B------:R-:W-:Y:S01]  /*35300*/  @!P2 IMAD.X R8, RZ, RZ, R8, P1 ;  /* 0x000000ffff08a224 */ /* 0x000fe200008e0608 */
[----:B0-----:R-:W-:-:S02]  /*35310*/  @!P4 LEA R7, P1, R22, R14, 0x1 ;  /* 0x0000000e1607c211 */ /* 0x001fc400078208ff */
[----:B------:R-:W0:Y:S03]  /*35320*/  SHFL.IDX PT, R14, R0, 0x5, 0x181f ;  /* 0x00b81f00000e7f89 */ /* 0x000e2600000e0000 */
[----:B------:R-:W-:Y:S02]  /*35330*/  @!P4 IMAD.X R12, RZ, RZ, R2, P1 ;  /* 0x000000ffff0cc224 */ /* 0x000fe400008e0602 */
[----:B------:R-:W-:-:S05]  /*35340*/  @!P3 IMAD.MOV.U32 R2, RZ, RZ, R11 ;  /* 0x000000ffff02b224 */ /* 0x000fca00078e000b */
[----:B------:R1:W-:Y:S01]  /*35350*/  @!P3 LDGSTS.E.BYPASS.LTC128B.128 [R13+0x19400], desc[UR36][R2.64], !P0 ;  /* 0x19400000020dbfae */ /* 0x0003e2000c101d64 */
[----:B------:R-:W-:-:S03]  /*35360*/  ISETP.GE.AND P3, PT, R10, R5, PT ;  /* 0x000000050a00720c */ /* 0x000fc60003f66270 */
[----:B-1----:R-:W1:Y:S01]  /*35370*/  SHFL.IDX PT, R2, R6, 0x5, 0x181f ;  /* 0x00b81f0006027f89 */ /* 0x002e6200000e0000 */
[----:B------:R-:W-:Y:S01]  /*35380*/  @!P2 LEA R13, R27, UR46, 0x1 ;  /* 0x0000002e1b0dac11 */ /* 0x000fe2000f8e08ff */
[----:B------:R-:W-:-:S08]  /*35390*/  @!P2 IMAD.MOV.U32 R3, RZ, RZ, R8 ;  /* 0x000000ffff03a224 */ /* 0x000fd000078e0008 */
[----:B0-----:R-:W-:Y:S01]  /*353a0*/  @!P3 LEA R10, P1, R22, R14, 0x1 ;  /* 0x0000000e160ab211 */ /* 0x001fe200078208ff */
[----:B------:R-:W-:Y:S01]  /*353b0*/  VIADD R8, R4, 0x60 ;  /* 0x0000006004087836 */ /* 0x000fe20000000000 */
[----:B------:R-:W0:Y:S01]  /*353c0*/  SHFL.IDX PT, R14, R0, 0x6, 0x181f ;  /* 0x00d81f00000e7f89 */ /* 0x000e2200000e0000 */
[----:B------:R-:W-:-:S04]  /*353d0*/  @P3 LOP3.LUT R16, R16, 0x80, RZ, 0xfc, !PT ;  /* 0x0000008010103812 */ /* 0x000fc800078efcff */
[----:B------:R-:W-:Y:S01]  /*353e0*/  LOP3.LUT R16, R16, 0xffffffbf, RZ, 0xc0, !PT ;  /* 0xffffffbf10107812 */ /* 0x000fe200078ec0ff */
[----:B-1----:R-:W-:Y:S02]  /*353f0*/  @!P3 IMAD.X R11, RZ, RZ, R2, P1 ;  /* 0x000000ffff0bb224 */ /* 0x002fe400008e0602 */
[----:B------:R-:W-:-:S05]  /*35400*/  @!P2 IMAD.MOV.U32 R2, RZ, RZ, R9 ;  /* 0x000000ffff02a224 */ /* 0x000fca00078e0009 */
[----:B------:R1:W-:Y:S01]  /*35410*/  @!P2 LDGSTS.E.BYPASS.LTC128B.128 [R13+0x19c00], desc[UR36][R2.64], !P0 ;  /* 0x19c00000020dafae */ /* 0x0003e2000c101d64 */
[----:B------:R-:W-:-:S03]  /*35420*/  ISETP.GE.AND P2, PT, R8, R5, PT ;  /* 0x000000050800720c */ /* 0x000fc60003f46270 */
[----:B-1----:R-:W1:Y:S01]  /*35430*/  SHFL.IDX PT, R2, R6, 0x6, 0x181f ;  /* 0x00d81f0006027f89 */ /* 0x002e6200000e0000 */
[----:B------:R-:W-:Y:S01]  /*35440*/  @!P4 LEA R13, R27, UR46, 0x1 ;  /* 0x0000002e1b0dcc11 */ /* 0x000fe2000f8e08ff */
[----:B------:R-:W-:-:S08]  /*35450*/  @!P4 IMAD.MOV.U32 R3, RZ, RZ, R12 ;  /* 0x000000ffff03c224 */ /* 0x000fd000078e000c */
[----:B0-----:R-:W-:Y:S01]  /*35460*/  @!P2 LEA R8, P1, R22, R14, 0x1 ;  /* 0x0000000e1608a211 */ /* 0x001fe200078208ff */
[----:B------:R-:W0:Y:S01]  /*35470*/  SHFL.IDX PT, R6, R6, 0x7, 0x181f ;  /* 0x00f81f0006067f89 */ /* 0x000e2200000e0000 */
[C---:B------:R-:W-:Y:S02]  /*35480*/  @!P2 LEA R21, R27.reuse, UR46, 0x1 ;  /* 0x0000002e1b15ac11 */ /* 0x040fe4000f8e08ff */
[----:B------:R-:W-:Y:S01]  /*35490*/  @P2 LOP3.LUT R16, R16, 0x40, RZ, 0xfc, !PT ;  /* 0x0000004010102812 */ /* 0x000fe200078efcff */
[----:B------:R2:W3:Y:S01]  /*354a0*/  SHFL.IDX PT, R14, R0, 0x7, 0x181f ;  /* 0x00f81f00000e7f89 */ /* 0x0004e200000e0000 */
[----:B-1----:R-:W-:Y:S02]  /*354b0*/  @!P2 IMAD.X R9, RZ, RZ, R2, P1 ;  /* 0x000000ffff09a224 */ /* 0x002fe400008e0602 */
[----:B------:R-:W-:Y:S01]  /*354c0*/  @!P4 IMAD.MOV.U32 R2, RZ, RZ, R7 ;  /* 0x000000ffff02c224 */ /* 0x000fe200078e0007 */
[----:B------:R-:W-:-:S04]  /*354d0*/  @!P3 LEA R7, R27, UR46, 0x1 ;  /* 0x0000002e1b07bc11 */ /* 0x000fc8000f8e08ff */
[----:B------:R1:W-:Y:S02]  /*354e0*/  @!P4 LDGSTS.E.BYPASS.LTC128B.128 [R13+0x1a400], desc[UR36][R2.64], !P0 ;  /* 0x1a400000020dcfae */ /* 0x0003e4000c101d64 */
[----:B-1----:R-:W-:Y:S02]  /*354f0*/  @!P3 IMAD.MOV.U32 R2, RZ, RZ, R10 ;  /* 0x000000ffff02b224 */ /* 0x002fe400078e000a */
[----:B------:R-:W-:-:S05]  /*35500*/  @!P3 IMAD.MOV.U32 R3, RZ, RZ, R11 ;  /* 0x000000ffff03b224 */ /* 0x000fca00078e000b */
[----:B------:R1:W-:Y:S02]  /*35510*/  @!P3 LDGSTS.E.BYPASS.LTC128B.128 [R7+0x1ac00], desc[UR36][R2.64], !P0 ;  /* 0x1ac000000207bfae */ /* 0x0003e4000c101d64 */
[----:B-1----:R-:W-:Y:S02]  /*35520*/  @!P2 IMAD.MOV.U32 R2, RZ, RZ, R8 ;  /* 0x000000ffff02a224 */ /* 0x002fe400078e0008 */
[----:B------:R-:W-:-:S05]  /*35530*/  @!P2 IMAD.MOV.U32 R3, RZ, RZ, R9 ;  /* 0x000000ffff03a224 */ /* 0x000fca00078e0009 */
[----:B0--3--:R2:W-:Y:S02]  /*35540*/  @!P2 LDGSTS.E.BYPASS.LTC128B.128 [R21+0x1b400], desc[UR36][R2.64], !P0 ;  /* 0x1b4000000215afae */ /* 0x0095e4000c101d64 */
.L_x_2383:
[----:B------:R-:W-:Y:S01]  /*35550*/  VIADD R4, R4, 0x70 ;  /* 0x0000007004047836 */ /* 0x000fe20000000000 */
[----:B------:R-:W-:-:S04]  /*35560*/  LOP3.LUT R16, R16, 0xffffdfff, RZ, 0xc0, !PT ;  /* 0xffffdfff10107812 */ /* 0x000fc800078ec0ff */
[----:B------:R-:W-:-:S13]  /*35570*/  ISETP.GE.AND P2, PT, R4, R5, PT ;  /* 0x000000050400720c */ /* 0x000fda0003f46270 */
[----:B--2---:R-:W-:Y:S02]  /*35580*/  @!P2 LEA R2, P1, R22, R14, 0x1 ;  /* 0x0000000e1602a211 */ /* 0x004fe400078208ff */
[----:B------:R-:W-:Y:S02]  /*35590*/  @!P2 LEA R5, R27, UR46, 0x1 ;  /* 0x0000002e1b05ac11 */ /* 0x000fe4000f8e08ff */
[----:B------:R-:W-:Y:S01]  /*355a0*/  @P2 LOP3.LUT R16, R16, 0x2000, RZ, 0xfc, !PT ;  /* 0x0000200010102812 */ /* 0x000fe200078efcff */
[----:B------:R-:W-:-:S05]  /*355b0*/  @!P2 IMAD.X R3, RZ, RZ, R6, P1 ;  /* 0x000000ffff03a224 */ /* 0x000fca00008e0606 */
        /* <DEDUP_REMOVED lines=29> */
.L_x_2312:
[----:B------:R-:W-:Y:S01]  /*35790*/  UISETP.NE.AND UP0, UPT, UR47, URZ, UPT ;  /* 0x0000003f2f00728c */ /* 0x000fe2000bf05270 */
[----:B------:R-:W0:Y:S01]  /*357a0*/  S2R R20, SR_CTAID.Z ;  /* 0x0000000000147919 */ /* 0x000e220000002700 */
[----:B------:R-:W-:Y:S01]  /*357b0*/  R2UR UR6, R29 ;  /* 0x000000001d0672ca */ /* 0x000fe200000e0000 */
[----:B------:R-:W-:Y:S01]  /*357c0*/  ULDC.64 UR8, c[0x0][0x3d8] ;  /* 0x0000f60000087ab9 */ /* 0x000fe20000000a00 */
[----:B------:R-:W-:Y:S02]  /*357d0*/  IMAD.MOV.U32 R7, RZ, RZ, R37 ;  /* 0x000000ffff077224 */ /* 0x000fe400078e0025 */
[----:B------:R-:W-:-:S05]  /*357e0*/  PLOP3.LUT P0, PT, PT, PT, UP0, 0x80, 0x0 ;  /* 0x000000000000781c */ /* 0x000fca0003f0f008 */
[----:B------:R-:W-:-:S04]  /*357f0*/  @UP0 ULDC UR4, c[0x0][0x44c] ;  /* 0x0001130000040ab9 */ /* 0x000fc80000000800 */
[----:B------:R-:W-:-:S04]  /*35800*/  UIMAD UR6, UR6, UR8, URZ ;  /* 0x00000008060672a4 */ /* 0x000fc8000f8e023f */
[----:B------:R-:W-:Y:S01]  /*35810*/  @P0 IMAD.HI.U32 R0, R37, UR4, RZ ;  /* 0x0000000425000c27 */ /* 0x000fe2000f8e00ff */
[----:B------:R-:W-:Y:S01]  /*35820*/  PLOP3.LUT P0, PT, PT, PT, UP0, 0x80, 0x0 ;  /* 0x000000000000781c */ /* 0x000fe20003f0f008 */
[----:B------:R-:W-:Y:S01]  /*35830*/  @UP0 ULDC UR4, c[0x0][0x450] ;  /* 0x0001140000040ab9 */ /* 0x000fe20000000800 */
[----:B------:R-:W-:Y:S01]  /*35840*/  UIMAD UR6, UR39, UR9, UR6 ;  /* 0x00000009270672a4 */ /* 0x000fe2000f8e0206 */
[----:B0-----:R-:W-:-:S10]  /*35850*/  SHF.R.S32.HI R20, RZ, 0x1f, R20 ;  /* 0x0000001fff147819 */ /* 0x001fd40000011414 */
[----:B------:R-:W-:Y:S01]  /*35860*/  @P0 SHF.R.U32.HI R7, RZ, UR4, R0 ;  /* 0x00000004ff070c19 */ /* 0x000fe20008011600 */
[----:B------:R-:W-:-:S03]  /*35870*/  UIMAD.WIDE.U32 UR4, UR39, UR8, URZ ;  /* 0x00000008270472a5 */ /* 0x000fc6000f8e003f */
[----:B------:R-:W-:Y:S01]  /*35880*/  ULDC.64 UR8, c[0x0][0x3e0] ;  /* 0x0000f80000087ab9 */ /* 0x000fe20000000a00 */
[----:B------:R-:W-:Y:S01]  /*35890*/  UIADD3 UR6, UR5, UR6, URZ ;  /* 0x0000000605067290 */ /* 0x000fe2000fffe03f */
[----:B------:R-:W-:Y:S02]  /*358a0*/  IMAD R0, R20, UR8, RZ ;  /* 0x0000000814007c24 */ /* 0x000fe4000f8e02ff */
[----:B------:R-:W0:Y:S01]  /*358b0*/  S2R R20, SR_CTAID.Z ;  /* 0x0000000000147919 */ /* 0x000e220000002700 */
[----:B------:R-:W-:Y:S02]  /*358c0*/  IMAD.U32 R4, RZ, RZ, UR4 ;  /* 0x00000004ff047e24 */ /* 0x000fe4000f8e00ff */
[----:B------:R-:W-:Y:S01]  /*358d0*/  IMAD.U32 R3, RZ, RZ, UR6 ;  /* 0x00000006ff037e24 */ /* 0x000fe2000f8e00ff */
[----:B------:R-:W-:Y:S01]  /*358e0*/  ULDC UR6, c[0x0][0x448] ;  /* 0x0001120000067ab9 */ /* 0x000fe20000000800 */
[----:B------:R-:W-:Y:S02]  /*358f0*/  IMAD.MOV.U32 R2, RZ, RZ, R4 ;  /* 0x000000ffff027224 */ /* 0x000fe400078e0004 */
[----:B------:R-:W-:Y:S01]  /*35900*/  IMAD.U32 R5, RZ, RZ, UR5 ;  /* 0x00000005ff057e24 */ /* 0x000fe2000f8e00ff */
[----:B------:R-:W-:Y:S01]  /*35910*/  ULDC.64 UR4, c[0x0][0x3d0] ;  /* 0x0000f40000047ab9 */ /* 0x000fe20000000a00 */
[----:B------:R-:W-:-:S02]  /*35920*/  IMAD.MOV R4, RZ, RZ, -R7 ;  /* 0x000000ffff047224 */ /* 0x000fc400078e0a07 */
[C---:B0-----:R-:W-:Y:S01]  /*35930*/  IMAD R5, R20.reuse, UR9, R0 ;  /* 0x0000000914057c24 */ /* 0x041fe2000f8e0200 */
[----:B------:R-:W-:Y:S01]  /*35940*/  SHF.R.S32.HI R0, RZ, 0x1f, R7 ;  /* 0x0000001fff007819 */ /* 0x000fe20000011407 */
[----:B------:R-:W-:-:S04]  /*35950*/  IMAD.WIDE.U32 R2, R20, UR8, R2 ;  /* 0x0000000814027c25 */ /* 0x000fc8000f8e0002 */
[----:B------:R-:W-:Y:S02]  /*35960*/  IMAD.IADD R3, R3, 0x1, R5 ;  /* 0x0000000103037824 */ /* 0x000fe400078e0205 */
[----:B------:R-:W-:Y:S02]  /*35970*/  IMAD R0, R0, UR4, RZ ;  /* 0x0000000400007c24 */ /* 0x000fe4000f8e02ff */
[----:B------:R-:W-:Y:S02]  /*35980*/  IMAD R5, R4, UR6, R37 ;  /* 0x0000000604057c24 */ /* 0x000fe4000f8e0225 */
[C---:B------:R-:W-:Y:S02]  /*35990*/  IMAD R9, R7.reuse, UR5, R0 ;  /* 0x0000000507097c24 */ /* 0x040fe4000f8e0200 */
[----:B------:R-:W-:Y:S01]  /*359a0*/  IMAD.WIDE.U32 R2, R7, UR4, R2 ;  /* 0x0000000407027c25 */ /* 0x000fe2000f8e0002 */
[----:B------:R-:W-:Y:S01]  /*359b0*/  SHF.R.S32.HI R0, RZ, 0x1f, R5 ;  /* 0x0000001fff007819 */ /* 0x000fe20000011405 */
[----:B------:R-:W-:-:S02]  /*359c0*/  ULDC.64 UR4, c[0x0][0x3c8] ;  /* 0x0000f20000047ab9 */ /* 0x000fc40000000a00 */
        /* <DEDUP_REMOVED lines=24> */
[----:B-1----:R-:W-:Y:S02]  /*35b50*/  @!P5 IMAD.X R3, RZ, RZ, R2, P0 ;  /* 0x000000ffff03d224 */ /* 0x002fe400000e0602 */
[----:B------:R-:W-:Y:S02]  /*35b60*/  @!P5 IMAD.MOV.U32 R2, RZ, RZ, R14 ;  /* 0x000000ffff02d224 */ /* 0x000fe400078e000e */
        /* <DEDUP_REMOVED lines=21> */
[----:B------:R-:W-:Y:S01]  /*35cc0*/  LOP3.LUT P6, RZ, R16, 0x200, RZ, 0xc0, !PT ;  /* 0x0000020010ff7812 */ /* 0x000fe200078cc0ff */
[----:B-1----:R-:W-:Y:S02]  /*35cd0*/  @!P5 IMAD.X R5, RZ, RZ, R5, P0 ;  /* 0x000000ffff05d224 */ /* 0x002fe400000e0605 */
[----:B0-----:R-:W-:Y:S02]  /*35ce0*/  @!P5 IMAD.MOV.U32 R2, RZ, RZ, R14 ;  /* 0x000000ffff02d224 */ /* 0x001fe400078e000e */
[----:B------:R-:W0:Y:S01]  /*35cf0*/  SHFL.IDX PT, R14, R0, 0x3, 0x181f ;  /* 0x00781f00000e7f89 */ /* 0x000e2200000e0000 */
[----:B------:R-:W-:-:S03]  /*35d00*/  @!P5 IMAD.MOV.U32 R3, RZ, RZ, R5 ;  /* 0x000000ffff03d224 */ /* 0x000fc600078e0005 */
[----:B------:R-:W1:Y:S04]  /*35d10*/  SHFL.IDX PT, R5, R4, 0x3, 0x181f ;  /* 0x00781f0004057f89 */ /* 0x000e6800000e0000 */
[----:B------:R-:W-:Y:S01]  /*35d20*/  @!P6 LEA R9, R27, UR46, 0x1 ;  /* 0x0000002e1b09ec11 */ /* 0x000fe2000f8e08ff */
[----:B------:R-:W-:Y:S04]  /*35d30*/  @!P5 LDGSTS.E.BYPASS.LTC128B.128 [R7+0x23400], desc[UR36][R2.64], !P4 ;  /* 0x234000000207dfae */ /* 0x000fe8000e101d64 */
[----:B------:R-:W-:Y:S04]  /*35d40*/  @!P5 LDGSTS.E.BYPASS.LTC128B.128 [R7+0x27400], desc[UR36][R2.64+0x80], !P3 ;  /* 0x274000800207dfae */ /* 0x000fe8000d901d64 */
[----:B------:R-:W-:Y:S04]  /*35d50*/  @!P5 LDGSTS.E.BYPASS.LTC128B.128 [R7+0x2b400], desc[UR36][R2.64+0x100], !P2 ;  /* 0x2b4001000207dfae */ /* 0x000fe8000d101d64 */
[----:B------:R2:W-:Y:S01]  /*35d60*/  @!P5 LDGSTS.E.BYPASS.LTC128B.128 [R7+0x2f400], desc[UR36][R2.64+0x180], !P1 ;  /* 0x2f4001800207dfae */ /* 0x0005e2000c901d64 */
[----:B------:R-:W-:-:S02]  /*35d70*/  LOP3.LUT P5, RZ, R16, 0x40, RZ, 0xc0, !PT ;  /* 0x0000004010ff7812 */ /* 0x000fc400078ac0ff */
[----:B0-----:R-:W-:-:S05]  /*35d80*/  @!P6 LEA R14, P0, R22, R14, 0x1 ;  /* 0x0000000e160ee211 */ /* 0x001fca00078008ff */
[----:B-1----:R-:W-:Y:S02]  /*35d90*/  @!P6 IMAD.X R5, RZ, RZ, R5, P0 ;  /* 0x000000ffff05e224 */ /* 0x002fe400000e0605 */
[----:B--2---:R-:W-:Y:S01]  /*35da0*/  @!P6 IMAD.MOV.U32 R2, RZ, RZ, R14 ;  /* 0x000000ffff02e224 */ /* 0x004fe200078e000e */
[----:B------:R-:W-:Y:S01]  /*35db0*/  P2R R7, PR, RZ, 0x20 ;  /* 0x00000020ff077803 */ /* 0x000fe20000000000 */
[----:B------:R-:W0:Y:S01]  /*35dc0*/  SHFL.IDX PT, R14, R0, 0x4, 0x181f ;  /* 0x00981f00000e7f89 */ /* 0x000e2200000e0000 */
[----:B------:R-:W-:Y:S01]  /*35dd0*/  @!P6 IMAD.MOV.U32 R3, RZ, RZ, R5 ;  /* 0x000000ffff03e224 */ /* 0x000fe200078e0005 */
[----:B------:R-:W-:Y:S02]  /*35de0*/  LOP3.LUT P5, RZ, R16, 0x100, RZ, 0xc0, !PT ;  /* 0x0000010010ff7812 */ /* 0x000fe400078ac0ff */
[----:B------:R-:W1:Y:S04]  /*35df0*/  SHFL.IDX PT, R5, R4, 0x4, 0x181f ;  /* 0x00981f0004057f89 */ /* 0x000e6800000e0000 */
[----:B------:R-:W-:Y:S04]  /*35e00*/  @!P6 LDGSTS.E.BYPASS.LTC128B.128 [R9+0x23c00], desc[UR36][R2.64], !P4 ;  /* 0x23c000000209efae */ /* 0x000fe8000e101d64 */
[----:B------:R-:W-:Y:S03]  /*35e10*/  @!P6 LDGSTS.E.BYPASS.LTC128B.128 [R9+0x27c00], desc[UR36][R2.64+0x80], !P3 ;  /* 0x27c000800209efae */ /* 0x000fe6000d901d64 */
[----:B------:R-:W-:Y:S01]  /*35e20*/  @!P5 LEA R21, R27, UR46, 0x1 ;  /* 0x0000002e1b15dc11 */ /* 0x000fe2000f8e08ff */
[----:B------:R-:W-:Y:S04]  /*35e30*/  @!P6 LDGSTS.E.BYPASS.LTC128B.128 [R9+0x2bc00], desc[UR36][R2.64+0x100], !P2 ;  /* 0x2bc001000209efae */ /* 0x000fe8000d101d64 */
[----:B------:R2:W-:Y:S01]  /*35e40*/  @!P6 LDGSTS.E.BYPASS.LTC128B.128 [R9+0x2fc00], desc[UR36][R2.64+0x180], !P1 ;  /* 0x2fc001800209efae */ /* 0x0005e2000c901d64 */
[----:B------:R-:W-:-:S02]  /*35e50*/  ISETP.NE.AND P6, PT, R6, RZ, PT ;  /* 0x000000ff0600720c */ /* 0x000fc40003fc5270 */
[----:B0-----:R-:W-:-:S05]  /*35e60*/  @!P5 LEA R14, P0, R22, R14, 0x1 ;  /* 0x0000000e160ed211 */ /* 0x001fca00078008ff */
[----:B-1----:R-:W-:Y:S02]  /*35e70*/  @!P5 IMAD.X R5, RZ, RZ, R5, P0 ;  /* 0x000000ffff05d224 */ /* 0x002fe400000e0605 */
[----:B--2---:R-:W-:Y:S02]  /*35e80*/  @!P5 IMAD.MOV.U32 R2, RZ, RZ, R14 ;  /* 0x000000ffff02d224 */ /* 0x004fe400078e000e */
[----:B------:R-:W0:Y:S01]  /*35e90*/  SHFL.IDX PT, R14, R0, 0x5, 0x181f ;  /* 0x00b81f00000e7f89 */ /* 0x000e2200000e0000 */
[----:B------:R-:W-:-:S03]  /*35ea0*/  @!P5 IMAD.MOV.U32 R3, RZ, RZ, R5 ;  /* 0x000000ffff03d224 */ /* 0x000fc600078e0005 */
[----:B------:R-:W1:Y:S04]  /*35eb0*/  SHFL.IDX PT, R5, R4, 0x5, 0x181f ;  /* 0x00b81f0004057f89 */ /* 0x000e6800000e0000 */
[----:B------:R-:W-:Y:S04]  /*35ec0*/  @!P5 LDGSTS.E.BYPASS.LTC128B.128 [R21+0x24400], desc[UR36][R2.64], !P4 ;  /* 0x244000000215dfae */ /* 0x000fe8000e101d64 */
[----:B------:R-:W-:Y:S04]  /*35ed0*/  @!P5 LDGSTS.E.BYPASS.LTC128B.128 [R21+0x28400], desc[UR36][R2.64+0x80], !P3 ;  /* 0x284000800215dfae */ /* 0x000fe8000d901d64 */
[----:B------:R-:W-:Y:S04]  /*35ee0*/  @!P5 LDGSTS.E.BYPASS.LTC128B.128 [R21+0x2c400], desc[UR36][R2.64+0x100], !P2 ;  /* 0x2c4001000215dfae */ /* 0x000fe8000d101d64 */
[----:B------:R2:W-:Y:S01]  /*35ef0*/  @!P5 LDGSTS.E.BYPASS.LTC128B.128 [R21+0x30400], desc[UR36][R2.64+0x180], !P1 ;  /* 0x304001800215dfae */ /* 0x0005e2000c901d64 */
[----:B------:R-:W-:-:S02]  /*35f00*/  ISETP.NE.AND P5, PT, R7, RZ, PT ;  /* 0x000000ff0700720c */ /* 0x000fc40003fa5270 */
[----:B------:R-:W-:Y:S02]  /*35f10*/  @!P6 LEA R7, R27, UR46, 0x1 ;  /* 0x0000002e1b07ec11 */ /* 0x000fe4000f8e08ff */
        /* <DEDUP_REMOVED lines=11> */
[----:B0-----:R-:W-:-:S05]  /*35fd0*/  @!P5 LEA R14, P0, R22, R14, 0x1 ;  /* 0x0000000e160ed211 */ /* 0x001fca00078008ff */
[----:B-1----:R-:W-:Y:S02]  /*35fe0*/  @!P5 IMAD.X R5, RZ, RZ, R5, P0 ;  /* 0x000000ffff05d224 */ /* 0x002fe400000e0605 */
[----:B--2---:R-:W-:Y:S02]  /*35ff0*/  @!P5 IMAD.MOV.U32 R2, RZ, RZ, R14 ;  /* 0x000000ffff02d224 */ /* 0x004fe400078e000e */
[----:B------:R-:W-:Y:S01]  /*36000*/  @!P5 IMAD.MOV.U32 R3, RZ, RZ, R5 ;  /* 0x000000ffff03d224 */ /* 0x000fe200078e0005 */
[----:B------:R0:W1:Y:S04]  /*36010*/  SHFL.IDX PT, R14, R0, 0x7, 0x181f ;  /* 0x00f81f00000e7f89 */ /* 0x00006800000e0000 */
[----:B------:R0:W-:Y:S04]  /*36020*/  @!P5 LDGSTS.E.BYPASS.LTC128B.128 [R9+0x25400], desc[UR36][R2.64], !P4 ;  /* 0x254000000209dfae */ /* 0x0001e8000e101d64 */
[----:B------:R0:W-:Y:S04]  /*36030*/  @!P5 LDGSTS.E.BYPASS.LTC128B.128 [R9+0x29400], desc[UR36][R2.64+0x80], !P3 ;  /* 0x294000800209dfae */ /* 0x0001e8000d901d64 */
[----:B------:R0:W-:Y:S04]  /*36040*/  @!P5 LDGSTS.E.BYPASS.LTC128B.128 [R9+0x2d400], desc[UR36][R2.64+0x100], !P2 ;  /* 0x2d4001000209dfae */ /* 0x0001e8000d101d64 */
[----:B------:R0:W-:Y:S04]  /*36050*/  @!P5 LDGSTS.E.BYPASS.LTC128B.128 [R9+0x31400], desc[UR36][R2.64+0x180], !P1 ;  /* 0x314001800209dfae */ /* 0x0001e8000c901d64 */
[----:B------:R0:W2:Y:S02]  /*36060*/  SHFL.IDX PT, R5, R4, 0x7, 0x181f ;  /* 0x00f81f0004057f89 */ /* 0x0000a400000e0000 */
.L_x_2401:
        /* <DEDUP_REMOVED lines=13> */
.L_x_2315:
[----:B------:R-:W-:Y:S05]  /*36140*/  BSYNC B0 ;  /* 0x0000000000007941 */ /* 0x000fea0003800000 */
.L_x_2314:
[----:B------:R-:W-:Y:S01]  /*36150*/  NOP ;  /* 0x0000000000007918 */ /* 0x000fe20000000000 */
[----:B------:R-:W-:Y:S01]  /*36160*/  SYNCS.ARRIVE.TRANS64.RED.A0T1 RZ, [UR46+0x32410], RZ ;  /* 0x032410ffffff79a7 */ /* 0x000fe2000820042e */
[----:B0-----:R-:W-:Y:S01]  /*36170*/  IMAD.MOV.U32 R0, RZ, RZ, 0x1 ;  /* 0x00000001ff007424 */ /* 0x001fe200078e00ff */
[----:B------:R-:W-:Y:S04]  /*36180*/  ARRIVES.LDGSTSBAR.64.TRANSCNT [UR46+0x32410] ;  /* 0x03241000ff0079b0 */ /* 0x000fe80008000aae */
[----:B------:R-:W-:Y:S01]  /*36190*/  SHF.L.U32 R0, R0, 0x1f, RZ ;  /* 0x0000001f00007819 */ /* 0x000fe200000006ff */
[----:B------:R-:W-:Y:S01]  /*361a0*/  NOP ;  /* 0x0000000000007918 */ /* 0x000fe20000000000 */
[----:B------:R-:W-:Y:S02]  /*361b0*/  SYNCS.ARRIVE.TRANS64.A1T0 RZ, [UR46+0x32410], RZ ;  /* 0x032410ffffff79a7 */ /* 0x000fe4000810002e */
[----:B------:R-:W0:Y:S02]  /*361c0*/  SYNCS.PHASECHK.TRANS64.TRYWAIT P0, [UR46+0x32420], R0 ;  /* 0x03242000ff0075a7 */ /* 0x000e24000800016e */
[----:B0-----:R-:W-:Y:S05]  /*361d0*/  @!P0 BRA `(.L_x_2316) ;  /* 0x0000003800988947 */ /* 0x001fea0003800000 */
.L_x_2402:
[----:B------:R-:W-:-:S13]  /*361e0*/  ISETP.NE.AND P0, PT, R34, 0x3, PT ;  /* 0x000000032200780c */ /* 0x000fda0003f05270 */
[----:B------:R-:W-:Y:S05]  /*361f0*/  @!P0 BRA `(.L_x_2317) ;  /* 0x0000000000048947 */ /* 0x000fea0003800000 */
[----:B------:R-:W-:Y:S01]  /*36200*/  BPT.TRAP 0x1 ;  /* 0x000000040000795c */ /* 0x000fe20000300000 */
.L_x_2317:
[----:B------:R-:W4:Y:S02]  /*36210*/  SYNCS.PHASECHK.TRANS64.TRYWAIT P0, [UR46+0x32460], R0 ;  /* 0x03246000ff0075a7 */ /* 0x000f24000800016e */
[----:B----4-:R-:W-:Y:S05]  /*36220*/  @!P0 BRA `(.L_x_2318) ;  /* 0x00000038009c8947 */ /* 0x010fea0003800000 */
.L_x_2403:
[----:B------:R-:W-:Y:S01]  /*36230*/  ULDC.64 UR4, c[0x0][0x328] ;  /* 0x0000ca0000047ab9 */ /* 0x000fe20000000a00 */
[----:B------:R-:W-:Y:S01]  /*36240*/  ULDC.64 UR6, c[0x0][0x338] ;  /* 0x0000ce0000067ab9 */ /* 0x000fe20000000a00 */
[----:B------:R-:W-:Y:S01]  /*36250*/  IMAD R26, R26, UR4, RZ ;  /* 0x000000041a1a7c24 */ /* 0x000fe2000f8e02ff */
[C---:B------:R-:W-:Y:S01]  /*36260*/  LOP3.LUT P3, RZ, R16.reuse, 0x10, RZ, 0xc0, !PT ;  /* 0x0000001010ff7812 */ /* 0x040fe2000786c0ff */
[----:B0--3--:R-:W-:Y:S01]  /*36270*/  IMAD.WIDE.U32 R2, R23, UR4, RZ ;  /* 0x0000000417027c25 */ /* 0x009fe2000f8e00ff */
        /* <DEDUP_REMOVED lines=17> */
[----:B------:R-:W-:Y:S02]  /*36390*/  SEL R5, RZ, 0x8, P1 ;  /* 0x00000008ff057807 */ /* 0x000fe40000800000 */
[----:B------:R-:W-:Y:S01]  /*363a0*/  VIADD R3, R3, UR4 ;  /* 0x0000000403037c36 */ /* 0x000fe20008000000 */
[----:B------:R-:W-:Y:S01]  /*363b0*/  LEA R7, P0, R2, UR6, 0x1 ;  /* 0x0000000602077c11 */ /* 0x000fe2000f8008ff */
[----:B------:R-:W-:-:S03]  /*363c0*/  UMOV UR4, 0xffffffff ;  /* 0xffffffff00047882 */ /* 0x000fc60000000000 */
[----:B------:R-:W-:Y:S02]  /*363d0*/  LEA.HI.X R8, R2, UR7, R3, 0x1, P0 ;  /* 0x0000000702087c11 */ /* 0x000fe400080f0c03 */
[----:B------:R-:W-:-:S04]  /*363e0*/  SEL R3, RZ, 0x2, P3 ;  /* 0x00000002ff037807 */ /* 0x000fc80001800000 */
[----:B------:R-:W-:-:S05]  /*363f0*/  IADD3 R0, R0, R3, R36 ;  /* 0x0000000300007210 */ /* 0x000fca0007ffe024 */
        /* <DEDUP_REMOVED lines=9> */
[----:B------:R-:W-:Y:S01]  /*36490*/  VIADD R31, R6, 0x400 ;  /* 0x00000400061f7836 */ /* 0x000fe20000000000 */
[----:B0-----:R-:W-:-:S02]  /*364a0*/  IADD3 R2, P0, R14, R0, RZ ;  /* 0x000000000e027210 */ /* 0x001fc40007f1e0ff */
[----:B------:R-:W0:Y:S03]  /*364b0*/  SHFL.IDX PT, R14, R7, 0x1, 0x181f ;  /* 0x00381f00070e7f89 */ /* 0x000e2600000e0000 */
[----:B-1----:R-:W-:Y:S01]  /*364c0*/  IMAD.X R3, RZ, RZ, R3, P0 ;  /* 0x000000ffff037224 */ /* 0x002fe200000e0603 */
[----:B0-----:R-:W-:Y:S02]  /*364d0*/  IADD3 R4, P0, R14, R0, RZ ;  /* 0x000000000e047210 */ /* 0x001fe40007f1e0ff */
[----:B------:R-:W0:Y:S03]  /*364e0*/  SHFL.IDX PT, R14, R7, 0x2, 0x181f ;  /* 0x00581f00070e7f89 */ /* 0x000e2600000e0000 */
[----:B------:R-:W-:Y:S01]  /*364f0*/  IMAD.X R5, RZ, RZ, R5, P0 ;  /* 0x000000ffff057224 */ /* 0x000fe200000e0605 */
        /* <DEDUP_REMOVED lines=8> */
[----:B------:R-:W-:-:S13]  /*36580*/  ISETP.LT.OR P3, PT, R17, 0x1, !P0 ;  /* 0x000000011100780c */ /* 0x000fda0004761670 */
[----:B------:R0:W-:Y:S02]  /*36590*/  LDGSTS.E.BYPASS.LTC128B.128 [R6+0x9400], desc[UR36][R2.64+0x180], !P3 ;  /* 0x0940018002067fae */ /* 0x0001e4000d901d64 */
[----:B0-----:R-:W-:Y:S02]  /*365a0*/  IADD3 R2, P3, R14, R0, RZ ;  /* 0x000000000e027210 */ /* 0x001fe40007f7e0ff */
[----:B------:R-:W0:Y:S03]  /*365b0*/  SHFL.IDX PT, R14, R7, 0x3, 0x181f ;  /* 0x00781f00070e7f89 */ /* 0x000e2600000e0000 */
        /* <DEDUP_REMOVED lines=8> */
[----:B------:R-:W-:-:S13]  /*36640*/  ISETP.LT.OR P3, PT, R17, 0x11, !P0 ;  /* 0x000000111100780c */ /* 0x000fda0004761670 */
[----:B------:R0:W-:Y:S02]  /*36650*/  LDGSTS.E.BYPASS.LTC128B.128 [R6+0x9c00], desc[UR36][R4.64+0x180], !P3 ;  /* 0x09c0018004067fae */ /* 0x0001e4000d901d64 */
[----:B0-----:R-:W-:Y:S02]  /*36660*/  IADD3 R4, P3, R14, R0, RZ ;  /* 0x000000000e047210 */ /* 0x001fe40007f7e0ff */
[----:B------:R-:W0:Y:S03]  /*36670*/  SHFL.IDX PT, R14, R7, 0x4, 0x181f ;  /* 0x00981f00070e7f89 */ /* 0x000e2600000e0000 */
[----:B-1----:R-:W-:Y:S01]  /*36680*/  IMAD.X R5, RZ, RZ, R9, P3 ;  /* 0x000000ffff057224 */ /* 0x002fe200018e0609 */
[C---:B------:R-:W-:Y:S01]  /*36690*/  ISETP.LT.OR P3, PT, R17.reuse, 0x21, P4 ;  /* 0x000000211100780c */ /* 0x040fe20002761670 */
[----:B------:R-:W1:Y:S04]  /*366a0*/  SHFL.IDX PT, R9, R8, 0x4, 0x181f ;  /* 0x00981f0008097f89 */ /* 0x000e6800000e0000 */
[----:B------:R-:W2:Y:S08]  /*366b0*/  SHFL.IDX PT, R8, R8, 0x5, 0x181f ;  /* 0x00b81f0008087f89 */ /* 0x000eb000000e0000 */
        /* <DEDUP_REMOVED lines=8> */
[----:B------:R0:W3:Y:S03]  /*36740*/  SHFL.IDX PT, R14, R7, 0x5, 0x181f ;  /* 0x00b81f00070e7f89 */ /* 0x0000e600000e0000 */
[----:B-1----:R-:W-:Y:S01]  /*36750*/  IMAD.X R3, RZ, RZ, R9, P3 ;  /* 0x000000ffff037224 */ /* 0x002fe200018e0609 */
[----:B------:R-:W-:Y:S01]  /*36760*/  ISETP.LT.OR P3, PT, R17, 0x31, P4 ;  /* 0x000000311100780c */ /* 0x000fe20002761670 */
[----:B------:R-:W-:-:S12]  /*36770*/  IMAD.MOV.U32 R9, RZ, RZ, RZ ;  /* 0x000000ffff097224 */ /* 0x000fd800078e00ff */
        /* <DEDUP_REMOVED lines=14> */
[----:B--23--:R0:W-:Y:S02]  /*36860*/  LDGSTS.E.BYPASS.LTC128B.128 [R6+0xb400], desc[UR36][R2.64+0x180], !P3 ;  /* 0x0b40018002067fae */ /* 0x00c1e4000d901d64 */
.L_x_2417:
        /* <DEDUP_REMOVED lines=20> */
.L_x_2320:
[----:B------:R-:W-:Y:S01]  /*369b0*/  VIADD R24, R24, 0xfffffffe ;  /* 0xfffffffe18187836 */ /* 0x000fe20000000000 */
[----:B------:R-:W-:Y:S01]  /*369c0*/  SYNCS.ARRIVE.TRANS64.A1T0 RZ, [UR46+0x32450], RZ ;  /* 0x032450ffffff79a7 */ /* 0x000fe2000810002e */
[----:B------:R-:W-:Y:S01]  /*369d0*/  BSSY B0, `(.L_x_2294) ;  /* 0x00000ef000007945 */ /* 0x000fe20003800000 */
[----:B------:R-:W-:Y:S02]  /*369e0*/  IMAD.MOV.U32 R26, RZ, RZ, 0x1 ;  /* 0x00000001ff1a7424 */ /* 0x000fe400078e00ff */
[----:B------:R-:W-:Y:S01]  /*369f0*/  ISETP.GE.AND P0, PT, R24, UR48, PT ;  /* 0x0000003018007c0c */ /* 0x000fe2000bf06270 */
[----:B------:R-:W-:-:S12]  /*36a00*/  IMAD.MOV.U32 R17, RZ, RZ, 0x1 ;  /* 0x00000001ff117424 */ /* 0x000fd800078e00ff */
[----:B------:R-:W-:Y:S05]  /*36a10*/  @!P0 BRA `(.L_x_2321) ;  /* 0x0000000c00a88947 */ /* 0x000fea0003800000 */
[----:B------:R-:W0:Y:S01]  /*36a20*/  S2R R4, SR_TID.X ;  /* 0x0000000000047919 */ /* 0x000e220000002100 */
[----:B------:R-:W-:Y:S01]  /*36a30*/  UIADD3 UR4, UR45, 0x1, URZ ;  /* 0x000000012d047890 */ /* 0x000fe2000fffe03f */
[----:B------:R-:W-:Y:S01]  /*36a40*/  LOP3.LUT R3, RZ, UR43, RZ, 0x33, !PT ;  /* 0x0000002bff037c12 */ /* 0x000fe2000f8e33ff */
[----:B------:R-:W-:Y:S01]  /*36a50*/  IMAD.MOV.U32 R17, RZ, RZ, 0x1 ;  /* 0x00000001ff117424 */ /* 0x000fe200078e00ff */
[----:B------:R-:W1:Y:S01]  /*36a60*/  S2R R5, SR_TID.X ;  /* 0x0000000000057919 */ /* 0x000e620000002100 */
[----:B------:R-:W-:Y:S01]  /*36a70*/  UIMAD UR4, UR4, UR38, URZ ;  /* 0x00000026040472a4 */ /* 0x000fe2000f8e023f */
[----:B------:R-:W-:-:S05]  /*36a80*/  IMAD.MOV.U32 R26, RZ, RZ, 0x1 ;  /* 0x00000001ff1a7424 */ /* 0x000fca00078e00ff */
[----:B------:R-:W-:-:S04]  /*36a90*/  LOP3.LUT R2, RZ, UR4, RZ, 0x33, !PT ;  /* 0x00000004ff027c12 */ /* 0x000fc8000f8e33ff */
[----:B------:R-:W-:Y:S01]  /*36aa0*/  VIADDMNMX R2, R2, -UR44, R3, !PT ;  /* 0x8000002c02027c46 */ /* 0x000fe2000f800103 */
[----:B0-----:R-:W-:Y:S01]  /*36ab0*/  IMAD.SHL.U32 R4, R4, 0x10, RZ ;  /* 0x0000001004047824 */ /* 0x001fe200078e00ff */
[----:B-1----:R-:W-:-:S04]  /*36ac0*/  LOP3.LUT R5, R5, 0x7f, RZ, 0xc0, !PT ;  /* 0x0000007f05057812 */ /* 0x002fc800078ec0ff */
[----:B------:R-:W-:Y:S02]  /*36ad0*/  LOP3.LUT R4, R4, 0x70, RZ, 0xc0, !PT ;  /* 0x0000007004047812 */ /* 0x000fe400078ec0ff */
[----:B------:R-:W-:-:S04]  /*36ae0*/  SHF.R.U32.HI R5, RZ, 0x3, R5 ;  /* 0x00000003ff057819 */ /* 0x000fc80000011605 */
[----:B------:R-:W-:Y:S02]  /*36af0*/  IADD3 R25, R4, R25, R5 ;  /* 0x0000001904197210 */ /* 0x000fe40007ffe005 */
[----:B------:R-:W-:-:S03]  /*36b00*/  LOP3.LUT R5, RZ, UR42, RZ, 0x33, !PT ;  /* 0x0000002aff057c12 */ /* 0x000fc6000f8e33ff */
[----:B------:R-:W-:Y:S01]  /*36b10*/  VIADD R25, R25, 0xfffffee0 ;  /* 0xfffffee019197836 */ /* 0x000fe20000000000 */
[----:B------:R-:W-:-:S04]  /*36b20*/  VIMNMX R2, R2, R5, !PT ;  /* 0x0000000502027248 */ /* 0x000fc80007fe0100 */
[C---:B------:R-:W-:Y:S01]  /*36b30*/  IADD3 R28, -R2.reuse, -0x2, RZ ;  /* 0xfffffffe021c7810 */ /* 0x040fe20007ffe1ff */
[----:B------:R-:W-:-:S07]  /*36b40*/  IMAD R18, R2, -0x60, R25 ;  /* 0xffffffa002127824 */ /* 0x000fce00078e0219 */
.L_x_2336:
        /* <DEDUP_REMOVED lines=17> */
[----:B------:R-:W-:-:S03]  /*36c60*/  ULDC.64 UR4, c[0x0][0x418] ;  /* 0x0001060000047ab9 */ /* 0x000fc60000000a00 */
[----:B------:R-:W-:Y:S01]  /*36c70*/  IMAD.IADD R3, R5, 0x1, R3 ;  /* 0x0000000105037824 */ /* 0x000fe200078e0203 */
[----:B------:R-:W-:-:S04]  /*36c80*/  LEA R4, P0, R2, UR4, 0x2 ;  /* 0x0000000402047c11 */ /* 0x000fc8000f8010ff */
[----:B------:R-:W-:-:S05]  /*36c90*/  LEA.HI.X R5, R2, UR5, R3, 0x2, P0 ;  /* 0x0000000502057c11 */ /* 0x000fca00080f1403 */
[----:B------:R0:W5:Y:S04]  /*36ca0*/  LDG.E R4, desc[UR36][R4.64] ;  /* 0x0000002404047981 */ /* 0x000168000c1e1900 */
.L_x_2323:
[----:B------:R-:W-:Y:S05]  /*36cb0*/  BSYNC B1 ;  /* 0x0000000000017941 */ /* 0x000fea0003800000 */
.L_x_2322:
[----:B------:R-:W-:-:S13]  /*36cc0*/  ISETP.NE.AND P0, PT, R34, 0x3, PT ;  /* 0x000000032200780c */ /* 0x000fda0003f05270 */
[----:B------:R-:W-:Y:S05]  /*36cd0*/  @!P0 BRA `(.L_x_2324) ;  /* 0x0000000000048947 */ /* 0x000fea0003800000 */
[----:B------:R-:W-:Y:S01]  /*36ce0*/  BPT.TRAP 0x1 ;  /* 0x000000040000795c */ /* 0x000fe20000300000 */
.L_x_2324:
[----:B------:R-:W-:Y:S01]  /*36cf0*/  LEA R19, R17, UR46, 0x3 ;  /* 0x0000002e11137c11 */ /* 0x000fe2000f8e18ff */
[----:B------:R-:W-:Y:S01]  /*36d00*/  BSSY B1, `(.L_x_2325) ;  /* 0x0000004000017945 */ /* 0x000fe20003800000 */
[----:B------:R-:W-:-:S04]  /*36d10*/  SHF.L.U32 R23, R26, 0x1f, RZ ;  /* 0x0000001f1a177819 */ /* 0x000fc800000006ff */
[----:B------:R-:W1:Y:S02]  /*36d20*/  SYNCS.PHASECHK.TRANS64.TRYWAIT P0, [R19+URZ+0x32440], R23 ;  /* 0x03244017130075a7 */ /* 0x000e64000800017f */
[----:B-1----:R-:W-:Y:S05]  /*36d30*/  @!P0 BRA `(.L_x_2326) ;  /* 0x00000038005c8947 */ /* 0x002fea0003800000 */
.L_x_2418:
[----:B------:R-:W-:Y:S05]  /*36d40*/  BSYNC B1 ;  /* 0x0000000000017941 */ /* 0x000fea0003800000 */
.L_x_2325:
        /* <DEDUP_REMOVED lines=49> */
[----:B------:R-:W0:Y:S02]  /*37060*/  SHFL.IDX PT, R14, R21, 0x4, 0x181f ;  /* 0x00981f00150e7f89 */ /* 0x000e2400000e0000 */
[----:B---3--:R-:W-:Y:S02]  /*37070*/  IMAD.X R7, RZ, RZ, R3, P0 ;  /* 0x000000ffff077224 */ /* 0x008fe400000e0603 */
[----:B------:R-:W3:Y:S04]  /*37080*/  SHFL.IDX PT, R3, R24, 0x4, 0x181f ;  /* 0x00981f0018037f89 */ /* 0x000ee800000e0000 */
[----:B------:R2:W-:Y:S01]  /*37090*/  LDGSTS.E.BYPASS.LTC128B.128 [R22+0x1dc00], desc[UR36][R6.64], !P1 ;  /* 0x1dc0000006167fae */ /* 0x0005e2000c901d64 */
[----:B0-----:R-:W-:-:S03]  /*370a0*/  IADD3 R2, P0, R14, R0, RZ ;  /* 0x000000000e027210 */ /* 0x001fc60007f1e0ff */
[----:B------:R2:W0:Y:S02]  /*370b0*/  SHFL.IDX PT, R14, R21, 0x5, 0x181f ;  /* 0x00b81f00150e7f89 */ /* 0x00042400000e0000 */
[----:B---3--:R-:W-:-:S05]  /*370c0*/  IMAD.X R3, RZ, RZ, R3, P0 ;  /* 0x000000ffff037224 */ /* 0x008fca00000e0603 */
[----:B------:R2:W-:Y:S03]  /*370d0*/  LDGSTS.E.BYPASS.LTC128B.128 [R22+0x1e400], desc[UR36][R2.64], !P1 ;  /* 0x1e40000002167fae */ /* 0x0005e6000c901d64 */
.L_x_2432:
        /* <DEDUP_REMOVED lines=8> */
.L_x_2328:
        /* <DEDUP_REMOVED lines=10> */
.L_x_2329:
[----:B------:R2:W-:Y:S01]  /*37200*/  SYNCS.ARRIVE.TRANS64.A1T0 RZ, [R19+URZ+0x32430], RZ ;  /* 0x032430ff13ff79a7 */ /* 0x0005e2000810003f */
[----:B------:R-:W-:Y:S05]  /*37210*/  @!P2 BRA `(.L_x_2330) ;  /* 0x000000000004a947 */ /* 0x000fea0003800000 */
[----:B------:R-:W-:Y:S01]  /*37220*/  BPT.TRAP 0x1 ;  /* 0x000000040000795c */ /* 0x000fe20000300000 */
.L_x_2330:
[----:B------:R-:W3:Y:S01]  /*37230*/  SYNCS.PHASECHK.TRANS64.TRYWAIT P0, [R19+URZ+0x32460], R23 ;  /* 0x03246017130075a7 */ /* 0x000ee2000800017f */
[----:B------:R-:W-:Y:S04]  /*37240*/  BSSY B1, `(.L_x_2331) ;  /* 0x0000002000017945 */ /* 0x000fe80003800000 */
[----:B---3--:R-:W-:Y:S05]  /*37250*/  @!P0 BRA `(.L_x_2332) ;  /* 0x0000003800b48947 */ /* 0x008fea0003800000 */
.L_x_2433:
[----:B------:R-:W-:Y:S05]  /*37260*/  BSYNC B1 ;  /* 0x0000000000017941 */ /* 0x000fea0003800000 */
.L_x_2331:
        /* <DEDUP_REMOVED lines=42> */
[----:B------:R-:W1:Y:S04]  /*37510*/  SHFL.IDX PT, R4, R22, 0x2, 0x181f ;  /* 0x00581f0016047f89 */ /* 0x000e6800000e0000 */
[----:B------:R-:W-:Y:S04]  /*37520*/  LDGSTS.E.BYPASS.LTC128B.128 [R21+0x800], desc[UR36][R8.64], !P4 ;  /* 0x0080000008157fae */ /* 0x000fe8000e101d64 */
[----:B------:R-:W-:Y:S04]  /*37530*/  LDGSTS.E.BYPASS.LTC128B.128 [R21+0x3800], desc[UR36][R8.64+0x80], !P3 ;  /* 0x0380008008157fae */ /* 0x000fe8000d901d64 */
[----:B------:R-:W-:Y:S04]  /*37540*/  LDGSTS.E.BYPASS.LTC128B.128 [R21+0x6800], desc[UR36][R8.64+0x100], !P2 ;  /* 0x0680010008157fae */ /* 0x000fe8000d101d64 */
[----:B------:R3:W-:Y:S01]  /*37550*/  LDGSTS.E.BYPASS.LTC128B.128 [R21+0x9800], desc[UR36][R8.64+0x180], !P1 ;  /* 0x0980018008157fae */ /* 0x0007e2000c901d64 */
[----:B0-----:R-:W-:-:S03]  /*37560*/  IADD3 R6, P0, R14, R0, RZ ;  /* 0x000000000e067210 */ /* 0x001fc60007f1e0ff */
[----:B------:R-:W-:Y:S04]  /*37570*/  SHFL.IDX PT, R22, R22, 0x5, 0x181f ;  /* 0x00b81f0016167f89 */ /* 0x000fe800000e0000 */
[----:B------:R-:W0:Y:S01]  /*37580*/  SHFL.IDX PT, R14, R20, 0x3, 0x181f ;  /* 0x00781f00140e7f89 */ /* 0x000e2200000e0000 */
[----:B-1----:R-:W-:Y:S02]  /*37590*/  IMAD.X R7, RZ, RZ, R4, P0 ;  /* 0x000000ffff077224 */ /* 0x002fe400000e0604 */
[----:B---3--:R-:W-:-:S03]  /*375a0*/  IMAD.MOV.U32 R9, RZ, RZ, RZ ;  /* 0x000000ffff097224 */ /* 0x008fc600078e00ff */
[----:B------:R1:W-:Y:S04]  /*375b0*/  LDGSTS.E.BYPASS.LTC128B.128 [R21+0x1000], desc[UR36][R6.64], !P4 ;  /* 0x0100000006157fae */ /* 0x0003e8000e101d64 */
[----:B------:R1:W-:Y:S04]  /*375c0*/  LDGSTS.E.BYPASS.LTC128B.128 [R21+0x4000], desc[UR36][R6.64+0x80], !P3 ;  /* 0x0400008006157fae */ /* 0x0003e8000d901d64 */
[----:B------:R1:W-:Y:S04]  /*375d0*/  LDGSTS.E.BYPASS.LTC128B.128 [R21+0x7000], desc[UR36][R6.64+0x100], !P2 ;  /* 0x0700010006157fae */ /* 0x0003e8000d101d64 */
[----:B------:R1:W-:Y:S01]  /*375e0*/  LDGSTS.E.BYPASS.LTC128B.128 [R21+0xa000], desc[UR36][R6.64+0x180], !P1 ;  /* 0x0a00018006157fae */ /* 0x0003e2000c901d64 */
[----:B0-----:R-:W-:-:S03]  /*375f0*/  IADD3 R4, P0, R14, R0, RZ ;  /* 0x000000000e047210 */ /* 0x001fc60007f1e0ff */
[----:B------:R-:W0:Y:S02]  /*37600*/  SHFL.IDX PT, R14, R20, 0x4, 0x181f ;  /* 0x00981f00140e7f89 */ /* 0x000e2400000e0000 */
[----:B------:R-:W-:-:S05]  /*37610*/  IMAD.X R5, RZ, RZ, R5, P0 ;  /* 0x000000ffff057224 */ /* 0x000fca00000e0605 */
        /* <DEDUP_REMOVED lines=11> */
.L_x_2447:
        /* <DEDUP_REMOVED lines=11> */
.L_x_2334:
        /* <DEDUP_REMOVED lines=10> */
.L_x_2335:
[----:B------:R-:W-:Y:S01]  /*37820*/  VIADD R17, R17, 0x1 ;  /* 0x0000000111117836 */ /* 0x000fe20000000000 */
[----:B------:R1:W-:Y:S01]  /*37830*/  SYNCS.ARRIVE.TRANS64.A1T0 RZ, [R19+URZ+0x32450], RZ ;  /* 0x032450ff13ff79a7 */ /* 0x0003e2000810003f */
[----:B------:R-:W-:Y:S02]  /*37840*/  VIADD R28, R28, 0xffffffff ;  /* 0xffffffff1c1c7836 */ /* 0x000fe40000000000 */
[----:B------:R-:W-:Y:S01]  /*37850*/  VIADD R18, R18, 0xffffffa0 ;  /* 0xffffffa012127836 */ /* 0x000fe20000000000 */
[----:B------:R-:W-:-:S04]  /*37860*/  ISETP.NE.AND P0, PT, R17, 0x2, PT ;  /* 0x000000021100780c */ /* 0x000fc80003f05270 */
[----:B------:R-:W-:Y:S02]  /*37870*/  SEL R17, R17, RZ, P0 ;  /* 0x000000ff11117207 */ /* 0x000fe40000000000 */
[----:B0-----:R-:W-:Y:S02]  /*37880*/  SEL R3, RZ, 0x1, P0 ;  /* 0x00000001ff037807 */ /* 0x001fe40000000000 */
[----:B------:R-:W-:Y:S02]  /*37890*/  ISETP.GT.AND P0, PT, R28, UR48, PT ;  /* 0x000000301c007c0c */ /* 0x000fe4000bf04270 */
[----:B------:R-:W-:-:S11]  /*378a0*/  LOP3.LUT R26, R26, R3, RZ, 0x3c, !PT ;  /* 0x000000031a1a7212 */ /* 0x000fd600078e3cff */
[----:B-1----:R-:W-:Y:S05]  /*378b0*/  @P0 BRA `(.L_x_2336) ;  /* 0xfffffff000a40947 */ /* 0x002fea000383ffff */
.L_x_2321:
[----:B------:R-:W-:Y:S05]  /*378c0*/  BSYNC B0 ;  /* 0x0000000000007941 */ /* 0x000fea0003800000 */
.L_x_2294:
[----:B------:R-:W0:Y:S01]  /*378d0*/  S2R R3, SR_CgaCtaId ;  /* 0x0000000000037919 */ /* 0x000e220000008800 */
[----:B------:R-:W-:Y:S01]  /*378e0*/  MOV R0, 0x400 ;  /* 0x0000040000007802 */ /* 0x000fe20000000f00 */
[----:B------:R-:W-:Y:S01]  /*378f0*/  BSSY B0, `(.L_x_2337) ;  /* 0x0000005000007945 */ /* 0x000fe20003800000 */
[----:B------:R-:W-:Y:S02]  /*37900*/  SHF.L.U32 R9, R9, 0x1f, RZ ;  /* 0x0000001f09097819 */ /* 0x000fe400000006ff */
[----:B0-----:R-:W-:-:S04]  /*37910*/  LEA R4, R3, R0, 0x18 ;  /* 0x0000000003047211 */ /* 0x001fc800078ec0ff */
[----:B------:R-:W0:Y:S02]  /*37920*/  SYNCS.PHASECHK.TRANS64.TRYWAIT P0, [R4+URZ+0x32420], R9 ;  /* 0x03242009040075a7 */ /* 0x000e24000800017f */
[----:B0-----:R-:W-:Y:S05]  /*37930*/  @!P0 BRA `(.L_x_2338) ;  /* 0x0000003800dc8947 */ /* 0x001fea0003800000 */
.L_x_2448:
[----:B------:R-:W-:Y:S05]  /*37940*/  BSYNC B0 ;  /* 0x0000000000007941 */ /* 0x000fea0003800000 */
.L_x_2337:
[----:B------:R-:W-:-:S03]  /*37950*/  UMOV UR4, 0xffffffff ;  /* 0xffffffff00047882 */ /* 0x000fc60000000000 */
[----:B------:R-:W-:Y:S05]  /*37960*/  BRA.DIV UR4, `(.L_x_2339) ;  /* 0x0000003a04e47947 */ /* 0x000fea000b800000 */
[----:B------:R-:W1:Y:S02]  /*37970*/  S2R R0, SR_TID.X ;  /* 0x0000000000007919 */ /* 0x000e640000002100 */
[----:B-1----:R-:W-:-:S04]  /*37980*/  SHF.R.U32.HI R0, RZ, 0x5, R0 ;  /* 0x00000005ff007819 */ /* 0x002fc80000011600 */
[----:B------:R-:W-:-:S05]  /*37990*/  LOP3.LUT R0, R0, 0x3, RZ, 0xc0, !PT ;  /* 0x0000000300007812 */ /* 0x000fca00078ec0ff */
[----:B------:R1:W3:Y:S02]  /*379a0*/  SHFL.IDX PT, R14, R0, RZ, 0x1f ;  /* 0x00001fff000e7589 */ /* 0x0002e400000e0000 */
.L_x_2451:
[----:B---3--:R-:W-:-:S13]  /*379b0*/  ISETP.NE.AND P0, PT, R14, RZ, PT ;  /* 0x000000ff0e00720c */ /* 0x008fda0003f05270 */
[----:B------:R-:W-:Y:S05]  /*379c0*/  @P0 BRA `(.L_x_2183) ;  /* 0x0000000000880947 */ /* 0x000fea0003800000 */
[----:B------:R-:W-:-:S03]  /*379d0*/  UMOV UR4, 0xffffffff ;  /* 0xffffffff00047882 */ /* 0x000fc60000000000 */
[----:B------:R-:W-:Y:S05]  /*379e0*/  BRA.DIV UR4, `(.L_x_2340) ;  /* 0x0000003a04f87947 */ /* 0x000fea000b800000 */
[----:B------:R-:W-:-:S13]  /*379f0*/  ELECT P6, URZ, PT ;  /* 0x00000000003f782f */ /* 0x000fda00038c0000 */
.L_x_2454:
[----:B------:R-:W-:Y:S05]  /*37a00*/  @!P6 BRA `(.L_x_2183) ;  /* 0x000000000078e947 */ /* 0x000fea0003800000 */
[----:B------:R-:W-:-:S06]  /*37a10*/  ULOP3.LUT UR4, UR60, 0x2, URZ, 0xfc, !UPT ;  /* 0x000000023c047892 */ /* 0x000fcc000f8efc3f */
[----:B-1----:R-:W-:-:S05]  /*37a20*/  IMAD.U32 R0, RZ, RZ, UR4 ;  /* 0x00000004ff007e24 */ /* 0x002fca000f8e00ff */
[----:B------:R-:W-:-:S13]  /*37a30*/  ISETP.NE.AND P0, PT, R0, 0x3, PT ;  /* 0x000000030000780c */ /* 0x000fda0003f05270 */
[----:B------:R-:W-:Y:S05]  /*37a40*/  @!P0 BRA `(.L_x_2341) ;  /* 0x0000000000048947 */ /* 0x000fea0003800000 */
[----:B------:R-:W-:Y:S01]  /*37a50*/  BPT.TRAP 0x1 ;  /* 0x000000040000795c */ /* 0x000fe20000300000 */
.L_x_2341:
[C---:B------:R-:W-:Y:S01]  /*37a60*/  IMAD R5, R17.reuse, 0x8, R4 ;  /* 0x0000000811057824 */ /* 0x040fe200078e0204 */
[----:B------:R-:W-:Y:S01]  /*37a70*/  SHF.L.U32 R0, R26, 0x1f, RZ ;  /* 0x0000001f1a007819 */ /* 0x000fe200000006ff */
[----:B------:R-:W-:-:S03]  /*37a80*/  VIADD R17, R17, 0x1 ;  /* 0x0000000111117836 */ /* 0x000fc60000000000 */
[----:B------:R-:W1:Y:S02]  /*37a90*/  SYNCS.PHASECHK.TRANS64.TRYWAIT P1, [R5+URZ+0x32440], R0 ;  /* 0x03244000050075a7 */ /* 0x000e64000802017f */
[----:B------:R-:W-:-:S04]  /*37aa0*/  ISETP.NE.AND P2, PT, R17, 0x2, PT ;  /* 0x000000021100780c */ /* 0x000fc80003f45270 */
[----:B------:R-:W-:Y:S01]  /*37ab0*/  SEL R3, RZ, 0x1, P2 ;  /* 0x00000001ff037807 */ /* 0x000fe20001000000 */
[----:B-1----:R-:W-:Y:S08]  /*37ac0*/  @!P1 BRA `(.L_x_2342) ;  /* 0x0000003800e09947 */ /* 0x002ff00003800000 */
.L_x_2455:
[----:B------:R-:W-:Y:S02]  /*37ad0*/  SEL R17, R17, RZ, P2 ;  /* 0x000000ff11117207 */ /* 0x000fe40001000000 */
[----:B------:R-:W-:Y:S01]  /*37ae0*/  LOP3.LUT R2, R26, R3, RZ, 0x3c, !PT ;  /* 0x000000031a027212 */ /* 0x000fe200078e3cff */
[----:B------:R-:W-:Y:S06]  /*37af0*/  @!P0 BRA `(.L_x_2343) ;  /* 0x0000000000048947 */ /* 0x000fec0003800000 */
[----:B------:R-:W-:Y:S01]  /*37b00*/  BPT.TRAP 0x1 ;  /* 0x000000040000795c */ /* 0x000fe20000300000 */
.L_x_2343:
[----:B------:R-:W-:Y:S01]  /*37b10*/  IMAD R17, R17, 0x8, R4 ;  /* 0x0000000811117824 */ /* 0x000fe200078e0204 */
[----:B------:R-:W-:-:S04]  /*37b20*/  SHF.L.U32 R2, R2, 0x1f, RZ ;  /* 0x0000001f02027819 */ /* 0x000fc800000006ff */
[----:B------:R-:W3:Y:S02]  /*37b30*/  SYNCS.PHASECHK.TRANS64.TRYWAIT P1, [R17+URZ+0x32440], R2 ;  /* 0x03244002110075a7 */ /* 0x000ee4000802017f */
[----:B---3--:R-:W-:Y:S05]  /*37b40*/  @!P1 BRA `(.L_x_2344) ;  /* 0x0000003800d49947 */ /* 0x008fea0003800000 */
.L_x_2456:
[----:B------:R-:W-:Y:S05]  /*37b50*/  @!P0 BRA `(.L_x_2345) ;  /* 0x0000000000048947 */ /* 0x000fea0003800000 */
[----:B------:R-:W-:Y:S01]  /*37b60*/  BPT.TRAP 0x1 ;  /* 0x000000040000795c */ /* 0x000fe20000300000 */
.L_x_2345:
[----:B------:R-:W4:Y:S02]  /*37b70*/  SYNCS.PHASECHK.TRANS64.TRYWAIT P1, [R5+URZ+0x32460], R0 ;  /* 0x03246000050075a7 */ /* 0x000f24000802017f */
[----:B----4-:R-:W-:Y:S05]  /*37b80*/  @!P1 BRA `(.L_x_2346) ;  /* 0x0000003800d89947 */ /* 0x010fea0003800000 */
.L_x_2457:
[----:B------:R-:W-:Y:S05]  /*37b90*/  @!P0 BRA `(.L_x_2347) ;  /* 0x0000000000048947 */ /* 0x000fea0003800000 */
[----:B------:R-:W-:Y:S01]  /*37ba0*/  BPT.TRAP 0x1 ;  /* 0x000000040000795c */ /* 0x000fe20000300000 */
.L_x_2347:
[----:B------:R0:W0:Y:S02]  /*37bb0*/  SYNCS.PHASECHK.TRANS64.TRYWAIT P0, [R17+URZ+0x32460], R2 ;  /* 0x03246002110075a7 */ /* 0x000024000800017f */
[----:B0-----:R-:W-:Y:S05]  /*37bc0*/  @!P0 NANOSLEEP.SYNCS 0x989680 ;  /* 0x009896800000895d */ /* 0x001fea0003900000 */
[----:B------:R-:W0:Y:S02]  /*37bd0*/  @!P0 SYNCS.PHASECHK.TRANS64 P0, [R17+URZ+0x32460], R2 ;  /* 0x03246002110085a7 */ /* 0x000e24000800007f */
[----:B0-----:R-:W-:Y:S05]  /*37be0*/  @!P0 BRA `(.L_x_2347) ;  /* 0xfffffffc00f08947 */ /* 0x001fea000383ffff */
.L_x_2183:
[----:B------:R-:W-:Y:S05]  /*37bf0*/  BSYNC B6 ;  /* 0x0000000000067941 */ /* 0x000fea0003800000 */
.L_x_2180:
[----:B------:R-:W-:Y:S05]  /*37c00*/  EXIT ;  /* 0x000000000000794d */ /* 0x000fea0003800000 */
.L_x_2194:
[----:B0-----:R0:W1:Y:S02]  /*37c10*/  SYNCS.PHASECHK.TRANS64.TRYWAIT P0, [R18+URZ+0x32400], R19 ;  /* 0x03240013120075a7 */ /* 0x001064000800017f */
[----:B-1----:R-:W-:Y:S05]  /*37c20*/  @!P0 NANOSLEEP.SYNCS 0x989680 ;  /* 0x009896800000895d */ /* 0x002fea0003900000 */
[----:B------:R-:W1:Y:S02]  /*37c30*/  @!P0 SYNCS.PHASECHK.TRANS64 P0, [R18+URZ+0x32400], R19 ;  /* 0x03240013120085a7 */ /* 0x000e64000800007f */
[----:B-1----:R-:W-:Y:S05]  /*37c40*/  @!P0 BRA `(.L_x_2194) ;  /* 0xfffffffc00f08947 */ /* 0x002fea000383ffff */
[----:B------:R-:W-:Y:S05]  /*37c50*/  BRA `(.L_x_2348) ;  /* 0xfffffca400747947 */ /* 0x000fea000383ffff */
.L_x_2201:
[----:B--2---:R2:W3:Y:S02]  /*37c60*/  SYNCS.PHASECHK.TRANS64.TRYWAIT P0, [R10+URZ], R11 ;  /* 0x0000000b0a0075a7 */ /* 0x0044e4000800017f */
[----:B---3--:R-:W-:Y:S05]  /*37c70*/  @!P0 NANOSLEEP.SYNCS 0x989680 ;  /* 0x009896800000895d */ /* 0x008fea0003900000 */
[----:B------:R-:W3:Y:S02]  /*37c80*/  @!P0 SYNCS.PHASECHK.TRANS64 P0, [R10+URZ], R11 ;  /* 0x0000000b0a0085a7 */ /* 0x000ee4000800007f */
[----:B---3--:R-:W-:Y:S05]  /*37c90*/  @!P0 BRA `(.L_x_2201) ;  /* 0xfffffffc00f08947 */ /* 0x008fea000383ffff */
[----:B------:R-:W-:Y:S05]  /*37ca0*/  BRA `(.L_x_2200) ;  /* 0xfffffca800707947 */ /* 0x000fea000383ffff */
.L_x_2203:
[----:B-1----:R1:W2:Y:S02]  /*37cb0*/  SYNCS.PHASECHK.TRANS64.TRYWAIT P0, [R18+URZ+0x32410], R7 ;  /* 0x03241007120075a7 */ /* 0x0022a4000800017f */
[----:B--2---:R-:W-:Y:S05]  /*37cc0*/  @!P0 NANOSLEEP.SYNCS 0x989680 ;  /* 0x009896800000895d */ /* 0x004fea0003900000 */
[----:B------:R-:W2:Y:S02]  /*37cd0*/  @!P0 SYNCS.PHASECHK.TRANS64 P0, [R18+URZ+0x32410], R7 ;  /* 0x03241007120085a7 */ /* 0x000ea4000800007f */
[----:B--2---:R-:W-:Y:S05]  /*37ce0*/  @!P0 BRA `(.L_x_2203) ;  /* 0xfffffffc00f08947 */ /* 0x004fea000383ffff */
[----:B------:R-:W-:Y:S05]  /*37cf0*/  BRA `(.L_x_2349) ;  /* 0xfffffcac00487947 */ /* 0x000fea000383ffff */
.L_x_2210:
[----:B--2---:R2:W3:Y:S02]  /*37d00*/  SYNCS.PHASECHK.TRANS64.TRYWAIT P0, [R10+URZ], R11 ;  /* 0x0000000b0a0075a7 */ /* 0x0044e4000800017f */
[----:B---3--:R-:W-:Y:S05]  /*37d10*/  @!P0 NANOSLEEP.SYNCS 0x989680 ;  /* 0x009896800000895d */ /* 0x008fea0003900000 */
[----:B------:R-:W3:Y:S02]  /*37d20*/  @!P0 SYNCS.PHASECHK.TRANS64 P0, [R10+URZ], R11 ;  /* 0x0000000b0a0085a7 */ /* 0x000ee4000800007f */
[----:B---3--:R-:W-:Y:S05]  /*37d30*/  @!P0 BRA `(.L_x_2210) ;  /* 0xfffffffc00f08947 */ /* 0x008fea000383ffff */
[----:B------:R-:W-:Y:S05]  /*37d40*/  BRA `(.L_x_2209) ;  /* 0xfffffcac008c7947 */ /* 0x000fea000383ffff */
.L_x_2244:
[----:B---3--:R3:W4:Y:S02]  /*37d50*/  SYNCS.PHASECHK.TRANS64.TRYWAIT P0, [R8+URZ], R9 ;  /* 0x00000009080075a7 */ /* 0x008724000800017f */
[----:B----4-:R-:W-:Y:S05]  /*37d60*/  @!P0 NANOSLEEP.SYNCS 0x989680 ;  /* 0x009896800000895d */ /* 0x010fea0003900000 */
[----:B------:R-:W4:Y:S02]  /*37d70*/  @!P0 SYNCS.PHASECHK.TRANS64 P0, [R8+URZ], R9 ;  /* 0x00000009080085a7 */ /* 0x000f24000800007f */
[----:B----4-:R-:W-:Y:S05]  /*37d80*/  @!P0 BRA `(.L_x_2244) ;  /* 0xfffffffc00f08947 */ /* 0x010fea000383ffff */
[----:B------:R-:W-:Y:S05]  /*37d90*/  BRA `(.L_x_2243) ;  /* 0xfffffd1800d47947 */ /* 0x000fea000383ffff */
.L_x_2251:
[----:B-1----:R1:W2:Y:S02]  /*37da0*/  SYNCS.PHASECHK.TRANS64.TRYWAIT P0, [R14+URZ], R15 ;  /* 0x0000000f0e0075a7 */ /* 0x0022a4000800017f */
[----:B--2---:R-:W-:Y:S05]  /*37db0*/  @!P0 NANOSLEEP.SYNCS 0x989680 ;  /* 0x009896800000895d */ /* 0x004fea0003900000 */
[----:B------:R-:W2:Y:S02]  /*37dc0*/  @!P0 SYNCS.PHASECHK.TRANS64 P0, [R14+URZ], R15 ;  /* 0x0000000f0e0085a7 */ /* 0x000ea4000800007f */
[----:B--2---:R-:W-:Y:S05]  /*37dd0*/  @!P0 BRA `(.L_x_2251) ;  /* 0xfffffffc00f08947 */ /* 0x004fea000383ffff */
[----:B------:R-:W-:Y:S05]  /*37de0*/  BRA `(.L_x_2250) ;  /* 0xfffffd1c00f87947 */ /* 0x000fea000383ffff */
.L_x_2264:
[----:B-1----:R1:W2:Y:S02]  /*37df0*/  SYNCS.PHASECHK.TRANS64.TRYWAIT P0, [R0+URZ], R9 ;  /* 0x00000009000075a7 */ /* 0x0022a4000800017f */
[----:B--2---:R-:W-:Y:S05]  /*37e00*/  @!P0 NANOSLEEP.SYNCS 0x989680 ;  /* 0x009896800000895d */ /* 0x004fea0003900000 */
[----:B------:R-:W2:Y:S02]  /*37e10*/  @!P0 SYNCS.PHASECHK.TRANS64 P0, [R0+URZ], R9 ;  /* 0x00000009000085a7 */ /* 0x000ea4000800007f */
[----:B--2---:R-:W-:Y:S05]  /*37e20*/  @!P0 BRA `(.L_x_2264) ;  /* 0xfffffffc00f08947 */ /* 0x004fea000383ffff */
[----:B------:R-:W-:Y:S05]  /*37e30*/  BRA `(.L_x_2263) ;  /* 0xfffffec8002c7947 */ /* 0x000fea000383ffff */
.L_x_2271:
[----:B-1----:R1:W2:Y:S02]  /*37e40*/  SYNCS.PHASECHK.TRANS64.TRYWAIT P0, [R2+URZ], R3 ;  /* 0x00000003020075a7 */ /* 0x0022a4000800017f */
[----:B--2---:R-:W-:Y:S05]  /*37e50*/  @!P0 NANOSLEEP.SYNCS 0x989680 ;  /* 0x009896800000895d */ /* 0x004fea0003900000 */
[----:B------:R-:W2:Y:S02]  /*37e60*/  @!P0 SYNCS.PHASECHK.TRANS64 P0, [R2+URZ], R3 ;  /* 0x00000003020085a7 */ /* 0x000ea4000800007f */
[----:B--2---:R-:W-:Y:S05]  /*37e70*/  @!P0 BRA `(.L_x_2271) ;  /* 0xfffffffc00f08947 */ /* 0x004fea000383ffff */
[----:B------:R-:W-:Y:S05]  /*37e80*/  BRA `(.L_x_2270) ;  /* 0xfffffecc00647947 */ /* 0x000fea000383ffff */
.L_x_2305:
[----:B------:R-:W-:Y:S02]  /*37e90*/  IMAD.MOV.U32 R13, RZ, RZ, R18 ;  /* 0x000000ffff0d7224 */ /* 0x000fe400078e0012 */
[----:B------:R-:W-:Y:S02]  /*37ea0*/  IMAD.MOV.U32 R12, RZ, RZ, RZ ;  /* 0x000000ffff0c7224 */ /* 0x000fe400078e00ff */
[----:B------:R-:W-:Y:S02]  /*37eb0*/  IMAD.MOV.U32 R11, RZ, RZ, 0x1f ;  /* 0x0000001fff0b7424 */ /* 0x000fe400078e00ff */
[----:B------:R-:W-:-:S07]  /*37ec0*/  IMAD.MOV.U32 R15, RZ, RZ, -0x1 ;  /* 0xffffffffff0f7424 */ /* 0x000fce00078e00ff */
[----:B-----5:R-:W-:Y:S05]  /*37ed0*/  WARPSYNC.COLLECTIVE R15, `(.L_x_2350) ;  /* 0x000000000f087348 */ /* 0x020fea0003c00000 */
[----:B------:R0:W1:Y:S02]  /*37ee0*/  SHFL.IDX P6, R14, R13, R12, R11 ;  /* 0x0000000c0d0e7389 */ /* 0x00006400000c000b */
[----:B01---5:R-:W-:Y:S01]  /*37ef0*/  ENDCOLLECTIVE ;  /* 0x000000000000791b */ /* 0x023fe20003800000 */
.L_x_2350:
[----:B------:R-:W-:Y:S05]  /*37f00*/  BRA `(.L_x_2351) ;  /* 0xffffffc400587947 */ /* 0x000fea000383ffff */
.L_x_2307:
[----:B0-----:R-:W-:-:S04]  /*37f10*/  IMAD.U32 R3, RZ, RZ, UR46 ;  /* 0x0000002eff037e24 */ /* 0x001fc8000f8e00ff */
[----:B------:R0:W1:Y:S03]  /*37f20*/  SYNCS.PHASECHK.TRANS64.TRYWAIT P0, [R3+URZ+0x32440], R2 ;  /* 0x03244002030075a7 */ /* 0x000066000800017f */
[----:B-1----:R-:W-:Y:S05]  /*37f30*/  @!P0 NANOSLEEP.SYNCS 0x989680 ;  /* 0x009896800000895d */ /* 0x002fea0003900000 */
[----:B------:R-:W1:Y:S02]  /*37f40*/  @!P0 SYNCS.PHASECHK.TRANS64 P0, [R3+URZ+0x32440], R2 ;  /* 0x03244002030085a7 */ /* 0x000e64000800007f */
[----:B-1----:R-:W-:Y:S05]  /*37f50*/  @!P0 BRA `(.L_x_2307) ;  /* 0xfffffffc00ec8947 */ /* 0x002fea000383ffff */
[----:B------:R-:W-:Y:S05]  /*37f60*/  BRA `(.L_x_2352) ;  /* 0xffffffc400947947 */ /* 0x000fea000383ffff */
.L_x_2308:
        /* <DEDUP_REMOVED lines=8> */
.L_x_2354:
[----:B------:R-:W-:Y:S05]  /*37ff0*/  BSYNC B0 ;  /* 0x0000000000007941 */ /* 0x000fea0003800000 */
.L_x_2353:
        /* <DEDUP_REMOVED lines=9> */
.L_x_2355:
[----:B------:R-:W-:Y:S02]  /*38090*/  IMAD.MOV.U32 R13, RZ, RZ, R5 ;  /* 0x000000ffff0d7224 */ /* 0x000fe400078e0005 */
[----:B------:R-:W-:Y:S01]  /*380a0*/  IMAD.MOV.U32 R12, RZ, RZ, 0x1 ;  /* 0x00000001ff0c7424 */ /* 0x000fe200078e00ff */
[----:B------:R-:W-:-:S13]  /*380b0*/  @P0 LEA R2, P1, R22, R14, 0x1 ;  /* 0x0000000e16020211 */ /* 0x000fda00078208ff */
[----:B------:R-:W-:Y:S05]  /*380c0*/  WARPSYNC.COLLECTIVE R15, `(.L_x_2356) ;  /* 0x000000000f087348 */ /* 0x000fea0003c00000 */
[----:B------:R0:W1:Y:S02]  /*380d0*/  SHFL.IDX P6, R14, R13, R12, R11 ;  /* 0x0000000c0d0e7389 */ /* 0x00006400000c000b */
[----:B01----:R-:W-:Y:S01]  /*380e0*/  ENDCOLLECTIVE ;  /* 0x000000000000791b */ /* 0x003fe20003800000 */
.L_x_2356:
        /* <DEDUP_REMOVED lines=12> */
.L_x_2357:
[----:B------:R-:W-:Y:S02]  /*381b0*/  IMAD.MOV.U32 R13, RZ, RZ, R5 ;  /* 0x000000ffff0d7224 */ /* 0x000fe400078e0005 */
[----:B------:R-:W-:Y:S01]  /*381c0*/  IMAD.MOV.U32 R12, RZ, RZ, 0x2 ;  /* 0x00000002ff0c7424 */ /* 0x000fe200078e00ff */
[----:B------:R-:W-:-:S13]  /*381d0*/  @P0 LEA R2, P1, R22, R14, 0x1 ;  /* 0x0000000e16020211 */ /* 0x000fda00078208ff */
[----:B------:R-:W-:Y:S05]  /*381e0*/  WARPSYNC.COLLECTIVE R15, `(.L_x_2358) ;  /* 0x000000000f087348 */ /* 0x000fea0003c00000 */
[----:B------:R0:W1:Y:S02]  /*381f0*/  SHFL.IDX P6, R14, R13, R12, R11 ;  /* 0x0000000c0d0e7389 */ /* 0x00006400000c000b */
[----:B01----:R-:W-:Y:S01]  /*38200*/  ENDCOLLECTIVE ;  /* 0x000000000000791b */ /* 0x003fe20003800000 */
.L_x_2358:
        /* <DEDUP_REMOVED lines=12> */
.L_x_2359:
[----:B------:R-:W-:Y:S02]  /*382d0*/  IMAD.MOV.U32 R13, RZ, RZ, R5 ;  /* 0x000000ffff0d7224 */ /* 0x000fe400078e0005 */
[----:B------:R-:W-:Y:S01]  /*382e0*/  IMAD.MOV.U32 R12, RZ, RZ, 0x3 ;  /* 0x00000003ff0c7424 */ /* 0x000fe200078e00ff */
[----:B------:R-:W-:-:S13]  /*382f0*/  @P0 LEA R2, P1, R22, R14, 0x1 ;  /* 0x0000000e16020211 */ /* 0x000fda00078208ff */
[----:B------:R-:W-:Y:S05]  /*38300*/  WARPSYNC.COLLECTIVE R15, `(.L_x_2360) ;  /* 0x000000000f087348 */ /* 0x000fea0003c00000 */
[----:B------:R0:W1:Y:S02]  /*38310*/  SHFL.IDX P6, R14, R13, R12, R11 ;  /* 0x0000000c0d0e7389 */ /* 0x00006400000c000b */
[----:B01----:R-:W-:Y:S01]  /*38320*/  ENDCOLLECTIVE ;  /* 0x000000000000791b */ /* 0x003fe20003800000 */
.L_x_2360:
        /* <DEDUP_REMOVED lines=12> */
.L_x_2361:
[----:B------:R-:W-:Y:S02]  /*383f0*/  IMAD.MOV.U32 R13, RZ, RZ, R5 ;  /* 0x000000ffff0d7224 */ /* 0x000fe400078e0005 */
[----:B------:R-:W-:Y:S01]  /*38400*/  IMAD.MOV.U32 R12, RZ, RZ, 0x4 ;  /* 0x00000004ff0c7424 */ /* 0x000fe200078e00ff */
[----:B------:R-:W-:-:S13]  /*38410*/  @P0 LEA R2, P1, R22, R14, 0x1 ;  /* 0x0000000e16020211 */ /* 0x000fda00078208ff */
[----:B------:R-:W-:Y:S05]  /*38420*/  WARPSYNC.COLLECTIVE R15, `(.L_x_2362) ;  /* 0x000000000f087348 */ /* 0x000fea0003c00000 */
[----:B------:R0:W1:Y:S02]  /*38430*/  SHFL.IDX P6, R14, R13, R12, R11 ;  /* 0x0000000c0d0e7389 */ /* 0x00006400000c000b */
[----:B01----:R-:W-:Y:S01]  /*38440*/  ENDCOLLECTIVE ;  /* 0x000000000000791b */ /* 0x003fe20003800000 */
.L_x_2362:
        /* <DEDUP_REMOVED lines=12> */
.L_x_2363:
[----:B------:R-:W-:Y:S02]  /*38510*/  IMAD.MOV.U32 R13, RZ, RZ, R5 ;  /* 0x000000ffff0d7224 */ /* 0x000fe400078e0005 */
[----:B------:R-:W-:Y:S01]  /*38520*/  IMAD.MOV.U32 R12, RZ, RZ, 0x5 ;  /* 0x00000005ff0c7424 */ /* 0x000fe200078e00ff */
[----:B------:R-:W-:-:S13]  /*38530*/  @P0 LEA R2, P1, R22, R14, 0x1 ;  /* 0x0000000e16020211 */ /* 0x000fda00078208ff */
[----:B------:R-:W-:Y:S05]  /*38540*/  WARPSYNC.COLLECTIVE R15, `(.L_x_2364) ;  /* 0x000000000f087348 */ /* 0x000fea0003c00000 */
[----:B------:R0:W1:Y:S02]  /*38550*/  SHFL.IDX P6, R14, R13, R12, R11 ;  /* 0x0000000c0d0e7389 */ /* 0x00006400000c000b */
[----:B01----:R-:W-:Y:S01]  /*38560*/  ENDCOLLECTIVE ;  /* 0x000000000000791b */ /* 0x003fe20003800000 */
.L_x_2364:
[----:B------:R-:W-:-:S05]  /*38570*/  @P0 IMAD.X R3, RZ, RZ, R0, P1 ;  /* 0x000000ffff030224 */ /* 0x000fca00008e0600 */
[----:B------:R-:W-:Y:S01]  /*38580*/  @!PT LDS RZ, [RZ] ;  /* 0x00000000fffff984 */ /* 0x000fe20000000800 */
[----:B------:R-:W-:Y:S01]  /*38590*/  @!PT LDS RZ, [RZ] ;  /* 0x00000000fffff984 */ /* 0x000fe20000000800 */
[----:B------:R-:W-:Y:S01]  /*385a0*/  @!PT LDS RZ, [RZ] ;  /* 0x00000000fffff984 */ /* 0x000fe20000000800 */
[----:B------:R0:W-:Y:S01]  /*385b0*/  @P0 LDGSTS.E.BYPASS.LTC128B.128 [R7+0x1e400], desc[UR36][R2.64], !P2 ;  /* 0x1e40000002070fae */ /* 0x0001e2000d101d64 */
[----:B------:R-:W-:Y:S02]  /*385c0*/  IMAD.MOV.U32 R13, RZ, RZ, R4 ;  /* 0x000000ffff0d7224 */ /* 0x000fe400078e0004 */
[----:B------:R-:W-:-:S07]  /*385d0*/  IMAD.MOV.U32 R0, RZ, RZ, R14 ;  /* 0x000000ffff007224 */ /* 0x000fce00078e000e */
[----:B0-----:R-:W-:Y:S05]  /*385e0*/  WARPSYNC.COLLECTIVE R15, `(.L_x_2365) ;  /* 0x000000000f087348 */ /* 0x001fea0003c00000 */
[----:B------:R1:W2:Y:S02]  /*385f0*/  SHFL.IDX P6, R14, R13, R12, R11 ;  /* 0x0000000c0d0e7389 */ /* 0x0002a400000c000b */
[----:B012---:R-:W-:Y:S01]  /*38600*/  ENDCOLLECTIVE ;  /* 0x000000000000791b */ /* 0x007fe20003800000 */
.L_x_2365:
[----:B------:R-:W-:Y:S05]  /*38610*/  BRA `(.L_x_2366) ;  /* 0xffffffc4000c7947 */ /* 0x000fea000383ffff */
.L_x_2311:
[----:B------:R-:W-:Y:S01]  /*38620*/  IMAD.MOV.U32 R13, RZ, RZ, R6 ;  /* 0x000000ffff0d7224 */ /* 0x000fe200078e0006 */
[----:B------:R-:W-:Y:S01]  /*38630*/  LOP3.LUT R16, R16, 0xffffefff, RZ, 0xc0, !PT ;  /* 0xffffefff10107812 */ /* 0x000fe200078ec0ff */
[----:B------:R-:W-:Y:S02]  /*38640*/  IMAD.MOV.U32 R12, RZ, RZ, RZ ;  /* 0x000000ffff0c7224 */ /* 0x000fe400078e00ff */
[----:B------:R-:W-:Y:S02]  /*38650*/  IMAD.MOV.U32 R11, RZ, RZ, 0x181f ;  /* 0x0000181fff0b7424 */ /* 0x000fe400078e00ff */
[----:B------:R-:W-:Y:S02]  /*38660*/  IMAD.MOV.U32 R15, RZ, RZ, -0x1 ;  /* 0xffffffffff0f7424 */ /* 0x000fe400078e00ff */
[----:B------:R-:W-:-:S07]  /*38670*/  VIADD R4, R20, UR40 ;  /* 0x0000002814047c36 */ /* 0x000fce0008000000 */
[----:B------:R-:W-:Y:S05]  /*38680*/  WARPSYNC.COLLECTIVE R15, `(.L_x_2367) ;  /* 0x000000000f087348 */ /* 0x000fea0003c00000 */
[----:B------:R0:W1:Y:S02]  /*38690*/  SHFL.IDX P6, R14, R13, R12, R11 ;  /* 0x0000000c0d0e7389 */ /* 0x00006400000c000b */
[----:B01----:R-:W-:Y:S01]  /*386a0*/  ENDCOLLECTIVE ;  /* 0x000000000000791b */ /* 0x003fe20003800000 */
.L_x_2367:
[----:B------:R-:W-:Y:S02]  /*386b0*/  VIADD R10, R4, 0x10 ;  /* 0x00000010040a7836 */ /* 0x000fe40000000000 */
[----:B------:R-:W-:Y:S02]  /*386c0*/  IMAD.MOV.U32 R13, RZ, RZ, R0 ;  /* 0x000000ffff0d7224 */ /* 0x000fe400078e0000 */
[----:B------:R-:W-:-:S07]  /*386d0*/  IMAD.MOV.U32 R3, RZ, RZ, R14 ;  /* 0x000000ffff037224 */ /* 0x000fce00078e000e */
[----:B------:R-:W-:Y:S05]  /*386e0*/  WARPSYNC.COLLECTIVE R15, `(.L_x_2368) ;  /* 0x000000000f087348 */ /* 0x000fea0003c00000 */
[----:B------:R0:W1:Y:S02]  /*386f0*/  SHFL.IDX P6, R14, R13, R12, R11 ;  /* 0x0000000c0d0e7389 */ /* 0x00006400000c000b */
[----:B01----:R-:W-:Y:S01]  /*38700*/  ENDCOLLECTIVE ;  /* 0x000000000000791b */ /* 0x003fe20003800000 */
.L_x_2368:
[----:B------:R-:W-:Y:S02]  /*38710*/  ULDC UR4, c[0x0][0x288] ;  /* 0x0000a20000047ab9 */ /* 0x000fe40000000800 */
[----:B------:R-:W-:-:S05]  /*38720*/  IMAD R5, R5, UR4, RZ ;  /* 0x0000000405057c24 */ /* 0x000fca000f8e02ff */
[----:B------:R-:W-:Y:S01]  /*38730*/  ISETP.GE.AND P2, PT, R4, R5, PT ;  /* 0x000000050400720c */ /* 0x000fe20003f46270 */
[----:B------:R-:W-:Y:S02]  /*38740*/  IMAD.MOV.U32 R13, RZ, RZ, R6 ;  /* 0x000000ffff0d7224 */ /* 0x000fe400078e0006 */
[----:B------:R-:W-:-:S10]  /*38750*/  IMAD.MOV.U32 R12, RZ, RZ, 0x1 ;  /* 0x00000001ff0c7424 */ /* 0x000fd400078e00ff */
[----:B------:R-:W-:Y:S02]  /*38760*/  @!P2 LEA R8, R27, UR46, 0x1 ;  /* 0x0000002e1b08ac11 */ /* 0x000fe4000f8e08ff */
[----:B------:R-:W-:Y:S02]  /*38770*/  @P2 LOP3.LUT R16, R16, 0x1000, RZ, 0xfc, !PT ;  /* 0x0000100010102812 */ /* 0x000fe400078efcff */
[----:B------:R-:W-:-:S13]  /*38780*/  @!P2 LEA R2, P1, R22, R14, 0x1 ;  /* 0x0000000e1602a211 */ /* 0x000fda00078208ff */
[----:B------:R-:W-:Y:S05]  /*38790*/  WARPSYNC.COLLECTIVE R15, `(.L_x_2369) ;  /* 0x000000000f087348 */ /* 0x000fea0003c00000 */
[----:B------:R0:W1:Y:S02]  /*387a0*/  SHFL.IDX P6, R14, R13, R12, R11 ;  /* 0x0000000c0d0e7389 */ /* 0x00006400000c000b */
[----:B01----:R-:W-:Y:S01]  /*387b0*/  ENDCOLLECTIVE ;  /* 0x000000000000791b */ /* 0x003fe20003800000 */
.L_x_2369:
[----:B------:R-:W-:Y:S01]  /*387c0*/  LOP3.LUT R16, R16, 0xfffff7ff, RZ, 0xc0, !PT ;  /* 0xfffff7ff10107812 */ /* 0x000fe200078ec0ff */
[----:B------:R-:W-:-:S05]  /*387d0*/  @!P2 IMAD.X R3, RZ, RZ, R3, P1 ;  /* 0x000000ffff03a224 */ /* 0x000fca00008e0603 */
[----:B------:R-:W-:Y:S01]  /*387e0*/  @!PT LDS RZ, [RZ] ;  /* 0x00000000fffff984 */ /* 0x000fe20000000800 */
[----:B------:R-:W-:Y:S01]  /*387f0*/  @!PT LDS RZ, [RZ] ;  /* 0x00000000fffff984 */ /* 0x000fe20000000800 */
[----:B------:R-:W-:Y:S01]  /*38800*/  @!PT LDS RZ, [RZ] ;  /* 0x00000000fffff984 */ /* 0x000fe20000000800 */
[----:B------:R0:W-:Y:S01]  /*38810*/  @!P2 LDGSTS.E.BYPASS.LTC128B.128 [R8+0x18400], desc[UR36][R2.64], !P0 ;  /* 0x184000000208afae */ /* 0x0001e2000c101d64 */
[----:B------:R-:W-:Y:S01]  /*38820*/  ISETP.GE.AND P2, PT, R10, R5, PT ;  /* 0x000000050a00720c */ /* 0x000fe20003f46270 */
[----:B------:R-:W-:Y:S02]  /*38830*/  IMAD.MOV.U32 R13, RZ, RZ, R0 ;  /* 0x000000ffff0d7224 */ /* 0x000fe400078e0000 */
[----:B0-----:R-:W-:-:S10]  /*38840*/  VIADD R8, R4, 0x20 ;  /* 0x0000002004087836 */ /* 0x001fd40000000000 */
[----:B------:R-:W-:Y:S01]  /*38850*/  @P2 LOP3.LUT R16, R16, 0x800, RZ, 0xfc, !PT ;  /* 0x0000080010102812 */ /* 0x000fe200078efcff */
[----:B------:R-:W-:-:S07]  /*38860*/  IMAD.MOV.U32 R7, RZ, RZ, R14 ;  /* 0x000000ffff077224 */ /* 0x000fce00078e000e */
[----:B------:R-:W-:Y:S05]  /*38870*/  WARPSYNC.COLLECTIVE R15, `(.L_x_2370) ;  /* 0x000000000f087348 */ /* 0x000fea0003c00000 */
[----:B------:R0:W1:Y:S02]  /*38880*/  SHFL.IDX P6, R14, R13, R12, R11 ;  /* 0x0000000c0d0e7389 */ /* 0x00006400000c000b */
[----:B01----:R-:W-:Y:S01]  /*38890*/  ENDCOLLECTIVE ;  /* 0x000000000000791b */ /* 0x003fe20003800000 */
.L_x_2370:
[----:B------:R-:W-:Y:S02]  /*388a0*/  LOP3.LUT R16, R16, 0xfffffbff, RZ, 0xc0, !PT ;  /* 0xfffffbff10107812 */ /* 0x000fe400078ec0ff */
[----:B------:R-:W-:Y:S02]  /*388b0*/  @!P2 LEA R13, R27, UR46, 0x1 ;  /* 0x0000002e1b0dac11 */ /* 0x000fe4000f8e08ff */
[----:B------:R-:W-:-:S05]  /*388c0*/  @!P2 LEA R12, P1, R22, R14, 0x1 ;  /* 0x0000000e160ca211 */ /* 0x000fca00078208ff */
[----:B------:R-:W-:Y:S02]  /*388d0*/  @!P2 IMAD.X R7, RZ, RZ, R7, P1 ;  /* 0x000000ffff07a224 */ /* 0x000fe400008e0607 */
[----:B------:R-:W-:Y:S02]  /*388e0*/  @!P2 IMAD.MOV.U32 R2, RZ, RZ, R12 ;  /* 0x000000ffff02a224 */ /* 0x000fe400078e000c */
[----:B------:R-:W-:Y:S02]  /*388f0*/  @!P2 IMAD.MOV.U32 R3, RZ, RZ, R7 ;  /* 0x000000ffff03a224 */ /* 0x000fe400078e0007 */
[----:B------:R-:W-:-:S03]  /*38900*/  IMAD.MOV.U32 R12, RZ, RZ, 0x2 ;  /* 0x00000002ff0c7424 */ /* 0x000fc600078e00ff */
[----:B------:R-:W-:Y:S01]  /*38910*/  @!PT LDS RZ, [RZ] ;  /* 0x00000000fffff984 */ /* 0x000fe20000000800 */
[----:B------:R-:W-:Y:S01]  /*38920*/  @!PT LDS RZ, [RZ] ;  /* 0x00000000fffff984 */ /* 0x000fe20000000800 */
[----:B------:R-:W-:Y:S01]  /*38930*/  @!PT LDS RZ, [RZ] ;  /* 0x00000000fffff984 */ /* 0x000fe20000000800 */
[----:B------:R0:W-:Y:S01]  /*38940*/  @!P2 LDGSTS.E.BYPASS.LTC128B.128 [R13+0x18c00], desc[UR36][R2.64], !P0 ;  /* 0x18c00000020dafae */ /* 0x0001e2000c101d64 */
[----:B------:R-:W-:Y:S01]  /*38950*/  ISETP.GE.AND P2, PT, R8, R5, PT ;  /* 0x000000050800720c */ /* 0x000fe20003f46270 */
[----:B------:R-:W-:Y:S02]  /*38960*/  VIADD R8, R4, 0x30 ;  /* 0x0000003004087836 */ /* 0x000fe40000000000 */
[----:B0-----:R-:W-:-:S10]  /*38970*/  IMAD.MOV.U32 R13, RZ, RZ, R6 ;  /* 0x000000ffff0d7224 */ /* 0x001fd400078e0006 */
[----:B------:R-:W-:-:S07]  /*38980*/  @P2 LOP3.LUT R16, R16, 0x400, RZ, 0xfc, !PT ;  /* 0x0000040010102812 */ /* 0x000fce00078efcff */
[----:B------:R-:W-:Y:S05]  /*38990*/  WARPSYNC.COLLECTIVE R15, `(.L_x_2371) ;  /* 0x000000000f087348 */ /* 0x000fea0003c00000 */
[----:B------:R0:W1:Y:S02]  /*389a0*/  SHFL.IDX P6, R14, R13, R12, R11 ;  /* 0x0000000c0d0e7389 */ /* 0x00006400000c000b */
[----:B01----:R-:W-:Y:S01]  /*389b0*/  ENDCOLLECTIVE ;  /* 0x000000000000791b */ /* 0x003fe20003800000 */
.L_x_2371:
[----:B------:R-:W-:Y:S01]  /*389c0*/  LOP3.LUT R16, R16, 0xfffffdff, RZ, 0xc0, !PT ;  /* 0xfffffdff10107812 */ /* 0x000fe200078ec0ff */
[----:B------:R-:W-:Y:S02]  /*389d0*/  IMAD.MOV.U32 R13, RZ, RZ, R0 ;  /* 0x000000ffff0d7224 */ /* 0x000fe400078e0000 */
[----:B------:R-:W-:-:S07]  /*389e0*/  IMAD.MOV.U32 R10, RZ, RZ, R14 ;  /* 0x000000ffff0a7224 */ /* 0x000fce00078e000e */
[----:B------:R-:W-:Y:S05]  /*389f0*/  WARPSYNC.COLLECTIVE R15, `(.L_x_2372) ;  /* 0x000000000f087348 */ /* 0x000fea0003c00000 */
[----:B------:R0:W1:Y:S02]  /*38a00*/  SHFL.IDX P6, R14, R13, R12, R11 ;  /* 0x0000000c0d0e7389 */ /* 0x00006400000c000b */
[----:B01----:R-:W-:Y:S01]  /*38a10*/  ENDCOLLECTIVE ;  /* 0x000000000000791b */ /* 0x003fe20003800000 */
.L_x_2372:
[----:B------:R-:W-:Y:S01]  /*38a20*/  @!P2 LEA R13, R27, UR46, 0x1 ;  /* 0x0000002e1b0dac11 */ /* 0x000fe2000f8e08ff */
[----:B------:R-:W-:Y:S01]  /*38a30*/  IMAD.MOV.U32 R12, RZ, RZ, 0x3 ;  /* 0x00000003ff0c7424 */ /* 0x000fe200078e00ff */
        /* <DEDUP_REMOVED lines=10> */
[----:B0-----:R-:W-:-:S12]  /*38ae0*/  IMAD.MOV.U32 R13, RZ, RZ, R6 ;  /* 0x000000ffff0d7224 */ /* 0x001fd800078e0006 */
[----:B------:R-:W-:-:S07]  /*38af0*/  @P2 LOP3.LUT R16, R16, 0x200, RZ, 0xfc, !PT ;  /* 0x0000020010102812 */ /* 0x000fce00078efcff */
[----:B------:R-:W-:Y:S05]  /*38b00*/  WARPSYNC.COLLECTIVE R15, `(.L_x_2373) ;  /* 0x000000000f087348 */ /* 0x000fea0003c00000 */
[----:B------:R0:W1:Y:S02]  /*38b10*/  SHFL.IDX P6, R14, R13, R12, R11 ;  /* 0x0000000c0d0e7389 */ /* 0x00006400000c000b */
[----:B01----:R-:W-:Y:S01]  /*38b20*/  ENDCOLLECTIVE ;  /* 0x000000000000791b */ /* 0x003fe20003800000 */
.L_x_2373:
[----:B------:R-:W-:Y:S01]  /*38b30*/  LOP3.LUT R16, R16, 0xfffffeff, RZ, 0xc0, !PT ;  /* 0xfffffeff10107812 */ /* 0x000fe200078ec0ff */
[----:B------:R-:W-:Y:S02]  /*38b40*/  IMAD.MOV.U32 R13, RZ, RZ, R0 ;  /* 0x000000ffff0d7224 */ /* 0x000fe400078e0000 */
[----:B------:R-:W-:-:S07]  /*38b50*/  IMAD.MOV.U32 R8, RZ, RZ, R14 ;  /* 0x000000ffff087224 */ /* 0x000fce00078e000e */
[----:B------:R-:W-:Y:S05]  /*38b60*/  WARPSYNC.COLLECTIVE R15, `(.L_x_2374) ;  /* 0x000000000f087348 */ /* 0x000fea0003c00000 */
[----:B------:R0:W1:Y:S02]  /*38b70*/  SHFL.IDX P6, R14, R13, R12, R11 ;  /* 0x0000000c0d0e7389 */ /* 0x00006400000c000b */
[----:B01----:R-:W-:Y:S01]  /*38b80*/  ENDCOLLECTIVE ;  /* 0x000000000000791b */ /* 0x003fe20003800000 */
.L_x_2374:
[----:B------:R-:W-:Y:S01]  /*38b90*/  @!P2 LEA R13, R27, UR46, 0x1 ;  /* 0x0000002e1b0dac11 */ /* 0x000fe2000f8e08ff */
[----:B------:R-:W-:Y:S01]  /*38ba0*/  IMAD.MOV.U32 R12, RZ, RZ, 0x4 ;  /* 0x00000004ff0c7424 */ /* 0x000fe200078e00ff */
[----:B------:R-:W-:-:S05]  /*38bb0*/  @!P2 LEA R9, P1, R22, R14, 0x1 ;  /* 0x0000000e1609a211 */ /* 0x000fca00078208ff */
[----:B------:R-:W-:Y:S02]  /*38bc0*/  @!P2 IMAD.X R8, RZ, RZ, R8, P1 ;  /* 0x000000ffff08a224 */ /* 0x000fe400008e0608 */
[----:B------:R-:W-:Y:S02]  /*38bd0*/  @!P2 IMAD.MOV.U32 R2, RZ, RZ, R9 ;  /* 0x000000ffff02a224 */ /* 0x000fe400078e0009 */
[----:B------:R-:W-:Y:S02]  /*38be0*/  @!P2 IMAD.MOV.U32 R3, RZ, RZ, R8 ;  /* 0x000000ffff03a224 */ /* 0x000fe400078e0008 */
[----:B------:R-:W-:-:S03]  /*38bf0*/  VIADD R8, R4, 0x40 ;  /* 0x0000004004087836 */ /* 0x000fc60000000000 */
[----:B------:R-:W-:Y:S01]  /*38c00*/  @!PT LDS RZ, [RZ] ;  /* 0x00000000fffff984 */ /* 0x000fe20000000800 */
[----:B------:R-:W-:Y:S01]  /*38c10*/  @!PT LDS RZ, [RZ] ;  /* 0x00000000fffff984 */ /* 0x000fe20000000800 */
[----:B------:R-:W-:Y:S01]  /*38c20*/  @!PT LDS RZ, [RZ] ;  /* 0x00000000fffff984 */ /* 0x000fe20000000800 */
[----:B------:R0:W-:Y:S02]  /*38c30*/  @!P2 LDGSTS.E.BYPASS.LTC128B.128 [R13+0x19c00], desc[UR36][R2.64], !P0 ;  /* 0x19c00000020dafae */ /* 0x0001e4000c101d64 */
[----:B------:R-:W-:Y:S01]  /*38c40*/  ISETP.GE.AND P2, PT, R8, R5, PT ;  /* 0x000000050800720c */ /* 0x000fe20003f46270 */
[----:B------:R-:W-:Y:S02]  /*38c50*/  VIADD R8, R4, 0x50 ;  /* 0x0000005004087836 */ /* 0x000fe40000000000 */
[----:B0-----:R-:W-:-:S10]  /*38c60*/  IMAD.MOV.U32 R13, RZ, RZ, R6 ;  /* 0x000000ffff0d7224 */ /* 0x001fd400078e0006 */
[----:B------:R-:W-:-:S07]  /*38c70*/  @P2 LOP3.LUT R16, R16, 0x100, RZ, 0xfc, !PT ;  /* 0x0000010010102812 */ /* 0x000fce00078efcff */
[----:B------:R-:W-:Y:S05]  /*38c80*/  WARPSYNC.COLLECTIVE R15, `(.L_x_2375) ;  /* 0x000000000f087348 */ /* 0x000fea0003c00000 */
[----:B------:R0:W1:Y:S02]  /*38c90*/  SHFL.IDX P6, R14, R13, R12, R11 ;  /* 0x0000000c0d0e7389 */ /* 0x00006400000c000b */
[----:B01----:R-:W-:Y:S01]  /*38ca0*/  ENDCOLLECTIVE ;  /* 0x000000000000791b */ /* 0x003fe20003800000 */
.L_x_2375:
[----:B------:R-:W-:Y:S01]  /*38cb0*/  LOP3.LUT R16, R16, 0xffffff7f, RZ, 0xc0, !PT ;  /* 0xffffff7f10107812 */ /* 0x000fe200078ec0ff */
[----:B------:R-:W-:Y:S02]  /*38cc0*/  IMAD.MOV.U32 R13, RZ, RZ, R0 ;  /* 0x000000ffff0d7224 */ /* 0x000fe400078e0000 */
[----:B------:R-:W-:-:S07]  /*38cd0*/  IMAD.MOV.U32 R2, RZ, RZ, R14 ;  /* 0x000000ffff027224 */ /* 0x000fce00078e000e */
[----:B------:R-:W-:Y:S05]  /*38ce0*/  WARPSYNC.COLLECTIVE R15, `(.L_x_2376) ;  /* 0x000000000f087348 */ /* 0x000fea0003c00000 */
[----:B------:R0:W1:Y:S02]  /*38cf0*/  SHFL.IDX P6, R14, R13, R12, R11 ;  /* 0x0000000c0d0e7389 */ /* 0x00006400000c000b */
[----:B01----:R-:W-:Y:S01]  /*38d00*/  ENDCOLLECTIVE ;  /* 0x000000000000791b */ /* 0x003fe20003800000 */
.L_x_2376:
        /* <DEDUP_REMOVED lines=13> */
[----:B------:R-:W-:Y:S02]  /*38de0*/  @!P2 LEA R7, R27, UR46, 0x1 ;  /* 0x0000002e1b07ac11 */ /* 0x000fe4000f8e08ff */
[----:B------:R-:W-:-:S07]  /*38df0*/  @P2 LOP3.LUT R16, R16, 0x80, RZ, 0xfc, !PT ;  /* 0x0000008010102812 */ /* 0x000fce00078efcff */
[----:B------:R-:W-:Y:S05]  /*38e00*/  WARPSYNC.COLLECTIVE R15, `(.L_x_2377) ;  /* 0x000000000f087348 */ /* 0x000fea0003c00000 */
[----:B------:R0:W1:Y:S02]  /*38e10*/  SHFL.IDX P6, R14, R13, R12, R11 ;  /* 0x0000000c0d0e7389 */ /* 0x00006400000c000b */
[----:B01----:R-:W-:Y:S01]  /*38e20*/  ENDCOLLECTIVE ;  /* 0x000000000000791b */ /* 0x003fe20003800000 */
.L_x_2377:
[----:B------:R-:W-:Y:S01]  /*38e30*/  LOP3.LUT R16, R16, 0xffffffbf, RZ, 0xc0, !PT ;  /* 0xffffffbf10107812 */ /* 0x000fe200078ec0ff */
[----:B------:R-:W-:Y:S02]  /*38e40*/  IMAD.MOV.U32 R13, RZ, RZ, R0 ;  /* 0x000000ffff0d7224 */ /* 0x000fe400078e0000 */
[----:B------:R-:W-:-:S07]  /*38e50*/  IMAD.MOV.U32 R2, RZ, RZ, R14 ;  /* 0x000000ffff027224 */ /* 0x000fce00078e000e */
[----:B------:R-:W-:Y:S05]  /*38e60*/  WARPSYNC.COLLECTIVE R15, `(.L_x_2378) ;  /* 0x000000000f087348 */ /* 0x000fea0003c00000 */
[----:B------:R0:W1:Y:S02]  /*38e70*/  SHFL.IDX P6, R14, R13, R12, R11 ;  /* 0x0000000c0d0e7389 */ /* 0x00006400000c000b */
[----:B01----:R-:W-:Y:S01]  /*38e80*/  ENDCOLLECTIVE ;  /* 0x000000000000791b */ /* 0x003fe20003800000 */
.L_x_2378:
[----:B------:R-:W-:Y:S02]  /*38e90*/  IMAD.MOV.U32 R13, RZ, RZ, R6 ;  /* 0x000000ffff0d7224 */ /* 0x000fe400078e0006 */
        /* <DEDUP_REMOVED lines=14> */
.L_x_2379:
[----:B------:R-:W-:Y:S02]  /*38f80*/  @!P2 LEA R21, R27, UR46, 0x1 ;  /* 0x0000002e1b15ac11 */ /* 0x000fe4000f8e08ff */
[----:B------:R-:W-:Y:S01]  /*38f90*/  @P2 LOP3.LUT R16, R16, 0x40, RZ, 0xfc, !PT ;  /* 0x0000004010102812 */ /* 0x000fe200078efcff */
[----:B------:R-:W-:Y:S02]  /*38fa0*/  IMAD.MOV.U32 R13, RZ, RZ, R0 ;  /* 0x000000ffff0d7224 */ /* 0x000fe400078e0000 */
[----:B------:R-:W-:-:S07]  /*38fb0*/  IMAD.MOV.U32 R2, RZ, RZ, R14 ;  /* 0x000000ffff027224 */ /* 0x000fce00078e000e */
[----:B------:R-:W-:Y:S05]  /*38fc0*/  WARPSYNC.COLLECTIVE R15, `(.L_x_2380) ;  /* 0x000000000f087348 */ /* 0x000fea0003c00000 */
[----:B------:R0:W1:Y:S02]  /*38fd0*/  SHFL.IDX P6, R14, R13, R12, R11 ;  /* 0x0000000c0d0e7389 */ /* 0x00006400000c000b */
[----:B01----:R-:W-:Y:S01]  /*38fe0*/  ENDCOLLECTIVE ;  /* 0x000000000000791b */ /* 0x003fe20003800000 */
.L_x_2380:
[----:B------:R-:W-:Y:S02]  /*38ff0*/  IMAD.MOV.U32 R13, RZ, RZ, R6 ;  /* 0x000000ffff0d7224 */ /* 0x000fe400078e0006 */
[----:B------:R-:W-:Y:S01]  /*39000*/  IMAD.MOV.U32 R12, RZ, RZ, 0x7 ;  /* 0x00000007ff0c7424 */ /* 0x000fe200078e00ff */
[----:B------:R-:W-:-:S13]  /*39010*/  @!P2 LEA R8, P1, R22, R14, 0x1 ;  /* 0x0000000e1608a211 */ /* 0x000fda00078208ff */
[----:B------:R-:W-:Y:S05]  /*39020*/  WARPSYNC.COLLECTIVE R15, `(.L_x_2381) ;  /* 0x000000000f087348 */ /* 0x000fea0003c00000 */
[----:B------:R0:W1:Y:S02]  /*39030*/  SHFL.IDX P6, R14, R13, R12, R11 ;  /* 0x0000000c0d0e7389 */ /* 0x00006400000c000b */
[----:B01----:R-:W-:Y:S01]  /*39040*/  ENDCOLLECTIVE ;  /* 0x000000000000791b */ /* 0x003fe20003800000 */
.L_x_2381:
[----:B------:R-:W-:Y:S02]  /*39050*/  @!P2 IMAD.X R9, RZ, RZ, R2, P1 ;  /* 0x000000ffff09a224 */ /* 0x000fe400008e0602 */
[----:B------:R-:W-:Y:S02]  /*39060*/  @!P2 IMAD.MOV.U32 R2, RZ, RZ, R8 ;  /* 0x000000ffff02a224 */ /* 0x000fe400078e0008 */
[----:B------:R-:W-:-:S05]  /*39070*/  @!P2 IMAD.MOV.U32 R3, RZ, RZ, R9 ;  /* 0x000000ffff03a224 */ /* 0x000fca00078e0009 */
        /* <DEDUP_REMOVED lines=9> */
.L_x_2382:
[----:B------:R-:W-:Y:S05]  /*39110*/  BRA `(.L_x_2383) ;  /* 0xffffffc4000c7947 */ /* 0x000fea000383ffff */
.L_x_2313:
        /* <DEDUP_REMOVED lines=8> */
.L_x_2385:
[----:B------:R-:W-:Y:S05]  /*391a0*/  BSYNC B0 ;  /* 0x0000000000007941 */ /* 0x000fea0003800000 */
.L_x_2384:
        /* <DEDUP_REMOVED lines=9> */
.L_x_2386:
[----:B------:R-:W-:Y:S01]  /*39240*/  @!P5 LEA R7, R27, UR46, 0x1 ;  /* 0x0000002e1b07dc11 */ /* 0x000fe2000f8e08ff */
[----:B------:R-:W-:Y:S02]  /*39250*/  IMAD.MOV.U32 R13, RZ, RZ, R4 ;  /* 0x000000ffff0d7224 */ /* 0x000fe400078e0004 */
[----:B------:R-:W-:Y:S01]  /*39260*/  IMAD.MOV.U32 R12, RZ, RZ, 0x1 ;  /* 0x00000001ff0c7424 */ /* 0x000fe200078e00ff */
[----:B------:R-:W-:-:S05]  /*39270*/  @!P5 LEA R14, P0, R22, R14, 0x1 ;  /* 0x0000000e160ed211 */ /* 0x000fca00078008ff */
[----:B------:R-:W-:Y:S02]  /*39280*/  @!P5 IMAD.X R3, RZ, RZ, R2, P0 ;  /* 0x000000ffff03d224 */ /* 0x000fe400000e0602 */
[----:B------:R-:W-:-:S07]  /*39290*/  @!P5 IMAD.MOV.U32 R2, RZ, RZ, R14 ;  /* 0x000000ffff02d224 */ /* 0x000fce00078e000e */
[----:B------:R-:W-:Y:S05]  /*392a0*/  WARPSYNC.COLLECTIVE R15, `(.L_x_2387) ;  /* 0x000000000f087348 */ /* 0x000fea0003c00000 */
[----:B------:R0:W1:Y:S02]  /*392b0*/  SHFL.IDX P6, R14, R13, R12, R11 ;  /* 0x0000000c0d0e7389 */ /* 0x00006400000c000b */
[----:B01----:R-:W-:Y:S01]  /*392c0*/  ENDCOLLECTIVE ;  /* 0x000000000000791b */ /* 0x003fe20003800000 */
.L_x_2387:
        /* <DEDUP_REMOVED lines=13> */
.L_x_2388:
[----:B------:R-:W-:Y:S01]  /*393a0*/  @!P5 LEA R7, R27, UR46, 0x1 ;  /* 0x0000002e1b07dc11 */ /* 0x000fe2000f8e08ff */
[----:B------:R-:W-:Y:S02]  /*393b0*/  IMAD.MOV.U32 R13, RZ, RZ, R4 ;  /* 0x000000ffff0d7224 */ /* 0x000fe400078e0004 */
[----:B------:R-:W-:Y:S01]  /*393c0*/  IMAD.MOV.U32 R12, RZ, RZ, 0x2 ;  /* 0x00000002ff0c7424 */ /* 0x000fe200078e00ff */
[----:B------:R-:W-:-:S13]  /*393d0*/  LOP3.LUT P6, RZ, R16, 0x800, RZ, 0xc0, !PT ;  /* 0x0000080010ff7812 */ /* 0x000fda00078cc0ff */
[----:B------:R-:W-:Y:S02]  /*393e0*/  @!P6 LEA R14, P0, R22, R14, 0x1 ;  /* 0x0000000e160ee211 */ /* 0x000fe400078008ff */
[----:B------:R-:W-:-:S03]  /*393f0*/  @!P6 LEA R9, R27, UR46, 0x1 ;  /* 0x0000002e1b09ec11 */ /* 0x000fc6000f8e08ff */
        /* <DEDUP_REMOVED lines=13> */
.L_x_2389:
[----:B------:R-:W-:Y:S02]  /*394d0*/  IMAD.MOV.U32 R13, RZ, RZ, R0 ;  /* 0x000000ffff0d7224 */ /* 0x000fe400078e0000 */
[----:B------:R-:W-:-:S07]  /*394e0*/  IMAD.MOV.U32 R5, RZ, RZ, R14 ;  /* 0x000000ffff057224 */ /* 0x000fce00078e000e */
[----:B------:R-:W-:Y:S05]  /*394f0*/  WARPSYNC.COLLECTIVE R15, `(.L_x_2390) ;  /* 0x000000000f087348 */ /* 0x000fea0003c00000 */
[----:B------:R0:W1:Y:S02]  /*39500*/  SHFL.IDX P6, R14, R13, R12, R11 ;  /* 0x0000000c0d0e7389 */ /* 0x00006400000c000b */
[----:B01----:R-:W-:Y:S01]  /*39510*/  ENDCOLLECTIVE ;  /* 0x000000000000791b */ /* 0x003fe20003800000 */
.L_x_2390:
[----:B------:R-:W-:Y:S02]  /*39520*/  IMAD.MOV.U32 R13, RZ, RZ, R4 ;  /* 0x000000ffff0d7224 */ /* 0x000fe400078e0004 */
[----:B------:R-:W-:Y:S01]  /*39530*/  IMAD.MOV.U32 R12, RZ, RZ, 0x3 ;  /* 0x00000003ff0c7424 */ /* 0x000fe200078e00ff */
[----:B------:R-:W-:-:S05]  /*39540*/  @!P5 LEA R14, P0, R22, R14, 0x1 ;  /* 0x0000000e160ed211 */ /* 0x000fca00078008ff */
[----:B------:R-:W-:-:S08]  /*39550*/  @!P5 IMAD.MOV.U32 R2, RZ, RZ, R14 ;  /* 0x000000ffff02d224 */ /* 0x000fd000078e000e */
[----:B------:R-:W-:Y:S05]  /*39560*/  WARPSYNC.COLLECTIVE R15, `(.L_x_2391) ;  /* 0x000000000f087348 */ /* 0x000fea0003c00000 */
[----:B------:R0:W1:Y:S02]  /*39570*/  SHFL.IDX P6, R14, R13, R12, R11 ;  /* 0x0000000c0d0e7389 */ /* 0x00006400000c000b */
[----:B01----:R-:W-:Y:S01]  /*39580*/  ENDCOLLECTIVE ;  /* 0x000000000000791b */ /* 0x003fe20003800000 */
.L_x_2391:
        /* <DEDUP_REMOVED lines=15> */
.L_x_2392:
        /* <DEDUP_REMOVED lines=19> */
.L_x_2393:
[----:B------:R-:W-:Y:S02]  /*397b0*/  IMAD.MOV.U32 R13, RZ, RZ, R0 ;  /* 0x000000ffff0d7224 */ /* 0x000fe400078e0000 */
[----:B------:R-:W-:-:S07]  /*397c0*/  IMAD.MOV.U32 R5, RZ, RZ, R14 ;  /* 0x000000ffff057224 */ /* 0x000fce00078e000e */
[----:B------:R-:W-:Y:S05]  /*397d0*/  WARPSYNC.COLLECTIVE R15, `(.L_x_2394) ;  /* 0x000000000f087348 */ /* 0x000fea0003c00000 */
[----:B------:R0:W1:Y:S02]  /*397e0*/  SHFL.IDX P6, R14, R13, R12, R11 ;  /* 0x0000000c0d0e7389 */ /* 0x00006400000c000b */
[----:B01----:R-:W-:Y:S01]  /*397f0*/  ENDCOLLECTIVE ;  /* 0x000000000000791b */ /* 0x003fe20003800000 */
.L_x_2394:
[----:B------:R-:W-:Y:S02]  /*39800*/  IMAD.MOV.U32 R13, RZ, RZ, R4 ;  /* 0x000000ffff0d7224 */ /* 0x000fe400078e0004 */
[----:B------:R-:W-:Y:S01]  /*39810*/  IMAD.MOV.U32 R12, RZ, RZ, 0x5 ;  /* 0x00000005ff0c7424 */ /* 0x000fe200078e00ff */
[----:B------:R-:W-:-:S05]  /*39820*/  @!P5 LEA R14, P0, R22, R14, 0x1 ;  /* 0x0000000e160ed211 */ /* 0x000fca00078008ff */
[----:B------:R-:W-:-:S08]  /*39830*/  @!P5 IMAD.MOV.U32 R2, RZ, RZ, R14 ;  /* 0x000000ffff02d224 */ /* 0x000fd000078e000e */
[----:B------:R-:W-:Y:S05]  /*39840*/  WARPSYNC.COLLECTIVE R15, `(.L_x_2395) ;  /* 0x000000000f087348 */ /* 0x000fea0003c00000 */
[----:B------:R0:W1:Y:S02]  /*39850*/  SHFL.IDX P6, R14, R13, R12, R11 ;  /* 0x0000000c0d0e7389 */ /* 0x00006400000c000b */
[----:B01----:R-:W-:Y:S01]  /*39860*/  ENDCOLLECTIVE ;  /* 0x000000000000791b */ /* 0x003fe20003800000 */
.L_x_2395:
        /* <DEDUP_REMOVED lines=15> */
.L_x_2396:
        /* <DEDUP_REMOVED lines=19> */
.L_x_2397:
[----:B------:R-:W-:Y:S02]  /*39a90*/  IMAD.MOV.U32 R13, RZ, RZ, R0 ;  /* 0x000000ffff0d7224 */ /* 0x000fe400078e0000 */
[----:B------:R-:W-:-:S07]  /*39aa0*/  IMAD.MOV.U32 R5, RZ, RZ, R14 ;  /* 0x000000ffff057224 */ /* 0x000fce00078e000e */
[----:B------:R-:W-:Y:S05]  /*39ab0*/  WARPSYNC.COLLECTIVE R15, `(.L_x_2398) ;  /* 0x000000000f087348 */ /* 0x000fea0003c00000 */
[----:B------:R0:W1:Y:S02]  /*39ac0*/  SHFL.IDX P6, R14, R13, R12, R11 ;  /* 0x0000000c0d0e7389 */ /* 0x00006400000c000b */
[----:B01----:R-:W-:Y:S01]  /*39ad0*/  ENDCOLLECTIVE ;  /* 0x000000000000791b */ /* 0x003fe20003800000 */
.L_x_2398:
[----:B------:R-:W-:Y:S02]  /*39ae0*/  IMAD.MOV.U32 R13, RZ, RZ, R4 ;  /* 0x000000ffff0d7224 */ /* 0x000fe400078e0004 */
[----:B------:R-:W-:Y:S01]  /*39af0*/  IMAD.MOV.U32 R12, RZ, RZ, 0x7 ;  /* 0x00000007ff0c7424 */ /* 0x000fe200078e00ff */
[----:B------:R-:W-:-:S05]  /*39b00*/  @!P5 LEA R14, P0, R22, R14, 0x1 ;  /* 0x0000000e160ed211 */ /* 0x000fca00078008ff */
[----:B------:R-:W-:-:S08]  /*39b10*/  @!P5 IMAD.MOV.U32 R2, RZ, RZ, R14 ;  /* 0x000000ffff02d224 */ /* 0x000fd000078e000e */
[----:B------:R-:W-:Y:S05]  /*39b20*/  WARPSYNC.COLLECTIVE R15, `(.L_x_2399) ;  /* 0x000000000f087348 */ /* 0x000fea0003c00000 */
[----:B------:R0:W1:Y:S02]  /*39b30*/  SHFL.IDX P6, R14, R13, R12, R11 ;  /* 0x0000000c0d0e7389 */ /* 0x00006400000c000b */
[----:B01----:R-:W-:Y:S01]  /*39b40*/  ENDCOLLECTIVE ;  /* 0x000000000000791b */ /* 0x003fe20003800000 */
.L_x_2399:
        /* <DEDUP_REMOVED lines=10> */
[----:B------:R-:W-:-:S07]  /*39bf0*/  IMAD.MOV.U32 R5, RZ, RZ, R14 ;  /* 0x000000ffff057224 */ /* 0x000fce00078e000e */
[----:B0-----:R-:W-:Y:S05]  /*39c00*/  WARPSYNC.COLLECTIVE R15, `(.L_x_2400) ;  /* 0x000000000f087348 */ /* 0x001fea0003c00000 */
[----:B------:R1:W2:Y:S02]  /*39c10*/  SHFL.IDX P6, R14, R13, R12, R11 ;  /* 0x0000000c0d0e7389 */ /* 0x0002a400000c000b */
[----:B012---:R-:W-:Y:S01]  /*39c20*/  ENDCOLLECTIVE ;  /* 0x000000000000791b */ /* 0x007fe20003800000 */
.L_x_2400:
[----:B------:R-:W-:Y:S05]  /*39c30*/  BRA `(.L_x_2401) ;  /* 0xffffffc4000c7947 */ /* 0x000fea000383ffff */
.L_x_2316:
[----:B0--3--:R-:W-:-:S04]  /*39c40*/  IMAD.U32 R3, RZ, RZ, UR46 ;  /* 0x0000002eff037e24 */ /* 0x009fc8000f8e00ff */
[----:B------:R0:W3:Y:S03]  /*39c50*/  SYNCS.PHASECHK.TRANS64.TRYWAIT P0, [R3+URZ+0x32420], R0 ;  /* 0x03242000030075a7 */ /* 0x0000e6000800017f */
[----:B---3--:R-:W-:Y:S05]  /*39c60*/  @!P0 NANOSLEEP.SYNCS 0x989680 ;  /* 0x009896800000895d */ /* 0x008fea0003900000 */
[----:B------:R-:W3:Y:S02]  /*39c70*/  @!P0 SYNCS.PHASECHK.TRANS64 P0, [R3+URZ+0x32420], R0 ;  /* 0x03242000030085a7 */ /* 0x000ee4000800007f */
[----:B---3--:R-:W-:Y:S05]  /*39c80*/  @!P0 BRA `(.L_x_2316) ;  /* 0xfffffffc00ec8947 */ /* 0x008fea000383ffff */
[----:B------:R-:W-:Y:S05]  /*39c90*/  BRA `(.L_x_2402) ;  /* 0xffffffc400507947 */ /* 0x000fea000383ffff */
.L_x_2318:
[----:B0--3--:R-:W-:-:S04]  /*39ca0*/  IMAD.U32 R3, RZ, RZ, UR46 ;  /* 0x0000002eff037e24 */ /* 0x009fc8000f8e00ff */
[----:B------:R0:W3:Y:S03]  /*39cb0*/  SYNCS.PHASECHK.TRANS64.TRYWAIT P0, [R3+URZ+0x32460], R0 ;  /* 0x03246000030075a7 */ /* 0x0000e6000800017f */
[----:B---3--:R-:W-:Y:S05]  /*39cc0*/  @!P0 NANOSLEEP.SYNCS 0x989680 ;  /* 0x009896800000895d */ /* 0x008fea0003900000 */
[----:B------:R-:W3:Y:S02]  /*39cd0*/  @!P0 SYNCS.PHASECHK.TRANS64 P0, [R3+URZ+0x32460], R0 ;  /* 0x03246000030085a7 */ /* 0x000ee4000800007f */
[----:B---3--:R-:W-:Y:S05]  /*39ce0*/  @!P0 BRA `(.L_x_2318) ;  /* 0xfffffffc00ec8947 */ /* 0x008fea000383ffff */
[----:B------:R-:W-:Y:S05]  /*39cf0*/  BRA `(.L_x_2403) ;  /* 0xffffffc4004c7947 */ /* 0x000fea000383ffff */
.L_x_2319:
[----:B------:R-:W-:Y:S01]  /*39d00*/  BSSY B0, `(.L_x_2404) ;  /* 0x0000008000007945 */ /* 0x000fe20003800000 */
[----:B------:R-:W-:Y:S02]  /*39d10*/  IMAD.MOV.U32 R13, RZ, RZ, R8 ;  /* 0x000000ffff0d7224 */ /* 0x000fe400078e0008 */
[----:B------:R-:W-:Y:S02]  /*39d20*/  IMAD.MOV.U32 R12, RZ, RZ, RZ ;  /* 0x000000ffff0c7224 */ /* 0x000fe400078e00ff */
[----:B------:R-:W-:Y:S02]  /*39d30*/  IMAD.MOV.U32 R11, RZ, RZ, 0x181f ;  /* 0x0000181fff0b7424 */ /* 0x000fe400078e00ff */
[----:B------:R-:W-:-:S07]  /*39d40*/  IMAD.MOV.U32 R15, RZ, RZ, -0x1 ;  /* 0xffffffffff0f7424 */ /* 0x000fce00078e00ff */
[----:B-1----:R-:W-:Y:S05]  /*39d50*/  WARPSYNC.COLLECTIVE R15, `(.L_x_2405) ;  /* 0x000000000f087348 */ /* 0x002fea0003c00000 */
[----:B-1----:R0:W1:Y:S02]  /*39d60*/  SHFL.IDX P6, R14, R13, R12, R11 ;  /* 0x0000000c0d0e7389 */ /* 0x00206400000c000b */
[----:B01----:R-:W-:Y:S01]  /*39d70*/  ENDCOLLECTIVE ;  /* 0x000000000000791b */ /* 0x003fe20003800000 */
.L_x_2405:
[----:B------:R-:W-:Y:S05]  /*39d80*/  BSYNC B0 ;  /* 0x0000000000007941 */ /* 0x000fea0003800000 */
.L_x_2404:
        /* <DEDUP_REMOVED lines=13> */
.L_x_2406:
[----:B------:R-:W-:Y:S02]  /*39e60*/  VIADD R31, R6, 0x400 ;  /* 0x00000400061f7836 */ /* 0x000fe40000000000 */
[----:B------:R-:W-:Y:S02]  /*39e70*/  IMAD.MOV.U32 R13, RZ, RZ, R8 ;  /* 0x000000ffff0d7224 */ /* 0x000fe400078e0008 */
[----:B------:R-:W-:Y:S01]  /*39e80*/  IMAD.MOV.U32 R12, RZ, RZ, 0x1 ;  /* 0x00000001ff0c7424 */ /* 0x000fe200078e00ff */
[----:B------:R-:W-:-:S13]  /*39e90*/  IADD3 R2, P0, R14, R0, RZ ;  /* 0x000000000e027210 */ /* 0x000fda0007f1e0ff */
[----:B------:R-:W-:Y:S05]  /*39ea0*/  WARPSYNC.COLLECTIVE R15, `(.L_x_2407) ;  /* 0x000000000f087348 */ /* 0x000fea0003c00000 */
[----:B------:R0:W1:Y:S02]  /*39eb0*/  SHFL.IDX P6, R14, R13, R12, R11 ;  /* 0x0000000c0d0e7389 */ /* 0x00006400000c000b */
[----:B01----:R-:W-:Y:S01]  /*39ec0*/  ENDCOLLECTIVE ;  /* 0x000000000000791b */ /* 0x003fe20003800000 */
.L_x_2407:
        /* <DEDUP_REMOVED lines=12> */
.L_x_2408:
[----:B------:R-:W-:Y:S01]  /*39f90*/  @!PT LDS RZ, [RZ] ;  /* 0x00000000fffff984 */ /* 0x000fe20000000800 */
[----:B------:R-:W-:Y:S01]  /*39fa0*/  @!PT LDS RZ, [RZ] ;  /* 0x00000000fffff984 */ /* 0x000fe20000000800 */
[----:B------:R-:W-:Y:S01]  /*39fb0*/  @!PT LDS RZ, [RZ] ;  /* 0x00000000fffff984 */ /* 0x000fe20000000800 */
[----:B------:R-:W-:Y:S01]  /*39fc0*/  LDGSTS.E.BYPASS.LTC128B.128 [R6+0x3400], desc[UR36][R2.64+0x80], !P0 ;  /* 0x0340008002067fae */ /* 0x000fe2000c101d64 */
[----:B------:R-:W-:-:S03]  /*39fd0*/  LOP3.LUT P0, RZ, R9, 0x8, RZ, 0xc0, !PT ;  /* 0x0000000809ff7812 */ /* 0x000fc6000780c0ff */
        /* <DEDUP_REMOVED lines=9> */
.L_x_2409:
        /* <DEDUP_REMOVED lines=12> */
.L_x_2410:
        /* <DEDUP_REMOVED lines=14> */
.L_x_2411:
        /* <DEDUP_REMOVED lines=12> */
.L_x_2412:
        /* <DEDUP_REMOVED lines=14> */
.L_x_2413:
        /* <DEDUP_REMOVED lines=12> */
.L_x_2414:
        /* <DEDUP_REMOVED lines=14> */
.L_x_2415:
[----:B------:R-:W-:Y:S01]  /*3a550*/  IMAD.X R3, RZ, RZ, R9, P3 ;  /* 0x000000ffff037224 */ /* 0x000fe200018e0609 */
[----:B------:R-:W-:Y:S01]  /*3a560*/  ISETP.LT.OR P3, PT, R17, 0x41, P4 ;  /* 0x000000411100780c */ /* 0x000fe20002761670 */
[----:B------:R-:W-:Y:S02]  /*3a570*/  IMAD.MOV.U32 R9, RZ, RZ, RZ ;  /* 0x000000ffff097224 */ /* 0x000fe400078e00ff */
        /* <DEDUP_REMOVED lines=10> */
.L_x_2416:
        /* <DEDUP_REMOVED lines=9> */
.L_x_2326:
[----:B-1----:R1:W2:Y:S02]  /*3a6b0*/  SYNCS.PHASECHK.TRANS64.TRYWAIT P0, [R19+URZ+0x32440], R23 ;  /* 0x03244017130075a7 */ /* 0x0022a4000800017f */
[----:B--2---:R-:W-:Y:S05]  /*3a6c0*/  @!P0 NANOSLEEP.SYNCS 0x989680 ;  /* 0x009896800000895d */ /* 0x004fea0003900000 */
[----:B------:R-:W2:Y:S02]  /*3a6d0*/  @!P0 SYNCS.PHASECHK.TRANS64 P0, [R19+URZ+0x32440], R23 ;  /* 0x03244017130085a7 */ /* 0x000ea4000800007f */
[----:B--2---:R-:W-:Y:S05]  /*3a6e0*/  @!P0 BRA `(.L_x_2326) ;  /* 0xfffffffc00f08947 */ /* 0x004fea000383ffff */
[----:B------:R-:W-:Y:S05]  /*3a6f0*/  BRA `(.L_x_2418) ;  /* 0xffffffc400907947 */ /* 0x000fea000383ffff */
.L_x_2327:
        /* <DEDUP_REMOVED lines=8> */
.L_x_2420:
[----:B------:R-:W-:Y:S05]  /*3a780*/  BSYNC B1 ;  /* 0x0000000000017941 */ /* 0x000fea0003800000 */
.L_x_2419:
        /* <DEDUP_REMOVED lines=9> */
.L_x_2421:
[----:B------:R-:W-:Y:S02]  /*3a820*/  IMAD.MOV.U32 R13, RZ, RZ, R24 ;  /* 0x000000ffff0d7224 */ /* 0x000fe400078e0018 */
[----:B------:R-:W-:Y:S01]  /*3a830*/  IMAD.MOV.U32 R12, RZ, RZ, 0x1 ;  /* 0x00000001ff0c7424 */ /* 0x000fe200078e00ff */
[----:B------:R-:W-:-:S13]  /*3a840*/  IADD3 R2, P0, R14, R0, RZ ;  /* 0x000000000e027210 */ /* 0x000fda0007f1e0ff */
[----:B------:R-:W-:Y:S05]  /*3a850*/  WARPSYNC.COLLECTIVE R15, `(.L_x_2422) ;  /* 0x000000000f087348 */ /* 0x000fea0003c00000 */
[----:B------:R0:W1:Y:S02]  /*3a860*/  SHFL.IDX P6, R14, R13, R12, R11 ;  /* 0x0000000c0d0e7389 */ /* 0x00006400000c000b */
[----:B01----:R-:W-:Y:S01]  /*3a870*/  ENDCOLLECTIVE ;  /* 0x000000000000791b */ /* 0x003fe20003800000 */
.L_x_2422:
        /* <DEDUP_REMOVED lines=10> */
.L_x_2423:
[----:B------:R-:W-:Y:S02]  /*3a920*/  IMAD.MOV.U32 R13, RZ, RZ, R24 ;  /* 0x000000ffff0d7224 */ /* 0x000fe400078e0018 */
[----:B------:R-:W-:Y:S01]  /*3a930*/  IMAD.MOV.U32 R12, RZ, RZ, 0x2 ;  /* 0x00000002ff0c7424 */ /* 0x000fe200078e00ff */
[----:B------:R-:W-:-:S13]  /*3a940*/  IADD3 R2, P0, R14, R0, RZ ;  /* 0x000000000e027210 */ /* 0x000fda0007f1e0ff */
[----:B------:R-:W-:Y:S05]  /*3a950*/  WARPSYNC.COLLECTIVE R15, `(.L_x_2424) ;  /* 0x000000000f087348 */ /* 0x000fea0003c00000 */
[----:B------:R0:W1:Y:S02]  /*3a960*/  SHFL.IDX P6, R14, R13, R12, R11 ;  /* 0x0000000c0d0e7389 */ /* 0x00006400000c000b */
[----:B01----:R-:W-:Y:S01]  /*3a970*/  ENDCOLLECTIVE ;  /* 0x000000000000791b */ /* 0x003fe20003800000 */
.L_x_2424:
        /* <DEDUP_REMOVED lines=10> */
.L_x_2425:
[----:B------:R-:W-:Y:S02]  /*3aa20*/  IMAD.MOV.U32 R13, RZ, RZ, R24 ;  /* 0x000000ffff0d7224 */ /* 0x000fe400078e0018 */
[----:B------:R-:W-:Y:S01]  /*3aa30*/  IMAD.MOV.U32 R12, RZ, RZ, 0x3 ;  /* 0x00000003ff0c7424 */ /* 0x000fe200078e00ff */
[----:B------:R-:W-:-:S13]  /*3aa40*/  IADD3 R2, P0, R14, R0, RZ ;  /* 0x000000000e027210 */ /* 0x000fda0007f1e0ff */
[----:B------:R-:W-:Y:S05]  /*3aa50*/  WARPSYNC.COLLECTIVE R15, `(.L_x_2426) ;  /* 0x000000000f087348 */ /* 0x000fea0003c00000 */
[----:B------:R0:W1:Y:S02]  /*3aa60*/  SHFL.IDX P6, R14, R13, R12, R11 ;  /* 0x0000000c0d0e7389 */ /* 0x00006400000c000b */
[----:B01----:R-:W-:Y:S01]  /*3aa70*/  ENDCOLLECTIVE ;  /* 0x000000000000791b */ /* 0x003fe20003800000 */
.L_x_2426:
        /* <DEDUP_REMOVED lines=10> */
.L_x_2427:
[----:B------:R-:W-:Y:S02]  /*3ab20*/  IMAD.MOV.U32 R13, RZ, RZ, R24 ;  /* 0x000000ffff0d7224 */ /* 0x000fe400078e0018 */
[----:B------:R-:W-:Y:S01]  /*3ab30*/  IMAD.MOV.U32 R12, RZ, RZ, 0x4 ;  /* 0x00000004ff0c7424 */ /* 0x000fe200078e00ff */
[----:B------:R-:W-:-:S13]  /*3ab40*/  IADD3 R2, P0, R14, R0, RZ ;  /* 0x000000000e027210 */ /* 0x000fda0007f1e0ff */
[----:B------:R-:W-:Y:S05]  /*3ab50*/  WARPSYNC.COLLECTIVE R15, `(.L_x_2428) ;  /* 0x000000000f087348 */ /* 0x000fea0003c00000 */
[----:B------:R0:W1:Y:S02]  /*3ab60*/  SHFL.IDX P6, R14, R13, R12, R11 ;  /* 0x0000000c0d0e7389 */ /* 0x00006400000c000b */
[----:B01----:R-:W-:Y:S01]  /*3ab70*/  ENDCOLLECTIVE ;  /* 0x000000000000791b */ /* 0x003fe20003800000 */
.L_x_2428:
        /* <DEDUP_REMOVED lines=10> */
.L_x_2429:
[----:B------:R-:W-:Y:S02]  /*3ac20*/  IMAD.MOV.U32 R13, RZ, RZ, R24 ;  /* 0x000000ffff0d7224 */ /* 0x000fe400078e0018 */
[----:B------:R-:W-:Y:S01]  /*3ac30*/  IMAD.MOV.U32 R12, RZ, RZ, 0x5 ;  /* 0x00000005ff0c7424 */ /* 0x000fe200078e00ff */
[----:B------:R-:W-:-:S13]  /*3ac40*/  IADD3 R2, P0, R14, R0, RZ ;  /* 0x000000000e027210 */ /* 0x000fda0007f1e0ff */
[----:B------:R-:W-:Y:S05]  /*3ac50*/  WARPSYNC.COLLECTIVE R15, `(.L_x_2430) ;  /* 0x000000000f087348 */ /* 0x000fea0003c00000 */
[----:B------:R0:W1:Y:S02]  /*3ac60*/  SHFL.IDX P6, R14, R13, R12, R11 ;  /* 0x0000000c0d0e7389 */ /* 0x00006400000c000b */
[----:B01----:R-:W-:Y:S01]  /*3ac70*/  ENDCOLLECTIVE ;  /* 0x000000000000791b */ /* 0x003fe20003800000 */
.L_x_2430:
        /* <DEDUP_REMOVED lines=10> */
.L_x_2431:
[----:B------:R-:W-:Y:S05]  /*3ad20*/  BRA `(.L_x_2432) ;  /* 0xffffffc000ec7947 */ /* 0x000fea000383ffff */
.L_x_2332:
[----:B---3--:R3:W4:Y:S02]  /*3ad30*/  SYNCS.PHASECHK.TRANS64.TRYWAIT P0, [R19+URZ+0x32460], R23 ;  /* 0x03246017130075a7 */ /* 0x008724000800017f */
[----:B----4-:R-:W-:Y:S05]  /*3ad40*/  @!P0 NANOSLEEP.SYNCS 0x989680 ;  /* 0x009896800000895d */ /* 0x010fea0003900000 */
[----:B------:R-:W4:Y:S02]  /*3ad50*/  @!P0 SYNCS.PHASECHK.TRANS64 P0, [R19+URZ+0x32460], R23 ;  /* 0x03246017130085a7 */ /* 0x000f24000800007f */
[----:B----4-:R-:W-:Y:S05]  /*3ad60*/  @!P0 BRA `(.L_x_2332) ;  /* 0xfffffffc00f08947 */ /* 0x010fea000383ffff */
[----:B------:R-:W-:Y:S05]  /*3ad70*/  BRA `(.L_x_2433) ;  /* 0xffffffc400387947 */ /* 0x000fea000383ffff */
.L_x_2333:
        /* <DEDUP_REMOVED lines=8> */
.L_x_2435:
[----:B------:R-:W-:Y:S05]  /*3ae00*/  BSYNC B1 ;  /* 0x0000000000017941 */ /* 0x000fea0003800000 */
.L_x_2434:
        /* <DEDUP_REMOVED lines=9> */
.L_x_2436:
[----:B------:R-:W-:Y:S02]  /*3aea0*/  IMAD.MOV.U32 R9, RZ, RZ, RZ ;  /* 0x000000ffff097224 */ /* 0x000fe400078e00ff */
[----:B------:R-:W-:Y:S02]  /*3aeb0*/  IMAD.MOV.U32 R13, RZ, RZ, R22 ;  /* 0x000000ffff0d7224 */ /* 0x000fe400078e0016 */
[----:B------:R-:W-:Y:S01]  /*3aec0*/  IMAD.MOV.U32 R12, RZ, RZ, 0x1 ;  /* 0x00000001ff0c7424 */ /* 0x000fe200078e00ff */
[----:B------:R-:W-:-:S13]  /*3aed0*/  IADD3 R2, P0, R14, R0, RZ ;  /* 0x000000000e027210 */ /* 0x000fda0007f1e0ff */
[----:B------:R-:W-:Y:S05]  /*3aee0*/  WARPSYNC.COLLECTIVE R15, `(.L_x_2437) ;  /* 0x000000000f087348 */ /* 0x000fea0003c00000 */
[----:B------:R0:W1:Y:S02]  /*3aef0*/  SHFL.IDX P6, R14, R13, R12, R11 ;  /* 0x0000000c0d0e7389 */ /* 0x00006400000c000b */
[----:B01----:R-:W-:Y:S01]  /*3af00*/  ENDCOLLECTIVE ;  /* 0x000000000000791b */ /* 0x003fe20003800000 */
.L_x_2437:
        /* <DEDUP_REMOVED lines=13> */
.L_x_2438:
[----:B------:R-:W-:Y:S02]  /*3afe0*/  IMAD.MOV.U32 R13, RZ, RZ, R22 ;  /* 0x000000ffff0d7224 */ /* 0x000fe400078e0016 */
[----:B------:R-:W-:Y:S01]  /*3aff0*/  IMAD.MOV.U32 R12, RZ, RZ, 0x2 ;  /* 0x00000002ff0c7424 */ /* 0x000fe200078e00ff */
[----:B------:R-:W-:-:S13]  /*3b000*/  IADD3 R2, P0, R14, R0, RZ ;  /* 0x000000000e027210 */ /* 0x000fda0007f1e0ff */
[----:B------:R-:W-:Y:S05]  /*3b010*/  WARPSYNC.COLLECTIVE R15, `(.L_x_2439) ;  /* 0x000000000f087348 */ /* 0x000fea0003c00000 */
[----:B------:R0:W1:Y:S02]  /*3b020*/  SHFL.IDX P6, R14, R13, R12, R11 ;  /* 0x0000000c0d0e7389 */ /* 0x00006400000c000b */
[----:B01----:R-:W-:Y:S01]  /*3b030*/  ENDCOLLECTIVE ;  /* 0x000000000000791b */ /* 0x003fe20003800000 */
.L_x_2439:
        /* <DEDUP_REMOVED lines=13> */
.L_x_2440:
[----:B------:R-:W-:Y:S02]  /*3b110*/  IMAD.MOV.U32 R13, RZ, RZ, R22 ;  /* 0x000000ffff0d7224 */ /* 0x000fe400078e0016 */
[----:B------:R-:W-:Y:S01]  /*3b120*/  IMAD.MOV.U32 R12, RZ, RZ, 0x3 ;  /* 0x00000003ff0c7424 */ /* 0x000fe200078e00ff */
[----:B------:R-:W-:-:S13]  /*3b130*/  IADD3 R2, P0, R14, R0, RZ ;  /* 0x000000000e027210 */ /* 0x000fda0007f1e0ff */
[----:B------:R-:W-:Y:S05]  /*3b140*/  WARPSYNC.COLLECTIVE R15, `(.L_x_2441) ;  /* 0x000000000f087348 */ /* 0x000fea0003c00000 */
[----:B------:R0:W1:Y:S02]  /*3b150*/  SHFL.IDX P6, R14, R13, R12, R11 ;  /* 0x0000000c0d0e7389 */ /* 0x00006400000c000b */
[----:B01----:R-:W-:Y:S01]  /*3b160*/  ENDCOLLECTIVE ;  /* 0x000000000000791b */ /* 0x003fe20003800000 */
.L_x_2441:
        /* <DEDUP_REMOVED lines=13> */
.L_x_2442:
[----:B------:R-:W-:Y:S02]  /*3b240*/  IMAD.MOV.U32 R13, RZ, RZ, R22 ;  /* 0x000000ffff0d7224 */ /* 0x000fe400078e0016 */
[----:B------:R-:W-:Y:S01]  /*3b250*/  IMAD.MOV.U32 R12, RZ, RZ, 0x4 ;  /* 0x00000004ff0c7424 */ /* 0x000fe200078e00ff */
[----:B------:R-:W-:-:S13]  /*3b260*/  IADD3 R2, P0, R14, R0, RZ ;  /* 0x000000000e027210 */ /* 0x000fda0007f1e0ff */
[----:B------:R-:W-:Y:S05]  /*3b270*/  WARPSYNC.COLLECTIVE R15, `(.L_x_2443) ;  /* 0x000000000f087348 */ /* 0x000fea0003c00000 */
[----:B------:R0:W1:Y:S02]  /*3b280*/  SHFL.IDX P6, R14, R13, R12, R11 ;  /* 0x0000000c0d0e7389 */ /* 0x00006400000c000b */
[----:B01----:R-:W-:Y:S01]  /*3b290*/  ENDCOLLECTIVE ;  /* 0x000000000000791b */ /* 0x003fe20003800000 */
.L_x_2443:
        /* <DEDUP_REMOVED lines=13> */
.L_x_2444:
[----:B------:R-:W-:Y:S02]  /*3b370*/  IMAD.MOV.U32 R13, RZ, RZ, R22 ;  /* 0x000000ffff0d7224 */ /* 0x000fe400078e0016 */
[----:B------:R-:W-:Y:S01]  /*3b380*/  IMAD.MOV.U32 R12, RZ, RZ, 0x5 ;  /* 0x00000005ff0c7424 */ /* 0x000fe200078e00ff */
[----:B------:R-:W-:-:S13]  /*3b390*/  IADD3 R2, P0, R14, R0, RZ ;  /* 0x000000000e027210 */ /* 0x000fda0007f1e0ff */
[----:B------:R-:W-:Y:S05]  /*3b3a0*/  WARPSYNC.COLLECTIVE R15, `(.L_x_2445) ;  /* 0x000000000f087348 */ /* 0x000fea0003c00000 */
[----:B------:R0:W1:Y:S02]  /*3b3b0*/  SHFL.IDX P6, R14, R13, R12, R11 ;  /* 0x0000000c0d0e7389 */ /* 0x00006400000c000b */
[----:B01----:R-:W-:Y:S01]  /*3b3c0*/  ENDCOLLECTIVE ;  /* 0x000000000000791b */ /* 0x003fe20003800000 */
.L_x_2445:
        /* <DEDUP_REMOVED lines=13> */
.L_x_2446:
[----:B------:R-:W-:Y:S05]  /*3b4a0*/  BRA `(.L_x_2447) ;  /* 0xffffffc000887947 */ /* 0x000fea000383ffff */
.L_x_2338:
[----:B0-----:R0:W1:Y:S02]  /*3b4b0*/  SYNCS.PHASECHK.TRANS64.TRYWAIT P0, [R4+URZ+0x32420], R9 ;  /* 0x03242009040075a7 */ /* 0x001064000800017f */
[----:B-1----:R-:W-:Y:S05]  /*3b4c0*/  @!P0 NANOSLEEP.SYNCS 0x989680 ;  /* 0x009896800000895d */ /* 0x002fea0003900000 */
[----:B------:R-:W1:Y:S02]  /*3b4d0*/  @!P0 SYNCS.PHASECHK.TRANS64 P0, [R4+URZ+0x32420], R9 ;  /* 0x03242009040085a7 */ /* 0x000e64000800007f */
[----:B-1----:R-:W-:Y:S05]  /*3b4e0*/  @!P0 BRA `(.L_x_2338) ;  /* 0xfffffffc00f08947 */ /* 0x002fea000383ffff */
[----:B------:R-:W-:Y:S05]  /*3b4f0*/  BRA `(.L_x_2448) ;  /* 0xffffffc400107947 */ /* 0x000fea000383ffff */
.L_x_2339:
        /* <DEDUP_REMOVED lines=8> */
[----:B0-2--5:R-:W-:Y:S05]  /*3b580*/  WARPSYNC.COLLECTIVE R15, `(.L_x_2450) ;  /* 0x000000000f087348 */ /* 0x025fea0003c00000 */
[----:B------:R1:W3:Y:S02]  /*3b590*/  SHFL.IDX P6, R14, R13, R12, R11 ;  /* 0x0000000c0d0e7389 */ /* 0x0002e400000c000b */
[----:B0123-5:R-:W-:Y:S01]  /*3b5a0*/  ENDCOLLECTIVE ;  /* 0x000000000000791b */ /* 0x02ffe20003800000 */
.L_x_2450:
[----:B------:R-:W-:Y:S05]  /*3b5b0*/  BSYNC B0 ;  /* 0x0000000000007941 */ /* 0x000fea0003800000 */
.L_x_2449:
[----:B------:R-:W-:Y:S05]  /*3b5c0*/  BRA `(.L_x_2451) ;  /* 0xffffffc000f87947 */ /* 0x000fea000383ffff */
.L_x_2340:
[----:B------:R-:W-:Y:S01]  /*3b5d0*/  BSSY B0, `(.L_x_2452) ;  /* 0x0000006000007945 */ /* 0x000fe20003800000 */
[----:B------:R-:W-:-:S07]  /*3b5e0*/  IMAD.MOV.U32 R15, RZ, RZ, -0x1 ;  /* 0xffffffffff0f7424 */ /* 0x000fce00078e00ff */
[----:B012--5:R-:W-:Y:S05]  /*3b5f0*/  WARPSYNC.COLLECTIVE R15, `(.L_x_2453) ;  /* 0x000000000f0c7348 */ /* 0x027fea0003c00000 */
[----:B------:R-:W-:Y:S02]  /*3b600*/  ELECT P6, UR62, PT ;  /* 0x00000000003e782f */ /* 0x000fe400038c0000 */
[----:B------:R-:W-:Y:S01]  /*3b610*/  MOV R14, UR62 ;  /* 0x0000003e000e7c02 */ /* 0x000fe20008000f00 */
[----:B012--5:R-:W-:Y:S10]  /*3b620*/  ENDCOLLECTIVE ;  /* 0x000000000000791b */ /* 0x027ff40003800000 */
.L_x_2453:
[----:B------:R-:W-:Y:S05]  /*3b630*/  BSYNC B0 ;  /* 0x0000000000007941 */ /* 0x000fea0003800000 */
.L_x_2452:
[----:B------:R-:W-:Y:S05]  /*3b640*/  BRA `(.L_x_2454) ;  /* 0xffffffc000ec7947 */ /* 0x000fea000383ffff */
.L_x_2342:
[----:B-1----:R1:W3:Y:S02]  /*3b650*/  SYNCS.PHASECHK.TRANS64.TRYWAIT P1, [R5+URZ+0x32440], R0 ;  /* 0x03244000050075a7 */ /* 0x0022e4000802017f */
[----:B---3--:R-:W-:Y:S05]  /*3b660*/  @!P1 NANOSLEEP.SYNCS 0x989680 ;  /* 0x009896800000995d */ /* 0x008fea0003900000 */
[----:B------:R-:W3:Y:S02]  /*3b670*/  @!P1 SYNCS.PHASECHK.TRANS64 P1, [R5+URZ+0x32440], R0 ;  /* 0x03244000050095a7 */ /* 0x000ee4000802007f */
[----:B---3--:R-:W-:Y:S05]  /*3b680*/  @!P1 BRA `(.L_x_2342) ;  /* 0xfffffffc00f09947 */ /* 0x008fea000383ffff */
[----:B------:R-:W-:Y:S05]  /*3b690*/  BRA `(.L_x_2455) ;  /* 0xffffffc4000c7947 */ /* 0x000fea000383ffff */
.L_x_2344:
[----:B---3--:R3:W4:Y:S02]  /*3b6a0*/  SYNCS.PHASECHK.TRANS64.TRYWAIT P1, [R17+URZ+0x32440], R2 ;  /* 0x03244002110075a7 */ /* 0x008724000802017f */
[----:B----4-:R-:W-:Y:S05]  /*3b6b0*/  @!P1 NANOSLEEP.SYNCS 0x989680 ;  /* 0x009896800000995d */ /* 0x010fea0003900000 */
[----:B------:R-:W4:Y:S02]  /*3b6c0*/  @!P1 SYNCS.PHASECHK.TRANS64 P1, [R17+URZ+0x32440], R2 ;  /* 0x03244002110095a7 */ /* 0x000f24000802007f */
[----:B----4-:R-:W-:Y:S05]  /*3b6d0*/  @!P1 BRA `(.L_x_2344) ;  /* 0xfffffffc00f09947 */ /* 0x010fea000383ffff */
[----:B------:R-:W-:Y:S05]  /*3b6e0*/  BRA `(.L_x_2456) ;  /* 0xffffffc400187947 */ /* 0x000fea000383ffff */
.L_x_2346:
[----:B----4-:R4:W0:Y:S02]  /*3b6f0*/  SYNCS.PHASECHK.TRANS64.TRYWAIT P1, [R5+URZ+0x32460], R0 ;  /* 0x03246000050075a7 */ /* 0x010824000802017f */
[----:B0-----:R-:W-:Y:S05]  /*3b700*/  @!P1 NANOSLEEP.SYNCS 0x989680 ;  /* 0x009896800000995d */ /* 0x001fea0003900000 */
[----:B------:R-:W0:Y:S02]  /*3b710*/  @!P1 SYNCS.PHASECHK.TRANS64 P1, [R5+URZ+0x32460], R0 ;  /* 0x03246000050095a7 */ /* 0x000e24000802007f */
[----:B0-----:R-:W-:Y:S05]  /*3b720*/  @!P1 BRA `(.L_x_2346) ;  /* 0xfffffffc00f09947 */ /* 0x001fea000383ffff */
[----:B------:R-:W-:Y:S05]  /*3b730*/  BRA `(.L_x_2457) ;  /* 0xffffffc400147947 */ /* 0x000fea000383ffff */
        .type           $_ZN7cutlass13device_kernelIN5flash11enable_sm90INS1_16FlashAttnFwdSm90INS1_25CollectiveMainloopFwdSm90ILi2EN4cute5tupleIJNS5_1CILi1EEES8_S8_EEENS6_IJNS7_ILi128EEENS7_ILi96EEENS7_ILi64EEEEEELi256ENS_6half_tEfNS_4arch4Sm90ELb0ELb1ELb1ELb0ELb1ELb0ELb1ELb1ELb0ELb1ELb1ELb0EEENS1_21CollectiveEpilogueFwdINS6_IJSA_NS7_ILi256EEESB_EEES9_SE_SG_Li256ELb0ELb1ELb1ELb0EEENS1_19SingleTileSchedulerILb0ELb1ELb1ELi128EEEEEEEEEvNT_6ParamsE$_ZZN5flash25CollectiveMainloopFwdSm90ILi2EN4cute5tupleIJNS1_1CILi1EEES4_S4_EEENS2_IJNS3_ILi128EEENS3_ILi96EEENS3_ILi64EEEEEELi256EN7cutlass6half_tEfNSA_4arch4Sm90ELb0ELb1ELb1ELb0ELb1ELb0ELb1ELb1ELb0ELb1ELb1ELb0EE3mmaINS_16FlashAttnFwdSm90ISE_NS_21CollectiveEpilogueFwdINS2_IJS6_NS3_ILi256EEES7_EEES5_SB_SD_Li256ELb0ELb1ELb1ELb0EEENS_19SingleTileSchedulerILb0ELb1ELb1ELi128EEEE13SharedStorageENS1_6TensorINS1_11ArrayEngineIfLm128EEENS1_6LayoutINS2_IJNS2_IJNS3_ILi2EEEST_NS3_ILi32EEEEEES4_S4_EEENS2_IJNS2_IJS4_ST_NS3_ILi4EEEEEENS3_ILi0EEESZ_EEEEEEENS_7SoftmaxILi2ELi0EEEEEbRKNSE_6ParamsENSA_13PipelineAsyncILi2EEES19_RNSA_13PipelineStateILj2EEERT0_RT1_iRiRKNS_16SeqlenInfoQKNewKILb0ELb0EEENS2_IJiiiiEEERT_ENKUliT_T0_T1_E_clIZSF_ISO_S12_S14_EbS17_S19_S19_S1C_S1E_S1G_iS1H_S1L_S1M_S1O_EUlRS1P_iE1_NS3_ILb0EEENS3_ILb1EEEEEDaiS1P_S1Q_S1R_,@function
        .size           $_ZN7cutlass13device_kernelIN5flash11enable_sm90INS1_16FlashAttnFwdSm90INS1_25CollectiveMainloopFwdSm90ILi2EN4cute5tupleIJNS5_1CILi1EEES8_S8_EEENS6_IJNS7_ILi128EEENS7_ILi96EEENS7_ILi64EEEEEELi256ENS_6half_tEfNS_4arch4Sm90ELb0ELb1ELb1ELb0ELb1ELb0ELb1ELb1ELb0ELb1ELb1ELb0EEENS1_21CollectiveEpilogueFwdINS6_IJSA_NS7_ILi256EEESB_EEES9_SE_SG_Li256ELb0ELb1ELb1ELb0EEENS1_19SingleTileSchedulerILb0ELb1ELb1ELi128EEEEEEEEEvNT_6ParamsE$_ZZN5flash25CollectiveMainloopFwdSm90ILi2EN4cute5tupleIJNS1_1CILi1EEES4_S4_EEENS2_IJNS3_ILi128EEENS3_ILi96EEENS3_ILi64EEEEEELi256EN7cutlass6half_tEfNSA_4arch4Sm90ELb0ELb1ELb1ELb0ELb1ELb0ELb1ELb1ELb0ELb1ELb1ELb0EE3mmaINS_16FlashAttnFwdSm90ISE_NS_21CollectiveEpilogueFwdINS2_IJS6_NS3_ILi256EEES7_EEES5_SB_SD_Li256ELb0ELb1ELb1ELb0EEENS_19SingleTileSchedulerILb0ELb1ELb1ELi128EEEE13SharedStorageENS1_6TensorINS1_11ArrayEngineIfLm128EEENS1_6LayoutINS2_IJNS2_IJNS3_ILi2EEEST_NS3_ILi32EEEEEES4_S4_EEENS2_IJNS2_IJS4_ST_NS3_ILi4EEEEEENS3_ILi0EEESZ_EEEEEEENS_7SoftmaxILi2ELi0EEEEEbRKNSE_6ParamsENSA_13PipelineAsyncILi2EEES19_RNSA_13PipelineStateILj2EEERT0_RT1_iRiRKNS_16SeqlenInfoQKNewKILb0ELb0EEENS2_IJiiiiEEERT_ENKUliT_T0_T1_E_clIZSF_ISO_S12_S14_EbS17_S19_S19_S1C_S1E_S1G_iS1H_S1L_S1M_S1O_EUlRS1P_iE1_NS3_ILb0EEENS3_ILb1EEEEEDaiS1P_S1Q_S1R_,(.L_x_6563 - $_ZN7cutlass13device_kernelIN5flash11enable_sm90INS1_16FlashAttnFwdSm90INS1_25CollectiveMainloopFwdSm90ILi2EN4cute5tupleIJNS5_1CILi1EEES8_S8_EEENS6_IJNS7_ILi128EEENS7_ILi96EEENS7_ILi64EEEEEELi256ENS_6half_tEfNS_4arch4Sm90ELb0ELb1ELb1ELb0ELb1ELb0ELb1ELb1ELb0ELb1ELb1ELb0EEENS1_21CollectiveEpilogueFwdINS6_IJSA_NS7_ILi256EEESB_EEES9_SE_SG_Li256ELb0ELb1ELb1ELb0EEENS1_19SingleTileSchedulerILb0ELb1ELb1ELi128EEEEEEEEEvNT_6ParamsE$_ZZN5flash25CollectiveMainloopFwdSm90ILi2EN4cute5tupleIJNS1_1CILi1EEES4_S4_EEENS2_IJNS3_ILi128EEENS3_ILi96EEENS3_ILi64EEEEEELi256EN7cutlass6half_tEfNSA_4arch4Sm90ELb0ELb1ELb1ELb0ELb1ELb0ELb1ELb1ELb0ELb1ELb1ELb0EE3mmaINS_16FlashAttnFwdSm90ISE_NS_21CollectiveEpilogueFwdINS2_IJS6_NS3_ILi256EEES7_EEES5_SB_SD_Li256ELb0ELb1ELb1ELb0EEENS_19SingleTileSchedulerILb0ELb1ELb1ELi128EEEE13SharedStorageENS1_6TensorINS1_11ArrayEngineIfLm128EEENS1_6LayoutINS2_IJNS2_IJNS3_ILi2EEEST_NS3_ILi32EEEEEES4_S4_EEENS2_IJNS2_IJS4_ST_NS3_ILi4EEEEEENS3_ILi0EEESZ_EEEEEEENS_7SoftmaxILi2ELi0EEEEEbRKNSE_6ParamsENSA_13PipelineAsyncILi2EEES19_RNSA_13PipelineStateILj2EEERT0_RT1_iRiRKNS_16SeqlenInfoQKNewKILb0ELb0EEENS2_IJiiiiEEERT_ENKUliT_T0_T1_E_clIZSF_ISO_S12_S14_EbS17_S19_S19_S1C_S1E_S1G_iS1H_S1L_S1M_S1O_EUlRS1P_iE1_NS3_ILb0EEENS3_ILb1EEEEEDaiS1P_S1Q_S1R_)
$_ZN7cutlass13device_kernelIN5flash11enable_sm90INS1_16FlashAttnFwdSm90INS1_25CollectiveMainloopFwdSm90ILi2EN4cute5tupleIJNS5_1CILi1EEES8_S8_EEENS6_IJNS7_ILi128EEENS7_ILi96EEENS7_ILi64EEEEEELi256ENS_6half_tEfNS_4arch4Sm90ELb0ELb1ELb1ELb0ELb1ELb0ELb1ELb1ELb0ELb1ELb1ELb0EEENS1_21CollectiveEpilogueFwdINS6_IJSA_NS7_ILi256EEESB_EEES9_SE_SG_Li256ELb0ELb1ELb1ELb0EEENS1_19SingleTileSchedulerILb0ELb1ELb1ELi128EEEEEEEEEvNT_6ParamsE$_ZZN5flash25CollectiveMainloopFwdSm90ILi2EN4cute5tupleIJNS1_1CILi1EEES4_S4_EEENS2_IJNS3_ILi128EEENS3_ILi96EEENS3_ILi64EEEEEELi256EN7cutlass6half_tEfNSA_4arch4Sm90ELb0ELb1ELb1ELb0ELb1ELb0ELb1ELb1ELb0ELb1ELb1ELb0EE3mmaINS_16FlashAttnFwdSm90ISE_NS_21CollectiveEpilogueFwdINS2_IJS6_NS3_ILi256EEES7_EEES5_SB_SD_Li256ELb0ELb1ELb1ELb0EEENS_19SingleTileSchedulerILb0ELb1ELb1ELi128EEEE13SharedStorageENS1_6TensorINS1_11ArrayEngineIfLm128EEENS1_6LayoutINS2_IJNS2_IJNS3_ILi2EEEST_NS3_ILi32EEEEEES4_S4_EEENS2_IJNS2_IJS4_ST_NS3_ILi4EEEEEENS3_ILi0EEESZ_EEEEEEENS_7SoftmaxILi2ELi0EEEEEbRKNSE_6ParamsENSA_13PipelineAsyncILi2EEES19_RNSA_13PipelineStateILj2EEERT0_RT1_iRiRKNS_16SeqlenInfoQKNewKILb0ELb0EEENS2_IJiiiiEEERT_ENKUliT_T0_T1_E_clIZSF_ISO_S12_S14_EbS17_S19_S19_S1C_S1E_S1G_iS1H_S1L_S1M_S1O_EUlRS1P_iE1_NS3_ILb0EEENS3_ILb1EEEEEDaiS1P_S1Q_S1R_:
[----:B------:R-:W-:Y:S05]  /*3b740*/  YIELD ;  /* 0x0000000000007946 */ /* 0x000fea0003800000 */
[----:B------:R-:W-:Y:S02]  /*3b750*/  ULDC UR4, c[0x0][0x20] ;  /* 0x0000080000047ab9 */ /* 0x000fe40000000800 */
[----:B------:R-:W-:-:S05]  /*3b760*/  VIADD R158, R157, -UR4 ;  /* 0x800000049d9e7c36 */ /* 0x000fca0008000000 */
[----:B------:R-:W2:Y:S01]  /*3b770*/  LDL.64 R2, [R158] ;  /* 0x000000009e027983 */ /* 0x000ea20000100a00 */
[----:B------:R-:W0:Y:S02]  /*3b780*/  LDC.64 R4, c[0x0][0x208] ;  /* 0x00008200ff047b82 */ /* 0x000e240000000a00 */
[----:B0-----:R-:W-:Y:S02]  /*3b790*/  R2UR UR4, R4 ;  /* 0x00000000040472ca */ /* 0x001fe400000e0000 */
[----:B------:R-:W-:-:S13]  /*3b7a0*/  R2UR UR5, R5 ;  /* 0x00000000050572ca */ /* 0x000fda00000e0000 */
[----:B--2---:R-:W2:Y:S01]  /*3b7b0*/  LD.E R0, desc[UR4][R2.64] ;  /* 0x0000000402007980 */ /* 0x004ea2000c101900 */
[----:B------:R-:W-:Y:S02]  /*3b7c0*/  R2UR UR4, R4 ;  /* 0x00000000040472ca */ /* 0x000fe400000e0000 */
[----:B------:R-:W-:Y:S01]  /*3b7d0*/  R2UR UR5, R5 ;  /* 0x00000000050572ca */ /* 0x000fe200000e0000 */
[----:B--2---:R-:W-:-:S12]  /*3b7e0*/  VIADD R11, R0, 0x1 ;  /* 0x00000001000b7836 */ /* 0x004fd80000000000 */
[----:B------:R-:W2:Y:S01]  /*3b7f0*/  LD.E R0, desc[UR4][R2.64+0x8] ;  /* 0x0000080402007980 */ /* 0x000ea2000c101900 */
[----:B------:R-:W-:-:S13]  /*3b800*/  ISETP.NE.AND P0, PT, R11, 0x2, PT ;  /* 0x000000020b00780c */ /* 0x000fda0003f05270 */
[----:B------:R-:W-:Y:S02]  /*3b810*/  @!P0 R2UR UR6, R4 ;  /* 0x00000000040682ca */ /* 0x000fe400000e0000 */
[----:B------:R-:W-:-:S13]  /*3b820*/  @!P0 R2UR UR7, R5 ;  /* 0x00000000050782ca */ /* 0x000fda00000e0000 */
[----:B------:R-:W3:Y:S01]  /*3b830*/  @!P0 LD.E R6, desc[UR6][R2.64+0x4] ;  /* 0x0000040602068980 */ /* 0x000ee2000c101900 */
[C---:B------:R-:W-:Y:S02]  /*3b840*/  R2UR UR4, R4.reuse ;  /* 0x00000000040472ca */ /* 0x040fe400000e0000 */
[C---:B------:R-:W-:Y:S02]  /*3b850*/  R2UR UR5, R5.reuse ;  /* 0x00000000050572ca */ /* 0x040fe400000e0000 */
[C---:B------:R-:W-:Y:S02]  /*3b860*/  R2UR UR6, R4.reuse ;  /* 0x00000000040672ca */ /* 0x040fe400000e0000 */
[C---:B------:R-:W-:Y:S02]  /*3b870*/  R2UR UR7, R5.reuse ;  /* 0x00000000050772ca */ /* 0x040fe400000e0000 */
[----:B------:R-:W-:Y:S02]  /*3b880*/  @!P0 R2UR UR8, R4 ;  /* 0x00000000040882ca */ /* 0x000fe400000e0000 */
[----:B------:R-:W-:-:S02]  /*3b890*/  @!P0 R2UR UR9, R5 ;  /* 0x00000000050982ca */ /* 0x000fc400000e0000 */
[----:B------:R-:W-:Y:S02]  /*3b8a0*/  @!P0 R2UR UR10, R4 ;  /* 0x00000000040a82ca */ /* 0x000fe400000e0000 */
[----:B------:R-:W-:Y:S01]  /*3b8b0*/  @!P0 R2UR UR11, R5 ;  /* 0x00000000050b82ca */ /* 0x000fe200000e0000 */
[----:B------:R-:W-:Y:S08]  /*3b8c0*/  ST.E desc[UR4][R2.64], R11 ;  /* 0x0000000b02007985 */ /* 0x000ff0000c101904 */
[----:B------:R-:W-:Y:S01]  /*3b8d0*/  @!P0 ST.E desc[UR8][R2.64], RZ ;  /* 0x000000ff02008985 */ /* 0x000fe2000c101908 */
[----:B--2---:R-:W-:-:S05]  /*3b8e0*/  VIADD R13, R0, 0x1 ;  /* 0x00000001000d7836 */ /* 0x004fca0000000000 */
[----:B------:R-:W-:Y:S01]  /*3b8f0*/  ST.E desc[UR6][R2.64+0x8], R13 ;  /* 0x0000080d02007985 */ /* 0x000fe2000c101906 */
[----:B---3--:R-:W-:-:S05]  /*3b900*/  @!P0 LOP3.LUT R15, R6, 0x1, RZ, 0x3c, !PT ;  /* 0x00000001060f8812 */ /* 0x008fca00078e3cff */
[----:B------:R0:W-:Y:S04]  /*3b910*/  @!P0 ST.E desc[UR10][R2.64+0x4], R15 ;  /* 0x0000040f02008985 */ /* 0x0001e8000c10190a */
[----:B------:R-:W2:Y:S01]  /*3b920*/  LDL.64 R8, [R158+0x18] ;  /* 0x000018009e087983 */ /* 0x000ea20000100a00 */
[----:B------:R-:W-:Y:S02]  /*3b930*/  R2UR UR4, R4 ;  /* 0x00000000040472ca */ /* 0x000fe400000e0000 */
[----:B------:R-:W-:Y:S01]  /*3b940*/  R2UR UR5, R5 ;  /* 0x00000000050572ca */ /* 0x000fe200000e0000 */
[----:B------:R-:W3:-:S12]  /*3b950*/  LDL.64 R6, [R158] ;  /* 0x000000009e067983 */ /* 0x000ed80000100a00 */
[----:B--2---:R-:W2:Y:S01]  /*3b960*/  LD.E R10, desc[UR4][R8.64] ;  /* 0x00000004080a7980 */ /* 0x004ea2000c101900 */
[C---:B------:R-:W-:Y:S02]  /*3b970*/  R2UR UR4, R4.reuse ;  /* 0x00000000040472ca */ /* 0x040fe400000e0000 */
[C---:B------:R-:W-:Y:S02]  /*3b980*/  R2UR UR5, R5.reuse ;  /* 0x00000000050572ca */ /* 0x040fe400000e0000 */
[----:B------:R-:W-:Y:S02]  /*3b990*/  R2UR UR6, R4 ;  /* 0x00000000040672ca */ /* 0x000fe400000e0000 */
[----:B------:R-:W-:Y:S01]  /*3b9a0*/  R2UR UR7, R5 ;  /* 0x00000000050772ca */ /* 0x000fe200000e0000 */
[----:B------:R-:W-:Y:S01]  /*3b9b0*/  BSSY B2, `(.L_x_2458) ;  /* 0x0000009000027945 */ /* 0x000fe20003800000 */
[----:B0-----:R-:W-:Y:S02]  /*3b9c0*/  IMAD.MOV.U32 R2, RZ, RZ, R23 ;  /* 0x000000ffff027224 */ /* 0x001fe400078e0017 */
[----:B------:R-:W-:-:S05]  /*3b9d0*/  IMAD.MOV.U32 R3, RZ, RZ, R22 ;  /* 0x000000ffff037224 */ /* 0x000fca00078e0016 */
[----:B---3--:R0:W5:Y:S04]  /*3b9e0*/  LD.E R0, desc[UR4][R6.64] ;  /* 0x0000000406007980 */ /* 0x008168000c101900 */
[----:B------:R0:W5:Y:S01]  /*3b9f0*/  LD.E R12, desc[UR6][R6.64+0x4] ;  /* 0x00000406060c7980 */ /* 0x000162000c101900 */
[----:B--2---:R-:W-:-:S04]  /*3ba00*/  LOP3.LUT R10, R10, 0x1, RZ, 0xfc, !PT ;  /* 0x000000010a0a7812 */ /* 0x004fc800078efcff */
[----:B------:R-:W-:-:S13]  /*3ba10*/  ISETP.NE.AND P0, PT, R10, 0x3, PT ;  /* 0x000000030a00780c */ /* 0x000fda0003f05270 */
[----:B0-----:R-:W-:Y:S05]  /*3ba20*/  @!P0 BRA `(.L_x_2459) ;  /* 0x0000000000048947 */ /* 0x001fea0003800000 */
[----:B------:R-:W-:Y:S01]  /*3ba30*/  BPT.TRAP 0x1 ;  /* 0x000000040000795c */ /* 0x000fe20000300000 */
.L_x_2459:
[----:B------:R-:W-:Y:S05]  /*3ba40*/  BSYNC B2 ;  /* 0x0000000000027941 */ /* 0x000fea0003800000 */
.L_x_2458:
[----:B------:R-:W-:Y:S02]  /*3ba50*/  R2UR UR4, R4 ;  /* 0x00000000040472ca */ /* 0x000fe400000e0000 */
[----:B------:R-:W-:-:S13]  /*3ba60*/  R2UR UR5, R5 ;  /* 0x00000000050572ca */ /* 0x000fda00000e0000 */
[----:B------:R-:W2:Y:S01]  /*3ba70*/  LD.E.64 R10, desc[UR4][R8.64+0x18] ;  /* 0x00001804080a7980 */ /* 0x000ea2000c101b00 */
[----:B-----5:R-:W-:Y:S02]  /*3ba80*/  SHF.L.U32 R13, R12, 0x1f, RZ ;  /* 0x0000001f0c0d7819 */ /* 0x020fe400000006ff */
[----:B--2---:R-:W-:-:S05]  /*3ba90*/  MOV R11, R10 ;  /* 0x0000000a000b7202 */ /* 0x004fca0000000f00 */
[----:B------:R-:W-:-:S04]  /*3baa0*/  IMAD R0, R0, 0x8, R11 ;  /* 0x0000000800007824 */ /* 0x000fc800078e020b */
[----:B------:R0:W1:Y:S01]  /*3bab0*/  SYNCS.PHASECHK.TRANS64.TRYWAIT P0, [R0+URZ], R13 ;  /* 0x0000000d000075a7 */ /* 0x000062000800017f */
[----:B------:R-:W2:Y:S01]  /*3bac0*/  LD.E R12, desc[UR4][R8.64] ;  /* 0x00000004080c7980 */ /* 0x000ea2000c101900 */
[----:B------:R-:W-:Y:S02]  /*3bad0*/  R2UR UR6, R4 ;  /* 0x00000000040672ca */ /* 0x000fe400000e0000 */
[----:B------:R-:W-:Y:S01]  /*3bae0*/  R2UR UR7, R5 ;  /* 0x00000000050772ca */ /* 0x000fe200000e0000 */
[----:B------:R0:W5:Y:S01]  /*3baf0*/  LD.E R10, desc[UR4][R6.64] ;  /* 0x00000004060a7980 */ /* 0x000162000c101900 */
[----:B------:R-:W-:Y:S11]  /*3bb00*/  BSSY B2, `(.L_x_2460) ;  /* 0x0000006000027945 */ /* 0x000ff60003800000 */
[----:B------:R0:W5:Y:S01]  /*3bb10*/  LD.E R11, desc[UR6][R6.64+0x4] ;  /* 0x00000406060b7980 */ /* 0x000162000c101900 */
[----:B--2---:R-:W-:-:S04]  /*3bb20*/  LOP3.LUT R12, R12, 0x1, RZ, 0xfc, !PT ;  /* 0x000000010c0c7812 */ /* 0x004fc800078efcff */
[----:B------:R-:W-:-:S13]  /*3bb30*/  ISETP.NE.AND P1, PT, R12, 0x3, PT ;  /* 0x000000030c00780c */ /* 0x000fda0003f25270 */
[----:B01----:R-:W-:Y:S05]  /*3bb40*/  @!P1 BRA `(.L_x_2461) ;  /* 0x0000000000049947 */ /* 0x003fea0003800000 */
[----:B------:R-:W-:Y:S01]  /*3bb50*/  BPT.TRAP 0x1 ;  /* 0x000000040000795c */ /* 0x000fe20000300000 */
.L_x_2461:
[----:B------:R-:W-:Y:S05]  /*3bb60*/  BSYNC B2 ;  /* 0x0000000000027941 */ /* 0x000fea0003800000 */
.L_x_2460:
[----:B------:R-:W-:Y:S04]  /*3bb70*/  BSSY B2, `(.L_x_2462) ;  /* 0x000000a000027945 */ /* 0x000fe80003800000 */
[----:B------:R-:W-:Y:S05]  /*3bb80*/  @P0 BRA `(.L_x_2463) ;  /* 0x0000000000200947 */ /* 0x000fea0003800000 */
[----:B------:R-:W-:Y:S02]  /*3bb90*/  R2UR UR4, R4 ;  /* 0x00000000040472ca */ /* 0x000fe400000e0000 */
[----:B------:R-:W-:-:S13]  /*3bba0*/  R2UR UR5, R5 ;  /* 0x00000000050572ca */ /* 0x000fda00000e0000 */
[----:B------:R-:W2:Y:S01]  /*3bbb0*/  LD.E.64 R8, desc[UR4][R8.64+0x18] ;  /* 0x0000180408087980 */ /* 0x000ea2000c101b00 */
[----:B-----5:R-:W-:Y:S02]  /*3bbc0*/  SHF.L.U32 R11, R11, 0x1f, RZ ;  /* 0x0000001f0b0b7819 */ /* 0x020fe400000006ff */
[----:B--2---:R-:W-:-:S05]  /*3bbd0*/  MOV R7, R8 ;  /* 0x0000000800077202 */ /* 0x004fca0000000f00 */
[----:B------:R-:W-:-:S04]  /*3bbe0*/  IMAD R10, R10, 0x8, R7 ;  /* 0x000000080a0a7824 */ /* 0x000fc800078e0207 */
[----:B------:R-:W0:Y:S02]  /*3bbf0*/  SYNCS.PHASECHK.TRANS64.TRYWAIT P0, [R10+URZ], R11 ;  /* 0x0000000b0a0075a7 */ /* 0x000e24000800017f */
[----:B0-----:R-:W-:Y:S05]  /*3bc00*/  @!P0 BRA `(.L_x_2464) ;  /* 0x000001b400d08947 */ /* 0x001fea0003800000 */
.L_x_2463:
[----:B------:R-:W-:Y:S05]  /*3bc10*/  BSYNC B2 ;  /* 0x0000000000027941 */ /* 0x000fea0003800000 */
.L_x_2462:
[----:B0----5:R-:W2:Y:S04]  /*3bc20*/  LDL.64 R10, [R158] ;  /* 0x000000009e0a7983 */ /* 0x021ea80000100a00 */
[----:B------:R-:W3:Y:S01]  /*3bc30*/  LDL.64 R8, [R158+0x28] ;  /* 0x000028009e087983 */ /* 0x000ee20000100a00 */
[C---:B------:R-:W-:Y:S02]  /*3bc40*/  R2UR UR6, R4.reuse ;  /* 0x00000000040672ca */ /* 0x040fe400000e0000 */
[C---:B------:R-:W-:Y:S01]  /*3bc50*/  R2UR UR7, R5.reuse ;  /* 0x00000000050772ca */ /* 0x040fe200000e0000 */
[----:B------:R-:W4:Y:S01]  /*3bc60*/  LDL.64 R6, [R158+0x20] ;  /* 0x000020009e067983 */ /* 0x000f220000100a00 */
[C---:B------:R-:W-:Y:S02]  /*3bc70*/  R2UR UR4, R4.reuse ;  /* 0x00000000040472ca */ /* 0x040fe400000e0000 */
[----:B------:R-:W-:Y:S01]  /*3bc80*/  R2UR UR5, R5 ;  /* 0x00000000050572ca */ /* 0x000fe200000e0000 */
[----:B------:R-:W4:Y:S08]  /*3bc90*/  LDL.64 R12, [R158+0x8] ;  /* 0x000008009e0c7983 */ /* 0x000f300000100a00 */
[----:B--2---:R-:W2:Y:S04]  /*3bca0*/  LD.E R11, desc[UR6][R10.64] ;  /* 0x000000060a0b7980 */ /* 0x004ea8000c101900 */
[----:B---3--:R-:W2:Y:S01]  /*3bcb0*/  LD.E.64 R14, desc[UR4][R8.64] ;  /* 0x00000004080e7980 */ /* 0x008ea2000c101b00 */
[----:B------:R-:W-:Y:S05]  /*3bcc0*/  WARPSYNC.ALL ;  /* 0x0000000000007948 */ /* 0x000fea0003800000 */
[----:B------:R-:W-:-:S02]  /*3bcd0*/  R2UR UR4, R4 ;  /* 0x00000000040472ca */ /* 0x000fc400000e0000 */
[C---:B------:R-:W-:Y:S02]  /*3bce0*/  R2UR UR5, R5.reuse ;  /* 0x00000000050572ca */ /* 0x040fe400000e0000 */
[----:B------:R-:W-:Y:S02]  /*3bcf0*/  R2UR UR6, R4 ;  /* 0x00000000040672ca */ /* 0x000fe400000e0000 */
[----:B------:R-:W-:-:S09]  /*3bd00*/  R2UR UR7, R5 ;  /* 0x00000000050772ca */ /* 0x000fd200000e0000 */
[----:B----4-:R0:W-:Y:S04]  /*3bd10*/  ST.E desc[UR4][R12.64], RZ ;  /* 0x000000ff0c007985 */ /* 0x0101e8000c101904 */
[----:B------:R-:W3:Y:S01]  /*3bd20*/  LD.E.64 R8, desc[UR6][R6.64] ;  /* 0x0000000606087980 */ /* 0x000ee2000c101b00 */
[----:B--2---:R-:W-:Y:S01]  /*3bd30*/  IMAD R10, R11, 0x300, R14 ;  /* 0x000003000b0a7824 */ /* 0x004fe200078e020e */
[----:B------:R-:W-:Y:S01]  /*3bd40*/  WARPGROUP.ARRIVE ;  /* 0x00000000000079c5 */ /* 0x000fe20000000000 */
[----:B------:R-:W-:Y:S01]  /*3bd50*/  IMAD.MOV.U32 R11, RZ, RZ, R15 ;  /* 0x000000ffff0b7224 */ /* 0x000fe200078e000f */
[----:B------:R-:W-:Y:S01]  /*3bd60*/  R2UR UR8, R4 ;  /* 0x00000000040872ca */ /* 0x000fe200000e0000 */
[----:B------:R-:W-:Y:S01]  /*3bd70*/  IMAD.MOV.U32 R191, RZ, RZ, 0x1 ;  /* 0x00000001ffbf7424 */ /* 0x000fe200078e00ff */
[----:B------:R-:W-:-:S02]  /*3bd80*/  R2UR UR6, R10 ;  /* 0x000000000a0672ca */ /* 0x000fc400000e0000 */
[----:B------:R-:W-:Y:S02]  /*3bd90*/  R2UR UR7, R11 ;  /* 0x000000000b0772ca */ /* 0x000fe400000e0000 */
[C---:B------:R-:W-:Y:S02]  /*3bda0*/  R2UR UR9, R5.reuse ;  /* 0x00000000050972ca */ /* 0x040fe400000e0000 */
[----:B------:R-:W-:Y:S02]  /*3bdb0*/  R2UR UR10, R4 ;  /* 0x00000000040a72ca */ /* 0x000fe400000e0000 */
[----:B------:R-:W-:Y:S02]  /*3bdc0*/  R2UR UR11, R5 ;  /* 0x00000000050b72ca */ /* 0x000fe400000e0000 */
[----:B---3--:R-:W-:Y:S02]  /*3bdd0*/  R2UR UR4, R8 ;  /* 0x00000000080472ca */ /* 0x008fe400000e0000 */
[----:B------:R-:W-:-:S13]  /*3bde0*/  R2UR UR5, R9 ;  /* 0x00000000090572ca */ /* 0x000fda00000e0000 */
[----:B------:R-:W-:Y:S03]  /*3bdf0*/  HGMMA.64x96x16.F32 R24, gdesc[UR4], RZ, !UPT, gsb0 ;  /* 0x01600000041879f0 */ /* 0x000fe6000c0008ff */
[----:B------:R-:W-:Y:S02]  /*3be00*/  WARPGROUP.DEPBAR.LE gsb0, 0x0 ;  /* 0x00008000000079c5 */ /* 0x000fe40000010000 */
[----:B------:R0:W-:Y:S04]  /*3be10*/  ST.E desc[UR8][R12.64], R191 ;  /* 0x000000bf0c007985 */ /* 0x0001e8000c101908 */
[----:B------:R-:W2:Y:S01]  /*3be20*/  LD.E.64 R8, desc[UR10][R6.64] ;  /* 0x0000000a06087980 */ /* 0x000ea2000c101b00 */
[----:B------:R-:W-:Y:S01]  /*3be30*/  VIADD R14, R10, 0x2 ;  /* 0x000000020a0e7836 */ /* 0x000fe20000000000 */
[----:B------:R-:W-:Y:S01]  /*3be40*/  R2UR UR7, R15 ;  /* 0x000000000f0772ca */ /* 0x000fe200000e0000 */
[----:B------:R-:W-:Y:S01]  /*3be50*/  WARPGROUP.ARRIVE ;  /* 0x00000000000079c5 */ /* 0x000fe20000000000 */
[----:B------:R-:W-:-:S02]  /*3be60*/  R2UR UR8, R4 ;  /* 0x00000000040872ca */ /* 0x000fc400000e0000 */
[----:B------:R-:W-:Y:S02]  /*3be70*/  R2UR UR6, R14 ;  /* 0x000000000e0672ca */ /* 0x000fe400000e0000 */
[C---:B------:R-:W-:Y:S02]  /*3be80*/  R2UR UR9, R5.reuse ;  /* 0x00000000050972ca */ /* 0x040fe400000e0000 */
[----:B------:R-:W-:Y:S02]  /*3be90*/  R2UR UR10, R4 ;  /* 0x00000000040a72ca */ /* 0x000fe400000e0000 */
[----:B------:R-:W-:Y:S01]  /*3bea0*/  R2UR UR11, R5 ;  /* 0x00000000050b72ca */ /* 0x000fe200000e0000 */
[----:B--2---:R-:W-:Y:S01]  /*3beb0*/  VIADD R8, R8, 0x2 ;  /* 0x0000000208087836 */ /* 0x004fe20000000000 */
[----:B------:R-:W-:-:S04]  /*3bec0*/  R2UR UR5, R9 ;  /* 0x00000000090572ca */ /* 0x000fc800000e0000 */
[----:B------:R-:W-:-:S13]  /*3bed0*/  R2UR UR4, R8 ;  /* 0x00000000080472ca */ /* 0x000fda00000e0000 */
[----:B------:R-:W-:Y:S03]  /*3bee0*/  HGMMA.64x96x16.F32 R24, gdesc[UR4], R24, gsb0 ;  /* 0x01600000041879f0 */ /* 0x000fe60008000818 */
        /* <DEDUP_REMOVED lines=19> */
[----:B------:R-:W-:Y:S01]  /*3c020*/  WARPGROUP.ARRIVE ;  /* 0x00000000000079c5 */ /* 0x000fe20000000000 */
[----:B------:R-:W-:Y:S01]  /*3c030*/  IMAD.MOV.U32 R11, RZ, RZ, R15 ;  /* 0x000000ffff0b7224 */ /* 0x000fe200078e000f */
[----:B------:R-:W-:-:S02]  /*3c040*/  R2UR UR8, R4 ;  /* 0x00000000040872ca */ /* 0x000fc400000e0000 */
[----:B------:R-:W-:Y:S02]  /*3c050*/  R2UR UR6, R10 ;  /* 0x000000000a0672ca */ /* 0x000fe400000e0000 */
        /* <DEDUP_REMOVED lines=8> */
[----:B------:R-:W2:Y:S01]  /*3c0e0*/  LDL.64 R8, [R158+0x40] ;  /* 0x000040009e087983 */ /* 0x000ea20000100a00 */
[----:B------:R-:W-:-:S02]  /*3c0f0*/  R2UR UR4, R4 ;  /* 0x00000000040472ca */ /* 0x000fc400000e0000 */
[----:B------:R-:W-:Y:S01]  /*3c100*/  R2UR UR5, R5 ;  /* 0x00000000050572ca */ /* 0x000fe200000e0000 */
[----:B------:R-:W3:-:S12]  /*3c110*/  LDL.64 R6, [R158] ;  /* 0x000000009e067983 */ /* 0x000ed80000100a00 */
[----:B--2---:R-:W2:Y:S01]  /*3c120*/  LD.E R10, desc[UR4][R8.64] ;  /* 0x00000004080a7980 */ /* 0x004ea2000c101900 */
[C---:B------:R-:W-:Y:S02]  /*3c130*/  R2UR UR4, R4.reuse ;  /* 0x00000000040472ca */ /* 0x040fe400000e0000 */
[C---:B------:R-:W-:Y:S02]  /*3c140*/  R2UR UR5, R5.reuse ;  /* 0x00000000050572ca */ /* 0x040fe400000e0000 */
[----:B------:R-:W-:Y:S02]  /*3c150*/  R2UR UR6, R4 ;  /* 0x00000000040672ca */ /* 0x000fe400000e0000 */
[----:B------:R-:W-:Y:S01]  /*3c160*/  R2UR UR7, R5 ;  /* 0x00000000050772ca */ /* 0x000fe200000e0000 */
[----:B------:R-:W-:Y:S08]  /*3c170*/  BSSY B2, `(.L_x_2465) ;  /* 0x0000007000027945 */ /* 0x000ff00003800000 */
[----:B---3--:R0:W5:Y:S04]  /*3c180*/  LD.E R0, desc[UR4][R6.64] ;  /* 0x0000000406007980 */ /* 0x008168000c101900 */
[----:B------:R0:W5:Y:S01]  /*3c190*/  LD.E R14, desc[UR6][R6.64+0x4] ;  /* 0x00000406060e7980 */ /* 0x000162000c101900 */
[----:B--2---:R-:W-:-:S04]  /*3c1a0*/  LOP3.LUT R10, R10, 0x1, RZ, 0xfc, !PT ;  /* 0x000000010a0a7812 */ /* 0x004fc800078efcff */
[----:B------:R-:W-:-:S13]  /*3c1b0*/  ISETP.NE.AND P0, PT, R10, 0x3, PT ;  /* 0x000000030a00780c */ /* 0x000fda0003f05270 */
[----:B0-----:R-:W-:Y:S05]  /*3c1c0*/  @!P0 BRA `(.L_x_2466) ;  /* 0x0000000000048947 */ /* 0x001fea0003800000 */
[----:B------:R-:W-:Y:S01]  /*3c1d0*/  BPT.TRAP 0x1 ;  /* 0x000000040000795c */ /* 0x000fe20000300000 */
.L_x_2466:
[----:B------:R-:W-:Y:S05]  /*3c1e0*/  BSYNC B2 ;  /* 0x0000000000027941 */ /* 0x000fea0003800000 */
.L_x_2465:
        /* <DEDUP_REMOVED lines=17> */
.L_x_2468:
[----:B------:R-:W-:Y:S05]  /*3c300*/  BSYNC B2 ;  /* 0x0000000000027941 */ /* 0x000fea0003800000 */
.L_x_2467:
        /* <DEDUP_REMOVED lines=10> */
.L_x_2470:
[----:B------:R-:W-:Y:S05]  /*3c3b0*/  BSYNC B2 ;  /* 0x0000000000027941 */ /* 0x000fea0003800000 */
.L_x_2469:
[----:B------:R-:W2:Y:S04]  /*3c3c0*/  LDL.64 R12, [R158] ;  /* 0x000000009e0c7983 */ /* 0x000ea80000100a00 */
[----:B0----5:R-:W3:Y:S04]  /*3c3d0*/  LDL.64 R10, [R158+0x58] ;  /* 0x000058009e0a7983 */ /* 0x021ee80000100a00 */
[----:B------:R-:W4:Y:S04]  /*3c3e0*/  LDL.64 R6, [R158+0x48] ;  /* 0x000048009e067983 */ /* 0x000f280000100a00 */
[----:B------:R-:W4:Y:S01]  /*3c3f0*/  LDL.64 R8, [R158+0x50] ;  /* 0x000050009e087983 */ /* 0x000f220000100a00 */
[----:B------:R-:W-:-:S02]  /*3c400*/  R2UR UR6, R4 ;  /* 0x00000000040672ca */ /* 0x000fc400000e0000 */
[C---:B------:R-:W-:Y:S02]  /*3c410*/  R2UR UR7, R5.reuse ;  /* 0x00000000050772ca */ /* 0x040fe400000e0000 */
[----:B------:R-:W-:Y:S02]  /*3c420*/  R2UR UR4, R4 ;  /* 0x00000000040472ca */ /* 0x000fe400000e0000 */
[----:B------:R-:W-:-:S09]  /*3c430*/  R2UR UR5, R5 ;  /* 0x00000000050572ca */ /* 0x000fd200000e0000 */
[----:B--2---:R-:W2:Y:S04]  /*3c440*/  LD.E R21, desc[UR6][R12.64] ;  /* 0x000000060c157980 */ /* 0x004ea8000c101900 */
[----:B---3--:R-:W2:Y:S01]  /*3c450*/  LD.E.64 R12, desc[UR4][R10.64] ;  /* 0x000000040a0c7980 */ /* 0x008ea2000c101b00 */
[----:B------:R-:W-:Y:S05]  /*3c460*/  WARPSYNC.ALL ;  /* 0x0000000000007948 */ /* 0x000fea0003800000 */
[----:B------:R-:W-:-:S02]  /*3c470*/  R2UR UR6, R4 ;  /* 0x00000000040672ca */ /* 0x000fc400000e0000 */
[C---:B------:R-:W-:Y:S02]  /*3c480*/  R2UR UR7, R5.reuse ;  /* 0x00000000050772ca */ /* 0x040fe400000e0000 */
[----:B------:R-:W-:Y:S02]  /*3c490*/  R2UR UR4, R4 ;  /* 0x00000000040472ca */ /* 0x000fe400000e0000 */
[----:B------:R-:W-:-:S09]  /*3c4a0*/  R2UR UR5, R5 ;  /* 0x00000000050572ca */ /* 0x000fd200000e0000 */
[----:B----4-:R-:W3:Y:S04]  /*3c4b0*/  LD.E R0, desc[UR6][R6.64] ;  /* 0x0000000606007980 */ /* 0x010ee8000c101900 */
[----:B------:R-:W4:Y:S01]  /*3c4c0*/  LD.E.64 R14, desc[UR4][R8.64] ;  /* 0x00000004080e7980 */ /* 0x000f22000c101b00 */
[----:B------:R-:W-:Y:S01]  /*3c4d0*/  WARPGROUP.ARRIVE ;  /* 0x00000000000079c5 */ /* 0x000fe20000000000 */
[C---:B------:R-:W-:Y:S02]  /*3c4e0*/  R2UR UR8, R4.reuse ;  /* 0x00000000040872ca */ /* 0x040fe400000e0000 */
[----:B------:R-:W-:Y:S02]  /*3c4f0*/  R2UR UR9, R5 ;  /* 0x00000000050972ca */ /* 0x000fe400000e0000 */
[----:B------:R-:W-:-:S02]  /*3c500*/  R2UR UR10, R4 ;  /* 0x00000000040a72ca */ /* 0x000fc400000e0000 */
[----:B------:R-:W-:Y:S01]  /*3c510*/  R2UR UR11, R5 ;  /* 0x00000000050b72ca */ /* 0x000fe200000e0000 */
[----:B--2---:R-:W-:Y:S02]  /*3c520*/  IMAD R20, R21, 0xc00, R12 ;  /* 0x00000c0015147824 */ /* 0x004fe400078e020c */
[----:B------:R-:W-:-:S03]  /*3c530*/  IMAD.MOV.U32 R21, RZ, RZ, R13 ;  /* 0x000000ffff157224 */ /* 0x000fc600078e000d */
[----:B------:R-:W-:Y:S02]  /*3c540*/  R2UR UR6, R20 ;  /* 0x00000000140672ca */ /* 0x000fe400000e0000 */
[----:B------:R-:W-:Y:S02]  /*3c550*/  R2UR UR7, R21 ;  /* 0x00000000150772ca */ /* 0x000fe400000e0000 */
[----:B---3--:R-:W-:Y:S02]  /*3c560*/  ISETP.NE.U32.AND P0, PT, R0, RZ, PT ;  /* 0x000000ff0000720c */ /* 0x008fe40003f05070 */
[----:B----4-:R-:W-:Y:S02]  /*3c570*/  R2UR UR4, R14 ;  /* 0x000000000e0472ca */ /* 0x010fe400000e0000 */
[----:B------:R-:W-:-:S09]  /*3c580*/  R2UR UR5, R15 ;  /* 0x000000000f0572ca */ /* 0x000fd200000e0000 */
[----:B------:R-:W-:-:S05]  /*3c590*/  VOTEU.ANY UP0, P0 ;  /* 0x00000000003f7886 */ /* 0x000fca0000000100 */
[----:B------:R-:W-:Y:S03]  /*3c5a0*/  HGMMA.64x96x16.F32 R24, gdesc[UR4], R24, UP0, gsb0 ;  /* 0x01600000041879f0 */ /* 0x000fe6000b800818 */
        /* <DEDUP_REMOVED lines=226> */
[----:B------:R-:W1:Y:S01]  /*3d3d0*/  S2R R8, SR_TID.X ;  /* 0x0000000000087919 */ /* 0x000e620000002100 */
[----:B------:R-:W-:-:S02]  /*3d3e0*/  R2UR UR4, R4 ;  /* 0x00000000040472ca */ /* 0x000fc400000e0000 */
[----:B------:R-:W-:Y:S01]  /*3d3f0*/  R2UR UR5, R5 ;  /* 0x00000000050572ca */ /* 0x000fe200000e0000 */
[----:B------:R-:W3:Y:S01]  /*3d400*/  LDL.64 R10, [R158] ;  /* 0x000000009e0a7983 */ /* 0x000ee20000100a00 */
[----:B-1----:R-:W-:-:S04]  /*3d410*/  SHF.R.U32.HI R0, RZ, 0x7, R8 ;  /* 0x00000007ff007819 */ /* 0x002fc80000011608 */
[----:B------:R-:W-:-:S05]  /*3d420*/  IADD3 R0, -R0, 0xb, RZ ;  /* 0x0000000b00007810 */ /* 0x000fca0007ffe1ff */
[----:B------:R0:W-:Y:S06]  /*3d430*/  BAR.ARV R0, 0x100 ;  /* 0x000400000000751d */ /* 0x0001ec0000002000 */
[----:B--2---:R-:W2:Y:S01]  /*3d440*/  LD.E R9, desc[UR4][R12.64] ;  /* 0x000000040c097980 */ /* 0x004ea2000c101900 */
[----:B------:R-:W-:Y:S02]  /*3d450*/  R2UR UR4, R4 ;  /* 0x00000000040472ca */ /* 0x000fe400000e0000 */
[----:B------:R-:W-:Y:S01]  /*3d460*/  R2UR UR5, R5 ;  /* 0x00000000050572ca */ /* 0x000fe200000e0000 */
[----:B------:R-:W-:-:S12]  /*3d470*/  BSSY B2, `(.L_x_2472) ;  /* 0x0000006000027945 */ /* 0x000fd80003800000 */
[----:B---3--:R0:W5:Y:S01]  /*3d480*/  LD.E R10, desc[UR4][R10.64] ;  /* 0x000000040a0a7980 */ /* 0x008162000c101900 */
[----:B--2---:R-:W-:-:S04]  /*3d490*/  LOP3.LUT R9, R9, 0x1, RZ, 0xfc, !PT ;  /* 0x0000000109097812 */ /* 0x004fc800078efcff */
[----:B------:R-:W-:-:S13]  /*3d4a0*/  ISETP.NE.AND P0, PT, R9, 0x3, PT ;  /* 0x000000030900780c */ /* 0x000fda0003f05270 */
[----:B0-----:R-:W-:Y:S05]  /*3d4b0*/  @!P0 BRA `(.L_x_2473) ;  /* 0x0000000000048947 */ /* 0x001fea0003800000 */
[----:B------:R-:W-:Y:S01]  /*3d4c0*/  BPT.TRAP 0x1 ;  /* 0x000000040000795c */ /* 0x000fe20000300000 */
.L_x_2473:
[----:B------:R-:W-:Y:S05]  /*3d4d0*/  BSYNC B2 ;  /* 0x0000000000027941 */ /* 0x000fea0003800000 */
.L_x_2472:
[C---:B------:R-:W-:Y:S01]  /*3d4e0*/  R2UR UR6, R4.reuse ;  /* 0x00000000040672ca */ /* 0x040fe200000e0000 */
[----:B------:R-:W2:Y:S01]  /*3d4f0*/  LDL R11, [R1+0x450] ;  /* 0x00045000010b7983 */ /* 0x000ea20000100800 */
[C---:B------:R-:W-:Y:S02]  /*3d500*/  R2UR UR7, R5.reuse ;  /* 0x00000000050772ca */ /* 0x040fe400000e0000 */
[----:B------:R-:W-:Y:S01]  /*3d510*/  R2UR UR4, R4 ;  /* 0x00000000040472ca */ /* 0x000fe200000e0000 */
[----:B------:R-:W3:Y:S01]  /*3d520*/  LDL R9, [R1+0x454] ;  /* 0x0004540001097983 */ /* 0x000ee20000100800 */
[----:B------:R-:W-:-:S09]  /*3d530*/  R2UR UR5, R5 ;  /* 0x00000000050572ca */ /* 0x000fd200000e0000 */
[----:B------:R-:W4:Y:S04]  /*3d540*/  LD.E.64 R6, desc[UR6][R12.64+0x20] ;  /* 0x000020060c067980 */ /* 0x000f28000c101b00 */
[----:B------:R-:W2:Y:S01]  /*3d550*/  LD.E R0, desc[UR4][R12.64+0xc] ;  /* 0x00000c040c007980 */ /* 0x000ea2000c101900 */
[----:B----4-:R-:W-:-:S05]  /*3d560*/  MOV R7, R6 ;  /* 0x0000000600077202 */ /* 0x010fca0000000f00 */
[----:B-----5:R-:W-:-:S05]  /*3d570*/  IMAD R7, R10, 0x8, R7 ;  /* 0x000000080a077824 */ /* 0x020fca00078e0207 */
[----:B--2---:R-:W-:-:S04]  /*3d580*/  PRMT R0, R0, 0x654, R7 ;  /* 0x0000065400007816 */ /* 0x004fc80000000007 */
[----:B------:R0:W-:Y:S01]  /*3d590*/  SYNCS.ARRIVE.TRANS64.RED.A1T0 RZ, [R0+URZ], RZ ;  /* 0x000000ff00ff79a7 */ /* 0x0001e2000810043f */
[----:B------:R-:W2:Y:S04]  /*3d5a0*/  LDL.64 R6, [R158+0x68] ;  /* 0x000068009e067983 */ /* 0x000ea80000100a00 */
[----:B------:R-:W4:Y:S04]  /*3d5b0*/  LD.E R72, desc[UR4][R2.64] ;  /* 0x0000000402487980 */ /* 0x000f28000c101900 */
[----:B0-----:R-:W3:Y:S04]  /*3d5c0*/  LD.E R0, desc[UR4][R2.64+0x24] ;  /* 0x0000240402007980 */ /* 0x001ee8000c101900 */
[----:B--2---:R-:W2:Y:S01]  /*3d5d0*/  LD.E.64 R6, desc[UR4][R6.64] ;  /* 0x0000000406067980 */ /* 0x004ea2000c101b00 */
[----:B---3--:R-:W-:-:S13]  /*3d5e0*/  ISETP.NE.AND P0, PT, R0, 0x1, PT ;  /* 0x000000010000780c */ /* 0x008fda0003f05270 */
[C---:B------:R-:W-:Y:S02]  /*3d5f0*/  @P0 R2UR UR6, R4.reuse ;  /* 0x00000000040602ca */ /* 0x040fe400000e0000 */
[C---:B------:R-:W-:Y:S02]  /*3d600*/  @P0 R2UR UR7, R5.reuse ;  /* 0x00000000050702ca */ /* 0x040fe400000e0000 */
[C---:B------:R-:W-:Y:S02]  /*3d610*/  R2UR UR14, R4.reuse ;  /* 0x00000000040e72ca */ /* 0x040fe400000e0000 */
[----:B------:R-:W-:Y:S02]  /*3d620*/  R2UR UR15, R5 ;  /* 0x00000000050f72ca */ /* 0x000fe400000e0000 */
[----:B------:R-:W-:-:S07]  /*3d630*/  R2UR UR10, R4 ;  /* 0x00000000040a72ca */ /* 0x000fce00000e0000 */
[----:B------:R-:W3:Y:S01]  /*3d640*/  @P0 LD.E R75, desc[UR6][R2.64+0x2c] ;  /* 0x00002c06024b0980 */ /* 0x000ee2000c101900 */
[C---:B------:R-:W-:Y:S02]  /*3d650*/  R2UR UR6, R4.reuse ;  /* 0x00000000040672ca */ /* 0x040fe400000e0000 */
[C---:B------:R-:W-:Y:S02]  /*3d660*/  R2UR UR7, R5.reuse ;  /* 0x00000000050772ca */ /* 0x040fe400000e0000 */
[C---:B------:R-:W-:Y:S02]  /*3d670*/  R2UR UR11, R5.reuse ;  /* 0x00000000050b72ca */ /* 0x040fe400000e0000 */
[C---:B------:R-:W-:Y:S02]  /*3d680*/  R2UR UR8, R4.reuse ;  /* 0x00000000040872ca */ /* 0x040fe400000e0000 */
[----:B------:R-:W-:Y:S02]  /*3d690*/  R2UR UR9, R5 ;  /* 0x00000000050972ca */ /* 0x000fe400000e0000 */
[----:B------:R-:W-:-:S02]  /*3d6a0*/  R2UR UR12, R4 ;  /* 0x00000000040c72ca */ /* 0x000fc400000e0000 */
[----:B------:R-:W-:-:S05]  /*3d6b0*/  R2UR UR13, R5 ;  /* 0x00000000050d72ca */ /* 0x000fca00000e0000 */
[----:B------:R-:W3:Y:S04]  /*3d6c0*/  LD.E R76, desc[UR10][R2.64+0xc] ;  /* 0x00000c0a024c7980 */ /* 0x000ee8000c101900 */
[----:B------:R-:W3:Y:S04]  /*3d6d0*/  LD.E R77, desc[UR8][R2.64+0x10] ;  /* 0x00001008024d7980 */ /* 0x000ee8000c101900 */
[----:B------:R-:W4:Y:S04]  /*3d6e0*/  LD.E R78, desc[UR12][R2.64+0x14] ;  /* 0x0000140c024e7980 */ /* 0x000f28000c101900 */
[----:B--2---:R0:W2:Y:S02]  /*3d6f0*/  LD.E R10, desc[UR4][R6.64] ;  /* 0x00000004060a7980 */ /* 0x0040a4000c101900 */
[----:B0-----:R-:W-:-:S02]  /*3d700*/  IMAD.MOV.U32 R6, RZ, RZ, R9 ;  /* 0x000000ffff067224 */ /* 0x001fc400078e0009 */
[----:B------:R-:W-:-:S05]  /*3d710*/  IMAD.MOV.U32 R7, RZ, RZ, R11 ;  /* 0x000000ffff077224 */ /* 0x000fca00078e000b */
[----:B------:R-:W3:Y:S01]  /*3d720*/  LD.E R73, desc[UR4][R6.64] ;  /* 0x0000000406497980 */ /* 0x000ee2000c101900 */
[C---:B------:R-:W-:Y:S02]  /*3d730*/  @P0 R2UR UR4, R4.reuse ;  /* 0x00000000040402ca */ /* 0x040fe400000e0000 */
[----:B------:R-:W-:Y:S01]  /*3d740*/  @P0 R2UR UR5, R5 ;  /* 0x00000000050502ca */ /* 0x000fe200000e0000 */
[----:B------:R-:W3:Y:S04]  /*3d750*/  LD.E R6, desc[UR14][R2.64+0x18] ;  /* 0x0000180e02067980 */ /* 0x000ee8000c101900 */
[----:B------:R-:W3:Y:S08]  /*3d760*/  LD.E R7, desc[UR6][R2.64+0x4] ;  /* 0x0000040602077980 */ /* 0x000ef0000c101900 */
[----:B------:R-:W3:Y:S01]  /*3d770*/  @P0 LD.E R74, desc[UR4][R2.64+0x28] ;  /* 0x00002804024a0980 */ /* 0x000ee2000c101900 */
[----:B------:R-:W-:-:S02]  /*3d780*/  R2UR UR4, R4 ;  /* 0x00000000040472ca */ /* 0x000fc400000e0000 */
[----:B------:R-:W-:-:S13]  /*3d790*/  R2UR UR5, R5 ;  /* 0x00000000050572ca */ /* 0x000fda00000e0000 */
[----:B------:R-:W3:Y:S01]  /*3d7a0*/  LD.E R12, desc[UR4][R2.64+0x8] ;  /* 0x00000804020c7980 */ /* 0x000ee2000c101900 */
[----:B------:R-:W-:Y:S01]  /*3d7b0*/  BSSY B2, `(.L_x_2474) ;  /* 0x00000af000027945 */ /* 0x000fe20003800000 */
[----:B----4-:R-:W-:Y:S02]  /*3d7c0*/  IMAD R78, R19, -0x60, R78 ;  /* 0xffffffa0134e7824 */ /* 0x010fe400078e024e */
[----:B--2---:R-:W-:-:S04]  /*3d7d0*/  FMUL.FTZ R33, R33, R10 ;  /* 0x0000000a21217220 */ /* 0x004fc80000410000 */
[----:B------:R0:W1:Y:S01]  /*3d7e0*/  MUFU.TANH R83, R33 ;  /* 0x0000002100537308 */ /* 0x0000620000002400 */
[-C--:B------:R-:W-:Y:S01]  /*3d7f0*/  FMUL.FTZ R20, R35, R10.reuse ;  /* 0x0000000a23147220 */ /* 0x080fe20000410000 */
[----:B------:R-:W-:Y:S01]  /*3d800*/  FMUL.FTZ R37, R37, R10 ;  /* 0x0000000a25257220 */ /* 0x000fe20000410000 */
[----:B0-----:R-:W-:-:S05]  /*3d810*/  SHF.R.S32.HI R33, RZ, 0x1f, R72 ;  /* 0x0000001fff217819 */ /* 0x001fca0000011448 */
[----:B------:R0:W2:Y:S01]  /*3d820*/  MUFU.TANH R85, R37 ;  /* 0x0000002500557308 */ /* 0x0000a20000002400 */
[----:B------:R-:W-:Y:S01]  /*3d830*/  LEA.HI R35, R33, R72, RZ, 0x7 ;  /* 0x0000004821237211 */ /* 0x000fe200078f38ff */
[----:B------:R-:W-:-:S03]  /*3d840*/  FMUL.FTZ R40, R40, R10 ;  /* 0x0000000a28287220 */ /* 0x000fc60000410000 */
[----:B0-----:R-:W-:-:S03]  /*3d850*/  LOP3.LUT R37, R35, 0xffffff80, RZ, 0xc0, !PT ;  /* 0xffffff8023257812 */ /* 0x001fc600078ec0ff */
[----:B------:R0:W4:Y:S02]  /*3d860*/  MUFU.TANH R86, R40 ;  /* 0x0000002800567308 */ /* 0x0001240000002400 */
[----:B------:R-:W-:Y:S02]  /*3d870*/  IMAD.IADD R37, R72, 0x1, -R37 ;  /* 0x0000000148257824 */ /* 0x000fe400078e0a25 */
[-C--:B------:R-:W-:Y:S01]  /*3d880*/  FMUL.FTZ R41, R41, R10.reuse ;  /* 0x0000000a29297220 */ /* 0x080fe20000410000 */
[-C--:B------:R-:W-:Y:S02]  /*3d890*/  FMUL.FTZ R36, R36, R10.reuse ;  /* 0x0000000a24247220 */ /* 0x080fe40000410000 */
[----:B0-----:R-:W-:Y:S01]  /*3d8a0*/  SHF.R.S32.HI R40, RZ, 0x1f, R37 ;  /* 0x0000001fff287819 */ /* 0x001fe20000011425 */
[----:B------:R0:W1:Y:S01]  /*3d8b0*/  MUFU.TANH R87, R41 ;  /* 0x0000002900577308 */ /* 0x0000620000002400 */
[-C--:B------:R-:W-:Y:S01]  /*3d8c0*/  FMUL.FTZ R18, R34, R10.reuse ;  /* 0x0000000a22127220 */ /* 0x080fe20000410000 */
[----:B------:R-:W-:Y:S01]  /*3d8d0*/  FMUL.FTZ R34, R39, R10 ;  /* 0x0000000a27227220 */ /* 0x000fe20000410000 */
[----:B------:R-:W-:Y:S01]  /*3d8e0*/  LEA.HI R39, R33, R72, RZ, 0x2 ;  /* 0x0000004821277211 */ /* 0x000fe200078f10ff */
[----:B------:R-:W-:Y:S01]  /*3d8f0*/  FMUL.FTZ R13, R30, R10 ;  /* 0x0000000a1e0d7220 */ /* 0x000fe20000410000 */
[----:B0-----:R-:W-:-:S03]  /*3d900*/  LEA.HI R41, R40, R37, RZ, 0x2 ;  /* 0x0000002528297211 */ /* 0x001fc600078f10ff */
[----:B------:R0:W1:Y:S01]  /*3d910*/  MUFU.TANH R84, R36 ;  /* 0x0000002400547308 */ /* 0x0000620000002400 */
[-C--:B------:R-:W-:Y:S01]  /*3d920*/  FMUL.FTZ R30, R43, R10.reuse ;  /* 0x0000000a2b1e7220 */ /* 0x080fe20000410000 */
[--C-:B------:R-:W-:Y:S02]  /*3d930*/  SHF.R.S32.HI R33, RZ, 0x2, R41.reuse ;  /* 0x00000002ff217819 */ /* 0x100fe40000011429 */
[----:B------:R-:W-:Y:S02]  /*3d940*/  LOP3.LUT R43, R39, 0xfffffffc, RZ, 0xc0, !PT ;  /* 0xfffffffc272b7812 */ /* 0x000fe400078ec0ff */
[----:B0-----:R-:W-:Y:S01]  /*3d950*/  SHF.R.S32.HI R36, RZ, 0x1f, R41 ;  /* 0x0000001fff247819 */ /* 0x001fe20000011429 */
[----:B------:R-:W-:-:S03]  /*3d960*/  FMUL.FTZ R14, R31, R10 ;  /* 0x0000000a1f0e7220 */ /* 0x000fc60000410000 */
[----:B------:R-:W-:Y:S02]  /*3d970*/  LEA.HI R39, R36, R33, RZ, 0x3 ;  /* 0x0000002124277211 */ /* 0x000fe400078f18ff */
[----:B------:R-:W-:Y:S01]  /*3d980*/  SHF.R.S32.HI R36, RZ, 0x7, R35 ;  /* 0x00000007ff247819 */ /* 0x000fe20000011423 */
[----:B------:R-:W-:Y:S01]  /*3d990*/  FMUL.FTZ R31, R42, R10 ;  /* 0x0000000a2a1f7220 */ /* 0x000fe20000410000 */
[----:B------:R-:W-:Y:S01]  /*3d9a0*/  LEA.HI R40, R40, R37, RZ, 0x5 ;  /* 0x0000002528287211 */ /* 0x000fe200078f28ff */
[----:B------:R-:W-:Y:S01]  /*3d9b0*/  IMAD.IADD R43, R72, 0x1, -R43 ;  /* 0x00000001482b7824 */ /* 0x000fe200078e0a2b */
[----:B------:R-:W-:Y:S02]  /*3d9c0*/  LOP3.LUT R42, R39, 0xfffffff8, RZ, 0xc0, !PT ;  /* 0xfffffff8272a7812 */ /* 0x000fe400078ec0ff */
[----:B------:R-:W-:Y:S02]  /*3d9d0*/  LEA.HI R35, R35, R36, RZ, 0x1 ;  /* 0x0000002423237211 */ /* 0x000fe400078f08ff */
[----:B------:R-:W-:Y:S01]  /*3d9e0*/  SHF.R.S32.HI R40, RZ, 0x5, R40 ;  /* 0x00000005ff287819 */ /* 0x000fe20000011428 */
[----:B------:R-:W-:Y:S01]  /*3d9f0*/  IMAD.IADD R42, R33, 0x1, -R42 ;  /* 0x00000001212a7824 */ /* 0x000fe200078e0a2a */
[----:B------:R-:W-:-:S02]  /*3da00*/  LOP3.LUT R35, R35, 0x3fffffe, RZ, 0xc0, !PT ;  /* 0x03fffffe23237812 */ /* 0x000fc400078ec0ff */
[----:B------:R-:W-:Y:S01]  /*3da10*/  LEA.HI R33, R43, R43, RZ, 0x1 ;  /* 0x0000002b2b217211 */ /* 0x000fe200078f08ff */
[----:B---3--:R-:W-:Y:S02]  /*3da20*/  IMAD R73, R73, 0x8, R40 ;  /* 0x0000000849497824 */ /* 0x008fe400078e0228 */
[----:B------:R-:W-:Y:S01]  /*3da30*/  IMAD.IADD R35, R36, 0x1, -R35 ;  /* 0x0000000124237824 */ /* 0x000fe200078e0a23 */
[----:B------:R-:W-:Y:S01]  /*3da40*/  LOP3.LUT R36, R33, 0x1ffffffe, RZ, 0xc0, !PT ;  /* 0x1ffffffe21247812 */ /* 0x000fe200078ec0ff */
[----:B------:R-:W-:-:S04]  /*3da50*/  IMAD.U32 R42, R73, 0x10, R42 ;  /* 0x00000010492a7824 */ /* 0x000fc800078e002a */
[----:B------:R-:W-:Y:S02]  /*3da60*/  IMAD.IADD R36, R43, 0x1, -R36 ;  /* 0x000000012b247824 */ /* 0x000fe400078e0a24 */
[----:B------:R-:W-:-:S04]  /*3da70*/  IMAD R35, R35, 0x40, R42 ;  /* 0x0000004023237824 */ /* 0x000fc800078e022a */
[----:B------:R-:W-:-:S04]  /*3da80*/  IMAD R33, R36, 0x8, R35 ;  /* 0x0000000824217824 */ /* 0x000fc800078e0223 */
[----:B------:R-:W-:-:S04]  /*3da90*/  @P0 IMAD.HI.U32 R74, R33, R74, RZ ;  /* 0x0000004a214a0227 */ /* 0x000fc800078e00ff */
[-C--:B------:R-:W-:Y:S01]  /*3daa0*/  FMUL.FTZ R28, R28, R10.reuse ;  /* 0x0000000a1c1c7220 */ /* 0x080fe20000410000 */
[----:B------:R-:W-:Y:S01]  /*3dab0*/  @P0 SHF.R.U32.HI R33, RZ, R75, R74 ;  /* 0x0000004bff210219 */ /* 0x000fe2000001164a */
[-C--:B------:R-:W-:Y:S01]  /*3dac0*/  FMUL.FTZ R25, R25, R10.reuse ;  /* 0x0000000a19197220 */ /* 0x080fe20000410000 */
[-C--:B------:R-:W-:Y:S01]  /*3dad0*/  FMUL.FTZ R29, R29, R10.reuse ;  /* 0x0000000a1d1d7220 */ /* 0x080fe20000410000 */
[-C--:B------:R-:W-:Y:S01]  /*3dae0*/  FMUL.FTZ R32, R32, R10.reuse ;  /* 0x0000000a20207220 */ /* 0x080fe20000410000 */
[-C--:B------:R-:W-:Y:S01]  /*3daf0*/  FMUL.FTZ R49, R49, R10.reuse ;  /* 0x0000000a31317220 */ /* 0x080fe20000410000 */
[----:B------:R-:W0:Y:S01]  /*3db00*/  SHFL.IDX PT, R40, R33, RZ, 0x1c1f ;  /* 0x001c1fff21287589 */ /* 0x000e2200000e0000 */
[----:B------:R-:W-:Y:S01]  /*3db10*/  LOP3.LUT R36, R41, 0x7ffffffc, RZ, 0xc0, !PT ;  /* 0x7ffffffc29247812 */ /* 0x000fe200078ec0ff */
[----:B------:R-:W-:Y:S01]  /*3db20*/  IMAD.MOV.U32 R42, RZ, RZ, -0x60 ;  /* 0xffffffa0ff2a7424 */ /* 0x000fe200078e00ff */
        /* <DEDUP_REMOVED lines=9> */
[-C--:B---3--:R-:W-:Y:S01]  /*3dbc0*/  FMUL.FTZ R28, R46, R10.reuse ;  /* 0x0000000a2e1c7220 */ /* 0x088fe20000410000 */
        /* <DEDUP_REMOVED lines=13> */
[----:B------:R-:W-:Y:S01]  /*3dca0*/  IMAD.IADD R36, R37, 0x1, -R36 ;  /* 0x0000000125247824 */ /* 0x000fe200078e0a24 */
[----:B------:R2:W0:Y:S01]  /*3dcb0*/  MUFU.TANH R82, R32 ;  /* 0x0000002000527308 */ /* 0x0004220000002400 */
[-C--:B---3--:R-:W-:Y:S01]  /*3dcc0*/  FMUL.FTZ R29, R47, R10.reuse ;  /* 0x0000000a2f1d7220 */ /* 0x088fe20000410000 */
[----:B------:R-:W-:Y:S01]  /*3dcd0*/  FMUL.FTZ R70, R70, R10 ;  /* 0x0000000a46467220 */ /* 0x000fe20000410000 */
[----:B------:R-:W-:-:S02]  /*3dce0*/  IMAD R35, R19, R42, 0x1 ;  /* 0x0000000113237424 */ /* 0x000fc400078e022a */
        /* <DEDUP_REMOVED lines=8> */
[----:B------:R-:W-:Y:S01]  /*3dd70*/  ISETP.GE.AND P1, PT, R6, 0x1, PT ;  /* 0x000000010600780c */ /* 0x000fe20003f26270 */
[-C--:B---3--:R-:W-:Y:S01]  /*3dd80*/  FMUL.FTZ R49, R66, R10.reuse ;  /* 0x0000000a42317220 */ /* 0x088fe20000410000 */
[----:B------:R-:W-:Y:S01]  /*3dd90*/  FMUL.FTZ R10, R71, R10 ;  /* 0x0000000a470a7220 */ /* 0x000fe20000410000 */
[----:B------:R-:W-:Y:S01]  /*3dda0*/  IMAD R35, R36, -0x2, R35 ;  /* 0xfffffffe24237824 */ /* 0x000fe200078e0223 */
[----:B------:R-:W2:Y:S01]  /*3ddb0*/  MUFU.TANH R11, R11 ;  /* 0x0000000b000b7308 */ /* 0x000ea20000002400 */
[----:B------:R-:W-:-:S03]  /*3ddc0*/  LOP3.LUT R37, RZ, R76, RZ, 0x33, !PT ;  /* 0x0000004cff257212 */ /* 0x000fc600078e33ff */
[----:B------:R-:W-:-:S04]  /*3ddd0*/  IADD3 R36, -R7, R35, R12 ;  /* 0x0000002307247210 */ /* 0x000fc80007ffe10c */
        /* <DEDUP_REMOVED lines=34> */
[----:B------:R-:W1:Y:S08]  /*3e000*/  MUFU.TANH R70, R70 ;  /* 0x0000004600467308 */ /* 0x000e700000002400 */
[----:B------:R-:W1:Y:S01]  /*3e010*/  MUFU.TANH R67, R10 ;  /* 0x0000000a00437308 */ /* 0x000e620000002400 */
[----:B------:R-:W-:-:S02]  /*3e020*/  IMAD.IADD R77, R36, 0x1, R77 ;  /* 0x00000001244d7824 */ /* 0x000fc400078e024d */
[----:B------:R-:W-:Y:S02]  /*3e030*/  IMAD.IADD R66, R36, 0x1, R37 ;  /* 0x0000000124427824 */ /* 0x000fe400078e0225 */
[----:B------:R-:W-:Y:S02]  /*3e040*/  VIADD R71, R35, 0xffffffff ;  /* 0xffffffff23477836 */ /* 0x000fe40000000000 */
[--C-:B0-----:R-:W-:Y:S01]  /*3e050*/  IMAD.IADD R41, R77, 0x1, R40.reuse ;  /* 0x000000014d297824 */ /* 0x101fe200078e0228 */
[----:B------:R0:W1:Y:S02]  /*3e060*/  MUFU.TANH R47, R48 ;  /* 0x00000030002f7308 */ /* 0x0000640000002400 */
[----:B0-----:R-:W-:Y:S01]  /*3e070*/  IMAD.IADD R48, R66, 0x1, R40 ;  /* 0x0000000142307824 */ /* 0x001fe200078e0228 */
[----:B--234-:R-:W-:Y:S06]  /*3e080*/  @!P1 BRA `(.L_x_2475) ;  /* 0x0000000000849947 */ /* 0x01cfec0003800000 */
[----:B------:R-:W-:Y:S01]  /*3e090*/  IADD3 R35, -R7, R12, R40 ;  /* 0x0000000c07237210 */ /* 0x000fe20007ffe128 */
[----:B------:R-:W-:Y:S03]  /*3e0a0*/  BSSY B3, `(.L_x_2476) ;  /* 0x000001c000037945 */ /* 0x000fe60003800000 */
[----:B------:R-:W-:-:S13]  /*3e0b0*/  ISETP.GT.AND P0, PT, R35, -0x1, PT ;  /* 0xffffffff2300780c */ /* 0x000fda0003f04270 */
[----:B------:R-:W-:Y:S05]  /*3e0c0*/  @P0 BRA `(.L_x_2477) ;  /* 0x00000000003c0947 */ /* 0x000fea0003800000 */
[----:B------:R-:W-:Y:S01]  /*3e0d0*/  ISETP.NE.AND P0, PT, R6, 0x1, PT ;  /* 0x000000010600780c */ /* 0x000fe20003f05270 */
[----:B------:R-:W-:Y:S01]  /*3e0e0*/  BSSY B4, `(.L_x_2478) ;  /* 0x000000b000047945 */ /* 0x000fe20003800000 */
[----:B------:R-:W-:-:S11]  /*3e0f0*/  LOP3.LUT R35, RZ, R35, RZ, 0x33, !PT ;  /* 0x00000023ff237212 */ /* 0x000fd600078e33ff */
[----:B------:R-:W-:Y:S05]  /*3e100*/  @!P0 BRA `(.L_x_2479) ;  /* 0x0000000000208947 */ /* 0x000fea0003800000 */
[C---:B------:R-:W-:Y:S02]  /*3e110*/  R2UR UR4, R4.reuse ;  /* 0x00000000040472ca */ /* 0x040fe400000e0000 */
[C---:B------:R-:W-:Y:S02]  /*3e120*/  R2UR UR5, R5.reuse ;  /* 0x00000000050572ca */ /* 0x040fe400000e0000 */
[----:B------:R-:W-:Y:S02]  /*3e130*/  R2UR UR6, R4 ;  /* 0x00000000040672ca */ /* 0x000fe400000e0000 */
[----:B------:R-:W-:-:S09]  /*3e140*/  R2UR UR7, R5 ;  /* 0x00000000050772ca */ /* 0x000fd200000e0000 */
[----:B------:R-:W2:Y:S04]  /*3e150*/  LD.E R10, desc[UR4][R2.64+0x1c] ;  /* 0x00001c04020a7980 */ /* 0x000ea8000c101900 */
[----:B------:R-:W3:Y:S01]  /*3e160*/  LD.E R37, desc[UR6][R2.64+0x20] ;  /* 0x0000200602257980 */ /* 0x000ee2000c101900 */
[----:B--2---:R-:W-:-:S05]  /*3e170*/  IMAD.HI.U32 R10, R35, R10, RZ ;  /* 0x0000000a230a7227 */ /* 0x004fca00078e00ff */
[----:B---3--:R-:W-:-:S07]  /*3e180*/  SHF.R.U32.HI R35, RZ, R37, R10 ;  /* 0x00000025ff237219 */ /* 0x008fce000001160a */
.L_x_2479:
[----:B------:R-:W-:Y:S05]  /*3e190*/  BSYNC B4 ;  /* 0x0000000000047941 */ /* 0x000fea0003800000 */
.L_x_2478:
[----:B------:R-:W-:Y:S01]  /*3e1a0*/  LOP3.LUT R35, RZ, R35, RZ, 0x33, !PT ;  /* 0x00000023ff237212 */ /* 0x000fe200078e33ff */
[----:B------:R-:W-:Y:S06]  /*3e1b0*/  BRA `(.L_x_2480) ;  /* 0x0000000000287947 */ /* 0x000fec0003800000 */
.L_x_2477:
[----:B------:R-:W-:-:S13]  /*3e1c0*/  ISETP.NE.AND P0, PT, R6, 0x1, PT ;  /* 0x000000010600780c */ /* 0x000fda0003f05270 */
        /* <DEDUP_REMOVED lines=9> */
.L_x_2480:
[----:B------:R-:W-:Y:S05]  /*3e260*/  BSYNC B3 ;  /* 0x0000000000037941 */ /* 0x000fea0003800000 */
.L_x_2476:
[----:B------:R-:W-:-:S05]  /*3e270*/  IMAD R35, R6, R35, R71 ;  /* 0x0000002306237224 */ /* 0x000fca00078e0247 */
[----:B------:R-:W-:Y:S02]  /*3e280*/  VIMNMX R48, R48, R35, !PT ;  /* 0x0000002330307248 */ /* 0x000fe40007fe0100 */
[----:B------:R-:W-:-:S07]  /*3e290*/  VIADDMNMX R41, R35, R6, R41, PT ;  /* 0x0000000623297246 */ /* 0x000fce0003800129 */
.L_x_2475:
[----:B------:R-:W-:Y:S05]  /*3e2a0*/  BSYNC B2 ;  /* 0x0000000000027941 */ /* 0x000fea0003800000 */
.L_x_2474:
[C---:B------:R-:W-:Y:S01]  /*3e2b0*/  ISETP.GE.AND P1, PT, R78.reuse, 0x9, PT ;  /* 0x000000094e00780c */ /* 0x040fe20003f26270 */
[----:B------:R-:W0:Y:S01]  /*3e2c0*/  SHFL.IDX PT, R33, R33, 0x1, 0x1c1f ;  /* 0x003c1f0021217f89 */ /* 0x000e2200000e0000 */
[----:B------:R-:W-:Y:S01]  /*3e2d0*/  ISETP.GE.AND P0, PT, R78, 0x2, PT ;  /* 0x000000024e00780c */ /* 0x000fe20003f06270 */
[----:B------:R-:W-:Y:S01]  /*3e2e0*/  BSSY B2, `(.L_x_2481) ;  /* 0x0000096000027945 */ /* 0x000fe20003800000 */
[C---:B------:R-:W-:Y:S02]  /*3e2f0*/  ISETP.GT.AND P2, PT, R48.reuse, 0x8, !P1 ;  /* 0x000000083000780c */ /* 0x040fe40004f44270 */
[----:B------:R-:W-:Y:S02]  /*3e300*/  ISETP.GT.AND P3, PT, R48, 0x1, !P0 ;  /* 0x000000013000780c */ /* 0x000fe40004764270 */
[----:B------:R-:W-:Y:S02]  /*3e310*/  ISETP.LT.OR P2, PT, R41, 0x9, P2 ;  /* 0x000000092900780c */ /* 0x000fe40001741670 */
[----:B------:R-:W-:-:S02]  /*3e320*/  ISETP.GE.AND P4, PT, R78, 0x11, PT ;  /* 0x000000114e00780c */ /* 0x000fc40003f86270 */
[----:B------:R-:W-:Y:S02]  /*3e330*/  FSEL R62, R80, -INF , !P2 ;  /* 0xff800000503e7808 */ /* 0x000fe40005000000 */
[----:B------:R-:W-:Y:S02]  /*3e340*/  ISETP.LT.OR P3, PT, R41, 0x2, P3 ;  /* 0x000000022900780c */ /* 0x000fe40001f61670 */
[----:B------:R-:W-:Y:S02]  /*3e350*/  ISETP.GT.AND P2, PT, R48, 0x10, !P4 ;  /* 0x000000103000780c */ /* 0x000fe40006744270 */
[----:B------:R-:W-:Y:S02]  /*3e360*/  ISETP.GE.AND P5, PT, R78, 0xa, PT ;  /* 0x0000000a4e00780c */ /* 0x000fe40003fa6270 */
[----:B------:R-:W-:Y:S02]  /*3e370*/  FSEL R63, R79, -INF , !P3 ;  /* 0xff8000004f3f7808 */ /* 0x000fe40005800000 */
[----:B------:R-:W-:-:S02]  /*3e380*/  P2R R73, PR, RZ, 0x10 ;  /* 0x00000010ff497803 */ /* 0x000fc40000000000 */
[C---:B------:R-:W-:Y:S02]  /*3e390*/  ISETP.LT.OR P2, PT, R41.reuse, 0x11, P2 ;  /* 0x000000112900780c */ /* 0x040fe40001741670 */
[----:B------:R-:W-:Y:S02]  /*3e3a0*/  ISETP.GT.AND P3, PT, R48, 0x9, !P5 ;  /* 0x000000093000780c */ /* 0x000fe40006f64270 */
[----:B------:R-:W-:Y:S02]  /*3e3b0*/  ISETP.GE.AND P4, PT, R78, 0x12, PT ;  /* 0x000000124e00780c */ /* 0x000fe40003f86270 */
[----:B------:R-:W-:Y:S02]  /*3e3c0*/  FSEL R60, R82, -INF , !P2 ;  /* 0xff800000523c7808 */ /* 0x000fe40005000000 */
[----:B------:R-:W-:Y:S02]  /*3e3d0*/  ISETP.LT.OR P3, PT, R41, 0xa, P3 ;  /* 0x0000000a2900780c */ /* 0x000fe40001f61670 */
[----:B------:R-:W-:-:S02]  /*3e3e0*/  ISETP.GT.AND P2, PT, R48, 0x11, !P4 ;  /* 0x000000113000780c */ /* 0x000fc40006744270 */
[----:B------:R-:W-:Y:S02]  /*3e3f0*/  FSEL R61, R81, -INF , !P3 ;  /* 0xff800000513d7808 */ /* 0x000fe40005800000 */
[----:B------:R-:W-:Y:S02]  /*3e400*/  ISETP.LT.OR P2, PT, R41, 0x12, P2 ;  /* 0x000000122900780c */ /* 0x000fe40001741670 */
[----:B------:R-:W-:Y:S02]  /*3e410*/  ISETP.GE.AND P3, PT, R78, 0x19, PT ;  /* 0x000000194e00780c */ /* 0x000fe40003f66270 */
[----:B-1----:R-:W-:Y:S02]  /*3e420*/  FSEL R59, R83, -INF , !P2 ;  /* 0xff800000533b7808 */ /* 0x002fe40005000000 */
        /* <DEDUP_REMOVED lines=49> */
[----:B------:R-:W-:Y:S01]  /*3e740*/  FSEL R44, R53, -INF , !P2 ;  /* 0xff800000352c7808 */ /* 0x000fe20005000000 */
[----:B0-----:R-:W-:Y:S01]  /*3e750*/  IMAD.IADD R53, R66, 0x1, R33 ;  /* 0x0000000142357824 */ /* 0x001fe200078e0221 */
[----:B------:R-:W-:-:S02]  /*3e760*/  ISETP.GT.AND P2, PT, R48, 0x40, !P3 ;  /* 0x000000403000780c */ /* 0x000fc40005f44270 */
[----:B------:R-:W-:Y:S02]  /*3e770*/  P2R R87, PR, RZ, 0x8 ;  /* 0x00000008ff577803 */ /* 0x000fe40000000000 */
        /* <DEDUP_REMOVED lines=25> */
[----:B------:R-:W-:Y:S01]  /*3e910*/  FSEL R35, R65, -INF , !P5 ;  /* 0xff80000041237808 */ /* 0x000fe20006800000 */
[----:B------:R-:W-:Y:S01]  /*3e920*/  IMAD.IADD R65, R77, 0x1, R33 ;  /* 0x000000014d417824 */ /* 0x000fe200078e0221 */
        /* <DEDUP_REMOVED lines=32> */
.L_x_2486:
[----:B------:R-:W-:Y:S05]  /*3eb30*/  BSYNC B4 ;  /* 0x0000000000047941 */ /* 0x000fea0003800000 */
.L_x_2485:
[----:B------:R-:W-:Y:S01]  /*3eb40*/  LOP3.LUT R7, RZ, R7, RZ, 0x33, !PT ;  /* 0x00000007ff077212 */ /* 0x000fe200078e33ff */
[----:B------:R-:W-:Y:S06]  /*3eb50*/  BRA `(.L_x_2487) ;  /* 0x0000000000287947 */ /* 0x000fec0003800000 */
.L_x_2484:
        /* <DEDUP_REMOVED lines=10> */
.L_x_2487:
[----:B------:R-:W-:Y:S05]  /*3ec00*/  BSYNC B3 ;  /* 0x0000000000037941 */ /* 0x000fea0003800000 */
.L_x_2483:
[----:B------:R-:W-:-:S05]  /*3ec10*/  IMAD R2, R6, R7, R71 ;  /* 0x0000000706027224 */ /* 0x000fca00078e0247 */
[----:B------:R-:W-:Y:S02]  /*3ec20*/  VIADDMNMX R65, R2, R6, R65, PT ;  /* 0x0000000602417246 */ /* 0x000fe40003800141 */
[----:B------:R-:W-:-:S07]  /*3ec30*/  VIMNMX R53, R53, R2, !PT ;  /* 0x0000000235357248 */ /* 0x000fce0007fe0100 */
.L_x_2482:
[----:B------:R-:W-:Y:S05]  /*3ec40*/  BSYNC B2 ;  /* 0x0000000000027941 */ /* 0x000fea0003800000 */
.L_x_2481:
[----:B------:R-:W2:Y:S01]  /*3ec50*/  LDL.64 R6, [R158+0x70] ;  /* 0x000070009e067983 */ /* 0x000ea20000100a00 */
[----:B------:R-:W-:Y:S02]  /*3ec60*/  R2UR UR4, R4 ;  /* 0x00000000040472ca */ /* 0x000fe400000e0000 */
[----:B------:R-:W-:Y:S02]  /*3ec70*/  R2UR UR5, R5 ;  /* 0x00000000050572ca */ /* 0x000fe400000e0000 */
[C---:B------:R-:W-:Y:S02]  /*3ec80*/  ISETP.GT.AND P0, PT, R53.reuse, 0x1, !P0 ;  /* 0x000000013500780c */ /* 0x040fe40004704270 */
[----:B------:R-:W-:Y:S02]  /*3ec90*/  ISETP.GT.AND P1, PT, R53, 0x8, !P1 ;  /* 0x000000083500780c */ /* 0x000fe40004f24270 */
[C---:B------:R-:W-:Y:S02]  /*3eca0*/  ISETP.LT.OR P0, PT, R65.reuse, 0x2, P0 ;  /* 0x000000024100780c */ /* 0x040fe40000701670 */
[----:B------:R-:W-:-:S02]  /*3ecb0*/  ISETP.LT.OR P1, PT, R65, 0x9, P1 ;  /* 0x000000094100780c */ /* 0x000fc40000f21670 */
[----:B------:R-:W-:Y:S02]  /*3ecc0*/  FSEL R55, R9, -INF , !P0 ;  /* 0xff80000009377808 */ /* 0x000fe40004000000 */
[----:B------:R-:W-:Y:S02]  /*3ecd0*/  ISETP.NE.AND P0, PT, R72, RZ, PT ;  /* 0x000000ff4800720c */ /* 0x000fe40003f05270 */
[----:B------:R-:W-:Y:S02]  /*3ece0*/  FSEL R52, R13, -INF , !P1 ;  /* 0xff8000000d347808 */ /* 0x000fe40004800000 */
[----:B------:R-:W-:Y:S02]  /*3ecf0*/  ISETP.GT.AND P0, PT, R53, 0x9, !P0 ;  /* 0x000000093500780c */ /* 0x000fe40004704270 */
[----:B------:R-:W-:Y:S02]  /*3ed00*/  ISETP.NE.AND P1, PT, R74, RZ, PT ;  /* 0x000000ff4a00720c */ /* 0x000fe40003f25270 */
[----:B------:R-:W-:-:S02]  /*3ed10*/  ISETP.LT.OR P0, PT, R65, 0xa, P0 ;  /* 0x0000000a4100780c */ /* 0x000fc40000701670 */
[----:B------:R-:W-:Y:S02]  /*3ed20*/  ISETP.NE.AND P6, PT, R75, RZ, PT ;  /* 0x000000ff4b00720c */ /* 0x000fe40003fc5270 */
        /* <DEDUP_REMOVED lines=53> */
[----:B------:R-:W-:Y:S01]  /*3f080*/  ISETP.GT.AND P0, PT, R53, RZ, !P6 ;  /* 0x000000ff3500720c */ /* 0x000fe20007704270 */
[----:B--2---:R-:W2:Y:S03]  /*3f090*/  LD.E.64 R2, desc[UR4][R6.64] ;  /* 0x0000000406027980 */ /* 0x004ea6000c101b00 */
[----:B------:R-:W-:Y:S02]  /*3f0a0*/  ISETP.LT.OR P0, PT, R65, 0x1, P0 ;  /* 0x000000014100780c */ /* 0x000fe40000701670 */
[----:B------:R-:W-:Y:S02]  /*3f0b0*/  ISETP.GT.AND P1, PT, R53, 0x48, !P1 ;  /* 0x000000483500780c */ /* 0x000fe40004f24270 */
[----:B------:R-:W-:-:S02]  /*3f0c0*/  FSEL R0, R0, -INF , !P0 ;  /* 0xff80000000007808 */ /* 0x000fc40004000000 */
[----:B------:R-:W-:Y:S02]  /*3f0d0*/  ISETP.NE.AND P0, PT, R92, RZ, PT ;  /* 0x000000ff5c00720c */ /* 0x000fe40003f05270 */
[C---:B------:R-:W-:Y:S02]  /*3f0e0*/  ISETP.GT.AND P2, PT, R53.reuse, 0x49, !P2 ;  /* 0x000000493500780c */ /* 0x040fe40005744270 */
[----:B------:R-:W-:Y:S02]  /*3f0f0*/  ISETP.GT.AND P0, PT, R53, 0x41, !P0 ;  /* 0x000000413500780c */ /* 0x000fe40004704270 */
[----:B------:R-:W-:Y:S02]  /*3f100*/  ISETP.NE.AND P6, PT, R68, RZ, PT ;  /* 0x000000ff4400720c */ /* 0x000fe40003fc5270 */
[C---:B------:R-:W-:Y:S02]  /*3f110*/  ISETP.LT.OR P0, PT, R65.reuse, 0x42, P0 ;  /* 0x000000424100780c */ /* 0x040fe40000701670 */
[----:B------:R-:W-:-:S02]  /*3f120*/  ISETP.LT.OR P1, PT, R65, 0x49, P1 ;  /* 0x000000494100780c */ /* 0x000fc40000f21670 */
[----:B------:R-:W-:Y:S02]  /*3f130*/  FSEL R64, R15, -INF , !P0 ;  /* 0xff8000000f407808 */ /* 0x000fe40004000000 */
[----:B------:R-:W-:Y:S02]  /*3f140*/  ISETP.GT.AND P3, PT, R53, 0x50, !P3 ;  /* 0x000000503500780c */ /* 0x000fe40005f64270 */
[----:B------:R-:W-:Y:S02]  /*3f150*/  ISETP.LT.OR P2, PT, R65, 0x4a, P2 ;  /* 0x0000004a4100780c */ /* 0x000fe40001741670 */
[----:B------:R-:W-:Y:S02]  /*3f160*/  FSEL R66, R24, -INF , !P1 ;  /* 0xff80000018427808 */ /* 0x000fe40004800000 */
[C---:B------:R-:W-:Y:S02]  /*3f170*/  ISETP.GT.AND P4, PT, R53.reuse, 0x51, !P4 ;  /* 0x000000513500780c */ /* 0x040fe40006784270 */
[----:B------:R-:W-:-:S02]  /*3f180*/  ISETP.GT.AND P5, PT, R53, 0x58, !P5 ;  /* 0x000000583500780c */ /* 0x000fc40006fa4270 */
[----:B------:R-:W-:Y:S02]  /*3f190*/  ISETP.GT.AND P6, PT, R53, 0x59, !P6 ;  /* 0x000000593500780c */ /* 0x000fe400077c4270 */
[C---:B------:R-:W-:Y:S02]  /*3f1a0*/  ISETP.LT.OR P3, PT, R65.reuse, 0x51, P3 ;  /* 0x000000514100780c */ /* 0x040fe40001f61670 */
[----:B------:R-:W-:Y:S02]  /*3f1b0*/  FSEL R53, R32, -INF , !P2 ;  /* 0xff80000020357808 */ /* 0x000fe40005000000 */
[----:B------:R-:W-:Y:S02]  /*3f1c0*/  ISETP.LT.OR P4, PT, R65, 0x52, P4 ;  /* 0x000000524100780c */ /* 0x000fe40002781670 */
[----:B------:R-:W-:Y:S02]  /*3f1d0*/  FSEL R49, R49, -INF , !P3 ;  /* 0xff80000031317808 */ /* 0x000fe40005800000 */
[----:B------:R-:W-:-:S02]  /*3f1e0*/  ISETP.LT.OR P5, PT, R65, 0x59, P5 ;  /* 0x000000594100780c */ /* 0x000fc40002fa1670 */
[----:B------:R-:W-:Y:S02]  /*3f1f0*/  FSEL R39, R39, -INF , !P4 ;  /* 0xff80000027277808 */ /* 0x000fe40006000000 */
[----:B------:R-:W-:Y:S02]  /*3f200*/  ISETP.LT.OR P6, PT, R65, 0x5a, P6 ;  /* 0x0000005a4100780c */ /* 0x000fe400037c1670 */
[----:B------:R-:W-:Y:S02]  /*3f210*/  FSEL R32, R70, -INF , !P5 ;  /* 0xff80000046207808 */ /* 0x000fe40006800000 */
[----:B------:R-:W-:Y:S02]  /*3f220*/  R2UR UR6, R4 ;  /* 0x00000000040672ca */ /* 0x000fe400000e0000 */
[----:B------:R-:W-:Y:S02]  /*3f230*/  R2UR UR7, R5 ;  /* 0x00000000050772ca */ /* 0x000fe400000e0000 */
[----:B------:R-:W-:-:S11]  /*3f240*/  FSEL R33, R67, -INF , !P6 ;  /* 0xff80000043217808 */ /* 0x000fd60007000000 */
[----:B------:R-:W3:Y:S01]  /*3f250*/  LD.E R65, desc[UR6][R6.64+0x14] ;  /* 0x0000140606417980 */ /* 0x000ee2000c101900 */
[----:B--2---:R-:W-:-:S04]  /*3f260*/  FMNMX.FTZ R14, R195, R2, !PT ;  /* 0x00000002c30e7209 */ /* 0x004fc80007810000 */
        /* <DEDUP_REMOVED lines=45> */
[----:B------:R-:W-:Y:S01]  /*3f540*/  FMNMX.FTZ R14, R32, R9, !PT ;  /* 0x00000009200e7209 */ /* 0x000fe20007810000 */
[----:B------:R-:W2:Y:S04]  /*3f550*/  LD.E R18, desc[UR4][R6.64+0x20] ;  /* 0x0000200406127980 */ /* 0x000ea8000c101900 */
[----:B------:R-:W0:Y:S01]  /*3f560*/  SHFL.BFLY PT, R9, R68, 0x2, 0x1f ;  /* 0x0c401f0044097f89 */ /* 0x000e2200000e0000 */
[----:B------:R-:W-:-:S05]  /*3f570*/  FMNMX.FTZ R69, R33, R14, !PT ;  /* 0x0000000e21457209 */ /* 0x000fca0007810000 */
[----:B------:R1:W-:Y:S04]  /*3f580*/  ST.E.64 desc[UR4][R6.64], R68 ;  /* 0x0000004406007985 */ /* 0x0003e8000c101b04 */
[----:B------:R-:W4:Y:S01]  /*3f590*/  LD.E R24, desc[UR6][R6.64+0x4] ;  /* 0x0000040606187980 */ /* 0x000f22000c101900 */
[----:B0-----:R-:W-:-:S03]  /*3f5a0*/  FMNMX.FTZ R9, R68, R9, !PT ;  /* 0x0000000944097209 */ /* 0x001fc60007810000 */
[----:B-1----:R-:W3:Y:S04]  /*3f5b0*/  LD.E R68, desc[UR4][R6.64+0x10] ;  /* 0x0000100406447980 */ /* 0x002ee8000c101900 */
[----:B------:R-:W0:Y:S02]  /*3f5c0*/  SHFL.BFLY PT, R14, R9, 0x1, 0x1f ;  /* 0x0c201f00090e7f89 */ /* 0x000e2400000e0000 */
[----:B0-----:R-:W-:-:S05]  /*3f5d0*/  FMNMX.FTZ R13, R9, R14, !PT ;  /* 0x0000000e090d7209 */ /* 0x001fca0007810000 */
[----:B------:R-:W-:Y:S04]  /*3f5e0*/  ST.E desc[UR4][R6.64], R13 ;  /* 0x0000000d06007985 */ /* 0x000fe8000c101904 */
[----:B------:R-:W2:Y:S01]  /*3f5f0*/  LD.E R15, desc[UR6][R6.64] ;  /* 0x00000006060f7980 */ /* 0x000ea2000c101900 */
[----:B------:R-:W-:Y:S02]  /*3f600*/  R2UR UR8, R4 ;  /* 0x00000000040872ca */ /* 0x000fe400000e0000 */
[----:B------:R-:W-:Y:S01]  /*3f610*/  R2UR UR9, R5 ;  /* 0x00000000050972ca */ /* 0x000fe200000e0000 */
[----:B----4-:R-:W0:Y:S02]  /*3f620*/  SHFL.BFLY PT, R9, R24, 0x2, 0x1f ;  /* 0x0c401f0018097f89 */ /* 0x010e2400000e0000 */
[----:B0-----:R-:W-:-:S05]  /*3f630*/  FMNMX.FTZ R14, R9, R24, !PT ;  /* 0x00000018090e7209 */ /* 0x001fca0007810000 */
[----:B------:R-:W0:Y:S01]  /*3f640*/  SHFL.BFLY PT, R9, R14, 0x1, 0x1f ;  /* 0x0c201f000e097f89 */ /* 0x000e2200000e0000 */
[C---:B--2---:R-:W-:Y:S02]  /*3f650*/  FSETP.NEU.FTZ.AND P0, PT, R15.reuse, -INF , PT ;  /* 0xff8000000f00780b */ /* 0x044fe40003f1d000 */
[----:B0-----:R-:W-:Y:S02]  /*3f660*/  FMNMX.FTZ R13, R14, R9, !PT ;  /* 0x000000090e0d7209 */ /* 0x001fe40007810000 */
[----:B------:R-:W-:Y:S02]  /*3f670*/  FSEL R9, R15, RZ, P0 ;  /* 0x000000ff0f097208 */ /* 0x000fe40000000000 */
[----:B------:R-:W-:-:S03]  /*3f680*/  FSETP.NEU.FTZ.AND P0, PT, R13, -INF , PT ;  /* 0xff8000000d00780b */ /* 0x000fc60003f1d000 */
[----:B------:R-:W-:Y:S01]  /*3f690*/  FADD.FTZ R9, R2, -R9 ;  /* 0x8000000902097221 */ /* 0x000fe20000010000 */
[----:B------:R-:W-:-:S05]  /*3f6a0*/  FSEL R2, R13, RZ, P0 ;  /* 0x000000ff0d027208 */ /* 0x000fca0000000000 */
[----:B------:R-:W-:Y:S01]  /*3f6b0*/  FADD.FTZ R3, R3, -R2 ;  /* 0x8000000203037221 */ /* 0x000fe20000010000 */
[----:B------:R-:W-:-:S03]  /*3f6c0*/  FMUL.FTZ R9, R9, R18 ;  /* 0x0000001209097220 */ /* 0x000fc60000410000 */
[----:B------:R-:W-:-:S03]  /*3f6d0*/  FMUL.FTZ R24, R18, R3 ;  /* 0x0000000312187220 */ /* 0x000fc60000410000 */
[----:B------:R-:W3:Y:S08]  /*3f6e0*/  MUFU.EX2 R9, R9 ;  /* 0x0000000900097308 */ /* 0x000ef00000000800 */
[----:B------:R-:W0:Y:S01]  /*3f6f0*/  MUFU.EX2 R24, R24 ;  /* 0x0000001800187308 */ /* 0x000e220000000800 */
[----:B------:R-:W-:Y:S01]  /*3f700*/  ST.E desc[UR4][R6.64+0x4], R13 ;  /* 0x0000040d06007985 */ /* 0x000fe2000c101904 */
[----:B---3--:R-:W-:Y:S01]  /*3f710*/  FMUL.FTZ R15, R9, R68 ;  /* 0x00000044090f7220 */ /* 0x008fe20000410000 */
[----:B0-----:R-:W-:-:S04]  /*3f720*/  FMUL.FTZ R65, R24, R65 ;  /* 0x0000004118417220 */ /* 0x001fc80000410000 */
[----:B------:R-:W-:Y:S04]  /*3f730*/  ST.E desc[UR6][R6.64+0x10], R15 ;  /* 0x0000100f06007985 */ /* 0x000fe8000c101906 */
[----:B------:R0:W-:Y:S04]  /*3f740*/  ST.E desc[UR8][R6.64+0x14], R65 ;  /* 0x0000144106007985 */ /* 0x0001e8000c101908 */
[----:B------:R-:W2:Y:S04]  /*3f750*/  LDL.64 R2, [R158+0x70] ;  /* 0x000070009e027983 */ /* 0x000ea80000100a00 */
[----:B--2---:R-:W2:Y:S04]  /*3f760*/  LD.E R67, desc[UR6][R2.64+0x20] ;  /* 0x0000200602437980 */ /* 0x004ea8000c101900 */
[----:B------:R-:W2:Y:S04]  /*3f770*/  LD.E R14, desc[UR4][R2.64] ;  /* 0x00000004020e7980 */ /* 0x000ea8000c101900 */
[----:B------:R-:W3:Y:S04]  /*3f780*/  LD.E R68, desc[UR4][R2.64+0x4] ;  /* 0x0000040402447980 */ /* 0x000ee8000c101900 */
[----:B------:R-:W4:Y:S04]  /*3f790*/  LD.E R70, desc[UR4][R2.64+0x10] ;  /* 0x0000100402467980 */ /* 0x000f28000c101900 */
[----:B0-----:R-:W4:Y:S01]  /*3f7a0*/  LD.E R65, desc[UR6][R2.64+0x14] ;  /* 0x0000140602417980 */ /* 0x001f22000c101900 */
[C---:B--2---:R-:W-:Y:S01]  /*3f7b0*/  FMUL.FTZ R6, R14.reuse, R67 ;  /* 0x000000430e067220 */ /* 0x044fe20000410000 */
[----:B------:R-:W-:Y:S01]  /*3f7c0*/  FSETP.NEU.FTZ.AND P0, PT, R14, -INF , PT ;  /* 0xff8000000e00780b */ /* 0x000fe20003f1d000 */
[----:B---3--:R-:W-:-:S03]  /*3f7d0*/  FMUL.FTZ R7, R67, R68 ;  /* 0x0000004443077220 */ /* 0x008fc60000410000 */
[----:B------:R-:W-:Y:S02]  /*3f7e0*/  FSEL R6, R6, RZ, P0 ;  /* 0x000000ff06067208 */ /* 0x000fe40000000000 */
[----:B------:R-:W-:-:S03]  /*3f7f0*/  FSETP.NEU.FTZ.AND P0, PT, R68, -INF , PT ;  /* 0xff8000004400780b */ /* 0x000fc60003f1d000 */
[-CC-:B------:R-:W-:Y:S01]  /*3f800*/  FFMA.FTZ R195, R195, R67.reuse, -R6.reuse ;  /* 0x00000043c3c37223 */ /* 0x180fe20000010806 */
        /* <DEDUP_REMOVED lines=22> */
[----:B------:R-:W-:Y:S01]  /*3f970*/  FFMA.FTZ R186, R11, R67, -R6 ;  /* 0x000000430bba7223 */ /* 0x000fe20000010806 */
[----:B------:R-:W-:-:S05]  /*3f980*/  FSEL R6, R7, RZ, P0 ;  /* 0x000000ff07067208 */ /* 0x000fca0000000000 */
[-CC-:B------:R-:W-:Y:S01]  /*3f990*/  FFMA.FTZ R196, R0, R67.reuse, -R6.reuse ;  /* 0x0000004300c47223 */ /* 0x180fe20000010806 */
[-CC-:B------:R-:W-:Y:S01]  /*3f9a0*/  FFMA.FTZ R193, R55, R67.reuse, -R6.reuse ;  /* 0x0000004337c17223 */ /* 0x180fe20000010806 */
[----:B------:R-:W4:Y:S01]  /*3f9b0*/  MUFU.EX2 R195, R195 ;  /* 0x000000c300c37308 */ /* 0x000f220000000800 */
[-CC-:B------:R-:W-:Y:S01]  /*3f9c0*/  FFMA.FTZ R155, R52, R67.reuse, -R6.reuse ;  /* 0x00000043349b7223 */ /* 0x180fe20000010806 */
[----:B------:R-:W-:-:S06]  /*3f9d0*/  FFMA.FTZ R194, R48, R67, -R6 ;  /* 0x0000004330c27223 */ /* 0x000fcc0000010806 */
[----:B------:R-:W0:Y:S01]  /*3f9e0*/  MUFU.EX2 R196, R196 ;  /* 0x000000c400c47308 */ /* 0x000e220000000800 */
[----:B------:R-:W-:-:S07]  /*3f9f0*/  FFMA.FTZ R12, R12, R67, -R6 ;  /* 0x000000430c0c7223 */ /* 0x000fce0000010806 */
[----:B------:R-:W1:Y:S08]  /*3fa00*/  MUFU.EX2 R152, R152 ;  /* 0x0000009800987308 */ /* 0x000e700000000800 */
[----:B------:R-:W2:Y:S01]  /*3fa10*/  MUFU.EX2 R193, R193 ;  /* 0x000000c100c17308 */ /* 0x000ea20000000800 */
[----:B------:R-:W-:-:S07]  /*3fa20*/  FFMA.FTZ R11, R41, R67, -R6 ;  /* 0x00000043290b7223 */ /* 0x000fce0000010806 */
[----:B------:R-:W3:Y:S08]  /*3fa30*/  MUFU.EX2 R154, R154 ;  /* 0x0000009a009a7308 */ /* 0x000ef00000000800 */
[----:B------:R-:W3:Y:S01]  /*3fa40*/  MUFU.EX2 R155, R155 ;  /* 0x0000009b009b7308 */ /* 0x000ee20000000800 */
[----:B------:R-:W-:Y:S01]  /*3fa50*/  FFMA.FTZ R175, R26, R67, -R6 ;  /* 0x000000431aaf7223 */ /* 0x000fe20000010806 */
[----:B----4-:R-:W-:-:S06]  /*3fa60*/  FADD.FTZ R7, R195, R70 ;  /* 0x00000046c3077221 */ /* 0x010fcc0000010000 */
[----:B------:R-:W4:Y:S01]  /*3fa70*/  MUFU.EX2 R153, R153 ;  /* 0x0000009900997308 */ /* 0x000f220000000800 */
[----:B0-----:R-:W-:Y:S01]  /*3fa80*/  FADD.FTZ R26, R196, R65 ;  /* 0x00000041c41a7221 */ /* 0x001fe20000010000 */
[----:B------:R-:W-:-:S06]  /*3fa90*/  FFMA.FTZ R0, R38, R67, -R6 ;  /* 0x0000004326007223 */ /* 0x000fcc0000010806 */
[----:B------:R-:W0:Y:S01]  /*3faa0*/  MUFU.EX2 R194, R194 ;  /* 0x000000c200c27308 */ /* 0x000e220000000800 */
[----:B-1----:R-:W-:Y:S01]  /*3fab0*/  FADD.FTZ R7, R152, R7 ;  /* 0x0000000798077221 */ /* 0x002fe20000010000 */
[----:B--2---:R-:W-:-:S06]  /*3fac0*/  FADD.FTZ R26, R193, R26 ;  /* 0x0000001ac11a7221 */ /* 0x004fcc0000010000 */
[----:B------:R-:W1:Y:S01]  /*3fad0*/  MUFU.EX2 R18, R18 ;  /* 0x0000001200127308 */ /* 0x000e620000000800 */
[----:B------:R-:W-:-:S07]  /*3fae0*/  FFMA.FTZ R10, R34, R67, -R6 ;  /* 0x00000043220a7223 */ /* 0x000fce0000010806 */
[----:B------:R-:W2:Y:S01]  /*3faf0*/  MUFU.EX2 R12, R12 ;  /* 0x0000000c000c7308 */ /* 0x000ea20000000800 */
[----:B------:R-:W-:Y:S01]  /*3fb00*/  FFMA.FTZ R170, R28, R67, -R6 ;  /* 0x000000431caa7223 */ /* 0x000fe20000010806 */
[----:B---3--:R-:W-:-:S06]  /*3fb10*/  FADD.FTZ R28, R154, R7 ;  /* 0x000000079a1c7221 */ /* 0x008fcc0000010000 */
[----:B------:R-:W3:Y:S01]  /*3fb20*/  MUFU.EX2 R15, R15 ;  /* 0x0000000f000f7308 */ /* 0x000ee20000000800 */
[----:B------:R-:W-:Y:S01]  /*3fb30*/  FADD.FTZ R7, R155, R26 ;  /* 0x0000001a9b077221 */ /* 0x000fe20000010000 */
[----:B------:R-:W-:-:S06]  /*3fb40*/  FFMA.FTZ R168, R31, R67, -R6 ;  /* 0x000000431fa87223 */ /* 0x000fcc0000010806 */
[----:B------:R-:W3:Y:S01]  /*3fb50*/  MUFU.EX2 R11, R11 ;  /* 0x0000000b000b7308 */ /* 0x000ee20000000800 */
[----:B------:R-:W-:Y:S01]  /*3fb60*/  FFMA.FTZ R177, R21, R67, -R6 ;  /* 0x0000004315b17223 */ /* 0x000fe20000010806 */
[----:B----4-:R-:W-:-:S06]  /*3fb70*/  FADD.FTZ R21, R153, R28 ;  /* 0x0000001c99157221 */ /* 0x010fcc0000010000 */
[----:B------:R-:W4:Y:S01]  /*3fb80*/  MUFU.EX2 R14, R14 ;  /* 0x0000000e000e7308 */ /* 0x000f220000000800 */
[----:B0-----:R-:W-:Y:S01]  /*3fb90*/  FADD.FTZ R7, R194, R7 ;  /* 0x00000007c2077221 */ /* 0x001fe20000010000 */
[----:B------:R-:W-:-:S06]  /*3fba0*/  FFMA.FTZ R167, R30, R67, -R6 ;  /* 0x000000431ea77223 */ /* 0x000fcc0000010806 */
[----:B------:R-:W0:Y:S01]  /*3fbb0*/  MUFU.EX2 R0, R0 ;  /* 0x0000000000007308 */ /* 0x000e220000000800 */
[----:B------:R-:W-:Y:S01]  /*3fbc0*/  FFMA.FTZ R185, R20, R67, -R6 ;  /* 0x0000004314b97223 */ /* 0x000fe20000010806 */
[----:B-1----:R-:W-:-:S06]  /*3fbd0*/  FADD.FTZ R20, R18, R21 ;  /* 0x0000001512147221 */ /* 0x002fcc0000010000 */
[----:B------:R-:W1:Y:S01]  /*3fbe0*/  MUFU.EX2 R13, R13 ;  /* 0x0000000d000d7308 */ /* 0x000e620000000800 */
[----:B--2---:R-:W-:-:S07]  /*3fbf0*/  FADD.FTZ R26, R12, R7 ;  /* 0x000000070c1a7221 */ /* 0x004fce0000010000 */
[----:B------:R-:W2:Y:S01]  /*3fc00*/  MUFU.EX2 R10, R10 ;  /* 0x0000000a000a7308 */ /* 0x000ea20000000800 */
[----:B---3--:R-:W-:Y:S01]  /*3fc10*/  FADD.FTZ R7, R15, R20 ;  /* 0x000000140f077221 */ /* 0x008fe20000010000 */
[----:B------:R-:W-:-:S06]  /*3fc20*/  FADD.FTZ R21, R11, R26 ;  /* 0x0000001a0b157221 */ /* 0x000fcc0000010000 */
[----:B------:R-:W3:Y:S01]  /*3fc30*/  MUFU.EX2 R164, R164 ;  /* 0x000000a400a47308 */ /* 0x000ee20000000800 */
[----:B------:R-:W-:-:S07]  /*3fc40*/  FFMA.FTZ R169, R29, R67, -R6 ;  /* 0x000000431da97223 */ /* 0x000fce0000010806 */
[----:B------:R-:W3:Y:S01]  /*3fc50*/  MUFU.EX2 R168, R168 ;  /* 0x000000a800a87308 */ /* 0x000ee20000000800 */
[----:B----4-:R-:W-:Y:S01]  /*3fc60*/  FADD.FTZ R20, R14, R7 ;  /* 0x000000070e147221 */ /* 0x010fe20000010000 */
[----:B0-----:R-:W-:-:S06]  /*3fc70*/  FADD.FTZ R21, R0, R21 ;  /* 0x0000001500157221 */ /* 0x001fcc0000010000 */
[----:B------:R-:W0:Y:S01]  /*3fc80*/  MUFU.EX2 R163, R163 ;  /* 0x000000a300a37308 */ /* 0x000e220000000800 */
[----:B------:R-:W-:-:S07]  /*3fc90*/  FFMA.FTZ R176, R27, R67, -R6 ;  /* 0x000000431bb07223 */ /* 0x000fce0000010806 */
[----:B------:R-:W4:Y:S01]  /*3fca0*/  MUFU.EX2 R167, R167 ;  /* 0x000000a700a77308 */ /* 0x000f220000000800 */
[----:B------:R-:W-:Y:S01]  /*3fcb0*/  FFMA.FTZ R178, R25, R67, -R6 ;  /* 0x0000004319b27223 */ /* 0x000fe20000010806 */
[----:B-1----:R-:W-:-:S06]  /*3fcc0*/  FADD.FTZ R7, R13, R20 ;  /* 0x000000140d077221 */ /* 0x002fcc0000010000 */
[----:B------:R-:W1:Y:S01]  /*3fcd0*/  MUFU.EX2 R166, R166 ;  /* 0x000000a600a67308 */ /* 0x000e620000000800 */
[----:B--2---:R-:W-:-:S07]  /*3fce0*/  FADD.FTZ R25, R10, R21 ;  /* 0x000000150a197221 */ /* 0x004fce0000010000 */
[----:B------:R-:W2:Y:S01]  /*3fcf0*/  MUFU.EX2 R170, R170 ;  /* 0x000000aa00aa7308 */ /* 0x000ea20000000800 */
[----:B---3--:R-:W-:Y:S01]  /*3fd00*/  FADD.FTZ R20, R164, R7 ;  /* 0x00000007a4147221 */ /* 0x008fe20000010000 */
[----:B------:R-:W-:-:S06]  /*3fd10*/  FADD.FTZ R26, R168, R25 ;  /* 0x00000019a81a7221 */ /* 0x000fcc0000010000 */
[----:B------:R-:W3:Y:S08]  /*3fd20*/  MUFU.EX2 R165, R165 ;  /* 0x000000a500a57308 */ /* 0x000ef00000000800 */
[----:B------:R-:W3:Y:S01]  /*3fd30*/  MUFU.EX2 R169, R169 ;  /* 0x000000a900a97308 */ /* 0x000ee20000000800 */
[----:B0-----:R-:W-:Y:S01]  /*3fd40*/  FADD.FTZ R7, R163, R20 ;  /* 0x00000014a3077221 */ /* 0x001fe20000010000 */
[----:B----4-:R-:W-:-:S06]  /*3fd50*/  FADD.FTZ R25, R167, R26 ;  /* 0x0000001aa7197221 */ /* 0x010fcc0000010000 */
[----:B------:R-:W0:Y:S08]  /*3fd60*/  MUFU.EX2 R172, R172 ;  /* 0x000000ac00ac7308 */ /* 0x000e300000000800 */
[----:B------:R-:W4:Y:S01]  /*3fd70*/  MUFU.EX2 R176, R176 ;  /* 0x000000b000b07308 */ /* 0x000f220000000800 */
[----:B-1----:R-:W-:Y:S01]  /*3fd80*/  FADD.FTZ R26, R166, R7 ;  /* 0x00000007a61a7221 */ /* 0x002fe20000010000 */
[----:B--2---:R-:W-:-:S06]  /*3fd90*/  FADD.FTZ R28, R170, R25 ;  /* 0x00000019aa1c7221 */ /* 0x004fcc0000010000 */
[----:B------:R-:W1:Y:S08]  /*3fda0*/  MUFU.EX2 R171, R171 ;  /* 0x000000ab00ab7308 */ /* 0x000e700000000800 */
[----:B------:R-:W2:Y:S01]  /*3fdb0*/  MUFU.EX2 R175, R175 ;  /* 0x000000af00af7308 */ /* 0x000ea20000000800 */
[----:B---3--:R-:W-:Y:S01]  /*3fdc0*/  FADD.FTZ R7, R165, R26 ;  /* 0x0000001aa5077221 */ /* 0x008fe20000010000 */
[----:B------:R-:W-:-:S06]  /*3fdd0*/  FADD.FTZ R25, R169, R28 ;  /* 0x0000001ca9197221 */ /* 0x000fcc0000010000 */
[----:B------:R-:W3:Y:S01]  /*3fde0*/  MUFU.EX2 R174, R174 ;  /* 0x000000ae00ae7308 */ /* 0x000ee20000000800 */
[----:B------:R-:W-:-:S07]  /*3fdf0*/  FFMA.FTZ R156, R64, R67, -R6 ;  /* 0x00000043409c7223 */ /* 0x000fce0000010806 */
[----:B------:R-:W3:Y:S01]  /*3fe00*/  MUFU.EX2 R178, R178 ;  /* 0x000000b200b27308 */ /* 0x000ee20000000800 */
[----:B0-----:R-:W-:Y:S01]  /*3fe10*/  FADD.FTZ R26, R172, R7 ;  /* 0x00000007ac1a7221 */ /* 0x001fe20000010000 */
[----:B----4-:R-:W-:-:S06]  /*3fe20*/  FADD.FTZ R28, R176, R25 ;  /* 0x00000019b01c7221 */ /* 0x010fcc0000010000 */
[----:B------:R-:W0:Y:S01]  /*3fe30*/  MUFU.EX2 R173, R173 ;  /* 0x000000ad00ad7308 */ /* 0x000e220000000800 */
[----:B------:R-:W-:-:S07]  /*3fe40*/  FFMA.FTZ R21, R66, R67, -R6 ;  /* 0x0000004342157223 */ /* 0x000fce0000010806 */
[----:B------:R-:W4:Y:S01]  /*3fe50*/  MUFU.EX2 R177, R177 ;  /* 0x000000b100b17308 */ /* 0x000f220000000800 */
[----:B-1----:R-:W-:Y:S01]  /*3fe60*/  FADD.FTZ R7, R171, R26 ;  /* 0x0000001aab077221 */ /* 0x002fe20000010000 */
[----:B--2---:R-:W-:-:S06]  /*3fe70*/  FADD.FTZ R25, R175, R28 ;  /* 0x0000001caf197221 */ /* 0x004fcc0000010000 */
[----:B------:R-:W1:Y:S01]  /*3fe80*/  MUFU.EX2 R182, R182 ;  /* 0x000000b600b67308 */ /* 0x000e620000000800 */
[----:B------:R-:W-:-:S07]  /*3fe90*/  FFMA.FTZ R20, R53, R67, -R6 ;  /* 0x0000004335147223 */ /* 0x000fce0000010806 */
        /* <DEDUP_REMOVED lines=31> */
[----:B------:R-:W3:Y:S08]  /*40090*/  MUFU.EX2 R186, R186 ;  /* 0x000000ba00ba7308 */ /* 0x000ef00000000800 */
[----:B------:R-:W3:Y:S01]  /*400a0*/  MUFU.EX2 R159, R159 ;  /* 0x0000009f009f7308 */ /* 0x000ee20000000800 */
[----:B0-----:R-:W-:Y:S01]  /*400b0*/  FADD.FTZ R26, R188, R25 ;  /* 0x00000019bc1a7221 */ /* 0x001fe20000010000 */
[----:B----4-:R-:W-:-:S03]  /*400c0*/  FADD.FTZ R7, R161, R6 ;  /* 0x00000006a1077221 */ /* 0x010fc60000010000 */
[----:B-1----:R-:W-:Y:S01]  /*400d0*/  FADD.FTZ R25, R187, R26 ;  /* 0x0000001abb197221 */ /* 0x002fe20000010000 */
[----:B--2---:R-:W-:-:S03]  /*400e0*/  FADD.FTZ R6, R160, R7 ;  /* 0x00000007a0067221 */ /* 0x004fc60000010000 */
[----:B---3--:R-:W-:Y:S01]  /*400f0*/  FADD.FTZ R25, R186, R25 ;  /* 0x00000019ba197221 */ /* 0x008fe20000010000 */
[----:B------:R-:W-:-:S04]  /*40100*/  FADD.FTZ R27, R159, R6 ;  /* 0x000000069f1b7221 */ /* 0x000fc80000010000 */
[----:B------:R-:W-:Y:S04]  /*40110*/  ST.E desc[UR4][R2.64+0x10], R25 ;  /* 0x0000101902007985 */ /* 0x000fe8000c101904 */
[----:B------:R0:W-:Y:S04]  /*40120*/  ST.E desc[UR6][R2.64+0x14], R27 ;  /* 0x0000141b02007985 */ /* 0x0001e8000c101906 */
[----:B------:R-:W2:Y:S01]  /*40130*/  LDL.64 R6, [R158+0x80] ;  /* 0x000080009e067983 */ /* 0x000ea20000100a00 */
[----:B------:R-:W-:Y:S02]  /*40140*/  R2UR UR10, R4 ;  /* 0x00000000040a72ca */ /* 0x000fe400000e0000 */
[----:B------:R-:W-:-:S02]  /*40150*/  R2UR UR11, R5 ;  /* 0x00000000050b72ca */ /* 0x000fc400000e0000 */
[C---:B------:R-:W-:Y:S02]  /*40160*/  R2UR UR12, R4.reuse ;  /* 0x00000000040c72ca */ /* 0x040fe400000e0000 */
[C---:B------:R-:W-:Y:S02]  /*40170*/  R2UR UR13, R5.reuse ;  /* 0x00000000050d72ca */ /* 0x040fe400000e0000 */
[C---:B------:R-:W-:Y:S02]  /*40180*/  R2UR UR14, R4.reuse ;  /* 0x00000000040e72ca */ /* 0x040fe400000e0000 */
[C---:B------:R-:W-:Y:S02]  /*40190*/  R2UR UR15, R5.reuse ;  /* 0x00000000050f72ca */ /* 0x040fe400000e0000 */
[C---:B------:R-:W-:Y:S02]  /*401a0*/  R2UR UR16, R4.reuse ;  /* 0x00000000041072ca */ /* 0x040fe400000e0000 */
[----:B------:R-:W-:Y:S01]  /*401b0*/  R2UR UR17, R5 ;  /* 0x00000000051172ca */ /* 0x000fe200000e0000 */
        /* <DEDUP_REMOVED lines=37> */
[----:B------:R-:W-:-:S03]  /*40410*/  R2UR UR18, R4 ;  /* 0x00000000041272ca */ /* 0x000fc600000e0000 */
[----:B------:R-:W4:Y:S01]  /*40420*/  LD.E R56, desc[UR4][R6.64+0x124] ;  /* 0x0001240406387980 */ /* 0x000f22000c101900 */
[----:B------:R-:W-:-:S03]  /*40430*/  R2UR UR19, R5 ;  /* 0x00000000051372ca */ /* 0x000fc600000e0000 */
[----:B------:R-:W4:Y:S01]  /*40440*/  LD.E R52, desc[UR14][R6.64+0x130] ;  /* 0x0001300e06347980 */ /* 0x000f22000c101900 */
[----:B------:R-:W-:-:S03]  /*40450*/  R2UR UR20, R4 ;  /* 0x00000000041472ca */ /* 0x000fc600000e0000 */
[----:B------:R-:W4:Y:S01]  /*40460*/  LD.E R54, desc[UR16][R6.64+0x134] ;  /* 0x0001341006367980 */ /* 0x000f22000c101900 */
[----:B------:R-:W-:-:S03]  /*40470*/  R2UR UR21, R5 ;  /* 0x00000000051572ca */ /* 0x000fc600000e0000 */
[----:B------:R-:W4:Y:S01]  /*40480*/  LD.E R50, desc[UR6][R6.64+0x140] ;  /* 0x0001400606327980 */ /* 0x000f22000c101900 */
[C---:B------:R-:W-:Y:S02]  /*40490*/  R2UR UR22, R4.reuse ;  /* 0x00000000041672ca */ /* 0x040fe400000e0000 */
[C---:B------:R-:W-:Y:S01]  /*404a0*/  R2UR UR23, R5.reuse ;  /* 0x00000000051772ca */ /* 0x040fe200000e0000 */
[----:B------:R-:W4:Y:S01]  /*404b0*/  LD.E R46, desc[UR8][R6.64+0x144] ;  /* 0x00014408062e7980 */ /* 0x000f22000c101900 */
[C---:B------:R-:W-:Y:S02]  /*404c0*/  R2UR UR24, R4.reuse ;  /* 0x00000000041872ca */ /* 0x040fe400000e0000 */
[----:B------:R-:W-:Y:S01]  /*404d0*/  R2UR UR25, R5 ;  /* 0x00000000051972ca */ /* 0x000fe200000e0000 */
        /* <DEDUP_REMOVED lines=18> */
[----:B------:R-:W-:-:S02]  /*40600*/  R2UR UR26, R4 ;  /* 0x00000000041a72ca */ /* 0x000fc400000e0000 */
        /* <DEDUP_REMOVED lines=16> */
[----:B--2---:R-:W-:-:S03]  /*40710*/  FMUL.FTZ R3, R9, R74 ;  /* 0x0000004a09037220 */ /* 0x004fc60000410000 */
[----:B------:R-:W2:Y:S04]  /*40720*/  LD.E R73, desc[UR22][R6.64+0xd8] ;  /* 0x0000d81606497980 */ /* 0x000ea8000c101900 */
[----:B------:R-:W2:Y:S01]  /*40730*/  LD.E R74, desc[UR20][R6.64+0x1b0] ;  /* 0x0001b014064a7980 */ /* 0x000ea2000c101900 */
[C---:B---3--:R-:W-:Y:S01]  /*40740*/  FMUL.FTZ R25, R9.reuse, R76 ;  /* 0x0000004c09197220 */ /* 0x048fe20000410000 */
[C---:B----4-:R-:W-:Y:S02]  /*40750*/  FMUL.FTZ R27, R9.reuse, R78 ;  /* 0x0000004e091b7220 */ /* 0x050fe40000410000 */
[----:B------:R-:W3:Y:S04]  /*40760*/  LD.E R76, desc[UR18][R6.64+0x1e4] ;  /* 0x0001e412064c7980 */ /* 0x000ee8000c101900 */
[----:B------:R-:W4:Y:S01]  /*40770*/  LD.E R78, desc[UR16][R6.64+0x1e0] ;  /* 0x0001e010064e7980 */ /* 0x000f22000c101900 */
[----:B------:R-:W-:-:S03]  /*40780*/  FMUL.FTZ R29, R9, R90 ;  /* 0x0000005a091d7220 */ /* 0x000fc60000410000 */
[----:B------:R0:W-:Y:S04]  /*40790*/  ST.E desc[UR6][R6.64+0x4], R25 ;  /* 0x0000041906007985 */ /* 0x0001e8000c101906 */
[----:B------:R-:W4:Y:S01]  /*407a0*/  LD.E R90, desc[UR12][R6.64+0x1f4] ;  /* 0x0001f40c065a7980 */ /* 0x000f22000c101900 */
[----:B------:R-:W-:-:S03]  /*407b0*/  FMUL.FTZ R35, R9, R96 ;  /* 0x0000006009237220 */ /* 0x000fc60000410000 */
[----:B------:R1:W-:Y:S04]  /*407c0*/  ST.E desc[UR4][R6.64], R3 ;  /* 0x0000000306007985 */ /* 0x0003e8000c101904 */
[----:B0-----:R-:W4:Y:S01]  /*407d0*/  LD.E R25, desc[UR14][R6.64+0x8] ;  /* 0x0000080e06197980 */ /* 0x001f22000c101900 */
[----:B------:R-:W-:-:S03]  /*407e0*/  FMUL.FTZ R37, R9, R98 ;  /* 0x0000006209257220 */ /* 0x000fc60000410000 */
[----:B------:R0:W-:Y:S04]  /*407f0*/  ST.E desc[UR8][R6.64+0x10], R27 ;  /* 0x0000101b06007985 */ /* 0x0001e8000c101908 */
[----:B-1----:R-:W4:Y:S01]  /*40800*/  LD.E R3, desc[UR22][R6.64+0xc] ;  /* 0x00000c1606037980 */ /* 0x002f22000c101900 */
[----:B------:R-:W-:-:S03]  /*40810*/  FMUL.FTZ R33, R9, R94 ;  /* 0x0000005e09217220 */ /* 0x000fc60000410000 */
[----:B------:R1:W-:Y:S04]  /*40820*/  ST.E desc[UR4][R6.64+0x14], R29 ;  /* 0x0000141d06007985 */ /* 0x0003e8000c101904 */
[----:B0-----:R-:W4:Y:S04]  /*40830*/  LD.E R27, desc[UR18][R6.64+0x1c] ;  /* 0x00001c12061b7980 */ /* 0x001f28000c101900 */
[----:B------:R0:W-:Y:S04]  /*40840*/  ST.E desc[UR8][R6.64+0x24], R35 ;  /* 0x0000242306007985 */ /* 0x0001e8000c101908 */
[----:B-1----:R-:W4:Y:S01]  /*40850*/  LD.E R29, desc[UR24][R6.64+0x28] ;  /* 0x00002818061d7980 */ /* 0x002f22000c101900 */
[----:B------:R-:W-:-:S03]  /*40860*/  FMUL.FTZ R65, R9, R104 ;  /* 0x0000006809417220 */ /* 0x000fc60000410000 */
[----:B------:R1:W-:Y:S04]  /*40870*/  ST.E desc[UR10][R6.64+0x30], R37 ;  /* 0x0000302506007985 */ /* 0x0003e8000c10190a */
[----:B0-----:R-:W4:Y:S01]  /*40880*/  LD.E R35, desc[UR18][R6.64+0x4c] ;  /* 0x00004c1206237980 */ /* 0x001f22000c101900 */
[----:B------:R-:W-:-:S03]  /*40890*/  FMUL.FTZ R61, R9, R100 ;  /* 0x00000064093d7220 */ /* 0x000fc60000410000 */
[----:B------:R0:W-:Y:S04]  /*408a0*/  ST.E desc[UR6][R6.64+0x20], R33 ;  /* 0x0000202106007985 */ /* 0x0001e8000c101906 */
[----:B-1----:R-:W4:Y:S01]  /*408b0*/  LD.E R37, desc[UR22][R6.64+0x5c] ;  /* 0x00005c1606257980 */ /* 0x002f22000c101900 */
[C---:B------:R-:W-:Y:S01]  /*408c0*/  FMUL.FTZ R63, R9.reuse, R102 ;  /* 0x00000066093f7220 */ /* 0x040fe20000410000 */
[C---:B------:R-:W-:Y:S01]  /*408d0*/  FMUL.FTZ R67, R9.reuse, R106 ;  /* 0x0000006a09437220 */ /* 0x040fe20000410000 */
[C---:B------:R-:W-:Y:S01]  /*408e0*/  FMUL.FTZ R89, R9.reuse, R114 ;  /* 0x0000007209597220 */ /* 0x040fe20000410000 */
[C---:B------:R-:W-:Y:S01]  /*408f0*/  FMUL.FTZ R85, R9.reuse, R110 ;  /* 0x0000006e09557220 */ /* 0x040fe20000410000 */
[C---:B------:R-:W-:Y:S01]  /*40900*/  FMUL.FTZ R87, R9.reuse, R112 ;  /* 0x0000007009577220 */ /* 0x040fe20000410000 */
[----:B------:R-:W4:Y:S04]  /*40910*/  LD.E R83, desc[UR24][R6.64+0xdc] ;  /* 0x0000dc1806537980 */ /* 0x000f28000c101900 */
[----:B0-----:R-:W4:Y:S04]  /*40920*/  LD.E R33, desc[UR12][R6.64+0x68] ;  /* 0x0000680c06217980 */ /* 0x001f28000c101900 */
[----:B------:R0:W-:Y:S04]  /*40930*/  ST.E desc[UR8][R6.64+0x44], R65 ;  /* 0x0000444106007985 */ /* 0x0001e8000c101908 */
[----:B------:R1:W-:Y:S04]  /*40940*/  ST.E desc[UR4][R6.64+0x34], R61 ;  /* 0x0000343d06007985 */ /* 0x0003e8000c101904 */
[----:B------:R1:W-:Y:S01]  /*40950*/  ST.E desc[UR6][R6.64+0x40], R63 ;  /* 0x0000403f06007985 */ /* 0x0003e2000c101906 */
[----:B0-----:R-:W-:-:S03]  /*40960*/  FMUL.FTZ R65, R9, R108 ;  /* 0x0000006c09417220 */ /* 0x001fc60000410000 */
[----:B------:R0:W-:Y:S04]  /*40970*/  ST.E desc[UR10][R6.64+0x50], R67 ;  /* 0x0000504306007985 */ /* 0x0001e8000c10190a */
[----:B-1----:R-:W4:Y:S04]  /*40980*/  LD.E R61, desc[UR6][R6.64+0x9c] ;  /* 0x00009c06063d7980 */ /* 0x002f28000c101900 */
[----:B------:R-:W4:Y:S04]  /*40990*/  LD.E R63, desc[UR12][R6.64+0xac] ;  /* 0x0000ac0c063f7980 */ /* 0x000f28000c101900 */
[----:B------:R1:W-:Y:S04]  /*409a0*/  ST.E desc[UR4][R6.64+0x54], R65 ;  /* 0x0000544106007985 */ /* 0x0003e8000c101904 */
[----:B0-----:R-:W4:Y:S04]  /*409b0*/  LD.E R67, desc[UR16][R6.64+0xbc] ;  /* 0x0000bc1006437980 */ /* 0x001f28000c101900 */
[----:B------:R-:W4:Y:S04]  /*409c0*/  LD.E R77, desc[UR10][R6.64+0xe8] ;  /* 0x0000e80a064d7980 */ /* 0x000f28000c101900 */
[----:B-1----:R-:W4:Y:S01]  /*409d0*/  LD.E R65, desc[UR18][R6.64+0xc8] ;  /* 0x0000c81206417980 */ /* 0x002f22000c101900 */
[----:B------:R-:W-:-:S03]  /*409e0*/  FMUL.FTZ R97, R9, R116 ;  /* 0x0000007409617220 */ /* 0x000fc60000410000 */
[----:B------:R-:W4:Y:S04]  /*409f0*/  LD.E R81, desc[UR12][R6.64+0xec] ;  /* 0x0000ec0c06517980 */ /* 0x000f28000c101900 */
[----:B------:R0:W-:Y:S04]  /*40a00*/  ST.E desc[UR8][R6.64+0x70], R89 ;  /* 0x0000705906007985 */ /* 0x0001e8000c101908 */
[----:B------:R-:W4:Y:S04]  /*40a10*/  LD.E R79, desc[UR14][R6.64+0xf8] ;  /* 0x0000f80e064f7980 */ /* 0x000f28000c101900 */
[----:B------:R1:W-:Y:S04]  /*40a20*/  ST.E desc[UR4][R6.64+0x60], R85 ;  /* 0x0000605506007985 */ /* 0x0003e8000c101904 */
[----:B0-----:R-:W4:Y:S01]  /*40a30*/  LD.E R89, desc[UR16][R6.64+0xfc] ;  /* 0x0000fc1006597980 */ /* 0x001f22000c101900 */
[----:B------:R-:W-:-:S03]  /*40a40*/  FMUL.FTZ R107, R9, R120 ;  /* 0x00000078096b7220 */ /* 0x000fc60000410000 */
[----:B------:R0:W-:Y:S04]  /*40a50*/  ST.E desc[UR6][R6.64+0x64], R87 ;  /* 0x0000645706007985 */ /* 0x0001e8000c101906 */
[----:B-1----:R-:W4:Y:S01]  /*40a60*/  LD.E R85, desc[UR18][R6.64+0x108] ;  /* 0x0001081206557980 */ /* 0x002f22000c101900 */
[----:B------:R-:W-:-:S03]  /*40a70*/  FMUL.FTZ R105, R9, R118 ;  /* 0x0000007609697220 */ /* 0x000fc60000410000 */
[----:B------:R-:W4:Y:S04]  /*40a80*/  LD.E R95, desc[UR10][R6.64+0x118] ;  /* 0x0001180a065f7980 */ /* 0x000f28000c101900 */
[----:B0-----:R-:W4:Y:S04]  /*40a90*/  LD.E R87, desc[UR20][R6.64+0x10c] ;  /* 0x00010c1406577980 */ /* 0x001f28000c101900 */
[----:B------:R-:W4:Y:S04]  /*40aa0*/  LD.E R91, desc[UR12][R6.64+0x11c] ;  /* 0x00011c0c065b7980 */ /* 0x000f28000c101900 */
[----:B------:R-:W4:Y:S04]  /*40ab0*/  LD.E R93, desc[UR14][R6.64+0x128] ;  /* 0x0001280e065d7980 */ /* 0x000f28000c101900 */
[----:B------:R0:W-:Y:S04]  /*40ac0*/  ST.E desc[UR4][R6.64+0x74], R97 ;  /* 0x0000746106007985 */ /* 0x0001e8000c101904 */
[----:B------:R-:W4:Y:S01]  /*40ad0*/  LD.E R103, desc[UR16][R6.64+0x12c] ;  /* 0x00012c1006677980 */ /* 0x000f22000c101900 */
[----:B------:R-:W-:-:S03]  /*40ae0*/  FMUL.FTZ R119, R9, R122 ;  /* 0x0000007a09777220 */ /* 0x000fc60000410000 */
[----:B------:R-:W4:Y:S04]  /*40af0*/  LD.E R101, desc[UR20][R6.64+0x13c] ;  /* 0x00013c1406657980 */ /* 0x000f28000c101900 */
[----:B0-----:R-:W4:Y:S04]  /*40b00*/  LD.E R97, desc[UR18][R6.64+0x138] ;  /* 0x0001381206617980 */ /* 0x001f28000c101900 */
[----:B------:R0:W-:Y:S04]  /*40b10*/  ST.E desc[UR8][R6.64+0x84], R107 ;  /* 0x0000846b06007985 */ /* 0x0001e8000c101908 */
[----:B------:R-:W4:Y:S01]  /*40b20*/  LD.E R99, desc[UR22][R6.64+0x148] ;  /* 0x0001481606637980 */ /* 0x000f22000c101900 */
[----:B------:R-:W-:-:S03]  /*40b30*/  FMUL.FTZ R121, R9, R124 ;  /* 0x0000007c09797220 */ /* 0x000fc60000410000 */
[----:B------:R1:W-:Y:S04]  /*40b40*/  ST.E desc[UR6][R6.64+0x80], R105 ;  /* 0x0000806906007985 */ /* 0x0003e8000c101906 */
[----:B0-----:R-:W4:Y:S04]  /*40b50*/  LD.E R107, desc[UR8][R6.64+0x14c] ;  /* 0x00014c08066b7980 */ /* 0x001f28000c101900 */
[----:B------:R-:W4:Y:S04]  /*40b60*/  LD.E R117, desc[UR12][R6.64+0x15c] ;  /* 0x00015c0c06757980 */ /* 0x000f28000c101900 */
[----:B-1----:R-:W4:Y:S01]  /*40b70*/  LD.E R105, desc[UR10][R6.64+0x158] ;  /* 0x0001580a06697980 */ /* 0x002f22000c101900 */
[----:B------:R-:W-:-:S03]  /*40b80*/  FMUL.FTZ R123, R9, R126 ;  /* 0x0000007e097b7220 */ /* 0x000fc60000410000 */
[----:B------:R-:W4:Y:S04]  /*40b90*/  LD.E R109, desc[UR14][R6.64+0x168] ;  /* 0x0001680e066d7980 */ /* 0x000f28000c101900 */
[----:B------:R-:W4:Y:S01]  /*40ba0*/  LD.E R115, desc[UR16][R6.64+0x16c] ;  /* 0x00016c1006737980 */ /* 0x000f22000c101900 */
[----:B------:R-:W-:-:S03]  /*40bb0*/  FMUL.FTZ R131, R9, R128 ;  /* 0x0000008009837220 */ /* 0x000fc60000410000 */
[----:B------:R-:W4:Y:S04]  /*40bc0*/  LD.E R113, desc[UR18][R6.64+0x178] ;  /* 0x0001781206717980 */ /* 0x000f28000c101900 */
[----:B------:R0:W-:Y:S04]  /*40bd0*/  ST.E desc[UR4][R6.64+0x90], R119 ;  /* 0x0000907706007985 */ /* 0x0001e8000c101904 */
        /* <DEDUP_REMOVED lines=8> */
[----:B------:R-:W4:Y:S01]  /*40c60*/  LD.E R125, desc[UR16][R6.64+0x1a8] ;  /* 0x0001a810067d7980 */ /* 0x000f22000c101900 */
[----:B------:R-:W-:-:S03]  /*40c70*/  FMUL.FTZ R143, R9, R132 ;  /* 0x00000084098f7220 */ /* 0x000fc60000410000 */
[----:B------:R1:W-:Y:S04]  /*40c80*/  ST.E desc[UR6][R6.64+0xa4], R131 ;  /* 0x0000a48306007985 */ /* 0x0003e8000c101906 */
[----:B0-----:R-:W4:Y:S04]  /*40c90*/  LD.E R123, desc[UR18][R6.64+0x1ac] ;  /* 0x0001ac12067b7980 */ /* 0x001f28000c101900 */
[----:B------:R-:W4:Y:S04]  /*40ca0*/  LD.E R133, desc[UR20][R6.64+0x1b8] ;  /* 0x0001b81406857980 */ /* 0x000f28000c101900 */
[----:B-1----:R-:W4:Y:S04]  /*40cb0*/  LD.E R131, desc[UR22][R6.64+0x1bc] ;  /* 0x0001bc1606837980 */ /* 0x002f28000c101900 */
[----:B------:R-:W4:Y:S04]  /*40cc0*/  LD.E R139, desc[UR10][R6.64+0x1c8] ;  /* 0x0001c80a068b7980 */ /* 0x000f28000c101900 */
[----:B------:R-:W4:Y:S04]  /*40cd0*/  LD.E R135, desc[UR12][R6.64+0x1cc] ;  /* 0x0001cc0c06877980 */ /* 0x000f28000c101900 */
[----:B------:R-:W4:Y:S04]  /*40ce0*/  LD.E R137, desc[UR14][R6.64+0x1d8] ;  /* 0x0001d80e06897980 */ /* 0x000f28000c101900 */
[----:B------:R0:W-:Y:S04]  /*40cf0*/  ST.E desc[UR4][R6.64+0xb0], R141 ;  /* 0x0000b08d06007985 */ /* 0x0001e8000c101904 */
[----:B------:R-:W4:Y:S04]  /*40d00*/  LD.E R147, desc[UR16][R6.64+0x1dc] ;  /* 0x0001dc1006937980 */ /* 0x000f28000c101900 */
[----:B------:R1:W-:Y:S04]  /*40d10*/  ST.E desc[UR6][R6.64+0xb4], R143 ;  /* 0x0000b48f06007985 */ /* 0x0003e8000c101906 */
[----:B0-----:R-:W4:Y:S04]  /*40d20*/  LD.E R141, desc[UR18][R6.64+0x1e8] ;  /* 0x0001e812068d7980 */ /* 0x001f28000c101900 */
[----:B------:R-:W4:Y:S04]  /*40d30*/  LD.E R145, desc[UR20][R6.64+0x1ec] ;  /* 0x0001ec1406917980 */ /* 0x000f28000c101900 */
[----:B-1----:R-:W4:Y:S04]  /*40d40*/  LD.E R143, desc[UR22][R6.64+0x1f8] ;  /* 0x0001f816068f7980 */ /* 0x002f28000c101900 */
[----:B------:R-:W4:Y:S01]  /*40d50*/  LD.E R149, desc[UR24][R6.64+0x1fc] ;  /* 0x0001fc1806957980 */ /* 0x000f22000c101900 */
[C---:B------:R-:W-:Y:S01]  /*40d60*/  FMUL.FTZ R151, R9.reuse, R134 ;  /* 0x0000008609977220 */ /* 0x040fe20000410000 */
[C---:B------:R-:W-:Y:S01]  /*40d70*/  FMUL.FTZ R197, R9.reuse, R136 ;  /* 0x0000008809c57220 */ /* 0x040fe20000410000 */
[----:B------:R-:W-:-:S03]  /*40d80*/  FMUL.FTZ R199, R9, R140 ;  /* 0x0000008c09c77220 */ /* 0x000fc60000410000 */
[----:B------:R0:W-:Y:S01]  /*40d90*/  ST.E desc[UR8][R6.64+0xc0], R151 ;  /* 0x0000c09706007985 */ /* 0x0001e2000c101908 */
[C---:B------:R-:W-:Y:S01]  /*40da0*/  FMUL.FTZ R201, R9.reuse, R142 ;  /* 0x0000008e09c97220 */ /* 0x040fe20000410000 */
[C---:B------:R-:W-:Y:S01]  /*40db0*/  FMUL.FTZ R203, R9.reuse, R72 ;  /* 0x0000004809cb7220 */ /* 0x040fe20000410000 */
[C---:B------:R-:W-:Y:S01]  /*40dc0*/  FMUL.FTZ R205, R9.reuse, R70 ;  /* 0x0000004609cd7220 */ /* 0x040fe20000410000 */
[----:B------:R1:W-:Y:S01]  /*40dd0*/  ST.E desc[UR4][R6.64+0xc4], R197 ;  /* 0x0000c4c506007985 */ /* 0x0003e2000c101904 */
[C---:B------:R-:W-:Y:S01]  /*40de0*/  FMUL.FTZ R207, R9.reuse, R66 ;  /* 0x0000004209cf7220 */ /* 0x040fe20000410000 */
[C---:B0-----:R-:W-:Y:S02]  /*40df0*/  FMUL.FTZ R151, R9.reuse, R138 ;  /* 0x0000008a09977220 */ /* 0x041fe40000410000 */
[----:B------:R0:W-:Y:S01]  /*40e00*/  ST.E desc[UR8][R6.64+0xd4], R199 ;  /* 0x0000d4c706007985 */ /* 0x0001e2000c101908 */
[----:B-1----:R-:W-:-:S03]  /*40e10*/  FMUL.FTZ R197, R9, R68 ;  /* 0x0000004409c57220 */ /* 0x002fc60000410000 */
[----:B------:R1:W-:Y:S04]  /*40e20*/  ST.E desc[UR6][R6.64+0xd0], R151 ;  /* 0x0000d09706007985 */ /* 0x0003e8000c101906 */
[----:B------:R2:W-:Y:S04]  /*40e30*/  ST.E desc[UR10][R6.64+0xe0], R201 ;  /* 0x0000e0c906007985 */ /* 0x0005e8000c10190a */
[----:B------:R3:W-:Y:S01]  /*40e40*/  ST.E desc[UR12][R6.64+0xe4], R203 ;  /* 0x0000e4cb06007985 */ /* 0x0007e2000c10190c */
[C---:B0-----:R-:W-:Y:S01]  /*40e50*/  FMUL.FTZ R199, R9.reuse, R58 ;  /* 0x0000003a09c77220 */ /* 0x041fe20000410000 */
[----:B-1----:R-:W-:-:S02]  /*40e60*/  FMUL.FTZ R151, R9, R64 ;  /* 0x0000004009977220 */ /* 0x002fc40000410000 */
[----:B------:R0:W-:Y:S01]  /*40e70*/  ST.E desc[UR14][R6.64+0xf0], R205 ;  /* 0x0000f0cd06007985 */ /* 0x0001e2000c10190e */
[----:B--2---:R-:W-:-:S03]  /*40e80*/  FMUL.FTZ R201, R9, R62 ;  /* 0x0000003e09c97220 */ /* 0x004fc60000410000 */
[----:B------:R1:W-:Y:S01]  /*40e90*/  ST.E desc[UR4][R6.64+0xf4], R197 ;  /* 0x0000f4c506007985 */ /* 0x0003e2000c101904 */
[----:B---3--:R-:W-:-:S03]  /*40ea0*/  FMUL.FTZ R203, R9, R60 ;  /* 0x0000003c09cb7220 */ /* 0x008fc60000410000 */
[----:B------:R2:W-:Y:S04]  /*40eb0*/  ST.E desc[UR16][R6.64+0x100], R207 ;  /* 0x000100cf06007985 */ /* 0x0005e8000c101910 */
[----:B------:R3:W-:Y:S01]  /*40ec0*/  ST.E desc[UR6][R6.64+0x104], R151 ;  /* 0x0001049706007985 */ /* 0x0007e2000c101906 */
[C---:B0-----:R-:W-:Y:S01]  /*40ed0*/  FMUL.FTZ R205, R9.reuse, R52 ;  /* 0x0000003409cd7220 */ /* 0x041fe20000410000 */
[C---:B-1----:R-:W-:Y:S02]  /*40ee0*/  FMUL.FTZ R197, R9.reuse, R56 ;  /* 0x0000003809c57220 */ /* 0x042fe40000410000 */
        /* <DEDUP_REMOVED lines=9> */
[----:B--2---:R-:W-:-:S03]  /*40f80*/  FMUL.FTZ R203, R9, R38 ;  /* 0x0000002609cb7220 */ /* 0x004fc60000410000 */
        /* <DEDUP_REMOVED lines=34> */
[----:B------:R-:W-:Y:S01]  /*411b0*/  ST.E desc[UR8][R6.64+0x1c0], R199 ;  /* 0x0001c0c706007985 */ /* 0x000fe2000c101908 */
[----:B----4-:R-:W-:-:S03]  /*411c0*/  FMUL.FTZ R151, R9, R78 ;  /* 0x0000004e09977220 */ /* 0x010fc60000410000 */
[----:B------:R-:W-:Y:S01]  /*411d0*/  ST.E desc[UR10][R6.64+0x1c4], R201 ;  /* 0x0001c4c906007985 */ /* 0x000fe2000c10190a */
[C---:B------:R-:W-:Y:S01]  /*411e0*/  FMUL.FTZ R25, R24.reuse, R25 ;  /* 0x0000001918197220 */ /* 0x040fe20000410000 */
[C---:B0-----:R-:W-:Y:S02]  /*411f0*/  FMUL.FTZ R197, R9.reuse, R92 ;  /* 0x0000005c09c57220 */ /* 0x041fe40000410000 */
[----:B------:R-:W-:Y:S01]  /*41200*/  ST.E desc[UR12][R6.64+0x1d0], R203 ;  /* 0x0001d0cb06007985 */ /* 0x000fe2000c10190c */
[----:B------:R-:W-:Y:S01]  /*41210*/  FMUL.FTZ R9, R9, R90 ;  /* 0x0000005a09097220 */ /* 0x000fe20000410000 */
[C---:B------:R-:W-:Y:S02]  /*41220*/  FMUL.FTZ R3, R24.reuse, R3 ;  /* 0x0000000318037220 */ /* 0x040fe40000410000 */
[----:B------:R-:W-:Y:S01]  /*41230*/  ST.E desc[UR14][R6.64+0x1d4], R205 ;  /* 0x0001d4cd06007985 */ /* 0x000fe2000c10190e */
[C---:B------:R-:W-:Y:S01]  /*41240*/  FMUL.FTZ R31, R24.reuse, R31 ;  /* 0x0000001f181f7220 */ /* 0x040fe20000410000 */
[----:B------:R-:W-:-:S02]  /*41250*/  FMUL.FTZ R27, R24, R27 ;  /* 0x0000001b181b7220 */ /* 0x000fc40000410000 */
[----:B------:R-:W-:Y:S01]  /*41260*/  ST.E desc[UR6][R6.64+0x1e0], R151 ;  /* 0x0001e09706007985 */ /* 0x000fe2000c101906 */
[----:B------:R-:W-:-:S03]  /*41270*/  FMUL.FTZ R29, R24, R29 ;  /* 0x0000001d181d7220 */ /* 0x000fc60000410000 */
        /* <DEDUP_REMOVED lines=8> */
[----:B------:R0:W-:Y:S01]  /*41300*/  ST.E desc[UR12][R6.64+0xc], R3 ;  /* 0x00000c0306007985 */ /* 0x0001e2000c10190c */
[----:B------:R-:W-:-:S03]  /*41310*/  FMUL.FTZ R35, R24, R35 ;  /* 0x0000002318237220 */ /* 0x000fc60000410000 */
[----:B------:R-:W-:Y:S01]  /*41320*/  ST.E desc[UR6][R6.64+0x18], R31 ;  /* 0x0000181f06007985 */ /* 0x000fe2000c101906 */
[----:B------:R-:W-:-:S03]  /*41330*/  FMUL.FTZ R39, R24, R39 ;  /* 0x0000002718277220 */ /* 0x000fc60000410000 */
[----:B------:R1:W-:Y:S01]  /*41340*/  ST.E desc[UR14][R6.64+0x1c], R27 ;  /* 0x00001c1b06007985 */ /* 0x0003e2000c10190e */
[----:B------:R-:W-:-:S03]  /*41350*/  FMUL.FTZ R37, R24, R37 ;  /* 0x0000002518257220 */ /* 0x000fc60000410000 */
[----:B------:R2:W-:Y:S01]  /*41360*/  ST.E desc[UR16][R6.64+0x28], R29 ;  /* 0x0000281d06007985 */ /* 0x0005e2000c101910 */
        /* <DEDUP_REMOVED lines=21> */
[----:B------:R4:W-:Y:S01]  /*414c0*/  ST.E desc[UR10][R6.64+0x7c], R51 ;  /* 0x00007c3306007985 */ /* 0x0009e2000c10190a */
        /* <DEDUP_REMOVED lines=81> */
[----:B------:R-:W-:Y:S04]  /*419e0*/  ST.E desc[UR4][R6.64+0x1c8], R139 ;  /* 0x0001c88b06007985 */ /* 0x000fe8000c101904 */
[----:B------:R4:W-:Y:S04]  /*419f0*/  ST.E desc[UR8][R6.64+0x1cc], R135 ;  /* 0x0001cc8706007985 */ /* 0x0009e8000c101908 */
[----:B------:R4:W-:Y:S04]  /*41a00*/  ST.E desc[UR10][R6.64+0x1d8], R137 ;  /* 0x0001d88906007985 */ /* 0x0009e8000c10190a */
[----:B------:R-:W-:Y:S04]  /*41a10*/  ST.E desc[UR6][R6.64+0x1dc], R147 ;  /* 0x0001dc9306007985 */ /* 0x000fe8000c101906 */
[----:B------:R4:W-:Y:S04]  /*41a20*/  ST.E desc[UR12][R6.64+0x1e8], R141 ;  /* 0x0001e88d06007985 */ /* 0x0009e8000c10190c */
[----:B------:R-:W-:Y:S04]  /*41a30*/  ST.E desc[UR14][R6.64+0x1ec], R145 ;  /* 0x0001ec9106007985 */ /* 0x000fe8000c10190e */
[----:B------:R4:W-:Y:S04]  /*41a40*/  ST.E desc[UR16][R6.64+0x1f8], R143 ;  /* 0x0001f88f06007985 */ /* 0x0009e8000c101910 */
[----:B------:R4:W-:Y:S04]  /*41a50*/  ST.E desc[UR18][R6.64+0x1fc], R149 ;  /* 0x0001fc9506007985 */ /* 0x0009e8000c101912 */
[----:B0-----:R-:W2:Y:S01]  /*41a60*/  LDL.64 R2, [R158+0x80] ;  /* 0x000080009e027983 */ /* 0x001ea20000100a00 */
[----:B------:R-:W-:-:S02]  /*41a70*/  LEA.HI R8, R8, 0x8, RZ, 0x19 ;  /* 0x0000000808087811 */ /* 0x000fc400078fc8ff */
[----:B------:R-:W-:Y:S01]  /*41a80*/  R2UR UR28, R4 ;  /* 0x00000000041c72ca */ /* 0x000fe200000e0000 */
[----:B-1----:R-:W4:Y:S02]  /*41a90*/  LDL.64 R26, [R158] ;  /* 0x000000009e1a7983 */ /* 0x002f240000100a00 */
[----:B------:R0:W-:Y:S01]  /*41aa0*/  BAR.SYNC.DEFER_BLOCKING R8, 0x100 ;  /* 0x000400080000751d */ /* 0x0001e20000010000 */
[----:B------:R-:W-:-:S05]  /*41ab0*/  R2UR UR29, R5 ;  /* 0x00000000051d72ca */ /* 0x000fca00000e0000 */
[----:B------:R-:W4:Y:S04]  /*41ac0*/  LDL.64 R24, [R158+0x98] ;  /* 0x000098009e187983 */ /* 0x000f280000100a00 */
[----:B0-----:R-:W4:Y:S04]  /*41ad0*/  LDL.64 R8, [R158+0x88] ;  /* 0x000088009e087983 */ /* 0x001f280000100a00 */
[----:B--2---:R-:W2:Y:S04]  /*41ae0*/  LD.E R29, desc[UR4][R2.64] ;  /* 0x00000004021d7980 */ /* 0x004ea8000c101900 */
[----:B------:R-:W2:Y:S04]  /*41af0*/  LD.E R31, desc[UR4][R2.64+0x4] ;  /* 0x00000404021f7980 */ /* 0x000ea8000c101900 */
[----:B---3--:R-:W3:Y:S04]  /*41b00*/  LD.E R33, desc[UR6][R2.64+0x8] ;  /* 0x0000080602217980 */ /* 0x008ee8000c101900 */
[----:B------:R-:W3:Y:S04]  /*41b10*/  LD.E R35, desc[UR8][R2.64+0xc] ;  /* 0x00000c0802237980 */ /* 0x000ee8000c101900 */
[----:B------:R-:W3:Y:S04]  /*41b20*/  LD.E R37, desc[UR10][R2.64+0x10] ;  /* 0x0000100a02257980 */ /* 0x000ee8000c101900 */
[----:B------:R-:W3:Y:S04]  /*41b30*/  LD.E R39, desc[UR12][R2.64+0x14] ;  /* 0x0000140c02277980 */ /* 0x000ee8000c101900 */
[----:B------:R-:W3:Y:S04]  /*41b40*/  LD.E R41, desc[UR14][R2.64+0x18] ;  /* 0x0000180e02297980 */ /* 0x000ee8000c101900 */
[----:B------:R-:W3:Y:S04]  /*41b50*/  LD.E R43, desc[UR16][R2.64+0x1c] ;  /* 0x00001c10022b7980 */ /* 0x000ee8000c101900 */
[----:B------:R-:W3:Y:S04]  /*41b60*/  LD.E R45, desc[UR18][R2.64+0x20] ;  /* 0x00002012022d7980 */ /* 0x000ee8000c101900 */
        /* <DEDUP_REMOVED lines=58> */
[----:B--2---:R0:W-:Y:S04]  /*41f10*/  ST.E desc[UR8][R2.64], R29 ;  /* 0x0000001d02007985 */ /* 0x0041e8000c101908 */
[----:B------:R1:W-:Y:S04]  /*41f20*/  ST.E desc[UR4][R2.64+0x4], R31 ;  /* 0x0000041f02007985 */ /* 0x0003e8000c101904 */
[----:B---3--:R2:W-:Y:S04]  /*41f30*/  ST.E desc[UR6][R2.64+0x8], R33 ;  /* 0x0000082102007985 */ /* 0x0085e8000c101906 */
[----:B------:R3:W-:Y:S04]  /*41f40*/  ST.E desc[UR8][R2.64+0xc], R35 ;  /* 0x00000c2302007985 */ /* 0x0007e8000c101908 */
[----:B------:R3:W-:Y:S04]  /*41f50*/  ST.E desc[UR10][R2.64+0x10], R37 ;  /* 0x0000102502007985 */ /* 0x0007e8000c10190a */
[----:B------:R3:W-:Y:S04]  /*41f60*/  ST.E desc[UR12][R2.64+0x14], R39 ;  /* 0x0000142702007985 */ /* 0x0007e8000c10190c */
[----:B------:R3:W-:Y:S04]  /*41f70*/  ST.E desc[UR14][R2.64+0x18], R41 ;  /* 0x0000182902007985 */ /* 0x0007e8000c10190e */
[----:B------:R3:W-:Y:S04]  /*41f80*/  ST.E desc[UR16][R2.64+0x1c], R43 ;  /* 0x00001c2b02007985 */ /* 0x0007e8000c101910 */
[----:B------:R3:W-:Y:S04]  /*41f90*/  ST.E desc[UR18][R2.64+0x20], R45 ;  /* 0x0000202d02007985 */ /* 0x0007e8000c101912 */
        /* <DEDUP_REMOVED lines=56> */
[----:B------:R-:W4:Y:S04]  /*42320*/  LD.E R25, desc[UR28][R2.64+0x104] ;  /* 0x0001041c02197980 */ /* 0x000f28000c101900 */
[----:B----4-:R4:W-:Y:S04]  /*42330*/  ST.E desc[UR4][R2.64+0x104], R25 ;  /* 0x0001041902007985 */ /* 0x0109e8000c101904 */
[----:B------:R-:W4:Y:S04]  /*42340*/  LD.E R27, desc[UR6][R2.64+0x108] ;  /* 0x00010806021b7980 */ /* 0x000f28000c101900 */
[----:B0-----:R-:W4:Y:S04]  /*42350*/  LD.E R29, desc[UR8][R2.64+0x10c] ;  /* 0x00010c08021d7980 */ /* 0x001f28000c101900 */
[----:B-1----:R-:W4:Y:S04]  /*42360*/  LD.E R31, desc[UR10][R2.64+0x110] ;  /* 0x0001100a021f7980 */ /* 0x002f28000c101900 */
[----:B--2---:R-:W2:Y:S04]  /*42370*/  LD.E R33, desc[UR12][R2.64+0x114] ;  /* 0x0001140c02217980 */ /* 0x004ea8000c101900 */
[----:B---3--:R-:W3:Y:S04]  /*42380*/  LD.E R35, desc[UR14][R2.64+0x118] ;  /* 0x0001180e02237980 */ /* 0x008ee8000c101900 */
        /* <DEDUP_REMOVED lines=59> */
[----:B------:R-:W-:Y:S04]  /*42740*/  ST.E desc[UR4][R2.64+0x108], R27 ;  /* 0x0001081b02007985 */ /* 0x000fe8000c101904 */
[----:B------:R-:W-:Y:S04]  /*42750*/  ST.E desc[UR6][R2.64+0x10c], R29 ;  /* 0x00010c1d02007985 */ /* 0x000fe8000c101906 */
[----:B------:R-:W-:Y:S04]  /*42760*/  ST.E desc[UR8][R2.64+0x110], R31 ;  /* 0x0001101f02007985 */ /* 0x000fe8000c101908 */
[----:B--2---:R-:W-:Y:S04]  /*42770*/  ST.E desc[UR10][R2.64+0x114], R33 ;  /* 0x0001142102007985 */ /* 0x004fe8000c10190a */
[----:B---3--:R-:W-:Y:S04]  /*42780*/  ST.E desc[UR12][R2.64+0x118], R35 ;  /* 0x0001182302007985 */ /* 0x008fe8000c10190c */
[----:B------:R-:W-:Y:S04]  /*42790*/  ST.E desc[UR14][R2.64+0x11c], R37 ;  /* 0x00011c2502007985 */ /* 0x000fe8000c10190e */
[----:B------:R-:W-:Y:S04]  /*427a0*/  ST.E desc[UR16][R2.64+0x120], R39 ;  /* 0x0001202702007985 */ /* 0x000fe8000c101910 */
[----:B------:R-:W-:Y:S04]  /*427b0*/  ST.E desc[UR18][R2.64+0x124], R41 ;  /* 0x0001242902007985 */ /* 0x000fe8000c101912 */
[----:B------:R-:W-:Y:S04]  /*427c0*/  ST.E desc[UR20][R2.64+0x128], R43 ;  /* 0x0001282b02007985 */ /* 0x000fe8000c101914 */
[----:B------:R-:W-:Y:S04]  /*427d0*/  ST.E desc[UR22][R2.64+0x12c], R45 ;  /* 0x00012c2d02007985 */ /* 0x000fe8000c101916 */
[----:B----4-:R0:W-:Y:S04]  /*427e0*/  ST.E desc[UR4][R2.64+0x130], R25 ;  /* 0x0001301902007985 */ /* 0x0101e8000c101904 */
        /* <DEDUP_REMOVED lines=47> */
[----:B------:R-:W-:-:S03]  /*42ae0*/  R2UR UR56, R4 ;  /* 0x00000000043872ca */ /* 0x000fc600000e0000 */
[----:B------:R4:W-:Y:S01]  /*42af0*/  ST.E desc[UR22][R2.64+0x1f0], R141 ;  /* 0x0001f08d02007985 */ /* 0x0009e2000c101916 */
[----:B------:R-:W-:-:S03]  /*42b00*/  R2UR UR57, R5 ;  /* 0x00000000053972ca */ /* 0x000fc600000e0000 */
[----:B------:R4:W-:Y:S01]  /*42b10*/  ST.E desc[UR24][R2.64+0x1f4], R143 ;  /* 0x0001f48f02007985 */ /* 0x0009e2000c101918 */
[C---:B------:R-:W-:Y:S02]  /*42b20*/  R2UR UR54, R4.reuse ;  /* 0x00000000043672ca */ /* 0x040fe400000e0000 */
[C---:B------:R-:W-:Y:S01]  /*42b30*/  R2UR UR55, R5.reuse ;  /* 0x00000000053772ca */ /* 0x040fe200000e0000 */
[----:B------:R4:W-:Y:S01]  /*42b40*/  ST.E desc[UR26][R2.64+0x1f8], R145 ;  /* 0x0001f89102007985 */ /* 0x0009e2000c10191a */
[C---:B------:R-:W-:Y:S02]  /*42b50*/  R2UR UR52, R4.reuse ;  /* 0x00000000043472ca */ /* 0x040fe400000e0000 */
[C---:B------:R-:W-:Y:S01]  /*42b60*/  R2UR UR53, R5.reuse ;  /* 0x00000000053572ca */ /* 0x040fe200000e0000 */
[----:B------:R4:W-:Y:S01]  /*42b70*/  ST.E desc[UR28][R2.64+0x1fc], R147 ;  /* 0x0001fc9302007985 */ /* 0x0009e2000c10191c */
[C---:B------:R-:W-:Y:S02]  /*42b80*/  R2UR UR50, R4.reuse ;  /* 0x00000000043272ca */ /* 0x040fe400000e0000 */
[----:B------:R-:W-:Y:S01]  /*42b90*/  R2UR UR51, R5 ;  /* 0x00000000053372ca */ /* 0x000fe200000e0000 */
[----:B------:R-:W4:Y:S01]  /*42ba0*/  LD.E R198, desc[UR34][R8.64] ;  /* 0x0000002208c67980 */ /* 0x000f22000c101900 */
[----:B------:R-:W-:-:S02]  /*42bb0*/  R2UR UR48, R4 ;  /* 0x00000000043072ca */ /* 0x000fc400000e0000 */
[C---:B------:R-:W-:Y:S01]  /*42bc0*/  R2UR UR49, R5.reuse ;  /* 0x00000000053172ca */ /* 0x040fe200000e0000 */
[----:B------:R-:W4:Y:S01]  /*42bd0*/  LD.E R24, desc[UR26][R2.64] ;  /* 0x0000001a02187980 */ /* 0x000f22000c101900 */
[C---:B------:R-:W-:Y:S02]  /*42be0*/  R2UR UR46, R4.reuse ;  /* 0x00000000042e72ca */ /* 0x040fe400000e0000 */
[C---:B------:R-:W-:Y:S01]  /*42bf0*/  R2UR UR47, R5.reuse ;  /* 0x00000000052f72ca */ /* 0x040fe200000e0000 */
[----:B0-----:R-:W4:Y:S01]  /*42c00*/  LD.E R25, desc[UR24][R2.64+0x4] ;  /* 0x0000041802197980 */ /* 0x001f22000c101900 */
        /* <DEDUP_REMOVED lines=8> */
[----:B------:R-:W4:Y:S01]  /*42c90*/  LD.E R28, desc[UR18][R2.64+0x10] ;  /* 0x00001012021c7980 */ /* 0x000f22000c101900 */
[----:B------:R-:W-:Y:S02]  /*42ca0*/  R2UR UR30, R4 ;  /* 0x00000000041e72ca */ /* 0x000fe400000e0000 */
        /* <DEDUP_REMOVED lines=132> */
[----:B------:R-:W-:Y:S01]  /*434f0*/  VOTEU.ANY UP0, P0 ;  /* 0x00000000003f7886 */ /* 0x000fe20000000100 */
[----:B------:R-:W-:-:S02]  /*43500*/  R2UR UR4, R4 ;  /* 0x00000000040472ca */ /* 0x000fc400000e0000 */
[C---:B------:R-:W-:Y:S02]  /*43510*/  R2UR UR5, R5.reuse ;  /* 0x00000000050572ca */ /* 0x040fe400000e0000 */
[C---:B------:R-:W-:Y:S02]  /*43520*/  R2UR UR8, R4.reuse ;  /* 0x00000000040872ca */ /* 0x040fe400000e0000 */
[C---:B------:R-:W-:Y:S02]  /*43530*/  R2UR UR9, R5.reuse ;  /* 0x00000000050972ca */ /* 0x040fe400000e0000 */
[C---:B------:R-:W-:Y:S02]  /*43540*/  R2UR UR10, R4.reuse ;  /* 0x00000000040a72ca */ /* 0x040fe400000e0000 */
[----:B------:R-:W-:Y:S02]  /*43550*/  R2UR UR11, R5 ;  /* 0x00000000050b72ca */ /* 0x000fe400000e0000 */
        /* <DEDUP_REMOVED lines=16> */
[----:B------:R-:W-:Y:S02]  /*43660*/  R2UR UR28, R4 ;  /* 0x00000000041c72ca */ /* 0x000fe400000e0000 */
[----:B------:R-:W-:Y:S01]  /*43670*/  R2UR UR29, R5 ;  /* 0x00000000051d72ca */ /* 0x000fe200000e0000 */
[----:B--2---:R-:W-:-:S06]  /*43680*/  WARPGROUP.ARRIVE ;  /* 0x00000000000079c5 */ /* 0x004fcc0000000000 */
[----:B------:R-:W-:Y:S01]  /*43690*/  HGMMA.64x256x16.F32 R24, R152, gdesc[UR4].tnspB, R24, UP0, gsb0 ;  /* 0x43e0000498187df0 */ /* 0x000fe2000b800818 */
        /* <DEDUP_REMOVED lines=23> */
[----:B------:R-:W-:Y:S01]  /*43810*/  R2UR UR31, R5 ;  /* 0x00000000051f72ca */ /* 0x000fe200000e0000 */
[----:B------:R-:W-:-:S02]  /*43820*/  WARPGROUP.DEPBAR.LE gsb0, 0x0 ;  /* 0x00008000000079c5 */ /* 0x000fc40000010000 */
        /* <DEDUP_REMOVED lines=9> */
[----:B------:R3:W-:Y:S01]  /*438c0*/  ST.E desc[UR10][R2.64+0xc], R27 ;  /* 0x00000c1b02007985 */ /* 0x0007e2000c10190a */
[----:B------:R-:W-:-:S02]  /*438d0*/  R2UR UR10, R4 ;  /* 0x00000000040a72ca */ /* 0x000fc400000e0000 */
        /* <DEDUP_REMOVED lines=324> */
[----:B------:R-:W-:Y:S01]  /*44d20*/  R2UR UR23, R5 ;  /* 0x00000000051772ca */ /* 0x000fe200000e0000 */
        /* <DEDUP_REMOVED lines=11> */
[----:B------:R-:W-:-:S03]  /*44de0*/  R2UR UR26, R4 ;  /* 0x00000000041a72ca */ /* 0x000fc600000e0000 */
[----:B------:R4:W-:Y:S01]  /*44df0*/  ST.E desc[UR16][R2.64+0x1e4], R145 ;  /* 0x0001e49102007985 */ /* 0x0009e2000c101910 */
[----:B------:R-:W-:-:S03]  /*44e00*/  R2UR UR27, R5 ;  /* 0x00000000051b72ca */ /* 0x000fc600000e0000 */
[----:B------:R4:W-:Y:S01]  /*44e10*/  ST.E desc[UR18][R2.64+0x1e8], R146 ;  /* 0x0001e89202007985 */ /* 0x0009e2000c101912 */
[C---:B------:R-:W-:Y:S02]  /*44e20*/  R2UR UR28, R4.reuse ;  /* 0x00000000041c72ca */ /* 0x040fe400000e0000 */
[----:B------:R-:W-:Y:S01]  /*44e30*/  R2UR UR29, R5 ;  /* 0x00000000051d72ca */ /* 0x000fe200000e0000 */
[----:B------:R4:W-:Y:S01]  /*44e40*/  ST.E desc[UR20][R2.64+0x1ec], R147 ;  /* 0x0001ec9302007985 */ /* 0x0009e2000c101914 */
[----:B------:R-:W-:-:S03]  /*44e50*/  R2UR UR20, R4 ;  /* 0x00000000041472ca */ /* 0x000fc600000e0000 */
[----:B------:R4:W-:Y:S01]  /*44e60*/  ST.E desc[UR22][R2.64+0x1f0], R148 ;  /* 0x0001f09402007985 */ /* 0x0009e2000c101916 */
        /* <DEDUP_REMOVED lines=12> */
[----:B------:R-:W-:Y:S01]  /*44f30*/  R2UR UR11, R5 ;  /* 0x00000000050b72ca */ /* 0x000fe200000e0000 */
[----:B------:R4:W-:Y:S04]  /*44f40*/  ST.E desc[UR24][R2.64+0x1f4], R149 ;  /* 0x0001f49502007985 */ /* 0x0009e8000c101918 */
[----:B------:R4:W-:Y:S01]  /*44f50*/  ST.E desc[UR26][R2.64+0x1f8], R150 ;  /* 0x0001f89602007985 */ /* 0x0009e2000c10191a */
[----:B------:R-:W-:-:S03]  /*44f60*/  R2UR UR8, R4 ;  /* 0x00000000040872ca */ /* 0x000fc600000e0000 */
[----:B------:R4:W-:Y:S01]  /*44f70*/  ST.E desc[UR28][R2.64+0x1fc], R151 ;  /* 0x0001fc9702007985 */ /* 0x0009e2000c10191c */
[----:B------:R-:W-:-:S03]  /*44f80*/  R2UR UR9, R5 ;  /* 0x00000000050972ca */ /* 0x000fc600000e0000 */
[----:B------:R-:W-:Y:S01]  /*44f90*/  ST.E desc[UR22][R8.64], R191 ;  /* 0x000000bf08007985 */ /* 0x000fe2000c101916 */
[C---:B------:R-:W-:Y:S02]  /*44fa0*/  R2UR UR6, R4.reuse ;  /* 0x00000000040672ca */ /* 0x040fe400000e0000 */
[C---:B------:R-:W-:Y:S01]  /*44fb0*/  R2UR UR7, R5.reuse ;  /* 0x00000000050772ca */ /* 0x040fe200000e0000 */
[----:B0-----:R-:W4:Y:S01]  /*44fc0*/  LD.E R24, desc[UR20][R2.64] ;  /* 0x0000001402187980 */ /* 0x001f22000c101900 */
[C---:B------:R-:W-:Y:S02]  /*44fd0*/  R2UR UR4, R4.reuse ;  /* 0x00000000040472ca */ /* 0x040fe400000e0000 */
[C---:B------:R-:W-:Y:S01]  /*44fe0*/  R2UR UR5, R5.reuse ;  /* 0x00000000050572ca */ /* 0x040fe200000e0000 */
[----:B-1----:R-:W4:Y:S01]  /*44ff0*/  LD.E R25, desc[UR18][R2.64+0x4] ;  /* 0x0000041202197980 */ /* 0x002f22000c101900 */
[C---:B------:R-:W-:Y:S02]  /*45000*/  R2UR UR28, R4.reuse ;  /* 0x00000000041c72ca */ /* 0x040fe400000e0000 */
[----:B------:R-:W-:Y:S01]  /*45010*/  R2UR UR29, R5 ;  /* 0x00000000051d72ca */ /* 0x000fe200000e0000 */
[----:B--2---:R-:W2:Y:S01]  /*45020*/  LD.E R26, desc[UR16][R2.64+0x8] ;  /* 0x00000810021a7980 */ /* 0x004ea2000c101900 */
[----:B------:R-:W-:-:S02]  /*45030*/  R2UR UR26, R4 ;  /* 0x00000000041a72ca */ /* 0x000fc400000e0000 */
[C---:B------:R-:W-:Y:S01]  /*45040*/  R2UR UR27, R5.reuse ;  /* 0x00000000051b72ca */ /* 0x040fe200000e0000 */
[----:B---3--:R-:W2:Y:S01]  /*45050*/  LD.E R27, desc[UR56][R2.64+0xc] ;  /* 0x00000c38021b7980 */ /* 0x008ea2000c101900 */
[C---:B------:R-:W-:Y:S02]  /*45060*/  R2UR UR24, R4.reuse ;  /* 0x00000000041872ca */ /* 0x040fe400000e0000 */
[C---:B------:R-:W-:Y:S01]  /*45070*/  R2UR UR25, R5.reuse ;  /* 0x00000000051972ca */ /* 0x040fe200000e0000 */
[----:B----4-:R-:W2:Y:S01]  /*45080*/  LD.E R28, desc[UR54][R2.64+0x10] ;  /* 0x00001036021c7980 */ /* 0x010ea2000c101900 */
[C---:B------:R-:W-:Y:S02]  /*45090*/  R2UR UR22, R4.reuse ;  /* 0x00000000041672ca */ /* 0x040fe400000e0000 */
[----:B------:R-:W-:Y:S01]  /*450a0*/  R2UR UR23, R5 ;  /* 0x00000000051772ca */ /* 0x000fe200000e0000 */
[----:B------:R-:W2:Y:S01]  /*450b0*/  LD.E R29, desc[UR14][R2.64+0x14] ;  /* 0x0000140e021d7980 */ /* 0x000ea2000c101900 */
[----:B------:R-:W-:-:S02]  /*450c0*/  R2UR UR20, R4 ;  /* 0x00000000041472ca */ /* 0x000fc400000e0000 */
[C---:B------:R-:W-:Y:S01]  /*450d0*/  R2UR UR21, R5.reuse ;  /* 0x00000000051572ca */ /* 0x040fe200000e0000 */
[----:B------:R-:W2:Y:S01]  /*450e0*/  LD.E R30, desc[UR12][R2.64+0x18] ;  /* 0x0000180c021e7980 */ /* 0x000ea2000c101900 */
[C---:B------:R-:W-:Y:S02]  /*450f0*/  R2UR UR18, R4.reuse ;  /* 0x00000000041272ca */ /* 0x040fe400000e0000 */
[C---:B------:R-:W-:Y:S01]  /*45100*/  R2UR UR19, R5.reuse ;  /* 0x00000000051372ca */ /* 0x040fe200000e0000 */
[----:B------:R-:W2:Y:S01]  /*45110*/  LD.E R31, desc[UR10][R2.64+0x1c] ;  /* 0x00001c0a021f7980 */ /* 0x000ea2000c101900 */
        /* <DEDUP_REMOVED lines=303> */
[----:B------:R-:W-:Y:S02]  /*46410*/  R2UR UR10, R4 ;  /* 0x00000000040a72ca */ /* 0x000fe400000e0000 */
[----:B------:R-:W-:Y:S01]  /*46420*/  R2UR UR11, R5 ;  /* 0x00000000050b72ca */ /* 0x000fe200000e0000 */
        /* <DEDUP_REMOVED lines=19> */
[----:B------:R-:W-:-:S02]  /*46560*/  VIADD R152, R6, 0x80 ;  /* 0x0000008006987836 */ /* 0x000fc40000000000 */
[----:B------:R-:W-:-:S03]  /*46570*/  IMAD.MOV.U32 R153, RZ, RZ, R7 ;  /* 0x000000ffff997224 */ /* 0x000fc600078e0007 */
[----:B------:R-:W-:Y:S02]  /*46580*/  R2UR UR6, R152 ;  /* 0x00000000980672ca */ /* 0x000fe400000e0000 */
[----:B------:R-:W-:Y:S02]  /*46590*/  R2UR UR7, R153 ;  /* 0x00000000990772ca */ /* 0x000fe400000e0000 */
[----:B------:R-:W-:Y:S02]  /*465a0*/  F2FP.F16.F32.PACK_AB R152, R15, R18 ;  /* 0x000000120f98723e */ /* 0x000fe400000000ff */
[----:B------:R-:W-:Y:S02]  /*465b0*/  F2FP.F16.F32.PACK_AB R154, R13, R14 ;  /* 0x0000000e0d9a723e */ /* 0x000fe400000000ff */
[----:B------:R-:W-:Y:S02]  /*465c0*/  F2FP.F16.F32.PACK_AB R153, R11, R12 ;  /* 0x0000000c0b99723e */ /* 0x000fe400000000ff */
[----:B------:R-:W-:-:S02]  /*465d0*/  F2FP.F16.F32.PACK_AB R155, R10, R0 ;  /* 0x000000000a9b723e */ /* 0x000fc400000000ff */
        /* <DEDUP_REMOVED lines=24> */
[----:B--2---:R-:W-:-:S06]  /*46760*/  WARPGROUP.ARRIVE ;  /* 0x00000000000079c5 */ /* 0x004fcc0000000000 */
[----:B------:R-:W-:Y:S01]  /*46770*/  HGMMA.64x256x16.F32 R24, R152, gdesc[UR4].tnspB, R24, gsb0 ;  /* 0x43e0000498187df0 */ /* 0x000fe20008000818 */
        /* <DEDUP_REMOVED lines=2698> */
[----:B------:R4:W-:Y:S04]  /*51020*/  ST.E desc[UR18][R2.64+0x1b4], R133 ;  /* 0x0001b48502007985 */ /* 0x0009e8000c101912 */
        /* <DEDUP_REMOVED lines=17> */
[----:B------:R-:W-:Y:S01]  /*51140*/  R2UR UR19, R5 ;  /* 0x00000000051372ca */ /* 0x000fe200000e0000 */
[----:B------:R4:W-:Y:S04]  /*51150*/  ST.E desc[UR6][R2.64+0x1d0], R140 ;  /* 0x0001d08c02007985 */ /* 0x0009e8000c101906 */
[----:B------:R4:W-:Y:S04]  /*51160*/  ST.E desc[UR8][R2.64+0x1d4], R141 ;  /* 0x0001d48d02007985 */ /* 0x0009e8000c101908 */
[----:B------:R4:W-:Y:S04]  /*51170*/  ST.E desc[UR10][R2.64+0x1d8], R142 ;  /* 0x0001d88e02007985 */ /* 0x0009e8000c10190a */
[----:B------:R4:W-:Y:S04]  /*51180*/  ST.E desc[UR12][R2.64+0x1dc], R143 ;  /* 0x0001dc8f02007985 */ /* 0x0009e8000c10190c */
[----:B------:R4:W-:Y:S04]  /*51190*/  ST.E desc[UR14][R2.64+0x1e0], R144 ;  /* 0x0001e09002007985 */ /* 0x0009e8000c10190e */
[----:B------:R4:W-:Y:S04]  /*511a0*/  ST.E desc[UR16][R2.64+0x1e4], R145 ;  /* 0x0001e49102007985 */ /* 0x0009e8000c101910 */
[----:B------:R-:W-:Y:S04]  /*511b0*/  ST.E desc[UR20][R2.64+0x1ec], R147 ;  /* 0x0001ec9302007985 */ /* 0x000fe8000c101914 */
[----:B------:R-:W-:Y:S01]  /*511c0*/  ST.E desc[UR22][R2.64+0x1f0], R148 ;  /* 0x0001f09402007985 */ /* 0x000fe2000c101916 */
[----:B------:R-:W-:-:S03]  /*511d0*/  R2UR UR22, R4 ;  /* 0x00000000041672ca */ /* 0x000fc600000e0000 */
[----:B------:R-:W-:Y:S01]  /*511e0*/  ST.E desc[UR24][R2.64+0x1f4], R149 ;  /* 0x0001f49502007985 */ /* 0x000fe2000c101918 */
[----:B------:R-:W-:-:S03]  /*511f0*/  R2UR UR23, R5 ;  /* 0x00000000051772ca */ /* 0x000fc600000e0000 */
[----:B------:R-:W-:Y:S01]  /*51200*/  ST.E desc[UR26][R2.64+0x1f8], R150 ;  /* 0x0001f89602007985 */ /* 0x000fe2000c10191a */
[----:B------:R-:W-:-:S03]  /*51210*/  R2UR UR20, R4 ;  /* 0x00000000041472ca */ /* 0x000fc600000e0000 */
[----:B------:R-:W-:Y:S01]  /*51220*/  ST.E desc[UR28][R2.64+0x1fc], R151 ;  /* 0x0001fc9702007985 */ /* 0x000fe2000c10191c */
[C---:B------:R-:W-:Y:S02]  /*51230*/  R2UR UR21, R5.reuse ;  /* 0x00000000051572ca */ /* 0x040fe400000e0000 */
[C---:B------:R-:W-:Y:S01]  /*51240*/  R2UR UR16, R4.reuse ;  /* 0x00000000041072ca */ /* 0x040fe200000e0000 */
[----:B------:R4:W-:Y:S01]  /*51250*/  ST.E desc[UR18][R2.64+0x1e8], R146 ;  /* 0x0001e89202007985 */ /* 0x0009e2000c101912 */
        /* <DEDUP_REMOVED lines=8> */
[----:B------:R-:W-:Y:S01]  /*512e0*/  R2UR UR11, R5 ;  /* 0x00000000050b72ca */ /* 0x000fe200000e0000 */
[----:B------:R-:W-:Y:S01]  /*512f0*/  ST.E desc[UR22][R8.64], R191 ;  /* 0x000000bf08007985 */ /* 0x000fe2000c101916 */
[----:B------:R-:W-:-:S02]  /*51300*/  R2UR UR8, R4 ;  /* 0x00000000040872ca */ /* 0x000fc400000e0000 */
        /* <DEDUP_REMOVED lines=349> */
[----:B------:R-:W-:Y:S01]  /*528e0*/  VIADD R6, R6, 0x280 ;  /* 0x0000028006067836 */ /* 0x000fe20000000000 */
[----:B------:R-:W-:-:S02]  /*528f0*/  R2UR UR7, R7 ;  /* 0x00000000070772ca */ /* 0x000fc400000e0000 */
[----:B------:R-:W-:Y:S02]  /*52900*/  F2FP.F16.F32.PACK_AB R186, R186, R187 ;  /* 0x000000bbbaba723e */ /* 0x000fe400000000ff */
[----:B------:R-:W-:Y:S02]  /*52910*/  R2UR UR6, R6 ;  /* 0x00000000060672ca */ /* 0x000fe400000e0000 */
[----:B------:R-:W-:Y:S02]  /*52920*/  F2FP.F16.F32.PACK_AB R184, R188, R189 ;  /* 0x000000bdbcb8723e */ /* 0x000fe400000000ff */
[----:B------:R-:W-:Y:S02]  /*52930*/  F2FP.F16.F32.PACK_AB R185, R161, R162 ;  /* 0x000000a2a1b9723e */ /* 0x000fe400000000ff */
[----:B------:R-:W-:Y:S02]  /*52940*/  F2FP.F16.F32.PACK_AB R187, R159, R160 ;  /* 0x000000a09fbb723e */ /* 0x000fe400000000ff */
        /* <DEDUP_REMOVED lines=27> */
[C---:B------:R-:W-:Y:S01]  /*52b00*/  R2UR UR7, R5.reuse ;  /* 0x00000000050772ca */ /* 0x040fe200000e0000 */
[----:B------:R-:W-:Y:S02]  /*52b10*/  WARPGROUP.DEPBAR.LE gsb0, 0x0 ;  /* 0x00008000000079c5 */ /* 0x000fe40000010000 */
[----:B------:R-:W-:Y:S01]  /*52b20*/  ST.E desc[UR4][R2.64], R24 ;  /* 0x0000001802007985 */ /* 0x000fe2000c101904 */
[----:B------:R-:W-:Y:S02]  /*52b30*/  R2UR UR4, R4 ;  /* 0x00000000040472ca */ /* 0x000fe400000e0000 */
[----:B------:R-:W-:-:S07]  /*52b40*/  R2UR UR5, R5 ;  /* 0x00000000050572ca */ /* 0x000fce00000e0000 */
[----:B------:R0:W-:Y:S01]  /*52b50*/  ST.E desc[UR6][R2.64+0x4], R25 ;  /* 0x0000041902007985 */ /* 0x0001e2000c101906 */
[C---:B------:R-:W-:Y:S02]  /*52b60*/  R2UR UR6, R4.reuse ;  /* 0x00000000040672ca */ /* 0x040fe400000e0000 */
[C---:B------:R-:W-:Y:S01]  /*52b70*/  R2UR UR7, R5.reuse ;  /* 0x00000000050772ca */ /* 0x040fe200000e0000 */
[----:B------:R-:W-:Y:S01]  /*52b80*/  ST.E desc[UR8][R2.64+0x8], R26 ;  /* 0x0000081a02007985 */ /* 0x000fe2000c101908 */
[C---:B------:R-:W-:Y:S02]  /*52b90*/  R2UR UR8, R4.reuse ;  /* 0x00000000040872ca */ /* 0x040fe400000e0000 */
[C---:B------:R-:W-:Y:S01]  /*52ba0*/  R2UR UR9, R5.reuse ;  /* 0x00000000050972ca */ /* 0x040fe200000e0000 */
[----:B------:R1:W-:Y:S01]  /*52bb0*/  ST.E desc[UR10][R2.64+0xc], R27 ;  /* 0x00000c1b02007985 */ /* 0x0003e2000c10190a */
[C---:B------:R-:W-:Y:S02]  /*52bc0*/  R2UR UR10, R4.reuse ;  /* 0x00000000040a72ca */ /* 0x040fe400000e0000 */
[----:B------:R-:W-:Y:S01]  /*52bd0*/  R2UR UR11, R5 ;  /* 0x00000000050b72ca */ /* 0x000fe200000e0000 */
[----:B------:R-:W-:Y:S01]  /*52be0*/  ST.E desc[UR12][R2.64+0x10], R28 ;  /* 0x0000101c02007985 */ /* 0x000fe2000c10190c */
[----:B------:R-:W-:-:S02]  /*52bf0*/  R2UR UR12, R4 ;  /* 0x00000000040c72ca */ /* 0x000fc400000e0000 */
[C---:B------:R-:W-:Y:S01]  /*52c00*/  R2UR UR13, R5.reuse ;  /* 0x00000000050d72ca */ /* 0x040fe200000e0000 */
[----:B------:R2:W-:Y:S01]  /*52c10*/  ST.E desc[UR14][R2.64+0x14], R29 ;  /* 0x0000141d02007985 */ /* 0x0005e2000c10190e */
[C---:B------:R-:W-:Y:S02]  /*52c20*/  R2UR UR14, R4.reuse ;  /* 0x00000000040e72ca */ /* 0x040fe400000e0000 */
[C---:B------:R-:W-:Y:S01]  /*52c30*/  R2UR UR15, R5.reuse ;  /* 0x00000000050f72ca */ /* 0x040fe200000e0000 */
[----:B------:R-:W-:Y:S01]  /*52c40*/  ST.E desc[UR16][R2.64+0x18], R30 ;  /* 0x0000181e02007985 */ /* 0x000fe2000c101910 */
[C---:B------:R-:W-:Y:S02]  /*52c50*/  R2UR UR16, R4.reuse ;  /* 0x00000000041072ca */ /* 0x040fe400000e0000 */
[----:B------:R-:W-:Y:S01]  /*52c60*/  R2UR UR17, R5 ;  /* 0x00000000051172ca */ /* 0x000fe200000e0000 */
[----:B------:R3:W-:Y:S01]  /*52c70*/  ST.E desc[UR18][R2.64+0x1c], R31 ;  /* 0x00001c1f02007985 */ /* 0x0007e2000c101912 */
[----:B------:R-:W-:-:S02]  /*52c80*/  R2UR UR18, R4 ;  /* 0x00000000041272ca */ /* 0x000fc400000e0000 */
        /* <DEDUP_REMOVED lines=10> */
[----:B------:R-:W-:Y:S01]  /*52d30*/  ST.E desc[UR6][R2.64+0x2c], R35 ;  /* 0x00002c2302007985 */ /* 0x000fe2000c101906 */
[C---:B------:R-:W-:Y:S02]  /*52d40*/  R2UR UR6, R4.reuse ;  /* 0x00000000040672ca */ /* 0x040fe400000e0000 */
[C---:B------:R-:W-:Y:S01]  /*52d50*/  R2UR UR7, R5.reuse ;  /* 0x00000000050772ca */ /* 0x040fe200000e0000 */
[----:B------:R-:W-:Y:S01]  /*52d60*/  ST.E desc[UR8][R2.64+0x30], R36 ;  /* 0x0000302402007985 */ /* 0x000fe2000c101908 */
        /* <DEDUP_REMOVED lines=345> */
[----:B------:R-:W-:-:S03]  /*54300*/  R2UR UR4, R4 ;  /* 0x00000000040472ca */ /* 0x000fc600000e0000 */
[----:B------:R4:W-:Y:S01]  /*54310*/  ST.E desc[UR6][R8.64], R191 ;  /* 0x000000bf08007985 */ /* 0x0009e2000c101906 */
[----:B------:R-:W-:-:S03]  /*54320*/  R2UR UR5, R5 ;  /* 0x00000000050572ca */ /* 0x000fc600000e0000 */
[----:B------:R-:W4:Y:S01]  /*54330*/  LD.E R7, desc[UR8][R2.64] ;  /* 0x0000000802077980 */ /* 0x000f22000c101900 */
[C---:B------:R-:W-:Y:S02]  /*54340*/  R2UR UR6, R4.reuse ;  /* 0x00000000040672ca */ /* 0x040fe400000e0000 */
[C---:B------:R-:W-:Y:S01]  /*54350*/  R2UR UR7, R5.reuse ;  /* 0x00000000050772ca */ /* 0x040fe200000e0000 */
[----:B------:R-:W4:Y:S01]  /*54360*/  LD.E R11, desc[UR10][R2.64+0x4] ;  /* 0x0000040a020b7980 */ /* 0x000f22000c101900 */
[C---:B------:R-:W-:Y:S02]  /*54370*/  R2UR UR8, R4.reuse ;  /* 0x00000000040872ca */ /* 0x040fe400000e0000 */
[C---:B------:R-:W-:Y:S01]  /*54380*/  R2UR UR9, R5.reuse ;  /* 0x00000000050972ca */ /* 0x040fe200000e0000 */
[----:B------:R-:W4:Y:S01]  /*54390*/  LD.E R13, desc[UR12][R2.64+0x8] ;  /* 0x0000080c020d7980 */ /* 0x000f22000c101900 */
        /* <DEDUP_REMOVED lines=11> */
[----:B-1----:R-:W4:Y:S01]  /*54450*/  LD.E R27, desc[UR20][R2.64+0x18] ;  /* 0x00001814021b7980 */ /* 0x002f22000c101900 */
[----:B------:R-:W-:-:S02]  /*54460*/  R2UR UR18, R4 ;  /* 0x00000000041272ca */ /* 0x000fc400000e0000 */
[C---:B------:R-:W-:Y:S01]  /*54470*/  R2UR UR19, R5.reuse ;  /* 0x00000000051372ca */ /* 0x040fe200000e0000 */
[----:B--2---:R-:W2:Y:S01]  /*54480*/  LD.E R29, desc[UR22][R2.64+0x1c] ;  /* 0x00001c16021d7980 */ /* 0x004ea2000c101900 */
[C---:B------:R-:W-:Y:S02]  /*54490*/  R2UR UR20, R4.reuse ;  /* 0x00000000041472ca */ /* 0x040fe400000e0000 */
[C---:B------:R-:W-:Y:S01]  /*544a0*/  R2UR UR21, R5.reuse ;  /* 0x00000000051572ca */ /* 0x040fe200000e0000 */
[----:B---3--:R-:W3:Y:S01]  /*544b0*/  LD.E R31, desc[UR24][R2.64+0x20] ;  /* 0x00002018021f7980 */ /* 0x008ee2000c101900 */
[C---:B------:R-:W-:Y:S02]  /*544c0*/  R2UR UR22, R4.reuse ;  /* 0x00000000041672ca */ /* 0x040fe400000e0000 */
[----:B------:R-:W-:Y:S01]  /*544d0*/  R2UR UR23, R5 ;  /* 0x00000000051772ca */ /* 0x000fe200000e0000 */
[----:B----4-:R-:W4:Y:S01]  /*544e0*/  LD.E R33, desc[UR26][R2.64+0x24] ;  /* 0x0000241a02217980 */ /* 0x010f22000c101900 */
[----:B------:R-:W-:-:S02]  /*544f0*/  R2UR UR24, R4 ;  /* 0x00000000041872ca */ /* 0x000fc400000e0000 */
        /* <DEDUP_REMOVED lines=374> */
[----:B--2---:R-:W-:Y:S01]  /*55c60*/  ST.E desc[UR18][R2.64+0x1c], R29 ;  /* 0x00001c1d02007985 */ /* 0x004fe2000c101912 */
[----:B------:R-:W-:-:S02]  /*55c70*/  R2UR UR18, R4 ;  /* 0x00000000041272ca */ /* 0x000fc400000e0000 */
[C---:B------:R-:W-:Y:S01]  /*55c80*/  R2UR UR19, R5.reuse ;  /* 0x00000000051372ca */ /* 0x040fe200000e0000 */
[----:B---3--:R-:W-:Y:S01]  /*55c90*/  ST.E desc[UR20][R2.64+0x20], R31 ;  /* 0x0000201f02007985 */ /* 0x008fe2000c101914 */
[C---:B------:R-:W-:Y:S02]  /*55ca0*/  R2UR UR20, R4.reuse ;  /* 0x00000000041472ca */ /* 0x040fe400000e0000 */
[C---:B------:R-:W-:Y:S01]  /*55cb0*/  R2UR UR21, R5.reuse ;  /* 0x00000000051572ca */ /* 0x040fe200000e0000 */
[----:B----4-:R-:W-:Y:S01]  /*55cc0*/  ST.E desc[UR22][R2.64+0x24], R33 ;  /* 0x0000242102007985 */ /* 0x010fe2000c101916 */
[C---:B------:R-:W-:Y:S02]  /*55cd0*/  R2UR UR22, R4.reuse ;  /* 0x00000000041672ca */ /* 0x040fe400000e0000 */
[----:B------:R-:W-:Y:S01]  /*55ce0*/  R2UR UR23, R5 ;  /* 0x00000000051772ca */ /* 0x000fe200000e0000 */
[----:B------:R-:W-:Y:S01]  /*55cf0*/  ST.E desc[UR24][R2.64+0x28], R9 ;  /* 0x0000280902007985 */ /* 0x000fe2000c101918 */
        /* <DEDUP_REMOVED lines=331> */
[----:B0-----:R-:W2:Y:S01]  /*571b0*/  LDL.64 R8, [R158+0x40] ;  /* 0x000040009e087983 */ /* 0x001ea20000100a00 */
[----:B------:R-:W-:-:S02]  /*571c0*/  R2UR UR4, R4 ;  /* 0x00000000040472ca */ /* 0x000fc400000e0000 */
[----:B------:R-:W-:Y:S01]  /*571d0*/  R2UR UR5, R5 ;  /* 0x00000000050572ca */ /* 0x000fe200000e0000 */
[----:B------:R-:W3:-:S12]  /*571e0*/  LDL.64 R6, [R158] ;  /* 0x000000009e067983 */ /* 0x000ed80000100a00 */
[----:B--2---:R-:W2:Y:S01]  /*571f0*/  LD.E R0, desc[UR4][R8.64] ;  /* 0x0000000408007980 */ /* 0x004ea2000c101900 */
[----:B------:R-:W-:Y:S02]  /*57200*/  R2UR UR4, R4 ;  /* 0x00000000040472ca */ /* 0x000fe400000e0000 */
[----:B------:R-:W-:Y:S01]  /*57210*/  R2UR UR5, R5 ;  /* 0x00000000050572ca */ /* 0x000fe200000e0000 */
[----:B------:R-:W-:-:S12]  /*57220*/  BSSY B2, `(.L_x_2488) ;  /* 0x0000006000027945 */ /* 0x000fd80003800000 */
[----:B---3--:R1:W5:Y:S01]  /*57230*/  LD.E R6, desc[UR4][R6.64] ;  /* 0x0000000406067980 */ /* 0x008362000c101900 */
[----:B--2---:R-:W-:-:S04]  /*57240*/  LOP3.LUT R0, R0, 0x1, RZ, 0xfc, !PT ;  /* 0x0000000100007812 */ /* 0x004fc800078efcff */
[----:B------:R-:W-:-:S13]  /*57250*/  ISETP.NE.AND P0, PT, R0, 0x3, PT ;  /* 0x000000030000780c */ /* 0x000fda0003f05270 */
[----:B-1----:R-:W-:Y:S05]  /*57260*/  @!P0 BRA `(.L_x_2489) ;  /* 0x0000000000048947 */ /* 0x002fea0003800000 */
[----:B------:R-:W-:Y:S01]  /*57270*/  BPT.TRAP 0x1 ;  /* 0x000000040000795c */ /* 0x000fe20000300000 */
.L_x_2489:
[----:B------:R-:W-:Y:S05]  /*57280*/  BSYNC B2 ;  /* 0x0000000000027941 */ /* 0x000fea0003800000 */
.L_x_2488:
[C---:B------:R-:W-:Y:S02]  /*57290*/  R2UR UR6, R4.reuse ;  /* 0x00000000040672ca */ /* 0x040fe400000e0000 */
[C---:B------:R-:W-:Y:S02]  /*572a0*/  R2UR UR7, R5.reuse ;  /* 0x00000000050772ca */ /* 0x040fe400000e0000 */
[----:B------:R-:W-:Y:S02]  /*572b0*/  R2UR UR4, R4 ;  /* 0x00000000040472ca */ /* 0x000fe400000e0000 */
[----:B------:R-:W-:-:S09]  /*572c0*/  R2UR UR5, R5 ;  /* 0x00000000050572ca */ /* 0x000fd200000e0000 */
[----:B------:R-:W2:Y:S04]  /*572d0*/  LD.E.64 R2, desc[UR6][R8.64+0x20] ;  /* 0x0000200608027980 */ /* 0x000ea8000c101b00 */
[----:B------:R-:W3:Y:S01]  /*572e0*/  LD.E R0, desc[UR4][R8.64+0xc] ;  /* 0x00000c0408007980 */ /* 0x000ee2000c101900 */
[----:B------:R-:W-:Y:S01]  /*572f0*/  IMAD.MOV.U32 R193, RZ, RZ, 0x0 ;  /* 0x00000000ffc17424 */ /* 0x000fe200078e00ff */
[----:B--2---:R-:W-:-:S05]  /*57300*/  MOV R3, R2 ;  /* 0x0000000200037202 */ /* 0x004fca0000000f00 */
[----:B-----5:R-:W-:-:S05]  /*57310*/  IMAD R3, R6, 0x8, R3 ;  /* 0x0000000806037824 */ /* 0x020fca00078e0203 */
[----:B---3--:R-:W-:-:S04]  /*57320*/  PRMT R0, R0, 0x654, R3 ;  /* 0x0000065400007816 */ /* 0x008fc80000000003 */
[----:B------:R0:W-:Y:S02]  /*57330*/  SYNCS.ARRIVE.TRANS64.RED.A1T0 RZ, [R0+URZ], RZ ;  /* 0x000000ff00ff79a7 */ /* 0x0001e4000810043f */
[----:B0-----:R-:W-:Y:S05]  /*57340*/  RET.REL.NODEC R192 `(_ZN7cutlass13device_kernelIN5flash11enable_sm90INS1_16FlashAttnFwdSm90INS1_25CollectiveMainloopFwdSm90ILi2EN4cute5tupleIJNS5_1CILi1EEES8_S8_EEENS6_IJNS7_ILi128EEENS7_ILi96EEENS7_ILi64EEEEEELi256ENS_6half_tEfNS_4arch4Sm90ELb0ELb1ELb1ELb0ELb1ELb0ELb1ELb1ELb0ELb1ELb1ELb0EEENS1_21CollectiveEpilogueFwdINS6_IJSA_NS7_ILi256EEESB_EEES9_SE_SG_Li256ELb0ELb1ELb1ELb0EEENS1_19SingleTileSchedulerILb0ELb1ELb1ELi128EEEEEEEEEvNT_6ParamsE) ;  /* 0xfffffa8cc02c7950 */ /* 0x001fea0003c3ffff */
.L_x_2464:
[----:B0-----:R0:W1:Y:S02]  /*57350*/  SYNCS.PHASECHK.TRANS64.TRYWAIT P0, [R10+URZ], R11 ;  /* 0x0000000b0a0075a7 */ /* 0x001064000800017f */
[----:B-1----:R-:W-:Y:S05]  /*57360*/  @!P0 NANOSLEEP.SYNCS 0x989680 ;  /* 0x009896800000895d */ /* 0x002fea0003900000 */
[----:B------:R-:W1:Y:S02]  /*57370*/  @!P0 SYNCS.PHASECHK.TRANS64 P0, [R10+URZ], R11 ;  /* 0x0000000b0a0085a7 */ /* 0x000e64000800007f */
[----:B-1----:R-:W-:Y:S05]  /*57380*/  @!P0 BRA `(.L_x_2464) ;  /* 0xfffffffc00f08947 */ /* 0x002fea000383ffff */
[----:B------:R-:W-:Y:S05]  /*57390*/  BRA `(.L_x_2463) ;  /* 0xfffffe48001c7947 */ /* 0x000fea000383ffff */
.L_x_2471:
[----:B0-----:R0:W1:Y:S02]  /*573a0*/  SYNCS.PHASECHK.TRANS64.TRYWAIT P0, [R10+URZ], R11 ;  /* 0x0000000b0a0075a7 */ /* 0x001064000800017f */
[----:B-1----:R-:W-:Y:S05]  /*573b0*/  @!P0 NANOSLEEP.SYNCS 0x989680 ;  /* 0x009896800000895d */ /* 0x002fea0003900000 */
[----:B------:R-:W1:Y:S02]  /*573c0*/  @!P0 SYNCS.PHASECHK.TRANS64 P0, [R10+URZ], R11 ;  /* 0x0000000b0a0085a7 */ /* 0x000e64000800007f */
[----:B-1----:R-:W-:Y:S05]  /*573d0*/  @!P0 BRA `(.L_x_2471) ;  /* 0xfffffffc00f08947 */ /* 0x002fea000383ffff */
[----:B------:R-:W-:Y:S05]  /*573e0*/  BRA `(.L_x_2470) ;  /* 0xfffffe4c00f07947 */ /* 0x000fea000383ffff */
.L_x_2490:
        /* <DEDUP_REMOVED lines=9> */
.L_x_6563:


//--------------------- .text._ZN7cutlass13device_kernelIN5flash11enable_sm90INS1_16FlashAttnFwdSm90INS1_25CollectiveMainloopFwdSm90ILi2EN4cute5tupleIJNS5_1CILi1EEES8_S8_EEENS6_IJNS7_ILi128EEENS7_ILi96EEENS7_ILi64EEEEEELi256ENS_6half_tEfNS_4arch4Sm90ELb0ELb1ELb1ELb1ELb1ELb0ELb0ELb1ELb0ELb1ELb1ELb0EEENS1_21CollectiveEpilogueFwdINS6_IJSA_NS7_ILi256EEESB_EEES9_SE_SG_Li256ELb1ELb1ELb1ELb0EEENS1_36VarlenDynamicPersistentTileSchedulerILi128ELi96ELi256ELi128ELb1ELb1ELb1ELb1ELb0ELb1EEEEEEEEEvNT_6ParamsE --------------------------
	.section	.text._ZN7cutlass13device_kernelIN5flash11enable_sm90INS1_16FlashAttnFwdSm90INS1_25CollectiveMainloopFwdSm90ILi2EN4cute5tupleIJNS5_1CILi1EEES8_S8_EEENS6_IJNS7_ILi128EEENS7_ILi96EEENS7_ILi64EEEEEELi256ENS_6half_tEfNS_4arch4Sm90ELb0ELb1ELb1ELb1ELb1ELb0ELb0ELb1ELb0ELb1ELb1ELb0EEENS1_21CollectiveEpilogueFwdINS6_IJSA_NS7_ILi256EEESB_EEES9_SE_SG_Li256ELb1ELb1ELb1ELb0EEENS1_36VarlenDynamicPersistentTileSchedulerILi128ELi96ELi256ELi128ELb1ELb1ELb1ELb1ELb0ELb1EEEEEEEEEvNT_6ParamsE,"ax",@progbits
	.align	128
.text._ZN7cutlass13device_kernelIN5flash11enable_sm90INS1_16FlashAttnFwdSm90INS1_25CollectiveMainloopFwdSm90ILi2EN4cute5tupleIJNS5_1CILi1EEES8_S8_EEENS6_IJNS7_ILi128EEENS7_ILi96EEENS7_ILi64EEEEEELi256ENS_6half_tEfNS_4arch4Sm90ELb0ELb1ELb1ELb1ELb1ELb0ELb0ELb1ELb0ELb1ELb1ELb0EEENS1_21CollectiveEpilogueFwdINS6_IJSA_NS7_ILi256EEESB_EEES9_SE_SG_Li256ELb1ELb1ELb1ELb0EEENS1_36VarlenDynamicPersistentTileSchedulerILi128ELi96ELi256ELi128ELb1ELb1ELb1ELb1ELb0ELb1EEEEEEEEEvNT_6ParamsE:
        .type           _ZN7cutlass13device_kernelIN5flash11enable_sm90INS1_16FlashAttnFwdSm90INS1_25CollectiveMainloopFwdSm90ILi2EN4cute5tupleIJNS5_1CILi1EEES8_S8_EEENS6_IJNS7_ILi128EEENS7_ILi96EEENS7_ILi64EEEEEELi256ENS_6half_tEfNS_4arch4Sm90ELb0ELb1ELb1ELb1ELb1ELb0ELb0ELb1ELb0ELb1ELb1ELb0EEENS1_21CollectiveEpilogueFwdINS6_IJSA_NS7_ILi256EEESB_EEES9_SE_SG_Li256ELb1ELb1ELb1ELb0EEENS1_36VarlenDynamicPersistentTileSchedulerILi128ELi96ELi256ELi128ELb1ELb1ELb1ELb1ELb0ELb1EEEEEEEEEvNT_6ParamsE,@function
        .size           _ZN7cutlass13device_kernelIN5flash11enable_sm90INS1_16FlashAttnFwdSm90INS1_25CollectiveMainloopFwdSm90ILi2EN4cute5tupleIJNS5_1CILi1EEES8_S8_EEENS6_IJNS7_ILi128EEENS7_ILi96EEENS7_ILi64EEEEEELi256ENS_6half_tEfNS_4arch4Sm90ELb0ELb1ELb1ELb1ELb1ELb0ELb0ELb1ELb0ELb1ELb1ELb0EEENS1_21CollectiveEpilogueFwdINS6_IJSA_NS7_ILi256EEESB_EEES9_SE_SG_Li256ELb1ELb1ELb1ELb0EEENS1_36VarlenDynamicPersistentTileSchedulerILi128ELi96ELi256ELi128ELb1ELb1ELb1ELb1ELb0ELb1EEEEEEEEEvNT_6ParamsE,(.L_x_6565 - _ZN7cutlass13device_kernelIN5flash11enable_sm90INS1_16FlashAttnFwdSm90INS1_25CollectiveMainloopFwdSm90ILi2EN4cute5tupleIJNS5_1CILi1EEES8_S8_EEENS6_IJNS7_ILi128EEENS7_ILi96EEENS7_ILi64EEEEEELi256ENS_6half_tEfNS_4arch4Sm90ELb0ELb1ELb1ELb1ELb1ELb0ELb0ELb1ELb0ELb1ELb1ELb0EEENS1_21CollectiveEpilogueFwdINS6_IJSA_NS7_ILi256EEESB_EEES9_SE_SG_Li256ELb1ELb1ELb1ELb0EEENS1_36VarlenDynamicPersistentTileSchedulerILi128ELi96ELi256ELi128ELb1ELb1ELb1ELb1ELb0ELb1EEEEEEEEEvNT_6ParamsE)
        .other          _ZN7cutlass13device_kernelIN5flash11enable_sm90INS1_16FlashAttnFwdSm90INS1_25CollectiveMainloopFwdSm90ILi2EN4cute5tupleIJNS5_1CILi1EEES8_S8_EEENS6_IJNS7_ILi128EEENS7_ILi96EEENS7_ILi64EEEEEELi256ENS_6half_tEfNS_4arch4Sm90ELb0ELb1ELb1ELb1ELb1ELb0ELb0ELb1ELb0ELb1ELb1ELb0EEENS1_21CollectiveEpilogueFwdINS6_IJSA_NS7_ILi256EEESB_EEES9_SE_SG_Li256ELb1ELb1ELb1ELb0EEENS1_36VarlenDynamicPersistentTileSchedulerILi128ELi96ELi256ELi128ELb1ELb1ELb1ELb1ELb0ELb1EEEEEEEEEvNT_6ParamsE,@"STO_CUDA_ENTRY STV_DEFAULT"
_ZN7cutlass13device_kernelIN5flash11enable_sm90INS1_16FlashAttnFwdSm90INS1_25CollectiveMainloopFwdSm90ILi2EN4cute5tupleIJNS5_1CILi1EEES8_S8_EEENS6_IJNS7_ILi128EEENS7_ILi96EEENS7_ILi64EEEEEELi256ENS_6half_tEfNS_4arch4Sm90ELb0ELb1ELb1ELb1ELb1ELb0ELb0ELb1ELb0ELb1ELb1ELb0EEENS1_21CollectiveEpilogueFwdINS6_IJSA_NS7_ILi256EEESB_EEES9_SE_SG_Li256ELb1ELb1ELb1ELb0EEENS1_36VarlenDynamicPersistentTileSchedulerILi128ELi96ELi256ELi128ELb1ELb1ELb1ELb1ELb0ELb1EEEEEEEEEvNT_6ParamsE:
        /* <DEDUP_REMOVED lines=45> */
.L_x_2491:
        /* <DEDUP_REMOVED lines=22> */
.L_x_2492:
        /* <DEDUP_REMOVED lines=18> */
.L_x_2493:
        /* <DEDUP_REMOVED lines=22> */
.L_x_2494:
        /* <DEDUP_REMOVED lines=23> */
.L_x_2495:
        /* <DEDUP_REMOVED lines=8> */
.L_x_2497:
        /* <DEDUP_REMOVED lines=28> */
[----:B------:R-:W-:-:S03]  /*0a60*/  LOP3.LUT R5, R2, 0xffffff80, RZ, 0xc0, !PT ;  /* 0xffffff8002057812 */ /* 0x000fc600078ec0ff */
[----:B------:R-:W-:Y:S02]  /*0a70*/  IMAD.SHL.U32 R6, R4, 0x20, RZ ;  /* 0x0000002004067824 */ /* 0x000fe400078e00ff */
[----:B------:R-:W-:Y:S01]  /*0a80*/  IMAD.IADD R226, R0, 0x1, -R5 ;  /* 0x0000000100e27824 */ /* 0x000fe200078e0a05 */
[CC--:B------:R-:W-:Y:S02]  /*0a90*/  LEA.HI R5, R3.reuse, R0.reuse, RZ, 0x2 ;  /* 0x0000000003057211 */ /* 0x0c0fe400078f10ff */
[----:B------:R-:W-:Y:S02]  /*0aa0*/  LEA.HI R3, R3, R0, RZ, 0x4 ;  /* 0x0000000003037211 */ /* 0x000fe400078f20ff */
[----:B------:R-:W-:Y:S02]  /*0ab0*/  SHF.R.S32.HI R9, RZ, 0x1f, R226 ;  /* 0x0000001fff097819 */ /* 0x000fe400000114e2 */
[----:B------:R-:W-:Y:S02]  /*0ac0*/  LOP3.LUT R11, R5, 0xfffffffc, RZ, 0xc0, !PT ;  /* 0xfffffffc050b7812 */ /* 0x000fe400078ec0ff */
[----:B------:R-:W-:-:S02]  /*0ad0*/  LOP3.LUT R5, R3, 0x3fffff0, RZ, 0xc0, !PT ;  /* 0x03fffff003057812 */ /* 0x000fc400078ec0ff */
[----:B------:R-:W-:Y:S01]  /*0ae0*/  SHF.R.S32.HI R4, RZ, 0x4, R3 ;  /* 0x00000004ff047819 */ /* 0x000fe20000011403 */
[C---:B------:R-:W-:Y:S01]  /*0af0*/  IMAD.IADD R12, R0.reuse, 0x1, -R11 ;  /* 0x00000001000c7824 */ /* 0x040fe200078e0a0b */
[----:B------:R-:W-:Y:S01]  /*0b00*/  LEA.HI R8, R9, R226, RZ, 0x2 ;  /* 0x000000e209087211 */ /* 0x000fe200078f10ff */
[----:B------:R-:W-:Y:S01]  /*0b10*/  IMAD.IADD R5, R0, 0x1, -R5 ;  /* 0x0000000100057824 */ /* 0x000fe200078e0a05 */
[----:B------:R-:W-:Y:S02]  /*0b20*/  LEA.HI R0, R3, R4, RZ, 0x1 ;  /* 0x0000000403007211 */ /* 0x000fe400078f08ff */
[--C-:B------:R-:W-:Y:S02]  /*0b30*/  SHF.R.S32.HI R10, RZ, 0x2, R8.reuse ;  /* 0x00000002ff0a7819 */ /* 0x100fe40000011408 */
[----:B------:R-:W-:Y:S02]  /*0b40*/  SHF.R.S32.HI R7, RZ, 0x1f, R8 ;  /* 0x0000001fff077819 */ /* 0x000fe40000011408 */
[----:B------:R-:W-:-:S02]  /*0b50*/  SHF.R.S32.HI R3, RZ, 0x7, R2 ;  /* 0x00000007ff037819 */ /* 0x000fc40000011402 */
[----:B------:R-:W-:Y:S02]  /*0b60*/  LEA.HI R11, R7, R10, RZ, 0x3 ;  /* 0x0000000a070b7211 */ /* 0x000fe400078f18ff */
[----:B------:R-:W-:Y:S02]  /*0b70*/  LEA.HI R2, R2, R3, RZ, 0x1 ;  /* 0x0000000302027211 */ /* 0x000fe400078f08ff */
[----:B------:R-:W-:Y:S02]  /*0b80*/  LOP3.LUT R6, R6, 0xfffffc00, RZ, 0xc0, !PT ;  /* 0xfffffc0006067812 */ /* 0x000fe400078ec0ff */
[----:B------:R-:W-:Y:S02]  /*0b90*/  LOP3.LUT R7, R0, 0x1ffffffe, RZ, 0xc0, !PT ;  /* 0x1ffffffe00077812 */ /* 0x000fe400078ec0ff */
[----:B------:R-:W-:Y:S01]  /*0ba0*/  LOP3.LUT R11, R11, 0xfffffff8, RZ, 0xc0, !PT ;  /* 0xfffffff80b0b7812 */ /* 0x000fe200078ec0ff */
[----:B------:R-:W-:Y:S01]  /*0bb0*/  IMAD R6, R5, 0x40, R6 ;  /* 0x0000004005067824 */ /* 0x000fe200078e0206 */
[----:B------:R-:W-:Y:S01]  /*0bc0*/  LEA.HI R9, R9, R226, RZ, 0x5 ;  /* 0x000000e209097211 */ /* 0x000fe200078f28ff */
[----:B------:R-:W-:Y:S01]  /*0bd0*/  IMAD.IADD R7, R4, 0x1, -R7 ;  /* 0x0000000104077824 */ /* 0x000fe200078e0a07 */
[----:B------:R-:W-:Y:S01]  /*0be0*/  LOP3.LUT R2, R2, 0x3fffffe, RZ, 0xc0, !PT ;  /* 0x03fffffe02027812 */ /* 0x000fe200078ec0ff */
[----:B------:R-:W-:Y:S01]  /*0bf0*/  IMAD.IADD R10, R10, 0x1, -R11 ;  /* 0x000000010a0a7824 */ /* 0x000fe200078e0a0b */
[----:B------:R-:W-:-:S02]  /*0c00*/  LEA.HI R0, R12, R12, RZ, 0x1 ;  /* 0x0000000c0c007211 */ /* 0x000fc400078f08ff */
[----:B------:R-:W-:Y:S01]  /*0c10*/  SHF.R.S32.HI R9, RZ, 0x5, R9 ;  /* 0x00000005ff097819 */ /* 0x000fe20000011409 */
[----:B------:R-:W-:Y:S01]  /*0c20*/  IMAD.IADD R2, R3, 0x1, -R2 ;  /* 0x0000000103027824 */ /* 0x000fe200078e0a02 */
[----:B------:R-:W-:Y:S01]  /*0c30*/  LOP3.LUT R3, R0, 0x1ffffffe, RZ, 0xc0, !PT ;  /* 0x1ffffffe00037812 */ /* 0x000fe200078ec0ff */
[----:B------:R-:W-:Y:S01]  /*0c40*/  IMAD R0, R7, 0x8, R6 ;  /* 0x0000000807007824 */ /* 0x000fe200078e0206 */
[----:B------:R-:W-:Y:S01]  /*0c50*/  LOP3.LUT R5, R8, 0x7ffffffc, RZ, 0xc0, !PT ;  /* 0x7ffffffc08057812 */ /* 0x000fe200078ec0ff */
[----:B------:R-:W-:Y:S02]  /*0c60*/  IMAD R9, R9, 0x10, R10 ;  /* 0x0000001009097824 */ /* 0x000fe400078e020a */
[----:B------:R-:W-:Y:S01]  /*0c70*/  IMAD.IADD R3, R12, 0x1, -R3 ;  /* 0x000000010c037824 */ /* 0x000fe200078e0a03 */
[----:B------:R0:W-:Y:S01]  /*0c80*/  STL [R1+0x18], R0 ;  /* 0x0000180001007387 */ /* 0x0001e20000100800 */
[----:B------:R-:W-:-:S04]  /*0c90*/  IMAD.IADD R5, R226, 0x1, -R5 ;  /* 0x00000001e2057824 */ /* 0x000fc800078e0a05 */
[----:B------:R-:W-:-:S04]  /*0ca0*/  IMAD.SHL.U32 R17, R5, 0x2, RZ ;  /* 0x0000000205117824 */ /* 0x000fc800078e00ff */
[C---:B------:R-:W-:Y:S02]  /*0cb0*/  VIADD R225, R17.reuse, 0x8 ;  /* 0x0000000811e17836 */ /* 0x040fe40000000000 */
[----:B0-----:R-:W-:Y:S02]  /*0cc0*/  IMAD R0, R2, 0x40, R9 ;  /* 0x0000004002007824 */ /* 0x001fe400078e0209 */
        /* <DEDUP_REMOVED lines=52> */
[----:B------:R-:W-:Y:S01]  /*1010*/  IMAD R22, R3, 0x8, R0 ;  /* 0x0000000803167824 */ /* 0x000fe200078e0200 */
[----:B0-----:R-:W-:-:S07]  /*1020*/  SHF.R.S32.HI R227, RZ, 0x1f, R200 ;  /* 0x0000001fffe37819 */ /* 0x001fce00000114c8 */
.L_x_2609:
[----:B------:R-:W-:Y:S01]  /*1030*/  ULDC.64 UR8, c[0x0][0xa28] ;  /* 0x00028a0000087ab9 */ /* 0x000fe20000000a00 */
[----:B0---4-:R-:W0:Y:S01]  /*1040*/  LDC.64 R6, c[0x0][0x418] ;  /* 0x00010600ff067b82 */ /* 0x011e220000000a00 */
[----:B------:R-:W-:Y:S01]  /*1050*/  UISETP.NE.U32.AND UP0, UPT, UR8, URZ, UPT ;  /* 0x0000003f0800728c */ /* 0x000fe2000bf05070 */
[----:B------:R-:W-:-:S03]  /*1060*/  IMAD.MOV.U32 R4, RZ, RZ, RZ ;  /* 0x000000ffff047224 */ /* 0x000fc600078e00ff */
[----:B------:R-:W-:-:S03]  /*1070*/  UISETP.NE.AND.EX UP0, UPT, UR9, URZ, UPT, UP0 ;  /* 0x0000003f0900728c */ /* 0x000fc6000bf05300 */
[----:B------:R-:W-:Y:S01]  /*1080*/  ULDC.64 UR8, c[0x0][0xa18] ;  /* 0x0002860000087ab9 */ /* 0x000fe20000000a00 */
[----:B-12---:R-:W1:Y:S01]  /*1090*/  LDC R0, c[0x0][0x424] ;  /* 0x00010900ff007b82 */ /* 0x006e620000000800 */
[----:B------:R-:W-:Y:S01]  /*10a0*/  UISETP.NE.U32.AND UP1, UPT, UR8, URZ, UPT ;  /* 0x0000003f0800728c */ /* 0x000fe2000bf25070 */
[----:B------:R-:W-:-:S03]  /*10b0*/  PLOP3.LUT P0, PT, PT, PT, UP0, 0x80, 0x0 ;  /* 0x000000000000781c */ /* 0x000fc60003f0f008 */
[----:B------:R-:W-:-:S03]  /*10c0*/  UISETP.NE.AND.EX UP1, UPT, UR9, URZ, UPT, UP1 ;  /* 0x0000003f0900728c */ /* 0x000fc6000bf25310 */
[----:B------:R-:W-:Y:S01]  /*10d0*/  @UP0 ULDC.64 UR8, c[0x0][0xa28] ;  /* 0x00028a0000080ab9 */ /* 0x000fe20000000a00 */
[----:B------:R-:W2:Y:S01]  /*10e0*/  LDC R9, c[0x0][0x2f0] ;  /* 0x0000bc00ff097b82 */ /* 0x000ea20000000800 */
[----:B------:R-:W-:Y:S01]  /*10f0*/  @UP0 UIMAD.WIDE UR8, UR7, 0x4, UR8 ;  /* 0x00000004070808a5 */ /* 0x000fe2000f8e0208 */
[----:B------:R-:W-:-:S05]  /*1100*/  PLOP3.LUT P2, PT, PT, PT, UP1, 0x80, 0x0 ;  /* 0x000000000000781c */ /* 0x000fca0003f4f018 */
[----:B------:R-:W-:Y:S01]  /*1110*/  @UP1 ULDC.64 UR10, c[0x0][0xa18] ;  /* 0x00028600000a1ab9 */ /* 0x000fe20000000a00 */
[----:B------:R-:W-:Y:S02]  /*1120*/  IMAD.U32 R2, RZ, RZ, UR8 ;  /* 0x00000008ff027e24 */ /* 0x000fe4000f8e00ff */
[----:B---3--:R-:W-:Y:S01]  /*1130*/  IMAD.U32 R3, RZ, RZ, UR9 ;  /* 0x00000009ff037e24 */ /* 0x008fe2000f8e00ff */
[----:B------:R-:W-:-:S04]  /*1140*/  @UP1 UIMAD.WIDE UR8, UR7, 0x4, UR10 ;  /* 0x00000004070818a5 */ /* 0x000fc8000f8e020a */
[----:B------:R3:W5:Y:S02]  /*1150*/  @P0 LDG.E R4, desc[UR48][R2.64] ;  /* 0x0000003002040981 */ /* 0x000764000c1e1900 */
[----:B------:R-:W-:Y:S02]  /*1160*/  IMAD.U32 R18, RZ, RZ, UR8 ;  /* 0x00000008ff127e24 */ /* 0x000fe4000f8e00ff */
[----:B------:R-:W-:Y:S01]  /*1170*/  IMAD.U32 R19, RZ, RZ, UR9 ;  /* 0x00000009ff137e24 */ /* 0x000fe2000f8e00ff */
[----:B------:R-:W-:-:S04]  /*1180*/  ULDC.64 UR8, c[0x0][0xa20] ;  /* 0x0002880000087ab9 */ /* 0x000fc80000000a00 */
[----:B------:R3:W5:Y:S01]  /*1190*/  @P2 LDG.E R18, desc[UR48][R18.64] ;  /* 0x0000003012122981 */ /* 0x000762000c1e1900 */
[----:B0-----:R-:W-:Y:S01]  /*11a0*/  ISETP.NE.U32.AND P0, PT, R6, RZ, PT ;  /* 0x000000ff0600720c */ /* 0x001fe20003f05070 */
[----:B------:R-:W-:Y:S01]  /*11b0*/  ULOP3.LUT UR40, UR5, 0xffff, URZ, 0xc0, !UPT ;  /* 0x0000ffff05287892 */ /* 0x000fe2000f8ec03f */
[----:B------:R-:W-:Y:S02]  /*11c0*/  ISETP.NE.U32.AND P1, PT, RZ, UR8, PT ;  /* 0x00000008ff007c0c */ /* 0x000fe4000bf25070 */
[----:B------:R-:W-:Y:S02]  /*11d0*/  ISETP.NE.AND.EX P0, PT, R7, RZ, PT, P0 ;  /* 0x000000ff0700720c */ /* 0x000fe40003f05300 */
[----:B------:R-:W-:Y:S02]  /*11e0*/  ISETP.NE.AND.EX P1, PT, RZ, UR9, PT, P1 ;  /* 0x00000009ff007c0c */ /* 0x000fe4000bf25310 */
[----:B-1----:R-:W-:Y:S01]  /*11f0*/  SEL R0, R0, 0x1, P0 ;  /* 0x0000000100007807 */ /* 0x002fe20000000000 */
[----:B---3--:R-:W-:Y:S10]  /*1200*/  @P2 BRA `(.L_x_2498) ;  /* 0x0000000000302947 */ /* 0x008ff40003800000 */
[----:B------:R-:W-:Y:S01]  /*1210*/  ULDC.64 UR8, c[0x0][0xa00] ;  /* 0x0002800000087ab9 */ /* 0x000fe20000000a00 */
[----:B-----5:R-:W0:Y:S01]  /*1220*/  LDC R18, c[0x0][0x288] ;  /* 0x0000a200ff127b82 */ /* 0x020e220000000800 */
[----:B------:R-:W-:-:S04]  /*1230*/  ISETP.NE.U32.AND P0, PT, RZ, UR8, PT ;  /* 0x00000008ff007c0c */ /* 0x000fc8000bf05070 */
[----:B------:R-:W-:-:S13]  /*1240*/  ISETP.NE.AND.EX P0, PT, RZ, UR9, PT, P0 ;  /* 0x00000009ff007c0c */ /* 0x000fda000bf05300 */
[----:B------:R-:W-:Y:S05]  /*1250*/  @!P0 BRA `(.L_x_2498) ;  /* 0x00000000001c8947 */ /* 0x000fea0003800000 */
[----:B------:R-:W-:Y:S02]  /*1260*/  ULDC.64 UR8, c[0x0][0xa00] ;  /* 0x0002800000087ab9 */ /* 0x000fe40000000a00 */
[----:B------:R-:W-:-:S06]  /*1270*/  UIMAD.WIDE UR8, UR7, 0x4, UR8 ;  /* 0x00000004070878a5 */ /* 0x000fcc000f8e0208 */
[----:B------:R-:W-:Y:S02]  /*1280*/  IMAD.U32 R2, RZ, RZ, UR8 ;  /* 0x00000008ff027e24 */ /* 0x000fe4000f8e00ff */
[----:B------:R-:W-:-:S05]  /*1290*/  IMAD.U32 R3, RZ, RZ, UR9 ;  /* 0x00000009ff037e24 */ /* 0x000fca000f8e00ff */
[----:B0-----:R-:W3:Y:S04]  /*12a0*/  LDG.E R18, desc[UR48][R2.64] ;  /* 0x0000003002127981 */ /* 0x001ee8000c1e1900 */
[----:B------:R-:W3:Y:S02]  /*12b0*/  LDG.E R5, desc[UR48][R2.64+0x4] ;  /* 0x0000043002057981 */ /* 0x000ee4000c1e1900 */
[----:B---3--:R-:W-:-:S07]  /*12c0*/  IMAD.IADD R18, R5, 0x1, -R18 ;  /* 0x0000000105127824 */ /* 0x008fce00078e0a12 */
.L_x_2498:
[----:B------:R-:W-:Y:S01]  /*12d0*/  UMOV UR41, UR7 ;  /* 0x0000000700297c82 */ /* 0x000fe20008000000 */
[----:B--2---:R-:W-:Y:S01]  /*12e0*/  IMAD R19, R0, R9, RZ ;  /* 0x0000000900137224 */ /* 0x004fe200078e02ff */
[----:B------:R-:W-:Y:S06]  /*12f0*/  @!P1 BRA `(.L_x_2499) ;  /* 0x0000000000189947 */ /* 0x000fec0003800000 */
[----:B------:R-:W-:Y:S02]  /*1300*/  ULDC.64 UR8, c[0x0][0xa20] ;  /* 0x0002880000087ab9 */ /* 0x000fe40000000a00 */
[----:B------:R-:W-:-:S06]  /*1310*/  UIMAD.WIDE UR8, UR7, 0x4, UR8 ;  /* 0x00000004070878a5 */ /* 0x000fcc000f8e0208 */
[----:B------:R-:W-:Y:S02]  /*1320*/  IMAD.U32 R2, RZ, RZ, UR8 ;  /* 0x00000008ff027e24 */ /* 0x000fe4000f8e00ff */
[----:B------:R-:W-:-:S05]  /*1330*/  IMAD.U32 R3, RZ, RZ, UR9 ;  /* 0x00000009ff037e24 */ /* 0x000fca000f8e00ff */
[----:B------:R1:W5:Y:S01]  /*1340*/  LDG.E R19, desc[UR48][R2.64] ;  /* 0x0000003002137981 */ /* 0x000362000c1e1900 */
[----:B------:R-:W-:Y:S05]  /*1350*/  BRA `(.L_x_2500) ;  /* 0x00000000002c7947 */ /* 0x000fea0003800000 */
.L_x_2499:
        /* <DEDUP_REMOVED lines=9> */
[----:B------:R-:W2:Y:S02]  /*13f0*/  LDG.E R0, desc[UR48][R2.64+0x4] ;  /* 0x0000043002007981 */ /* 0x000ea4000c1e1900 */
[----:B--2---:R-:W-:-:S07]  /*1400*/  IMAD.IADD R19, R0, 0x1, -R19 ;  /* 0x0000000100137824 */ /* 0x004fce00078e0a13 */
.L_x_2500:
[----:B------:R-:W2:Y:S01]  /*1410*/  LDC R0, c[0x0][0x448] ;  /* 0x00011200ff007b82 */ /* 0x000ea20000000800 */
[----:B------:R-:W-:Y:S01]  /*1420*/  USHF.L.U32 UR42, UR6, 0x7, URZ ;  /* 0x00000007062a7899 */ /* 0x000fe2000800063f */
[----:B-----5:R-:W-:Y:S01]  /*1430*/  IMAD.IADD R19, R19, 0x1, -R4 ;  /* 0x0000000113137824 */ /* 0x020fe200078e0a04 */
[----:B------:R-:W-:Y:S01]  /*1440*/  ULDC.64 UR12, c[0x0][0x9e0] ;  /* 0x00027800000c7ab9 */ /* 0x000fe20000000a00 */
[----:B------:R-:W-:Y:S01]  /*1450*/  LOP3.LUT R16, R16, 0xfff7ffff, RZ, 0xc0, !PT ;  /* 0xfff7ffff10107812 */ /* 0x000fe200078ec0ff */
[----:B------:R-:W-:Y:S02]  /*1460*/  UIADD3 UR4, UR42, 0x7f, URZ ;  /* 0x0000007f2a047890 */ /* 0x000fe4000fffe03f */
[----:B------:R-:W-:Y:S01]  /*1470*/  UISETP.GE.AND UP0, UPT, UR13, 0x1, UPT ;  /* 0x000000010d00788c */ /* 0x000fe2000bf06270 */
[----:B01----:R-:W-:-:S03]  /*1480*/  IADD3 R3, R19, 0x1, -R18 ;  /* 0x0000000113037810 */ /* 0x003fc60007ffe812 */
[----:B------:R-:W-:Y:S02]  /*1490*/  UP2UR UR47, UPR, URZ, 0x1 ;  /* 0x000000013f2f7883 */ /* 0x000fe40008000000 */
[----:B------:R-:W-:Y:S02]  /*14a0*/  PLOP3.LUT P0, PT, PT, PT, UP0, 0x40, 0x0 ;  /* 0x000000000000781c */ /* 0x000fe40003f0e808 */
[----:B--2---:R-:W-:Y:S01]  /*14b0*/  ISETP.NE.AND P1, PT, R0, 0x1, PT ;  /* 0x000000010000780c */ /* 0x004fe20003f25270 */
[----:B------:R-:W-:-:S12]  /*14c0*/  IMAD.U32 R0, RZ, RZ, UR4 ;  /* 0x00000004ff007e24 */ /* 0x000fd8000f8e00ff */
[----:B------:R-:W0:Y:S01]  /*14d0*/  @P1 LDC R2, c[0x0][0x44c] ;  /* 0x00011300ff021b82 */ /* 0x000e220000000800 */
[----:B------:R-:W-:-:S07]  /*14e0*/  @P1 LOP3.LUT R16, R16, 0x80000, RZ, 0xfc, !PT ;  /* 0x0008000010101812 */ /* 0x000fce00078efcff */
[----:B------:R-:W1:Y:S01]  /*14f0*/  @P1 LDC R5, c[0x0][0x450] ;  /* 0x00011400ff051b82 */ /* 0x000e620000000800 */
[----:B0-----:R-:W-:-:S05]  /*1500*/  @P1 IMAD.HI.U32 R2, R2, UR4, RZ ;  /* 0x0000000402021c27 */ /* 0x001fca000f8e00ff */
[----:B-1----:R-:W-:-:S05]  /*1510*/  @P1 SHF.R.U32.HI R0, RZ, R5, R2 ;  /* 0x00000005ff001219 */ /* 0x002fca0000011602 */
[----:B------:R-:W-:-:S04]  /*1520*/  IMAD.IADD R3, R3, 0x1, R0 ;  /* 0x0000000103037824 */ /* 0x000fc800078e0200 */
[----:B------:R-:W-:Y:S01]  /*1530*/  VIADD R0, R3, UR12 ;  /* 0x0000000c03007c36 */ /* 0x000fe20008000000 */
[----:B------:R-:W-:Y:S06]  /*1540*/  @P0 BRA `(.L_x_2501) ;  /* 0x0000000000480947 */ /* 0x000fec0003800000 */
[C---:B------:R-:W-:Y:S01]  /*1550*/  ISETP.GT.AND P0, PT, R3.reuse, RZ, PT ;  /* 0x000000ff0300720c */ /* 0x040fe20003f04270 */
[----:B------:R-:W-:-:S05]  /*1560*/  VIADD R2, R3, 0xffffffff ;  /* 0xffffffff03027836 */ /* 0x000fca0000000000 */
[----:B------:R-:W-:-:S07]  /*1570*/  R2UR UR4, R2 ;  /* 0x00000000020472ca */ /* 0x000fce00000e0000 */
[----:B------:R-:W-:Y:S08]  /*1580*/  @P0 BRA `(.L_x_2502) ;  /* 0x0000000000200947 */ /* 0x000ff00003800000 */
[----:B------:R-:W-:Y:S01]  /*1590*/  R2UR UR4, R3 ;  /* 0x00000000030472ca */ /* 0x000fe200000e0000 */
[----:B------:R-:W-:-:S11]  /*15a0*/  UISETP.NE.AND UP0, UPT, UR13, 0x1, UPT ;  /* 0x000000010d00788c */ /* 0x000fd6000bf05270 */
[----:B------:R-:W-:Y:S01]  /*15b0*/  @UP0 ULDC.64 UR8, c[0x0][0x9e8] ;  /* 0x00027a0000080ab9 */ /* 0x000fe20000000a00 */
[----:B------:R-:W-:-:S04]  /*15c0*/  UIADD3 UR4, -UR4, URZ, URZ ;  /* 0x0000003f04047290 */ /* 0x000fc8000fffe13f */
[----:B------:R-:W-:-:S04]  /*15d0*/  UIMAD.WIDE.U32 UR6, UR4, UR8, URZ ;  /* 0x00000008040672a5 */ /* 0x000fc8000f8e003f */
[----:B------:R-:W-:-:S04]  /*15e0*/  @UP0 USHF.R.U32.HI UR4, URZ, UR9, UR7 ;  /* 0x000000093f040299 */ /* 0x000fc80008011607 */
[----:B------:R-:W-:Y:S01]  /*15f0*/  ULOP3.LUT UR4, URZ, UR4, URZ, 0x33, !UPT ;  /* 0x000000043f047292 */ /* 0x000fe2000f8e333f */
[----:B------:R-:W-:Y:S11]  /*1600*/  BRA `(.L_x_2503) ;  /* 0x0000000000107947 */ /* 0x000ff60003800000 */
.L_x_2502:
[----:B------:R-:W-:-:S11]  /*1610*/  UISETP.NE.AND UP0, UPT, UR13, 0x1, UPT ;  /* 0x000000010d00788c */ /* 0x000fd6000bf05270 */
[----:B------:R-:W-:Y:S02]  /*1620*/  @UP0 ULDC.64 UR8, c[0x0][0x9e8] ;  /* 0x00027a0000080ab9 */ /* 0x000fe40000000a00 */
[----:B------:R-:W-:-:S04]  /*1630*/  UIMAD.WIDE.U32 UR6, UR4, UR8, URZ ;  /* 0x00000008040672a5 */ /* 0x000fc8000f8e003f */
[----:B------:R-:W-:-:S12]  /*1640*/  @UP0 USHF.R.U32.HI UR4, URZ, UR9, UR7 ;  /* 0x000000093f040299 */ /* 0x000fd80008011607 */
.L_x_2503:
[----:B------:R-:W-:-:S06]  /*1650*/  UIMAD UR4, UR4, UR13, UR13 ;  /* 0x0000000d040472a4 */ /* 0x000fcc000f8e020d */
[----:B------:R-:W-:-:S07]  /*1660*/  VIMNMX R0, R0, UR4, PT ;  /* 0x0000000400007c48 */ /* 0x000fce000bfe0100 */
.L_x_2501:
[----:B------:R-:W0:Y:S01]  /*1670*/  @P1 LDC R4, c[0x0][0x44c] ;  /* 0x00011300ff041b82 */ /* 0x000e220000000800 */
[----:B------:R-:W-:Y:S01]  /*1680*/  UISETP.GE.AND UP0, UPT, UR13, 0x1, UPT ;  /* 0x000000010d00788c */ /* 0x000fe2000bf06270 */
[----:B------:R-:W-:Y:S01]  /*1690*/  IMAD.U32 R3, RZ, RZ, UR42 ;  /* 0x0000002aff037e24 */ /* 0x000fe2000f8e00ff */
[----:B------:R-:W-:Y:S01]  /*16a0*/  ULDC UR4, c[0x0][0x9dc] ;  /* 0x0002770000047ab9 */ /* 0x000fe20000000800 */
[----:B------:R-:W-:Y:S02]  /*16b0*/  VIADD R2, R0, 0x5f ;  /* 0x0000005f00027836 */ /* 0x000fe40000000000 */
[----:B------:R-:W-:Y:S01]  /*16c0*/  VIADD R0, R19, 0x5f ;  /* 0x0000005f13007836 */ /* 0x000fe20000000000 */
[----:B------:R-:W-:Y:S01]  /*16d0*/  PLOP3.LUT P0, PT, PT, PT, UP0, 0x40, 0x0 ;  /* 0x000000000000781c */ /* 0x000fe20003f0e808 */
[----:B------:R-:W1:Y:S01]  /*16e0*/  @P1 LDC R5, c[0x0][0x450] ;  /* 0x00011400ff051b82 */ /* 0x000e620000000800 */
[----:B------:R-:W-:-:S04]  /*16f0*/  IMAD.HI R2, R2, 0x2aaaaaab, RZ ;  /* 0x2aaaaaab02027827 */ /* 0x000fc800078e02ff */
[----:B------:R-:W-:-:S04]  /*1700*/  IMAD.HI R0, R0, 0x2aaaaaab, RZ ;  /* 0x2aaaaaab00007827 */ /* 0x000fc800078e02ff */
[----:B0-----:R-:W-:-:S05]  /*1710*/  @P1 IMAD.HI.U32 R4, R4, UR42, RZ ;  /* 0x0000002a04041c27 */ /* 0x001fca000f8e00ff */
[----:B-1----:R-:W-:Y:S02]  /*1720*/  @P1 SHF.R.U32.HI R3, RZ, R5, R4 ;  /* 0x00000005ff031219 */ /* 0x002fe40000011604 */
[----:B------:R-:W-:Y:S02]  /*1730*/  SHF.R.U32.HI R5, RZ, 0x1f, R2 ;  /* 0x0000001fff057819 */ /* 0x000fe40000011602 */
[----:B------:R-:W-:Y:S02]  /*1740*/  IADD3 R4, R3, R19, -R18 ;  /* 0x0000001303047210 */ /* 0x000fe40007ffe812 */
[----:B------:R-:W-:Y:S02]  /*1750*/  SHF.R.U32.HI R3, RZ, 0x1f, R0 ;  /* 0x0000001fff037819 */ /* 0x000fe40000011600 */
[----:B------:R-:W-:Y:S01]  /*1760*/  LEA.HI.SX32 R2, R2, R5, 0x1c ;  /* 0x0000000502027211 */ /* 0x000fe200078fe2ff */
[----:B------:R-:W-:Y:S01]  /*1770*/  VIADD R6, R4, -UR4 ;  /* 0x8000000404067c36 */ /* 0x000fe20008000000 */
[----:B------:R-:W-:-:S04]  /*1780*/  LEA.HI.SX32 R3, R0, R3, 0x1c ;  /* 0x0000000300037211 */ /* 0x000fc800078fe2ff */
[----:B------:R-:W-:Y:S02]  /*1790*/  R2UR UR8, R6 ;  /* 0x00000000060872ca */ /* 0x000fe400000e0000 */
[----:B------:R-:W-:Y:S01]  /*17a0*/  VIMNMX R152, R3, R2, PT ;  /* 0x0000000203987248 */ /* 0x000fe20003fe0100 */
[----:B------:R-:W-:-:S12]  /*17b0*/  @P0 BRA `(.L_x_2504) ;  /* 0x0000000000480947 */ /* 0x000fd80003800000 */
[----:B------:R-:W-:-:S13]  /*17c0*/  R2UR UR4, R4 ;  /* 0x00000000040472ca */ /* 0x000fda00000e0000 */
        /* <DEDUP_REMOVED lines=10> */
.L_x_2505:
[----:B------:R-:W-:-:S11]  /*1870*/  UISETP.NE.AND UP0, UPT, UR13, 0x1, UPT ;  /* 0x000000010d00788c */ /* 0x000fd6000bf05270 */
[----:B------:R-:W-:Y:S02]  /*1880*/  @UP0 ULDC.64 UR10, c[0x0][0x9e8] ;  /* 0x00027a00000a0ab9 */ /* 0x000fe40000000a00 */
[----:B------:R-:W-:-:S04]  /*1890*/  UIMAD.WIDE.U32 UR6, UR4, UR10, URZ ;  /* 0x0000000a040672a5 */ /* 0x000fc8000f8e003f */
[----:B------:R-:W-:-:S12]  /*18a0*/  @UP0 USHF.R.U32.HI UR4, URZ, UR11, UR7 ;  /* 0x0000000b3f040299 */ /* 0x000fd80008011607 */
.L_x_2506:
[----:B------:R-:W-:-:S04]  /*18b0*/  UIMAD UR4, UR4, UR13, URZ ;  /* 0x0000000d040472a4 */ /* 0x000fc8000f8e023f */
[----:B------:R-:W-:-:S04]  /*18c0*/  UISETP.LT.AND UP0, UPT, UR8, UR4, UPT ;  /* 0x000000040800728c */ /* 0x000fc8000bf01270 */
[----:B------:R-:W-:-:S12]  /*18d0*/  USEL UR8, UR8, UR4, !UP0 ;  /* 0x0000000408087287 */ /* 0x000fd8000c000000 */
.L_x_2504:
[----:B------:R-:W-:-:S04]  /*18e0*/  UIMAD.WIDE UR6, UR8, 0x2aaaaaab, URZ ;  /* 0x2aaaaaab080678a5 */ /* 0x000fc8000f8e023f */
[----:B------:R-:W-:-:S04]  /*18f0*/  USHF.R.U32.HI UR4, URZ, 0x1f, UR7 ;  /* 0x0000001f3f047899 */ /* 0x000fc80008011607 */
[----:B------:R-:W-:Y:S02]  /*1900*/  ULEA.HI.SX32 UR7, UR7, UR4, 0x1c ;  /* 0x0000000407077291 */ /* 0x000fe4000f8fe23f */
[----:B------:R-:W-:Y:S02]  /*1910*/  ULOP3.LUT UR4, UR5, 0xff000000, URZ, 0xc0, !UPT ;  /* 0xff00000005047892 */ /* 0x000fe4000f8ec03f */
[----:B------:R-:W-:Y:S02]  /*1920*/  UISETP.LT.AND UP0, UPT, URZ, UR7, UPT ;  /* 0x000000073f00728c */ /* 0x000fe4000bf01270 */
[----:B------:R-:W-:Y:S02]  /*1930*/  ULOP3.LUT UR5, UR5, 0xff0000, URZ, 0xc0, !UPT ;  /* 0x00ff000005057892 */ /* 0x000fe4000f8ec03f */
[----:B------:R-:W-:Y:S02]  /*1940*/  USEL UR45, URZ, UR7, !UP0 ;  /* 0x000000073f2d7287 */ /* 0x000fe4000c000000 */
[----:B------:R-:W-:-:S04]  /*1950*/  USHF.R.U32.HI UR4, URZ, 0x8, UR4 ;  /* 0x000000083f047899 */ /* 0x000fc80008011604 */
[----:B------:R-:W-:Y:S01]  /*1960*/  ISETP.GT.AND P0, PT, R152, UR45, PT ;  /* 0x0000002d98007c0c */ /* 0x000fe2000bf04270 */
[----:B------:R-:W-:-:S03]  /*1970*/  ULEA.HI UR5, UR5, UR4, URZ, 0x10 ;  /* 0x0000000405057291 */ /* 0x000fc6000f8f803f */
[----:B------:R-:W-:Y:S01]  /*1980*/  UMOV UR4, URZ ;  /* 0x0000003f00047c82 */ /* 0x000fe20008000000 */
[----:B------:R-:W-:Y:S02]  /*1990*/  ULOP3.LUT UR43, UR5, 0xff, URZ, 0xc0, !UPT ;  /* 0x000000ff052b7892 */ /* 0x000fe4000f8ec03f */
[----:B------:R-:W-:-:S06]  /*19a0*/  USHF.R.U32.HI UR44, URZ, 0x10, UR5 ;  /* 0x000000103f2c7899 */ /* 0x000fcc0008011605 */
[----:B------:R-:W-:Y:S06]  /*19b0*/  @!P0 BRA `(.L_x_2507) ;  /* 0x0000000000988947 */ /* 0x000fec0003800000 */
[----:B------:R-:W-:Y:S01]  /*19c0*/  UISETP.NE.AND UP0, UPT, UR44, URZ, UPT ;  /* 0x0000003f2c00728c */ /* 0x000fe2000bf05270 */
[----:B------:R-:W-:-:S03]  /*19d0*/  ULDC UR4, c[0x0][0x9f0] ;  /* 0x00027c0000047ab9 */ /* 0x000fc60000000800 */
[----:B------:R-:W-:-:S03]  /*19e0*/  USEL UR9, UR44, UR4, UP0 ;  /* 0x000000042c097287 */ /* 0x000fc60008000000 */
[----:B------:R-:W-:-:S03]  /*19f0*/  UMOV UR4, URZ ;  /* 0x0000003f00047c82 */ /* 0x000fc60008000000 */
[----:B------:R-:W-:-:S05]  /*1a00*/  IMAD.U32 R5, RZ, RZ, UR9 ;  /* 0x00000009ff057e24 */ /* 0x000fca000f8e00ff */
        /* <DEDUP_REMOVED lines=33> */
.L_x_2507:
        /* <DEDUP_REMOVED lines=107> */
.L_x_2509:
        /* <DEDUP_REMOVED lines=13> */
.L_x_2704:
[----:B------:R-:W-:Y:S01]  /*23a0*/  IMAD.U32 R0, RZ, RZ, UR46 ;  /* 0x0000002eff007e24 */ /* 0x000fe2000f8e00ff */
[----:B------:R-:W-:Y:S05]  /*23b0*/  WARPSYNC.ALL ;  /* 0x0000000000007948 */ /* 0x000fea0003800000 */
[----:B------:R1:W-:Y:S01]  /*23c0*/  BAR.SYNC.DEFER_BLOCKING R7, 0x100 ;  /* 0x000400070000751d */ /* 0x0003e20000010000 */
[----:B------:R-:W-:-:S13]  /*23d0*/  ISETP.NE.AND P0, PT, R0, 0x3, PT ;  /* 0x000000030000780c */ /* 0x000fda0003f05270 */
[----:B-1----:R-:W-:Y:S05]  /*23e0*/  @!P0 BRA `(.L_x_2511) ;  /* 0x0000000000048947 */ /* 0x002fea0003800000 */
[----:B------:R-:W-:Y:S01]  /*23f0*/  BPT.TRAP 0x1 ;  /* 0x000000040000795c */ /* 0x000fe20000300000 */
.L_x_2511:
[----:B------:R-:W-:Y:S01]  /*2400*/  R2UR UR22, R8 ;  /* 0x00000000081672ca */ /* 0x000fe200000e0000 */
[----:B------:R-:W-:-:S05]  /*2410*/  IMAD.U32 R6, RZ, RZ, UR37 ;  /* 0x00000025ff067e24 */ /* 0x000fca000f8e00ff */
[----:B------:R-:W-:-:S07]  /*2420*/  SHF.L.U32 R6, R6, 0x1f, RZ ;  /* 0x0000001f06067819 */ /* 0x000fce00000006ff */
[----:B------:R-:W-:-:S09]  /*2430*/  ULEA UR22, UR38, UR22, 0x3 ;  /* 0x0000001626167291 */ /* 0x000fd2000f8e183f */
[----:B------:R1:W2:Y:S01]  /*2440*/  SYNCS.PHASECHK.TRANS64.TRYWAIT P1, [UR22+0x22830], R6 ;  /* 0x02283006ff0075a7 */ /* 0x0002a20008020156 */
[----:B------:R-:W-:Y:S05]  /*2450*/  @!P0 BRA `(.L_x_2512) ;  /* 0x0000000000048947 */ /* 0x000fea0003800000 */
[----:B------:R-:W-:Y:S01]  /*2460*/  BPT.TRAP 0x1 ;  /* 0x000000040000795c */ /* 0x000fe20000300000 */
.L_x_2512:
[----:B--2---:R-:W-:Y:S05]  /*2470*/  @P1 BRA `(.L_x_2513) ;  /* 0x0000000000081947 */ /* 0x004fea0003800000 */
[----:B------:R-:W2:Y:S02]  /*2480*/  SYNCS.PHASECHK.TRANS64.TRYWAIT P1, [UR22+0x22830], R6 ;  /* 0x02283006ff0075a7 */ /* 0x000ea40008020156 */
[----:B--2---:R-:W-:Y:S05]  /*2490*/  @!P1 BRA `(.L_x_2514) ;  /* 0x0000017800409947 */ /* 0x004fea0003800000 */
.L_x_2513:
        /* <DEDUP_REMOVED lines=8> */
[----:B------:R-:W2:Y:S01]  /*2520*/  S2R R0, SR_TID.X ;  /* 0x0000000000007919 */ /* 0x000ea20000002100 */
        /* <DEDUP_REMOVED lines=15> */
[----:B--2---:R-:W-:-:S04]  /*2620*/  SHF.R.U32.HI R0, RZ, 0x7, R0 ;  /* 0x00000007ff007819 */ /* 0x004fc80000011600 */
[----:B0-----:R-:W-:Y:S01]  /*2630*/  IADD3 R3, -R0, 0xb, RZ ;  /* 0x0000000b00037810 */ /* 0x001fe20007ffe1ff */
        /* <DEDUP_REMOVED lines=13> */
.L_x_2515:
[----:B------:R-:W2:Y:S01]  /*2710*/  LDC R12, c[0x0][0x448] ;  /* 0x00011200ff0c7b82 */ /* 0x000ea20000000800 */
[----:B------:R-:W-:Y:S01]  /*2720*/  ULDC UR10, c[0x0][0x9d8] ;  /* 0x00027600000a7ab9 */ /* 0x000fe20000000800 */
[----:B------:R-:W-:Y:S02]  /*2730*/  VIADD R13, R22, UR42 ;  /* 0x0000002a160d7c36 */ /* 0x000fe40008000000 */
[----:B------:R-:W-:Y:S01]  /*2740*/  FMUL.FTZ R48, R48, UR10 ;  /* 0x0000000a30307c20 */ /* 0x000fe20008410000 */
[----:B------:R-:W-:Y:S01]  /*2750*/  FMUL.FTZ R33, R33, UR10 ;  /* 0x0000000a21217c20 */ /* 0x000fe20008410000 */
[----:B------:R-:W-:Y:S01]  /*2760*/  FMUL.FTZ R0, R26, UR10 ;  /* 0x0000000a1a007c20 */ /* 0x000fe20008410000 */
[----:B------:R-:W-:Y:S01]  /*2770*/  FMUL.FTZ R11, R37, UR10 ;  /* 0x0000000a250b7c20 */ /* 0x000fe20008410000 */
[----:B------:R-:W3:Y:S01]  /*2780*/  MUFU.TANH R75, R48 ;  /* 0x00000030004b7308 */ /* 0x000ee20000002400 */
[----:B------:R-:W4:Y:S01]  /*2790*/  S2UR UR7, SR_CgaCtaId ;  /* 0x00000000000779c3 */ /* 0x000f220000008800 */
[----:B------:R-:W-:Y:S01]  /*27a0*/  FMUL.FTZ R37, R39, UR10 ;  /* 0x0000000a27257c20 */ /* 0x000fe20008410000 */
[----:B------:R-:W-:Y:S01]  /*27b0*/  FMUL.FTZ R39, R43, UR10 ;  /* 0x0000000a2b277c20 */ /* 0x000fe20008410000 */
[----:B------:R-:W-:Y:S01]  /*27c0*/  FMUL.FTZ R43, R51, UR10 ;  /* 0x0000000a332b7c20 */ /* 0x000fe20008410000 */
[----:B------:R-:W-:Y:S01]  /*27d0*/  FMUL.FTZ R40, R40, UR10 ;  /* 0x0000000a28287c20 */ /* 0x000fe20008410000 */
[----:B------:R-:W-:Y:S01]  /*27e0*/  FMUL.FTZ R41, R41, UR10 ;  /* 0x0000000a29297c20 */ /* 0x000fe20008410000 */
[----:B------:R-:W-:Y:S01]  /*27f0*/  UIADD3 UR6, UR22, 0x22840, URZ ;  /* 0x0002284016067890 */ /* 0x000fe2000fffe03f */
[----:B------:R5:W0:Y:S01]  /*2800*/  MUFU.TANH R26, R33 ;  /* 0x00000021001a7308 */ /* 0x000a220000002400 */
[----:B------:R-:W-:Y:S01]  /*2810*/  FMUL.FTZ R10, R36, UR10 ;  /* 0x0000000a240a7c20 */ /* 0x000fe20008410000 */
[----:B------:R-:W-:Y:S01]  /*2820*/  FMUL.FTZ R44, R44, UR10 ;  /* 0x0000000a2c2c7c20 */ /* 0x000fe20008410000 */
[----:B------:R-:W-:Y:S01]  /*2830*/  FMUL.FTZ R45, R45, UR10 ;  /* 0x0000000a2d2d7c20 */ /* 0x000fe20008410000 */
[----:B------:R-:W-:Y:S01]  /*2840*/  FMUL.FTZ R49, R49, UR10 ;  /* 0x0000000a31317c20 */ /* 0x000fe20008410000 */
[----:B------:R-:W-:Y:S01]  /*2850*/  UISETP.NE.AND UP0, UPT, UR47, URZ, UPT ;  /* 0x0000003f2f00728c */ /* 0x000fe2000bf05270 */
[----:B------:R-:W-:Y:S01]  /*2860*/  FMUL.FTZ R4, R24, UR10 ;  /* 0x0000000a18047c20 */ /* 0x000fe20008410000 */
[----:B------:R-:W-:Y:S01]  /*2870*/  FMUL.FTZ R9, R30, UR10 ;  /* 0x0000000a1e097c20 */ /* 0x000fe20008410000 */
[----:B------:R-:W-:Y:S01]  /*2880*/  FMUL.FTZ R72, R31, UR10 ;  /* 0x0000000a1f487c20 */ /* 0x000fe20008410000 */
[----:B--2---:R-:W-:Y:S01]  /*2890*/  ISETP.NE.AND P1, PT, R12, 0x1, PT ;  /* 0x000000010c00780c */ /* 0x004fe20003f25270 */
[----:B-----5:R-:W-:-:S02]  /*28a0*/  IMAD.MOV.U32 R33, RZ, RZ, R13 ;  /* 0x000000ffff217224 */ /* 0x020fc400078e000d */
[----:B------:R-:W-:Y:S01]  /*28b0*/  FMUL.FTZ R14, R28, UR10 ;  /* 0x0000000a1c0e7c20 */ /* 0x000fe20008410000 */
[----:B------:R-:W-:Y:S01]  /*28c0*/  FMUL.FTZ R24, R29, UR10 ;  /* 0x0000000a1d187c20 */ /* 0x000fe20008410000 */
[----:B------:R-:W-:Y:S01]  /*28d0*/  FMUL.FTZ R36, R38, UR10 ;  /* 0x0000000a26247c20 */ /* 0x000fe20008410000 */
[----:B------:R2:W0:Y:S01]  /*28e0*/  MUFU.TANH R30, R40 ;  /* 0x00000028001e7308 */ /* 0x0004220000002400 */
[----:B------:R-:W-:Y:S01]  /*28f0*/  FMUL.FTZ R38, R42, UR10 ;  /* 0x0000000a2a267c20 */ /* 0x000fe20008410000 */
[----:B------:R-:W-:Y:S01]  /*2900*/  FMUL.FTZ R5, R25, UR10 ;  /* 0x0000000a19057c20 */ /* 0x000fe20008410000 */
[----:B----4-:R-:W-:Y:S01]  /*2910*/  UPRMT UR6, UR7, 0x654, UR6 ;  /* 0x0000065407067896 */ /* 0x010fe20008000006 */
[----:B------:R-:W-:Y:S01]  /*2920*/  FMUL.FTZ R2, R27, UR10 ;  /* 0x0000000a1b027c20 */ /* 0x000fe20008410000 */
[----:B------:R-:W-:Y:S01]  /*2930*/  FMUL.FTZ R32, R32, UR10 ;  /* 0x0000000a20207c20 */ /* 0x000fe20008410000 */
[----:B------:R-:W-:Y:S01]  /*2940*/  FMUL.FTZ R34, R34, UR10 ;  /* 0x0000000a22227c20 */ /* 0x000fe20008410000 */
[----:B------:R-:W-:Y:S01]  /*2950*/  FMUL.FTZ R35, R35, UR10 ;  /* 0x0000000a23237c20 */ /* 0x000fe20008410000 */
[----:B------:R-:W4:Y:S01]  /*2960*/  @P1 LDC R20, c[0x0][0x44c] ;  /* 0x00011300ff141b82 */ /* 0x000f220000000800 */
[----:B------:R5:W0:Y:S01]  /*2970*/  MUFU.TANH R31, R41 ;  /* 0x00000029001f7308 */ /* 0x000a220000002400 */
[----:B--2---:R-:W-:Y:S01]  /*2980*/  FMUL.FTZ R40, R46, UR10 ;  /* 0x0000000a2e287c20 */ /* 0x004fe20008410000 */
[----:B------:R-:W-:Y:S01]  /*2990*/  FMUL.FTZ R42, R50, UR10 ;  /* 0x0000000a322a7c20 */ /* 0x000fe20008410000 */
[----:B------:R-:W-:Y:S01]  /*29a0*/  FMUL.FTZ R46, R58, UR10 ;  /* 0x0000000a3a2e7c20 */ /* 0x000fe20008410000 */
[----:B------:R-:W-:Y:S01]  /*29b0*/  FMUL.FTZ R64, R64, UR10 ;  /* 0x0000000a40407c20 */ /* 0x000fe20008410000 */
[----:B------:R-:W-:Y:S01]  /*29c0*/  FMUL.FTZ R65, R65, UR10 ;  /* 0x0000000a41417c20 */ /* 0x000fe20008410000 */
[----:B------:R-:W-:Y:S01]  /*29d0*/  FMUL.FTZ R12, R66, UR10 ;  /* 0x0000000a420c7c20 */ /* 0x000fe20008410000 */
[----:B------:R-:W2:Y:S01]  /*29e0*/  @P1 LDC R48, c[0x0][0x450] ;  /* 0x00011400ff301b82 */ /* 0x000ea20000000800 */
[----:B------:R1:W0:Y:S01]  /*29f0*/  MUFU.TANH R28, R10 ;  /* 0x0000000a001c7308 */ /* 0x0002220000002400 */
[----:B-----5:R-:W-:Y:S01]  /*2a00*/  FMUL.FTZ R41, R47, UR10 ;  /* 0x0000000a2f297c20 */ /* 0x020fe20008410000 */
[----:B------:R-:W-:Y:S01]  /*2a10*/  FMUL.FTZ R47, R59, UR10 ;  /* 0x0000000a3b2f7c20 */ /* 0x000fe20008410000 */
[----:B------:R-:W-:Y:S01]  /*2a20*/  FMUL.FTZ R68, R68, UR10 ;  /* 0x0000000a44447c20 */ /* 0x000fe20008410000 */
[----:B------:R-:W-:Y:S01]  /*2a30*/  FMUL.FTZ R69, R69, UR10 ;  /* 0x0000000a45457c20 */ /* 0x000fe20008410000 */
[----:B------:R-:W-:Y:S01]  /*2a40*/  FMUL.FTZ R52, R52, UR10 ;  /* 0x0000000a34347c20 */ /* 0x000fe20008410000 */
[----:B------:R-:W-:Y:S01]  /*2a50*/  FMUL.FTZ R53, R53, UR10 ;  /* 0x0000000a35357c20 */ /* 0x000fe20008410000 */
[----:B------:R-:W-:Y:S01]  /*2a60*/  FMUL.FTZ R56, R56, UR10 ;  /* 0x0000000a38387c20 */ /* 0x000fe20008410000 */
[----:B------:R5:W0:Y:S01]  /*2a70*/  MUFU.TANH R29, R11 ;  /* 0x0000000b001d7308 */ /* 0x000a220000002400 */
[----:B-1----:R-:W-:Y:S01]  /*2a80*/  FMUL.FTZ R10, R63, UR10 ;  /* 0x0000000a3f0a7c20 */ /* 0x002fe20008410000 */
[----:B------:R-:W-:Y:S01]  /*2a90*/  FMUL.FTZ R60, R60, UR10 ;  /* 0x0000000a3c3c7c20 */ /* 0x000fe20008410000 */
[----:B------:R-:W-:Y:S01]  /*2aa0*/  FMUL.FTZ R61, R61, UR10 ;  /* 0x0000000a3d3d7c20 */ /* 0x000fe20008410000 */
[----:B------:R-:W-:Y:S01]  /*2ab0*/  ULDC UR24, c[0x0][0x9dc] ;  /* 0x0002770000187ab9 */ /* 0x000fe20000000800 */
[----:B------:R-:W-:Y:S01]  /*2ac0*/  SYNCS.ARRIVE.TRANS64.RED.A1T0 RZ, [UR6], RZ ;  /* 0x000000ffffff79a7 */ /* 0x000fe20008100406 */
[----:B------:R-:W-:Y:S01]  /*2ad0*/  ULOP3.LUT UR6, URZ, UR24, URZ, 0x33, !UPT ;  /* 0x000000183f067292 */ /* 0x000fe2000f8e333f */
[----:B----4-:R-:W-:Y:S01]  /*2ae0*/  @P1 IMAD.HI.U32 R15, R13, R20, RZ ;  /* 0x000000140d0f1227 */ /* 0x010fe200078e00ff */
[----:B------:R1:W4:Y:S03]  /*2af0*/  MUFU.TANH R73, R44 ;  /* 0x0000002c00497308 */ /* 0x0003260000002400 */
[----:B-----5:R-:W-:Y:S01]  /*2b00*/  FMUL.FTZ R11, R67, UR10 ;  /* 0x0000000a430b7c20 */ /* 0x020fe20008410000 */
[----:B------:R-:W-:Y:S01]  /*2b10*/  FMUL.FTZ R13, R71, UR10 ;  /* 0x0000000a470d7c20 */ /* 0x000fe20008410000 */
[----:B------:R-:W-:Y:S01]  /*2b20*/  IMAD R20, R152, -0x60, R19 ;  /* 0xffffffa098147824 */ /* 0x000fe200078e0213 */
[----:B------:R-:W-:Y:S01]  /*2b30*/  ULDC UR14, c[0x0][0x9e0] ;  /* 0x00027800000e7ab9 */ /* 0x000fe20000000800 */
[----:B------:R-:W-:-:S02]  /*2b40*/  IMAD.MOV.U32 R25, RZ, RZ, -0x60 ;  /* 0xffffffa0ff197424 */ /* 0x000fc400078e00ff */
[----:B------:R-:W-:Y:S01]  /*2b50*/  FMUL.FTZ R57, R57, UR10 ;  /* 0x0000000a39397c20 */ /* 0x000fe20008410000 */
[----:B--2---:R-:W-:Y:S01]  /*2b60*/  @P1 SHF.R.U32.HI R33, RZ, R48, R15 ;  /* 0x00000030ff211219 */ /* 0x004fe2000001160f */
[----:B------:R2:W0:Y:S01]  /*2b70*/  MUFU.TANH R74, R45 ;  /* 0x0000002d004a7308 */ /* 0x0004220000002400 */
[----:B-1----:R-:W-:Y:S01]  /*2b80*/  FMUL.FTZ R44, R54, UR10 ;  /* 0x0000000a362c7c20 */ /* 0x002fe20008410000 */
[----:B------:R-:W-:Y:S01]  /*2b90*/  FMUL.FTZ R15, R70, UR10 ;  /* 0x0000000a460f7c20 */ /* 0x000fe20008410000 */
[----:B------:R-:W-:Y:S01]  /*2ba0*/  PLOP3.LUT P1, PT, PT, PT, UP0, 0x40, 0x0 ;  /* 0x000000000000781c */ /* 0x000fe20003f2e808 */
[----:B------:R-:W1:Y:S01]  /*2bb0*/  SHFL.IDX PT, R51, R33, RZ, 0x1c1f ;  /* 0x001c1fff21337589 */ /* 0x000e6200000e0000 */
[----:B------:R-:W-:Y:S01]  /*2bc0*/  IADD3 R21, -R17, 0x61, R20 ;  /* 0x0000006111157810 */ /* 0x000fe20007ffe114 */
[----:B------:R-:W-:Y:S02]  /*2bd0*/  IMAD R70, R152, R25, 0x60 ;  /* 0x0000006098467424 */ /* 0x000fe400078e0219 */
[----:B------:R5:W0:Y:S01]  /*2be0*/  MUFU.TANH R76, R49 ;  /* 0x00000031004c7308 */ /* 0x000a220000002400 */
[----:B--2---:R-:W-:Y:S01]  /*2bf0*/  FMUL.FTZ R45, R55, UR10 ;  /* 0x0000000a372d7c20 */ /* 0x004fe20008410000 */
[----:B------:R-:W-:-:S02]  /*2c00*/  IMAD.IADD R21, R21, 0x1, -R18 ;  /* 0x0000000115157824 */ /* 0x000fc400078e0a12 */
[----:B------:R-:W-:Y:S02]  /*2c10*/  IMAD.IADD R82, R70, 0x1, -R17 ;  /* 0x0000000146527824 */ /* 0x000fe400078e0a11 */
[----:B------:R-:W-:Y:S02]  /*2c20*/  VIADD R63, R21, UR14 ;  /* 0x0000000e153f7c36 */ /* 0x000fe40008000000 */
[----:B------:R-:W2:Y:S01]  /*2c30*/  MUFU.TANH R4, R4 ;  /* 0x0000000400047308 */ /* 0x000ea20000002400 */
[----:B-----5:R-:W-:Y:S01]  /*2c40*/  FMUL.FTZ R49, R62, UR10 ;  /* 0x0000000a3e317c20 */ /* 0x020fe20008410000 */
[----:B------:R-:W-:Y:S01]  /*2c50*/  IADD3 R62, -R17, 0x60, R20 ;  /* 0x00000060113e7810 */ /* 0x000fe20007ffe114 */
[----:B------:R-:W-:-:S05]  /*2c60*/  VIADD R66, R21, UR6 ;  /* 0x0000000615427c36 */ /* 0x000fca0008000000 */
[----:B------:R-:W0:Y:S01]  /*2c70*/  MUFU.TANH R5, R5 ;  /* 0x0000000500057308 */ /* 0x000e220000002400 */
[----:B-1----:R-:W-:-:S07]  /*2c80*/  VIADDMNMX R27, R51, R63, R62, PT ;  /* 0x0000003f331b7246 */ /* 0x002fce000380013e */
        /* <DEDUP_REMOVED lines=37> */
[----:B-----5:R-:W-:Y:S01]  /*2ee0*/  IMAD.IADD R57, R66, 0x1, R51 ;  /* 0x0000000142397824 */ /* 0x020fe200078e0233 */
[----:B-1234-:R-:W-:Y:S06]  /*2ef0*/  @P1 BRA `(.L_x_2516) ;  /* 0x00000000005c1947 */ /* 0x01efec0003800000 */
[----:B------:R-:W-:Y:S01]  /*2f00*/  IADD3 R25, -R18, R19, R51 ;  /* 0x0000001312197210 */ /* 0x000fe20007ffe133 */
        /* <DEDUP_REMOVED lines=12> */
.L_x_2518:
[----:B------:R-:W-:Y:S02]  /*2fd0*/  ULDC UR6, c[0x0][0x9e4] ;  /* 0x0002790000067ab9 */ /* 0x000fe40000000800 */
[----:B------:R-:W-:-:S05]  /*2fe0*/  IMAD.U32 R48, RZ, RZ, UR6 ;  /* 0x00000006ff307e24 */ /* 0x000fca000f8e00ff */
[----:B------:R-:W-:-:S13]  /*2ff0*/  ISETP.NE.AND P1, PT, R48, 0x1, PT ;  /* 0x000000013000780c */ /* 0x000fda0003f25270 */
[----:B------:R-:W1:Y:S02]  /*3000*/  @P1 LDC.64 R20, c[0x0][0x9e8] ;  /* 0x00027a00ff141b82 */ /* 0x000e640000000a00 */
[----:B-1----:R-:W-:-:S05]  /*3010*/  @P1 IMAD.HI.U32 R20, R25, R20, RZ ;  /* 0x0000001419141227 */ /* 0x002fca00078e00ff */
[----:B------:R-:W-:-:S07]  /*3020*/  @P1 SHF.R.U32.HI R25, RZ, R21, R20 ;  /* 0x00000015ff191219 */ /* 0x000fce0000011614 */
.L_x_2519:
[----:B------:R-:W-:Y:S05]  /*3030*/  BSYNC B0 ;  /* 0x0000000000007941 */ /* 0x000fea0003800000 */
.L_x_2517:
[----:B------:R-:W-:-:S05]  /*3040*/  IMAD R20, R25, R48, R82 ;  /* 0x0000003019147224 */ /* 0x000fca00078e0252 */
[----:B------:R-:W-:Y:S02]  /*3050*/  VIADDMNMX R27, R20, R48, R27, PT ;  /* 0x00000030141b7246 */ /* 0x000fe4000380011b */
[----:B------:R-:W-:-:S07]  /*3060*/  VIMNMX R57, R57, R20, !PT ;  /* 0x0000001439397248 */ /* 0x000fce0007fe0100 */
.L_x_2516:
[C---:B------:R-:W-:Y:S01]  /*3070*/  ISETP.GE.AND P1, PT, R70.reuse, 0x2, PT ;  /* 0x000000024600780c */ /* 0x040fe20003f26270 */
[----:B------:R-:W1:Y:S01]  /*3080*/  SHFL.IDX PT, R33, R33, 0x1, 0x1c1f ;  /* 0x003c1f0021217f89 */ /* 0x000e6200000e0000 */
[C---:B------:R-:W-:Y:S01]  /*3090*/  ISETP.GE.AND P5, PT, R70.reuse, 0xa, PT ;  /* 0x0000000a4600780c */ /* 0x040fe20003fa6270 */
[----:B------:R-:W-:Y:S01]  /*30a0*/  UISETP.NE.AND UP0, UPT, UR47, URZ, UPT ;  /* 0x0000003f2f00728c */ /* 0x000fe2000bf05270 */
[----:B------:R-:W-:Y:S02]  /*30b0*/  ISETP.GT.AND P3, PT, R57, 0x1, !P1 ;  /* 0x000000013900780c */ /* 0x000fe40004f64270 */
[----:B------:R-:W-:Y:S02]  /*30c0*/  ISETP.GE.AND P2, PT, R70, 0x9, PT ;  /* 0x000000094600780c */ /* 0x000fe40003f46270 */
[----:B------:R-:W-:Y:S02]  /*30d0*/  ISETP.LT.OR P3, PT, R27, 0x2, P3 ;  /* 0x000000021b00780c */ /* 0x000fe40001f61670 */
[----:B------:R-:W-:-:S02]  /*30e0*/  P2R R67, PR, RZ, 0x20 ;  /* 0x00000020ff437803 */ /* 0x000fc40000000000 */
[----:B0-----:R-:W-:Y:S02]  /*30f0*/  FSEL R61, R5, -INF , !P3 ;  /* 0xff800000053d7808 */ /* 0x001fe40005800000 */
[C---:B------:R-:W-:Y:S02]  /*3100*/  ISETP.GT.AND P3, PT, R57.reuse, 0x9, !P5 ;  /* 0x000000093900780c */ /* 0x040fe40006f64270 */
[----:B------:R-:W-:Y:S02]  /*3110*/  ISETP.GT.AND P4, PT, R57, 0x8, !P2 ;  /* 0x000000083900780c */ /* 0x000fe40005784270 */
[----:B------:R-:W-:Y:S02]  /*3120*/  ISETP.LT.OR P3, PT, R27, 0xa, P3 ;  /* 0x0000000a1b00780c */ /* 0x000fe40001f61670 */
[----:B------:R-:W-:Y:S02]  /*3130*/  ISETP.GE.AND P5, PT, R70, 0x11, PT ;  /* 0x000000114600780c */ /* 0x000fe40003fa6270 */
[----:B------:R-:W-:-:S02]  /*3140*/  FSEL R51, R24, -INF , !P3 ;  /* 0xff80000018337808 */ /* 0x000fc40005800000 */
[----:B------:R-:W-:Y:S02]  /*3150*/  ISETP.LT.OR P4, PT, R27, 0x9, P4 ;  /* 0x000000091b00780c */ /* 0x000fe40002781670 */
[----:B------:R-:W-:Y:S02]  /*3160*/  ISETP.GT.AND P3, PT, R57, 0x10, !P5 ;  /* 0x000000103900780c */ /* 0x000fe40006f64270 */
[----:B------:R-:W-:Y:S02]  /*3170*/  FSEL R60, R14, -INF , !P4 ;  /* 0xff8000000e3c7808 */ /* 0x000fe40006000000 */
        /* <DEDUP_REMOVED lines=51> */
[C---:B------:R-:W-:Y:S02]  /*34b0*/  ISETP.GE.AND P4, PT, R70.reuse, 0x3a, PT ;  /* 0x0000003a4600780c */ /* 0x040fe40003f86270 */
        /* <DEDUP_REMOVED lines=29> */
[----:B------:R-:W-:Y:S02]  /*3690*/  P2R R71, PR, RZ, 0x20 ;  /* 0x00000020ff477803 */ /* 0x000fe40000000000 */
[----:B------:R-:W-:Y:S02]  /*36a0*/  FSEL R20, R64, -INF , !P3 ;  /* 0xff80000040147808 */ /* 0x000fe40005800000 */
[C---:B------:R-:W-:Y:S02]  /*36b0*/  ISETP.GE.AND P3, PT, R70.reuse, 0x52, PT ;  /* 0x000000524600780c */ /* 0x040fe40003f66270 */
[----:B------:R-:W-:Y:S02]  /*36c0*/  ISETP.GE.AND P6, PT, R70, 0x1, PT ;  /* 0x000000014600780c */ /* 0x000fe40003fc6270 */
[----:B------:R-:W-:Y:S02]  /*36d0*/  ISETP.GT.AND P4, PT, R57, 0x51, !P3 ;  /* 0x000000513900780c */ /* 0x000fe40005f84270 */
[----:B-1----:R-:W-:Y:S01]  /*36e0*/  VIADDMNMX R59, R33, R63, R62, PT ;  /* 0x0000003f213b7246 */ /* 0x002fe2000380013e */
[----:B------:R-:W-:Y:S01]  /*36f0*/  IMAD.IADD R62, R66, 0x1, R33 ;  /* 0x00000001423e7824 */ /* 0x000fe200078e0221 */
[----:B------:R-:W-:-:S04]  /*3700*/  ISETP.LT.OR P4, PT, R27, 0x52, P4 ;  /* 0x000000521b00780c */ /* 0x000fc80002781670 */
[----:B------:R-:W-:Y:S02]  /*3710*/  FSEL R24, R65, -INF , !P4 ;  /* 0xff80000041187808 */ /* 0x000fe40006000000 */
[----:B------:R-:W-:Y:S02]  /*3720*/  ISETP.GE.AND P4, PT, R70, 0x59, PT ;  /* 0x000000594600780c */ /* 0x000fe40003f86270 */
[----:B------:R-:W-:Y:S02]  /*3730*/  P2R R65, PR, RZ, 0x40 ;  /* 0x00000040ff417803 */ /* 0x000fe40000000000 */
[----:B------:R-:W-:-:S04]  /*3740*/  ISETP.GT.AND P5, PT, R57, 0x58, !P4 ;  /* 0x000000583900780c */ /* 0x000fc800067a4270 */
[----:B------:R-:W-:-:S04]  /*3750*/  ISETP.LT.OR P5, PT, R27, 0x59, P5 ;  /* 0x000000591b00780c */ /* 0x000fc80002fa1670 */
[----:B------:R-:W-:Y:S02]  /*3760*/  FSEL R14, R68, -INF , !P5 ;  /* 0xff800000440e7808 */ /* 0x000fe40006800000 */
[----:B------:R-:W-:-:S04]  /*3770*/  ISETP.GT.AND P5, PT, R57, RZ, !P6 ;  /* 0x000000ff3900720c */ /* 0x000fc800077a4270 */
[----:B------:R-:W-:-:S04]  /*3780*/  ISETP.LT.OR P5, PT, R27, 0x1, P5 ;  /* 0x000000011b00780c */ /* 0x000fc80002fa1670 */
[----:B------:R-:W-:Y:S02]  /*3790*/  FSEL R156, R4, -INF , !P5 ;  /* 0xff800000049c7808 */ /* 0x000fe40006800000 */
[----:B------:R-:W-:-:S04]  /*37a0*/  ISETP.GE.AND P5, PT, R70, 0x5a, PT ;  /* 0x0000005a4600780c */ /* 0x000fc80003fa6270 */
[----:B------:R-:W-:-:S04]  /*37b0*/  ISETP.GT.AND P6, PT, R57, 0x59, !P5 ;  /* 0x000000593900780c */ /* 0x000fc80006fc4270 */
[----:B------:R-:W-:-:S04]  /*37c0*/  ISETP.LT.OR P6, PT, R27, 0x5a, P6 ;  /* 0x0000005a1b00780c */ /* 0x000fc800037c1670 */
[----:B------:R-:W-:Y:S02]  /*37d0*/  FSEL R27, R69, -INF , !P6 ;  /* 0xff800000451b7808 */ /* 0x000fe40007000000 */
[----:B------:R-:W-:-:S13]  /*37e0*/  PLOP3.LUT P6, PT, PT, PT, UP0, 0x40, 0x0 ;  /* 0x000000000000781c */ /* 0x000fda0003fce808 */
[----:B------:R-:W-:Y:S05]  /*37f0*/  @P6 BRA `(.L_x_2520) ;  /* 0x00000000005c6947 */ /* 0x000fea0003800000 */
        /* <DEDUP_REMOVED lines=13> */
.L_x_2522:
[----:B------:R-:W-:Y:S02]  /*38d0*/  ULDC UR6, c[0x0][0x9e4] ;  /* 0x0002790000067ab9 */ /* 0x000fe40000000800 */
[----:B------:R-:W-:-:S05]  /*38e0*/  IMAD.U32 R64, RZ, RZ, UR6 ;  /* 0x00000006ff407e24 */ /* 0x000fca000f8e00ff */
[----:B------:R-:W-:-:S13]  /*38f0*/  ISETP.NE.AND P6, PT, R64, 0x1, PT ;  /* 0x000000014000780c */ /* 0x000fda0003fc5270 */
[----:B------:R-:W0:Y:S02]  /*3900*/  @P6 LDC.64 R4, c[0x0][0x9e8] ;  /* 0x00027a00ff046b82 */ /* 0x000e240000000a00 */
[----:B0-----:R-:W-:-:S05]  /*3910*/  @P6 IMAD.HI.U32 R4, R33, R4, RZ ;  /* 0x0000000421046227 */ /* 0x001fca00078e00ff */
[----:B------:R-:W-:-:S07]  /*3920*/  @P6 SHF.R.U32.HI R33, RZ, R5, R4 ;  /* 0x00000005ff216219 */ /* 0x000fce0000011604 */
.L_x_2523:
[----:B------:R-:W-:Y:S05]  /*3930*/  BSYNC B0 ;  /* 0x0000000000007941 */ /* 0x000fea0003800000 */
.L_x_2521:
[----:B------:R-:W-:-:S05]  /*3940*/  IMAD R33, R33, R64, R82 ;  /* 0x0000004021217224 */ /* 0x000fca00078e0252 */
[----:B------:R-:W-:Y:S02]  /*3950*/  VIADDMNMX R59, R33, R64, R59, PT ;  /* 0x00000040213b7246 */ /* 0x000fe4000380013b */
[----:B------:R-:W-:-:S07]  /*3960*/  VIMNMX R62, R62, R33, !PT ;  /* 0x000000213e3e7248 */ /* 0x000fce0007fe0100 */
.L_x_2520:
[C---:B------:R-:W-:Y:S01]  /*3970*/  ISETP.GT.AND P1, PT, R62.reuse, 0x1, !P1 ;  /* 0x000000013e00780c */ /* 0x040fe20004f24270 */
[----:B------:R-:W-:Y:S01]  /*3980*/  ULDC UR10, c[0x0][0x988] ;  /* 0x00026200000a7ab9 */ /* 0x000fe20000000800 */
        /* <DEDUP_REMOVED lines=11> */
[----:B------:R-:W-:Y:S02]  /*3a40*/  ISETP.NE.AND P1, PT, R71, RZ, PT ;  /* 0x000000ff4700720c */ /* 0x000fe40003f25270 */
[----:B------:R-:W-:Y:S02]  /*3a50*/  FMNMX.FTZ R5, R156, R61, !PT ;  /* 0x0000003d9c057209 */ /* 0x000fe40007810000 */
[C---:B------:R-:W-:Y:S02]  /*3a60*/  ISETP.GT.AND P1, PT, R62.reuse, 0x10, !P1 ;  /* 0x000000103e00780c */ /* 0x040fe40004f24270 */
[C---:B------:R-:W-:Y:S02]  /*3a70*/  ISETP.GT.AND P3, PT, R62.reuse, 0x51, !P3 ;  /* 0x000000513e00780c */ /* 0x040fe40005f64270 */
[----:B------:R-:W-:Y:S02]  /*3a80*/  ISETP.LT.OR P1, PT, R59, 0x11, P1 ;  /* 0x000000113b00780c */ /* 0x000fe40000f21670 */
[----:B------:R-:W-:-:S02]  /*3a90*/  ISETP.GT.AND P4, PT, R62, 0x58, !P4 ;  /* 0x000000583e00780c */ /* 0x000fc40006784270 */
[----:B------:R-:W-:Y:S02]  /*3aa0*/  FSEL R34, R34, -INF , !P1 ;  /* 0xff80000022227808 */ /* 0x000fe40004800000 */
[----:B------:R-:W-:Y:S02]  /*3ab0*/  ISETP.NE.AND P1, PT, R83, RZ, PT ;  /* 0x000000ff5300720c */ /* 0x000fe40003f25270 */
[C---:B------:R-:W-:Y:S02]  /*3ac0*/  ISETP.LT.OR P3, PT, R59.reuse, 0x52, P3 ;  /* 0x000000523b00780c */ /* 0x040fe40001f61670 */
[C---:B------:R-:W-:Y:S02]  /*3ad0*/  ISETP.GT.AND P1, PT, R62.reuse, 0x11, !P1 ;  /* 0x000000113e00780c */ /* 0x040fe40004f24270 */
[----:B------:R-:W-:Y:S02]  /*3ae0*/  ISETP.GT.AND P5, PT, R62, 0x59, !P5 ;  /* 0x000000593e00780c */ /* 0x000fe40006fa4270 */
[----:B------:R-:W-:-:S02]  /*3af0*/  ISETP.LT.OR P1, PT, R59, 0x12, P1 ;  /* 0x000000123b00780c */ /* 0x000fc40000f21670 */
[----:B------:R-:W-:Y:S02]  /*3b00*/  ISETP.LT.OR P4, PT, R59, 0x59, P4 ;  /* 0x000000593b00780c */ /* 0x000fe40002781670 */
[----:B------:R-:W-:Y:S02]  /*3b10*/  FSEL R35, R35, -INF , !P1 ;  /* 0xff80000023237808 */ /* 0x000fe40004800000 */
[----:B------:R-:W-:Y:S02]  /*3b20*/  ISETP.GT.AND P1, PT, R62, 0x18, !P2 ;  /* 0x000000183e00780c */ /* 0x000fe40005724270 */
[----:B------:R-:W-:Y:S02]  /*3b30*/  ISETP.NE.AND P2, PT, R79, RZ, PT ;  /* 0x000000ff4f00720c */ /* 0x000fe40003f45270 */
[C---:B------:R-:W-:Y:S02]  /*3b40*/  ISETP.LT.OR P1, PT, R59.reuse, 0x19, P1 ;  /* 0x000000193b00780c */ /* 0x040fe40000f21670 */
[----:B------:R-:W-:-:S02]  /*3b50*/  ISETP.LT.OR P5, PT, R59, 0x5a, P5 ;  /* 0x0000005a3b00780c */ /* 0x000fc40002fa1670 */
        /* <DEDUP_REMOVED lines=46> */
[----:B------:R-:W-:Y:S02]  /*3e40*/  ISETP.NE.AND P6, PT, R80, RZ, PT ;  /* 0x000000ff5000720c */ /* 0x000fe40003fc5270 */
[----:B------:R-:W-:-:S04]  /*3e50*/  ISETP.LT.OR P1, PT, R59, 0x1, P1 ;  /* 0x000000013b00780c */ /* 0x000fc80000f21670 */
[----:B------:R-:W-:Y:S02]  /*3e60*/  FSEL R57, R0, -INF , !P1 ;  /* 0xff80000000397808 */ /* 0x000fe40004800000 */
[----:B------:R-:W-:Y:S02]  /*3e70*/  FMNMX.FTZ R0, R60, R5, !PT ;  /* 0x000000053c007209 */ /* 0x000fe40007810000 */
[----:B------:R-:W-:Y:S02]  /*3e80*/  FMNMX.FTZ R64, R57, R2, !PT ;  /* 0x0000000239407209 */ /* 0x000fe40007810000 */
[----:B------:R-:W-:Y:S02]  /*3e90*/  FMNMX.FTZ R5, R51, R0, !PT ;  /* 0x0000000033057209 */ /* 0x000fe40007810000 */
[----:B------:R-:W-:Y:S02]  /*3ea0*/  FMNMX.FTZ R64, R9, R64, !PT ;  /* 0x0000004009407209 */ /* 0x000fe40007810000 */
[----:B------:R-:W-:-:S04]  /*3eb0*/  FMNMX.FTZ R0, R58, R5, !PT ;  /* 0x000000053a007209 */ /* 0x000fc80007810000 */
        /* <DEDUP_REMOVED lines=18> */
[----:B------:R-:W-:-:S05]  /*3fe0*/  FMNMX.FTZ R5, R27, R0, !PT ;  /* 0x000000001b057209 */ /* 0x000fca0007810000 */
[----:B------:R-:W0:Y:S02]  /*3ff0*/  SHFL.BFLY PT, R0, R5, 0x2, 0x1f ;  /* 0x0c401f0005007f89 */ /* 0x000e2400000e0000 */
[----:B0-----:R-:W-:Y:S02]  /*4000*/  FMNMX.FTZ R63, R5, R0, !PT ;  /* 0x00000000053f7209 */ /* 0x001fe40007810000 */
[----:B------:R-:W-:-:S03]  /*4010*/  FMNMX.FTZ R5, R33, R64, !PT ;  /* 0x0000004021057209 */ /* 0x000fc60007810000 */
[----:B------:R-:W0:Y:S01]  /*4020*/  SHFL.BFLY PT, R4, R63, 0x1, 0x1f ;  /* 0x0c201f003f047f89 */ /* 0x000e2200000e0000 */
[----:B------:R-:W-:-:S04]  /*4030*/  FMNMX.FTZ R64, R34, R5, !PT ;  /* 0x0000000522407209 */ /* 0x000fc80007810000 */
[----:B------:R-:W-:Y:S02]  /*4040*/  FMNMX.FTZ R5, R35, R64, !PT ;  /* 0x0000004023057209 */ /* 0x000fe40007810000 */
[----:B0-----:R-:W-:-:S04]  /*4050*/  FMNMX.FTZ R4, R63, R4, !PT ;  /* 0x000000043f047209 */ /* 0x001fc80007810000 */
[C---:B------:R-:W-:Y:S01]  /*4060*/  FSETP.NEU.FTZ.AND P1, PT, R4.reuse, -INF , PT ;  /* 0xff8000000400780b */ /* 0x040fe20003f3d000 */
[----:B------:R-:W-:-:S05]  /*4070*/  FMUL.FTZ R0, R4, UR10 ;  /* 0x0000000a04007c20 */ /* 0x000fca0008410000 */
[----:B------:R-:W-:Y:S02]  /*4080*/  FSEL R65, R0, RZ, P1 ;  /* 0x000000ff00417208 */ /* 0x000fe40000800000 */
[----:B------:R-:W-:Y:S02]  /*4090*/  ISETP.GT.AND P1, PT, R62, 0x48, !P6 ;  /* 0x000000483e00780c */ /* 0x000fe40007724270 */
[----:B------:R-:W-:Y:S01]  /*40a0*/  ISETP.NE.AND P6, PT, R81, RZ, PT ;  /* 0x000000ff5100720c */ /* 0x000fe20003fc5270 */
[--C-:B------:R-:W-:Y:S01]  /*40b0*/  FFMA.FTZ R158, R60, UR10, -R65.reuse ;  /* 0x0000000a3c9e7c23 */ /* 0x100fe20008010841 */
[----:B------:R-:W-:Y:S01]  /*40c0*/  FMNMX.FTZ R60, R36, R5, !PT ;  /* 0x00000005243c7209 */ /* 0x000fe20007810000 */
[--C-:B------:R-:W-:Y:S01]  /*40d0*/  FFMA.FTZ R160, R58, UR10, -R65.reuse ;  /* 0x0000000a3aa07c23 */ /* 0x100fe20008010841 */
[--C-:B------:R-:W-:Y:S01]  /*40e0*/  FFMA.FTZ R162, R56, UR10, -R65.reuse ;  /* 0x0000000a38a27c23 */ /* 0x100fe20008010841 */
        /* <DEDUP_REMOVED lines=8> */
[C---:B------:R-:W-:Y:S01]  /*4170*/  ISETP.GT.AND P1, PT, R62.reuse, 0x49, !P2 ;  /* 0x000000493e00780c */ /* 0x040fe20005724270 */
[--C-:B------:R-:W-:Y:S01]  /*4180*/  FFMA.FTZ R25, R25, UR10, -R65.reuse ;  /* 0x0000000a19197c23 */ /* 0x100fe20008010841 */
[----:B------:R-:W-:Y:S01]  /*4190*/  FMNMX.FTZ R5, R39, R60, !PT ;  /* 0x0000003c27057209 */ /* 0x000fe20007810000 */
[----:B------:R-:W-:Y:S01]  /*41a0*/  MUFU.EX2 R156, R156 ;  /* 0x0000009c009c7308 */ /* 0x000fe20000000800 */
[----:B------:R-:W-:Y:S01]  /*41b0*/  ISETP.GT.AND P2, PT, R62, 0x50, !P6 ;  /* 0x000000503e00780c */ /* 0x000fe20007744270 */
[--C-:B------:R-:W-:Y:S01]  /*41c0*/  FFMA.FTZ R51, R51, UR10, -R65.reuse ;  /* 0x0000000a33337c23 */ /* 0x100fe20008010841 */
[----:B------:R-:W-:Y:S01]  /*41d0*/  FMNMX.FTZ R58, R40, R5, !PT ;  /* 0x00000005283a7209 */ /* 0x000fe20007810000 */
[--C-:B------:R-:W-:Y:S01]  /*41e0*/  FFMA.FTZ R24, R24, UR10, -R65.reuse ;  /* 0x0000000a18187c23 */ /* 0x100fe20008010841 */
[----:B------:R-:W-:Y:S01]  /*41f0*/  ISETP.LT.OR P1, PT, R59, 0x4a, P1 ;  /* 0x0000004a3b00780c */ /* 0x000fe20000f21670 */
[--C-:B------:R-:W-:Y:S01]  /*4200*/  FFMA.FTZ R53, R53, UR10, -R65.reuse ;  /* 0x0000000a35357c23 */ /* 0x100fe20008010841 */
[----:B------:R-:W-:Y:S01]  /*4210*/  FMNMX.FTZ R5, R41, R58, !PT ;  /* 0x0000003a29057209 */ /* 0x000fe20007810000 */
[----:B------:R-:W0:Y:S01]  /*4220*/  MUFU.EX2 R49, R49 ;  /* 0x0000003100317308 */ /* 0x000e220000000800 */
[----:B------:R-:W-:Y:S01]  /*4230*/  ISETP.LT.OR P2, PT, R59, 0x51, P2 ;  /* 0x000000513b00780c */ /* 0x000fe20001741670 */
[--C-:B------:R-:W-:Y:S01]  /*4240*/  FFMA.FTZ R55, R55, UR10, -R65.reuse ;  /* 0x0000000a37377c23 */ /* 0x100fe20008010841 */
[----:B------:R-:W-:Y:S01]  /*4250*/  FMNMX.FTZ R58, R42, R5, !PT ;  /* 0x000000052a3a7209 */ /* 0x000fe20007810000 */
[--C-:B------:R-:W-:Y:S01]  /*4260*/  FFMA.FTZ R172, R28, UR10, -R65.reuse ;  /* 0x0000000a1cac7c23 */ /* 0x100fe20008010841 */
[----:B------:R-:W-:Y:S01]  /*4270*/  FSEL R10, R10, -INF , !P1 ;  /* 0xff8000000a0a7808 */ /* 0x000fe20004800000 */
[--C-:B------:R-:W-:Y:S01]  /*4280*/  FFMA.FTZ R166, R50, UR10, -R65.reuse ;  /* 0x0000000a32a67c23 */ /* 0x100fe20008010841 */
[----:B------:R-:W-:Y:S01]  /*4290*/  FMNMX.FTZ R5, R43, R58, !PT ;  /* 0x0000003a2b057209 */ /* 0x000fe20007810000 */
[----:B------:R-:W-:Y:S01]  /*42a0*/  MUFU.EX2 R174, R25 ;  /* 0x0000001900ae7308 */ /* 0x000fe20000000800 */
[----:B------:R-:W-:Y:S01]  /*42b0*/  FSEL R12, R12, -INF , !P2 ;  /* 0xff8000000c0c7808 */ /* 0x000fe20005000000 */
        /* <DEDUP_REMOVED lines=11> */
[--C-:B------:R-:W-:Y:S01]  /*4370*/  FFMA.FTZ R21, R21, UR10, -R65.reuse ;  /* 0x0000000a15157c23 */ /* 0x100fe20008010841 */
[--C-:B------:R-:W-:Y:S01]  /*4380*/  FFMA.FTZ R20, R20, UR10, -R65.reuse ;  /* 0x0000000a14147c23 */ /* 0x100fe20008010841 */
[----:B------:R-:W-:Y:S01]  /*4390*/  FMNMX.FTZ R5, R47, R56, !PT ;  /* 0x000000382f057209 */ /* 0x000fe20007810000 */
[----:B------:R1:W-:Y:S01]  /*43a0*/  MUFU.EX2 R31, R26 ;  /* 0x0000001a001f7308 */ /* 0x0003e20000000800 */
[----:B------:R-:W-:Y:S01]  /*43b0*/  FSEL R56, R13, -INF , !P5 ;  /* 0xff8000000d387808 */ /* 0x000fe20006800000 */
[--C-:B------:R-:W-:Y:S01]  /*43c0*/  FFMA.FTZ R13, R48, UR10, -R65.reuse ;  /* 0x0000000a300d7c23 */ /* 0x100fe20008010841 */
[----:B------:R-:W-:Y:S01]  /*43d0*/  FMNMX.FTZ R5, R0, R5, !PT ;  /* 0x0000000500057209 */ /* 0x000fe20007810000 */
[--C-:B------:R-:W-:Y:S01]  /*43e0*/  FFMA.FTZ R14, R14, UR10, -R65.reuse ;  /* 0x0000000a0e0e7c23 */ /* 0x100fe20008010841 */
[----:B------:R-:W-:-:S02]  /*43f0*/  FFMA.FTZ R27, R27, UR10, -R65 ;  /* 0x0000000a1b1b7c23 */ /* 0x000fc40008010841 */
[----:B------:R-:W-:Y:S01]  /*4400*/  FMNMX.FTZ R5, R10, R5, !PT ;  /* 0x000000050a057209 */ /* 0x000fe20007810000 */
[----:B------:R-:W-:Y:S03]  /*4410*/  MUFU.EX2 R51, R51 ;  /* 0x0000003300337308 */ /* 0x000fe60000000800 */
[----:B------:R-:W-:-:S04]  /*4420*/  FMNMX.FTZ R5, R12, R5, !PT ;  /* 0x000000050c057209 */ /* 0x000fc80007810000 */
[----:B------:R-:W-:Y:S01]  /*4430*/  FMNMX.FTZ R5, R54, R5, !PT ;  /* 0x0000000536057209 */ /* 0x000fe20007810000 */
[----:B------:R-:W-:Y:S03]  /*4440*/  MUFU.EX2 R160, R160 ;  /* 0x000000a000a07308 */ /* 0x000fe60000000800 */
[----:B------:R-:W-:-:S04]  /*4450*/  FMNMX.FTZ R5, R52, R5, !PT ;  /* 0x0000000534057209 */ /* 0x000fc80007810000 */
[----:B------:R-:W-:Y:S01]  /*4460*/  FMNMX.FTZ R5, R56, R5, !PT ;  /* 0x0000000538057209 */ /* 0x000fe20007810000 */
[----:B------:R-:W-:Y:S04]  /*4470*/  MUFU.EX2 R59, R24 ;  /* 0x00000018003b7308 */ /* 0x000fe80000000800 */
[----:B------:R-:W2:Y:S04]  /*4480*/  SHFL.BFLY PT, R48, R5, 0x2, 0x1f ;  /* 0x0c401f0005307f89 */ /* 0x000ea800000e0000 */
[----:B------:R-:W-:Y:S08]  /*4490*/  MUFU.EX2 R53, R53 ;  /* 0x0000003500357308 */ /* 0x000ff00000000800 */
[----:B------:R-:W-:Y:S08]  /*44a0*/  MUFU.EX2 R162, R162 ;  /* 0x000000a200a27308 */ /* 0x000ff00000000800 */
[----:B------:R-:W-:Y:S01]  /*44b0*/  MUFU.EX2 R55, R55 ;  /* 0x0000003700377308 */ /* 0x000fe20000000800 */
[----:B--2---:R-:W-:-:S07]  /*44c0*/  FMNMX.FTZ R48, R5, R48, !PT ;  /* 0x0000003005307209 */ /* 0x004fce0007810000 */
[----:B------:R-:W-:Y:S01]  /*44d0*/  MUFU.EX2 R164, R164 ;  /* 0x000000a400a47308 */ /* 0x000fe20000000800 */
[----:B------:R-:W2:Y:S07]  /*44e0*/  SHFL.BFLY PT, R5, R48, 0x1, 0x1f ;  /* 0x0c201f0030057f89 */ /* 0x000eae00000e0000 */
[----:B------:R-:W-:Y:S08]  /*44f0*/  MUFU.EX2 R11, R11 ;  /* 0x0000000b000b7308 */ /* 0x000ff00000000800 */
[----:B------:R-:W-:Y:S08]  /*4500*/  MUFU.EX2 R166, R166 ;  /* 0x000000a600a67308 */ /* 0x000ff00000000800 */
[----:B------:R-:W-:Y:S01]  /*4510*/  MUFU.EX2 R13, R13 ;  /* 0x0000000d000d7308 */ /* 0x000fe20000000800 */
[----:B--2---:R-:W-:-:S04]  /*4520*/  FMNMX.FTZ R5, R48, R5, !PT ;  /* 0x0000000530057209 */ /* 0x004fc80007810000 */
[C---:B------:R-:W-:Y:S01]  /*4530*/  FSETP.NEU.FTZ.AND P1, PT, R5.reuse, -INF , PT ;  /* 0xff8000000500780b */ /* 0x040fe20003f3d000 */
[----:B-1----:R-:W-:Y:S02]  /*4540*/  FMUL.FTZ R26, R5, UR10 ;  /* 0x0000000a051a7c20 */ /* 0x002fe40008410000 */
[----:B------:R-:W-:Y:S03]  /*4550*/  MUFU.EX2 R168, R168 ;  /* 0x000000a800a87308 */ /* 0x000fe60000000800 */
[----:B------:R-:W-:-:S05]  /*4560*/  FSEL R25, R26, RZ, P1 ;  /* 0x000000ff1a197208 */ /* 0x000fca0000800000 */
        /* <DEDUP_REMOVED lines=26> */
[----:B------:R-:W-:-:S03]  /*4710*/  FFMA.FTZ R25, R56, UR10, -R25 ;  /* 0x0000000a38197c23 */ /* 0x000fc60008010819 */
[----:B------:R-:W2:Y:S01]  /*4720*/  MUFU.EX2 R9, R9 ;  /* 0x0000000900097308 */ /* 0x000ea20000000800 */
[----:B0-----:R-:W-:Y:S01]  /*4730*/  FADD.FTZ R33, R156, R49 ;  /* 0x000000319c217221 */ /* 0x001fe20000010000 */
[----:B------:R-:W-:Y:S02]  /*4740*/  F2FP.F16.F32.PACK_AB R156, R49, R156 ;  /* 0x0000009c319c723e */ /* 0x000fe400000000ff */
[----:B-1----:R-:W-:Y:S01]  /*4750*/  F2FP.F16.F32.PACK_AB R157, R24, R57 ;  /* 0x00000039189d723e */ /* 0x002fe200000000ff */
[----:B------:R-:W-:Y:S01]  /*4760*/  FADD.FTZ R2, R158, R33 ;  /* 0x000000219e027221 */ /* 0x000fe20000010000 */
[C---:B------:R-:W-:Y:S02]  /*4770*/  F2FP.F16.F32.PACK_AB R158, R51.reuse, R158 ;  /* 0x0000009e339e723e */ /* 0x040fe400000000ff */
[----:B------:R-:W0:Y:S01]  /*4780*/  MUFU.EX2 R34, R34 ;  /* 0x0000002200227308 */ /* 0x000e220000000800 */
[----:B------:R-:W-:Y:S01]  /*4790*/  FADD.FTZ R33, R51, R2 ;  /* 0x0000000233217221 */ /* 0x000fe20000010000 */
[----:B------:R-:W-:-:S03]  /*47a0*/  FADD.FTZ R2, R57, R24 ;  /* 0x0000001839027221 */ /* 0x000fc60000010000 */
[----:B------:R-:W-:Y:S01]  /*47b0*/  FADD.FTZ R28, R160, R33 ;  /* 0x00000021a01c7221 */ /* 0x000fe20000010000 */
[C---:B------:R-:W-:Y:S02]  /*47c0*/  F2FP.F16.F32.PACK_AB R160, R53.reuse, R160 ;  /* 0x000000a035a0723e */ /* 0x040fe400000000ff */
[----:B------:R-:W1:Y:S01]  /*47d0*/  MUFU.EX2 R35, R35 ;  /* 0x0000002300237308 */ /* 0x000e620000000800 */
[----:B------:R-:W-:Y:S01]  /*47e0*/  FADD.FTZ R61, R53, R28 ;  /* 0x0000001c353d7221 */ /* 0x000fe20000010000 */
[----:B--2---:R-:W-:Y:S01]  /*47f0*/  FADD.FTZ R33, R9, R2 ;  /* 0x0000000209217221 */ /* 0x004fe20000010000 */
[----:B------:R-:W-:Y:S02]  /*4800*/  F2FP.F16.F32.PACK_AB R159, R26, R9 ;  /* 0x000000091a9f723e */ /* 0x000fe400000000ff */
[----:B------:R-:W-:Y:S01]  /*4810*/  FADD.FTZ R2, R162, R61 ;  /* 0x0000003da2027221 */ /* 0x000fe20000010000 */
[----:B------:R-:W-:Y:S01]  /*4820*/  FADD.FTZ R33, R26, R33 ;  /* 0x000000211a217221 */ /* 0x000fe20000010000 */
[C---:B------:R-:W-:Y:S01]  /*4830*/  F2FP.F16.F32.PACK_AB R162, R55.reuse, R162 ;  /* 0x000000a237a2723e */ /* 0x040fe200000000ff */
[----:B------:R-:W2:Y:S01]  /*4840*/  MUFU.EX2 R36, R36 ;  /* 0x0000002400247308 */ /* 0x000ea20000000800 */
[----:B------:R-:W-:Y:S01]  /*4850*/  FADD.FTZ R61, R55, R2 ;  /* 0x00000002373d7221 */ /* 0x000fe20000010000 */
[----:B0-----:R-:W-:-:S03]  /*4860*/  FADD.FTZ R2, R34, R33 ;  /* 0x0000002122027221 */ /* 0x001fc60000010000 */
[----:B------:R-:W-:Y:S01]  /*4870*/  FADD.FTZ R28, R164, R61 ;  /* 0x0000003da41c7221 */ /* 0x000fe20000010000 */
[----:B------:R-:W-:Y:S02]  /*4880*/  F2FP.F16.F32.PACK_AB R164, R11, R164 ;  /* 0x000000a40ba4723e */ /* 0x000fe400000000ff */
[----:B------:R-:W0:Y:S01]  /*4890*/  MUFU.EX2 R37, R37 ;  /* 0x0000002500257308 */ /* 0x000e220000000800 */
[----:B-1----:R-:W-:Y:S01]  /*48a0*/  FADD.FTZ R33, R35, R2 ;  /* 0x0000000223217221 */ /* 0x002fe20000010000 */
[----:B------:R-:W-:Y:S01]  /*48b0*/  FADD.FTZ R61, R11, R28 ;  /* 0x0000001c0b3d7221 */ /* 0x000fe20000010000 */
[----:B------:R-:W-:-:S03]  /*48c0*/  F2FP.F16.F32.PACK_AB R161, R35, R34 ;  /* 0x0000002223a1723e */ /* 0x000fc600000000ff */
[----:B------:R-:W-:Y:S01]  /*48d0*/  FADD.FTZ R28, R166, R61 ;  /* 0x0000003da61c7221 */ /* 0x000fe20000010000 */
[C---:B------:R-:W-:Y:S01]  /*48e0*/  F2FP.F16.F32.PACK_AB R166, R13.reuse, R166 ;  /* 0x000000a60da6723e */ /* 0x040fe200000000ff */
[----:B------:R-:W1:Y:S01]  /*48f0*/  MUFU.EX2 R38, R38 ;  /* 0x0000002600267308 */ /* 0x000e620000000800 */
[----:B--2---:R-:W-:Y:S01]  /*4900*/  FADD.FTZ R2, R36, R33 ;  /* 0x0000002124027221 */ /* 0x004fe20000010000 */
[----:B------:R-:W-:-:S04]  /*4910*/  FADD.FTZ R61, R13, R28 ;  /* 0x0000001c0d3d7221 */ /* 0x000fc80000010000 */
[----:B------:R-:W-:Y:S02]  /*4920*/  FADD.FTZ R28, R168, R61 ;  /* 0x0000003da81c7221 */ /* 0x000fe40000010000 */
        /* <DEDUP_REMOVED lines=25> */
[----:B------:R-:W-:-:S03]  /*4ac0*/  F2FP.F16.F32.PACK_AB R172, R31, R172 ;  /* 0x000000ac1fac723e */ /* 0x000fc600000000ff */
[----:B------:R-:W-:-:S03]  /*4ad0*/  FADD.FTZ R28, R31, R28 ;  /* 0x0000001c1f1c7221 */ /* 0x000fc60000010000 */
[----:B------:R-:W0:Y:S01]  /*4ae0*/  MUFU.EX2 R21, R21 ;  /* 0x0000001500157308 */ /* 0x000e220000000800 */
[C---:B-1----:R-:W-:Y:S01]  /*4af0*/  FADD.FTZ R33, R43.reuse, R2 ;  /* 0x000000022b217221 */ /* 0x042fe20000010000 */
[----:B------:R-:W-:-:S06]  /*4b00*/  F2FP.F16.F32.PACK_AB R169, R43, R42 ;  /* 0x0000002a2ba9723e */ /* 0x000fcc00000000ff */
[----:B------:R-:W1:Y:S01]  /*4b10*/  MUFU.EX2 R45, R45 ;  /* 0x0000002d002d7308 */ /* 0x000e620000000800 */
[----:B--2---:R-:W-:-:S07]  /*4b20*/  FADD.FTZ R2, R44, R33 ;  /* 0x000000212c027221 */ /* 0x004fce0000010000 */
        /* <DEDUP_REMOVED lines=8> */
[----:B--2---:R-:W-:-:S07]  /*4bb0*/  FADD.FTZ R2, R46, R11 ;  /* 0x0000000b2e027221 */ /* 0x004fce0000010000 */
[----:B------:R-:W2:Y:S01]  /*4bc0*/  MUFU.EX2 R0, R0 ;  /* 0x0000000000007308 */ /* 0x000ea20000000800 */
[----:B0-----:R-:W-:-:S07]  /*4bd0*/  F2FP.F16.F32.PACK_AB R176, R59, R20 ;  /* 0x000000143bb0723e */ /* 0x001fce00000000ff */
[----:B------:R-:W0:Y:S01]  /*4be0*/  MUFU.EX2 R14, R14 ;  /* 0x0000000e000e7308 */ /* 0x000e220000000800 */
[C---:B-1----:R-:W-:Y:S01]  /*4bf0*/  FADD.FTZ R11, R47.reuse, R2 ;  /* 0x000000022f0b7221 */ /* 0x042fe20000010000 */
[----:B------:R-:W-:-:S06]  /*4c00*/  F2FP.F16.F32.PACK_AB R173, R47, R46 ;  /* 0x0000002e2fad723e */ /* 0x000fcc00000000ff */
[----:B------:R1:W3:Y:S01]  /*4c10*/  MUFU.EX2 R175, R10 ;  /* 0x0000000a00af7308 */ /* 0x0002e20000000800 */
[----:B--2---:R-:W-:-:S07]  /*4c20*/  FADD.FTZ R2, R0, R11 ;  /* 0x0000000b00027221 */ /* 0x004fce0000010000 */
[----:B------:R-:W2:Y:S01]  /*4c30*/  MUFU.EX2 R27, R27 ;  /* 0x0000001b001b7308 */ /* 0x000ea20000000800 */
[----:B-1----:R-:W-:-:S04]  /*4c40*/  FADD.FTZ R10, R20, R33 ;  /* 0x00000021140a7221 */ /* 0x002fc80000010000 */
[----:B------:R-:W-:-:S03]  /*4c50*/  FADD.FTZ R13, R59, R10 ;  /* 0x0000000a3b0d7221 */ /* 0x000fc60000010000 */
[----:B------:R-:W1:Y:S01]  /*4c60*/  MUFU.EX2 R12, R12 ;  /* 0x0000000c000c7308 */ /* 0x000e620000000800 */
[----:B0-----:R-:W-:Y:S01]  /*4c70*/  FADD.FTZ R10, R14, R13 ;  /* 0x0000000d0e0a7221 */ /* 0x001fe20000010000 */
[C---:B---3--:R-:W-:Y:S01]  /*4c80*/  FADD.FTZ R11, R175.reuse, R2 ;  /* 0x00000002af0b7221 */ /* 0x048fe20000010000 */
[----:B------:R-:W-:-:S05]  /*4c90*/  F2FP.F16.F32.PACK_AB R175, R175, R0 ;  /* 0x00000000afaf723e */ /* 0x000fca00000000ff */
[----:B------:R-:W0:Y:S01]  /*4ca0*/  MUFU.EX2 R177, R54 ;  /* 0x0000003600b17308 */ /* 0x000e220000000800 */
[C---:B--2---:R-:W-:Y:S01]  /*4cb0*/  FADD.FTZ R2, R27.reuse, R10 ;  /* 0x0000000a1b027221 */ /* 0x044fe20000010000 */
[----:B------:R-:W-:-:S06]  /*4cc0*/  F2FP.F16.F32.PACK_AB R178, R27, R14 ;  /* 0x0000000e1bb2723e */ /* 0x000fcc00000000ff */
[----:B------:R-:W2:Y:S01]  /*4cd0*/  MUFU.EX2 R52, R52 ;  /* 0x0000003400347308 */ /* 0x000ea20000000800 */
[----:B-1----:R-:W-:-:S07]  /*4ce0*/  FADD.FTZ R10, R12, R11 ;  /* 0x0000000b0c0a7221 */ /* 0x002fce0000010000 */
[----:B------:R-:W1:Y:S01]  /*4cf0*/  MUFU.EX2 R25, R25 ;  /* 0x0000001900197308 */ /* 0x000e620000000800 */
[C---:B0-----:R-:W-:Y:S01]  /*4d00*/  FADD.FTZ R9, R177.reuse, R10 ;  /* 0x0000000ab1097221 */ /* 0x041fe20000010000 */
[----:B------:R-:W-:-:S03]  /*4d10*/  F2FP.F16.F32.PACK_AB R177, R177, R12 ;  /* 0x0000000cb1b1723e */ /* 0x000fc600000000ff */
[----:B--2---:R-:W-:-:S04]  /*4d20*/  FADD.FTZ R10, R52, R9 ;  /* 0x00000009340a7221 */ /* 0x004fc80000010000 */
[C---:B-1----:R-:W-:Y:S01]  /*4d30*/  FADD.FTZ R0, R25.reuse, R10 ;  /* 0x0000000a19007221 */ /* 0x042fe20000010000 */
[----:B------:R-:W-:Y:S01]  /*4d40*/  F2FP.F16.F32.PACK_AB R179, R25, R52 ;  /* 0x0000003419b3723e */ /* 0x000fe200000000ff */
[----:B------:R-:W-:Y:S06]  /*4d50*/  @!P0 BRA `(.L_x_2524) ;  /* 0x0000000000048947 */ /* 0x000fec0003800000 */
[----:B------:R-:W-:Y:S01]  /*4d60*/  BPT.TRAP 0x1 ;  /* 0x000000040000795c */ /* 0x000fe20000300000 */
.L_x_2524:
[----:B------:R0:W1:Y:S01]  /*4d70*/  SYNCS.PHASECHK.TRANS64.TRYWAIT P1, [UR22+0x22850], R6 ;  /* 0x02285006ff0075a7 */ /* 0x0000620008020156 */
[----:B------:R-:W-:Y:S05]  /*4d80*/  @!P0 BRA `(.L_x_2525) ;  /* 0x0000000000048947 */ /* 0x000fea0003800000 */
[----:B------:R-:W-:Y:S01]  /*4d90*/  BPT.TRAP 0x1 ;  /* 0x000000040000795c */ /* 0x000fe20000300000 */
.L_x_2525:
[----:B-1----:R-:W-:Y:S05]  /*4da0*/  @P1 BRA `(.L_x_2526) ;  /* 0x0000000000081947 */ /* 0x002fea0003800000 */
[----:B------:R-:W1:Y:S02]  /*4db0*/  SYNCS.PHASECHK.TRANS64.TRYWAIT P1, [UR22+0x22850], R6 ;  /* 0x02285006ff0075a7 */ /* 0x000e640008020156 */
[----:B-1----:R-:W-:Y:S05]  /*4dc0*/  @!P1 BRA `(.L_x_2527) ;  /* 0x00000150000c9947 */ /* 0x002fea0003800000 */
.L_x_2526:
        /* <DEDUP_REMOVED lines=42> */
[----:B--2---:R-:W-:Y:S05]  /*5070*/  @!P0 BRA `(.L_x_2528) ;  /* 0x0000000000048947 */ /* 0x004fea0003800000 */
[----:B------:R-:W-:Y:S01]  /*5080*/  BPT.TRAP 0x1 ;  /* 0x000000040000795c */ /* 0x000fe20000300000 */
.L_x_2528:
[----:B01----:R-:W0:Y:S01]  /*5090*/  LDC R6, c[0x0][0x448] ;  /* 0x00011200ff067b82 */ /* 0x003e220000000800 */
[----:B------:R-:W-:Y:S02]  /*50a0*/  UISETP.NE.AND UP0, UPT, UR47, URZ, UPT ;  /* 0x0000003f2f00728c */ /* 0x000fe4000bf05270 */
[----:B------:R-:W-:-:S05]  /*50b0*/  UIADD3 UR22, UR22, 0x22860, URZ ;  /* 0x0002286016167890 */ /* 0x000fca000fffe03f */
[----:B------:R-:W1:Y:S01]  /*50c0*/  S2UR UR6, SR_CgaCtaId ;  /* 0x00000000000679c3 */ /* 0x000e620000008800 */
[----:B0-----:R-:W-:Y:S01]  /*50d0*/  ISETP.NE.AND P1, PT, R6, 0x1, PT ;  /* 0x000000010600780c */ /* 0x001fe20003f25270 */
[----:B-1----:R-:W-:-:S12]  /*50e0*/  UPRMT UR22, UR6, 0x654, UR22 ;  /* 0x0000065406167896 */ /* 0x002fd80008000016 */
[----:B------:R-:W0:Y:S08]  /*50f0*/  @P1 LDC R6, c[0x0][0x44c] ;  /* 0x00011300ff061b82 */ /* 0x000e300000000800 */
[----:B------:R-:W1:Y:S01]  /*5100*/  @P1 LDC R8, c[0x0][0x450] ;  /* 0x00011400ff081b82 */ /* 0x000e620000000800 */
[----:B------:R-:W-:Y:S01]  /*5110*/  SYNCS.ARRIVE.TRANS64.RED.A1T0 RZ, [UR22], RZ ;  /* 0x000000ffffff79a7 */ /* 0x000fe20008100416 */
[----:B0-----:R-:W-:-:S04]  /*5120*/  @P1 IMAD.HI.U32 R7, R6, UR42, RZ ;  /* 0x0000002a06071c27 */ /* 0x001fc8000f8e00ff */
[----:B------:R-:W-:Y:S01]  /*5130*/  IMAD.U32 R6, RZ, RZ, UR42 ;  /* 0x0000002aff067e24 */ /* 0x000fe2000f8e00ff */
[----:B-1----:R-:W-:Y:S02]  /*5140*/  @P1 SHF.R.U32.HI R6, RZ, R8, R7 ;  /* 0x00000008ff061219 */ /* 0x002fe40000011607 */
[----:B------:R-:W-:Y:S02]  /*5150*/  PLOP3.LUT P1, PT, PT, PT, UP0, 0x40, 0x0 ;  /* 0x000000000000781c */ /* 0x000fe40003f2e808 */
[----:B------:R-:W-:-:S05]  /*5160*/  IADD3 R6, R6, R19, -R18 ;  /* 0x0000001306067210 */ /* 0x000fca0007ffe812 */
[----:B------:R-:W-:-:S05]  /*5170*/  VIADD R7, R6, UR14 ;  /* 0x0000000e06077c36 */ /* 0x000fca0008000000 */
[----:B------:R-:W-:Y:S01]  /*5180*/  R2UR UR11, R7 ;  /* 0x00000000070b72ca */ /* 0x000fe200000e0000 */
[----:B------:R-:W-:Y:S01]  /*5190*/  VIADD R7, R152, 0xfffffffe ;  /* 0xfffffffe98077836 */ /* 0x000fe20000000000 */
[----:B------:R-:W-:-:S13]  /*51a0*/  @P1 BRA `(.L_x_2529) ;  /* 0x0000000000541947 */ /* 0x000fda0003800000 */
[C---:B------:R-:W-:Y:S01]  /*51b0*/  ISETP.GT.AND P1, PT, R6.reuse, RZ, PT ;  /* 0x000000ff0600720c */ /* 0x040fe20003f24270 */
[----:B------:R-:W-:-:S05]  /*51c0*/  VIADD R8, R6, 0xffffffff ;  /* 0xffffffff06087836 */ /* 0x000fca0000000000 */
[----:B------:R-:W-:-:S07]  /*51d0*/  R2UR UR14, R8 ;  /* 0x00000000080e72ca */ /* 0x000fce00000e0000 */
[----:B------:R-:W-:Y:S08]  /*51e0*/  @P1 BRA `(.L_x_2530) ;  /* 0x0000000000241947 */ /* 0x000ff00003800000 */
[----:B------:R-:W-:Y:S01]  /*51f0*/  R2UR UR14, R6 ;  /* 0x00000000060e72ca */ /* 0x000fe200000e0000 */
[----:B------:R-:W-:Y:S02]  /*5200*/  ULDC UR15, c[0x0][0x9e4] ;  /* 0x00027900000f7ab9 */ /* 0x000fe40000000800 */
[----:B------:R-:W-:-:S10]  /*5210*/  UISETP.NE.AND UP0, UPT, UR15, 0x1, UPT ;  /* 0x000000010f00788c */ /* 0x000fd4000bf05270 */
[----:B------:R-:W-:Y:S01]  /*5220*/  UIADD3 UR14, -UR14, URZ, URZ ;  /* 0x0000003f0e0e7290 */ /* 0x000fe2000fffe13f */
[----:B------:R-:W-:-:S03]  /*5230*/  @UP0 ULDC.64 UR18, c[0x0][0x9e8] ;  /* 0x00027a0000120ab9 */ /* 0x000fc60000000a00 */
[----:B------:R-:W-:-:S04]  /*5240*/  UIMAD.WIDE.U32 UR6, UR14, UR18, URZ ;  /* 0x000000120e0672a5 */ /* 0x000fc8000f8e003f */
[----:B------:R-:W-:-:S04]  /*5250*/  @UP0 USHF.R.U32.HI UR14, URZ, UR19, UR7 ;  /* 0x000000133f0e0299 */ /* 0x000fc80008011607 */
[----:B------:R-:W-:Y:S01]  /*5260*/  ULOP3.LUT UR14, URZ, UR14, URZ, 0x33, !UPT ;  /* 0x0000000e3f0e7292 */ /* 0x000fe2000f8e333f */
[----:B------:R-:W-:Y:S11]  /*5270*/  BRA `(.L_x_2531) ;  /* 0x0000000000147947 */ /* 0x000ff60003800000 */
.L_x_2530:
[----:B------:R-:W-:Y:S02]  /*5280*/  ULDC UR15, c[0x0][0x9e4] ;  /* 0x00027900000f7ab9 */ /* 0x000fe40000000800 */
[----:B------:R-:W-:-:S11]  /*5290*/  UISETP.NE.AND UP0, UPT, UR15, 0x1, UPT ;  /* 0x000000010f00788c */ /* 0x000fd6000bf05270 */
[----:B------:R-:W-:Y:S02]  /*52a0*/  @UP0 ULDC.64 UR18, c[0x0][0x9e8] ;  /* 0x00027a0000120ab9 */ /* 0x000fe40000000a00 */
[----:B------:R-:W-:-:S04]  /*52b0*/  UIMAD.WIDE.U32 UR6, UR14, UR18, URZ ;  /* 0x000000120e0672a5 */ /* 0x000fc8000f8e003f */
[----:B------:R-:W-:-:S12]  /*52c0*/  @UP0 USHF.R.U32.HI UR14, URZ, UR19, UR7 ;  /* 0x000000133f0e0299 */ /* 0x000fd80008011607 */
.L_x_2531:
[----:B------:R-:W-:-:S04]  /*52d0*/  UIMAD UR14, UR14, UR15, UR15 ;  /* 0x0000000f0e0e72a4 */ /* 0x000fc8000f8e020f */
[----:B------:R-:W-:-:S04]  /*52e0*/  UISETP.LT.AND UP0, UPT, UR11, UR14, UPT ;  /* 0x0000000e0b00728c */ /* 0x000fc8000bf01270 */
[----:B------:R-:W-:-:S12]  /*52f0*/  USEL UR11, UR11, UR14, UP0 ;  /* 0x0000000e0b0b7287 */ /* 0x000fd80008000000 */
.L_x_2529:
        /* <DEDUP_REMOVED lines=10> */
[----:B------:R-:W-:Y:S01]  /*53a0*/  ULDC UR24, c[0x0][0x9dc] ;  /* 0x0002770000187ab9 */ /* 0x000fe20000000800 */
[----:B------:R-:W-:Y:S01]  /*53b0*/  IMAD.MOV.U32 R6, RZ, RZ, R7 ;  /* 0x000000ffff067224 */ /* 0x000fe200078e0007 */
[----:B------:R-:W-:Y:S01]  /*53c0*/  ULDC UR23, c[0x0][0x9d8] ;  /* 0x0002760000177ab9 */ /* 0x000fe20000000800 */
[----:B------:R-:W-:Y:S01]  /*53d0*/  ULDC UR29, c[0x0][0x988] ;  /* 0x00026200001d7ab9 */ /* 0x000fe20000000800 */
[----:B------:R-:W-:-:S05]  /*53e0*/  ULDC UR22, c[0x0][0x9e0] ;  /* 0x0002780000167ab9 */ /* 0x000fca0000000800 */
.L_x_2551:
[----:B------:R-:W-:-:S04]  /*53f0*/  UIADD3 UR38, UR38, 0x1, URZ ;  /* 0x0000000126267890 */ /* 0x000fc8000fffe03f */
[----:B------:R-:W-:-:S04]  /*5400*/  UISETP.NE.AND UP0, UPT, UR38, 0x2, UPT ;  /* 0x000000022600788c */ /* 0x000fc8000bf05270 */
[----:B------:R-:W-:Y:S02]  /*5410*/  USEL UR6, URZ, 0x1, UP0 ;  /* 0x000000013f067887 */ /* 0x000fe40008000000 */
[----:B------:R-:W-:Y:S02]  /*5420*/  USEL UR38, UR38, URZ, UP0 ;  /* 0x0000003f26267287 */ /* 0x000fe40008000000 */
[----:B------:R-:W-:Y:S01]  /*5430*/  ULOP3.LUT UR37, UR37, UR6, URZ, 0x3c, !UPT ;  /* 0x0000000625257292 */ /* 0x000fe2000f8e3c3f */
[----:B--2---:R-:W-:Y:S11]  /*5440*/  @!P0 BRA `(.L_x_2533) ;  /* 0x0000000000048947 */ /* 0x004ff60003800000 */
[----:B------:R-:W-:Y:S01]  /*5450*/  BPT.TRAP 0x1 ;  /* 0x000000040000795c */ /* 0x000fe20000300000 */
.L_x_2533:
[----:B------:R-:W0:Y:S01]  /*5460*/  S2UR UR27, SR_CgaCtaId ;  /* 0x00000000001b79c3 */ /* 0x000e220000008800 */
[----:B------:R-:W-:Y:S01]  /*5470*/  UMOV UR6, 0x400 ;  /* 0x0000040000067882 */ /* 0x000fe20000000000 */
[----:B------:R-:W-:-:S05]  /*5480*/  IMAD.U32 R7, RZ, RZ, UR37 ;  /* 0x00000025ff077e24 */ /* 0x000fca000f8e00ff */
[----:B------:R-:W-:Y:S01]  /*5490*/  SHF.L.U32 R7, R7, 0x1f, RZ ;  /* 0x0000001f07077819 */ /* 0x000fe200000006ff */
[----:B0-----:R-:W-:-:S04]  /*54a0*/  ULEA UR6, UR27, UR6, 0x18 ;  /* 0x000000061b067291 */ /* 0x001fc8000f8ec03f */
[----:B------:R-:W-:-:S09]  /*54b0*/  ULEA UR26, UR38, UR6, 0x3 ;  /* 0x00000006261a7291 */ /* 0x000fd2000f8e183f */
[----:B------:R0:W1:Y:S01]  /*54c0*/  SYNCS.PHASECHK.TRANS64.TRYWAIT P1, [UR26+0x22830], R7 ;  /* 0x02283007ff0075a7 */ /* 0x000062000802015a */
[----:B------:R-:W-:Y:S05]  /*54d0*/  @!P0 BRA `(.L_x_2534) ;  /* 0x0000000000048947 */ /* 0x000fea0003800000 */
[----:B------:R-:W-:Y:S01]  /*54e0*/  BPT.TRAP 0x1 ;  /* 0x000000040000795c */ /* 0x000fe20000300000 */
.L_x_2534:
[----:B-1----:R-:W-:Y:S05]  /*54f0*/  @P1 BRA `(.L_x_2535) ;  /* 0x0000000000081947 */ /* 0x002fea0003800000 */
[----:B------:R-:W1:Y:S02]  /*5500*/  SYNCS.PHASECHK.TRANS64.TRYWAIT P1, [UR26+0x22830], R7 ;  /* 0x02283007ff0075a7 */ /* 0x000e64000802015a */
[----:B-1----:R-:W-:Y:S05]  /*5510*/  @!P1 BRA `(.L_x_2536) ;  /* 0x0000014800509947 */ /* 0x002fea0003800000 */
.L_x_2535:
[----:B------:R-:W-:Y:S01]  /*5520*/  UIMAD UR18, UR38, 0x300, UR20 ;  /* 0x00000300261278a4 */ /* 0x000fe2000f8e0214 */
[----:B------:R-:W-:Y:S01]  /*5530*/  WARPGROUP.ARRIVE ;  /* 0x00000000000079c5 */ /* 0x000fe20000000000 */
[----:B------:R-:W-:Y:S01]  /*5540*/  UMOV UR19, 0x40000040 ;  /* 0x4000004000137882 */ /* 0x000fe20000000000 */
[----:B------:R-:W-:Y:S01]  /*5550*/  UMOV UR7, 0x40000040 ;  /* 0x4000004000077882 */ /* 0x000fe20000000000 */
[----:B------:R-:W-:-:S03]  /*5560*/  UIADD3 UR6, UR18, 0x2, URZ ;  /* 0x0000000212067890 */ /* 0x000fc6000fffe03f */
[----:B------:R-:W2:Y:S01]  /*5570*/  S2R R3, SR_TID.X ;  /* 0x0000000000037919 */ /* 0x000ea20000002100 */
[----:B------:R-:W-:Y:S01]  /*5580*/  UIADD3 UR10, UR18, 0x4, URZ ;  /* 0x00000004120a7890 */ /* 0x000fe2000fffe03f */
[----:B------:R-:W-:Y:S01]  /*5590*/  UMOV UR11, 0x40000040 ;  /* 0x40000040000b7882 */ /* 0x000fe20000000000 */
[----:B------:R-:W-:Y:S01]  /*55a0*/  HGMMA.64x96x16.F32 R152, gdesc[UR16], RZ, !UPT, gsb0 ;  /* 0x01600000109879f0 */ /* 0x000fe2000c0008ff */
[----:B------:R-:W-:Y:S01]  /*55b0*/  UIADD3 UR14, UR18, 0x6, URZ ;  /* 0x00000006120e7890 */ /* 0x000fe2000fffe03f */
[----:B------:R-:W-:Y:S01]  /*55c0*/  UMOV UR15, 0x40000040 ;  /* 0x40000040000f7882 */ /* 0x000fe20000000000 */
        /* <DEDUP_REMOVED lines=15> */
.L_x_2537:
[----:B-1----:R-:W1:Y:S01]  /*56c0*/  LDC R4, c[0x0][0x448] ;  /* 0x00011200ff047b82 */ /* 0x002e620000000800 */
        /* <DEDUP_REMOVED lines=22> */
[----:B------:R-:W-:Y:S01]  /*5830*/  UISETP.NE.AND UP0, UPT, UR47, URZ, UPT ;  /* 0x0000003f2f00728c */ /* 0x000fe2000bf05270 */
[----:B-1----:R-:W-:Y:S01]  /*5840*/  ISETP.NE.AND P1, PT, R4, 0x1, PT ;  /* 0x000000010400780c */ /* 0x002fe20003f25270 */
[----:B------:R-:W-:-:S02]  /*5850*/  VIADD R4, R22, UR42 ;  /* 0x0000002a16047c36 */ /* 0x000fc40008000000 */
        /* <DEDUP_REMOVED lines=10> */
[----:B------:R-:W-:Y:S01]  /*5900*/  UPRMT UR6, UR27, 0x654, UR6 ;  /* 0x000006541b067896 */ /* 0x000fe20008000006 */
[----:B------:R-:W1:Y:S01]  /*5910*/  @P1 LDC R10, c[0x0][0x44c] ;  /* 0x00011300ff0a1b82 */ /* 0x000e620000000800 */
[----:B------:R-:W-:Y:S01]  /*5920*/  FMUL.FTZ R174, R183, UR23 ;  /* 0x00000017b7ae7c20 */ /* 0x000fe20008410000 */
[----:B------:R-:W-:Y:S01]  /*5930*/  FMUL.FTZ R186, R189, UR23 ;  /* 0x00000017bdba7c20 */ /* 0x000fe20008410000 */
[----:B------:R-:W-:Y:S01]  /*5940*/  FMUL.FTZ R188, R192, UR23 ;  /* 0x00000017c0bc7c20 */ /* 0x000fe20008410000 */
[----:B------:R-:W-:Y:S01]  /*5950*/  FMUL.FTZ R190, R193, UR23 ;  /* 0x00000017c1be7c20 */ /* 0x000fe20008410000 */
[----:B------:R-:W-:-:S02]  /*5960*/  IMAD R191, R6, -0x60, RZ ;  /* 0xffffffa006bf7824 */ /* 0x000fc400078e02ff */
[----:B------:R-:W-:Y:S01]  /*5970*/  FMUL.FTZ R12, R155, UR23 ;  /* 0x000000179b0c7c20 */ /* 0x000fe20008410000 */
[----:B------:R-:W-:Y:S01]  /*5980*/  FMUL.FTZ R183, R194, UR23 ;  /* 0x00000017c2b77c20 */ /* 0x000fe20008410000 */
[----:B------:R-:W3:Y:S01]  /*5990*/  @P1 LDC R5, c[0x0][0x450] ;  /* 0x00011400ff051b82 */ /* 0x000ee20000000800 */
[----:B------:R-:W-:Y:S01]  /*59a0*/  FMUL.FTZ R192, R196, UR23 ;  /* 0x00000017c4c07c20 */ /* 0x000fe20008410000 */
[----:B------:R-:W-:Y:S01]  /*59b0*/  FMUL.FTZ R193, R197, UR23 ;  /* 0x00000017c5c17c20 */ /* 0x000fe20008410000 */
[----:B------:R-:W-:Y:S01]  /*59c0*/  FMUL.FTZ R189, R199, UR23 ;  /* 0x00000017c7bd7c20 */ /* 0x000fe20008410000 */
[----:B------:R-:W-:Y:S01]  /*59d0*/  IADD3 R196, -R17, 0x1, R191 ;  /* 0x0000000111c47810 */ /* 0x000fe20007ffe1bf */
[----:B------:R-:W4:Y:S01]  /*59e0*/  MUFU.TANH R11, R11 ;  /* 0x0000000b000b7308 */ /* 0x000f220000002400 */
[----:B------:R-:W-:Y:S01]  /*59f0*/  SYNCS.ARRIVE.TRANS64.RED.A1T0 RZ, [UR6], RZ ;  /* 0x000000ffffff79a7 */ /* 0x000fe20008100406 */
[----:B------:R-:W-:Y:S01]  /*5a00*/  ULOP3.LUT UR6, URZ, UR24, URZ, 0x33, !UPT ;  /* 0x000000183f067292 */ /* 0x000fe2000f8e333f */
[----:B------:R-:W-:-:S05]  /*5a10*/  IADD3 R196, -R18, R196, R19 ;  /* 0x000000c412c47210 */ /* 0x000fca0007ffe113 */
[----:B------:R-:W0:Y:S01]  /*5a20*/  MUFU.TANH R12, R12 ;  /* 0x0000000c000c7308 */ /* 0x000e220000002400 */
[----:B------:R-:W-:Y:S02]  /*5a30*/  VIADD R197, R196, UR22 ;  /* 0x00000016c4c57c36 */ /* 0x000fe40008000000 */
[----:B-1----:R-:W-:-:S05]  /*5a40*/  @P1 IMAD.HI.U32 R10, R4, R10, RZ ;  /* 0x0000000a040a1227 */ /* 0x002fca00078e00ff */
[----:B------:R-:W1:Y:S01]  /*5a50*/  MUFU.TANH R13, R13 ;  /* 0x0000000d000d7308 */ /* 0x000e620000002400 */
[----:B------:R-:W-:Y:S01]  /*5a60*/  VIADD R196, R196, UR6 ;  /* 0x00000006c4c47c36 */ /* 0x000fe20008000000 */
[----:B---3--:R-:W-:Y:S01]  /*5a70*/  @P1 SHF.R.U32.HI R4, RZ, R5, R10 ;  /* 0x00000005ff041219 */ /* 0x008fe2000001160a */
[----:B------:R-:W-:Y:S01]  /*5a80*/  FMUL.FTZ R5, R152, UR23 ;  /* 0x0000001798057c20 */ /* 0x000fe20008410000 */
[----:B------:R-:W-:Y:S01]  /*5a90*/  FMUL.FTZ R152, R161, UR23 ;  /* 0x00000017a1987c20 */ /* 0x000fe20008410000 */
[----:B------:R-:W-:Y:S01]  /*5aa0*/  FMUL.FTZ R161, R168, UR23 ;  /* 0x00000017a8a17c20 */ /* 0x000fe20008410000 */
[----:B------:R-:W-:Y:S01]  /*5ab0*/  FMUL.FTZ R168, R173, UR23 ;  /* 0x00000017ada87c20 */ /* 0x000fe20008410000 */
[----:B------:R-:W3:Y:S01]  /*5ac0*/  SHFL.IDX PT, R198, R4, RZ, 0x1c1f ;  /* 0x001c1fff04c67589 */ /* 0x000ee200000e0000 */
[----:B------:R-:W-:Y:S01]  /*5ad0*/  FMUL.FTZ R173, R182, UR23 ;  /* 0x00000017b6ad7c20 */ /* 0x000fe20008410000 */
[----:B------:R-:W-:Y:S01]  /*5ae0*/  FMUL.FTZ R182, R185, UR23 ;  /* 0x00000017b9b67c20 */ /* 0x000fe20008410000 */
[----:B------:R-:W-:Y:S01]  /*5af0*/  FMUL.FTZ R10, R154, UR23 ;  /* 0x000000179a0a7c20 */ /* 0x000fe20008410000 */
[----:B------:R-:W-:Y:S01]  /*5b00*/  FMUL.FTZ R185, R195, UR23 ;  /* 0x00000017c3b97c20 */ /* 0x000fe20008410000 */
[----:B------:R-:W-:Y:S01]  /*5b10*/  PLOP3.LUT P1, PT, PT, PT, UP0, 0x40, 0x0 ;  /* 0x000000000000781c */ /* 0x000fe20003f2e808 */
[----:B------:R-:W0:Y:S08]  /*5b20*/  MUFU.TANH R5, R5 ;  /* 0x0000000500057308 */ /* 0x000e300000002400 */
[----:B------:R-:W0:Y:S08]  /*5b30*/  MUFU.TANH R10, R10 ;  /* 0x0000000a000a7308 */ /* 0x000e300000002400 */
[----:B------:R-:W0:Y:S01]  /*5b40*/  MUFU.TANH R14, R14 ;  /* 0x0000000e000e7308 */ /* 0x000e220000002400 */
[----:B---3--:R-:W-:-:S02]  /*5b50*/  IMAD.IADD R195, R197, 0x1, R198 ;  /* 0x00000001c5c37824 */ /* 0x008fc400078e02c6 */
[----:B------:R-:W-:-:S05]  /*5b60*/  IMAD.IADD R194, R198, 0x1, R196 ;  /* 0x00000001c6c27824 */ /* 0x000fca00078e02c4 */
        /* <DEDUP_REMOVED lines=43> */
[----:B------:R-:W-:Y:S01]  /*5e20*/  IADD3 R198, -R18, R19, R198 ;  /* 0x0000001312c67210 */ /* 0x000fe20007ffe1c6 */
[----:B------:R-:W-:Y:S03]  /*5e30*/  BSSY B0, `(.L_x_2539) ;  /* 0x0000010000007945 */ /* 0x000fe60003800000 */
        /* <DEDUP_REMOVED lines=10> */
.L_x_2540:
[----:B------:R-:W-:-:S05]  /*5ee0*/  IMAD.U32 R199, RZ, RZ, UR25 ;  /* 0x00000019ffc77e24 */ /* 0x000fca000f8e00ff */
[----:B------:R-:W-:-:S13]  /*5ef0*/  ISETP.NE.AND P1, PT, R199, 0x1, PT ;  /* 0x00000001c700780c */ /* 0x000fda0003f25270 */
[----:B------:R-:W1:Y:S02]  /*5f00*/  @P1 LDC.64 R154, c[0x0][0x9e8] ;  /* 0x00027a00ff9a1b82 */ /* 0x000e640000000a00 */
[----:B-1----:R-:W-:-:S05]  /*5f10*/  @P1 IMAD.HI.U32 R154, R198, R154, RZ ;  /* 0x0000009ac69a1227 */ /* 0x002fca00078e00ff */
[----:B------:R-:W-:-:S07]  /*5f20*/  @P1 SHF.R.U32.HI R198, RZ, R155, R154 ;  /* 0x0000009bffc61219 */ /* 0x000fce000001169a */
.L_x_2541:
[----:B------:R-:W-:Y:S05]  /*5f30*/  BSYNC B0 ;  /* 0x0000000000007941 */ /* 0x000fea0003800000 */
.L_x_2539:
[----:B------:R-:W-:-:S04]  /*5f40*/  IMAD.IADD R154, R191, 0x1, -R17 ;  /* 0x00000001bf9a7824 */ /* 0x000fc800078e0a11 */
[----:B------:R-:W-:-:S05]  /*5f50*/  IMAD R154, R198, R199, R154 ;  /* 0x000000c7c69a7224 */ /* 0x000fca00078e029a */
[----:B------:R-:W-:Y:S02]  /*5f60*/  VIMNMX R194, R194, R154, !PT ;  /* 0x0000009ac2c27248 */ /* 0x000fe40007fe0100 */
[----:B------:R-:W-:-:S07]  /*5f70*/  VIADDMNMX R195, R154, R199, R195, PT ;  /* 0x000000c79ac37246 */ /* 0x000fce00038001c3 */
.L_x_2538:
[C---:B------:R-:W-:Y:S01]  /*5f80*/  ISETP.GE.AND P1, PT, R191.reuse, 0x1, PT ;  /* 0x00000001bf00780c */ /* 0x040fe20003f26270 */
[----:B------:R-:W1:Y:S01]  /*5f90*/  SHFL.IDX PT, R4, R4, 0x1, 0x1c1f ;  /* 0x003c1f0004047f89 */ /* 0x000e6200000e0000 */
[----:B------:R-:W-:Y:S01]  /*5fa0*/  ISETP.GE.AND P4, PT, R191, 0x9, PT ;  /* 0x00000009bf00780c */ /* 0x000fe20003f86270 */
[----:B------:R-:W-:Y:S01]  /*5fb0*/  UISETP.NE.AND UP0, UPT, UR47, URZ, UPT ;  /* 0x0000003f2f00728c */ /* 0x000fe2000bf05270 */
[----:B------:R-:W-:Y:S02]  /*5fc0*/  LOP3.LUT R16, R16, 0xfffbffff, RZ, 0xc0, !PT ;  /* 0xfffbffff10107812 */ /* 0x000fe400078ec0ff */
[----:B------:R-:W-:-:S04]  /*5fd0*/  ISETP.GT.AND P2, PT, R194, RZ, !P1 ;  /* 0x000000ffc200720c */ /* 0x000fc80004f44270 */
[----:B------:R-:W-:-:S03]  /*5fe0*/  ISETP.LT.OR P2, PT, R195, 0x1, P2 ;  /* 0x00000001c300780c */ /* 0x000fc60001741670 */
[----:B------:R-:W-:Y:S02]  /*5ff0*/  @P1 LOP3.LUT R16, R16, 0x40000, RZ, 0xfc, !PT ;  /* 0x0004000010101812 */ /* 0x000fe400078efcff */
[----:B------:R-:W-:Y:S02]  /*6000*/  ISETP.GE.AND P1, PT, R191, 0x2, PT ;  /* 0x00000002bf00780c */ /* 0x000fe40003f26270 */
[----:B------:R-:W-:Y:S02]  /*6010*/  LOP3.LUT R16, R16, 0xfffffffd, RZ, 0xc0, !PT ;  /* 0xfffffffd10107812 */ /* 0x000fe400078ec0ff */
[----:B0-----:R-:W-:Y:S02]  /*6020*/  FSEL R154, R5, -INF , !P2 ;  /* 0xff800000059a7808 */ /* 0x001fe40005000000 */
[----:B------:R-:W-:Y:S02]  /*6030*/  ISETP.GT.AND P3, PT, R194, 0x1, !P1 ;  /* 0x00000001c200780c */ /* 0x000fe40004f64270 */
[----:B------:R-:W-:-:S02]  /*6040*/  @P4 LOP3.LUT R16, R16, 0x2, RZ, 0xfc, !PT ;  /* 0x0000000210104812 */ /* 0x000fc400078efcff */
[----:B------:R-:W-:Y:S01]  /*6050*/  ISETP.GT.AND P2, PT, R194, 0x8, !P4 ;  /* 0x00000008c200780c */ /* 0x000fe20006744270 */
[--C-:B-1----:R-:W-:Y:S01]  /*6060*/  IMAD.IADD R197, R197, 0x1, R4.reuse ;  /* 0x00000001c5c57824 */ /* 0x102fe200078e0204 */
[----:B------:R-:W-:Y:S01]  /*6070*/  ISETP.GE.AND P4, PT, R191, 0xa, PT ;  /* 0x0000000abf00780c */ /* 0x000fe20003f86270 */
[----:B------:R-:W-:Y:S01]  /*6080*/  IMAD.IADD R196, R196, 0x1, R4 ;  /* 0x00000001c4c47824 */ /* 0x000fe200078e0204 */
[C---:B------:R-:W-:Y:S02]  /*6090*/  ISETP.LT.OR P3, PT, R195.reuse, 0x2, P3 ;  /* 0x00000002c300780c */ /* 0x040fe40001f61670 */
[----:B------:R-:W-:Y:S02]  /*60a0*/  ISETP.LT.OR P2, PT, R195, 0x9, P2 ;  /* 0x00000009c300780c */ /* 0x000fe40001741670 */
[----:B------:R-:W-:Y:S02]  /*60b0*/  FSEL R11, R11, -INF , !P3 ;  /* 0xff8000000b0b7808 */ /* 0x000fe40005800000 */
[----:B------:R-:W-:-:S02]  /*60c0*/  ISETP.GE.AND P3, PT, R191, 0x11, PT ;  /* 0x00000011bf00780c */ /* 0x000fc40003f66270 */
[----:B------:R-:W-:Y:S02]  /*60d0*/  LOP3.LUT R16, R16, 0xfffffffb, RZ, 0xc0, !PT ;  /* 0xfffffffb10107812 */ /* 0x000fe400078ec0ff */
[----:B------:R-:W-:Y:S02]  /*60e0*/  FSEL R13, R13, -INF , !P2 ;  /* 0xff8000000d0d7808 */ /* 0x000fe40005000000 */
[----:B------:R-:W-:Y:S02]  /*60f0*/  ISETP.GT.AND P2, PT, R194, 0x9, !P4 ;  /* 0x00000009c200780c */ /* 0x000fe40006744270 */
[----:B------:R-:W-:Y:S02]  /*6100*/  @P4 LOP3.LUT R16, R16, 0x4, RZ, 0xfc, !PT ;  /* 0x0000000410104812 */ /* 0x000fe400078efcff */
[----:B------:R-:W-:Y:S02]  /*6110*/  ISETP.LT.OR P2, PT, R195, 0xa, P2 ;  /* 0x0000000ac300780c */ /* 0x000fe40001741670 */
[----:B------:R-:W-:-:S02]  /*6120*/  LOP3.LUT R16, R16, 0xfffffff7, RZ, 0xc0, !PT ;  /* 0xfffffff710107812 */ /* 0x000fc400078ec0ff */
[----:B------:R-:W-:Y:S02]  /*6130*/  FSEL R14, R14, -INF , !P2 ;  /* 0xff8000000e0e7808 */ /* 0x000fe40005000000 */
[----:B------:R-:W-:Y:S02]  /*6140*/  @P3 LOP3.LUT R16, R16, 0x8, RZ, 0xfc, !PT ;  /* 0x0000000810103812 */ /* 0x000fe400078efcff */
[----:B------:R-:W-:Y:S02]  /*6150*/  ISETP.GT.AND P2, PT, R194, 0x10, !P3 ;  /* 0x00000010c200780c */ /* 0x000fe40005f44270 */
[----:B------:R-:W-:Y:S02]  /*6160*/  ISETP.GE.AND P3, PT, R191, 0x12, PT ;  /* 0x00000012bf00780c */ /* 0x000fe40003f66270 */
[----:B------:R-:W-:Y:S02]  /*6170*/  ISETP.LT.OR P2, PT, R195, 0x11, P2 ;  /* 0x00000011c300780c */ /* 0x000fe40001741670 */
[----:B------:R-:W-:-:S02]  /*6180*/  LOP3.LUT R16, R16, 0xffffffef, RZ, 0xc0, !PT ;  /* 0xffffffef10107812 */ /* 0x000fc400078ec0ff */
[----:B------:R-:W-:Y:S02]  /*6190*/  FSEL R21, R21, -INF , !P2 ;  /* 0xff80000015157808 */ /* 0x000fe40005000000 */
        /* <DEDUP_REMOVED lines=118> */
.L_x_2544:
[----:B------:R-:W-:-:S05]  /*6900*/  IMAD.U32 R194, RZ, RZ, UR25 ;  /* 0x00000019ffc27e24 */ /* 0x000fca000f8e00ff */
[----:B------:R-:W-:-:S13]  /*6910*/  ISETP.NE.AND P6, PT, R194, 0x1, PT ;  /* 0x00000001c200780c */ /* 0x000fda0003fc5270 */
[----:B------:R-:W0:Y:S02]  /*6920*/  @P6 LDC.64 R4, c[0x0][0x9e8] ;  /* 0x00027a00ff046b82 */ /* 0x000e240000000a00 */
[----:B0-----:R-:W-:-:S05]  /*6930*/  @P6 IMAD.HI.U32 R4, R155, R4, RZ ;  /* 0x000000049b046227 */ /* 0x001fca00078e00ff */
[----:B------:R-:W-:-:S07]  /*6940*/  @P6 SHF.R.U32.HI R155, RZ, R5, R4 ;  /* 0x00000005ff9b6219 */ /* 0x000fce0000011604 */
.L_x_2545:
[----:B------:R-:W-:Y:S05]  /*6950*/  BSYNC B0 ;  /* 0x0000000000007941 */ /* 0x000fea0003800000 */
.L_x_2543:
[----:B------:R-:W-:-:S04]  /*6960*/  IMAD.IADD R191, R191, 0x1, -R17 ;  /* 0x00000001bfbf7824 */ /* 0x000fc800078e0a11 */
[----:B------:R-:W-:-:S05]  /*6970*/  IMAD R191, R155, R194, R191 ;  /* 0x000000c29bbf7224 */ /* 0x000fca00078e02bf */
[----:B------:R-:W-:Y:S02]  /*6980*/  VIMNMX R196, R196, R191, !PT ;  /* 0x000000bfc4c47248 */ /* 0x000fe40007fe0100 */
[----:B------:R-:W-:-:S07]  /*6990*/  VIADDMNMX R197, R191, R194, R197, PT ;  /* 0x000000c2bfc57246 */ /* 0x000fce00038001c5 */
.L_x_2542:
[----:B------:R-:W-:Y:S01]  /*69a0*/  ISETP.GT.AND P1, PT, R196, 0x1, !P1 ;  /* 0x00000001c400780c */ /* 0x000fe20004f24270 */
[----:B------:R-:W-:Y:S01]  /*69b0*/  UMOV UR10, UR29 ;  /* 0x0000001d000a7c82 */ /* 0x000fe20008000000 */
[----:B------:R-:W-:Y:S02]  /*69c0*/  FMNMX.FTZ R4, R154, R9, !PT ;  /* 0x000000099a047209 */ /* 0x000fe40007810000 */
[----:B------:R-:W-:Y:S02]  /*69d0*/  ISETP.LT.OR P1, PT, R197, 0x2, P1 ;  /* 0x00000002c500780c */ /* 0x000fe40000f21670 */
[----:B------:R-:W-:Y:S02]  /*69e0*/  LOP3.LUT P6, RZ, R16, 0x10000, RZ, 0xc0, !PT ;  /* 0x0001000010ff7812 */ /* 0x000fe400078cc0ff */
        /* <DEDUP_REMOVED lines=72> */
[----:B------:R-:W-:Y:S02]  /*6e70*/  ISETP.GT.AND P1, PT, R196, 0x30, !P1 ;  /* 0x00000030c400780c */ /* 0x000fe40004f24270 */
[----:B------:R-:W-:Y:S01]  /*6e80*/  FSEL R180, R180, -INF , !P2 ;  /* 0xff800000b4b47808 */ /* 0x000fe20005000000 */
[----:B------:R-:W0:Y:S01]  /*6e90*/  SHFL.BFLY PT, R5, R4, 0x1, 0x1f ;  /* 0x0c201f0004057f89 */ /* 0x000e2200000e0000 */
[----:B------:R-:W-:Y:S02]  /*6ea0*/  ISETP.LT.OR P1, PT, R197, 0x31, P1 ;  /* 0x00000031c500780c */ /* 0x000fe40000f21670 */
[----:B------:R-:W-:-:S02]  /*6eb0*/  ISETP.GT.AND P5, PT, R196, 0x58, !P5 ;  /* 0x00000058c400780c */ /* 0x000fc40006fa4270 */
[----:B------:R-:W-:Y:S02]  /*6ec0*/  FSEL R169, R169, -INF , !P1 ;  /* 0xff800000a9a97808 */ /* 0x000fe40004800000 */
[----:B------:R-:W-:Y:S02]  /*6ed0*/  LOP3.LUT P1, RZ, R16, 0x200, RZ, 0xc0, !PT ;  /* 0x0000020010ff7812 */ /* 0x000fe4000782c0ff */
[----:B------:R-:W-:Y:S02]  /*6ee0*/  ISETP.LT.OR P4, PT, R197, 0x52, P4 ;  /* 0x00000052c500780c */ /* 0x000fe40002781670 */
[----:B------:R-:W-:Y:S02]  /*6ef0*/  ISETP.GT.AND P1, PT, R196, 0x31, !P1 ;  /* 0x00000031c400780c */ /* 0x000fe40004f24270 */
[----:B------:R-:W-:Y:S02]  /*6f00*/  FSEL R183, R183, -INF , !P3 ;  /* 0xff800000b7b77808 */ /* 0x000fe40005800000 */
[----:B------:R-:W-:-:S02]  /*6f10*/  ISETP.LT.OR P1, PT, R197, 0x32, P1 ;  /* 0x00000032c500780c */ /* 0x000fc40000f21670 */
[----:B------:R-:W-:Y:S02]  /*6f20*/  ISETP.LT.OR P5, PT, R197, 0x59, P5 ;  /* 0x00000059c500780c */ /* 0x000fe40002fa1670 */
[----:B------:R-:W-:Y:S02]  /*6f30*/  FSEL R170, R170, -INF , !P1 ;  /* 0xff800000aaaa7808 */ /* 0x000fe40004800000 */
[----:B------:R-:W-:Y:S02]  /*6f40*/  LOP3.LUT P1, RZ, R16, 0x100, RZ, 0xc0, !PT ;  /* 0x0000010010ff7812 */ /* 0x000fe4000782c0ff */
[----:B------:R-:W-:Y:S02]  /*6f50*/  FSEL R185, R185, -INF , !P4 ;  /* 0xff800000b9b97808 */ /* 0x000fe40006000000 */
[----:B------:R-:W-:Y:S02]  /*6f60*/  ISETP.GT.AND P1, PT, R196, 0x38, !P1 ;  /* 0x00000038c400780c */ /* 0x000fe40004f24270 */
[----:B0-----:R-:W-:-:S02]  /*6f70*/  FMNMX.FTZ R4, R4, R5, !PT ;  /* 0x0000000504047209 */ /* 0x001fc40007810000 */
[----:B------:R-:W-:Y:S02]  /*6f80*/  ISETP.LT.OR P1, PT, R197, 0x39, P1 ;  /* 0x00000039c500780c */ /* 0x000fe40000f21670 */
[----:B------:R-:W-:Y:S02]  /*6f90*/  FSEL R187, R187, -INF , !P5 ;  /* 0xff800000bbbb7808 */ /* 0x000fe40006800000 */
[----:B------:R-:W-:Y:S02]  /*6fa0*/  FSEL R173, R173, -INF , !P1 ;  /* 0xff800000adad7808 */ /* 0x000fe40004800000 */
[----:B------:R-:W-:-:S04]  /*6fb0*/  LOP3.LUT P1, RZ, R16, 0x80, RZ, 0xc0, !PT ;  /* 0x0000008010ff7812 */ /* 0x000fc8000782c0ff */
[----:B------:R-:W-:-:S04]  /*6fc0*/  ISETP.GT.AND P1, PT, R196, 0x39, !P1 ;  /* 0x00000039c400780c */ /* 0x000fc80004f24270 */
[----:B------:R-:W-:-:S04]  /*6fd0*/  ISETP.LT.OR P1, PT, R197, 0x3a, P1 ;  /* 0x0000003ac500780c */ /* 0x000fc80000f21670 */
[----:B------:R-:W-:Y:S02]  /*6fe0*/  FSEL R174, R174, -INF , !P1 ;  /* 0xff800000aeae7808 */ /* 0x000fe40004800000 */
[----:B------:R-:W-:-:S04]  /*6ff0*/  LOP3.LUT P1, RZ, R16, 0x40, RZ, 0xc0, !PT ;  /* 0x0000004010ff7812 */ /* 0x000fc8000782c0ff */
[----:B------:R-:W-:-:S04]  /*7000*/  ISETP.GT.AND P1, PT, R196, 0x40, !P1 ;  /* 0x00000040c400780c */ /* 0x000fc80004f24270 */
[----:B------:R-:W-:-:S04]  /*7010*/  ISETP.LT.OR P1, PT, R197, 0x41, P1 ;  /* 0x00000041c500780c */ /* 0x000fc80000f21670 */
[----:B------:R-:W-:Y:S02]  /*7020*/  FSEL R177, R177, -INF , !P1 ;  /* 0xff800000b1b17808 */ /* 0x000fe40004800000 */
[----:B------:R-:W-:Y:S02]  /*7030*/  ISETP.GT.AND P1, PT, R196, 0x41, !P6 ;  /* 0x00000041c400780c */ /* 0x000fe40007724270 */
[----:B------:R-:W-:Y:S02]  /*7040*/  LOP3.LUT P6, RZ, R16, 0x20000, RZ, 0xc0, !PT ;  /* 0x0002000010ff7812 */ /* 0x000fe400078cc0ff */
[----:B------:R-:W-:-:S04]  /*7050*/  ISETP.LT.OR P1, PT, R197, 0x42, P1 ;  /* 0x00000042c500780c */ /* 0x000fc80000f21670 */
[----:B------:R-:W-:Y:S02]  /*7060*/  FSEL R178, R178, -INF , !P1 ;  /* 0xff800000b2b27808 */ /* 0x000fe40004800000 */
[----:B------:R-:W-:-:S04]  /*7070*/  FSETP.NEU.FTZ.AND P1, PT, R4, -INF , PT ;  /* 0xff8000000400780b */ /* 0x000fc80003f3d000 */
[----:B------:R-:W-:-:S05]  /*7080*/  FSEL R5, R4, RZ, P1 ;  /* 0x000000ff04057208 */ /* 0x000fca0000800000 */
[----:B------:R-:W-:Y:S01]  /*7090*/  FADD.FTZ R9, -R5, R9 ;  /* 0x0000000905097221 */ /* 0x000fe20000010100 */
[----:B------:R-:W-:-:S03]  /*70a0*/  FMUL.FTZ R5, R4, UR10 ;  /* 0x0000000a04057c20 */ /* 0x000fc60008410000 */
[----:B------:R-:W-:Y:S02]  /*70b0*/  FMUL.FTZ R9, R9, UR10 ;  /* 0x0000000a09097c20 */ /* 0x000fe40008410000 */
[----:B------:R-:W-:Y:S02]  /*70c0*/  FSEL R5, R5, RZ, P1 ;  /* 0x000000ff05057208 */ /* 0x000fe40000800000 */
[----:B------:R-:W-:Y:S02]  /*70d0*/  ISETP.GT.AND P1, PT, R196, 0x48, !P6 ;  /* 0x00000048c400780c */ /* 0x000fe40007724270 */
[----:B------:R-:W0:Y:S01]  /*70e0*/  MUFU.EX2 R9, R9 ;  /* 0x0000000900097308 */ /* 0x000e220000000800 */
[--C-:B------:R-:W-:Y:S01]  /*70f0*/  FFMA.FTZ R154, R154, UR10, -R5.reuse ;  /* 0x0000000a9a9a7c23 */ /* 0x100fe20008010805 */
[----:B------:R-:W-:Y:S01]  /*7100*/  ISETP.LT.OR P1, PT, R197, 0x49, P1 ;  /* 0x00000049c500780c */ /* 0x000fe20000f21670 */
[--C-:B------:R-:W-:Y:S01]  /*7110*/  FFMA.FTZ R11, R11, UR10, -R5.reuse ;  /* 0x0000000a0b0b7c23 */ /* 0x100fe20008010805 */
[--C-:B------:R-:W-:Y:S01]  /*7120*/  FFMA.FTZ R13, R13, UR10, -R5.reuse ;  /* 0x0000000a0d0d7c23 */ /* 0x100fe20008010805 */
[--C-:B------:R-:W-:Y:S01]  /*7130*/  FFMA.FTZ R14, R14, UR10, -R5.reuse ;  /* 0x0000000a0e0e7c23 */ /* 0x100fe20008010805 */
[----:B------:R-:W-:Y:S01]  /*7140*/  FSEL R181, R181, -INF , !P1 ;  /* 0xff800000b5b57808 */ /* 0x000fe20004800000 */
[--C-:B------:R-:W-:Y:S01]  /*7150*/  FFMA.FTZ R21, R21, UR10, -R5.reuse ;  /* 0x0000000a15157c23 */ /* 0x100fe20008010805 */
[----:B------:R-:W-:Y:S01]  /*7160*/  LOP3.LUT P1, RZ, R16, 0x40000, RZ, 0xc0, !PT ;  /* 0x0004000010ff7812 */ /* 0x000fe2000782c0ff */
[--C-:B------:R-:W-:Y:S01]  /*7170*/  FFMA.FTZ R155, R152, UR10, -R5.reuse ;  /* 0x0000000a989b7c23 */ /* 0x100fe20008010805 */
[--C-:B------:R-:W-:Y:S01]  /*7180*/  FFMA.FTZ R157, R157, UR10, -R5.reuse ;  /* 0x0000000a9d9d7c23 */ /* 0x100fe20008010805 */
[--C-:B------:R-:W-:Y:S01]  /*7190*/  FFMA.FTZ R158, R158, UR10, -R5.reuse ;  /* 0x0000000a9e9e7c23 */ /* 0x100fe20008010805 */
[----:B------:R-:W-:Y:S01]  /*71a0*/  ISETP.GT.AND P1, PT, R196, RZ, !P1 ;  /* 0x000000ffc400720c */ /* 0x000fe20004f24270 */
[--C-:B------:R-:W-:Y:S01]  /*71b0*/  FFMA.FTZ R161, R161, UR10, -R5.reuse ;  /* 0x0000000aa1a17c23 */ /* 0x100fe20008010805 */
[--C-:B------:R-:W-:Y:S01]  /*71c0*/  FFMA.FTZ R162, R162, UR10, -R5.reuse ;  /* 0x0000000aa2a27c23 */ /* 0x100fe20008010805 */
[--C-:B------:R-:W-:Y:S01]  /*71d0*/  FFMA.FTZ R167, R167, UR10, -R5.reuse ;  /* 0x0000000aa7a77c23 */ /* 0x100fe20008010805 */
[----:B------:R-:W-:Y:S01]  /*71e0*/  ISETP.LT.OR P1, PT, R197, 0x1, P1 ;  /* 0x00000001c500780c */ /* 0x000fe20000f21670 */
[--C-:B------:R-:W-:Y:S01]  /*71f0*/  FFMA.FTZ R168, R168, UR10, -R5.reuse ;  /* 0x0000000aa8a87c23 */ /* 0x100fe20008010805 */
[--C-:B------:R-:W-:Y:S01]  /*7200*/  FFMA.FTZ R171, R171, UR10, -R5.reuse ;  /* 0x0000000aabab7c23 */ /* 0x100fe20008010805 */
[--C-:B------:R-:W-:Y:S01]  /*7210*/  FFMA.FTZ R172, R172, UR10, -R5.reuse ;  /* 0x0000000aacac7c23 */ /* 0x100fe20008010805 */
[----:B------:R-:W-:Y:S01]  /*7220*/  FSEL R10, R10, -INF , !P1 ;  /* 0xff8000000a0a7808 */ /* 0x000fe20004800000 */
        /* <DEDUP_REMOVED lines=10> */
[----:B------:R-:W-:Y:S01]  /*72d0*/  FMNMX.FTZ R5, R10, R8, !PT ;  /* 0x000000080a057209 */ /* 0x000fe20007810000 */
[----:B------:R-:W1:Y:S01]  /*72e0*/  MUFU.EX2 R152, R154 ;  /* 0x0000009a00987308 */ /* 0x000e620000000800 */
[----:B------:R-:W-:Y:S01]  /*72f0*/  LOP3.LUT P6, RZ, R16, 0x1, RZ, 0xc0, !PT ;  /* 0x0000000110ff7812 */ /* 0x000fe200078cc0ff */
[----:B0-----:R-:W-:Y:S01]  /*7300*/  FMUL.FTZ R24, R24, R9 ;  /* 0x0000000918187220 */ /* 0x001fe20000410000 */
[----:B------:R-:W-:Y:S01]  /*7310*/  FMNMX.FTZ R5, R12, R5, !PT ;  /* 0x000000050c057209 */ /* 0x000fe20007810000 */
[-C--:B------:R-:W-:Y:S01]  /*7320*/  FMUL.FTZ R25, R25, R9.reuse ;  /* 0x0000000919197220 */ /* 0x080fe20000410000 */
[----:B------:R-:W-:Y:S01]  /*7330*/  ISETP.GT.AND P1, PT, R196, 0x59, !P6 ;  /* 0x00000059c400780c */ /* 0x000fe20007724270 */
[----:B------:R-:W-:Y:S01]  /*7340*/  FMUL.FTZ R28, R28, R9 ;  /* 0x000000091c1c7220 */ /* 0x000fe20000410000 */
[----:B------:R-:W-:Y:S01]  /*7350*/  FMNMX.FTZ R5, R15, R5, !PT ;  /* 0x000000050f057209 */ /* 0x000fe20007810000 */
[----:B------:R-:W0:Y:S01]  /*7360*/  MUFU.EX2 R11, R11 ;  /* 0x0000000b000b7308 */ /* 0x000e220000000800 */
[----:B------:R-:W-:Y:S01]  /*7370*/  ISETP.LT.OR P1, PT, R197, 0x5a, P1 ;  /* 0x0000005ac500780c */ /* 0x000fe20000f21670 */
[----:B------:R-:W-:Y:S01]  /*7380*/  FMUL.FTZ R29, R29, R9 ;  /* 0x000000091d1d7220 */ /* 0x000fe20000410000 */
[----:B------:R-:W-:Y:S01]  /*7390*/  FMNMX.FTZ R5, R20, R5, !PT ;  /* 0x0000000514057209 */ /* 0x000fe20007810000 */
[-C--:B------:R-:W-:Y:S01]  /*73a0*/  FMUL.FTZ R32, R32, R9.reuse ;  /* 0x0000000920207220 */ /* 0x080fe20000410000 */
[----:B------:R-:W-:Y:S01]  /*73b0*/  FSEL R189, R189, -INF , !P1 ;  /* 0xff800000bdbd7808 */ /* 0x000fe20004800000 */
[----:B------:R-:W-:Y:S01]  /*73c0*/  FMUL.FTZ R33, R33, R9 ;  /* 0x0000000921217220 */ /* 0x000fe20000410000 */
[----:B------:R-:W-:Y:S01]  /*73d0*/  FMNMX.FTZ R5, R153, R5, !PT ;  /* 0x0000000599057209 */ /* 0x000fe20007810000 */
[----:B------:R-:W3:Y:S01]  /*73e0*/  MUFU.EX2 R13, R13 ;  /* 0x0000000d000d7308 */ /* 0x000ee20000000800 */
[----:B-1----:R-:W-:Y:S01]  /*73f0*/  FFMA.FTZ R2, R9, R2, R152 ;  /* 0x0000000209027223 */ /* 0x002fe20000010098 */
[----:B------:R-:W-:Y:S01]  /*7400*/  FMUL.FTZ R36, R36, R9 ;  /* 0x0000000924247220 */ /* 0x000fe20000410000 */
[----:B------:R-:W-:Y:S01]  /*7410*/  FMNMX.FTZ R5, R156, R5, !PT ;  /* 0x000000059c057209 */ /* 0x000fe20007810000 */
[-C--:B------:R-:W-:Y:S01]  /*7420*/  FMUL.FTZ R37, R37, R9.reuse ;  /* 0x0000000925257220 */ /* 0x080fe20000410000 */
[-C--:B------:R-:W-:Y:S01]  /*7430*/  FMUL.FTZ R40, R40, R9.reuse ;  /* 0x0000000928287220 */ /* 0x080fe20000410000 */
[----:B------:R-:W-:Y:S01]  /*7440*/  FMUL.FTZ R41, R41, R9 ;  /* 0x0000000929297220 */ /* 0x000fe20000410000 */
[----:B------:R-:W-:Y:S01]  /*7450*/  FMNMX.FTZ R5, R159, R5, !PT ;  /* 0x000000059f057209 */ /* 0x000fe20007810000 */
[----:B------:R-:W1:Y:S01]  /*7460*/  MUFU.EX2 R14, R14 ;  /* 0x0000000e000e7308 */ /* 0x000e620000000800 */
[C---:B0-----:R-:W-:Y:S01]  /*7470*/  FADD.FTZ R2, R11.reuse, R2 ;  /* 0x000000020b027221 */ /* 0x041fe20000010000 */
[----:B------:R-:W-:Y:S01]  /*7480*/  F2FP.F16.F32.PACK_AB R152, R11, R152 ;  /* 0x000000980b98723e */ /* 0x000fe200000000ff */
[----:B------:R-:W-:Y:S01]  /*7490*/  FMUL.FTZ R44, R44, R9 ;  /* 0x000000092c2c7220 */ /* 0x000fe20000410000 */
[----:B------:R-:W-:Y:S01]  /*74a0*/  FMNMX.FTZ R5, R160, R5, !PT ;  /* 0x00000005a0057209 */ /* 0x000fe20007810000 */
[-C--:B------:R-:W-:Y:S01]  /*74b0*/  FMUL.FTZ R45, R45, R9.reuse ;  /* 0x000000092d2d7220 */ /* 0x080fe20000410000 */
[-C--:B------:R-:W-:Y:S01]  /*74c0*/  FMUL.FTZ R48, R48, R9.reuse ;  /* 0x0000000930307220 */ /* 0x080fe20000410000 */
[----:B------:R-:W-:Y:S01]  /*74d0*/  FMUL.FTZ R49, R49, R9 ;  /* 0x0000000931317220 */ /* 0x000fe20000410000 */
[----:B------:R-:W-:Y:S01]  /*74e0*/  FMNMX.FTZ R5, R163, R5, !PT ;  /* 0x00000005a3057209 */ /* 0x000fe20007810000 */
[----:B---3--:R-:W-:Y:S01]  /*74f0*/  FADD.FTZ R2, R13, R2 ;  /* 0x000000020d027221 */ /* 0x008fe20000010000 */
[----:B------:R-:W0:Y:S01]  /*7500*/  MUFU.EX2 R21, R21 ;  /* 0x0000001500157308 */ /* 0x000e220000000800 */
[----:B------:R-:W-:Y:S01]  /*7510*/  FMUL.FTZ R52, R52, R9 ;  /* 0x0000000934347220 */ /* 0x000fe20000410000 */
[----:B------:R-:W-:Y:S01]  /*7520*/  FMNMX.FTZ R5, R164, R5, !PT ;  /* 0x00000005a4057209 */ /* 0x000fe20007810000 */
[-C--:B------:R-:W-:Y:S01]  /*7530*/  FMUL.FTZ R53, R53, R9.reuse ;  /* 0x0000000935357220 */ /* 0x080fe20000410000 */
[-C--:B------:R-:W-:Y:S01]  /*7540*/  FMUL.FTZ R56, R56, R9.reuse ;  /* 0x0000000938387220 */ /* 0x080fe20000410000 */
[----:B------:R-:W-:Y:S01]  /*7550*/  FMUL.FTZ R57, R57, R9 ;  /* 0x0000000939397220 */ /* 0x000fe20000410000 */
[----:B------:R-:W-:Y:S01]  /*7560*/  FMNMX.FTZ R5, R165, R5, !PT ;  /* 0x00000005a5057209 */ /* 0x000fe20007810000 */
[C---:B-1----:R-:W-:Y:S01]  /*7570*/  FADD.FTZ R2, R14.reuse, R2 ;  /* 0x000000020e027221 */ /* 0x042fe20000010000 */
[----:B------:R-:W-:Y:S01]  /*7580*/  F2FP.F16.F32.PACK_AB R154, R14, R13 ;  /* 0x0000000d0e9a723e */ /* 0x000fe200000000ff */
[----:B------:R-:W1:Y:S01]  /*7590*/  MUFU.EX2 R155, R155 ;  /* 0x0000009b009b7308 */ /* 0x000e620000000800 */
[----:B------:R-:W-:Y:S01]  /*75a0*/  FMNMX.FTZ R5, R166, R5, !PT ;  /* 0x00000005a6057209 */ /* 0x000fe20007810000 */
[-C--:B------:R-:W-:Y:S01]  /*75b0*/  FMUL.FTZ R60, R60, R9.reuse ;  /* 0x000000093c3c7220 */ /* 0x080fe20000410000 */
[-C--:B------:R-:W-:Y:S01]  /*75c0*/  FMUL.FTZ R61, R61, R9.reuse ;  /* 0x000000093d3d7220 */ /* 0x080fe20000410000 */
[----:B------:R-:W-:Y:S01]  /*75d0*/  FMUL.FTZ R64, R64, R9 ;  /* 0x0000000940407220 */ /* 0x000fe20000410000 */
[----:B------:R-:W-:Y:S01]  /*75e0*/  FMNMX.FTZ R5, R169, R5, !PT ;  /* 0x00000005a9057209 */ /* 0x000fe20007810000 */
[-C--:B------:R-:W-:Y:S01]  /*75f0*/  FMUL.FTZ R65, R65, R9.reuse ;  /* 0x0000000941417220 */ /* 0x080fe20000410000 */
[----:B------:R-:W-:Y:S01]  /*7600*/  FMUL.FTZ R68, R68, R9 ;  /* 0x0000000944447220 */ /* 0x000fe20000410000 */
[----:B------:R-:W3:Y:S01]  /*7610*/  MUFU.EX2 R157, R157 ;  /* 0x0000009d009d7308 */ /* 0x000ee20000000800 */
[----:B------:R-:W-:Y:S01]  /*7620*/  FMNMX.FTZ R5, R170, R5, !PT ;  /* 0x00000005aa057209 */ /* 0x000fe20007810000 */
[----:B0-----:R-:W-:Y:S01]  /*7630*/  FADD.FTZ R2, R21, R2 ;  /* 0x0000000215027221 */ /* 0x001fe20000010000 */
[-C--:B------:R-:W-:Y:S01]  /*7640*/  FMUL.FTZ R69, R69, R9.reuse ;  /* 0x0000000945457220 */ /* 0x080fe20000410000 */
[----:B------:R-:W-:Y:S01]  /*7650*/  FMUL.FTZ R72, R72, R9 ;  /* 0x0000000948487220 */ /* 0x000fe20000410000 */
[----:B------:R-:W-:Y:S01]  /*7660*/  FMNMX.FTZ R5, R173, R5, !PT ;  /* 0x00000005ad057209 */ /* 0x000fe20007810000 */
[-C--:B------:R-:W-:Y:S01]  /*7670*/  FMUL.FTZ R73, R73, R9.reuse ;  /* 0x0000000949497220 */ /* 0x080fe20000410000 */
[----:B------:R-:W-:Y:S01]  /*7680*/  FMUL.FTZ R76, R76, R9 ;  /* 0x000000094c4c7220 */ /* 0x000fe20000410000 */
[----:B------:R-:W0:Y:S01]  /*7690*/  MUFU.EX2 R158, R158 ;  /* 0x0000009e009e7308 */ /* 0x000e220000000800 */
[----:B------:R-:W-:Y:S01]  /*76a0*/  FMNMX.FTZ R5, R174, R5, !PT ;  /* 0x00000005ae057209 */ /* 0x000fe20007810000 */
[----:B-1----:R-:W-:Y:S01]  /*76b0*/  FADD.FTZ R2, R155, R2 ;  /* 0x000000029b027221 */ /* 0x002fe20000010000 */
[-C--:B------:R-:W-:Y:S01]  /*76c0*/  FMUL.FTZ R77, R77, R9.reuse ;  /* 0x000000094d4d7220 */ /* 0x080fe20000410000 */
[----:B------:R-:W-:Y:S01]  /*76d0*/  FMUL.FTZ R80, R80, R9 ;  /* 0x0000000950507220 */ /* 0x000fe20000410000 */
[----:B------:R-:W-:Y:S01]  /*76e0*/  FMNMX.FTZ R5, R177, R5, !PT ;  /* 0x00000005b1057209 */ /* 0x000fe20007810000 */
[-C--:B------:R-:W-:Y:S01]  /*76f0*/  FMUL.FTZ R81, R81, R9.reuse ;  /* 0x0000000951517220 */ /* 0x080fe20000410000 */
[----:B------:R-:W-:Y:S01]  /*7700*/  FMUL.FTZ R84, R84, R9 ;  /* 0x0000000954547220 */ /* 0x000fe20000410000 */
[----:B------:R-:W1:Y:S01]  /*7710*/  MUFU.EX2 R161, R161 ;  /* 0x000000a100a17308 */ /* 0x000e620000000800 */
[----:B------:R-:W-:Y:S01]  /*7720*/  FMNMX.FTZ R5, R178, R5, !PT ;  /* 0x00000005b2057209 */ /* 0x000fe20007810000 */
[----:B---3--:R-:W-:Y:S01]  /*7730*/  FADD.FTZ R2, R157, R2 ;  /* 0x000000029d027221 */ /* 0x008fe20000010000 */
[-C--:B------:R-:W-:Y:S01]  /*7740*/  FMUL.FTZ R85, R85, R9.reuse ;  /* 0x0000000955557220 */ /* 0x080fe20000410000 */
[----:B------:R-:W-:Y:S01]  /*7750*/  FMUL.FTZ R88, R88, R9 ;  /* 0x0000000958587220 */ /* 0x000fe20000410000 */
[----:B------:R-:W-:Y:S01]  /*7760*/  FMNMX.FTZ R5, R181, R5, !PT ;  /* 0x00000005b5057209 */ /* 0x000fe20007810000 */
[-C--:B------:R-:W-:Y:S01]  /*7770*/  FMUL.FTZ R89, R89, R9.reuse ;  /* 0x0000000959597220 */ /* 0x080fe20000410000 */
[----:B------:R-:W-:Y:S01]  /*7780*/  FMUL.FTZ R92, R92, R9 ;  /* 0x000000095c5c7220 */ /* 0x000fe20000410000 */
[----:B------:R-:W3:Y:S01]  /*7790*/  MUFU.EX2 R162, R162 ;  /* 0x000000a200a27308 */ /* 0x000ee20000000800 */
[----:B------:R-:W-:Y:S01]  /*77a0*/  FMNMX.FTZ R5, R180, R5, !PT ;  /* 0x00000005b4057209 */ /* 0x000fe20007810000 */
[C---:B0-----:R-:W-:Y:S01]  /*77b0*/  FADD.FTZ R2, R158.reuse, R2 ;  /* 0x000000029e027221 */ /* 0x041fe20000010000 */
[----:B------:R-:W-:Y:S01]  /*77c0*/  F2FP.F16.F32.PACK_AB R158, R158, R157 ;  /* 0x0000009d9e9e723e */ /* 0x000fe200000000ff */
        /* <DEDUP_REMOVED lines=16> */
[-C--:B------:R-:W-:Y:S01]  /*78d0*/  FMUL.FTZ R109, R109, R9.reuse ;  /* 0x000000096d6d7220 */ /* 0x080fe20000410000 */
[-C--:B------:R-:W-:Y:S01]  /*78e0*/  FMUL.FTZ R112, R112, R9.reuse ;  /* 0x0000000970707220 */ /* 0x080fe20000410000 */
[----:B------:R-:W3:Y:S01]  /*78f0*/  SHFL.BFLY PT, R11, R5, 0x2, 0x1f ;  /* 0x0c401f00050b7f89 */ /* 0x000ee200000e0000 */
[-C--:B------:R-:W-:Y:S01]  /*7900*/  FMUL.FTZ R113, R113, R9.reuse ;  /* 0x0000000971717220 */ /* 0x080fe20000410000 */
[----:B------:R-:W4:Y:S01]  /*7910*/  MUFU.EX2 R171, R171 ;  /* 0x000000ab00ab7308 */ /* 0x000f220000000800 */
        /* <DEDUP_REMOVED lines=16> */
[----:B----4-:R-:W-:Y:S01]  /*7a20*/  FADD.FTZ R2, R171, R2 ;  /* 0x00000002ab027221 */ /* 0x010fe20000010000 */
[-C--:B------:R-:W-:Y:S01]  /*7a30*/  FMUL.FTZ R140, R140, R9.reuse ;  /* 0x000000098c8c7220 */ /* 0x080fe20000410000 */
[-C--:B------:R-:W-:Y:S01]  /*7a40*/  FMUL.FTZ R141, R141, R9.reuse ;  /* 0x000000098d8d7220 */ /* 0x080fe20000410000 */
[-C--:B------:R-:W-:Y:S01]  /*7a50*/  FMUL.FTZ R144, R144, R9.reuse ;  /* 0x0000000990907220 */ /* 0x080fe20000410000 */
[----:B------:R-:W-:Y:S01]  /*7a60*/  FMUL.FTZ R145, R145, R9 ;  /* 0x0000000991917220 */ /* 0x000fe20000410000 */
[----:B---3--:R-:W-:Y:S01]  /*7a70*/  FMNMX.FTZ R5, R5, R11, !PT ;  /* 0x0000000b05057209 */ /* 0x008fe20007810000 */
[-C--:B------:R-:W-:Y:S01]  /*7a80*/  FMUL.FTZ R148, R148, R9.reuse ;  /* 0x0000000994947220 */ /* 0x080fe20000410000 */
[----:B------:R-:W3:Y:S01]  /*7a90*/  MUFU.EX2 R176, R176 ;  /* 0x000000b000b07308 */ /* 0x000ee20000000800 */
[----:B0-----:R-:W-:Y:S01]  /*7aa0*/  FADD.FTZ R2, R172, R2 ;  /* 0x00000002ac027221 */ /* 0x001fe20000010000 */
[----:B------:R-:W-:Y:S01]  /*7ab0*/  FMUL.FTZ R149, R149, R9 ;  /* 0x0000000995957220 */ /* 0x000fe20000410000 */
[----:B------:R-:W0:Y:S05]  /*7ac0*/  SHFL.BFLY PT, R11, R5, 0x1, 0x1f ;  /* 0x0c201f00050b7f89 */ /* 0x000e2a00000e0000 */
[----:B------:R-:W4:Y:S01]  /*7ad0*/  MUFU.EX2 R179, R179 ;  /* 0x000000b300b37308 */ /* 0x000f220000000800 */
[----:B-1----:R-:W-:-:S07]  /*7ae0*/  FADD.FTZ R2, R175, R2 ;  /* 0x00000002af027221 */ /* 0x002fce0000010000 */
[----:B------:R-:W1:Y:S01]  /*7af0*/  MUFU.EX2 R182, R182 ;  /* 0x000000b600b67308 */ /* 0x000e620000000800 */
[----:B---3--:R-:W-:-:S07]  /*7b00*/  FADD.FTZ R2, R176, R2 ;  /* 0x00000002b0027221 */ /* 0x008fce0000010000 */
[----:B------:R-:W-:Y:S01]  /*7b10*/  MUFU.EX2 R184, R184 ;  /* 0x000000b800b87308 */ /* 0x000fe20000000800 */
[----:B----4-:R-:W-:Y:S01]  /*7b20*/  FADD.FTZ R2, R179, R2 ;  /* 0x00000002b3027221 */ /* 0x010fe20000010000 */
[----:B0-----:R-:W-:-:S04]  /*7b30*/  FMNMX.FTZ R5, R5, R11, !PT ;  /* 0x0000000b05057209 */ /* 0x001fc80007810000 */
[C---:B------:R-:W-:Y:S01]  /*7b40*/  FSETP.NEU.FTZ.AND P1, PT, R5.reuse, -INF , PT ;  /* 0xff8000000500780b */ /* 0x040fe20003f3d000 */
[C---:B------:R-:W-:Y:S01]  /*7b50*/  FMUL.FTZ R11, R5.reuse, UR10 ;  /* 0x0000000a050b7c20 */ /* 0x040fe20008410000 */
[----:B------:R-:W-:Y:S01]  /*7b60*/  MUFU.EX2 R186, R186 ;  /* 0x000000ba00ba7308 */ /* 0x000fe20000000800 */
[----:B-1----:R-:W-:Y:S01]  /*7b70*/  FADD.FTZ R2, R182, R2 ;  /* 0x00000002b6027221 */ /* 0x002fe20000010000 */
[----:B------:R-:W-:Y:S02]  /*7b80*/  FSEL R14, R5, RZ, P1 ;  /* 0x000000ff050e7208 */ /* 0x000fe40000800000 */
[----:B------:R-:W-:-:S03]  /*7b90*/  FSEL R11, R11, RZ, P1 ;  /* 0x000000ff0b0b7208 */ /* 0x000fc60000800000 */
[----:B------:R-:W-:Y:S01]  /*7ba0*/  FADD.FTZ R14, -R14, R8 ;  /* 0x000000080e0e7221 */ /* 0x000fe20000010100 */
[----:B------:R-:W-:Y:S01]  /*7bb0*/  MUFU.EX2 R188, R188 ;  /* 0x000000bc00bc7308 */ /* 0x000fe20000000800 */
[--C-:B------:R-:W-:Y:S01]  /*7bc0*/  FFMA.FTZ R196, R10, UR10, -R11.reuse ;  /* 0x0000000a0ac47c23 */ /* 0x100fe2000801080b */
[--C-:B------:R-:W-:Y:S01]  /*7bd0*/  FFMA.FTZ R12, R12, UR10, -R11.reuse ;  /* 0x0000000a0c0c7c23 */ /* 0x100fe2000801080b */
[----:B------:R-:W-:Y:S01]  /*7be0*/  FMUL.FTZ R8, R14, UR10 ;  /* 0x0000000a0e087c20 */ /* 0x000fe20008410000 */
[--C-:B------:R-:W-:Y:S01]  /*7bf0*/  FFMA.FTZ R195, R15, UR10, -R11.reuse ;  /* 0x0000000a0fc37c23 */ /* 0x100fe2000801080b */
[--C-:B------:R-:W-:Y:S01]  /*7c00*/  FFMA.FTZ R20, R20, UR10, -R11.reuse ;  /* 0x0000000a14147c23 */ /* 0x100fe2000801080b */
[--C-:B------:R-:W-:Y:S01]  /*7c10*/  FFMA.FTZ R15, R156, UR10, -R11.reuse ;  /* 0x0000000a9c0f7c23 */ /* 0x100fe2000801080b */
[----:B------:R-:W-:Y:S01]  /*7c20*/  F2FP.F16.F32.PACK_AB R156, R155, R21 ;  /* 0x000000159b9c723e */ /* 0x000fe200000000ff */
[----:B------:R-:W-:Y:S01]  /*7c30*/  MUFU.EX2 R196, R196 ;  /* 0x000000c400c47308 */ /* 0x000fe20000000800 */
[--C-:B------:R-:W-:Y:S01]  /*7c40*/  FFMA.FTZ R194, R153, UR10, -R11.reuse ;  /* 0x0000000a99c27c23 */ /* 0x100fe2000801080b */
[--C-:B------:R-:W-:Y:S01]  /*7c50*/  FFMA.FTZ R191, R159, UR10, -R11.reuse ;  /* 0x0000000a9fbf7c23 */ /* 0x100fe2000801080b */
[--C-:B------:R-:W-:Y:S01]  /*7c60*/  FFMA.FTZ R159, R160, UR10, -R11.reuse ;  /* 0x0000000aa09f7c23 */ /* 0x100fe2000801080b */
[--C-:B------:R-:W-:Y:S01]  /*7c70*/  FFMA.FTZ R163, R163, UR10, -R11.reuse ;  /* 0x0000000aa3a37c23 */ /* 0x100fe2000801080b */
[----:B------:R-:W-:Y:S01]  /*7c80*/  F2FP.F16.F32.PACK_AB R160, R162, R161 ;  /* 0x000000a1a2a0723e */ /* 0x000fe200000000ff */
        /* <DEDUP_REMOVED lines=8> */
[----:B------:R-:W-:Y:S01]  /*7d10*/  F2FP.F16.F32.PACK_AB R162, R168, R167 ;  /* 0x000000a7a8a2723e */ /* 0x000fe200000000ff */
[--C-:B------:R-:W-:Y:S01]  /*7d20*/  FFMA.FTZ R177, R177, UR10, -R11.reuse ;  /* 0x0000000ab1b17c23 */ /* 0x100fe2000801080b */
[----:B------:R-:W1:Y:S01]  /*7d30*/  MUFU.EX2 R12, R12 ;  /* 0x0000000c000c7308 */ /* 0x000e620000000800 */
[--C-:B------:R-:W-:Y:S01]  /*7d40*/  FFMA.FTZ R178, R178, UR10, -R11.reuse ;  /* 0x0000000ab2b27c23 */ /* 0x100fe2000801080b */
[--C-:B------:R-:W-:Y:S01]  /*7d50*/  FFMA.FTZ R181, R181, UR10, -R11.reuse ;  /* 0x0000000ab5b57c23 */ /* 0x100fe2000801080b */
[--C-:B------:R-:W-:Y:S01]  /*7d60*/  FFMA.FTZ R180, R180, UR10, -R11.reuse ;  /* 0x0000000ab4b47c23 */ /* 0x100fe2000801080b */
[----:B------:R-:W-:Y:S01]  /*7d70*/  F2FP.F16.F32.PACK_AB R164, R172, R171 ;  /* 0x000000abaca4723e */ /* 0x000fe200000000ff */
[--C-:B------:R-:W-:Y:S01]  /*7d80*/  FFMA.FTZ R183, R183, UR10, -R11.reuse ;  /* 0x0000000ab7b77c23 */ /* 0x100fe2000801080b */
[--C-:B------:R-:W-:Y:S01]  /*7d90*/  FFMA.FTZ R185, R185, UR10, -R11.reuse ;  /* 0x0000000ab9b97c23 */ /* 0x100fe2000801080b */
[--C-:B------:R-:W-:Y:S01]  /*7da0*/  FFMA.FTZ R187, R187, UR10, -R11.reuse ;  /* 0x0000000abbbb7c23 */ /* 0x100fe2000801080b */
[----:B------:R-:W3:Y:S01]  /*7db0*/  MUFU.EX2 R155, R195 ;  /* 0x000000c3009b7308 */ /* 0x000ee20000000800 */
[----:B0-----:R-:W-:Y:S01]  /*7dc0*/  FFMA.FTZ R0, R8, R0, R196 ;  /* 0x0000000008007223 */ /* 0x001fe200000100c4 */
[----:B------:R-:W-:Y:S01]  /*7dd0*/  FFMA.FTZ R11, R189, UR10, -R11 ;  /* 0x0000000abd0b7c23 */ /* 0x000fe2000801080b */
[----:B------:R-:W-:Y:S01]  /*7de0*/  F2FP.F16.F32.PACK_AB R166, R176, R175 ;  /* 0x000000afb0a6723e */ /* 0x000fe200000000ff */
[----:B------:R-:W-:Y:S01]  /*7df0*/  FADD.FTZ R2, R184, R2 ;  /* 0x00000002b8027221 */ /* 0x000fe20000010000 */
[----:B------:R-:W-:Y:S01]  /*7e00*/  F2FP.F16.F32.PACK_AB R168, R182, R179 ;  /* 0x000000b3b6a8723e */ /* 0x000fe200000000ff */
[----:B------:R-:W-:Y:S01]  /*7e10*/  FMUL.FTZ R26, R26, R8 ;  /* 0x000000081a1a7220 */ /* 0x000fe20000410000 */
[----:B------:R-:W-:Y:S01]  /*7e20*/  F2FP.F16.F32.PACK_AB R170, R186, R184 ;  /* 0x000000b8baaa723e */ /* 0x000fe200000000ff */
        /* <DEDUP_REMOVED lines=9> */
[----:B---3--:R-:W-:Y:S01]  /*7ec0*/  FADD.FTZ R0, R155, R0 ;  /* 0x000000009b007221 */ /* 0x008fe20000010000 */
[-C--:B------:R-:W-:Y:S01]  /*7ed0*/  FMUL.FTZ R35, R35, R8.reuse ;  /* 0x0000000823237220 */ /* 0x080fe20000410000 */
[-C--:B------:R-:W-:Y:S01]  /*7ee0*/  FMUL.FTZ R38, R38, R8.reuse ;  /* 0x0000000826267220 */ /* 0x080fe20000410000 */
[-C--:B------:R-:W-:Y:S01]  /*7ef0*/  FMUL.FTZ R39, R39, R8.reuse ;  /* 0x0000000827277220 */ /* 0x080fe20000410000 */
[-C--:B------:R-:W-:Y:S01]  /*7f00*/  FMUL.FTZ R42, R42, R8.reuse ;  /* 0x000000082a2a7220 */ /* 0x080fe20000410000 */
[-C--:B------:R-:W-:Y:S01]  /*7f10*/  FMUL.FTZ R43, R43, R8.reuse ;  /* 0x000000082b2b7220 */ /* 0x080fe20000410000 */
[-C--:B------:R-:W-:Y:S01]  /*7f20*/  FMUL.FTZ R46, R46, R8.reuse ;  /* 0x000000082e2e7220 */ /* 0x080fe20000410000 */
[----:B------:R-:W3:Y:S01]  /*7f30*/  MUFU.EX2 R15, R15 ;  /* 0x0000000f000f7308 */ /* 0x000ee20000000800 */
        /* <DEDUP_REMOVED lines=16> */
[C---:B---3--:R-:W-:Y:S01]  /*8040*/  FADD.FTZ R0, R15.reuse, R0 ;  /* 0x000000000f007221 */ /* 0x048fe20000010000 */
[----:B------:R-:W-:Y:S01]  /*8050*/  F2FP.F16.F32.PACK_AB R157, R15, R157 ;  /* 0x0000009d0f9d723e */ /* 0x000fe200000000ff */
[-C--:B------:R-:W-:Y:S01]  /*8060*/  FMUL.FTZ R70, R70, R8.reuse ;  /* 0x0000000846467220 */ /* 0x080fe20000410000 */
[-C--:B------:R-:W-:Y:S01]  /*8070*/  FMUL.FTZ R71, R71, R8.reuse ;  /* 0x0000000847477220 */ /* 0x080fe20000410000 */
[-C--:B------:R-:W-:Y:S01]  /*8080*/  FMUL.FTZ R74, R74, R8.reuse ;  /* 0x000000084a4a7220 */ /* 0x080fe20000410000 */
[-C--:B------:R-:W-:Y:S01]  /*8090*/  FMUL.FTZ R75, R75, R8.reuse ;  /* 0x000000084b4b7220 */ /* 0x080fe20000410000 */
[-C--:B------:R-:W-:Y:S01]  /*80a0*/  FMUL.FTZ R78, R78, R8.reuse ;  /* 0x000000084e4e7220 */ /* 0x080fe20000410000 */
[----:B------:R-:W3:Y:S01]  /*80b0*/  MUFU.EX2 R161, R163 ;  /* 0x000000a300a17308 */ /* 0x000ee20000000800 */
[----:B0-----:R-:W-:Y:S01]  /*80c0*/  FADD.FTZ R0, R191, R0 ;  /* 0x00000000bf007221 */ /* 0x001fe20000010000 */
[-C--:B------:R-:W-:Y:S01]  /*80d0*/  FMUL.FTZ R79, R79, R8.reuse ;  /* 0x000000084f4f7220 */ /* 0x080fe20000410000 */
[-C--:B------:R-:W-:Y:S01]  /*80e0*/  FMUL.FTZ R82, R82, R8.reuse ;  /* 0x0000000852527220 */ /* 0x080fe20000410000 */
[-C--:B------:R-:W-:Y:S01]  /*80f0*/  FMUL.FTZ R83, R83, R8.reuse ;  /* 0x0000000853537220 */ /* 0x080fe20000410000 */
[-C--:B------:R-:W-:Y:S01]  /*8100*/  FMUL.FTZ R86, R86, R8.reuse ;  /* 0x0000000856567220 */ /* 0x080fe20000410000 */
[-C--:B------:R-:W-:Y:S01]  /*8110*/  FMUL.FTZ R87, R87, R8.reuse ;  /* 0x0000000857577220 */ /* 0x080fe20000410000 */
[-C--:B------:R-:W-:Y:S01]  /*8120*/  FMUL.FTZ R90, R90, R8.reuse ;  /* 0x000000085a5a7220 */ /* 0x080fe20000410000 */
[----:B------:R0:W4:Y:S01]  /*8130*/  MUFU.EX2 R13, R153 ;  /* 0x00000099000d7308 */ /* 0x0001220000000800 */
[C---:B-1----:R-:W-:Y:S01]  /*8140*/  FADD.FTZ R0, R159.reuse, R0 ;  /* 0x000000009f007221 */ /* 0x042fe20000010000 */
[----:B------:R-:W-:Y:S01]  /*8150*/  F2FP.F16.F32.PACK_AB R159, R159, R191 ;  /* 0x000000bf9f9f723e */ /* 0x000fe200000000ff */
[-C--:B------:R-:W-:Y:S01]  /*8160*/  FMUL.FTZ R91, R91, R8.reuse ;  /* 0x000000085b5b7220 */ /* 0x080fe20000410000 */
[-C--:B------:R-:W-:Y:S01]  /*8170*/  FMUL.FTZ R94, R94, R8.reuse ;  /* 0x000000085e5e7220 */ /* 0x080fe20000410000 */
[-C--:B------:R-:W-:Y:S01]  /*8180*/  FMUL.FTZ R95, R95, R8.reuse ;  /* 0x000000085f5f7220 */ /* 0x080fe20000410000 */
[-C--:B------:R-:W-:Y:S01]  /*8190*/  FMUL.FTZ R98, R98, R8.reuse ;  /* 0x0000000862627220 */ /* 0x080fe20000410000 */
[----:B------:R-:W-:Y:S01]  /*81a0*/  FMUL.FTZ R99, R99, R8 ;  /* 0x0000000863637220 */ /* 0x000fe20000410000 */
[----:B------:R-:W1:Y:S01]  /*81b0*/  MUFU.EX2 R163, R165 ;  /* 0x000000a500a37308 */ /* 0x000e620000000800 */
[----:B---3--:R-:W-:Y:S01]  /*81c0*/  FADD.FTZ R0, R161, R0 ;  /* 0x00000000a1007221 */ /* 0x008fe20000010000 */
[----:B0-----:R-:W-:Y:S01]  /*81d0*/  F2FP.F16.F32.PACK_AB R153, R12, R196 ;  /* 0x000000c40c99723e */ /* 0x001fe200000000ff */
[-C--:B------:R-:W-:Y:S01]  /*81e0*/  FMUL.FTZ R102, R102, R8.reuse ;  /* 0x0000000866667220 */ /* 0x080fe20000410000 */
[-C--:B------:R-:W-:Y:S01]  /*81f0*/  FMUL.FTZ R103, R103, R8.reuse ;  /* 0x0000000867677220 */ /* 0x080fe20000410000 */
[-C--:B------:R-:W-:Y:S01]  /*8200*/  FMUL.FTZ R106, R106, R8.reuse ;  /* 0x000000086a6a7220 */ /* 0x080fe20000410000 */
[-C--:B------:R-:W-:Y:S01]  /*8210*/  FMUL.FTZ R107, R107, R8.reuse ;  /* 0x000000086b6b7220 */ /* 0x080fe20000410000 */
[-C--:B------:R-:W-:Y:S01]  /*8220*/  FMUL.FTZ R110, R110, R8.reuse ;  /* 0x000000086e6e7220 */ /* 0x080fe20000410000 */
[----:B------:R-:W0:Y:S01]  /*8230*/  MUFU.EX2 R10, R10 ;  /* 0x0000000a000a7308 */ /* 0x000e220000000800 */
[C---:B----4-:R-:W-:Y:S01]  /*8240*/  FADD.FTZ R0, R13.reuse, R0 ;  /* 0x000000000d007221 */ /* 0x050fe20000010000 */
[----:B------:R-:W-:Y:S01]  /*8250*/  F2FP.F16.F32.PACK_AB R161, R13, R161 ;  /* 0x000000a10da1723e */ /* 0x000fe200000000ff */
[-C--:B------:R-:W-:Y:S01]  /*8260*/  FMUL.FTZ R111, R111, R8.reuse ;  /* 0x000000086f6f7220 */ /* 0x080fe20000410000 */
[-C--:B------:R-:W-:Y:S01]  /*8270*/  FMUL.FTZ R114, R114, R8.reuse ;  /* 0x0000000872727220 */ /* 0x080fe20000410000 */
[-C--:B------:R-:W-:Y:S01]  /*8280*/  FMUL.FTZ R115, R115, R8.reuse ;  /* 0x0000000873737220 */ /* 0x080fe20000410000 */
[-C--:B------:R-:W-:Y:S01]  /*8290*/  FMUL.FTZ R118, R118, R8.reuse ;  /* 0x0000000876767220 */ /* 0x080fe20000410000 */
[-C--:B------:R-:W-:Y:S01]  /*82a0*/  FMUL.FTZ R119, R119, R8.reuse ;  /* 0x0000000877777220 */ /* 0x080fe20000410000 */
[----:B------:R-:W3:Y:S01]  /*82b0*/  MUFU.EX2 R165, R169 ;  /* 0x000000a900a57308 */ /* 0x000ee20000000800 */
        /* <DEDUP_REMOVED lines=21> */
[----:B------:R-:W-:-:S02]  /*8410*/  FMUL.FTZ R151, R151, R8 ;  /* 0x0000000897977220 */ /* 0x000fc40000410000 */
[----:B------:R-:W3:Y:S01]  /*8420*/  MUFU.EX2 R198, R198 ;  /* 0x000000c600c67308 */ /* 0x000ee20000000800 */
[C---:B-1----:R-:W-:Y:S01]  /*8430*/  FADD.FTZ R0, R197.reuse, R0 ;  /* 0x00000000c5007221 */ /* 0x042fe20000010000 */
[----:B------:R-:W-:-:S06]  /*8440*/  F2FP.F16.F32.PACK_AB R165, R197, R165 ;  /* 0x000000a5c5a5723e */ /* 0x000fcc00000000ff */
[----:B------:R-:W1:Y:S01]  /*8450*/  MUFU.EX2 R169, R177 ;  /* 0x000000b100a97308 */ /* 0x000e620000000800 */
[----:B0-----:R-:W-:-:S07]  /*8460*/  FADD.FTZ R0, R167, R0 ;  /* 0x00000000a7007221 */ /* 0x001fce0000010000 */
[----:B------:R-:W0:Y:S01]  /*8470*/  MUFU.EX2 R178, R178 ;  /* 0x000000b200b27308 */ /* 0x000e220000000800 */
[C---:B---3--:R-:W-:Y:S01]  /*8480*/  FADD.FTZ R0, R198.reuse, R0 ;  /* 0x00000000c6007221 */ /* 0x048fe20000010000 */
[----:B------:R-:W-:-:S06]  /*8490*/  F2FP.F16.F32.PACK_AB R167, R198, R167 ;  /* 0x000000a7c6a7723e */ /* 0x000fcc00000000ff */
[----:B------:R-:W3:Y:S01]  /*84a0*/  MUFU.EX2 R171, R181 ;  /* 0x000000b500ab7308 */ /* 0x000ee20000000800 */
[----:B-1----:R-:W-:-:S07]  /*84b0*/  FADD.FTZ R0, R169, R0 ;  /* 0x00000000a9007221 */ /* 0x002fce0000010000 */
[----:B------:R-:W1:Y:S01]  /*84c0*/  MUFU.EX2 R180, R180 ;  /* 0x000000b400b47308 */ /* 0x000e620000000800 */
[C---:B0-----:R-:W-:Y:S01]  /*84d0*/  FADD.FTZ R0, R178.reuse, R0 ;  /* 0x00000000b2007221 */ /* 0x041fe20000010000 */
[----:B------:R-:W-:-:S06]  /*84e0*/  F2FP.F16.F32.PACK_AB R169, R178, R169 ;  /* 0x000000a9b2a9723e */ /* 0x000fcc00000000ff */
[----:B------:R-:W0:Y:S01]  /*84f0*/  MUFU.EX2 R173, R183 ;  /* 0x000000b700ad7308 */ /* 0x000e220000000800 */
[----:B---3--:R-:W-:-:S07]  /*8500*/  FADD.FTZ R0, R171, R0 ;  /* 0x00000000ab007221 */ /* 0x008fce0000010000 */
        /* <DEDUP_REMOVED lines=9> */
[C---:B-1----:R-:W-:Y:S01]  /*85a0*/  FADD.FTZ R0, R185.reuse, R0 ;  /* 0x00000000b9007221 */ /* 0x042fe20000010000 */
[----:B------:R-:W-:-:S06]  /*85b0*/  F2FP.F16.F32.PACK_AB R173, R185, R173 ;  /* 0x000000adb9ad723e */ /* 0x000fcc00000000ff */
[----:B------:R-:W1:Y:S01]  /*85c0*/  MUFU.EX2 R174, R193 ;  /* 0x000000c100ae7308 */ /* 0x000e620000000800 */
[----:B0-----:R-:W-:-:S07]  /*85d0*/  FADD.FTZ R2, R192, R2 ;  /* 0x00000002c0027221 */ /* 0x001fce0000010000 */
[----:B------:R-:W0:Y:S01]  /*85e0*/  MUFU.EX2 R11, R11 ;  /* 0x0000000b000b7308 */ /* 0x000e220000000800 */
[----:B---3--:R-:W-:Y:S01]  /*85f0*/  FADD.FTZ R0, R175, R0 ;  /* 0x00000000af007221 */ /* 0x008fe20000010000 */
[C---:B-1----:R-:W-:Y:S01]  /*8600*/  FADD.FTZ R2, R174.reuse, R2 ;  /* 0x00000002ae027221 */ /* 0x042fe20000010000 */
[----:B------:R-:W-:Y:S02]  /*8610*/  F2FP.F16.F32.PACK_AB R174, R174, R192 ;  /* 0x000000c0aeae723e */ /* 0x000fe400000000ff */
[C---:B0-----:R-:W-:Y:S01]  /*8620*/  FADD.FTZ R0, R11.reuse, R0 ;  /* 0x000000000b007221 */ /* 0x041fe20000010000 */
[----:B------:R-:W-:Y:S01]  /*8630*/  F2FP.F16.F32.PACK_AB R175, R11, R175 ;  /* 0x000000af0baf723e */ /* 0x000fe200000000ff */
[----:B------:R-:W-:Y:S06]  /*8640*/  @!P0 BRA `(.L_x_2546) ;  /* 0x0000000000048947 */ /* 0x000fec0003800000 */
[----:B------:R-:W-:Y:S01]  /*8650*/  BPT.TRAP 0x1 ;  /* 0x000000040000795c */ /* 0x000fe20000300000 */
.L_x_2546:
[----:B------:R0:W1:Y:S01]  /*8660*/  SYNCS.PHASECHK.TRANS64.TRYWAIT P1, [UR26+0x22850], R7 ;  /* 0x02285007ff0075a7 */ /* 0x000062000802015a */
[----:B------:R-:W-:Y:S05]  /*8670*/  @!P0 BRA `(.L_x_2547) ;  /* 0x0000000000048947 */ /* 0x000fea0003800000 */
[----:B------:R-:W-:Y:S01]  /*8680*/  BPT.TRAP 0x1 ;  /* 0x000000040000795c */ /* 0x000fe20000300000 */
.L_x_2547:
[----:B-1----:R-:W-:Y:S05]  /*8690*/  @P1 BRA `(.L_x_2548) ;  /* 0x0000000000081947 */ /* 0x002fea0003800000 */
[----:B------:R-:W1:Y:S02]  /*86a0*/  SYNCS.PHASECHK.TRANS64.TRYWAIT P1, [UR26+0x22850], R7 ;  /* 0x02285007ff0075a7 */ /* 0x000e64000802015a */
[----:B-1----:R-:W-:Y:S05]  /*86b0*/  @!P1 BRA `(.L_x_2549) ;  /* 0x0000011800009947 */ /* 0x002fea0003800000 */
.L_x_2548:
        /* <DEDUP_REMOVED lines=42> */
.L_x_2550:
[----:B------:R-:W-:Y:S01]  /*8960*/  UIADD3 UR26, UR26, 0x22860, URZ ;  /* 0x000228601a1a7890 */ /* 0x000fe2000fffe03f */
[C---:B------:R-:W-:Y:S01]  /*8970*/  ISETP.GT.AND P1, PT, R6.reuse, UR28, PT ;  /* 0x0000001c06007c0c */ /* 0x040fe2000bf24270 */
[----:B------:R-:W-:Y:S02]  /*8980*/  VIADD R6, R6, 0xffffffff ;  /* 0xffffffff06067836 */ /* 0x000fe40000000000 */
[----:B------:R-:W-:Y:S01]  /*8990*/  UPRMT UR26, UR27, 0x654, UR26 ;  /* 0x000006541b1a7896 */ /* 0x000fe2000800001a */
[----:B------:R-:W-:Y:S02]  /*89a0*/  IMAD.MOV.U32 R8, RZ, RZ, R5 ;  /* 0x000000ffff087224 */ /* 0x000fe400078e0005 */
[----:B------:R-:W-:-:S06]  /*89b0*/  IMAD.MOV.U32 R9, RZ, RZ, R4 ;  /* 0x000000ffff097224 */ /* 0x000fcc00078e0004 */
[----:B------:R-:W-:Y:S01]  /*89c0*/  SYNCS.ARRIVE.TRANS64.RED.A1T0 RZ, [UR26], RZ ;  /* 0x000000ffffff79a7 */ /* 0x000fe2000810041a */
[----:B------:R-:W-:Y:S05]  /*89d0*/  @P1 BRA `(.L_x_2551) ;  /* 0xffffffc800841947 */ /* 0x000fea000383ffff */
[----:B------:R-:W-:-:S07]  /*89e0*/  IMAD.MOV.U32 R7, RZ, RZ, R6 ;  /* 0x000000ffff077224 */ /* 0x000fce00078e0006 */
.L_x_2532:
[----:B------:R-:W0:Y:S01]  /*89f0*/  LDC R6, c[0x0][0x448] ;  /* 0x00011200ff067b82 */ /* 0x000e220000000800 */
[----:B------:R-:W-:Y:S01]  /*8a00*/  UIADD3 UR6, UR42, 0x7f, URZ ;  /* 0x0000007f2a067890 */ /* 0x000fe2000fffe03f */
[----:B------:R-:W-:Y:S01]  /*8a10*/  IADD3 R11, R19, 0x1, -R18 ;  /* 0x00000001130b7810 */ /* 0x000fe20007ffe812 */
[----:B------:R-:W-:Y:S01]  /*8a20*/  UISETP.NE.AND UP0, UPT, UR47, URZ, UPT ;  /* 0x0000003f2f00728c */ /* 0x000fe2000bf05270 */
[----:B0-----:R-:W-:-:S13]  /*8a30*/  ISETP.NE.AND P1, PT, R6, 0x1, PT ;  /* 0x000000010600780c */ /* 0x001fda0003f25270 */
[----:B------:R-:W0:Y:S08]  /*8a40*/  @P1 LDC R6, c[0x0][0x44c] ;  /* 0x00011300ff061b82 */ /* 0x000e300000000800 */
[----:B------:R-:W1:Y:S01]  /*8a50*/  @P1 LDC R9, c[0x0][0x450] ;  /* 0x00011400ff091b82 */ /* 0x000e620000000800 */
[----:B0-----:R-:W-:-:S04]  /*8a60*/  @P1 IMAD.HI.U32 R8, R6, UR6, RZ ;  /* 0x0000000606081c27 */ /* 0x001fc8000f8e00ff */
[----:B------:R-:W-:Y:S01]  /*8a70*/  IMAD.U32 R6, RZ, RZ, UR6 ;  /* 0x00000006ff067e24 */ /* 0x000fe2000f8e00ff */
[----:B-1----:R-:W-:Y:S02]  /*8a80*/  @P1 SHF.R.U32.HI R6, RZ, R9, R8 ;  /* 0x00000009ff061219 */ /* 0x002fe40000011608 */
[----:B------:R-:W-:-:S03]  /*8a90*/  PLOP3.LUT P1, PT, PT, PT, UP0, 0x40, 0x0 ;  /* 0x000000000000781c */ /* 0x000fc60003f2e808 */
[----:B------:R-:W-:-:S04]  /*8aa0*/  IMAD.IADD R6, R11, 0x1, R6 ;  /* 0x000000010b067824 */ /* 0x000fc800078e0206 */
[----:B------:R-:W-:-:S05]  /*8ab0*/  VIADD R8, R6, -UR24 ;  /* 0x8000001806087c36 */ /* 0x000fca0008000000 */
[----:B------:R-:W-:Y:S01]  /*8ac0*/  R2UR UR14, R8 ;  /* 0x00000000080e72ca */ /* 0x000fe200000e0000 */
[----:B------:R-:W-:-:S14]  /*8ad0*/  @P1 BRA `(.L_x_2552) ;  /* 0x0000000000501947 */ /* 0x000fdc0003800000 */
[----:B------:R-:W-:-:S13]  /*8ae0*/  R2UR UR11, R6 ;  /* 0x00000000060b72ca */ /* 0x000fda00000e0000 */
        /* <DEDUP_REMOVED lines=11> */
.L_x_2553:
[----:B------:R-:W-:Y:S02]  /*8ba0*/  ULDC UR15, c[0x0][0x9e4] ;  /* 0x00027900000f7ab9 */ /* 0x000fe40000000800 */
[----:B------:R-:W-:-:S11]  /*8bb0*/  UISETP.NE.AND UP0, UPT, UR15, 0x1, UPT ;  /* 0x000000010f00788c */ /* 0x000fd6000bf05270 */
[----:B------:R-:W-:Y:S02]  /*8bc0*/  @UP0 ULDC.64 UR18, c[0x0][0x9e8] ;  /* 0x00027a0000120ab9 */ /* 0x000fe40000000a00 */
[----:B------:R-:W-:-:S04]  /*8bd0*/  UIMAD.WIDE.U32 UR6, UR11, UR18, URZ ;  /* 0x000000120b0672a5 */ /* 0x000fc8000f8e003f */
[----:B------:R-:W-:-:S12]  /*8be0*/  @UP0 USHF.R.U32.HI UR11, URZ, UR19, UR7 ;  /* 0x000000133f0b0299 */ /* 0x000fd80008011607 */
.L_x_2554:
[----:B------:R-:W-:-:S04]  /*8bf0*/  UIMAD UR11, UR11, UR15, URZ ;  /* 0x0000000f0b0b72a4 */ /* 0x000fc8000f8e023f */
[----:B------:R-:W-:-:S04]  /*8c00*/  UISETP.LT.AND UP0, UPT, UR14, UR11, UPT ;  /* 0x0000000b0e00728c */ /* 0x000fc8000bf01270 */
[----:B------:R-:W-:-:S12]  /*8c10*/  USEL UR14, UR14, UR11, !UP0 ;  /* 0x0000000b0e0e7287 */ /* 0x000fd8000c000000 */
.L_x_2552:
        /* <DEDUP_REMOVED lines=12> */
.L_x_2566:
[----:B------:R-:W-:Y:S01]  /*8ce0*/  UIADD3 UR38, UR38, 0x1, URZ ;  /* 0x0000000126267890 */ /* 0x000fe2000fffe03f */
[C---:B------:R-:W-:Y:S01]  /*8cf0*/  ISETP.GT.AND P1, PT, R7.reuse, UR22, PT ;  /* 0x0000001607007c0c */ /* 0x040fe2000bf24270 */
[----:B------:R-:W-:Y:S02]  /*8d00*/  VIADD R7, R7, 0xffffffff ;  /* 0xffffffff07077836 */ /* 0x000fe40000000000 */
[----:B------:R-:W-:-:S04]  /*8d10*/  UISETP.NE.AND UP0, UPT, UR38, 0x2, UPT ;  /* 0x000000022600788c */ /* 0x000fc8000bf05270 */
[----:B------:R-:W-:Y:S02]  /*8d20*/  USEL UR6, URZ, 0x1, UP0 ;  /* 0x000000013f067887 */ /* 0x000fe40008000000 */
[----:B------:R-:W-:Y:S02]  /*8d30*/  USEL UR38, UR38, URZ, UP0 ;  /* 0x0000003f26267287 */ /* 0x000fe40008000000 */
[----:B------:R-:W-:Y:S01]  /*8d40*/  ULOP3.LUT UR37, UR37, UR6, URZ, 0x3c, !UPT ;  /* 0x0000000625257292 */ /* 0x000fe2000f8e3c3f */
[----:B------:R-:W-:Y:S11]  /*8d50*/  @!P0 BRA `(.L_x_2556) ;  /* 0x0000000000048947 */ /* 0x000ff60003800000 */
[----:B------:R-:W-:Y:S01]  /*8d60*/  BPT.TRAP 0x1 ;  /* 0x000000040000795c */ /* 0x000fe20000300000 */
.L_x_2556:
        /* <DEDUP_REMOVED lines=9> */
.L_x_2557:
[----:B-1----:R-:W-:Y:S05]  /*8e00*/  @P2 BRA `(.L_x_2558) ;  /* 0x0000000000082947 */ /* 0x002fea0003800000 */
[----:B------:R-:W1:Y:S02]  /*8e10*/  SYNCS.PHASECHK.TRANS64.TRYWAIT P2, [UR24+0x22830], R6 ;  /* 0x02283006ff0075a7 */ /* 0x000e640008040158 */
[----:B-1----:R-:W-:Y:S05]  /*8e20*/  @!P2 BRA `(.L_x_2559) ;  /* 0x00000110003ca947 */ /* 0x002fea0003800000 */
.L_x_2558:
[----:B------:R-:W-:Y:S01]  /*8e30*/  UIMAD UR18, UR38, 0x300, UR20 ;  /* 0x00000300261278a4 */ /* 0x000fe2000f8e0214 */
[----:B------:R-:W-:Y:S01]  /*8e40*/  WARPGROUP.ARRIVE ;  /* 0x00000000000079c5 */ /* 0x000fe20000000000 */
[----:B------:R-:W-:Y:S01]  /*8e50*/  UMOV UR19, 0x40000040 ;  /* 0x4000004000137882 */ /* 0x000fe20000000000 */
[----:B------:R-:W-:Y:S01]  /*8e60*/  UMOV UR7, 0x40000040 ;  /* 0x4000004000077882 */ /* 0x000fe20000000000 */
[----:B------:R-:W-:-:S03]  /*8e70*/  UIADD3 UR6, UR18, 0x2, URZ ;  /* 0x0000000212067890 */ /* 0x000fc6000fffe03f */
[----:B-12---:R-:W1:Y:S01]  /*8e80*/  S2R R3, SR_TID.X ;  /* 0x0000000000037919 */ /* 0x006e620000002100 */
        /* <DEDUP_REMOVED lines=20> */
.L_x_2560:
        /* <DEDUP_REMOVED lines=163> */
[----:B------:R-:W-:Y:S01]  /*9a00*/  FMUL.FTZ R49, R49, R9 ;  /* 0x0000000931317220 */ /* 0x000fe20000410000 */
[----:B------:R-:W4:Y:S01]  /*9a10*/  MUFU.TANH R2, R2 ;  /* 0x0000000200027308 */ /* 0x000f220000002400 */
[----:B--2---:R-:W-:Y:S01]  /*9a20*/  FADD.FTZ R11, R5, R154 ;  /* 0x0000009a050b7221 */ /* 0x004fe20000010000 */
[C---:B------:R-:W-:Y:S01]  /*9a30*/  F2FP.F16.F32.PACK_AB R154, R185.reuse, R5 ;  /* 0x00000005b99a723e */ /* 0x040fe200000000ff */
[-C--:B------:R-:W-:Y:S01]  /*9a40*/  FMUL.FTZ R52, R52, R9.reuse ;  /* 0x0000000934347220 */ /* 0x080fe20000410000 */
[----:B------:R-:W-:Y:S01]  /*9a50*/  FMNMX.FTZ R5, R176, R8, !PT ;  /* 0x00000008b0057209 */ /* 0x000fe20007810000 */
[----:B------:R-:W-:Y:S01]  /*9a60*/  FADD.FTZ R11, R185, R11 ;  /* 0x0000000bb90b7221 */ /* 0x000fe20000010000 */
[----:B------:R-:W-:Y:S01]  /*9a70*/  FMUL.FTZ R185, R191, UR26 ;  /* 0x0000001abfb97c20 */ /* 0x000fe20008410000 */
[----:B------:R-:W-:Y:S01]  /*9a80*/  FMUL.FTZ R53, R53, R9 ;  /* 0x0000000935357220 */ /* 0x000fe20000410000 */
[----:B------:R-:W-:Y:S01]  /*9a90*/  FMNMX.FTZ R5, R155, R5, !PT ;  /* 0x000000059b057209 */ /* 0x000fe20007810000 */
[----:B------:R-:W2:Y:S01]  /*9aa0*/  MUFU.TANH R12, R12 ;  /* 0x0000000c000c7308 */ /* 0x000ea20000002400 */
[-C--:B------:R-:W-:Y:S01]  /*9ab0*/  FMUL.FTZ R56, R56, R9.reuse ;  /* 0x0000000938387220 */ /* 0x080fe20000410000 */
[----:B------:R-:W-:Y:S01]  /*9ac0*/  FMUL.FTZ R57, R57, R9 ;  /* 0x0000000939397220 */ /* 0x000fe20000410000 */
[----:B------:R-:W-:Y:S01]  /*9ad0*/  FMNMX.FTZ R5, R158, R5, !PT ;  /* 0x000000059e057209 */ /* 0x000fe20007810000 */
[-C--:B------:R-:W-:Y:S01]  /*9ae0*/  FMUL.FTZ R60, R60, R9.reuse ;  /* 0x000000093c3c7220 */ /* 0x080fe20000410000 */
[-C--:B------:R-:W-:Y:S01]  /*9af0*/  FMUL.FTZ R61, R61, R9.reuse ;  /* 0x000000093d3d7220 */ /* 0x080fe20000410000 */
[----:B------:R-:W-:Y:S01]  /*9b00*/  FMUL.FTZ R64, R64, R9 ;  /* 0x0000000940407220 */ /* 0x000fe20000410000 */
[----:B------:R-:W-:Y:S01]  /*9b10*/  FMNMX.FTZ R5, R159, R5, !PT ;  /* 0x000000059f057209 */ /* 0x000fe20007810000 */
[----:B------:R-:W5:Y:S01]  /*9b20*/  MUFU.TANH R174, R174 ;  /* 0x000000ae00ae7308 */ /* 0x000f620000002400 */
[-C--:B------:R-:W-:Y:S01]  /*9b30*/  FMUL.FTZ R65, R65, R9.reuse ;  /* 0x0000000941417220 */ /* 0x080fe20000410000 */
[----:B------:R-:W-:Y:S01]  /*9b40*/  FMUL.FTZ R68, R68, R9 ;  /* 0x0000000944447220 */ /* 0x000fe20000410000 */
[----:B------:R-:W-:Y:S01]  /*9b50*/  FMNMX.FTZ R5, R162, R5, !PT ;  /* 0x00000005a2057209 */ /* 0x000fe20007810000 */
[-C--:B------:R-:W-:Y:S01]  /*9b60*/  FMUL.FTZ R69, R69, R9.reuse ;  /* 0x0000000945457220 */ /* 0x080fe20000410000 */
[-C--:B------:R-:W-:Y:S01]  /*9b70*/  FMUL.FTZ R72, R72, R9.reuse ;  /* 0x0000000948487220 */ /* 0x080fe20000410000 */
[----:B------:R-:W-:Y:S01]  /*9b80*/  FMUL.FTZ R73, R73, R9 ;  /* 0x0000000949497220 */ /* 0x000fe20000410000 */
[----:B------:R-:W-:Y:S01]  /*9b90*/  FMNMX.FTZ R5, R163, R5, !PT ;  /* 0x00000005a3057209 */ /* 0x000fe20007810000 */
[----:B------:R-:W0:Y:S01]  /*9ba0*/  MUFU.TANH R175, R175 ;  /* 0x000000af00af7308 */ /* 0x000e220000002400 */
[-C--:B------:R-:W-:Y:S01]  /*9bb0*/  FMUL.FTZ R76, R76, R9.reuse ;  /* 0x000000094c4c7220 */ /* 0x080fe20000410000 */
[----:B------:R-:W-:Y:S01]  /*9bc0*/  FMUL.FTZ R77, R77, R9 ;  /* 0x000000094d4d7220 */ /* 0x000fe20000410000 */
[----:B------:R-:W-:Y:S01]  /*9bd0*/  FMNMX.FTZ R5, R166, R5, !PT ;  /* 0x00000005a6057209 */ /* 0x000fe20007810000 */
[-C--:B------:R-:W-:Y:S01]  /*9be0*/  FMUL.FTZ R80, R80, R9.reuse ;  /* 0x0000000950507220 */ /* 0x080fe20000410000 */
[-C--:B------:R-:W-:Y:S01]  /*9bf0*/  FMUL.FTZ R81, R81, R9.reuse ;  /* 0x0000000951517220 */ /* 0x080fe20000410000 */
[----:B------:R-:W-:Y:S01]  /*9c00*/  FMUL.FTZ R84, R84, R9 ;  /* 0x0000000954547220 */ /* 0x000fe20000410000 */
[----:B------:R-:W-:Y:S01]  /*9c10*/  FMNMX.FTZ R5, R167, R5, !PT ;  /* 0x00000005a7057209 */ /* 0x000fe20007810000 */
[----:B------:R-:W1:Y:S01]  /*9c20*/  MUFU.TANH R178, R178 ;  /* 0x000000b200b27308 */ /* 0x000e620000002400 */
        /* <DEDUP_REMOVED lines=10> */
[----:B---3--:R-:W-:Y:S01]  /*9cd0*/  FMNMX.FTZ R5, R171, R5, !PT ;  /* 0x00000005ab057209 */ /* 0x008fe20007810000 */
[-C--:B------:R-:W-:Y:S01]  /*9ce0*/  FMUL.FTZ R100, R100, R9.reuse ;  /* 0x0000000964647220 */ /* 0x080fe20000410000 */
[-C--:B------:R-:W-:Y:S01]  /*9cf0*/  FMUL.FTZ R101, R101, R9.reuse ;  /* 0x0000000965657220 */ /* 0x080fe20000410000 */
[----:B------:R-:W-:Y:S01]  /*9d00*/  FMUL.FTZ R104, R104, R9 ;  /* 0x0000000968687220 */ /* 0x000fe20000410000 */
[----:B----4-:R-:W-:Y:S01]  /*9d10*/  FMNMX.FTZ R5, R2, R5, !PT ;  /* 0x0000000502057209 */ /* 0x010fe20007810000 */
[----:B------:R-:W3:Y:S01]  /*9d20*/  MUFU.TANH R182, R182 ;  /* 0x000000b600b67308 */ /* 0x000ee20000002400 */
[-C--:B------:R-:W-:Y:S01]  /*9d30*/  FMUL.FTZ R105, R105, R9.reuse ;  /* 0x0000000969697220 */ /* 0x080fe20000410000 */
[----:B------:R-:W-:Y:S01]  /*9d40*/  FMUL.FTZ R108, R108, R9 ;  /* 0x000000096c6c7220 */ /* 0x000fe20000410000 */
[----:B--2---:R-:W-:Y:S01]  /*9d50*/  FMNMX.FTZ R5, R12, R5, !PT ;  /* 0x000000050c057209 */ /* 0x004fe20007810000 */
[-C--:B------:R-:W-:Y:S01]  /*9d60*/  FMUL.FTZ R109, R109, R9.reuse ;  /* 0x000000096d6d7220 */ /* 0x080fe20000410000 */
[-C--:B------:R-:W-:Y:S01]  /*9d70*/  FMUL.FTZ R112, R112, R9.reuse ;  /* 0x0000000970707220 */ /* 0x080fe20000410000 */
[----:B------:R-:W-:Y:S01]  /*9d80*/  FMUL.FTZ R113, R113, R9 ;  /* 0x0000000971717220 */ /* 0x000fe20000410000 */
[----:B-----5:R-:W-:Y:S01]  /*9d90*/  FMNMX.FTZ R5, R174, R5, !PT ;  /* 0x00000005ae057209 */ /* 0x020fe20007810000 */
[----:B------:R-:W2:Y:S01]  /*9da0*/  MUFU.TANH R183, R183 ;  /* 0x000000b700b77308 */ /* 0x000ea20000002400 */
[-C--:B------:R-:W-:Y:S01]  /*9db0*/  FMUL.FTZ R116, R116, R9.reuse ;  /* 0x0000000974747220 */ /* 0x080fe20000410000 */
[----:B------:R-:W-:Y:S01]  /*9dc0*/  FMUL.FTZ R117, R117, R9 ;  /* 0x0000000975757220 */ /* 0x000fe20000410000 */
[----:B0-----:R-:W-:Y:S01]  /*9dd0*/  FMNMX.FTZ R5, R175, R5, !PT ;  /* 0x00000005af057209 */ /* 0x001fe20007810000 */
[-C--:B------:R-:W-:Y:S01]  /*9de0*/  FMUL.FTZ R120, R120, R9.reuse ;  /* 0x0000000978787220 */ /* 0x080fe20000410000 */
[-C--:B------:R-:W-:Y:S01]  /*9df0*/  FMUL.FTZ R121, R121, R9.reuse ;  /* 0x0000000979797220 */ /* 0x080fe20000410000 */
[----:B------:R-:W-:Y:S01]  /*9e00*/  FMUL.FTZ R124, R124, R9 ;  /* 0x000000097c7c7220 */ /* 0x000fe20000410000 */
[----:B-1----:R-:W-:Y:S01]  /*9e10*/  FMNMX.FTZ R5, R178, R5, !PT ;  /* 0x00000005b2057209 */ /* 0x002fe20007810000 */
[----:B------:R-:W0:Y:S01]  /*9e20*/  MUFU.TANH R185, R185 ;  /* 0x000000b900b97308 */ /* 0x000e220000002400 */
[-C--:B------:R-:W-:Y:S01]  /*9e30*/  FMUL.FTZ R125, R125, R9.reuse ;  /* 0x000000097d7d7220 */ /* 0x080fe20000410000 */
[----:B------:R-:W-:Y:S01]  /*9e40*/  FMUL.FTZ R128, R128, R9 ;  /* 0x0000000980807220 */ /* 0x000fe20000410000 */
[----:B------:R-:W-:Y:S01]  /*9e50*/  FMNMX.FTZ R5, R179, R5, !PT ;  /* 0x00000005b3057209 */ /* 0x000fe20007810000 */
[-C--:B------:R-:W-:Y:S01]  /*9e60*/  FMUL.FTZ R129, R129, R9.reuse ;  /* 0x0000000981817220 */ /* 0x080fe20000410000 */
[-C--:B------:R-:W-:Y:S01]  /*9e70*/  FMUL.FTZ R132, R132, R9.reuse ;  /* 0x0000000984847220 */ /* 0x080fe20000410000 */
[----:B------:R-:W-:Y:S01]  /*9e80*/  FMUL.FTZ R133, R133, R9 ;  /* 0x0000000985857220 */ /* 0x000fe20000410000 */
[----:B---3--:R-:W-:Y:S01]  /*9e90*/  FMNMX.FTZ R5, R182, R5, !PT ;  /* 0x00000005b6057209 */ /* 0x008fe20007810000 */
[----:B------:R-:W1:Y:S01]  /*9ea0*/  MUFU.TANH R186, R186 ;  /* 0x000000ba00ba7308 */ /* 0x000e620000002400 */
[-C--:B------:R-:W-:Y:S01]  /*9eb0*/  FMUL.FTZ R136, R136, R9.reuse ;  /* 0x0000000988887220 */ /* 0x080fe20000410000 */
[----:B------:R-:W-:Y:S01]  /*9ec0*/  FMUL.FTZ R137, R137, R9 ;  /* 0x0000000989897220 */ /* 0x000fe20000410000 */
[----:B--2---:R-:W-:Y:S01]  /*9ed0*/  FMNMX.FTZ R5, R183, R5, !PT ;  /* 0x00000005b7057209 */ /* 0x004fe20007810000 */
[-C--:B------:R-:W-:Y:S01]  /*9ee0*/  FMUL.FTZ R140, R140, R9.reuse ;  /* 0x000000098c8c7220 */ /* 0x080fe20000410000 */
[-C--:B------:R-:W-:Y:S01]  /*9ef0*/  FMUL.FTZ R141, R141, R9.reuse ;  /* 0x000000098d8d7220 */ /* 0x080fe20000410000 */
[-C--:B------:R-:W-:Y:S01]  /*9f00*/  FMUL.FTZ R144, R144, R9.reuse ;  /* 0x0000000990907220 */ /* 0x080fe20000410000 */
[----:B------:R-:W-:Y:S01]  /*9f10*/  FMUL.FTZ R145, R145, R9 ;  /* 0x0000000991917220 */ /* 0x000fe20000410000 */
        /* <DEDUP_REMOVED lines=35> */
[--C-:B---3--:R-:W-:Y:S01]  /*a150*/  FFMA.FTZ R160, R10, UR10, -R153.reuse ;  /* 0x0000000a0aa07c23 */ /* 0x108fe20008010899 */
[--C-:B------:R-:W-:Y:S01]  /*a160*/  FFMA.FTZ R171, R171, UR10, -R153.reuse ;  /* 0x0000000aabab7c23 */ /* 0x100fe20008010899 */
[--C-:B------:R-:W-:Y:S01]  /*a170*/  FFMA.FTZ R2, R2, UR10, -R153.reuse ;  /* 0x0000000a02027c23 */ /* 0x100fe20008010899 */
[--C-:B------:R-:W-:Y:S01]  /*a180*/  FFMA.FTZ R12, R12, UR10, -R153.reuse ;  /* 0x0000000a0c0c7c23 */ /* 0x100fe20008010899 */
[--C-:B----4-:R-:W-:Y:S01]  /*a190*/  FFMA.FTZ R161, R174, UR10, -R153.reuse ;  /* 0x0000000aaea17c23 */ /* 0x110fe20008010899 */
[--C-:B0-----:R-:W-:Y:S01]  /*a1a0*/  FFMA.FTZ R164, R175, UR10, -R153.reuse ;  /* 0x0000000aafa47c23 */ /* 0x101fe20008010899 */
        /* <DEDUP_REMOVED lines=92> */
[C---:B--2---:R-:W-:Y:S01]  /*a770*/  FADD.FTZ R11, R166.reuse, R11 ;  /* 0x0000000ba60b7221 */ /* 0x044fe20000010000 */
[----:B------:R-:W-:Y:S01]  /*a780*/  F2FP.F16.F32.PACK_AB R159, R166, R159 ;  /* 0x0000009fa69f723e */ /* 0x000fe200000000ff */
[-C--:B------:R-:W-:Y:S01]  /*a790*/  FMUL.FTZ R138, R138, R10.reuse ;  /* 0x0000000a8a8a7220 */ /* 0x080fe20000410000 */
[----:B------:R-:W-:Y:S01]  /*a7a0*/  F2FP.F16.F32.PACK_AB R166, R191, R13 ;  /* 0x0000000dbfa6723e */ /* 0x000fe200000000ff */
[-C--:B------:R-:W-:Y:S01]  /*a7b0*/  FMUL.FTZ R139, R139, R10.reuse ;  /* 0x0000000a8b8b7220 */ /* 0x080fe20000410000 */
[-C--:B------:R-:W-:Y:S01]  /*a7c0*/  FMUL.FTZ R142, R142, R10.reuse ;  /* 0x0000000a8e8e7220 */ /* 0x080fe20000410000 */
[----:B------:R-:W-:Y:S01]  /*a7d0*/  FMUL.FTZ R143, R143, R10 ;  /* 0x0000000a8f8f7220 */ /* 0x000fe20000410000 */
[----:B------:R-:W-:Y:S01]  /*a7e0*/  MUFU.EX2 R170, R169 ;  /* 0x000000a900aa7308 */ /* 0x000fe20000000800 */
[----:B0-----:R-:W-:Y:S01]  /*a7f0*/  FADD.FTZ R0, R21, R0 ;  /* 0x0000000015007221 */ /* 0x001fe20000010000 */
[----:B-1----:R-:W-:Y:S01]  /*a800*/  F2FP.F16.F32.PACK_AB R157, R165, R158 ;  /* 0x0000009ea59d723e */ /* 0x002fe200000000ff */
        /* <DEDUP_REMOVED lines=8> */
[----:B------:R-:W-:-:S03]  /*a890*/  FMUL.FTZ R151, R151, R10 ;  /* 0x0000000a97977220 */ /* 0x000fc60000410000 */
[----:B------:R-:W-:Y:S02]  /*a8a0*/  FADD.FTZ R0, R184, R0 ;  /* 0x00000000b8007221 */ /* 0x000fe40000010000 */
[----:B------:R-:W2:Y:S01]  /*a8b0*/  MUFU.EX2 R163, R171 ;  /* 0x000000ab00a37308 */ /* 0x000ea20000000800 */
[----:B0-----:R-:W-:Y:S01]  /*a8c0*/  F2FP.F16.F32.PACK_AB R160, R193, R21 ;  /* 0x00000015c1a0723e */ /* 0x001fe200000000ff */
[----:B------:R-:W-:-:S04]  /*a8d0*/  FADD.FTZ R0, R14, R0 ;  /* 0x000000000e007221 */ /* 0x000fc80000010000 */
[----:B------:R-:W-:Y:S02]  /*a8e0*/  FADD.FTZ R0, R192, R0 ;  /* 0x00000000c0007221 */ /* 0x000fe40000010000 */
[----:B------:R-:W0:Y:S01]  /*a8f0*/  MUFU.EX2 R2, R2 ;  /* 0x0000000200027308 */ /* 0x000e220000000800 */
[----:B-1----:R-:W-:Y:S01]  /*a900*/  FADD.FTZ R11, R169, R11 ;  /* 0x0000000ba90b7221 */ /* 0x002fe20000010000 */
[----:B------:R-:W-:-:S04]  /*a910*/  FADD.FTZ R0, R13, R0 ;  /* 0x000000000d007221 */ /* 0x000fc80000010000 */
[----:B------:R-:W-:Y:S02]  /*a920*/  FADD.FTZ R0, R191, R0 ;  /* 0x00000000bf007221 */ /* 0x000fe40000010000 */
[----:B------:R-:W1:Y:S01]  /*a930*/  MUFU.EX2 R12, R12 ;  /* 0x0000000c000c7308 */ /* 0x000e620000000800 */
[----:B--2---:R-:W-:Y:S01]  /*a940*/  FADD.FTZ R11, R163, R11 ;  /* 0x0000000ba30b7221 */ /* 0x004fe20000010000 */
[----:B------:R-:W-:-:S06]  /*a950*/  FADD.FTZ R0, R8, R0 ;  /* 0x0000000008007221 */ /* 0x000fcc0000010000 */
[----:B------:R2:W3:Y:S01]  /*a960*/  MUFU.EX2 R171, R161 ;  /* 0x000000a100ab7308 */ /* 0x0004e20000000800 */
[C---:B0-----:R-:W-:Y:S01]  /*a970*/  FADD.FTZ R11, R2.reuse, R11 ;  /* 0x0000000b020b7221 */ /* 0x041fe20000010000 */
[----:B------:R-:W-:-:S06]  /*a980*/  F2FP.F16.F32.PACK_AB R163, R2, R163 ;  /* 0x000000a302a3723e */ /* 0x000fcc00000000ff */
[----:B------:R0:W4:Y:S01]  /*a990*/  MUFU.EX2 R167, R164 ;  /* 0x000000a400a77308 */ /* 0x0001220000000800 */
[----:B-1----:R-:W-:Y:S01]  /*a9a0*/  FADD.FTZ R11, R12, R11 ;  /* 0x0000000b0c0b7221 */ /* 0x002fe20000010000 */
[----:B--2---:R-:W-:Y:S02]  /*a9b0*/  F2FP.F16.F32.PACK_AB R161, R169, R162 ;  /* 0x000000a2a9a1723e */ /* 0x004fe400000000ff */
[----:B------:R-:W-:-:S04]  /*a9c0*/  F2FP.F16.F32.PACK_AB R162, R184, R15 ;  /* 0x0000000fb8a2723e */ /* 0x000fc800000000ff */
[----:B------:R-:W1:Y:S01]  /*a9d0*/  MUFU.EX2 R178, R178 ;  /* 0x000000b200b27308 */ /* 0x000e620000000800 */
[C---:B---3--:R-:W-:Y:S01]  /*a9e0*/  FADD.FTZ R11, R171.reuse, R11 ;  /* 0x0000000bab0b7221 */ /* 0x048fe20000010000 */
[----:B------:R-:W-:Y:S02]  /*a9f0*/  F2FP.F16.F32.PACK_AB R165, R171, R12 ;  /* 0x0000000caba5723e */ /* 0x000fe400000000ff */
        /* <DEDUP_REMOVED lines=43> */
.L_x_2561:
[----:B------:R0:W1:Y:S01]  /*acb0*/  SYNCS.PHASECHK.TRANS64.TRYWAIT P2, [UR24+0x22850], R6 ;  /* 0x02285006ff0075a7 */ /* 0x0000620008040158 */
[----:B------:R-:W-:Y:S05]  /*acc0*/  @!P0 BRA `(.L_x_2562) ;  /* 0x0000000000048947 */ /* 0x000fea0003800000 */
[----:B------:R-:W-:Y:S01]  /*acd0*/  BPT.TRAP 0x1 ;  /* 0x000000040000795c */ /* 0x000fe20000300000 */
.L_x_2562:
[----:B-1----:R-:W-:Y:S05]  /*ace0*/  @P2 BRA `(.L_x_2563) ;  /* 0x0000000000082947 */ /* 0x002fea0003800000 */
[----:B------:R-:W1:Y:S02]  /*acf0*/  SYNCS.PHASECHK.TRANS64.TRYWAIT P2, [UR24+0x22850], R6 ;  /* 0x02285006ff0075a7 */ /* 0x000e640008040158 */
[----:B-1----:R-:W-:Y:S05]  /*ad00*/  @!P2 BRA `(.L_x_2564) ;  /* 0x000000f0009ca947 */ /* 0x002fea0003800000 */
.L_x_2563:
[----:B------:R-:W2:Y:S01]  /*ad10*/  S2R R8, SR_TID.X ;  /* 0x0000000000087919 */ /* 0x000ea20000002100 */
[----:B------:R-:W-:Y:S01]  /*ad20*/  UIMAD UR11, UR38, 0xc00, UR21 ;  /* 0x00000c00260b78a4 */ /* 0x000fe2000f8e0215 */
[----:B------:R-:W-:-:S06]  /*ad30*/  UMOV UR7, 0x40000040 ;  /* 0x4000004000077882 */ /* 0x000fcc0000000000 */
[----:B------:R-:W-:Y:S01]  /*ad40*/  UMOV UR6, UR11 ;  /* 0x0000000b00067c82 */ /* 0x000fe20008000000 */
[----:B--2---:R-:W-:-:S05]  /*ad50*/  SHF.R.U32.HI R8, RZ, 0x7, R8 ;  /* 0x00000007ff087819 */ /* 0x004fca0000011608 */
[----:B01----:R-:W-:-:S05]  /*ad60*/  VIADD R6, R8, 0x8 ;  /* 0x0000000808067836 */ /* 0x003fca0000000000 */
        /* <DEDUP_REMOVED lines=36> */
.L_x_2565:
[----:B------:R-:W-:Y:S01]  /*afb0*/  UIADD3 UR24, UR24, 0x22860, URZ ;  /* 0x0002286018187890 */ /* 0x000fe2000fffe03f */
[----:B------:R-:W-:Y:S02]  /*afc0*/  IMAD.MOV.U32 R8, RZ, RZ, R5 ;  /* 0x000000ffff087224 */ /* 0x000fe400078e0005 */
[----:B------:R-:W-:Y:S01]  /*afd0*/  IMAD.MOV.U32 R9, RZ, RZ, R4 ;  /* 0x000000ffff097224 */ /* 0x000fe200078e0004 */
[----:B------:R-:W-:-:S09]  /*afe0*/  UPRMT UR24, UR23, 0x654, UR24 ;  /* 0x0000065417187896 */ /* 0x000fd20008000018 */
[----:B------:R-:W-:Y:S01]  /*aff0*/  SYNCS.ARRIVE.TRANS64.RED.A1T0 RZ, [UR24], RZ ;  /* 0x000000ffffff79a7 */ /* 0x000fe20008100418 */
[----:B------:R-:W-:Y:S05]  /*b000*/  @P1 BRA `(.L_x_2566) ;  /* 0xffffffdc00341947 */ /* 0x000fea000383ffff */
.L_x_2555:
        /* <DEDUP_REMOVED lines=8> */
[----:B------:R-:W-:-:S05]  /*b090*/  ULDC UR22, c[0x0][0x9e0] ;  /* 0x0002780000167ab9 */ /* 0x000fca0000000800 */
.L_x_2586:
[----:B------:R-:W-:-:S04]  /*b0a0*/  UIADD3 UR38, UR38, 0x1, URZ ;  /* 0x0000000126267890 */ /* 0x000fc8000fffe03f */
[----:B------:R-:W-:-:S04]  /*b0b0*/  UISETP.NE.AND UP0, UPT, UR38, 0x2, UPT ;  /* 0x000000022600788c */ /* 0x000fc8000bf05270 */
[----:B------:R-:W-:Y:S02]  /*b0c0*/  USEL UR6, URZ, 0x1, UP0 ;  /* 0x000000013f067887 */ /* 0x000fe40008000000 */
[----:B------:R-:W-:Y:S02]  /*b0d0*/  USEL UR38, UR38, URZ, UP0 ;  /* 0x0000003f26267287 */ /* 0x000fe40008000000 */
[----:B------:R-:W-:Y:S01]  /*b0e0*/  ULOP3.LUT UR37, UR37, UR6, URZ, 0x3c, !UPT ;  /* 0x0000000625257292 */ /* 0x000fe2000f8e3c3f */
[----:B-1----:R-:W-:Y:S11]  /*b0f0*/  @!P0 BRA `(.L_x_2568) ;  /* 0x0000000000048947 */ /* 0x002ff60003800000 */
[----:B------:R-:W-:Y:S01]  /*b100*/  BPT.TRAP 0x1 ;  /* 0x000000040000795c */ /* 0x000fe20000300000 */
.L_x_2568:
        /* <DEDUP_REMOVED lines=9> */
.L_x_2569:
[----:B-1----:R-:W-:Y:S05]  /*b1a0*/  @P1 BRA `(.L_x_2570) ;  /* 0x0000000000081947 */ /* 0x002fea0003800000 */
[----:B------:R-:W1:Y:S02]  /*b1b0*/  SYNCS.PHASECHK.TRANS64.TRYWAIT P1, [UR26+0x22830], R6 ;  /* 0x02283006ff0075a7 */ /* 0x000e64000802015a */
[----:B-1----:R-:W-:Y:S05]  /*b1c0*/  @!P1 BRA `(.L_x_2571) ;  /* 0x000000ec00849947 */ /* 0x002fea0003800000 */
.L_x_2570:
        /* <DEDUP_REMOVED lines=26> */
.L_x_2572:
[----:B------:R-:W2:Y:S01]  /*b370*/  LDC R4, c[0x0][0x448] ;  /* 0x00011200ff047b82 */ /* 0x000ea20000000800 */
        /* <DEDUP_REMOVED lines=23> */
[----:B--2---:R-:W-:Y:S01]  /*b4f0*/  ISETP.NE.AND P1, PT, R4, 0x1, PT ;  /* 0x000000010400780c */ /* 0x004fe20003f25270 */
        /* <DEDUP_REMOVED lines=12> */
[----:B------:R-:W2:Y:S01]  /*b5c0*/  @P1 LDC R10, c[0x0][0x44c] ;  /* 0x00011300ff0a1b82 */ /* 0x000ea20000000800 */
        /* <DEDUP_REMOVED lines=18> */
[----:B--2---:R-:W-:-:S05]  /*b6f0*/  @P1 IMAD.HI.U32 R10, R4, R10, RZ ;  /* 0x0000000a040a1227 */ /* 0x004fca00078e00ff */
[----:B------:R-:W2:Y:S01]  /*b700*/  MUFU.TANH R13, R13 ;  /* 0x0000000d000d7308 */ /* 0x000ea20000002400 */
        /* <DEDUP_REMOVED lines=59> */
[----:B--234-:R-:W-:Y:S05]  /*bac0*/  @P1 BRA `(.L_x_2573) ;  /* 0x0000000000581947 */ /* 0x01cfea0003800000 */
[----:B------:R-:W-:Y:S01]  /*bad0*/  IADD3 R198, -R18, R19, R198 ;  /* 0x0000001312c67210 */ /* 0x000fe20007ffe1c6 */
[----:B------:R-:W-:Y:S03]  /*bae0*/  BSSY B0, `(.L_x_2574) ;  /* 0x0000010000007945 */ /* 0x000fe60003800000 */
[----:B------:R-:W-:-:S13]  /*baf0*/  ISETP.GT.AND P1, PT, R198, -0x1, PT ;  /* 0xffffffffc600780c */ /* 0x000fda0003f24270 */
[----:B------:R-:W-:Y:S05]  /*bb00*/  @P1 BRA `(.L_x_2575) ;  /* 0x0000000000201947 */ /* 0x000fea0003800000 */
[----:B------:R-:W-:Y:S01]  /*bb10*/  IMAD.U32 R199, RZ, RZ, UR25 ;  /* 0x00000019ffc77e24 */ /* 0x000fe2000f8e00ff */
[----:B------:R-:W-:-:S04]  /*bb20*/  LOP3.LUT R198, RZ, R198, RZ, 0x33, !PT ;  /* 0x000000c6ffc67212 */ /* 0x000fc800078e33ff */
[----:B------:R-:W-:-:S13]  /*bb30*/  ISETP.NE.AND P1, PT, R199, 0x1, PT ;  /* 0x00000001c700780c */ /* 0x000fda0003f25270 */
[----:B------:R-:W2:Y:S02]  /*bb40*/  @P1 LDC.64 R154, c[0x0][0x9e8] ;  /* 0x00027a00ff9a1b82 */ /* 0x000ea40000000a00 */
[----:B--2---:R-:W-:-:S05]  /*bb50*/  @P1 IMAD.HI.U32 R154, R198, R154, RZ ;  /* 0x0000009ac69a1227 */ /* 0x004fca00078e00ff */
[----:B------:R-:W-:-:S04]  /*bb60*/  @P1 SHF.R.U32.HI R198, RZ, R155, R154 ;  /* 0x0000009bffc61219 */ /* 0x000fc8000001169a */
[----:B------:R-:W-:Y:S01]  /*bb70*/  LOP3.LUT R198, RZ, R198, RZ, 0x33, !PT ;  /* 0x000000c6ffc67212 */ /* 0x000fe200078e33ff */
[----:B------:R-:W-:Y:S06]  /*bb80*/  BRA `(.L_x_2576) ;  /* 0x0000000000147947 */ /* 0x000fec0003800000 */
.L_x_2575:
[----:B------:R-:W-:-:S05]  /*bb90*/  IMAD.U32 R199, RZ, RZ, UR25 ;  /* 0x00000019ffc77e24 */ /* 0x000fca000f8e00ff */
[----:B------:R-:W-:-:S13]  /*bba0*/  ISETP.NE.AND P1, PT, R199, 0x1, PT ;  /* 0x00000001c700780c */ /* 0x000fda0003f25270 */
[----:B------:R-:W2:Y:S02]  /*bbb0*/  @P1 LDC.64 R154, c[0x0][0x9e8] ;  /* 0x00027a00ff9a1b82 */ /* 0x000ea40000000a00 */
[----:B--2---:R-:W-:-:S05]  /*bbc0*/  @P1 IMAD.HI.U32 R154, R198, R154, RZ ;  /* 0x0000009ac69a1227 */ /* 0x004fca00078e00ff */
[----:B------:R-:W-:-:S07]  /*bbd0*/  @P1 SHF.R.U32.HI R198, RZ, R155, R154 ;  /* 0x0000009bffc61219 */ /* 0x000fce000001169a */
.L_x_2576:
[----:B------:R-:W-:Y:S05]  /*bbe0*/  BSYNC B0 ;  /* 0x0000000000007941 */ /* 0x000fea0003800000 */
.L_x_2574:
[----:B------:R-:W-:-:S04]  /*bbf0*/  IMAD.IADD R154, R191, 0x1, -R17 ;  /* 0x00000001bf9a7824 */ /* 0x000fc800078e0a11 */
[----:B------:R-:W-:-:S05]  /*bc00*/  IMAD R154, R198, R199, R154 ;  /* 0x000000c7c69a7224 */ /* 0x000fca00078e029a */
[----:B------:R-:W-:Y:S02]  /*bc10*/  VIMNMX R194, R194, R154, !PT ;  /* 0x0000009ac2c27248 */ /* 0x000fe40007fe0100 */
[----:B------:R-:W-:-:S07]  /*bc20*/  VIADDMNMX R195, R154, R199, R195, PT ;  /* 0x000000c79ac37246 */ /* 0x000fce00038001c3 */
.L_x_2573:
[C---:B------:R-:W-:Y:S01]  /*bc30*/  ISETP.GE.AND P1, PT, R191.reuse, 0x1, PT ;  /* 0x00000001bf00780c */ /* 0x040fe20003f26270 */
[----:B------:R-:W2:Y:S01]  /*bc40*/  SHFL.IDX PT, R4, R4, 0x1, 0x1c1f ;  /* 0x003c1f0004047f89 */ /* 0x000ea200000e0000 */
        /* <DEDUP_REMOVED lines=12> */
[--C-:B--2---:R-:W-:Y:S01]  /*bd10*/  IMAD.IADD R197, R197, 0x1, R4.reuse ;  /* 0x00000001c5c57824 */ /* 0x104fe200078e0204 */
        /* <DEDUP_REMOVED lines=137> */
.L_x_2579:
[----:B------:R-:W-:-:S05]  /*c5b0*/  IMAD.U32 R194, RZ, RZ, UR25 ;  /* 0x00000019ffc27e24 */ /* 0x000fca000f8e00ff */
[----:B------:R-:W-:-:S13]  /*c5c0*/  ISETP.NE.AND P6, PT, R194, 0x1, PT ;  /* 0x00000001c200780c */ /* 0x000fda0003fc5270 */
[----:B------:R-:W0:Y:S02]  /*c5d0*/  @P6 LDC.64 R4, c[0x0][0x9e8] ;  /* 0x00027a00ff046b82 */ /* 0x000e240000000a00 */
[----:B0-----:R-:W-:-:S05]  /*c5e0*/  @P6 IMAD.HI.U32 R4, R155, R4, RZ ;  /* 0x000000049b046227 */ /* 0x001fca00078e00ff */
[----:B------:R-:W-:-:S07]  /*c5f0*/  @P6 SHF.R.U32.HI R155, RZ, R5, R4 ;  /* 0x00000005ff9b6219 */ /* 0x000fce0000011604 */
.L_x_2580:
[----:B------:R-:W-:Y:S05]  /*c600*/  BSYNC B0 ;  /* 0x0000000000007941 */ /* 0x000fea0003800000 */
.L_x_2578:
[----:B------:R-:W-:-:S04]  /*c610*/  IMAD.IADD R191, R191, 0x1, -R17 ;  /* 0x00000001bfbf7824 */ /* 0x000fc800078e0a11 */
[----:B------:R-:W-:-:S05]  /*c620*/  IMAD R191, R155, R194, R191 ;  /* 0x000000c29bbf7224 */ /* 0x000fca00078e02bf */
[----:B------:R-:W-:Y:S02]  /*c630*/  VIMNMX R196, R196, R191, !PT ;  /* 0x000000bfc4c47248 */ /* 0x000fe40007fe0100 */
[----:B------:R-:W-:-:S07]  /*c640*/  VIADDMNMX R197, R191, R194, R197, PT ;  /* 0x000000c2bfc57246 */ /* 0x000fce00038001c5 */
.L_x_2577:
        /* <DEDUP_REMOVED lines=148> */
[----:B------:R-:W2:Y:S01]  /*cf90*/  MUFU.EX2 R154, R154 ;  /* 0x0000009a009a7308 */ /* 0x000ea20000000800 */
        /* <DEDUP_REMOVED lines=16> */
[----:B--2---:R-:W-:Y:S01]  /*d0a0*/  FFMA.FTZ R2, R9, R2, R154 ;  /* 0x0000000209027223 */ /* 0x004fe2000001009a */
[----:B------:R-:W-:Y:S01]  /*d0b0*/  FMUL.FTZ R36, R36, R9 ;  /* 0x0000000924247220 */ /* 0x000fe20000410000 */
[----:B------:R-:W-:Y:S01]  /*d0c0*/  FMNMX.FTZ R5, R155, R5, !PT ;  /* 0x000000059b057209 */ /* 0x000fe20007810000 */
[-C--:B------:R-:W-:Y:S01]  /*d0d0*/  FMUL.FTZ R37, R37, R9.reuse ;  /* 0x0000000925257220 */ /* 0x080fe20000410000 */
[-C--:B------:R-:W-:Y:S01]  /*d0e0*/  FMUL.FTZ R40, R40, R9.reuse ;  /* 0x0000000928287220 */ /* 0x080fe20000410000 */
[----:B------:R-:W-:Y:S01]  /*d0f0*/  FMUL.FTZ R41, R41, R9 ;  /* 0x0000000929297220 */ /* 0x000fe20000410000 */
[----:B------:R-:W-:Y:S01]  /*d100*/  FMNMX.FTZ R5, R159, R5, !PT ;  /* 0x000000059f057209 */ /* 0x000fe20007810000 */
[----:B------:R-:W2:Y:S01]  /*d110*/  MUFU.EX2 R14, R14 ;  /* 0x0000000e000e7308 */ /* 0x000ea20000000800 */
        /* <DEDUP_REMOVED lines=8> */
[----:B------:R-:W0:Y:S01]  /*d1a0*/  MUFU.EX2 R21, R21 ;  /* 0x0000001500157308 */ /* 0x000e220000000800 */
[----:B---3--:R-:W-:Y:S01]  /*d1b0*/  FADD.FTZ R2, R13, R2 ;  /* 0x000000020d027221 */ /* 0x008fe20000010000 */
[----:B------:R-:W-:Y:S01]  /*d1c0*/  FMUL.FTZ R52, R52, R9 ;  /* 0x0000000934347220 */ /* 0x000fe20000410000 */
[----:B------:R-:W-:Y:S01]  /*d1d0*/  FMNMX.FTZ R5, R164, R5, !PT ;  /* 0x00000005a4057209 */ /* 0x000fe20007810000 */
[-C--:B------:R-:W-:Y:S01]  /*d1e0*/  FMUL.FTZ R53, R53, R9.reuse ;  /* 0x0000000935357220 */ /* 0x080fe20000410000 */
[-C--:B------:R-:W-:Y:S01]  /*d1f0*/  FMUL.FTZ R56, R56, R9.reuse ;  /* 0x0000000938387220 */ /* 0x080fe20000410000 */
[----:B------:R-:W-:Y:S01]  /*d200*/  FMUL.FTZ R57, R57, R9 ;  /* 0x0000000939397220 */ /* 0x000fe20000410000 */
[----:B------:R-:W-:Y:S01]  /*d210*/  FMNMX.FTZ R5, R165, R5, !PT ;  /* 0x00000005a5057209 */ /* 0x000fe20007810000 */
[----:B------:R-:W3:Y:S01]  /*d220*/  MUFU.EX2 R152, R152 ;  /* 0x0000009800987308 */ /* 0x000ee20000000800 */
[----:B--2---:R-:W-:Y:S01]  /*d230*/  FADD.FTZ R2, R14, R2 ;  /* 0x000000020e027221 */ /* 0x004fe20000010000 */
[----:B------:R-:W-:Y:S01]  /*d240*/  FMUL.FTZ R60, R60, R9 ;  /* 0x000000093c3c7220 */ /* 0x000fe20000410000 */
[----:B------:R-:W-:Y:S01]  /*d250*/  FMNMX.FTZ R5, R166, R5, !PT ;  /* 0x00000005a6057209 */ /* 0x000fe20007810000 */
[-C--:B------:R-:W-:Y:S01]  /*d260*/  FMUL.FTZ R61, R61, R9.reuse ;  /* 0x000000093d3d7220 */ /* 0x080fe20000410000 */
[-C--:B------:R-:W-:Y:S01]  /*d270*/  FMUL.FTZ R64, R64, R9.reuse ;  /* 0x0000000940407220 */ /* 0x080fe20000410000 */
[----:B------:R-:W-:Y:S01]  /*d280*/  FMUL.FTZ R65, R65, R9 ;  /* 0x0000000941417220 */ /* 0x000fe20000410000 */
[----:B------:R-:W-:Y:S01]  /*d290*/  FMNMX.FTZ R5, R169, R5, !PT ;  /* 0x00000005a9057209 */ /* 0x000fe20007810000 */
[----:B------:R-:W2:Y:S01]  /*d2a0*/  MUFU.EX2 R157, R157 ;  /* 0x0000009d009d7308 */ /* 0x000ea20000000800 */
[----:B0-----:R-:W-:Y:S01]  /*d2b0*/  FADD.FTZ R2, R21, R2 ;  /* 0x0000000215027221 */ /* 0x001fe20000010000 */
[----:B------:R-:W-:Y:S01]  /*d2c0*/  FMUL.FTZ R68, R68, R9 ;  /* 0x0000000944447220 */ /* 0x000fe20000410000 */
[----:B------:R-:W-:Y:S01]  /*d2d0*/  FMNMX.FTZ R5, R170, R5, !PT ;  /* 0x00000005aa057209 */ /* 0x000fe20007810000 */
[-C--:B------:R-:W-:Y:S01]  /*d2e0*/  FMUL.FTZ R69, R69, R9.reuse ;  /* 0x0000000945457220 */ /* 0x080fe20000410000 */
[-C--:B------:R-:W-:Y:S01]  /*d2f0*/  FMUL.FTZ R72, R72, R9.reuse ;  /* 0x0000000948487220 */ /* 0x080fe20000410000 */
[----:B------:R-:W-:Y:S01]  /*d300*/  FMUL.FTZ R73, R73, R9 ;  /* 0x0000000949497220 */ /* 0x000fe20000410000 */
[----:B------:R-:W-:Y:S01]  /*d310*/  FMNMX.FTZ R5, R173, R5, !PT ;  /* 0x00000005ad057209 */ /* 0x000fe20007810000 */
[----:B------:R-:W-:Y:S01]  /*d320*/  MUFU.EX2 R154, R162 ;  /* 0x000000a2009a7308 */ /* 0x000fe20000000800 */
[----:B---3--:R-:W-:Y:S01]  /*d330*/  FADD.FTZ R2, R152, R2 ;  /* 0x0000000298027221 */ /* 0x008fe20000010000 */
[----:B------:R-:W-:Y:S01]  /*d340*/  FMUL.FTZ R76, R76, R9 ;  /* 0x000000094c4c7220 */ /* 0x000fe20000410000 */
[----:B------:R-:W-:Y:S01]  /*d350*/  FMNMX.FTZ R5, R174, R5, !PT ;  /* 0x00000005ae057209 */ /* 0x000fe20007810000 */
[-C--:B------:R-:W-:Y:S01]  /*d360*/  FMUL.FTZ R77, R77, R9.reuse ;  /* 0x000000094d4d7220 */ /* 0x080fe20000410000 */
[-C--:B------:R-:W-:Y:S01]  /*d370*/  FMUL.FTZ R80, R80, R9.reuse ;  /* 0x0000000950507220 */ /* 0x080fe20000410000 */
[----:B------:R-:W-:Y:S01]  /*d380*/  FMUL.FTZ R81, R81, R9 ;  /* 0x0000000951517220 */ /* 0x000fe20000410000 */
[----:B------:R-:W-:Y:S01]  /*d390*/  FMNMX.FTZ R5, R177, R5, !PT ;  /* 0x00000005b1057209 */ /* 0x000fe20007810000 */
[----:B------:R-:W-:Y:S01]  /*d3a0*/  MUFU.EX2 R161, R161 ;  /* 0x000000a100a17308 */ /* 0x000fe20000000800 */
[----:B--2---:R-:W-:Y:S01]  /*d3b0*/  FADD.FTZ R2, R157, R2 ;  /* 0x000000029d027221 */ /* 0x004fe20000010000 */
[----:B------:R-:W-:Y:S01]  /*d3c0*/  FMUL.FTZ R84, R84, R9 ;  /* 0x0000000954547220 */ /* 0x000fe20000410000 */
[----:B------:R-:W-:Y:S01]  /*d3d0*/  FMNMX.FTZ R5, R178, R5, !PT ;  /* 0x00000005b2057209 */ /* 0x000fe20007810000 */
[-C--:B------:R-:W-:Y:S01]  /*d3e0*/  FMUL.FTZ R85, R85, R9.reuse ;  /* 0x0000000955557220 */ /* 0x080fe20000410000 */
[-C--:B------:R-:W-:Y:S01]  /*d3f0*/  FMUL.FTZ R88, R88, R9.reuse ;  /* 0x0000000958587220 */ /* 0x080fe20000410000 */
[----:B------:R-:W-:Y:S01]  /*d400*/  FMUL.FTZ R89, R89, R9 ;  /* 0x0000000959597220 */ /* 0x000fe20000410000 */
[----:B------:R-:W-:Y:S01]  /*d410*/  FMNMX.FTZ R5, R181, R5, !PT ;  /* 0x00000005b5057209 */ /* 0x000fe20007810000 */
[----:B------:R-:W-:Y:S01]  /*d420*/  MUFU.EX2 R167, R167 ;  /* 0x000000a700a77308 */ /* 0x000fe20000000800 */
[-C--:B------:R-:W-:Y:S01]  /*d430*/  FMUL.FTZ R92, R92, R9.reuse ;  /* 0x000000095c5c7220 */ /* 0x080fe20000410000 */
        /* <DEDUP_REMOVED lines=20> */
[-C--:B------:R-:W-:Y:S01]  /*d580*/  FMUL.FTZ R120, R120, R9.reuse ;  /* 0x0000000978787220 */ /* 0x080fe20000410000 */
[-C--:B------:R-:W-:Y:S01]  /*d590*/  FMUL.FTZ R121, R121, R9.reuse ;  /* 0x0000000979797220 */ /* 0x080fe20000410000 */
[----:B------:R-:W0:Y:S01]  /*d5a0*/  SHFL.BFLY PT, R11, R5, 0x2, 0x1f ;  /* 0x0c401f00050b7f89 */ /* 0x000e2200000e0000 */
        /* <DEDUP_REMOVED lines=15> */
[----:B------:R-:W-:Y:S01]  /*d6a0*/  FMUL.FTZ R149, R149, R9 ;  /* 0x0000000995957220 */ /* 0x000fe20000410000 */
[----:B------:R-:W-:Y:S01]  /*d6b0*/  MUFU.EX2 R176, R176 ;  /* 0x000000b000b07308 */ /* 0x000fe20000000800 */
[----:B0-----:R-:W-:-:S07]  /*d6c0*/  FMNMX.FTZ R5, R5, R11, !PT ;  /* 0x0000000b05057209 */ /* 0x001fce0007810000 */
[----:B------:R-:W-:Y:S01]  /*d6d0*/  MUFU.EX2 R179, R179 ;  /* 0x000000b300b37308 */ /* 0x000fe20000000800 */
[----:B------:R-:W0:Y:S07]  /*d6e0*/  SHFL.BFLY PT, R191, R5, 0x1, 0x1f ;  /* 0x0c201f0005bf7f89 */ /* 0x000e2e00000e0000 */
[----:B------:R-:W2:Y:S08]  /*d6f0*/  MUFU.EX2 R11, R158 ;  /* 0x0000009e000b7308 */ /* 0x000eb00000000800 */
[----:B------:R-:W-:Y:S08]  /*d700*/  MUFU.EX2 R182, R182 ;  /* 0x000000b600b67308 */ /* 0x000ff00000000800 */
[----:B------:R-:W-:Y:S01]  /*d710*/  MUFU.EX2 R184, R184 ;  /* 0x000000b800b87308 */ /* 0x000fe20000000800 */
[----:B--2---:R-:W-:Y:S01]  /*d720*/  FADD.FTZ R2, R11, R2 ;  /* 0x000000020b027221 */ /* 0x004fe20000010000 */
[----:B0-----:R-:W-:-:S03]  /*d730*/  FMNMX.FTZ R5, R5, R191, !PT ;  /* 0x000000bf05057209 */ /* 0x001fc60007810000 */
[----:B------:R-:W-:Y:S01]  /*d740*/  FADD.FTZ R2, R161, R2 ;  /* 0x00000002a1027221 */ /* 0x000fe20000010000 */
[C---:B------:R-:W-:Y:S01]  /*d750*/  FSETP.NEU.FTZ.AND P1, PT, R5.reuse, -INF , PT ;  /* 0xff8000000500780b */ /* 0x040fe20003f3d000 */
[----:B------:R-:W-:Y:S02]  /*d760*/  FMUL.FTZ R158, R5, UR10 ;  /* 0x0000000a059e7c20 */ /* 0x000fe40008410000 */
[----:B------:R-:W-:Y:S01]  /*d770*/  FADD.FTZ R2, R154, R2 ;  /* 0x000000029a027221 */ /* 0x000fe20000010000 */
[----:B------:R-:W0:Y:S02]  /*d780*/  MUFU.EX2 R186, R186 ;  /* 0x000000ba00ba7308 */ /* 0x000e240000000800 */
[----:B------:R-:W-:Y:S01]  /*d790*/  FSEL R158, R158, RZ, P1 ;  /* 0x000000ff9e9e7208 */ /* 0x000fe20000800000 */
[----:B------:R-:W-:-:S04]  /*d7a0*/  FADD.FTZ R2, R167, R2 ;  /* 0x00000002a7027221 */ /* 0x000fc80000010000 */
[--C-:B------:R-:W-:Y:S01]  /*d7b0*/  FFMA.FTZ R194, R15, UR10, -R158.reuse ;  /* 0x0000000a0fc27c23 */ /* 0x100fe2000801089e */
[--C-:B------:R-:W-:Y:S01]  /*d7c0*/  FFMA.FTZ R15, R160, UR10, -R158.reuse ;  /* 0x0000000aa00f7c23 */ /* 0x100fe2000801089e */
[----:B------:R-:W-:Y:S01]  /*d7d0*/  F2FP.F16.F32.PACK_AB R160, R152, R21 ;  /* 0x0000001598a0723e */ /* 0x000fe200000000ff */
[--C-:B------:R-:W-:Y:S01]  /*d7e0*/  FFMA.FTZ R162, R10, UR10, -R158.reuse ;  /* 0x0000000a0aa27c23 */ /* 0x100fe2000801089e */
[----:B------:R-:W-:Y:S01]  /*d7f0*/  FSEL R21, R5, RZ, P1 ;  /* 0x000000ff05157208 */ /* 0x000fe20000800000 */
[--C-:B------:R-:W-:Y:S01]  /*d800*/  FFMA.FTZ R191, R153, UR10, -R158.reuse ;  /* 0x0000000a99bf7c23 */ /* 0x100fe2000801089e */
[--C-:B------:R-:W-:Y:S01]  /*d810*/  FFMA.FTZ R12, R12, UR10, -R158.reuse ;  /* 0x0000000a0c0c7c23 */ /* 0x100fe2000801089e */
[--C-:B------:R-:W-:Y:S01]  /*d820*/  FFMA.FTZ R20, R20, UR10, -R158.reuse ;  /* 0x0000000a14147c23 */ /* 0x100fe2000801089e */
[----:B------:R-:W-:Y:S01]  /*d830*/  FFMA.FTZ R155, R155, UR10, -R158 ;  /* 0x0000000a9b9b7c23 */ /* 0x000fe2000801089e */
[----:B------:R-:W-:Y:S01]  /*d840*/  FADD.FTZ R21, -R21, R8 ;  /* 0x0000000815157221 */ /* 0x000fe20000010100 */
[--C-:B------:R-:W-:Y:S01]  /*d850*/  FFMA.FTZ R159, R159, UR10, -R158.reuse ;  /* 0x0000000a9f9f7c23 */ /* 0x100fe2000801089e */
[--C-:B------:R-:W-:Y:S01]  /*d860*/  FFMA.FTZ R163, R163, UR10, -R158.reuse ;  /* 0x0000000aa3a37c23 */ /* 0x100fe2000801089e */
[--C-:B------:R-:W-:Y:S01]  /*d870*/  FFMA.FTZ R10, R164, UR10, -R158.reuse ;  /* 0x0000000aa40a7c23 */ /* 0x100fe2000801089e */
        /* <DEDUP_REMOVED lines=15> */
[----:B------:R-:W-:Y:S01]  /*d970*/  F2FP.F16.F32.PACK_AB R158, R14, R13 ;  /* 0x0000000d0e9e723e */ /* 0x000fe200000000ff */
[----:B------:R-:W2:Y:S01]  /*d980*/  MUFU.EX2 R8, R8 ;  /* 0x0000000800087308 */ /* 0x000ea20000000800 */
[----:B------:R-:W-:Y:S01]  /*d990*/  F2FP.F16.F32.PACK_AB R164, R154, R161 ;  /* 0x000000a19aa4723e */ /* 0x000fe200000000ff */
[C---:B------:R-:W-:Y:S01]  /*d9a0*/  FADD.FTZ R2, R168.reuse, R2 ;  /* 0x00000002a8027221 */ /* 0x040fe20000010000 */
[----:B------:R-:W-:-:S02]  /*d9b0*/  F2FP.F16.F32.PACK_AB R166, R168, R167 ;  /* 0x000000a7a8a6723e */ /* 0x000fc400000000ff */
[----:B------:R-:W-:Y:S01]  /*d9c0*/  F2FP.F16.F32.PACK_AB R168, R172, R171 ;  /* 0x000000abaca8723e */ /* 0x000fe200000000ff */
[----:B------:R-:W-:Y:S01]  /*d9d0*/  FADD.FTZ R2, R171, R2 ;  /* 0x00000002ab027221 */ /* 0x000fe20000010000 */
[----:B------:R-:W-:Y:S01]  /*d9e0*/  F2FP.F16.F32.PACK_AB R170, R176, R175 ;  /* 0x000000afb0aa723e */ /* 0x000fe200000000ff */
[----:B------:R3:W4:Y:S01]  /*d9f0*/  MUFU.EX2 R13, R162 ;  /* 0x000000a2000d7308 */ /* 0x0007220000000800 */
[----:B0-----:R-:W-:Y:S01]  /*da00*/  F2FP.F16.F32.PACK_AB R174, R186, R184 ;  /* 0x000000b8baae723e */ /* 0x001fe200000000ff */
[----:B------:R-:W-:Y:S01]  /*da10*/  FADD.FTZ R2, R172, R2 ;  /* 0x00000002ac027221 */ /* 0x000fe20000010000 */
[----:B------:R-:W-:-:S03]  /*da20*/  F2FP.F16.F32.PACK_AB R172, R182, R179 ;  /* 0x000000b3b6ac723e */ /* 0x000fc600000000ff */
[----:B------:R-:W-:Y:S02]  /*da30*/  FADD.FTZ R2, R175, R2 ;  /* 0x00000002af027221 */ /* 0x000fe40000010000 */
[----:B------:R-:W0:Y:S01]  /*da40*/  MUFU.EX2 R12, R12 ;  /* 0x0000000c000c7308 */ /* 0x000e220000000800 */
[----:B---3--:R-:W-:Y:S01]  /*da50*/  F2FP.F16.F32.PACK_AB R162, R11, R157 ;  /* 0x0000009d0ba2723e */ /* 0x008fe200000000ff */
[----:B------:R-:W-:Y:S01]  /*da60*/  FADD.FTZ R2, R176, R2 ;  /* 0x00000002b0027221 */ /* 0x000fe20000010000 */
[-C--:B--2---:R-:W-:Y:S01]  /*da70*/  FMUL.FTZ R26, R26, R8.reuse ;  /* 0x000000081a1a7220 */ /* 0x084fe20000410000 */
[-C--:B------:R-:W-:Y:S01]  /*da80*/  FMUL.FTZ R27, R27, R8.reuse ;  /* 0x000000081b1b7220 */ /* 0x080fe20000410000 */
[-C--:B------:R-:W-:Y:S01]  /*da90*/  FMUL.FTZ R30, R30, R8.reuse ;  /* 0x000000081e1e7220 */ /* 0x080fe20000410000 */
[----:B------:R-:W-:Y:S01]  /*daa0*/  FADD.FTZ R2, R179, R2 ;  /* 0x00000002b3027221 */ /* 0x000fe20000010000 */
[----:B------:R-:W-:Y:S01]  /*dab0*/  FMUL.FTZ R31, R31, R8 ;  /* 0x000000081f1f7220 */ /* 0x000fe20000410000 */
[----:B------:R-:W2:Y:S01]  /*dac0*/  MUFU.EX2 R194, R194 ;  /* 0x000000c200c27308 */ /* 0x000ea20000000800 */
[----:B----4-:R-:W-:Y:S01]  /*dad0*/  FFMA.FTZ R0, R8, R0, R13 ;  /* 0x0000000008007223 */ /* 0x010fe2000001000d */
[----:B------:R-:W-:Y:S01]  /*dae0*/  FADD.FTZ R2, R182, R2 ;  /* 0x00000002b6027221 */ /* 0x000fe20000010000 */
[-C--:B------:R-:W-:Y:S01]  /*daf0*/  FMUL.FTZ R34, R34, R8.reuse ;  /* 0x0000000822227220 */ /* 0x080fe20000410000 */
[-C--:B------:R-:W-:Y:S01]  /*db00*/  FMUL.FTZ R35, R35, R8.reuse ;  /* 0x0000000823237220 */ /* 0x080fe20000410000 */
[-C--:B------:R-:W-:Y:S01]  /*db10*/  FMUL.FTZ R38, R38, R8.reuse ;  /* 0x0000000826267220 */ /* 0x080fe20000410000 */
[----:B------:R-:W-:Y:S01]  /*db20*/  FADD.FTZ R2, R184, R2 ;  /* 0x00000002b8027221 */ /* 0x000fe20000010000 */
[-C--:B------:R-:W-:Y:S01]  /*db30*/  FMUL.FTZ R39, R39, R8.reuse ;  /* 0x0000000827277220 */ /* 0x080fe20000410000 */
[----:B------:R-:W3:Y:S01]  /*db40*/  MUFU.EX2 R20, R20 ;  /* 0x0000001400147308 */ /* 0x000ee20000000800 */
[----:B0-----:R-:W-:Y:S01]  /*db50*/  FADD.FTZ R0, R12, R0 ;  /* 0x000000000c007221 */ /* 0x001fe20000010000 */
[----:B------:R-:W-:Y:S01]  /*db60*/  FADD.FTZ R2, R186, R2 ;  /* 0x00000002ba027221 */ /* 0x000fe20000010000 */
[----:B------:R-:W-:Y:S01]  /*db70*/  F2FP.F16.F32.PACK_AB R157, R12, R13 ;  /* 0x0000000d0c9d723e */ /* 0x000fe200000000ff */
        /* <DEDUP_REMOVED lines=13> */
[----:B---3--:R-:W-:Y:S01]  /*dc50*/  FADD.FTZ R0, R20, R0 ;  /* 0x0000000014007221 */ /* 0x008fe20000010000 */
[-C--:B------:R-:W-:Y:S01]  /*dc60*/  FMUL.FTZ R62, R62, R8.reuse ;  /* 0x000000083e3e7220 */ /* 0x080fe20000410000 */
[-C--:B------:R-:W-:Y:S01]  /*dc70*/  FMUL.FTZ R63, R63, R8.reuse ;  /* 0x000000083f3f7220 */ /* 0x080fe20000410000 */
[-C--:B------:R-:W-:Y:S01]  /*dc80*/  FMUL.FTZ R66, R66, R8.reuse ;  /* 0x0000000842427220 */ /* 0x080fe20000410000 */
[-C--:B------:R-:W-:Y:S01]  /*dc90*/  FMUL.FTZ R67, R67, R8.reuse ;  /* 0x0000000843437220 */ /* 0x080fe20000410000 */
[-C--:B------:R-:W-:Y:S01]  /*dca0*/  FMUL.FTZ R70, R70, R8.reuse ;  /* 0x0000000846467220 */ /* 0x080fe20000410000 */
[-C--:B------:R-:W-:Y:S01]  /*dcb0*/  FMUL.FTZ R71, R71, R8.reuse ;  /* 0x0000000847477220 */ /* 0x080fe20000410000 */
[----:B------:R3:W4:Y:S01]  /*dcc0*/  MUFU.EX2 R11, R159 ;  /* 0x0000009f000b7308 */ /* 0x0007220000000800 */
        /* <DEDUP_REMOVED lines=9> */
[----:B---3--:R-:W-:Y:S01]  /*dd60*/  F2FP.F16.F32.PACK_AB R159, R20, R194 ;  /* 0x000000c2149f723e */ /* 0x008fe200000000ff */
[-C--:B------:R-:W-:Y:S01]  /*dd70*/  FMUL.FTZ R86, R86, R8.reuse ;  /* 0x0000000856567220 */ /* 0x080fe20000410000 */
[----:B------:R-:W-:Y:S01]  /*dd80*/  F2FP.F16.F32.PACK_AB R161, R155, R161 ;  /* 0x000000a19ba1723e */ /* 0x000fe200000000ff */
[-C--:B------:R-:W-:Y:S01]  /*dd90*/  FMUL.FTZ R87, R87, R8.reuse ;  /* 0x0000000857577220 */ /* 0x080fe20000410000 */
[-C--:B------:R-:W-:Y:S01]  /*dda0*/  FMUL.FTZ R90, R90, R8.reuse ;  /* 0x000000085a5a7220 */ /* 0x080fe20000410000 */
[-C--:B------:R-:W-:Y:S01]  /*ddb0*/  FMUL.FTZ R91, R91, R8.reuse ;  /* 0x000000085b5b7220 */ /* 0x080fe20000410000 */
[----:B------:R2:W3:Y:S01]  /*ddc0*/  MUFU.EX2 R14, R163 ;  /* 0x000000a3000e7308 */ /* 0x0004e20000000800 */
[----:B----4-:R-:W-:Y:S01]  /*ddd0*/  FADD.FTZ R0, R11, R0 ;  /* 0x000000000b007221 */ /* 0x010fe20000010000 */
[-C--:B------:R-:W-:Y:S01]  /*dde0*/  FMUL.FTZ R94, R94, R8.reuse ;  /* 0x000000085e5e7220 */ /* 0x080fe20000410000 */
[-C--:B------:R-:W-:Y:S01]  /*ddf0*/  FMUL.FTZ R95, R95, R8.reuse ;  /* 0x000000085f5f7220 */ /* 0x080fe20000410000 */
[-C--:B------:R-:W-:Y:S01]  /*de00*/  FMUL.FTZ R98, R98, R8.reuse ;  /* 0x0000000862627220 */ /* 0x080fe20000410000 */
[-C--:B------:R-:W-:Y:S01]  /*de10*/  FMUL.FTZ R99, R99, R8.reuse ;  /* 0x0000000863637220 */ /* 0x080fe20000410000 */
[-C--:B------:R-:W-:Y:S01]  /*de20*/  FMUL.FTZ R102, R102, R8.reuse ;  /* 0x0000000866667220 */ /* 0x080fe20000410000 */
[-C--:B------:R-:W-:Y:S01]  /*de30*/  FMUL.FTZ R103, R103, R8.reuse ;  /* 0x0000000867677220 */ /* 0x080fe20000410000 */
[----:B------:R-:W4:Y:S01]  /*de40*/  MUFU.EX2 R10, R10 ;  /* 0x0000000a000a7308 */ /* 0x000f220000000800 */
[C---:B0-----:R-:W-:Y:S01]  /*de50*/  FADD.FTZ R0, R15.reuse, R0 ;  /* 0x000000000f007221 */ /* 0x041fe20000010000 */
[----:B--2---:R-:W-:Y:S01]  /*de60*/  F2FP.F16.F32.PACK_AB R163, R15, R11 ;  /* 0x0000000b0fa3723e */ /* 0x004fe200000000ff */
[-C--:B------:R-:W-:Y:S01]  /*de70*/  FMUL.FTZ R106, R106, R8.reuse ;  /* 0x000000086a6a7220 */ /* 0x080fe20000410000 */
[-C--:B------:R-:W-:Y:S01]  /*de80*/  FMUL.FTZ R107, R107, R8.reuse ;  /* 0x000000086b6b7220 */ /* 0x080fe20000410000 */
[-C--:B------:R-:W-:Y:S01]  /*de90*/  FMUL.FTZ R110, R110, R8.reuse ;  /* 0x000000086e6e7220 */ /* 0x080fe20000410000 */
[-C--:B------:R-:W-:Y:S01]  /*dea0*/  FMUL.FTZ R111, R111, R8.reuse ;  /* 0x000000086f6f7220 */ /* 0x080fe20000410000 */
[-C--:B------:R-:W-:Y:S01]  /*deb0*/  FMUL.FTZ R114, R114, R8.reuse ;  /* 0x0000000872727220 */ /* 0x080fe20000410000 */
[----:B------:R0:W2:Y:S01]  /*dec0*/  MUFU.EX2 R167, R165 ;  /* 0x000000a500a77308 */ /* 0x0000a20000000800 */
[----:B---3--:R-:W-:Y:S01]  /*ded0*/  FADD.FTZ R0, R14, R0 ;  /* 0x000000000e007221 */ /* 0x008fe20000010000 */
[-C--:B------:R-:W-:Y:S01]  /*dee0*/  FMUL.FTZ R115, R115, R8.reuse ;  /* 0x0000000873737220 */ /* 0x080fe20000410000 */
[-C--:B------:R-:W-:Y:S01]  /*def0*/  FMUL.FTZ R118, R118, R8.reuse ;  /* 0x0000000876767220 */ /* 0x080fe20000410000 */
[-C--:B------:R-:W-:Y:S01]  /*df00*/  FMUL.FTZ R119, R119, R8.reuse ;  /* 0x0000000877777220 */ /* 0x080fe20000410000 */
[-C--:B------:R-:W-:Y:S01]  /*df10*/  FMUL.FTZ R122, R122, R8.reuse ;  /* 0x000000087a7a7220 */ /* 0x080fe20000410000 */
[-C--:B------:R-:W-:Y:S01]  /*df20*/  FMUL.FTZ R123, R123, R8.reuse ;  /* 0x000000087b7b7220 */ /* 0x080fe20000410000 */
[----:B------:R-:W-:Y:S01]  /*df30*/  FMUL.FTZ R126, R126, R8 ;  /* 0x000000087e7e7220 */ /* 0x000fe20000410000 */
[----:B------:R-:W3:Y:S01]  /*df40*/  MUFU.EX2 R153, R153 ;  /* 0x0000009900997308 */ /* 0x000ee20000000800 */
[C---:B----4-:R-:W-:Y:S01]  /*df50*/  FADD.FTZ R0, R10.reuse, R0 ;  /* 0x000000000a007221 */ /* 0x050fe20000010000 */
[----:B0-----:R-:W-:Y:S01]  /*df60*/  F2FP.F16.F32.PACK_AB R165, R10, R14 ;  /* 0x0000000e0aa5723e */ /* 0x001fe200000000ff */
        /* <DEDUP_REMOVED lines=14> */
[C---:B---3--:R-:W-:Y:S01]  /*e050*/  FADD.FTZ R0, R153.reuse, R0 ;  /* 0x0000000099007221 */ /* 0x048fe20000010000 */
[----:B------:R-:W-:Y:S01]  /*e060*/  F2FP.F16.F32.PACK_AB R167, R153, R167 ;  /* 0x000000a799a7723e */ /* 0x000fe200000000ff */
[-C--:B------:R-:W-:Y:S01]  /*e070*/  FMUL.FTZ R150, R150, R8.reuse ;  /* 0x0000000896967220 */ /* 0x080fe20000410000 */
[----:B------:R-:W-:-:S04]  /*e080*/  FMUL.FTZ R151, R151, R8 ;  /* 0x0000000897977220 */ /* 0x000fc80000410000 */
[----:B------:R-:W3:Y:S01]  /*e090*/  MUFU.EX2 R171, R173 ;  /* 0x000000ad00ab7308 */ /* 0x000ee20000000800 */
[----:B0-----:R-:W-:-:S07]  /*e0a0*/  FADD.FTZ R0, R169, R0 ;  /* 0x00000000a9007221 */ /* 0x001fce0000010000 */
[----:B------:R-:W0:Y:S01]  /*e0b0*/  MUFU.EX2 R196, R196 ;  /* 0x000000c400c47308 */ /* 0x000e220000000800 */
[C---:B--2---:R-:W-:Y:S01]  /*e0c0*/  FADD.FTZ R0, R195.reuse, R0 ;  /* 0x00000000c3007221 */ /* 0x044fe20000010000 */
[----:B------:R-:W-:-:S06]  /*e0d0*/  F2FP.F16.F32.PACK_AB R169, R195, R169 ;  /* 0x000000a9c3a9723e */ /* 0x000fcc00000000ff */
[----:B------:R-:W2:Y:S01]  /*e0e0*/  MUFU.EX2 R173, R177 ;  /* 0x000000b100ad7308 */ /* 0x000ea20000000800 */
[----:B---3--:R-:W-:-:S07]  /*e0f0*/  FADD.FTZ R0, R171, R0 ;  /* 0x00000000ab007221 */ /* 0x008fce0000010000 */
[----:B------:R-:W3:Y:S01]  /*e100*/  MUFU.EX2 R197, R197 ;  /* 0x000000c500c57308 */ /* 0x000ee20000000800 */
[C---:B0-----:R-:W-:Y:S01]  /*e110*/  FADD.FTZ R0, R196.reuse, R0 ;  /* 0x00000000c4007221 */ /* 0x041fe20000010000 */
[----:B------:R-:W-:-:S06]  /*e120*/  F2FP.F16.F32.PACK_AB R171, R196, R171 ;  /* 0x000000abc4ab723e */ /* 0x000fcc00000000ff */
[----:B------:R-:W0:Y:S01]  /*e130*/  MUFU.EX2 R175, R181 ;  /* 0x000000b500af7308 */ /* 0x000e220000000800 */
[----:B--2---:R-:W-:-:S07]  /*e140*/  FADD.FTZ R0, R173, R0 ;  /* 0x00000000ad007221 */ /* 0x004fce0000010000 */
[----:B------:R-:W2:Y:S01]  /*e150*/  MUFU.EX2 R180, R180 ;  /* 0x000000b400b47308 */ /* 0x000ea20000000800 */
[C---:B---3--:R-:W-:Y:S01]  /*e160*/  FADD.FTZ R0, R197.reuse, R0 ;  /* 0x00000000c5007221 */ /* 0x048fe20000010000 */
[----:B------:R-:W-:-:S06]  /*e170*/  F2FP.F16.F32.PACK_AB R173, R197, R173 ;  /* 0x000000adc5ad723e */ /* 0x000fcc00000000ff */
        /* <DEDUP_REMOVED lines=8> */
[----:B0-----:R-:W-:-:S07]  /*e200*/  FADD.FTZ R0, R177, R0 ;  /* 0x00000000b1007221 */ /* 0x001fce0000010000 */
[----:B------:R-:W0:Y:S01]  /*e210*/  MUFU.EX2 R192, R192 ;  /* 0x000000c000c07308 */ /* 0x000e220000000800 */
[C---:B--2---:R-:W-:Y:S01]  /*e220*/  FADD.FTZ R2, R190.reuse, R2 ;  /* 0x00000002be027221 */ /* 0x044fe20000010000 */
[----:B------:R-:W-:-:S06]  /*e230*/  F2FP.F16.F32.PACK_AB R176, R190, R188 ;  /* 0x000000bcbeb0723e */ /* 0x000fcc00000000ff */
[----:B------:R-:W2:Y:S01]  /*e240*/  MUFU.EX2 R179, R187 ;  /* 0x000000bb00b37308 */ /* 0x000ea20000000800 */
[C---:B---3--:R-:W-:Y:S01]  /*e250*/  FADD.FTZ R0, R185.reuse, R0 ;  /* 0x00000000b9007221 */ /* 0x048fe20000010000 */
[----:B------:R-:W-:-:S06]  /*e260*/  F2FP.F16.F32.PACK_AB R177, R185, R177 ;  /* 0x000000b1b9b1723e */ /* 0x000fcc00000000ff */
[----:B------:R-:W3:Y:S01]  /*e270*/  MUFU.EX2 R178, R193 ;  /* 0x000000c100b27308 */ /* 0x000ee20000000800 */
[----:B0-----:R-:W-:-:S07]  /*e280*/  FADD.FTZ R2, R192, R2 ;  /* 0x00000002c0027221 */ /* 0x001fce0000010000 */
[----:B------:R-:W0:Y:S01]  /*e290*/  MUFU.EX2 R189, R189 ;  /* 0x000000bd00bd7308 */ /* 0x000e220000000800 */
[----:B--2---:R-:W-:Y:S01]  /*e2a0*/  FADD.FTZ R0, R179, R0 ;  /* 0x00000000b3007221 */ /* 0x004fe20000010000 */
[C---:B---3--:R-:W-:Y:S01]  /*e2b0*/  FADD.FTZ R2, R178.reuse, R2 ;  /* 0x00000002b2027221 */ /* 0x048fe20000010000 */
[----:B------:R-:W-:Y:S02]  /*e2c0*/  F2FP.F16.F32.PACK_AB R178, R178, R192 ;  /* 0x000000c0b2b2723e */ /* 0x000fe400000000ff */
[C---:B0-----:R-:W-:Y:S01]  /*e2d0*/  FADD.FTZ R0, R189.reuse, R0 ;  /* 0x00000000bd007221 */ /* 0x041fe20000010000 */
[----:B------:R-:W-:Y:S01]  /*e2e0*/  F2FP.F16.F32.PACK_AB R179, R189, R179 ;  /* 0x000000b3bdb3723e */ /* 0x000fe200000000ff */
[----:B------:R-:W-:Y:S06]  /*e2f0*/  @!P0 BRA `(.L_x_2581) ;  /* 0x0000000000048947 */ /* 0x000fec0003800000 */
[----:B------:R-:W-:Y:S01]  /*e300*/  BPT.TRAP 0x1 ;  /* 0x000000040000795c */ /* 0x000fe20000300000 */
.L_x_2581:
[----:B------:R0:W2:Y:S01]  /*e310*/  SYNCS.PHASECHK.TRANS64.TRYWAIT P1, [UR26+0x22850], R6 ;  /* 0x02285006ff0075a7 */ /* 0x0000a2000802015a */
[----:B------:R-:W-:Y:S05]  /*e320*/  @!P0 BRA `(.L_x_2582) ;  /* 0x0000000000048947 */ /* 0x000fea0003800000 */
[----:B------:R-:W-:Y:S01]  /*e330*/  BPT.TRAP 0x1 ;  /* 0x000000040000795c */ /* 0x000fe20000300000 */
.L_x_2582:
[----:B--2---:R-:W-:Y:S05]  /*e340*/  @P1 BRA `(.L_x_2583) ;  /* 0x0000000000081947 */ /* 0x004fea0003800000 */
[----:B------:R-:W2:Y:S02]  /*e350*/  SYNCS.PHASECHK.TRANS64.TRYWAIT P1, [UR26+0x22850], R6 ;  /* 0x02285006ff0075a7 */ /* 0x000ea4000802015a */
[----:B--2---:R-:W-:Y:S05]  /*e360*/  @!P1 BRA `(.L_x_2584) ;  /* 0x000000bc00349947 */ /* 0x004fea0003800000 */
.L_x_2583:
[----:B------:R-:W3:Y:S01]  /*e370*/  S2R R8, SR_TID.X ;  /* 0x0000000000087919 */ /* 0x000ee20000002100 */
[----:B------:R-:W-:Y:S01]  /*e380*/  UIMAD UR11, UR38, 0xc00, UR21 ;  /* 0x00000c00260b78a4 */ /* 0x000fe2000f8e0215 */
[----:B------:R-:W-:-:S06]  /*e390*/  UMOV UR7, 0x40000040 ;  /* 0x4000004000077882 */ /* 0x000fcc0000000000 */
[----:B------:R-:W-:Y:S01]  /*e3a0*/  UMOV UR6, UR11 ;  /* 0x0000000b00067c82 */ /* 0x000fe20008000000 */
[----:B---3--:R-:W-:-:S05]  /*e3b0*/  SHF.R.U32.HI R8, RZ, 0x7, R8 ;  /* 0x00000007ff087819 */ /* 0x008fca0000011608 */
[----:B0-2---:R-:W-:-:S05]  /*e3c0*/  VIADD R6, R8, 0x8 ;  /* 0x0000000808067836 */ /* 0x005fca0000000000 */
        /* <DEDUP_REMOVED lines=36> */
.L_x_2585:
        /* <DEDUP_REMOVED lines=8> */
.L_x_2567:
[----:B------:R-:W0:Y:S01]  /*e690*/  SHFL.BFLY PT, R7, R2, 0x2, 0x1f ;  /* 0x0c401f0002077f89 */ /* 0x000e2200000e0000 */
[----:B------:R-:W-:Y:S01]  /*e6a0*/  UIADD3 UR38, UR38, 0x1, URZ ;  /* 0x0000000126267890 */ /* 0x000fe2000fffe03f */
[----:B------:R1:W-:Y:S06]  /*e6b0*/  BAR.ARV R3, 0x100 ;  /* 0x000400030000751d */ /* 0x0003ec0000002000 */
[----:B------:R-:W-:Y:S02]  /*e6c0*/  UISETP.NE.AND UP0, UPT, UR38, 0x2, UPT ;  /* 0x000000022600788c */ /* 0x000fe4000bf05270 */
[----:B------:R-:W-:Y:S06]  /*e6d0*/  BAR.ARV 0x8, 0x180 ;  /* 0x0206000000007b1d */ /* 0x000fec0000002000 */
[----:B-12---:R-:W-:Y:S01]  /*e6e0*/  IMAD.MOV.U32 R3, RZ, RZ, -0x800000 ;  /* 0xff800000ff037424 */ /* 0x006fe200078e00ff */
[----:B------:R-:W-:Y:S01]  /*e6f0*/  USEL UR4, URZ, 0x1, UP0 ;  /* 0x000000013f047887 */ /* 0x000fe20008000000 */
[----:B------:R-:W1:Y:S01]  /*e700*/  SHFL.BFLY PT, R9, R0, 0x2, 0x1f ;  /* 0x0c401f0000097f89 */ /* 0x000e6200000e0000 */
[----:B------:R-:W-:Y:S01]  /*e710*/  PLOP3.LUT P0, PT, PT, PT, PT, 0x8, 0x0 ;  /* 0x000000000000781c */ /* 0x000fe20003f0e170 */
[----:B------:R-:W-:Y:S01]  /*e720*/  UIADD3 UR36, UR36, 0x1, URZ ;  /* 0x0000000124247890 */ /* 0x000fe2000fffe03f */
[----:B0-----:R-:W-:Y:S01]  /*e730*/  FADD.FTZ R8, R7, R2 ;  /* 0x0000000207087221 */ /* 0x001fe20000010000 */
[----:B------:R-:W-:-:S02]  /*e740*/  USEL UR38, UR38, URZ, UP0 ;  /* 0x0000003f26267287 */ /* 0x000fc40008000000 */
[----:B------:R-:W-:Y:S02]  /*e750*/  ULOP3.LUT UR37, UR37, UR4, URZ, 0x3c, !UPT ;  /* 0x0000000425257292 */ /* 0x000fe4000f8e3c3f */
[----:B------:R-:W0:Y:S01]  /*e760*/  SHFL.BFLY PT, R7, R8, 0x1, 0x1f ;  /* 0x0c201f0008077f89 */ /* 0x000e2200000e0000 */
[----:B-1----:R-:W-:Y:S01]  /*e770*/  FADD.FTZ R9, R9, R0 ;  /* 0x0000000009097221 */ /* 0x002fe20000010000 */
[----:B------:R-:W-:-:S04]  /*e780*/  IMAD.MOV.U32 R0, RZ, RZ, RZ ;  /* 0x000000ffff007224 */ /* 0x000fc800078e00ff */
        /* <DEDUP_REMOVED lines=147> */
.L_x_2508:
        /* <DEDUP_REMOVED lines=16> */
[----:B------:R-:W-:Y:S02]  /*f1c0*/  F2FP.F16.F32.PACK_AB R7, R31, R30 ;  /* 0x0000001e1f07723e */ /* 0x000fe400000000ff */
[----:B------:R-:W-:Y:S02]  /*f1d0*/  F2FP.F16.F32.PACK_AB R10, R37, R36 ;  /* 0x00000024250a723e */ /* 0x000fe400000000ff */
[----:B------:R-:W-:Y:S01]  /*f1e0*/  BAR.SYNC.DEFER_BLOCKING 0x1, 0x100 ;  /* 0x0044000000007b1d */ /* 0x000fe20000010000 */
[----:B------:R-:W-:-:S05]  /*f1f0*/  UISETP.NE.AND UP0, UPT, UR44, URZ, UPT ;  /* 0x0000003f2c00728c */ /* 0x000fca000bf05270 */
[----:B------:R-:W-:Y:S01]  /*f200*/  ULDC UR20, c[0x0][0xbe8] ;  /* 0x0002fa0000147ab9 */ /* 0x000fe20000000800 */
[----:B------:R-:W-:Y:S01]  /*f210*/  UMOV UR10, UR8 ;  /* 0x00000008000a7c82 */ /* 0x000fe20008000000 */
[----:B0-----:R-:W-:Y:S01]  /*f220*/  UMOV UR11, UR4 ;  /* 0x00000004000b7c82 */ /* 0x001fe20008000000 */
[----:B------:R-:W-:Y:S01]  /*f230*/  ULDC UR4, c[0x0][0xad4] ;  /* 0x0002b50000047ab9 */ /* 0x000fe20000000800 */
[----:B--2---:R-:W-:-:S03]  /*f240*/  IMAD.WIDE R18, R0, R18, UR10 ;  /* 0x0000000a00127e25 */ /* 0x004fc6000f8e0212 */
[C---:B------:R-:W-:Y:S02]  /*f250*/  IADD3 R9, P1, R18.reuse, 0x20, RZ ;  /* 0x0000002012097810 */ /* 0x040fe40007f3e0ff */
[----:B------:R-:W-:Y:S02]  /*f260*/  LOP3.LUT R5, R18, 0x380, RZ, 0xc0, !PT ;  /* 0x0000038012057812 */ /* 0x000fe400078ec0ff */
[----:B------:R-:W-:Y:S02]  /*f270*/  LOP3.LUT R8, R9, 0x380, RZ, 0xc0, !PT ;  /* 0x0000038009087812 */ /* 0x000fe400078ec0ff */
[----:B------:R-:W-:Y:S02]  /*f280*/  SHF.R.U64 R5, R5, 0x3, RZ ;  /* 0x0000000305057819 */ /* 0x000fe400000012ff */
[----:B------:R-:W-:Y:S02]  /*f290*/  SHF.R.U64 R8, R8, 0x3, RZ ;  /* 0x0000000308087819 */ /* 0x000fe400000012ff */
[----:B------:R-:W-:-:S02]  /*f2a0*/  IADD3 R157, P0, R18, 0x40, RZ ;  /* 0x00000040129d7810 */ /* 0x000fc40007f1e0ff */
[----:B------:R-:W-:Y:S01]  /*f2b0*/  LOP3.LUT R8, R8, R9, RZ, 0x3c, !PT ;  /* 0x0000000908087212 */ /* 0x000fe200078e3cff */
[--C-:B------:R-:W-:Y:S01]  /*f2c0*/  IMAD.X R9, RZ, RZ, R19.reuse, P1 ;  /* 0x000000ffff097224 */ /* 0x100fe200008e0613 */
[C---:B------:R-:W-:Y:S02]  /*f2d0*/  IADD3 R163, P3, R18.reuse, 0x4000, RZ ;  /* 0x0000400012a37810 */ /* 0x040fe40007f7e0ff */
[C---:B------:R-:W-:Y:S02]  /*f2e0*/  IADD3 R165, P6, R18.reuse, 0x4020, RZ ;  /* 0x0000402012a57810 */ /* 0x040fe40007fde0ff */
[----:B------:R-:W-:Y:S02]  /*f2f0*/  IADD3 R169, P1, R18, 0x8000, RZ ;  /* 0x0000800012a97810 */ /* 0x000fe40007f3e0ff */
[----:B------:R-:W-:Y:S01]  /*f300*/  LOP3.LUT R4, R5, R18, RZ, 0x3c, !PT ;  /* 0x0000001205047212 */ /* 0x000fe200078e3cff */
[----:B------:R-:W-:Y:S01]  /*f310*/  IMAD.MOV.U32 R5, RZ, RZ, R19 ;  /* 0x000000ffff057224 */ /* 0x000fe200078e0013 */
[----:B------:R-:W-:-:S02]  /*f320*/  LOP3.LUT R156, R157, 0x380, RZ, 0xc0, !PT ;  /* 0x000003809d9c7812 */ /* 0x000fc400078ec0ff */
[C---:B------:R-:W-:Y:S02]  /*f330*/  IADD3 R159, P4, R18.reuse, 0x60, RZ ;  /* 0x00000060129f7810 */ /* 0x040fe40007f9e0ff */
[----:B------:R-:W-:Y:S02]  /*f340*/  IADD3 R167, P5, R18, 0x4040, RZ ;  /* 0x0000404012a77810 */ /* 0x000fe40007fbe0ff */
[----:B------:R-:W-:Y:S02]  /*f350*/  LOP3.LUT R162, R163, 0x380, RZ, 0xc0, !PT ;  /* 0x00000380a3a27812 */ /* 0x000fe400078ec0ff */
[----:B------:R-:W-:Y:S02]  /*f360*/  LOP3.LUT R164, R165, 0x380, RZ, 0xc0, !PT ;  /* 0x00000380a5a47812 */ /* 0x000fe400078ec0ff */
[----:B------:R-:W-:Y:S02]  /*f370*/  LOP3.LUT R168, R169, 0x380, RZ, 0xc0, !PT ;  /* 0x00000380a9a87812 */ /* 0x000fe400078ec0ff */
[----:B------:R-:W-:-:S02]  /*f380*/  SHF.R.U64 R156, R156, 0x3, RZ ;  /* 0x000000039c9c7819 */ /* 0x000fc400000012ff */
[----:B------:R-:W-:Y:S02]  /*f390*/  LOP3.LUT R158, R159, 0x380, RZ, 0xc0, !PT ;  /* 0x000003809f9e7812 */ /* 0x000fe400078ec0ff */
[----:B------:R-:W-:Y:S02]  /*f3a0*/  MOV R13, R4 ;  /* 0x00000004000d7202 */ /* 0x000fe40000000f00 */
[----:B------:R-:W-:Y:S02]  /*f3b0*/  LOP3.LUT R166, R167, 0x380, RZ, 0xc0, !PT ;  /* 0x00000380a7a67812 */ /* 0x000fe400078ec0ff */
[----:B------:R-:W-:Y:S02]  /*f3c0*/  SHF.R.U64 R162, R162, 0x3, RZ ;  /* 0x00000003a2a27819 */ /* 0x000fe400000012ff */
[----:B------:R-:W-:Y:S02]  /*f3d0*/  SHF.R.U64 R164, R164, 0x3, RZ ;  /* 0x00000003a4a47819 */ /* 0x000fe400000012ff */
[----:B------:R-:W-:-:S02]  /*f3e0*/  F2FP.F16.F32.PACK_AB R4, R25, R24 ;  /* 0x000000181904723e */ /* 0x000fc400000000ff */
[----:B------:R-:W-:Y:S02]  /*f3f0*/  F2FP.F16.F32.PACK_AB R5, R27, R26 ;  /* 0x0000001a1b05723e */ /* 0x000fe400000000ff */
[----:B------:R-:W-:Y:S02]  /*f400*/  SHF.R.U64 R168, R168, 0x3, RZ ;  /* 0x00000003a8a87819 */ /* 0x000fe400000012ff */
[----:B------:R-:W-:Y:S01]  /*f410*/  IADD3 R11, P2, R18, 0x4060, RZ ;  /* 0x00004060120b7810 */ /* 0x000fe20007f5e0ff */
[----:B------:R0:W-:Y:S01]  /*f420*/  STSM.16.M88.4 [R13], R4 ;  /* 0x000000040d007844 */ /* 0x0001e20000000200 */
[----:B------:R-:W-:Y:S01]  /*f430*/  LOP3.LUT R156, R156, R157, RZ, 0x3c, !PT ;  /* 0x0000009d9c9c7212 */ /* 0x000fe200078e3cff */
[----:B------:R-:W-:Y:S01]  /*f440*/  IMAD.X R157, RZ, RZ, R19, P0 ;  /* 0x000000ffff9d7224 */ /* 0x000fe200000e0613 */
        /* <DEDUP_REMOVED lines=8> */
[----:B------:R-:W-:Y:S02]  /*f4d0*/  LOP3.LUT R12, R11, 0x380, RZ, 0xc0, !PT ;  /* 0x000003800b0c7812 */ /* 0x000fe400078ec0ff */
[C---:B------:R-:W-:Y:S01]  /*f4e0*/  IADD3 R15, P0, R18.reuse, 0x8020, RZ ;  /* 0x00008020120f7810 */ /* 0x040fe20007f1e0ff */
[----:B0-----:R-:W-:Y:S01]  /*f4f0*/  IMAD.X R13, RZ, RZ, R19, P2 ;  /* 0x000000ffff0d7224 */ /* 0x001fe200010e0613 */
[----:B------:R-:W-:-:S02]  /*f500*/  IADD3 R153, P3, R18, 0x8060, RZ ;  /* 0x0000806012997810 */ /* 0x000fc40007f7e0ff */
[C---:B------:R-:W-:Y:S02]  /*f510*/  IADD3 R155, P6, R18.reuse, 0xc000, RZ ;  /* 0x0000c000129b7810 */ /* 0x040fe40007fde0ff */
[----:B------:R-:W-:Y:S02]  /*f520*/  IADD3 R5, P1, R18, 0xc060, RZ ;  /* 0x0000c06012057810 */ /* 0x000fe40007f3e0ff */
[----:B------:R-:W-:Y:S01]  /*f530*/  LOP3.LUT R158, R158, R159, RZ, 0x3c, !PT ;  /* 0x0000009f9e9e7212 */ /* 0x000fe200078e3cff */
[--C-:B------:R-:W-:Y:S01]  /*f540*/  IMAD.X R159, RZ, RZ, R19.reuse, P4 ;  /* 0x000000ffff9f7224 */ /* 0x100fe200020e0613 */
[----:B------:R-:W-:Y:S01]  /*f550*/  LOP3.LUT R166, R166, R167, RZ, 0x3c, !PT ;  /* 0x000000a7a6a67212 */ /* 0x000fe200078e3cff */
[----:B------:R-:W-:Y:S01]  /*f560*/  IMAD.X R167, RZ, RZ, R19, P5 ;  /* 0x000000ffffa77224 */ /* 0x000fe200028e0613 */
[----:B------:R-:W-:Y:S02]  /*f570*/  SHF.R.U64 R12, R12, 0x3, RZ ;  /* 0x000000030c0c7819 */ /* 0x000fe400000012ff */
[----:B------:R-:W-:-:S02]  /*f580*/  LOP3.LUT R14, R15, 0x380, RZ, 0xc0, !PT ;  /* 0x000003800f0e7812 */ /* 0x000fc400078ec0ff */
[C---:B------:R-:W-:Y:S02]  /*f590*/  IADD3 R171, P4, R18.reuse, 0x8040, RZ ;  /* 0x0000804012ab7810 */ /* 0x040fe40007f9e0ff */
[C---:B------:R-:W-:Y:S02]  /*f5a0*/  IADD3 R161, P5, R18.reuse, 0xc020, RZ ;  /* 0x0000c02012a17810 */ /* 0x040fe40007fbe0ff */
[----:B------:R-:W-:Y:S02]  /*f5b0*/  IADD3 R21, P2, R18, 0xc040, RZ ;  /* 0x0000c04012157810 */ /* 0x000fe40007f5e0ff */
[----:B------:R-:W-:Y:S02]  /*f5c0*/  LOP3.LUT R152, R153, 0x380, RZ, 0xc0, !PT ;  /* 0x0000038099987812 */ /* 0x000fe400078ec0ff */
[----:B------:R-:W-:Y:S02]  /*f5d0*/  LOP3.LUT R154, R155, 0x380, RZ, 0xc0, !PT ;  /* 0x000003809b9a7812 */ /* 0x000fe400078ec0ff */
[----:B------:R-:W-:-:S02]  /*f5e0*/  LOP3.LUT R18, R5, 0x380, RZ, 0xc0, !PT ;  /* 0x0000038005127812 */ /* 0x000fc400078ec0ff */
[----:B------:R-:W-:Y:S02]  /*f5f0*/  LOP3.LUT R12, R12, R11, RZ, 0x3c, !PT ;  /* 0x0000000b0c0c7212 */ /* 0x000fe400078e3cff */
[----:B------:R-:W-:Y:S02]  /*f600*/  MOV R0, R8 ;  /* 0x0000000800007202 */ /* 0x000fe40000000f00 */
[----:B------:R-:W-:Y:S02]  /*f610*/  SHF.R.U64 R14, R14, 0x3, RZ ;  /* 0x000000030e0e7819 */ /* 0x000fe400000012ff */
[----:B------:R-:W-:Y:S02]  /*f620*/  F2FP.F16.F32.PACK_AB R8, R33, R32 ;  /* 0x000000202108723e */ /* 0x000fe400000000ff */
[----:B------:R-:W-:Y:S02]  /*f630*/  F2FP.F16.F32.PACK_AB R9, R35, R34 ;  /* 0x000000222309723e */ /* 0x000fe400000000ff */
[----:B------:R-:W-:-:S02]  /*f640*/  F2FP.F16.F32.PACK_AB R11, R39, R38 ;  /* 0x00000026270b723e */ /* 0x000fc400000000ff */
[----:B------:R-:W-:Y:S02]  /*f650*/  SHF.R.U64 R152, R152, 0x3, RZ ;  /* 0x0000000398987819 */ /* 0x000fe400000012ff */
[----:B------:R-:W-:Y:S01]  /*f660*/  SHF.R.U64 R154, R154, 0x3, RZ ;  /* 0x000000039a9a7819 */ /* 0x000fe200000012ff */
[----:B------:R0:W-:Y:S01]  /*f670*/  STSM.16.M88.4 [R0], R8 ;  /* 0x0000000800007844 */ /* 0x0001e20000000200 */
[----:B------:R-:W-:Y:S02]  /*f680*/  LOP3.LUT R20, R21, 0x380, RZ, 0xc0, !PT ;  /* 0x0000038015147812 */ /* 0x000fe400078ec0ff */
[----:B------:R-:W-:Y:S02]  /*f690*/  SHF.R.U64 R18, R18, 0x3, RZ ;  /* 0x0000000312127819 */ /* 0x000fe400000012ff */
[----:B------:R-:W-:Y:S01]  /*f6a0*/  LOP3.LUT R14, R14, R15, RZ, 0x3c, !PT ;  /* 0x0000000f0e0e7212 */ /* 0x000fe200078e3cff */
[----:B------:R-:W-:Y:S01]  /*f6b0*/  IMAD.X R15, RZ, RZ, R19, P0 ;  /* 0x000000ffff0f7224 */ /* 0x000fe200000e0613 */
[----:B------:R-:W-:-:S02]  /*f6c0*/  LOP3.LUT R170, R171, 0x380, RZ, 0xc0, !PT ;  /* 0x00000380abaa7812 */ /* 0x000fc400078ec0ff */
[----:B------:R-:W-:Y:S01]  /*f6d0*/  LOP3.LUT R152, R152, R153, RZ, 0x3c, !PT ;  /* 0x0000009998987212 */ /* 0x000fe200078e3cff */
[--C-:B------:R-:W-:Y:S01]  /*f6e0*/  IMAD.X R153, RZ, RZ, R19.reuse, P3 ;  /* 0x000000ffff997224 */ /* 0x100fe200018e0613 */
[----:B------:R-:W-:Y:S01]  /*f6f0*/  LOP3.LUT R154, R154, R155, RZ, 0x3c, !PT ;  /* 0x0000009b9a9a7212 */ /* 0x000fe200078e3cff */
[----:B------:R-:W-:Y:S01]  /*f700*/  IMAD.X R155, RZ, RZ, R19, P6 ;  /* 0x000000ffff9b7224 */ /* 0x000fe200030e0613 */
[----:B------:R-:W-:Y:S02]  /*f710*/  SHF.R.U64 R20, R20, 0x3, RZ ;  /* 0x0000000314147819 */ /* 0x000fe400000012ff */
[----:B------:R-:W-:Y:S02]  /*f720*/  LOP3.LUT R18, R18, R5, RZ, 0x3c, !PT ;  /* 0x0000000512127212 */ /* 0x000fe400078e3cff */
[----:B------:R-:W-:Y:S02]  /*f730*/  MOV R156, R156 ;  /* 0x0000009c009c7202 */ /* 0x000fe40000000f00 */
[----:B------:R-:W-:-:S02]  /*f740*/  F2FP.F16.F32.PACK_AB R4, R41, R40 ;  /* 0x000000282904723e */ /* 0x000fc400000000ff */
[----:B------:R-:W-:Y:S02]  /*f750*/  F2FP.F16.F32.PACK_AB R5, R43, R42 ;  /* 0x0000002a2b05723e */ /* 0x000fe400000000ff */
[----:B------:R-:W-:Y:S02]  /*f760*/  F2FP.F16.F32.PACK_AB R6, R45, R44 ;  /* 0x0000002c2d06723e */ /* 0x000fe400000000ff */
[----:B------:R-:W-:Y:S02]  /*f770*/  F2FP.F16.F32.PACK_AB R7, R47, R46 ;  /* 0x0000002e2f07723e */ /* 0x000fe400000000ff */
[----:B------:R-:W-:Y:S02]  /*f780*/  MOV R158, R158 ;  /* 0x0000009e009e7202 */ /* 0x000fe40000000f00 */
[----:B0-----:R-:W-:Y:S01]  /*f790*/  F2FP.F16.F32.PACK_AB R8, R49, R48 ;  /* 0x000000303108723e */ /* 0x001fe200000000ff */
[----:B------:R0:W-:Y:S01]  /*f7a0*/  STSM.16.M88.4 [R156], R4 ;  /* 0x000000049c007844 */ /* 0x0001e20000000200 */
[----:B------:R-:W-:-:S02]  /*f7b0*/  F2FP.F16.F32.PACK_AB R9, R51, R50 ;  /* 0x000000323309723e */ /* 0x000fc400000000ff */
[----:B------:R-:W-:Y:S02]  /*f7c0*/  F2FP.F16.F32.PACK_AB R10, R53, R52 ;  /* 0x00000034350a723e */ /* 0x000fe400000000ff */
[----:B------:R-:W-:Y:S02]  /*f7d0*/  F2FP.F16.F32.PACK_AB R11, R55, R54 ;  /* 0x00000036370b723e */ /* 0x000fe400000000ff */
[----:B------:R-:W-:Y:S02]  /*f7e0*/  SHF.R.U64 R170, R170, 0x3, RZ ;  /* 0x00000003aaaa7819 */ /* 0x000fe400000012ff */
[----:B------:R-:W-:Y:S01]  /*f7f0*/  LOP3.LUT R160, R161, 0x380, RZ, 0xc0, !PT ;  /* 0x00000380a1a07812 */ /* 0x000fe200078ec0ff */
[----:B------:R-:W-:Y:S01]  /*f800*/  STSM.16.M88.4 [R158], R8 ;  /* 0x000000089e007844 */ /* 0x000fe20000000200 */
[----:B------:R-:W-:Y:S02]  /*f810*/  LOP3.LUT R20, R20, R21, RZ, 0x3c, !PT ;  /* 0x0000001514147212 */ /* 0x000fe400078e3cff */
[----:B------:R-:W-:-:S02]  /*f820*/  MOV R165, R164 ;  /* 0x000000a400a57202 */ /* 0x000fc40000000f00 */
[----:B------:R-:W-:Y:S02]  /*f830*/  MOV R21, R162 ;  /* 0x000000a200157202 */ /* 0x000fe40000000f00 */
[----:B------:R-:W-:Y:S02]  /*f840*/  MOV R0, R12 ;  /* 0x0000000c00007202 */ /* 0x000fe40000000f00 */
[----:B------:R-:W-:Y:S02]  /*f850*/  MOV R164, R14 ;  /* 0x0000000e00a47202 */ /* 0x000fe40000000f00 */
[----:B------:R-:W-:Y:S02]  /*f860*/  F2FP.F16.F32.PACK_AB R12, R57, R56 ;  /* 0x00000038390c723e */ /* 0x000fe400000000ff */
[----:B------:R-:W-:Y:S02]  /*f870*/  F2FP.F16.F32.PACK_AB R13, R59, R58 ;  /* 0x0000003a3b0d723e */ /* 0x000fe400000000ff */
[----:B------:R-:W-:-:S02]  /*f880*/  F2FP.F16.F32.PACK_AB R14, R61, R60 ;  /* 0x0000003c3d0e723e */ /* 0x000fc400000000ff */
[----:B------:R-:W-:Y:S02]  /*f890*/  F2FP.F16.F32.PACK_AB R15, R63, R62 ;  /* 0x0000003e3f0f723e */ /* 0x000fe400000000ff */
[----:B------:R-:W-:Y:S02]  /*f8a0*/  MOV R162, R152 ;  /* 0x0000009800a27202 */ /* 0x000fe40000000f00 */
[----:B------:R-:W-:Y:S01]  /*f8b0*/  MOV R163, R154 ;  /* 0x0000009a00a37202 */ /* 0x000fe20000000f00 */
[----:B------:R1:W-:Y:S01]  /*f8c0*/  STSM.16.M88.4 [R21], R12 ;  /* 0x0000000c15007844 */ /* 0x0003e20000000200 */
[----:B------:R-:W-:Y:S01]  /*f8d0*/  LOP3.LUT R170, R170, R171, RZ, 0x3c, !PT ;  /* 0x000000abaaaa7212 */ /* 0x000fe200078e3cff */
[----:B------:R-:W-:Y:S01]  /*f8e0*/  IMAD.X R171, RZ, RZ, R19, P4 ;  /* 0x000000ffffab7224 */ /* 0x000fe200020e0613 */
[----:B------:R-:W-:Y:S02]  /*f8f0*/  F2FP.F16.F32.PACK_AB R152, R65, R64 ;  /* 0x000000404198723e */ /* 0x000fe400000000ff */
[----:B------:R-:W-:-:S02]  /*f900*/  F2FP.F16.F32.PACK_AB R153, R67, R66 ;  /* 0x000000424399723e */ /* 0x000fc400000000ff */
[----:B------:R-:W-:Y:S02]  /*f910*/  F2FP.F16.F32.PACK_AB R154, R69, R68 ;  /* 0x00000044459a723e */ /* 0x000fe400000000ff */
[----:B------:R-:W-:Y:S02]  /*f920*/  F2FP.F16.F32.PACK_AB R155, R71, R70 ;  /* 0x00000046479b723e */ /* 0x000fe400000000ff */
[----:B------:R-:W-:Y:S02]  /*f930*/  SHF.R.U64 R160, R160, 0x3, RZ ;  /* 0x00000003a0a07819 */ /* 0x000fe400000012ff */
[----:B------:R-:W-:Y:S01]  /*f940*/  MOV R166, R166 ;  /* 0x000000a600a67202 */ /* 0x000fe20000000f00 */
[----:B------:R2:W-:Y:S01]  /*f950*/  STSM.16.M88.4 [R165], R152 ;  /* 0x00000098a5007844 */ /* 0x0005e20000000200 */
[----:B0-----:R-:W-:Y:S01]  /*f960*/  F2FP.F16.F32.PACK_AB R156, R73, R72 ;  /* 0x00000048499c723e */ /* 0x001fe200000000ff */
[----:B-1----:R-:W-:Y:S01]  /*f970*/  IMAD.X R21, RZ, RZ, R19, P2 ;  /* 0x000000ffff157224 */ /* 0x002fe200010e0613 */
[----:B------:R-:W-:-:S02]  /*f980*/  F2FP.F16.F32.PACK_AB R157, R75, R74 ;  /* 0x0000004a4b9d723e */ /* 0x000fc400000000ff */
[----:B------:R-:W-:Y:S02]  /*f990*/  F2FP.F16.F32.PACK_AB R158, R77, R76 ;  /* 0x0000004c4d9e723e */ /* 0x000fe400000000ff */
[----:B------:R-:W-:Y:S02]  /*f9a0*/  F2FP.F16.F32.PACK_AB R159, R79, R78 ;  /* 0x0000004e4f9f723e */ /* 0x000fe400000000ff */
[----:B------:R-:W-:Y:S02]  /*f9b0*/  F2FP.F16.F32.PACK_AB R4, R81, R80 ;  /* 0x000000505104723e */ /* 0x000fe400000000ff */
[----:B------:R-:W-:Y:S01]  /*f9c0*/  F2FP.F16.F32.PACK_AB R5, R83, R82 ;  /* 0x000000525305723e */ /* 0x000fe200000000ff */
[----:B------:R0:W-:Y:S01]  /*f9d0*/  STSM.16.M88.4 [R166], R156 ;  /* 0x0000009ca6007844 */ /* 0x0001e20000000200 */
[----:B------:R-:W-:Y:S02]  /*f9e0*/  F2FP.F16.F32.PACK_AB R6, R85, R84 ;  /* 0x000000545506723e */ /* 0x000fe400000000ff */
[----:B------:R-:W-:-:S02]  /*f9f0*/  F2FP.F16.F32.PACK_AB R7, R87, R86 ;  /* 0x000000565707723e */ /* 0x000fc400000000ff */
[----:B------:R-:W-:Y:S02]  /*fa00*/  MOV R168, R168 ;  /* 0x000000a800a87202 */ /* 0x000fe40000000f00 */
[----:B------:R-:W-:Y:S01]  /*fa10*/  F2FP.F16.F32.PACK_AB R8, R89, R88 ;  /* 0x000000585908723e */ /* 0x000fe200000000ff */
[----:B------:R1:W-:Y:S01]  /*fa20*/  STSM.16.M88.4 [R0], R4 ;  /* 0x0000000400007844 */ /* 0x0003e20000000200 */
[----:B------:R-:W-:Y:S02]  /*fa30*/  F2FP.F16.F32.PACK_AB R9, R91, R90 ;  /* 0x0000005a5b09723e */ /* 0x000fe400000000ff */
[----:B------:R-:W-:Y:S02]  /*fa40*/  F2FP.F16.F32.PACK_AB R10, R93, R92 ;  /* 0x0000005c5d0a723e */ /* 0x000fe400000000ff */
[----:B------:R-:W-:Y:S02]  /*fa50*/  F2FP.F16.F32.PACK_AB R11, R95, R94 ;  /* 0x0000005e5f0b723e */ /* 0x000fe400000000ff */
[----:B------:R-:W-:Y:S01]  /*fa60*/  LOP3.LUT R160, R160, R161, RZ, 0x3c, !PT ;  /* 0x000000a1a0a07212 */ /* 0x000fe200078e3cff */
[--C-:B------:R-:W-:Y:S01]  /*fa70*/  IMAD.X R161, RZ, RZ, R19.reuse, P5 ;  /* 0x000000ffffa17224 */ /* 0x100fe200028e0613 */
[----:B------:R-:W-:Y:S01]  /*fa80*/  F2FP.F16.F32.PACK_AB R12, R97, R96 ;  /* 0x00000060610c723e */ /* 0x000fe200000000ff */
[----:B------:R-:W-:Y:S01]  /*fa90*/  STSM.16.M88.4 [R168], R8 ;  /* 0x00000008a8007844 */ /* 0x000fe20000000200 */
[----:B------:R-:W-:Y:S01]  /*faa0*/  F2FP.F16.F32.PACK_AB R13, R99, R98 ;  /* 0x00000062630d723e */ /* 0x000fe200000000ff */
[----:B------:R-:W-:Y:S01]  /*fab0*/  IMAD.X R19, RZ, RZ, R19, P1 ;  /* 0x000000ffff137224 */ /* 0x000fe200008e0613 */
[----:B------:R-:W-:-:S02]  /*fac0*/  F2FP.F16.F32.PACK_AB R14, R101, R100 ;  /* 0x00000064650e723e */ /* 0x000fc400000000ff */
[----:B------:R-:W-:Y:S02]  /*fad0*/  F2FP.F16.F32.PACK_AB R15, R103, R102 ;  /* 0x00000066670f723e */ /* 0x000fe400000000ff */
[----:B------:R-:W-:Y:S02]  /*fae0*/  MOV R170, R170 ;  /* 0x000000aa00aa7202 */ /* 0x000fe40000000f00 */
[----:B--2---:R-:W-:Y:S01]  /*faf0*/  F2FP.F16.F32.PACK_AB R152, R105, R104 ;  /* 0x000000686998723e */ /* 0x004fe200000000ff */
[----:B------:R2:W-:Y:S01]  /*fb00*/  STSM.16.M88.4 [R164], R12 ;  /* 0x0000000ca4007844 */ /* 0x0005e20000000200 */
[----:B------:R-:W-:Y:S02]  /*fb10*/  F2FP.F16.F32.PACK_AB R153, R107, R106 ;  /* 0x0000006a6b99723e */ /* 0x000fe400000000ff */
[----:B------:R-:W-:Y:S02]  /*fb20*/  F2FP.F16.F32.PACK_AB R154, R109, R108 ;  /* 0x0000006c6d9a723e */ /* 0x000fe400000000ff */
[----:B------:R-:W-:-:S02]  /*fb30*/  F2FP.F16.F32.PACK_AB R155, R111, R110 ;  /* 0x0000006e6f9b723e */ /* 0x000fc400000000ff */
[----:B0-----:R-:W-:Y:S02]  /*fb40*/  F2FP.F16.F32.PACK_AB R156, R113, R112 ;  /* 0x00000070719c723e */ /* 0x001fe400000000ff */
[----:B------:R-:W-:Y:S01]  /*fb50*/  F2FP.F16.F32.PACK_AB R157, R115, R114 ;  /* 0x00000072739d723e */ /* 0x000fe200000000ff */
[----:B------:R-:W-:Y:S01]  /*fb60*/  STSM.16.M88.4 [R170], R152 ;  /* 0x00000098aa007844 */ /* 0x000fe20000000200 */
[----:B------:R-:W-:Y:S02]  /*fb70*/  F2FP.F16.F32.PACK_AB R158, R117, R116 ;  /* 0x00000074759e723e */ /* 0x000fe400000000ff */
[----:B------:R-:W-:Y:S02]  /*fb80*/  F2FP.F16.F32.PACK_AB R159, R119, R118 ;  /* 0x00000076779f723e */ /* 0x000fe400000000ff */
[----:B-1----:R-:W-:Y:S01]  /*fb90*/  F2FP.F16.F32.PACK_AB R4, R121, R120 ;  /* 0x000000787904723e */ /* 0x002fe200000000ff */
[----:B--2---:R-:W0:Y:S01]  /*fba0*/  LDC.64 R164, c[0x0][0xc00] ;  /* 0x00030000ffa47b82 */ /* 0x004e220000000a00 */
[----:B------:R-:W-:Y:S01]  /*fbb0*/  F2FP.F16.F32.PACK_AB R5, R123, R122 ;  /* 0x0000007a7b05723e */ /* 0x000fe200000000ff */
[----:B------:R-:W-:Y:S01]  /*fbc0*/  STSM.16.M88.4 [R162], R156 ;  /* 0x0000009ca2007844 */ /* 0x000fe20000000200 */
[----:B------:R-:W-:-:S02]  /*fbd0*/  F2FP.F16.F32.PACK_AB R6, R125, R124 ;  /* 0x0000007c7d06723e */ /* 0x000fc400000000ff */
[----:B------:R-:W-:Y:S02]  /*fbe0*/  F2FP.F16.F32.PACK_AB R7, R127, R126 ;  /* 0x0000007e7f07723e */ /* 0x000fe400000000ff */
[----:B------:R-:W-:Y:S02]  /*fbf0*/  MOV R160, R160 ;  /* 0x000000a000a07202 */ /* 0x000fe40000000f00 */
[----:B------:R-:W-:Y:S01]  /*fc00*/  MOV R161, R20 ;  /* 0x0000001400a17202 */ /* 0x000fe20000000f00 */
[----:B------:R1:W-:Y:S01]  /*fc10*/  STSM.16.M88.4 [R163], R4 ;  /* 0x00000004a3007844 */ /* 0x0003e20000000200 */
[----:B------:R-:W2:Y:S01]  /*fc20*/  LDC.64 R20, c[0x0][0xc08] ;  /* 0x00030200ff147b82 */ /* 0x000ea20000000a00 */
[----:B------:R-:W-:Y:S02]  /*fc30*/  F2FP.F16.F32.PACK_AB R8, R129, R128 ;  /* 0x000000808108723e */ /* 0x000fe400000000ff */
[----:B------:R-:W-:Y:S02]  /*fc40*/  F2FP.F16.F32.PACK_AB R9, R131, R130 ;  /* 0x000000828309723e */ /* 0x000fe400000000ff */
[----:B------:R-:W-:-:S02]  /*fc50*/  F2FP.F16.F32.PACK_AB R10, R133, R132 ;  /* 0x00000084850a723e */ /* 0x000fc400000000ff */
[----:B------:R-:W-:Y:S02]  /*fc60*/  F2FP.F16.F32.PACK_AB R11, R135, R134 ;  /* 0x00000086870b723e */ /* 0x000fe400000000ff */
[----:B------:R-:W-:Y:S01]  /*fc70*/  MOV R18, R18 ;  /* 0x0000001200127202 */ /* 0x000fe20000000f00 */
[----:B------:R-:W-:Y:S01]  /*fc80*/  IMAD.U32 R19, RZ, RZ, UR41 ;  /* 0x00000029ff137e24 */ /* 0x000fe2000f8e00ff */
[----:B------:R-:W-:Y:S01]  /*fc90*/  F2FP.F16.F32.PACK_AB R12, R145, R144 ;  /* 0x00000090910c723e */ /* 0x000fe200000000ff */
[----:B------:R0:W-:Y:S01]  /*fca0*/  STSM.16.M88.4 [R160], R8 ;  /* 0x00000008a0007844 */ /* 0x0001e20000000200 */
[----:B------:R-:W-:Y:S02]  /*fcb0*/  F2FP.F16.F32.PACK_AB R13, R147, R146 ;  /* 0x00000092930d723e */ /* 0x000fe400000000ff */
[----:B-1----:R-:W-:Y:S02]  /*fcc0*/  F2FP.F16.F32.PACK_AB R4, R137, R136 ;  /* 0x000000888904723e */ /* 0x002fe400000000ff */
[----:B------:R-:W-:-:S02]  /*fcd0*/  F2FP.F16.F32.PACK_AB R5, R139, R138 ;  /* 0x0000008a8b05723e */ /* 0x000fc400000000ff */
[----:B------:R-:W-:Y:S02]  /*fce0*/  F2FP.F16.F32.PACK_AB R6, R141, R140 ;  /* 0x0000008c8d06723e */ /* 0x000fe400000000ff */
[----:B------:R-:W-:Y:S02]  /*fcf0*/  F2FP.F16.F32.PACK_AB R7, R143, R142 ;  /* 0x0000008e8f07723e */ /* 0x000fe400000000ff */
[----:B------:R-:W-:Y:S02]  /*fd00*/  F2FP.F16.F32.PACK_AB R14, R149, R148 ;  /* 0x00000094950e723e */ /* 0x000fe400000000ff */
[----:B------:R-:W-:Y:S01]  /*fd10*/  F2FP.F16.F32.PACK_AB R15, R151, R150 ;  /* 0x00000096970f723e */ /* 0x000fe200000000ff */
[----:B------:R1:W-:Y:S01]  /*fd20*/  STSM.16.M88.4 [R161], R4 ;  /* 0x00000004a1007844 */ /* 0x0003e20000000200 */
[----:B------:R-:W-:Y:S01]  /*fd30*/  ISETP.NE.U32.AND P1, PT, RZ, UR12, PT ;  /* 0x0000000cff007c0c */ /* 0x000fe2000bf25070 */
[----:B0-----:R-:W-:Y:S01]  /*fd40*/  IMAD.WIDE R8, R19, 0x4, R164 ;  /* 0x0000000413087825 */ /* 0x001fe200078e02a4 */
[----:B--2---:R-:W-:Y:S01]  /*fd50*/  ISETP.NE.U32.AND P0, PT, R20, RZ, PT ;  /* 0x000000ff1400720c */ /* 0x004fe20003f05070 */
[----:B------:R0:W-:Y:S01]  /*fd60*/  STSM.16.M88.4 [R18], R12 ;  /* 0x0000000c12007844 */ /* 0x0001e20000000200 */
[----:B------:R-:W-:Y:S01]  /*fd70*/  BAR.SYNC.DEFER_BLOCKING 0x1, 0x100 ;  /* 0x0044000000007b1d */ /* 0x000fe20000010000 */
[----:B------:R-:W-:-:S02]  /*fd80*/  ISETP.NE.AND.EX P1, PT, RZ, UR13, PT, P1 ;  /* 0x0000000dff007c0c */ /* 0x000fc4000bf25310 */
[----:B------:R-:W-:-:S13]  /*fd90*/  ISETP.NE.AND.EX P0, PT, R21, RZ, PT, P0 ;  /* 0x000000ff1500720c */ /* 0x000fda0003f05300 */
[----:B-1----:R-:W1:Y:S01]  /*fda0*/  @P0 LDC.64 R4, c[0x0][0xc08] ;  /* 0x00030200ff040b82 */ /* 0x002e620000000a00 */
[----:B------:R-:W2:Y:S01]  /*fdb0*/  @P1 LDG.E R0, desc[UR48][R8.64] ;  /* 0x0000003008001981 */ /* 0x000ea2000c1e1900 */
[----:B-1----:R-:W-:-:S05]  /*fdc0*/  @P0 IMAD.WIDE R4, R19, 0x4, R4 ;  /* 0x0000000413040825 */ /* 0x002fca00078e0204 */
[----:B------:R1:W3:Y:S01]  /*fdd0*/  @P0 LDG.E R10, desc[UR48][R4.64] ;  /* 0x00000030040a0981 */ /* 0x0002e2000c1e1900 */
[----:B------:R-:W-:Y:S01]  /*fde0*/  USEL UR4, UR44, UR4, UP0 ;  /* 0x000000042c047287 */ /* 0x000fe20008000000 */
[----:B0-----:R-:W-:Y:S01]  /*fdf0*/  VIADD R14, R22, UR42 ;  /* 0x0000002a160e7c36 */ /* 0x001fe20008000000 */
[----:B------:R-:W-:Y:S02]  /*fe00*/  UISETP.NE.AND UP1, UPT, UR20, 0x1, UPT ;  /* 0x000000011400788c */ /* 0x000fe4000bf25270 */
[----:B------:R-:W-:Y:S01]  /*fe10*/  UISETP.GT.AND UP2, UPT, UR4, 0x1, UPT ;  /* 0x000000010400788c */ /* 0x000fe2000bf44270 */
[----:B------:R-:W-:Y:S01]  /*fe20*/  UMOV UR23, 0x9b8 ;  /* 0x000009b800177882 */ /* 0x000fe20000000000 */
[----:B------:R-:W-:Y:S02]  /*fe30*/  UISETP.NE.U32.AND UP0, UPT, UR12, URZ, UPT ;  /* 0x0000003f0c00728c */ /* 0x000fe4000bf05070 */
[----:B------:R-:W-:Y:S01]  /*fe40*/  PLOP3.LUT P2, PT, PT, PT, UP1, 0x80, 0x0 ;  /* 0x000000000000781c */ /* 0x000fe20003f4f018 */
[----:B------:R-:W-:-:S02]  /*fe50*/  USEL UR23, UR23, 0x978, UP2 ;  /* 0x0000097817177887 */ /* 0x000fc40009000000 */
[----:B------:R-:W-:Y:S01]  /*fe60*/  UISETP.NE.AND.EX UP0, UPT, UR13, URZ, UPT, UP0 ;  /* 0x0000003f0d00728c */ /* 0x000fe2000bf05300 */
[----:B------:R-:W-:Y:S01]  /*fe70*/  UMOV UR4, URZ ;  /* 0x0000003f00047c82 */ /* 0x000fe20008000000 */
[----:B------:R-:W-:Y:S02]  /*fe80*/  USHF.R.S32.HI UR12, URZ, 0x1f, UR41 ;  /* 0x0000001f3f0c7899 */ /* 0x000fe40008011429 */
[----:B------:R-:W-:Y:S01]  /*fe90*/  USEL UR9, UR41, URZ, !UP0 ;  /* 0x0000003f29097287 */ /* 0x000fe2000c000000 */
[----:B------:R-:W-:Y:S01]  /*fea0*/  @UP1 ULDC UR25, c[0x0][0xbec] ;  /* 0x0002fb0000191ab9 */ /* 0x000fe20000000800 */
[----:B------:R-:W-:-:S04]  /*feb0*/  USEL UR21, UR43, URZ, UP2 ;  /* 0x0000003f2b157287 */ /* 0x000fc80009000000 */
[----:B------:R-:W-:Y:S01]  /*fec0*/  ULDC.64 UR16, c[0x0][UR23+0x220] ;  /* 0x0000880017107abb */ /* 0x000fe20008000a00 */
[----:B-1----:R-:W-:Y:S01]  /*fed0*/  @P2 IMAD.HI.U32 R4, R14, UR25, RZ ;  /* 0x000000190e042c27 */ /* 0x002fe2000f8e00ff */
[----:B------:R-:W-:Y:S01]  /*fee0*/  USEL UR22, UR12, URZ, !UP0 ;  /* 0x0000003f0c167287 */ /* 0x000fe2000c000000 */
[----:B------:R-:W-:Y:S01]  /*fef0*/  ULDC.64 UR14, c[0x0][UR23+0x218] ;  /* 0x00008600170e7abb */ /* 0x000fe20008000a00 */
[----:B------:R-:W-:Y:S01]  /*ff00*/  ULDC.64 UR18, c[0x0][UR23+0x228] ;  /* 0x00008a0017127abb */ /* 0x000fe20008000a00 */
[----:B------:R-:W-:Y:S01]  /*ff10*/  UIMAD UR17, UR17, UR9, URZ ;  /* 0x00000009111172a4 */ /* 0x000fe2000f8e023f */
[----:B------:R-:W-:Y:S01]  /*ff20*/  @UP1 ULDC UR28, c[0x0][0xbf0] ;  /* 0x0002fc00001c1ab9 */ /* 0x000fe20000000800 */
[----:B------:R-:W-:Y:S02]  /*ff30*/  UIMAD.WIDE.U32 UR12, UR14, UR40, URZ ;  /* 0x000000280e0c72a5 */ /* 0x000fe4000f8e003f */
[----:B------:R-:W-:Y:S02]  /*ff40*/  UIMAD UR24, UR15, UR40, URZ ;  /* 0x000000280f1872a4 */ /* 0x000fe4000f8e023f */
[----:B------:R-:W-:-:S02]  /*ff50*/  UIMAD.WIDE.U32 UR26, UR18, UR21, URZ ;  /* 0x00000015121a72a5 */ /* 0x000fc4000f8e003f */
[----:B------:R-:W-:Y:S02]  /*ff60*/  UIMAD.WIDE.U32 UR14, UR16, UR9, URZ ;  /* 0x00000009100e72a5 */ /* 0x000fe4000f8e003f */
[----:B------:R-:W-:Y:S02]  /*ff70*/  UIMAD UR18, UR19, UR21, URZ ;  /* 0x00000015131272a4 */ /* 0x000fe4000f8e023f */
[----:B------:R-:W-:Y:S01]  /*ff80*/  UIMAD UR17, UR16, UR22, UR17 ;  /* 0x00000016101172a4 */ /* 0x000fe2000f8e0211 */
[----:B------:R-:W-:Y:S01]  /*ff90*/  IMAD.U32 R5, RZ, RZ, UR26 ;  /* 0x0000001aff057e24 */ /* 0x000fe2000f8e00ff */
[----:B------:R-:W-:Y:S02]  /*ffa0*/  UIADD3 UR18, UR27, UR18, URZ ;  /* 0x000000121b127290 */ /* 0x000fe4000fffe03f */
[----:B------:R-:W-:Y:S02]  /*ffb0*/  UIADD3 UR24, UR13, UR24, URZ ;  /* 0x000000180d187290 */ /* 0x000fe4000fffe03f */
[----:B------:R-:W-:-:S02]  /*ffc0*/  UIADD3 UR17, UR15, UR17, URZ ;  /* 0x000000110f117290 */ /* 0x000fc4000fffe03f */
[----:B------:R-:W-:Y:S01]  /*ffd0*/  IMAD.U32 R6, RZ, RZ, UR18 ;  /* 0x00000012ff067e24 */ /* 0x000fe2000f8e00ff */
[----:B--2---:R-:W-:Y:S01]  /*ffe0*/  @P1 R2UR UR4, R0 ;  /* 0x00000000000412ca */ /* 0x004fe200000e0000 */
[----:B------:R-:W-:Y:S01]  /*fff0*/  IMAD.MOV.U32 R0, RZ, RZ, R14 ;  /* 0x000000ffff007224 */ /* 0x000fe200078e000e */
[----:B------:R-:W-:-:S05]  /*10000*/  @P2 SHF.R.U32.HI R0, RZ, UR28, R4 ;  /* 0x0000001cff002c19 */ /* 0x000fca0008011604 */
[----:B------:R-:W-:-:S04]  /*10010*/  IMAD.MOV R7, RZ, RZ, -R0 ;  /* 0x000000ffff077224 */ /* 0x000fc800078e0a00 */
[----:B------:R-:W-:Y:S02]  /*10020*/  IMAD R7, R7, UR20, R14 ;  /* 0x0000001407077c24 */ /* 0x000fe4000f8e020e */
[----:B------:R-:W-:Y:S02]  /*10030*/  UIADD3 UR12, UP0, UP3, UR14, UR12, UR4 ;  /* 0x0000000c0e0c7290 */ /* 0x000fe4000fb1e004 */
[----:B------:R-:W-:-:S04]  /*10040*/  USHF.R.S32.HI UR16, URZ, 0x1f, UR4 ;  /* 0x0000001f3f107899 */ /* 0x000fc80008011404 */
[----:B------:R-:W-:Y:S01]  /*10050*/  UIADD3.X UR14, UR17, UR24, UR16, UP0, UP3 ;  /* 0x00000018110e7290 */ /* 0x000fe200087e6410 */
[----:B------:R-:W-:Y:S01]  /*10060*/  IADD3 R4, P3, P4, R0, UR12, R5 ;  /* 0x0000000c00047c10 */ /* 0x000fe2000fc7e005 */
[----:B------:R-:W-:Y:S01]  /*10070*/  ULDC.64 UR12, c[0x0][UR23+0x210] ;  /* 0x00008400170c7abb */ /* 0x000fe20008000a00 */
[----:B------:R-:W-:Y:S01]  /*10080*/  SHF.R.S32.HI R5, RZ, 0x1f, R0 ;  /* 0x0000001fff057819 */ /* 0x000fe20000011400 */
[----:B------:R-:W-:Y:S01]  /*10090*/  IMAD R11, R7, UR13, RZ ;  /* 0x0000000d070b7c24 */ /* 0x000fe2000f8e02ff */
[----:B------:R-:W-:Y:S02]  /*100a0*/  SHF.R.S32.HI R0, RZ, 0x1f, R7 ;  /* 0x0000001fff007819 */ /* 0x000fe40000011407 */
[----:B------:R-:W-:Y:S01]  /*100b0*/  IADD3.X R5, R5, UR14, R6, P3, P4 ;  /* 0x0000000e05057c10 */ /* 0x000fe20009fe8406 */
[----:B------:R-:W-:Y:S01]  /*100c0*/  ULDC.64 UR14, c[0x0][0xba8] ;  /* 0x0002ea00000e7ab9 */ /* 0x000fe20000000a00 */
[----:B------:R-:W-:Y:S01]  /*100d0*/  @!UP2 ULDC UR14, c[0x0][0xb50] ;  /* 0x0002d400000eaab9 */ /* 0x000fe20000000800 */
[----:B------:R-:W-:Y:S01]  /*100e0*/  IMAD R11, R0, UR12, R11 ;  /* 0x0000000c000b7c24 */ /* 0x000fe2000f8e020b */
[----:B------:R-:W-:Y:S01]  /*100f0*/  @!UP2 ULDC UR15, c[0x0][0xb54] ;  /* 0x0002d500000faab9 */ /* 0x000fe20000000800 */
[----:B------:R-:W-:Y:S01]  /*10100*/  IMAD.WIDE.U32 R4, R7, UR12, R4 ;  /* 0x0000000c07047c25 */ /* 0x000fe2000f8e0004 */
[----:B------:R-:W-:Y:S01]  /*10110*/  ULDC UR12, c[0x0][0xa88] ;  /* 0x0002a200000c7ab9 */ /* 0x000fe20000000800 */
[----:B---3--:R-:W-:-:S02]  /*10120*/  @P0 R2UR UR12, R10 ;  /* 0x000000000a0c02ca */ /* 0x008fc400000e0000 */
[----:B------:R-:W-:Y:S01]  /*10130*/  IMAD.IADD R5, R5, 0x1, R11 ;  /* 0x0000000105057824 */ /* 0x000fe200078e020b */
[----:B------:R-:W-:-:S04]  /*10140*/  LEA R11, P3, R4, UR14, 0x2 ;  /* 0x0000000e040b7c11 */ /* 0x000fc8000f8610ff */
[----:B------:R-:W-:Y:S01]  /*10150*/  LEA.HI.X R12, R4, UR15, R5, 0x2, P3 ;  /* 0x0000000f040c7c11 */ /* 0x000fe200098f1405 */
[----:B------:R-:W-:Y:S08]  /*10160*/  @P0 BRA `(.L_x_2589) ;  /* 0x0000000000180947 */ /* 0x000ff00003800000 */
[----:B------:R-:W-:Y:S05]  /*10170*/  @!P1 BRA `(.L_x_2589) ;  /* 0x0000000000149947 */ /* 0x000fea0003800000 */
[----:B------:R-:W2:Y:S04]  /*10180*/  LDG.E R4, desc[UR48][R8.64] ;  /* 0x0000003008047981 */ /* 0x000ea8000c1e1900 */
[----:B------:R-:W3:Y:S01]  /*10190*/  LDG.E R0, desc[UR48][R8.64+0x4] ;  /* 0x0000043008007981 */ /* 0x000ee2000c1e1900 */
[----:B--2---:R-:W-:Y:S02]  /*101a0*/  R2UR UR13, R4 ;  /* 0x00000000040d72ca */ /* 0x004fe400000e0000 */
[----:B---3--:R-:W-:-:S13]  /*101b0*/  R2UR UR12, R0 ;  /* 0x00000000000c72ca */ /* 0x008fda00000e0000 */
[----:B------:R-:W-:-:S12]  /*101c0*/  UIADD3 UR12, -UR13, UR12, URZ ;  /* 0x0000000c0d0c7290 */ /* 0x000fd8000fffe13f */
.L_x_2589:
[----:B------:R-:W2:Y:S01]  /*101d0*/  LDL R0, [R1+0x14] ;  /* 0x0000140001007983 */ /* 0x000ea20000100800 */
[----:B------:R-:W-:Y:S01]  /*101e0*/  UIMAD UR17, UR12, UR20, URZ ;  /* 0x000000140c1172a4 */ /* 0x000fe2000f8e023f */
[----:B------:R-:W-:Y:S02]  /*101f0*/  LOP3.LUT P0, RZ, R226, 0x3, RZ, 0xc0, !PT ;  /* 0x00000003e2ff7812 */ /* 0x000fe4000780c0ff */
[----:B------:R-:W-:Y:S04]  /*10200*/  SHFL.IDX PT, R4, R11, RZ, 0x1c1f ;  /* 0x001c1fff0b047589 */ /* 0x000fe800000e0000 */
[----:B------:R-:W0:Y:S04]  /*10210*/  SHFL.IDX PT, R5, R12, RZ, 0x1c1f ;  /* 0x001c1fff0c057589 */ /* 0x000e2800000e0000 */
[----:B------:R-:W-:Y:S04]  /*10220*/  SHFL.IDX PT, R6, R11, 0x1, 0x1c1f ;  /* 0x003c1f000b067f89 */ /* 0x000fe800000e0000 */
[----:B------:R-:W1:Y:S01]  /*10230*/  SHFL.IDX PT, R7, R12, 0x1, 0x1c1f ;  /* 0x003c1f000c077f89 */ /* 0x000e6200000e0000 */
[----:B--2---:R-:W-:-:S04]  /*10240*/  VIADD R8, R0, UR42 ;  /* 0x0000002a00087c36 */ /* 0x004fc80008000000 */
[C---:B------:R-:W-:Y:S01]  /*10250*/  VIADD R0, R8.reuse, 0x8 ;  /* 0x0000000808007836 */ /* 0x040fe20000000000 */
[C---:B------:R-:W-:Y:S02]  /*10260*/  ISETP.GE.OR P1, PT, R8.reuse, UR17, P0 ;  /* 0x0000001108007c0c */ /* 0x040fe40008726670 */
[----:B------:R-:W-:Y:S02]  /*10270*/  ISETP.GE.AND P3, PT, R8, UR17, PT ;  /* 0x0000001108007c0c */ /* 0x000fe4000bf66270 */
[----:B------:R-:W-:-:S09]  /*10280*/  ISETP.GE.OR P0, PT, R0, UR17, P0 ;  /* 0x0000001100007c0c */ /* 0x000fd20008706670 */
[----:B0-----:R0:W-:Y:S01]  /*10290*/  @!P1 ST.E desc[UR48][R4.64], R3 ;  /* 0x0000000304009985 */ /* 0x0011e2000c101930 */
[----:B------:R-:W-:-:S03]  /*102a0*/  PLOP3.LUT P1, PT, PT, PT, UP2, 0x80, 0x0 ;  /* 0x000000000000781c */ /* 0x000fc60003f2f028 */
[----:B-1----:R0:W-:Y:S01]  /*102b0*/  @!P0 ST.E desc[UR48][R6.64], R2 ;  /* 0x0000000206008985 */ /* 0x0021e2000c101930 */
[----:B------:R-:W-:-:S09]  /*102c0*/  ISETP.GE.AND P0, PT, R0, UR17, PT ;  /* 0x0000001100007c0c */ /* 0x000fd2000bf06270 */
[----:B------:R-:W-:Y:S05]  /*102d0*/  @P1 BRA `(.L_x_2590) ;  /* 0x0000001000081947 */ /* 0x000fea0003800000 */
[----:B------:R-:W1:Y:S01]  /*102e0*/  S2R R0, SR_TID.X ;  /* 0x0000000000007919 */ /* 0x000e620000002100 */
[----:B------:R-:W-:Y:S01]  /*102f0*/  ULDC.64 UR14, c[0x0][0xaa0] ;  /* 0x0002a800000e7ab9 */ /* 0x000fe20000000a00 */
[----:B-1----:R-:W-:-:S05]  /*10300*/  VIADD R0, R0, 0xffffff80 ;  /* 0xffffff8000007836 */ /* 0x002fca0000000000 */
[----:B0-----:R-:W-:-:S04]  /*10310*/  SHF.R.S32.HI R3, RZ, 0x1f, R0 ;  /* 0x0000001fff037819 */ /* 0x001fc80000011400 */
[----:B------:R-:W-:-:S04]  /*10320*/  LEA.HI R3, R3, R0, RZ, 0x3 ;  /* 0x0000000003037211 */ /* 0x000fc800078f18ff */
[----:B------:R-:W-:Y:S02]  /*10330*/  LOP3.LUT R5, R3, 0xfffffff8, RZ, 0xc0, !PT ;  /* 0xfffffff803057812 */ /* 0x000fe400078ec0ff */
[----:B------:R-:W-:Y:S01]  /*10340*/  SHF.R.S32.HI R77, RZ, 0x3, R3 ;  /* 0x00000003ff4d7819 */ /* 0x000fe20000011403 */
[----:B------:R-:W-:Y:S02]  /*10350*/  IMAD.MOV.U32 R3, RZ, RZ, 0x2 ;  /* 0x00000002ff037424 */ /* 0x000fe400078e00ff */
[----:B------:R-:W-:-:S04]  /*10360*/  IMAD.IADD R18, R0, 0x1, -R5 ;  /* 0x0000000100127824 */ /* 0x000fc800078e0a05 */
[----:B------:R-:W-:-:S04]  /*10370*/  IMAD.SHL.U32 R0, R18, 0x8, RZ ;  /* 0x0000000812007824 */ /* 0x000fc800078e00ff */
[----:B------:R-:W-:-:S04]  /*10380*/  IMAD R2, R77, 0x40, R0 ;  /* 0x000000404d027824 */ /* 0x000fc800078e0200 */
[----:B------:R-:W-:-:S03]  /*10390*/  IMAD.WIDE R2, R2, R3, UR10 ;  /* 0x0000000a02027e25 */ /* 0x000fc6000f8e0203 */
[C---:B------:R-:W-:Y:S02]  /*103a0*/  IADD3 R25, P1, R2.reuse, 0x3000, RZ ;  /* 0x0000300002197810 */ /* 0x040fe40007f3e0ff */
[C---:B------:R-:W-:Y:S02]  /*103b0*/  IADD3 R9, P4, R2.reuse, 0x1000, RZ ;  /* 0x0000100002097810 */ /* 0x040fe40007f9e0ff */
[----:B------:R-:W-:Y:S02]  /*103c0*/  LOP3.LUT R24, R25, 0x380, RZ, 0xc0, !PT ;  /* 0x0000038019187812 */ /* 0x000fe400078ec0ff */
[----:B------:R-:W-:Y:S02]  /*103d0*/  IADD3 R13, P3, R2, 0x2000, RZ ;  /* 0x00002000020d7810 */ /* 0x000fe40007f7e0ff */
[----:B------:R-:W-:Y:S02]  /*103e0*/  SHF.R.U64 R24, R24, 0x3, RZ ;  /* 0x0000000318187819 */ /* 0x000fe400000012ff */
[----:B------:R-:W-:-:S02]  /*103f0*/  LOP3.LUT R8, R9, 0x380, RZ, 0xc0, !PT ;  /* 0x0000038009087812 */ /* 0x000fc400078ec0ff */
[----:B------:R-:W-:Y:S02]  /*10400*/  LOP3.LUT R12, R13, 0x380, RZ, 0xc0, !PT ;  /* 0x000003800d0c7812 */ /* 0x000fe400078ec0ff */
[----:B------:R-:W-:Y:S01]  /*10410*/  LOP3.LUT R24, R24, R25, RZ, 0x3c, !PT ;  /* 0x0000001918187212 */ /* 0x000fe200078e3cff */
[--C-:B------:R-:W-:Y:S01]  /*10420*/  IMAD.X R25, RZ, RZ, R3.reuse, P1 ;  /* 0x000000ffff197224 */ /* 0x100fe200008e0603 */
[----:B------:R-:W-:Y:S02]  /*10430*/  IADD3 R49, P1, R2, 0x9000, RZ ;  /* 0x0000900002317810 */ /* 0x000fe40007f3e0ff */
[----:B------:R-:W-:Y:S02]  /*10440*/  SHF.R.U64 R8, R8, 0x3, RZ ;  /* 0x0000000308087819 */ /* 0x000fe400000012ff */
[----:B------:R-:W-:Y:S01]  /*10450*/  SHF.R.U64 R12, R12, 0x3, RZ ;  /* 0x000000030c0c7819 */ /* 0x000fe200000012ff */
[----:B------:R-:W-:Y:S01]  /*10460*/  UIMAD UR12, UR16, UR14, URZ ;  /* 0x0000000e100c72a4 */ /* 0x000fe2000f8e023f */
[----:B------:R-:W-:Y:S01]  /*10470*/  LOP3.LUT R48, R49, 0x380, RZ, 0xc0, !PT ;  /* 0x0000038031307812 */ /* 0x000fe200078ec0ff */
[----:B------:R-:W-:Y:S01]  /*10480*/  UIMAD.WIDE.U32 UR10, UR4, UR14, URZ ;  /* 0x0000000e040a72a5 */ /* 0x000fe2000f8e003f */
[----:B------:R-:W-:Y:S01]  /*10490*/  LOP3.LUT R8, R8, R9, RZ, 0x3c, !PT ;  /* 0x0000000908087212 */ /* 0x000fe200078e3cff */
[--C-:B------:R-:W-:Y:S01]  /*104a0*/  IMAD.X R9, RZ, RZ, R3.reuse, P4 ;  /* 0x000000ffff097224 */ /* 0x100fe200020e0603 */
[----:B------:R-:W-:Y:S01]  /*104b0*/  LOP3.LUT R12, R12, R13, RZ, 0x3c, !PT ;  /* 0x0000000d0c0c7212 */ /* 0x000fe200078e3cff */
[----:B------:R-:W-:Y:S01]  /*104c0*/  IMAD.X R13, RZ, RZ, R3, P3 ;  /* 0x000000ffff0d7224 */ /* 0x000fe200018e0603 */
[----:B------:R-:W-:-:S02]  /*104d0*/  IADD3 R29, P0, R2, 0x4000, RZ ;  /* 0x00004000021d7810 */ /* 0x000fc40007f1e0ff */
[C---:B------:R-:W-:Y:S02]  /*104e0*/  IADD3 R33, P6, R2.reuse, 0x5000, RZ ;  /* 0x0000500002217810 */ /* 0x040fe40007fde0ff */
[C---:B------:R-:W-:Y:S02]  /*104f0*/  IADD3 R37, P5, R2.reuse, 0x6000, RZ ;  /* 0x0000600002257810 */ /* 0x040fe40007fbe0ff */
[C---:B------:R-:W-:Y:S01]  /*10500*/  LOP3.LUT R7, R2.reuse, 0x380, RZ, 0xc0, !PT ;  /* 0x0000038002077812 */ /* 0x040fe200078ec0ff */
[----:B------:R-:W-:Y:S01]  /*10510*/  UIMAD UR12, UR4, UR15, UR12 ;  /* 0x0000000f040c72a4 */ /* 0x000fe2000f8e020c */
[C---:B------:R-:W-:Y:S01]  /*10520*/  IADD3 R41, P4, R2.reuse, 0x7000, RZ ;  /* 0x0000700002297810 */ /* 0x040fe20007f9e0ff */
[----:B------:R-:W-:Y:S01]  /*10530*/  @UP1 ULDC UR14, c[0x0][0xbec] ;  /* 0x0002fb00000e1ab9 */ /* 0x000fe20000000800 */
[----:B------:R-:W-:Y:S01]  /*10540*/  IADD3 R45, P3, R2, 0x8000, RZ ;  /* 0x00008000022d7810 */ /* 0x000fe20007f7e0ff */
[----:B------:R-:W5:Y:S01]  /*10550*/  LD.E.128 R8, desc[UR48][R8.64] ;  /* 0x0000003008087980 */ /* 0x000f62000c101d00 */
[----:B------:R-:W-:-:S02]  /*10560*/  SHF.R.U64 R48, R48, 0x3, RZ ;  /* 0x0000000330307819 */ /* 0x000fc400000012ff */
[----:B------:R-:W-:Y:S01]  /*10570*/  LOP3.LUT R28, R29, 0x380, RZ, 0xc0, !PT ;  /* 0x000003801d1c7812 */ /* 0x000fe200078ec0ff */
[----:B------:R-:W5:Y:S01]  /*10580*/  LD.E.128 R12, desc[UR48][R12.64] ;  /* 0x000000300c0c7980 */ /* 0x000f62000c101d00 */
[----:B------:R-:W-:Y:S02]  /*10590*/  LOP3.LUT R32, R33, 0x380, RZ, 0xc0, !PT ;  /* 0x0000038021207812 */ /* 0x000fe400078ec0ff */
[----:B------:R-:W-:Y:S01]  /*105a0*/  LOP3.LUT R36, R37, 0x380, RZ, 0xc0, !PT ;  /* 0x0000038025247812 */ /* 0x000fe200078ec0ff */
[----:B------:R-:W5:Y:S01]  /*105b0*/  LD.E.128 R24, desc[UR48][R24.64] ;  /* 0x0000003018187980 */ /* 0x000f62000c101d00 */
[----:B------:R-:W-:Y:S02]  /*105c0*/  LOP3.LUT R40, R41, 0x380, RZ, 0xc0, !PT ;  /* 0x0000038029287812 */ /* 0x000fe400078ec0ff */
[----:B------:R-:W-:Y:S02]  /*105d0*/  LOP3.LUT R44, R45, 0x380, RZ, 0xc0, !PT ;  /* 0x000003802d2c7812 */ /* 0x000fe400078ec0ff */
[----:B------:R-:W-:Y:S01]  /*105e0*/  LOP3.LUT R48, R48, R49, RZ, 0x3c, !PT ;  /* 0x0000003130307212 */ /* 0x000fe200078e3cff */
[----:B------:R-:W-:Y:S01]  /*105f0*/  IMAD.X R49, RZ, RZ, R3, P1 ;  /* 0x000000ffff317224 */ /* 0x000fe200008e0603 */
[----:B------:R-:W-:-:S02]  /*10600*/  IADD3 R5, P1, R2, 0xf000, RZ ;  /* 0x0000f00002057810 */ /* 0x000fc40007f3e0ff */
[----:B------:R-:W-:Y:S02]  /*10610*/  SHF.R.U64 R28, R28, 0x3, RZ ;  /* 0x000000031c1c7819 */ /* 0x000fe400000012ff */
[----:B------:R-:W-:Y:S02]  /*10620*/  SHF.R.U64 R32, R32, 0x3, RZ ;  /* 0x0000000320207819 */ /* 0x000fe400000012ff */
[----:B------:R-:W-:Y:S01]  /*10630*/  SHF.R.U64 R7, R7, 0x3, RZ ;  /* 0x0000000307077819 */ /* 0x000fe200000012ff */
[----:B------:R-:W-:Y:S01]  /*10640*/  UIADD3 UR11, UR11, UR12, URZ ;  /* 0x0000000c0b0b7290 */ /* 0x000fe2000fffe03f */
[----:B------:R-:W-:Y:S01]  /*10650*/  SHF.R.U64 R36, R36, 0x3, RZ ;  /* 0x0000000324247819 */ /* 0x000fe200000012ff */
[----:B------:R-:W-:Y:S01]  /*10660*/  USHF.R.S32.HI UR4, URZ, 0x1f, UR9 ;  /* 0x0000001f3f047899 */ /* 0x000fe20008011409 */
[----:B------:R-:W-:Y:S01]  /*10670*/  SHF.R.U64 R40, R40, 0x3, RZ ;  /* 0x0000000328287819 */ /* 0x000fe200000012ff */
[----:B------:R-:W-:Y:S01]  /*10680*/  ULDC.64 UR12, c[0x0][0xae8] ;  /* 0x0002ba00000c7ab9 */ /* 0x000fe20000000a00 */
[----:B------:R-:W-:Y:S01]  /*10690*/  SHF.R.U64 R44, R44, 0x3, RZ ;  /* 0x000000032c2c7819 */ /* 0x000fe200000012ff */
[--C-:B------:R-:W-:Y:S01]  /*106a0*/  IMAD.X R73, RZ, RZ, R3.reuse, P1 ;  /* 0x000000ffff497224 */ /* 0x100fe200008e0603 */
[----:B------:R-:W-:Y:S01]  /*106b0*/  LOP3.LUT R4, R5, 0x380, RZ, 0xc0, !PT ;  /* 0x0000038005047812 */ /* 0x000fe200078ec0ff */
[----:B------:R-:W5:Y:S01]  /*106c0*/  LD.E.128 R48, desc[UR48][R48.64] ;  /* 0x0000003030307980 */ /* 0x000f62000c101d00 */
        /* <DEDUP_REMOVED lines=11> */
[----:B------:R-:W-:Y:S01]  /*10780*/  UIMAD.WIDE.U32 UR10, UR40, UR12, UR10 ;  /* 0x0000000c280a72a5 */ /* 0x000fe2000f8e000a */
        /* <DEDUP_REMOVED lines=8> */
[----:B------:R-:W-:Y:S02]  /*10810*/  LOP3.LUT R2, R7, R2, RZ, 0x3c, !PT ;  /* 0x0000000207027212 */ /* 0x000fe400078e3cff */
[----:B------:R-:W-:Y:S01]  /*10820*/  LOP3.LUT R72, R4, R5, RZ, 0x3c, !PT ;  /* 0x0000000504487212 */ /* 0x000fe200078e3cff */
[----:B------:R-:W-:Y:S01]  /*10830*/  UIMAD UR11, UR40, UR13, UR11 ;  /* 0x0000000d280b72a4 */ /* 0x000fe2000f8e020b */
[----:B------:R-:W-:Y:S01]  /*10840*/  LOP3.LUT R52, R53, 0x380, RZ, 0xc0, !PT ;  /* 0x0000038035347812 */ /* 0x000fe200078ec0ff */
[----:B------:R0:W5:Y:S01]  /*10850*/  LD.E.128 R4, desc[UR48][R2.64] ;  /* 0x0000003002047980 */ /* 0x000162000c101d00 */
[----:B------:R-:W-:Y:S01]  /*10860*/  ULDC.64 UR12, c[0x0][0xaf0] ;  /* 0x0002bc00000c7ab9 */ /* 0x000fe20000000a00 */
[----:B------:R-:W-:Y:S01]  /*10870*/  LOP3.LUT R56, R57, 0x380, RZ, 0xc0, !PT ;  /* 0x0000038039387812 */ /* 0x000fe200078ec0ff */
[----:B------:R-:W-:Y:S01]  /*10880*/  UIMAD UR4, UR4, UR12, URZ ;  /* 0x0000000c040472a4 */ /* 0x000fe2000f8e023f */
[----:B------:R-:W-:Y:S01]  /*10890*/  LOP3.LUT R60, R61, 0x380, RZ, 0xc0, !PT ;  /* 0x000003803d3c7812 */ /* 0x000fe200078ec0ff */
[----:B------:R-:W5:Y:S01]  /*108a0*/  LD.E.128 R40, desc[UR48][R40.64] ;  /* 0x0000003028287980 */ /* 0x000f62000c101d00 */
[----:B------:R-:W-:-:S02]  /*108b0*/  LOP3.LUT R64, R65, 0x380, RZ, 0xc0, !PT ;  /* 0x0000038041407812 */ /* 0x000fc400078ec0ff */
[----:B------:R-:W-:Y:S01]  /*108c0*/  LOP3.LUT R68, R69, 0x380, RZ, 0xc0, !PT ;  /* 0x0000038045447812 */ /* 0x000fe200078ec0ff */
[----:B------:R-:W5:Y:S01]  /*108d0*/  LD.E.128 R44, desc[UR48][R44.64] ;  /* 0x000000302c2c7980 */ /* 0x000f62000c101d00 */
[----:B0-----:R-:W-:Y:S01]  /*108e0*/  IMAD R2, R18, 0x20, R77 ;  /* 0x0000002012027824 */ /* 0x001fe200078e024d */
[----:B------:R-:W-:Y:S01]  /*108f0*/  UIMAD UR4, UR9, UR13, UR4 ;  /* 0x0000000d090472a4 */ /* 0x000fe2000f8e0204 */
[----:B------:R-:W-:Y:S01]  /*10900*/  SHF.R.U64 R52, R52, 0x3, RZ ;  /* 0x0000000334347819 */ /* 0x000fe200000012ff */
[----:B------:R-:W5:Y:S01]  /*10910*/  LD.E.128 R72, desc[UR48][R72.64] ;  /* 0x0000003048487980 */ /* 0x000f62000c101d00 */
[----:B------:R-:W-:Y:S01]  /*10920*/  VIADD R20, R2, UR42 ;  /* 0x0000002a02147c36 */ /* 0x000fe20008000000 */
[----:B------:R-:W-:Y:S01]  /*10930*/  UIMAD.WIDE.U32 UR10, UR9, UR12, UR10 ;  /* 0x0000000c090a72a5 */ /* 0x000fe2000f8e000a */
[----:B------:R-:W-:Y:S02]  /*10940*/  SHF.R.U64 R56, R56, 0x3, RZ ;  /* 0x0000000338387819 */ /* 0x000fe400000012ff */
[----:B------:R-:W-:Y:S01]  /*10950*/  @P2 IMAD.HI.U32 R2, R20, UR14, RZ ;  /* 0x0000000e14022c27 */ /* 0x000fe2000f8e00ff */
[----:B------:R-:W-:Y:S01]  /*10960*/  @UP1 ULDC UR9, c[0x0][0xbf0] ;  /* 0x0002fc0000091ab9 */ /* 0x000fe20000000800 */
[----:B------:R-:W-:-:S02]  /*10970*/  SHF.R.U64 R60, R60, 0x3, RZ ;  /* 0x000000033c3c7819 */ /* 0x000fc400000012ff */
[----:B------:R-:W-:Y:S01]  /*10980*/  IMAD.MOV.U32 R19, RZ, RZ, R20 ;  /* 0x000000ffff137224 */ /* 0x000fe200078e0014 */
[----:B------:R-:W-:Y:S02]  /*10990*/  SHF.R.U64 R64, R64, 0x3, RZ ;  /* 0x0000000340407819 */ /* 0x000fe400000012ff */
[----:B------:R-:W-:Y:S02]  /*109a0*/  SHF.R.U64 R68, R68, 0x3, RZ ;  /* 0x0000000344447819 */ /* 0x000fe400000012ff */
[----:B------:R-:W-:Y:S01]  /*109b0*/  @P2 SHF.R.U32.HI R19, RZ, UR9, R2 ;  /* 0x00000009ff132c19 */ /* 0x000fe20008011602 */
[----:B------:R-:W-:Y:S01]  /*109c0*/  UIADD3 UR4, UR11, UR4, URZ ;  /* 0x000000040b047290 */ /* 0x000fe2000fffe03f */
        /* <DEDUP_REMOVED lines=10> */
[--C-:B------:R-:W-:Y:S01]  /*10a70*/  SHF.R.S32.HI R18, RZ, 0x1f, R19.reuse ;  /* 0x0000001fff127819 */ /* 0x100fe20000011413 */
[----:B------:R-:W-:Y:S01]  /*10a80*/  IMAD.MOV R21, RZ, RZ, -R19 ;  /* 0x000000ffff157224 */ /* 0x000fe200078e0a13 */
[----:B------:R-:W5:Y:S01]  /*10a90*/  LD.E.128 R52, desc[UR48][R52.64] ;  /* 0x0000003034347980 */ /* 0x000f62000c101d00 */
[----:B------:R-:W-:-:S02]  /*10aa0*/  IMAD.U32 R2, RZ, RZ, UR10 ;  /* 0x0000000aff027e24 */ /* 0x000fc4000f8e00ff */
[----:B------:R-:W-:Y:S01]  /*10ab0*/  IMAD.U32 R3, RZ, RZ, UR11 ;  /* 0x0000000bff037e24 */ /* 0x000fe2000f8e00ff */
[----:B------:R-:W-:Y:S01]  /*10ac0*/  ULDC.64 UR10, c[0x0][0xae0] ;  /* 0x0002b800000a7ab9 */ /* 0x000fe20000000a00 */
[----:B------:R-:W-:Y:S01]  /*10ad0*/  IMAD.U32 R3, RZ, RZ, UR4 ;  /* 0x00000004ff037e24 */ /* 0x000fe2000f8e00ff */
[----:B------:R-:W5:Y:S01]  /*10ae0*/  LD.E.128 R56, desc[UR48][R56.64] ;  /* 0x0000003038387980 */ /* 0x000f62000c101d00 */
[----:B------:R-:W-:Y:S02]  /*10af0*/  IMAD R18, R18, UR10, RZ ;  /* 0x0000000a12127c24 */ /* 0x000fe4000f8e02ff */
[----:B------:R-:W-:Y:S01]  /*10b00*/  IMAD R21, R21, UR20, R20 ;  /* 0x0000001415157c24 */ /* 0x000fe2000f8e0214 */
[----:B------:R-:W5:Y:S01]  /*10b10*/  LD.E.128 R60, desc[UR48][R60.64] ;  /* 0x000000303c3c7980 */ /* 0x000f62000c101d00 */
[----:B------:R-:W-:-:S03]  /*10b20*/  IMAD.WIDE.U32 R2, R19, UR10, R2 ;  /* 0x0000000a13027c25 */ /* 0x000fc6000f8e0002 */
[----:B------:R-:W5:Y:S01]  /*10b30*/  LD.E.128 R64, desc[UR48][R64.64] ;  /* 0x0000003040407980 */ /* 0x000f62000c101d00 */
[----:B------:R-:W-:Y:S01]  /*10b40*/  IMAD R19, R19, UR11, R18 ;  /* 0x0000000b13137c24 */ /* 0x000fe2000f8e0212 */
[----:B------:R-:W-:Y:S01]  /*10b50*/  SHF.R.S32.HI R18, RZ, 0x1f, R21 ;  /* 0x0000001fff127819 */ /* 0x000fe20000011415 */
[----:B------:R-:W-:Y:S01]  /*10b60*/  ULDC.64 UR10, c[0x0][0xad8] ;  /* 0x0002b600000a7ab9 */ /* 0x000fe20000000a00 */
[----:B------:R-:W5:Y:S01]  /*10b70*/  LD.E.128 R68, desc[UR48][R68.64] ;  /* 0x0000003044447980 */ /* 0x000f62000c101d00 */
[----:B------:R-:W-:Y:S02]  /*10b80*/  IMAD.IADD R3, R3, 0x1, R19 ;  /* 0x0000000103037824 */ /* 0x000fe400078e0213 */
[----:B------:R-:W-:Y:S01]  /*10b90*/  IMAD R18, R18, UR10, RZ ;  /* 0x0000000a12127c24 */ /* 0x000fe2000f8e02ff */
[----:B------:R-:W-:Y:S01]  /*10ba0*/  @!PT LDS RZ, [RZ] ;  /* 0x00000000fffff984 */ /* 0x000fe20000000800 */
[----:B------:R-:W-:Y:S01]  /*10bb0*/  @!PT LDS RZ, [RZ] ;  /* 0x00000000fffff984 */ /* 0x000fe20000000800 */
[----:B------:R-:W-:Y:S01]  /*10bc0*/  @!PT LDS RZ, [RZ] ;  /* 0x00000000fffff984 */ /* 0x000fe20000000800 */
[----:B------:R-:W-:Y:S01]  /*10bd0*/  @!PT LDS RZ, [RZ] ;  /* 0x00000000fffff984 */ /* 0x000fe20000000800 */
[----:B------:R0:W-:Y:S06]  /*10be0*/  MEMBAR.ALL.CTA ;  /* 0x0000000000007992 */ /* 0x0001ec0000008000 */
[----:B0-----:R-:W0:Y:S01]  /*10bf0*/  FENCE.VIEW.ASYNC.S ;  /* 0x00000000000073c6 */ /* 0x001e220000000000 */
[----:B------:R-:W-:-:S04]  /*10c00*/  IMAD.WIDE.U32 R2, R21, UR10, R2 ;  /* 0x0000000a15027c25 */ /* 0x000fc8000f8e0002 */
[----:B------:R-:W-:Y:S01]  /*10c10*/  IMAD R19, R21, UR11, R18 ;  /* 0x0000000b15137c24 */ /* 0x000fe2000f8e0212 */
[----:B------:R-:W-:Y:S01]  /*10c20*/  ULDC.64 UR10, c[0x0][0xa80] ;  /* 0x0002a000000a7ab9 */ /* 0x000fe20000000a00 */
[----:B------:R-:W-:Y:S01]  /*10c30*/  VIADD R80, R77, UR42 ;  /* 0x0000002a4d507c36 */ /* 0x000fe20008000000 */
[----:B------:R-:W-:Y:S01]  /*10c40*/  LEA R78, P2, R2, UR10, 0x1 ;  /* 0x0000000a024e7c11 */ /* 0x000fe2000f8408ff */
[----:B------:R-:W-:Y:S01]  /*10c50*/  IMAD.IADD R3, R3, 0x1, R19 ;  /* 0x0000000103037824 */ /* 0x000fe200078e0213 */
[----:B------:R-:W-:-:S04]  /*10c60*/  UIADD3 UR8, UR8, 0x22820, URZ ;  /* 0x0002282008087890 */ /* 0x000fc8000fffe03f */
[----:B------:R-:W-:Y:S02]  /*10c70*/  LEA.HI.X R79, R2, UR11, R3, 0x1, P2 ;  /* 0x0000000b024f7c11 */ /* 0x000fe400090f0c03 */
[C---:B------:R-:W-:Y:S01]  /*10c80*/  ISETP.GE.AND P2, PT, R80.reuse, UR17, PT ;  /* 0x0000001150007c0c */ /* 0x040fe2000bf46270 */
[----:B------:R-:W-:Y:S01]  /*10c90*/  UPRMT UR8, URZ, 0x654, UR8 ;  /* 0x000006543f087896 */ /* 0x000fe20008000008 */
[C---:B------:R-:W-:Y:S02]  /*10ca0*/  VIADD R18, R80.reuse, 0x20 ;  /* 0x0000002050127836 */ /* 0x040fe40000000000 */
[----:B------:R-:W-:Y:S02]  /*10cb0*/  VIADD R20, R80, 0x40 ;  /* 0x0000004050147836 */ /* 0x000fe40000000000 */
[C---:B------:R-:W-:Y:S02]  /*10cc0*/  VIADD R84, R0.reuse, 0x80 ;  /* 0x0000008000547836 */ /* 0x040fe40000000000 */
[----:B------:R-:W-:-:S02]  /*10cd0*/  VIADD R86, R0, 0xc0 ;  /* 0x000000c000567836 */ /* 0x000fc40000000000 */
[----:B------:R-:W-:Y:S01]  /*10ce0*/  VIADD R82, R0, 0x40 ;  /* 0x0000004000527836 */ /* 0x000fe20000000000 */
[----:B0-----:R-:W-:Y:S01]  /*10cf0*/  SYNCS.ARRIVE.TRANS64.RED.A1T0 RZ, [UR8], RZ ;  /* 0x000000ffffff79a7 */ /* 0x001fe20008100408 */
[----:B------:R0:W1:Y:S01]  /*10d00*/  SHFL.IDX PT, R81, R78, RZ, 0x181f ;  /* 0x00181fff4e517589 */ /* 0x00006200000e0000 */
[----:B------:R-:W-:Y:S03]  /*10d10*/  BSSY B1, `(.L_x_2591) ;  /* 0x000001a000017945 */ /* 0x000fe60003800000 */
[----:B------:R0:W2:Y:S01]  /*10d20*/  SHFL.IDX PT, R77, R79, RZ, 0x181f ;  /* 0x00181fff4f4d7589 */ /* 0x0000a200000e0000 */
[----:B------:R-:W-:Y:S02]  /*10d30*/  ISETP.GE.AND P1, PT, R18, UR17, PT ;  /* 0x0000001112007c0c */ /* 0x000fe4000bf26270 */
[----:B------:R-:W-:Y:S02]  /*10d40*/  ISETP.GE.AND P0, PT, R20, UR17, PT ;  /* 0x0000001114007c0c */ /* 0x000fe4000bf06270 */
        /* <DEDUP_REMOVED lines=22> */
.L_x_2592:
[----:B------:R-:W-:Y:S05]  /*10eb0*/  BSYNC B1 ;  /* 0x0000000000017941 */ /* 0x000fea0003800000 */
.L_x_2591:
[----:B0-----:R0:W3:Y:S01]  /*10ec0*/  SHFL.IDX PT, R19, R79, 0x1, 0x181f ;  /* 0x00381f004f137f89 */ /* 0x0010e200000e0000 */
[----:B------:R-:W-:Y:S03]  /*10ed0*/  BSSY B1, `(.L_x_2593) ;  /* 0x0000014000017945 */ /* 0x000fe60003800000 */
[----:B-----5:R0:W4:Y:S01]  /*10ee0*/  SHFL.IDX PT, R7, R78, 0x1, 0x181f ;  /* 0x00381f004e077f89 */ /* 0x02012200000e0000 */
        /* <DEDUP_REMOVED lines=18> */
.L_x_2594:
[----:B------:R-:W-:Y:S05]  /*11010*/  BSYNC B1 ;  /* 0x0000000000017941 */ /* 0x000fea0003800000 */
.L_x_2593:
        /* <DEDUP_REMOVED lines=21> */
.L_x_2596:
[----:B------:R-:W-:Y:S05]  /*11170*/  BSYNC B1 ;  /* 0x0000000000017941 */ /* 0x000fea0003800000 */
.L_x_2595:
[----:B0-----:R-:W-:Y:S01]  /*11180*/  VIADD R2, R80, 0x60 ;  /* 0x0000006050027836 */ /* 0x001fe20000000000 */
[----:B---3--:R-:W0:Y:S04]  /*11190*/  SHFL.IDX PT, R79, R79, 0x3, 0x181f ;  /* 0x00781f004f4f7f89 */ /* 0x008e2800000e0000 */
[----:B------:R-:W-:Y:S01]  /*111a0*/  ISETP.GE.AND P0, PT, R2, UR17, PT ;  /* 0x0000001102007c0c */ /* 0x000fe2000bf06270 */
        /* <DEDUP_REMOVED lines=21> */
.L_x_2590:
[----:B------:R-:W-:Y:S01]  /*11300*/  ULDC.64 UR14, c[0x0][0xb08] ;  /* 0x0002c200000e7ab9 */ /* 0x000fe20000000a00 */
[----:B0-----:R-:W-:Y:S01]  /*11310*/  IMAD.MOV.U32 R5, RZ, RZ, R14 ;  /* 0x000000ffff057224 */ /* 0x001fe200078e000e */
        /* <DEDUP_REMOVED lines=20> */
[----:B------:R-:W-:Y:S01]  /*11460*/  UIADD3 UR8, UR8, 0x22820, URZ ;  /* 0x0002282008087890 */ /* 0x000fe2000fffe03f */
[----:B------:R-:W-:Y:S01]  /*11470*/  SHF.R.S32.HI R158, RZ, 0x1f, R211 ;  /* 0x0000001fff9e7819 */ /* 0x000fe200000114d3 */
[----:B------:R-:W-:Y:S01]  /*11480*/  UIMAD.WIDE.U32 UR10, UR9, UR14, UR10 ;  /* 0x0000000e090a72a5 */ /* 0x000fe2000f8e000a */
[----:B------:R-:W-:Y:S01]  /*11490*/  SHF.R.S32.HI R159, RZ, 0x1f, R212 ;  /* 0x0000001fff9f7819 */ /* 0x000fe200000114d4 */
[----:B------:R-:W-:Y:S01]  /*114a0*/  ULDC.64 UR12, c[0x0][0xb48] ;  /* 0x0002d200000c7ab9 */ /* 0x000fe20000000a00 */
[----:B------:R-:W-:Y:S01]  /*114b0*/  @UP1 ULDC UR9, c[0x0][0xbec] ;  /* 0x0002fb0000091ab9 */ /* 0x000fe20000000800 */
[----:B------:R-:W-:Y:S01]  /*114c0*/  UIADD3 UR11, UR11, UR4, URZ ;  /* 0x000000040b0b7290 */ /* 0x000fe2000fffe03f */
[----:B------:R-:W-:Y:S01]  /*114d0*/  @P2 IMAD.HI.U32 R0, R14, UR9, RZ ;  /* 0x000000090e002c27 */ /* 0x000fe2000f8e00ff */
[----:B------:R-:W-:Y:S01]  /*114e0*/  UPRMT UR8, URZ, 0x654, UR8 ;  /* 0x000006543f087896 */ /* 0x000fe20008000008 */
[----:B------:R-:W-:Y:S01]  /*114f0*/  SHF.R.S32.HI R160, RZ, 0x1f, R213 ;  /* 0x0000001fffa07819 */ /* 0x000fe200000114d5 */
[----:B------:R-:W-:Y:S01]  /*11500*/  @UP1 ULDC UR4, c[0x0][0xbf0] ;  /* 0x0002fc0000041ab9 */ /* 0x000fe20000000800 */
[----:B------:R-:W-:Y:S01]  /*11510*/  UIMAD.WIDE.U32 UR10, UR43, UR12, UR10 ;  /* 0x0000000c2b0a72a5 */ /* 0x000fe2000f8e000a */
[----:B------:R-:W-:-:S02]  /*11520*/  @P2 SHF.R.U32.HI R5, RZ, UR4, R0 ;  /* 0x00000004ff052c19 */ /* 0x000fc40008011600 */
[----:B------:R-:W-:Y:S01]  /*11530*/  SHF.R.S32.HI R161, RZ, 0x1f, R214 ;  /* 0x0000001fffa17819 */ /* 0x000fe200000114d6 */
[----:B------:R-:W-:Y:S01]  /*11540*/  UIMAD UR43, UR43, UR13, UR11 ;  /* 0x0000000d2b2b72a4 */ /* 0x000fe2000f8e020b */
[--C-:B------:R-:W-:Y:S01]  /*11550*/  SHF.R.S32.HI R0, RZ, 0x1f, R5.reuse ;  /* 0x0000001fff007819 */ /* 0x100fe20000011405 */
[----:B------:R-:W-:Y:S01]  /*11560*/  IMAD.MOV R7, RZ, RZ, -R5 ;  /* 0x000000ffff077224 */ /* 0x000fe200078e0a05 */
[----:B------:R-:W-:Y:S01]  /*11570*/  ULDC.64 UR12, c[0x0][0xb30] ;  /* 0x0002cc00000c7ab9 */ /* 0x000fe20000000a00 */
[----:B------:R-:W-:Y:S01]  /*11580*/  IMAD.U32 R3, RZ, RZ, UR11 ;  /* 0x0000000bff037e24 */ /* 0x000fe2000f8e00ff */
[----:B------:R-:W-:Y:S01]  /*11590*/  SYNCS.ARRIVE.TRANS64.RED.A1T0 RZ, [UR8], RZ ;  /* 0x000000ffffff79a7 */ /* 0x000fe20008100408 */
        /* <DEDUP_REMOVED lines=23> */
[----:B------:R-:W-:-:S02]  /*11710*/  LEA R0, P1, R2, UR10, 0x2 ;  /* 0x0000000a02007c11 */ /* 0x000fc4000f8210ff */
[----:B------:R-:W-:Y:S02]  /*11720*/  SHF.R.S32.HI R171, RZ, 0x1f, R224 ;  /* 0x0000001fffab7819 */ /* 0x000fe400000114e0 */
[----:B------:R-:W-:Y:S02]  /*11730*/  LEA.HI.X R14, R2, UR11, R3, 0x2, P1 ;  /* 0x0000000b020e7c11 */ /* 0x000fe400088f1403 */
[----:B------:R0:W1:Y:S01]  /*11740*/  SHFL.IDX PT, R2, R0, RZ, 0x1c1f ;  /* 0x001c1fff00027589 */ /* 0x00006200000e0000 */
[----:B------:R-:W-:-:S03]  /*11750*/  SHF.R.S32.HI R172, RZ, 0x1f, R225 ;  /* 0x0000001fffac7819 */ /* 0x000fc600000114e1 */
[----:B------:R0:W2:Y:S01]  /*11760*/  SHFL.IDX PT, R3, R14, RZ, 0x1c1f ;  /* 0x001c1fff0e037589 */ /* 0x0000a200000e0000 */
[----:B------:R-:W-:Y:S05]  /*11770*/  @P3 BRA `(.L_x_2599) ;  /* 0x0000000800243947 */ /* 0x000fea0003800000 */
[----:B------:R-:W-:Y:S01]  /*11780*/  ULDC UR4, c[0x0][0xac8] ;  /* 0x0002b20000047ab9 */ /* 0x000fe20000000800 */
[----:B------:R-:W-:Y:S01]  /*11790*/  VIADD R15, R17, 0xe0 ;  /* 0x000000e0110f7836 */ /* 0x000fe20000000000 */
[----:B------:R-:W-:Y:S01]  /*117a0*/  ISETP.GE.AND P2, PT, R225, UR4, PT ;  /* 0x00000004e1007c0c */ /* 0x000fe2000bf46270 */
[C---:B------:R-:W-:Y:S01]  /*117b0*/  VIADD R19, R17.reuse, 0xf0 ;  /* 0x000000f011137836 */ /* 0x040fe20000000000 */
[C---:B------:R-:W-:Y:S01]  /*117c0*/  ISETP.GE.AND P3, PT, R17.reuse, UR4, PT ;  /* 0x0000000411007c0c */ /* 0x040fe2000bf66270 */
[----:B------:R-:W-:Y:S01]  /*117d0*/  VIADD R21, R17, 0xf8 ;  /* 0x000000f811157836 */ /* 0x000fe20000000000 */
        /* <DEDUP_REMOVED lines=51> */
[-C--:B------:R-:W-:Y:S02]  /*11b10*/  @!P3 LEA.HI.X R5, R214, R3.reuse, R161, 0x2, P6 ;  /* 0x00000003d605b211 */ /* 0x080fe400030f14a1 */
[CC--:B--2---:R-:W-:Y:S02]  /*11b20*/  @!P2 LEA R6, P5, R213.reuse, R2.reuse, 0x2 ;  /* 0x00000002d506a211 */ /* 0x0c4fe400078a10ff */
[----:B------:R-:W-:Y:S01]  /*11b30*/  @!P1 LEA R8, P6, R212, R2, 0x2 ;  /* 0x00000002d4089211 */ /* 0x000fe200078c10ff */
[----:B------:R1:W-:Y:S01]  /*11b40*/  @!P3 ST.E.64 desc[UR48][R4.64], R72 ;  /* 0x000000480400b985 */ /* 0x0003e2000c101b30 */
[-C--:B------:R-:W-:Y:S02]  /*11b50*/  @!P2 LEA.HI.X R7, R213, R3.reuse, R160, 0x2, P5 ;  /* 0x00000003d507a211 */ /* 0x080fe400028f14a0 */
[----:B------:R-:W-:Y:S02]  /*11b60*/  ISETP.GE.AND P3, PT, R210, UR4, PT ;  /* 0x00000004d2007c0c */ /* 0x000fe4000bf66270 */
[----:B------:R-:W-:Y:S01]  /*11b70*/  @!P1 LEA.HI.X R9, R212, R3, R159, 0x2, P6 ;  /* 0x00000003d4099211 */ /* 0x000fe200030f149f */
[----:B------:R2:W-:Y:S01]  /*11b80*/  @!P2 ST.E.64 desc[UR48][R6.64], R76 ;  /* 0x0000004c0600a985 */ /* 0x0005e2000c101b30 */
[----:B------:R-:W-:-:S02]  /*11b90*/  ISETP.GE.AND P2, PT, R209, UR4, PT ;  /* 0x00000004d1007c0c */ /* 0x000fc4000bf46270 */
[C---:B------:R-:W-:Y:S01]  /*11ba0*/  @!P4 LEA R10, P5, R211.reuse, R2, 0x2 ;  /* 0x00000002d30ac211 */ /* 0x040fe200078a10ff */
[----:B------:R3:W-:Y:S01]  /*11bb0*/  @!P1 ST.E.64 desc[UR48][R8.64], R80 ;  /* 0x0000005008009985 */ /* 0x0007e2000c101b30 */
[----:B------:R-:W-:Y:S02]  /*11bc0*/  ISETP.GE.AND P1, PT, R208, UR4, PT ;  /* 0x00000004d0007c0c */ /* 0x000fe4000bf26270 */
[----:B------:R-:W-:-:S03]  /*11bd0*/  @!P4 LEA.HI.X R11, R211, R3, R158, 0x2, P5 ;  /* 0x00000003d30bc211 */ /* 0x000fc600028f149e */
[CC--:B------:R-:W-:Y:S02]  /*11be0*/  @!P3 LEA R12, P6, R210.reuse, R2.reuse, 0x2 ;  /* 0x00000002d20cb211 */ /* 0x0c0fe400078c10ff */
        /* <DEDUP_REMOVED lines=40> */
[----:B------:R2:W-:Y:S01]  /*11e70*/  @!P2 ST.E.64 desc[UR48][R10.64], R124 ;  /* 0x0000007c0a00a985 */ /* 0x0005e2000c101b30 */
        /* <DEDUP_REMOVED lines=13> */
[CC--:B------:R-:W-:Y:S01]  /*11f50*/  @!P2 LEA R8, P6, R25.reuse, R2.reuse, 0x2 ;  /* 0x000000021908a211 */ /* 0x0c0fe200078c10ff */
[----:B------:R4:W-:Y:S01]  /*11f60*/  @!P3 ST.E.64 desc[UR48][R6.64], R136 ;  /* 0x000000880600b985 */ /* 0x0009e2000c101b30 */
[----:B--2---:R-:W-:Y:S02]  /*11f70*/  SHF.R.S32.HI R11, RZ, 0x1f, R19 ;  /* 0x0000001fff0b7819 */ /* 0x004fe40000011413 */
[-C--:B------:R-:W-:Y:S02]  /*11f80*/  @!P2 LEA.HI.X R9, R25, R3.reuse, R9, 0x2, P6 ;  /* 0x000000031909a211 */ /* 0x080fe400030f1409 */
[C---:B------:R-:W-:Y:S02]  /*11f90*/  @!P1 LEA R10, P6, R19.reuse, R2, 0x2 ;  /* 0x00000002130a9211 */ /* 0x040fe400078c10ff */
[----:B---3--:R-:W-:Y:S01]  /*11fa0*/  SHF.R.S32.HI R12, RZ, 0x1f, R21 ;  /* 0x0000001fff0c7819 */ /* 0x008fe20000011415 */
[----:B------:R4:W-:Y:S01]  /*11fb0*/  @!P2 ST.E.64 desc[UR48][R8.64], R140 ;  /* 0x0000008c0800a985 */ /* 0x0009e2000c101b30 */
[----:B------:R-:W-:-:S02]  /*11fc0*/  @!P1 LEA.HI.X R11, R19, R3, R11, 0x2, P6 ;  /* 0x00000003130b9211 */ /* 0x000fc400030f140b */
[----:B------:R-:W-:-:S03]  /*11fd0*/  @!P5 LEA R2, P6, R21, R2, 0x2 ;  /* 0x000000021502d211 */ /* 0x000fc600078c10ff */
[----:B------:R4:W-:Y:S01]  /*11fe0*/  @!P1 ST.E.64 desc[UR48][R10.64], R144 ;  /* 0x000000900a009985 */ /* 0x0009e2000c101b30 */
[----:B------:R-:W-:-:S05]  /*11ff0*/  @!P5 LEA.HI.X R3, R21, R3, R12, 0x2, P6 ;  /* 0x000000031503d211 */ /* 0x000fca00030f140c */
[----:B------:R4:W-:Y:S04]  /*12000*/  @!P5 ST.E.64 desc[UR48][R2.64], R148 ;  /* 0x000000940200d985 */ /* 0x0009e8000c101b30 */
.L_x_2599:
[----:B------:R-:W-:Y:S05]  /*12010*/  BSYNC B1 ;  /* 0x0000000000017941 */ /* 0x000fea0003800000 */
.L_x_2598:
[----:B--2-4-:R2:W3:Y:S04]  /*12020*/  SHFL.IDX PT, R3, R14, 0x1, 0x1c1f ;  /* 0x003c1f000e037f89 */ /* 0x0144e800000e0000 */
[----:B-1----:R2:W1:Y:S01]  /*12030*/  SHFL.IDX PT, R2, R0, 0x1, 0x1c1f ;  /* 0x003c1f0000027f89 */ /* 0x00246200000e0000 */
[----:B------:R-:W-:Y:S05]  /*12040*/  @P0 BRA `(.L_x_2597) ;  /* 0x0000001800200947 */ /* 0x000fea0003800000 */
[----:B------:R-:W-:Y:S01]  /*12050*/  ULDC UR4, c[0x0][0xac8] ;  /* 0x0002b20000047ab9 */ /* 0x000fe20000000800 */
[----:B------:R-:W-:Y:S01]  /*12060*/  VIADD R21, R17, 0xe0 ;  /* 0x000000e011157836 */ /* 0x000fe20000000000 */
[----:B------:R-:W-:Y:S01]  /*12070*/  ISETP.GE.AND P5, PT, R225, UR4, PT ;  /* 0x00000004e1007c0c */ /* 0x000fe2000bfa6270 */
[C---:B------:R-:W-:Y:S01]  /*12080*/  VIADD R19, R17.reuse, 0xe8 ;  /* 0x000000e811137836 */ /* 0x040fe20000000000 */
[----:B------:R-:W-:Y:S02]  /*12090*/  ISETP.GE.AND P4, PT, R17, UR4, PT ;  /* 0x0000000411007c0c */ /* 0x000fe4000bf86270 */
[----:B------:R-:W-:Y:S02]  /*120a0*/  ISETP.GE.AND P2, PT, R224, UR4, PT ;  /* 0x00000004e0007c0c */ /* 0x000fe4000bf46270 */
[----:B------:R-:W-:Y:S02]  /*120b0*/  ISETP.GE.AND P1, PT, R223, UR4, PT ;  /* 0x00000004df007c0c */ /* 0x000fe4000bf26270 */
[----:B------:R-:W-:-:S02]  /*120c0*/  ISETP.GE.AND P0, PT, R222, UR4, PT ;  /* 0x00000004de007c0c */ /* 0x000fc4000bf06270 */
[----:B0-2---:R-:W-:-:S03]  /*120d0*/  SHF.R.S32.HI R0, RZ, 0x1f, R23 ;  /* 0x0000001fff007819 */ /* 0x005fc60000011417 */
        /* <DEDUP_REMOVED lines=130> */
.L_x_2588:
[----:B------:R-:W0:Y:S01]  /*12900*/  LDC.64 R2, c[0x0][0xc00] ;  /* 0x00030000ff027b82 */ /* 0x000e220000000a00 */
[----:B------:R-:W-:Y:S01]  /*12910*/  ULDC.64 UR8, c[0x0][0xc00] ;  /* 0x0003000000087ab9 */ /* 0x000fe20000000a00 */
[----:B------:R-:W-:Y:S01]  /*12920*/  IMAD.MOV.U32 R7, RZ, RZ, RZ ;  /* 0x000000ffff077224 */ /* 0x000fe200078e00ff */
[----:B------:R-:W-:-:S05]  /*12930*/  UIMAD.WIDE UR8, UR41, 0x4, UR8 ;  /* 0x00000004290878a5 */ /* 0x000fca000f8e0208 */
[----:B------:R-:W1:Y:S01]  /*12940*/  LDC.64 R4, c[0x0][0xc08] ;  /* 0x00030200ff047b82 */ /* 0x000e620000000a00 */
[----:B0-----:R-:W-:Y:S01]  /*12950*/  ISETP.NE.U32.AND P0, PT, R2, RZ, PT ;  /* 0x000000ff0200720c */ /* 0x001fe20003f05070 */
[----:B------:R-:W-:Y:S01]  /*12960*/  IMAD.U32 R2, RZ, RZ, UR8 ;  /* 0x00000008ff027e24 */ /* 0x000fe2000f8e00ff */
[----:B------:R-:W-:Y:S01]  /*12970*/  R2UR UR4, R3 ;  /* 0x00000000030472ca */ /* 0x000fe200000e0000 */
[----:B------:R-:W-:Y:S01]  /*12980*/  IMAD.U32 R3, RZ, RZ, UR9 ;  /* 0x00000009ff037e24 */ /* 0x000fe2000f8e00ff */
[----:B-1----:R-:W-:-:S09]  /*12990*/  ISETP.NE.U32.AND P1, PT, R4, RZ, PT ;  /* 0x000000ff0400720c */ /* 0x002fd20003f25070 */
[----:B------:R-:W-:Y:S02]  /*129a0*/  VOTEU.ANY UP0, P0 ;  /* 0x00000000003f7886 */ /* 0x000fe40000000100 */
[----:B------:R-:W-:Y:S01]  /*129b0*/  UISETP.NE.AND.EX UP0, UPT, UR4, URZ, UPT, UP0 ;  /* 0x0000003f0400728c */ /* 0x000fe2000bf05300 */
[----:B------:R-:W-:Y:S01]  /*129c0*/  R2UR UR4, R5 ;  /* 0x00000000050472ca */ /* 0x000fe200000e0000 */
[----:B------:R-:W-:-:S04]  /*129d0*/  VOTEU.ANY UP1, P1 ;  /* 0x00000000003f7886 */ /* 0x000fc80000820100 */
[----:B------:R-:W-:-:S08]  /*129e0*/  PLOP3.LUT P0, PT, PT, PT, UP0, 0x80, 0x0 ;  /* 0x000000000000781c */ /* 0x000fd00003f0f008 */
[----:B------:R-:W-:-:S06]  /*129f0*/  UISETP.NE.AND.EX UP1, UPT, UR4, URZ, UPT, UP1 ;  /* 0x0000003f0400728c */ /* 0x000fcc000bf25310 */
[----:B------:R-:W-:Y:S01]  /*12a00*/  PLOP3.LUT P1, PT, PT, PT, UP1, 0x80, 0x0 ;  /* 0x000000000000781c */ /* 0x000fe20003f2f018 */
[----:B------:R0:W5:Y:S01]  /*12a10*/  @P0 LDG.E R7, desc[UR48][R2.64] ;  /* 0x0000003002070981 */ /* 0x000162000c1e1900 */
[----:B------:R-:W-:Y:S02]  /*12a20*/  ULDC UR4, c[0x0][0xa88] ;  /* 0x0002a20000047ab9 */ /* 0x000fe40000000800 */
[----:B------:R-:W-:Y:S01]  /*12a30*/  IMAD.U32 R0, RZ, RZ, UR4 ;  /* 0x00000004ff007e24 */ /* 0x000fe2000f8e00ff */
[----:B------:R-:W-:Y:S02]  /*12a40*/  @UP1 ULDC.64 UR8, c[0x0][0xc08] ;  /* 0x0003020000081ab9 */ /* 0x000fe40000000a00 */
[----:B------:R-:W-:-:S06]  /*12a50*/  @UP1 UIMAD.WIDE UR8, UR41, 0x4, UR8 ;  /* 0x00000004290818a5 */ /* 0x000fcc000f8e0208 */
[----:B------:R-:W-:Y:S02]  /*12a60*/  IMAD.U32 R4, RZ, RZ, UR8 ;  /* 0x00000008ff047e24 */ /* 0x000fe4000f8e00ff */
[----:B------:R-:W-:-:S05]  /*12a70*/  IMAD.U32 R5, RZ, RZ, UR9 ;  /* 0x00000009ff057e24 */ /* 0x000fca000f8e00ff */
[----:B------:R0:W5:Y:S01]  /*12a80*/  @P1 LDG.E R0, desc[UR48][R4.64] ;  /* 0x0000003004001981 */ /* 0x000162000c1e1900 */
[----:B------:R-:W-:Y:S01]  /*12a90*/  UISETP.NE.AND UP1, UPT, UR44, URZ, UPT ;  /* 0x0000003f2c00728c */ /* 0x000fe2000bf25270 */
[----:B------:R-:W1:Y:S10]  /*12aa0*/  S2R R6, SR_TID.X ;  /* 0x0000000000067919 */ /* 0x000e740000002100 */
[----:B------:R-:W-:Y:S01]  /*12ab0*/  @!UP1 ULDC UR44, c[0x0][0xad4] ;  /* 0x0002b500002c9ab9 */ /* 0x000fe20000000800 */
[----:B0-----:R-:W-:Y:S05]  /*12ac0*/  @P1 BRA `(.L_x_2600) ;  /* 0x0000000000101947 */ /* 0x001fea0003800000 */
[----:B------:R-:W-:Y:S05]  /*12ad0*/  @!P0 BRA `(.L_x_2600) ;  /* 0x00000000000c8947 */ /* 0x000fea0003800000 */
[----:B------:R-:W2:Y:S04]  /*12ae0*/  LDG.E R5, desc[UR48][R2.64] ;  /* 0x0000003002057981 */ /* 0x000ea8000c1e1900 */
[----:B-----5:R-:W2:Y:S02]  /*12af0*/  LDG.E R0, desc[UR48][R2.64+0x4] ;  /* 0x0000043002007981 */ /* 0x020ea4000c1e1900 */
[----:B--2---:R-:W-:-:S07]  /*12b00*/  IMAD.IADD R0, R0, 0x1, -R5 ;  /* 0x0000000100007824 */ /* 0x004fce00078e0a05 */
.L_x_2600:
[----:B-1----:R-:W-:Y:S01]  /*12b10*/  VIADD R10, R6, 0xffffff80 ;  /* 0xffffff80060a7836 */ /* 0x002fe20000000000 */
[----:B-----5:R-:W-:Y:S01]  /*12b20*/  R2UR UR20, R7 ;  /* 0x00000000071472ca */ /* 0x020fe200000e0000 */
[----:B------:R-:W-:Y:S01]  /*12b30*/  USHF.R.S32.HI UR8, URZ, 0x1f, UR41 ;  /* 0x0000001f3f087899 */ /* 0x000fe20008011429 */
[----:B------:R-:W-:Y:S01]  /*12b40*/  BSSY B1, `(.L_x_2601) ;  /* 0x000003c000017945 */ /* 0x000fe20003800000 */
[----:B------:R-:W-:Y:S01]  /*12b50*/  USEL UR4, UR41, URZ, !UP0 ;  /* 0x0000003f29047287 */ /* 0x000fe2000c000000 */
[----:B------:R-:W-:Y:S01]  /*12b60*/  ISETP.GT.AND P0, PT, R10, 0x7f, PT ;  /* 0x0000007f0a00780c */ /* 0x000fe20003f04270 */
[----:B------:R-:W-:-:S08]  /*12b70*/  USEL UR8, UR8, URZ, !UP0 ;  /* 0x0000003f08087287 */ /* 0x000fd0000c000000 */
[----:B------:R-:W-:-:S04]  /*12b80*/  USHF.R.S32.HI UR20, URZ, 0x1f, UR20 ;  /* 0x0000001f3f147899 */ /* 0x000fc80008011414 */
[----:B------:R-:W-:Y:S08]  /*12b90*/  @P0 BRA `(.L_x_2602) ;  /* 0x0000000000d80947 */ /* 0x000ff00003800000 */
[----:B------:R-:W0:Y:S01]  /*12ba0*/  S2R R6, SR_TID.X ;  /* 0x0000000000067919 */ /* 0x000e220000002100 */
[----:B------:R-:W1:Y:S01]  /*12bb0*/  LDC R9, c[0x0][0xbe8] ;  /* 0x0002fa00ff097b82 */ /* 0x000e620000000800 */
[----:B------:R-:W-:Y:S02]  /*12bc0*/  IMAD.U32 R3, RZ, RZ, UR42 ;  /* 0x0000002aff037e24 */ /* 0x000fe4000f8e00ff */
[----:B-1----:R-:W-:-:S03]  /*12bd0*/  IMAD R2, R0, R9, RZ ;  /* 0x0000000900027224 */ /* 0x002fc600078e02ff */
[----:B0-----:R-:W-:-:S04]  /*12be0*/  IADD3 R6, R3, -0x80, R6 ;  /* 0xffffff8003067810 */ /* 0x001fc80007ffe006 */
[----:B------:R-:W-:-:S13]  /*12bf0*/  ISETP.GE.AND P0, PT, R6, R2, PT ;  /* 0x000000020600720c */ /* 0x000fda0003f06270 */
[----:B------:R-:W-:Y:S05]  /*12c00*/  @P0 BRA `(.L_x_2602) ;  /* 0x0000000000bc0947 */ /* 0x000fea0003800000 */
[----:B------:R-:W-:Y:S01]  /*12c10*/  ISETP.NE.AND P0, PT, R9, 0x1, PT ;  /* 0x000000010900780c */ /* 0x000fe20003f05270 */
[----:B------:R-:W-:Y:S01]  /*12c20*/  UISETP.GT.AND UP0, UPT, UR44, 0x1, UPT ;  /* 0x000000012c00788c */ /* 0x000fe2000bf04270 */
[----:B------:R-:W-:Y:S01]  /*12c30*/  IMAD.MOV.U32 R4, RZ, RZ, R6 ;  /* 0x000000ffff047224 */ /* 0x000fe200078e0006 */
[----:B------:R-:W-:Y:S02]  /*12c40*/  UMOV UR18, 0x9b8 ;  /* 0x000009b800127882 */ /* 0x000fe40000000000 */
[----:B------:R-:W-:Y:S02]  /*12c50*/  USEL UR18, UR18, 0x978, UP0 ;  /* 0x0000097812127887 */ /* 0x000fe40008000000 */
[----:B------:R-:W-:-:S06]  /*12c60*/  USEL UR9, UR43, URZ, UP0 ;  /* 0x0000003f2b097287 */ /* 0x000fcc0008000000 */
[----:B------:R-:W0:Y:S04]  /*12c70*/  @P0 LDC R5, c[0x0][0xbec] ;  /* 0x0002fb00ff050b82 */ /* 0x000e280000000800 */
[----:B------:R-:W-:Y:S01]  /*12c80*/  ULDC.64 UR10, c[0x0][UR18+0x218] ;  /* 0x00008600120a7abb */ /* 0x000fe20008000a00 */
[----:B------:R-:W-:Y:S01]  /*12c90*/  ULDC.64 UR12, c[0x0][UR18+0x220] ;  /* 0x00008800120c7abb */ /* 0x000fe20008000a00 */
[----:B------:R-:W-:Y:S02]  /*12ca0*/  UIMAD.WIDE.U32 UR16, UR10, UR40, URZ ;  /* 0x000000280a1072a5 */ /* 0x000fe4000f8e003f */
[----:B------:R-:W1:Y:S01]  /*12cb0*/  @P0 LDC R8, c[0x0][0xbf0] ;  /* 0x0002fc00ff080b82 */ /* 0x000e620000000800 */
[----:B------:R-:W-:Y:S02]  /*12cc0*/  UIMAD UR19, UR11, UR40, URZ ;  /* 0x000000280b1372a4 */ /* 0x000fe4000f8e023f */
[----:B------:R-:W-:Y:S01]  /*12cd0*/  UIMAD UR13, UR13, UR4, URZ ;  /* 0x000000040d0d72a4 */ /* 0x000fe2000f8e023f */
[----:B------:R-:W-:Y:S01]  /*12ce0*/  IMAD.U32 R2, RZ, RZ, UR16 ;  /* 0x00000010ff027e24 */ /* 0x000fe2000f8e00ff */
[----:B------:R-:W-:Y:S01]  /*12cf0*/  UIMAD.WIDE.U32 UR10, UR12, UR4, URZ ;  /* 0x000000040c0a72a5 */ /* 0x000fe2000f8e003f */
[----:B------:R-:W-:Y:S01]  /*12d00*/  IMAD.U32 R3, RZ, RZ, UR17 ;  /* 0x00000011ff037e24 */ /* 0x000fe2000f8e00ff */
[----:B------:R-:W-:-:S02]  /*12d10*/  UIADD3 UR19, UR17, UR19, URZ ;  /* 0x0000001311137290 */ /* 0x000fc4000fffe03f */
[----:B------:R-:W-:Y:S01]  /*12d20*/  UIMAD UR13, UR12, UR8, UR13 ;  /* 0x000000080c0d72a4 */ /* 0x000fe2000f8e020d */
[----:B------:R-:W-:-:S03]  /*12d30*/  ULDC.64 UR14, c[0x0][UR18+0x228] ;  /* 0x00008a00120e7abb */ /* 0x000fc60008000a00 */
[----:B------:R-:W-:Y:S01]  /*12d40*/  UIADD3 UR13, UR11, UR13, URZ ;  /* 0x0000000d0b0d7290 */ /* 0x000fe2000fffe03f */
[----:B------:R-:W-:Y:S01]  /*12d50*/  IMAD.U32 R11, RZ, RZ, UR19 ;  /* 0x00000013ff0b7e24 */ /* 0x000fe2000f8e00ff */
[----:B------:R-:W-:Y:S01]  /*12d60*/  UIMAD.WIDE.U32 UR16, UR14, UR9, URZ ;  /* 0x000000090e1072a5 */ /* 0x000fe2000f8e003f */
[----:B0-----:R-:W-:Y:S01]  /*12d70*/  @P0 IMAD.HI.U32 R5, R6, R5, RZ ;  /* 0x0000000506050227 */ /* 0x001fe200078e00ff */
[----:B------:R-:W-:-:S04]  /*12d80*/  UIMAD UR9, UR15, UR9, URZ ;  /* 0x000000090f0972a4 */ /* 0x000fc8000f8e023f */
[----:B------:R-:W-:Y:S01]  /*12d90*/  UIADD3 UR9, UR17, UR9, URZ ;  /* 0x0000000911097290 */ /* 0x000fe2000fffe03f */
[----:B-1----:R-:W-:Y:S02]  /*12da0*/  @P0 SHF.R.U32.HI R4, RZ, R8, R5 ;  /* 0x00000008ff040219 */ /* 0x002fe40000011605 */
[----:B------:R-:W-:Y:S01]  /*12db0*/  IADD3 R3, P0, P1, R2, UR10, R7 ;  /* 0x0000000a02037c10 */ /* 0x000fe2000f91e007 */
[----:B------:R-:W-:Y:S01]  /*12dc0*/  IMAD.U32 R2, RZ, RZ, UR20 ;  /* 0x00000014ff027e24 */ /* 0x000fe2000f8e00ff */
[----:B------:R-:W-:Y:S01]  /*12dd0*/  ULDC.64 UR10, c[0x0][UR18+0x210] ;  /* 0x00008400120a7abb */ /* 0x000fe20008000a00 */
[----:B------:R-:W-:-:S04]  /*12de0*/  IMAD.MOV R5, RZ, RZ, -R4 ;  /* 0x000000ffff057224 */ /* 0x000fc800078e0a04 */
[----:B------:R-:W-:Y:S01]  /*12df0*/  IMAD R5, R9, R5, R6 ;  /* 0x0000000509057224 */ /* 0x000fe200078e0206 */
[----:B------:R-:W-:Y:S01]  /*12e00*/  IADD3.X R6, R11, UR13, R2, P0, P1 ;  /* 0x0000000d0b067c10 */ /* 0x000fe200087e2402 */
[----:B------:R-:W-:Y:S01]  /*12e10*/  ULDC.64 UR12, c[0x0][0xba8] ;  /* 0x0002ea00000c7ab9 */ /* 0x000fe20000000a00 */
[----:B------:R-:W-:Y:S01]  /*12e20*/  IADD3 R2, P0, P1, R4, UR16, R3 ;  /* 0x0000001004027c10 */ /* 0x000fe2000f91e003 */
[----:B------:R-:W-:Y:S01]  /*12e30*/  IMAD R9, R5, UR11, RZ ;  /* 0x0000000b05097c24 */ /* 0x000fe2000f8e02ff */
[----:B------:R-:W-:Y:S01]  /*12e40*/  SHF.R.S32.HI R3, RZ, 0x1f, R4 ;  /* 0x0000001fff037819 */ /* 0x000fe20000011404 */
[----:B------:R-:W-:Y:S01]  /*12e50*/  @!UP0 ULDC UR12, c[0x0][0xb50] ;  /* 0x0002d400000c8ab9 */ /* 0x000fe20000000800 */
[----:B------:R-:W-:Y:S01]  /*12e60*/  SHF.R.S32.HI R4, RZ, 0x1f, R5 ;  /* 0x0000001fff047819 */ /* 0x000fe20000011405 */
[----:B------:R-:W-:Y:S01]  /*12e70*/  @!UP0 ULDC UR13, c[0x0][0xb54] ;  /* 0x0002d500000d8ab9 */ /* 0x000fe20000000800 */
[----:B------:R-:W-:-:S03]  /*12e80*/  IADD3.X R3, R3, UR9, R6, P0, P1 ;  /* 0x0000000903037c10 */ /* 0x000fc600087e2406 */
[----:B------:R-:W-:Y:S02]  /*12e90*/  IMAD R9, R4, UR10, R9 ;  /* 0x0000000a04097c24 */ /* 0x000fe4000f8e0209 */
[----:B------:R-:W-:-:S04]  /*12ea0*/  IMAD.WIDE.U32 R2, R5, UR10, R2 ;  /* 0x0000000a05027c25 */ /* 0x000fc8000f8e0002 */
[----:B------:R-:W-:Y:S01]  /*12eb0*/  IMAD.IADD R3, R3, 0x1, R9 ;  /* 0x0000000103037824 */ /* 0x000fe200078e0209 */
[----:B------:R-:W-:-:S04]  /*12ec0*/  LEA R4, P0, R2, UR12, 0x2 ;  /* 0x0000000c02047c11 */ /* 0x000fc8000f8010ff */
[----:B------:R-:W-:Y:S01]  /*12ed0*/  LEA.HI.X R5, R2, UR13, R3, 0x2, P0 ;  /* 0x0000000d02057c11 */ /* 0x000fe200080f1403 */
[----:B------:R-:W-:-:S05]  /*12ee0*/  IMAD.MOV.U32 R3, RZ, RZ, -0x800000 ;  /* 0xff800000ff037424 */ /* 0x000fca00078e00ff */
[----:B------:R0:W-:Y:S03]  /*12ef0*/  STG.E desc[UR48][R4.64], R3 ;  /* 0x0000000304007986 */ /* 0x0001e6000c101930 */
.L_x_2602:
[----:B------:R-:W-:Y:S05]  /*12f00*/  BSYNC B1 ;  /* 0x0000000000017941 */ /* 0x000fea0003800000 */
.L_x_2601:
[----:B------:R-:W-:-:S06]  /*12f10*/  UISETP.GT.AND UP0, UPT, UR44, 0x1, UPT ;  /* 0x000000012c00788c */ /* 0x000fcc000bf04270 */
[----:B------:R-:W-:-:S13]  /*12f20*/  PLOP3.LUT P0, PT, PT, PT, UP0, 0x80, 0x0 ;  /* 0x000000000000781c */ /* 0x000fda0003f0f008 */
[----:B------:R-:W-:Y:S05]  /*12f30*/  @P0 BRA `(.L_x_2597) ;  /* 0x0000000800640947 */ /* 0x000fea0003800000 */
[----:B------:R-:W1:Y:S01]  /*12f40*/  LDC R11, c[0x0][0xbe8] ;  /* 0x0002fa00ff0b7b82 */ /* 0x000e620000000800 */
[C---:B------:R-:W-:Y:S01]  /*12f50*/  R2UR UR10, R7.reuse ;  /* 0x00000000070a72ca */ /* 0x040fe200000e0000 */
[----:B------:R-:W-:Y:S01]  /*12f60*/  ULDC.64 UR12, c[0x0][0xaa0] ;  /* 0x0002a800000c7ab9 */ /* 0x000fe20000000a00 */
[----:B------:R-:W-:Y:S01]  /*12f70*/  R2UR UR14, R7 ;  /* 0x00000000070e72ca */ /* 0x000fe200000e0000 */
[----:B------:R-:W-:Y:S01]  /*12f80*/  UIMAD UR9, UR20, UR12, URZ ;  /* 0x0000000c140972a4 */ /* 0x000fe2000f8e023f */
[----:B0-----:R-:W-:Y:S01]  /*12f90*/  SHF.R.S32.HI R3, RZ, 0x1f, R10 ;  /* 0x0000001fff037819 */ /* 0x001fe2000001140a */
[----:B------:R-:W-:Y:S03]  /*12fa0*/  BSSY B1, `(.L_x_2603) ;  /* 0x0000050000017945 */ /* 0x000fe60003800000 */
[----:B------:R-:W-:-:S04]  /*12fb0*/  LEA.HI R2, R3, R10, RZ, 0x3 ;  /* 0x0000000a03027211 */ /* 0x000fc800078f18ff */
[----:B------:R-:W-:Y:S01]  /*12fc0*/  LOP3.LUT R5, R2, 0xfffffff8, RZ, 0xc0, !PT ;  /* 0xfffffff802057812 */ /* 0x000fe200078ec0ff */
[----:B------:R-:W-:Y:S01]  /*12fd0*/  UIMAD.WIDE.U32 UR10, UR10, UR12, URZ ;  /* 0x0000000c0a0a72a5 */ /* 0x000fe2000f8e003f */
[----:B------:R-:W-:Y:S01]  /*12fe0*/  SHF.R.S32.HI R13, RZ, 0x3, R2 ;  /* 0x00000003ff0d7819 */ /* 0x000fe20000011402 */
[----:B------:R-:W-:Y:S02]  /*12ff0*/  UIMAD UR9, UR14, UR13, UR9 ;  /* 0x0000000d0e0972a4 */ /* 0x000fe4000f8e0209 */
[----:B------:R-:W-:Y:S01]  /*13000*/  IMAD.IADD R10, R10, 0x1, -R5 ;  /* 0x000000010a0a7824 */ /* 0x000fe200078e0a05 */
[----:B------:R-:W-:Y:S01]  /*13010*/  ULDC.64 UR12, c[0x0][0xae8] ;  /* 0x0002ba00000c7ab9 */ /* 0x000fe20000000a00 */
[----:B------:R-:W-:Y:S02]  /*13020*/  UIADD3 UR11, UR11, UR9, URZ ;  /* 0x000000090b0b7290 */ /* 0x000fe4000fffe03f */
[----:B------:R-:W-:Y:S01]  /*13030*/  IMAD R2, R10, 0x20, R13 ;  /* 0x000000200a027824 */ /* 0x000fe200078e020d */
[----:B-1----:R-:W-:Y:S01]  /*13040*/  ISETP.NE.AND P0, PT, R11, 0x1, PT ;  /* 0x000000010b00780c */ /* 0x002fe20003f05270 */
[----:B------:R-:W-:-:S02]  /*13050*/  UIMAD.WIDE.U32 UR10, UR40, UR12, UR10 ;  /* 0x0000000c280a72a5 */ /* 0x000fc4000f8e000a */
[----:B------:R-:W-:Y:S02]  /*13060*/  VIADD R6, R2, UR42 ;  /* 0x0000002a02067c36 */ /* 0x000fe40008000000 */
[----:B------:R-:W-:Y:S02]  /*13070*/  UIMAD UR9, UR40, UR13, UR11 ;  /* 0x0000000d280972a4 */ /* 0x000fe4000f8e020b */
[----:B------:R-:W-:Y:S01]  /*13080*/  IMAD.MOV.U32 R5, RZ, RZ, R6 ;  /* 0x000000ffff057224 */ /* 0x000fe200078e0006 */
[----:B------:R-:W-:Y:S02]  /*13090*/  ULDC.64 UR12, c[0x0][0xaf0] ;  /* 0x0002bc00000c7ab9 */ /* 0x000fe40000000a00 */
[----:B------:R-:W-:-:S03]  /*130a0*/  UIMAD UR8, UR8, UR12, URZ ;  /* 0x0000000c080872a4 */ /* 0x000fc6000f8e023f */
[----:B------:R-:W0:Y:S01]  /*130b0*/  @P0 LDC R3, c[0x0][0xbec] ;  /* 0x0002fb00ff030b82 */ /* 0x000e220000000800 */
[----:B------:R-:W-:-:S03]  /*130c0*/  UIMAD UR11, UR4, UR13, UR8 ;  /* 0x0000000d040b72a4 */ /* 0x000fc6000f8e0208 */
[----:B------:R-:W-:Y:S02]  /*130d0*/  UMOV UR8, UR10 ;  /* 0x0000000a00087c82 */ /* 0x000fe40008000000 */
[----:B------:R-:W-:Y:S02]  /*130e0*/  UIMAD.WIDE.U32 UR8, UR4, UR12, UR8 ;  /* 0x0000000c040872a5 */ /* 0x000fe4000f8e0008 */
[----:B------:R-:W1:Y:S02]  /*130f0*/  @P0 LDC R7, c[0x0][0xbf0] ;  /* 0x0002fc00ff070b82 */ /* 0x000e640000000800 */
[----:B------:R-:W-:-:S03]  /*13100*/  UIADD3 UR4, UR9, UR11, URZ ;  /* 0x0000000b09047290 */ /* 0x000fc6000fffe03f */
[----:B------:R-:W-:Y:S01]  /*13110*/  ULDC.64 UR10, c[0x0][0xae0] ;  /* 0x0002b800000a7ab9 */ /* 0x000fe20000000a00 */
        /* <DEDUP_REMOVED lines=11> */
[----:B------:R-:W-:Y:S02]  /*131d0*/  VIADD R6, R13, UR42 ;  /* 0x0000002a0d067c36 */ /* 0x000fe40008000000 */
[----:B------:R-:W-:Y:S01]  /*131e0*/  IMAD R9, R5, UR11, R4 ;  /* 0x0000000b05097c24 */ /* 0x000fe2000f8e0204 */
[----:B------:R-:W-:Y:S01]  /*131f0*/  SHF.R.S32.HI R4, RZ, 0x1f, R7 ;  /* 0x0000001fff047819 */ /* 0x000fe20000011407 */
[----:B------:R-:W-:Y:S02]  /*13200*/  IMAD R11, R0, R11, RZ ;  /* 0x0000000b000b7224 */ /* 0x000fe400078e02ff */
[----:B------:R-:W-:-:S02]  /*13210*/  IMAD.IADD R3, R3, 0x1, R9 ;  /* 0x0000000103037824 */ /* 0x000fc400078e0209 */
[----:B------:R-:W-:Y:S02]  /*13220*/  IMAD R4, R4, UR8, RZ ;  /* 0x0000000804047c24 */ /* 0x000fe4000f8e02ff */
[----:B------:R-:W-:-:S04]  /*13230*/  IMAD.WIDE.U32 R2, R7, UR8, R2 ;  /* 0x0000000807027c25 */ /* 0x000fc8000f8e0002 */
[----:B------:R-:W-:Y:S01]  /*13240*/  IMAD R5, R7, UR9, R4 ;  /* 0x0000000907057c24 */ /* 0x000fe2000f8e0204 */
[----:B------:R-:W-:Y:S01]  /*13250*/  ULDC.64 UR8, c[0x0][0xa80] ;  /* 0x0002a00000087ab9 */ /* 0x000fe20000000a00 */
        /* <DEDUP_REMOVED lines=36> */
.L_x_2604:
[----:B------:R-:W-:Y:S05]  /*134a0*/  BSYNC B1 ;  /* 0x0000000000017941 */ /* 0x000fea0003800000 */
.L_x_2603:
        /* <DEDUP_REMOVED lines=21> */
.L_x_2606:
[----:B------:R-:W-:Y:S05]  /*13600*/  BSYNC B1 ;  /* 0x0000000000017941 */ /* 0x000fea0003800000 */
.L_x_2605:
        /* <DEDUP_REMOVED lines=21> */
.L_x_2608:
[----:B------:R-:W-:Y:S05]  /*13760*/  BSYNC B1 ;  /* 0x0000000000017941 */ /* 0x000fea0003800000 */
.L_x_2607:
        /* <DEDUP_REMOVED lines=22> */
.L_x_2597:
[----:B------:R-:W-:Y:S05]  /*138d0*/  BSYNC B0 ;  /* 0x0000000000007941 */ /* 0x000fea0003800000 */
.L_x_2587:
[----:B------:R-:W-:Y:S02]  /*138e0*/  ULDC UR4, c[0x0][0xc3c] ;  /* 0x00030f0000047ab9 */ /* 0x000fe40000000800 */
[----:B------:R-:W-:-:S06]  /*138f0*/  UISETP.GE.AND UP0, UPT, UR7, UR4, UPT ;  /* 0x000000040700728c */ /* 0x000fcc000bf06270 */
[----:B------:R-:W-:-:S13]  /*13900*/  PLOP3.LUT P0, PT, PT, PT, UP0, 0x80, 0x0 ;  /* 0x000000000000781c */ /* 0x000fda0003f0f008 */
[----:B------:R-:W-:Y:S05]  /*13910*/  @!P0 BRA `(.L_x_2609) ;  /* 0xfffffed400c48947 */ /* 0x000fea000383ffff */
[----:B------:R-:W-:Y:S05]  /*13920*/  EXIT ;  /* 0x000000000000794d */ /* 0x000fea0003800000 */
.L_x_2496:
        /* <DEDUP_REMOVED lines=16> */
.L_x_2610:
        /* <DEDUP_REMOVED lines=43> */
.L_x_2614:
        /* <DEDUP_REMOVED lines=35> */
.L_x_2612:
        /* <DEDUP_REMOVED lines=9> */
[----:B0-----:R-:W-:-:S07]  /*13fa0*/  ISETP.NE.AND P1, PT, R9, 0x1, PT ;  /* 0x000000010900780c */ /* 0x001fce0003f25270 */
[----:B-1----:R-:W-:Y:S06]  /*13fb0*/  @!P0 BRA `(.L_x_2615) ;  /* 0x0000000000088947 */ /* 0x002fec0003800000 */
[----:B------:R-:W-:-:S06]  /*13fc0*/  VIADD R24, R27, 0xffffffff ;  /* 0xffffffff1b187836 */ /* 0x000fcc0000000000 */
[----:B------:R0:W1:Y:S02]  /*13fd0*/  SHFL.IDX PT, R24, R5, R24, 0x1f ;  /* 0x00001f1805187589 */ /* 0x00006400000e0000 */
.L_x_2615:
[----:B-1----:R-:W-:Y:S02]  /*13fe0*/  IMAD R24, R24, UR5, R3 ;  /* 0x0000000518187c24 */ /* 0x002fe4000f8e0203 */
[----:B------:R-:W-:-:S03]  /*13ff0*/  VIADD R27, R27, UR4 ;  /* 0x000000041b1b7c36 */ /* 0x000fc60008000000 */
[----:B0-----:R-:W-:Y:S01]  /*14000*/  IADD3 R5, -R24, UR6, RZ ;  /* 0x0000000618057c10 */ /* 0x001fe2000fffe1ff */
[----:B------:R-:W-:Y:S06]  /*14010*/  @!P1 BRA `(.L_x_2616) ;  /* 0x0000000000e89947 */ /* 0x000fec0003800000 */
[-C--:B--2---:R-:W-:Y:S02]  /*14020*/  IABS R12, R6.reuse ;  /* 0x00000006000c7213 */ /* 0x084fe40000000000 */
[----:B------:R-:W-:Y:S02]  /*14030*/  IABS R4, R9 ;  /* 0x0000000900047213 */ /* 0x000fe40000000000 */
[----:B------:R-:W0:Y:S01]  /*14040*/  I2F.RP R8, R12 ;  /* 0x0000000c00087306 */ /* 0x000e220000209400 */
[----:B------:R-:W-:-:S07]  /*14050*/  IABS R13, R6 ;  /* 0x00000006000d7213 */ /* 0x000fce0000000000 */
[----:B------:R-:W1:Y:S08]  /*14060*/  I2F.RP R10, R4 ;  /* 0x00000004000a7306 */ /* 0x000e700000209400 */
[----:B0-----:R-:W0:Y:S08]  /*14070*/  MUFU.RCP R8, R8 ;  /* 0x0000000800087308 */ /* 0x001e300000001000 */
[----:B-1----:R-:W-:Y:S01]  /*14080*/  MUFU.RCP R10, R10 ;  /* 0x0000000a000a7308 */ /* 0x002fe20000001000 */
[----:B0-----:R-:W-:Y:S01]  /*14090*/  VIADD R2, R8, 0xffffffe ;  /* 0x0ffffffe08027836 */ /* 0x001fe20000000000 */
[----:B------:R-:W-:-:S06]  /*140a0*/  IABS R8, R5 ;  /* 0x0000000500087213 */ /* 0x000fcc0000000000 */
[----:B------:R0:W1:Y:S02]  /*140b0*/  F2I.FTZ.U32.TRUNC.NTZ R3, R2 ;  /* 0x0000000200037305 */ /* 0x000064000021f000 */
[----:B0-----:R-:W-:Y:S02]  /*140c0*/  IMAD.MOV.U32 R2, RZ, RZ, RZ ;  /* 0x000000ffff027224 */ /* 0x001fe400078e00ff */
[----:B-1----:R-:W-:-:S04]  /*140d0*/  IMAD.MOV R11, RZ, RZ, -R3 ;  /* 0x000000ffff0b7224 */ /* 0x002fc800078e0a03 */
[----:B------:R-:W-:-:S04]  /*140e0*/  IMAD R11, R11, R12, RZ ;  /* 0x0000000c0b0b7224 */ /* 0x000fc800078e02ff */
[----:B------:R-:W-:-:S04]  /*140f0*/  IMAD.HI.U32 R3, R3, R11, R2 ;  /* 0x0000000b03037227 */ /* 0x000fc800078e0002 */
[----:B------:R-:W-:Y:S02]  /*14100*/  IMAD.MOV R11, RZ, RZ, -R13 ;  /* 0x000000ffff0b7224 */ /* 0x000fe400078e0a0d */
[----:B------:R-:W-:-:S04]  /*14110*/  IMAD.HI.U32 R2, R3, R8, RZ ;  /* 0x0000000803027227 */ /* 0x000fc800078e00ff */
[----:B------:R-:W-:Y:S01]  /*14120*/  IMAD R3, R2, R11, R8 ;  /* 0x0000000b02037224 */ /* 0x000fe200078e0208 */
[----:B------:R-:W-:Y:S01]  /*14130*/  LOP3.LUT R8, R5, R6, RZ, 0x3c, !PT ;  /* 0x0000000605087212 */ /* 0x000fe200078e3cff */
[----:B------:R-:W-:-:S03]  /*14140*/  VIADD R11, R10, 0xffffffe ;  /* 0x0ffffffe0a0b7836 */ /* 0x000fc60000000000 */
[----:B------:R-:W-:Y:S02]  /*14150*/  ISETP.GT.U32.AND P1, PT, R12, R3, PT ;  /* 0x000000030c00720c */ /* 0x000fe40003f24070 */
[----:B------:R-:W-:-:S11]  /*14160*/  ISETP.GE.AND P2, PT, R8, RZ, PT ;  /* 0x000000ff0800720c */ /* 0x000fd60003f46270 */
[----:B------:R-:W-:Y:S02]  /*14170*/  @!P1 IMAD.IADD R3, R3, 0x1, -R12 ;  /* 0x0000000103039824 */ /* 0x000fe400078e0a0c */
[----:B------:R-:W-:Y:S01]  /*14180*/  @!P1 VIADD R2, R2, 0x1 ;  /* 0x0000000102029836 */ /* 0x000fe20000000000 */
[----:B------:R-:W-:Y:S02]  /*14190*/  ISETP.NE.AND P1, PT, R6, RZ, PT ;  /* 0x000000ff0600720c */ /* 0x000fe40003f25270 */
[----:B------:R-:W-:Y:S02]  /*141a0*/  ISETP.GE.U32.AND P0, PT, R3, R12, PT ;  /* 0x0000000c0300720c */ /* 0x000fe40003f06070 */
[----:B------:R-:W0:Y:S11]  /*141b0*/  F2I.FTZ.U32.TRUNC.NTZ R3, R11 ;  /* 0x0000000b00037305 */ /* 0x000e36000021f000 */
        /* <DEDUP_REMOVED lines=9> */
[----:B------:R-:W-:-:S04]  /*14250*/  IMAD.MOV.U32 R2, RZ, RZ, RZ ;  /* 0x000000ffff027224 */ /* 0x000fc800078e00ff */
[----:B------:R-:W-:-:S04]  /*14260*/  IMAD.HI.U32 R2, R3, R11, R2 ;  /* 0x0000000b03027227 */ /* 0x000fc800078e0002 */
[----:B------:R-:W-:Y:S02]  /*14270*/  IMAD.MOV.U32 R3, RZ, RZ, R8 ;  /* 0x000000ffff037224 */ /* 0x000fe400078e0008 */
[----:B------:R-:W-:Y:S02]  /*14280*/  IMAD.MOV.U32 R8, RZ, RZ, R12 ;  /* 0x000000ffff087224 */ /* 0x000fe400078e000c */
[----:B------:R-:W-:-:S04]  /*14290*/  IMAD.HI.U32 R2, R2, R3, RZ ;  /* 0x0000000302027227 */ /* 0x000fc800078e00ff */
[----:B------:R-:W-:-:S05]  /*142a0*/  IMAD R3, R2, R8, R3 ;  /* 0x0000000802037224 */ /* 0x000fca00078e0203 */
[----:B------:R-:W-:-:S13]  /*142b0*/  ISETP.GT.U32.AND P1, PT, R4, R3, PT ;  /* 0x000000030400720c */ /* 0x000fda0003f24070 */
[----:B------:R-:W-:Y:S02]  /*142c0*/  @!P1 IMAD.IADD R3, R3, 0x1, -R4 ;  /* 0x0000000103039824 */ /* 0x000fe400078e0a04 */
[----:B------:R-:W-:Y:S01]  /*142d0*/  @!P1 VIADD R2, R2, 0x1 ;  /* 0x0000000102029836 */ /* 0x000fe20000000000 */
[----:B------:R-:W-:Y:S02]  /*142e0*/  ISETP.NE.AND P1, PT, R9, RZ, PT ;  /* 0x000000ff0900720c */ /* 0x000fe40003f25270 */
[----:B------:R-:W-:Y:S02]  /*142f0*/  ISETP.GE.U32.AND P0, PT, R3, R4, PT ;  /* 0x000000040300720c */ /* 0x000fe40003f06070 */
[----:B------:R-:W-:-:S04]  /*14300*/  LOP3.LUT R3, R10, R9, RZ, 0x3c, !PT ;  /* 0x000000090a037212 */ /* 0x000fc800078e3cff */
[----:B------:R-:W-:Y:S01]  /*14310*/  ISETP.GE.AND P2, PT, R3, RZ, PT ;  /* 0x000000ff0300720c */ /* 0x000fe20003f46270 */
[----:B------:R-:W-:-:S06]  /*14320*/  IMAD.MOV R3, RZ, RZ, -R10 ;  /* 0x000000ffff037224 */ /* 0x000fcc00078e0a0a */
[----:B------:R-:W-:-:S06]  /*14330*/  @P0 VIADD R2, R2, 0x1 ;  /* 0x0000000102020836 */ /* 0x000fcc0000000000 */
[----:B------:R-:W-:Y:S01]  /*14340*/  @!P2 IMAD.MOV R2, RZ, RZ, -R2 ;  /* 0x000000ffff02a224 */ /* 0x000fe200078e0a02 */
[----:B------:R-:W-:-:S05]  /*14350*/  @!P1 LOP3.LUT R2, RZ, R9, RZ, 0x33, !PT ;  /* 0x00000009ff029212 */ /* 0x000fca00078e33ff */
[----:B------:R-:W-:-:S04]  /*14360*/  IMAD.MOV R26, RZ, RZ, -R2 ;  /* 0x000000ffff1a7224 */ /* 0x000fc800078e0a02 */
[C---:B------:R-:W-:Y:S02]  /*14370*/  IMAD R26, R9.reuse, R26, R10 ;  /* 0x0000001a091a7224 */ /* 0x040fe400078e020a */
[----:B------:R-:W-:Y:S02]  /*14380*/  IMAD R9, R9, 0x1000000, R2 ;  /* 0x0100000009097824 */ /* 0x000fe400078e0202 */
[----:B------:R-:W-:Y:S02]  /*14390*/  IMAD R2, R6, R3, R5 ;  /* 0x0000000306027224 */ /* 0x000fe400078e0205 */
[----:B------:R-:W-:Y:S01]  /*143a0*/  IMAD R26, R26, 0x10000, R9 ;  /* 0x000100001a1a7824 */ /* 0x000fe200078e0209 */
[----:B------:R-:W-:Y:S06]  /*143b0*/  BRA `(.L_x_2617) ;  /* 0x0000000000f47947 */ /* 0x000fec0003800000 */
.L_x_2616:
[----:B------:R-:W0:Y:S02]  /*143c0*/  LDC.64 R2, c[0x0][0xc90] ;  /* 0x00032400ff027b82 */ /* 0x000e240000000a00 */
[----:B0-----:R-:W-:-:S05]  /*143d0*/  IMAD.WIDE R2, R27, 0x4, R2 ;  /* 0x000000041b027825 */ /* 0x001fca00078e0202 */
[----:B------:R0:W2:Y:S01]  /*143e0*/  LDG.E R13, desc[UR48][R2.64] ;  /* 0x00000030020d7981 */ /* 0x0000a2000c1e1900 */
[----:B------:R-:W-:Y:S01]  /*143f0*/  IABS R15, R5 ;  /* 0x00000005000f7213 */ /* 0x000fe20000000000 */
[----:B0-----:R-:W-:Y:S02]  /*14400*/  IMAD.MOV.U32 R2, RZ, RZ, RZ ;  /* 0x000000ffff027224 */ /* 0x001fe400078e00ff */
[----:B--2---:R-:W-:-:S05]  /*14410*/  IMAD R4, R6, R13, RZ ;  /* 0x0000000d06047224 */ /* 0x004fca00078e02ff */
[-C--:B------:R-:W-:Y:S02]  /*14420*/  IABS R10, R4.reuse ;  /* 0x00000004000a7213 */ /* 0x080fe40000000000 */
[----:B------:R-:W-:Y:S02]  /*14430*/  IABS R12, R4 ;  /* 0x00000004000c7213 */ /* 0x000fe40000000000 */
[----:B------:R-:W0:Y:S08]  /*14440*/  I2F.RP R8, R10 ;  /* 0x0000000a00087306 */ /* 0x000e300000209400 */
[----:B0-----:R-:W0:Y:S02]  /*14450*/  MUFU.RCP R8, R8 ;  /* 0x0000000800087308 */ /* 0x001e240000001000 */
[----:B0-----:R-:W-:-:S06]  /*14460*/  VIADD R9, R8, 0xffffffe ;  /* 0x0ffffffe08097836 */ /* 0x001fcc0000000000 */
[----:B------:R-:W0:Y:S02]  /*14470*/  F2I.FTZ.U32.TRUNC.NTZ R3, R9 ;  /* 0x0000000900037305 */ /* 0x000e24000021f000 */
[----:B0-----:R-:W-:-:S04]  /*14480*/  IMAD.MOV R11, RZ, RZ, -R3 ;  /* 0x000000ffff0b7224 */ /* 0x001fc800078e0a03 */
[----:B------:R-:W-:-:S04]  /*14490*/  IMAD R11, R11, R10, RZ ;  /* 0x0000000a0b0b7224 */ /* 0x000fc800078e02ff */
[----:B------:R-:W-:-:S04]  /*144a0*/  IMAD.HI.U32 R2, R3, R11, R2 ;  /* 0x0000000b03027227 */ /* 0x000fc800078e0002 */
[----:B------:R-:W-:Y:S02]  /*144b0*/  IMAD.MOV R3, RZ, RZ, -R12 ;  /* 0x000000ffff037224 */ /* 0x000fe400078e0a0c */
        /* <DEDUP_REMOVED lines=12> */
[----:B------:R-:W-:Y:S02]  /*14580*/  IMAD R11, R13, R2, RZ ;  /* 0x000000020d0b7224 */ /* 0x000fe400078e02ff */
[----:B------:R-:W-:Y:S02]  /*14590*/  IMAD.MOV R2, RZ, RZ, -R2 ;  /* 0x000000ffff027224 */ /* 0x000fe400078e0a02 */
[----:B------:R-:W-:Y:S02]  /*145a0*/  IMAD.MOV R3, RZ, RZ, -R11 ;  /* 0x000000ffff037224 */ /* 0x000fe400078e0a0b */
[----:B------:R-:W-:Y:S02]  /*145b0*/  IMAD R4, R4, R2, R5 ;  /* 0x0000000204047224 */ /* 0x000fe400078e0205 */
[----:B------:R-:W-:Y:S01]  /*145c0*/  IMAD.MOV.U32 R2, RZ, RZ, RZ ;  /* 0x000000ffff027224 */ /* 0x000fe200078e00ff */
[----:B------:R-:W-:-:S04]  /*145d0*/  VIADDMNMX R13, R3, UR5, R13, PT ;  /* 0x00000005030d7c46 */ /* 0x000fc8000b80010d */
[-C--:B------:R-:W-:Y:S01]  /*145e0*/  IABS R10, R13.reuse ;  /* 0x0000000d000a7213 */ /* 0x080fe20000000000 */
[----:B------:R-:W-:Y:S01]  /*145f0*/  IMAD.MOV R26, RZ, RZ, -R13 ;  /* 0x000000ffff1a7224 */ /* 0x000fe200078e0a0d */
[----:B------:R-:W-:Y:S02]  /*14600*/  IABS R12, R13 ;  /* 0x0000000d000c7213 */ /* 0x000fe40000000000 */
[----:B------:R-:W0:Y:S08]  /*14610*/  I2F.RP R8, R10 ;  /* 0x0000000a00087306 */ /* 0x000e300000209400 */
[----:B0-----:R-:W0:Y:S02]  /*14620*/  MUFU.RCP R8, R8 ;  /* 0x0000000800087308 */ /* 0x001e240000001000 */
[----:B0-----:R-:W-:-:S06]  /*14630*/  VIADD R3, R8, 0xffffffe ;  /* 0x0ffffffe08037836 */ /* 0x001fcc0000000000 */
[----:B------:R-:W0:Y:S02]  /*14640*/  F2I.FTZ.U32.TRUNC.NTZ R3, R3 ;  /* 0x0000000300037305 */ /* 0x000e24000021f000 */
[----:B0-----:R-:W-:-:S04]  /*14650*/  IMAD.MOV R9, RZ, RZ, -R3 ;  /* 0x000000ffff097224 */ /* 0x001fc800078e0a03 */
[----:B------:R-:W-:Y:S01]  /*14660*/  IMAD.MOV.U32 R5, RZ, RZ, R9 ;  /* 0x000000ffff057224 */ /* 0x000fe200078e0009 */
[----:B------:R-:W-:-:S03]  /*14670*/  IABS R9, R4 ;  /* 0x0000000400097213 */ /* 0x000fc60000000000 */
        /* <DEDUP_REMOVED lines=11> */
[----:B------:R-:W-:Y:S02]  /*14730*/  ISETP.GE.AND P2, PT, R3, RZ, PT ;  /* 0x000000ff0300720c */ /* 0x000fe40003f46270 */
[----:B------:R-:W-:-:S05]  /*14740*/  IADD3 R3, R11, 0x1000000, R4 ;  /* 0x010000000b037810 */ /* 0x000fca0007ffe004 */
[----:B------:R-:W-:-:S06]  /*14750*/  @P0 VIADD R2, R2, 0x1 ;  /* 0x0000000102020836 */ /* 0x000fcc0000000000 */
[----:B------:R-:W-:Y:S01]  /*14760*/  @!P2 IMAD.MOV R2, RZ, RZ, -R2 ;  /* 0x000000ffff02a224 */ /* 0x000fe200078e0a02 */
[----:B------:R-:W-:-:S05]  /*14770*/  @!P1 LOP3.LUT R2, RZ, R13, RZ, 0x33, !PT ;  /* 0x0000000dff029212 */ /* 0x000fca00078e33ff */
[----:B------:R-:W-:-:S07]  /*14780*/  IMAD R26, R2, R26, R3 ;  /* 0x0000001a021a7224 */ /* 0x000fce00078e0203 */
.L_x_2617:
[----:B------:R-:W-:-:S05]  /*14790*/  LOP3.LUT R25, RZ, R2, RZ, 0x33, !PT ;  /* 0x00000002ff197212 */ /* 0x000fca00078e33ff */
[----:B------:R-:W-:Y:S01]  /*147a0*/  IMAD.IADD R25, R6, 0x1, R25 ;  /* 0x0000000106197824 */ /* 0x000fe200078e0219 */
[----:B------:R-:W-:Y:S06]  /*147b0*/  BRA `(.L_x_2618) ;  /* 0x0000000000147947 */ /* 0x000fec0003800000 */
.L_x_2613:
[----:B------:R-:W-:Y:S01]  /*147c0*/  ULDC UR4, c[0x0][0xc3c] ;  /* 0x00030f0000047ab9 */ /* 0x000fe20000000800 */
[----:B------:R-:W-:Y:S02]  /*147d0*/  IMAD.MOV.U32 R25, RZ, RZ, RZ ;  /* 0x000000ffff197224 */ /* 0x000fe400078e00ff */
[----:B------:R-:W-:Y:S02]  /*147e0*/  IMAD.U32 R24, RZ, RZ, UR6 ;  /* 0x00000006ff187e24 */ /* 0x000fe4000f8e00ff */
[----:B------:R-:W-:Y:S02]  /*147f0*/  IMAD.MOV.U32 R26, RZ, RZ, RZ ;  /* 0x000000ffff1a7224 */ /* 0x000fe400078e00ff */
[----:B------:R-:W-:-:S07]  /*14800*/  IMAD.U32 R27, RZ, RZ, UR4 ;  /* 0x00000004ff1b7e24 */ /* 0x000fce000f8e00ff */
.L_x_2618:
[----:B------:R-:W-:-:S13]  /*14810*/  ISETP.NE.AND P0, PT, R7, RZ, PT ;  /* 0x000000ff0700720c */ /* 0x000fda0003f05270 */
[----:B------:R-:W0:Y:S01]  /*14820*/  @!P0 S2R R3, SR_CgaCtaId ;  /* 0x0000000000038919 */ /* 0x000e220000008800 */
[----:B------:R-:W-:-:S04]  /*14830*/  @!P0 MOV R2, 0x400 ;  /* 0x0000040000028802 */ /* 0x000fc80000000f00 */
[----:B0-----:R-:W-:-:S05]  /*14840*/  @!P0 LEA R2, R3, R2, 0x18 ;  /* 0x0000000203028211 */ /* 0x001fca00078ec0ff */
[----:B------:R1:W-:Y:S01]  /*14850*/  @!P0 STS.128 [R2+0x228d0], R24 ;  /* 0x0228d01802008388 */ /* 0x0003e20000000c00 */
[----:B------:R-:W-:Y:S06]  /*14860*/  BAR.ARV 0x5, 0x180 ;  /* 0x0146000000007b1d */ /* 0x000fec0000002000 */
.L_x_2611:
        /* <DEDUP_REMOVED lines=29> */
.L_x_2690:
[----:B------:R-:W-:Y:S05]  /*14a40*/  YIELD ;  /* 0x0000000000007946 */ /* 0x000fea0003800000 */
[----:B------:R-:W-:Y:S01]  /*14a50*/  ULDC.64 UR4, c[0x0][0xa28] ;  /* 0x00028a0000047ab9 */ /* 0x000fe20000000a00 */
[----:B------:R-:W-:Y:S01]  /*14a60*/  IMAD.MOV.U32 R30, RZ, RZ, RZ ;  /* 0x000000ffff1e7224 */ /* 0x000fe200078e00ff */
[----:B------:R-:W-:-:S04]  /*14a70*/  ISETP.NE.U32.AND P0, PT, RZ, UR4, PT ;  /* 0x00000004ff007c0c */ /* 0x000fc8000bf05070 */
[----:B------:R-:W-:Y:S01]  /*14a80*/  ISETP.NE.AND.EX P0, PT, RZ, UR5, PT, P0 ;  /* 0x00000005ff007c0c */ /* 0x000fe2000bf05300 */
[----:B------:R-:W-:-:S12]  /*14a90*/  ULDC.64 UR4, c[0x0][0xa18] ;  /* 0x0002860000047ab9 */ /* 0x000fd80000000a00 */
[----:B0-----:R-:W0:Y:S02]  /*14aa0*/  @P0 LDC.64 R2, c[0x0][0xa28] ;  /* 0x00028a00ff020b82 */ /* 0x001e240000000a00 */
[----:B0-----:R-:W-:-:S05]  /*14ab0*/  @P0 IMAD.WIDE R2, R27, 0x4, R2 ;  /* 0x000000041b020825 */ /* 0x001fca00078e0202 */
[----:B------:R0:W5:Y:S01]  /*14ac0*/  @P0 LDG.E R30, desc[UR48][R2.64] ;  /* 0x00000030021e0981 */ /* 0x000162000c1e1900 */
[----:B------:R-:W-:Y:S01]  /*14ad0*/  ISETP.NE.U32.AND P0, PT, RZ, UR4, PT ;  /* 0x00000004ff007c0c */ /* 0x000fe2000bf05070 */
[----:B------:R-:W-:Y:S01]  /*14ae0*/  IMAD.MOV.U32 R37, RZ, RZ, RZ ;  /* 0x000000ffff257224 */ /* 0x000fe200078e00ff */
[----:B------:R-:W-:Y:S02]  /*14af0*/  LOP3.LUT R16, R16, 0xfffffdff, RZ, 0xc0, !PT ;  /* 0xfffffdff10107812 */ /* 0x000fe400078ec0ff */
[----:B------:R-:W-:Y:S01]  /*14b00*/  ISETP.NE.AND.EX P1, PT, RZ, UR5, PT, P0 ;  /* 0x00000005ff007c0c */ /* 0x000fe2000bf25300 */
[----:B------:R-:W-:Y:S02]  /*14b10*/  ULDC.64 UR4, c[0x0][0xa00] ;  /* 0x0002800000047ab9 */ /* 0x000fe40000000a00 */
[----:B------:R-:W-:Y:S01]  /*14b20*/  ISETP.NE.U32.AND P0, PT, RZ, UR4, PT ;  /* 0x00000004ff007c0c */ /* 0x000fe2000bf05070 */
[----:B0-----:R-:W0:Y:S03]  /*14b30*/  LDC.64 R2, c[0x0][0xa00] ;  /* 0x00028000ff027b82 */ /* 0x001e260000000a00 */
[----:B------:R-:W-:Y:S01]  /*14b40*/  ISETP.NE.AND.EX P2, PT, RZ, UR5, PT, P0 ;  /* 0x00000005ff007c0c */ /* 0x000fe2000bf45300 */
[----:B------:R-:W-:-:S05]  /*14b50*/  ULDC.64 UR4, c[0x0][0x418] ;  /* 0x0001060000047ab9 */ /* 0x000fca0000000a00 */
[----:B-1----:R-:W1:Y:S07]  /*14b60*/  @P1 LDC.64 R4, c[0x0][0xa18] ;  /* 0x00028600ff041b82 */ /* 0x002e6e0000000a00 */
[----:B------:R-:W-:Y:S01]  /*14b70*/  @P2 LOP3.LUT R16, R16, 0x200, RZ, 0xfc, !PT ;  /* 0x0000020010102812 */ /* 0x000fe200078efcff */
[----:B0-----:R-:W-:-:S05]  /*14b80*/  IMAD.WIDE R2, R27, 0x4, R2 ;  /* 0x000000041b027825 */ /* 0x001fca00078e0202 */
[----:B------:R0:W5:Y:S01]  /*14b90*/  @P2 LDG.E R37, desc[UR48][R2.64] ;  /* 0x0000003002252981 */ /* 0x000162000c1e1900 */
[----:B-1----:R-:W-:-:S05]  /*14ba0*/  @P1 IMAD.WIDE R4, R27, 0x4, R4 ;  /* 0x000000041b041825 */ /* 0x002fca00078e0204 */
[----:B------:R0:W5:Y:S01]  /*14bb0*/  @P1 LDG.E R35, desc[UR48][R4.64] ;  /* 0x0000003004231981 */ /* 0x000162000c1e1900 */
[----:B------:R-:W-:-:S03]  /*14bc0*/  UISETP.NE.U32.AND UP0, UPT, UR4, URZ, UPT ;  /* 0x0000003f0400728c */ /* 0x000fc6000bf05070 */
[----:B------:R-:W-:Y:S01]  /*14bd0*/  ULDC UR4, c[0x0][0x424] ;  /* 0x0001090000047ab9 */ /* 0x000fe20000000800 */
[----:B------:R-:W-:-:S03]  /*14be0*/  UISETP.NE.AND.EX UP0, UPT, UR5, URZ, UPT, UP0 ;  /* 0x0000003f0500728c */ /* 0x000fc6000bf05300 */
[----:B------:R-:W-:Y:S01]  /*14bf0*/  ULDC UR5, c[0x0][0x2f0] ;  /* 0x0000bc0000057ab9 */ /* 0x000fe20000000800 */
[----:B------:R-:W-:-:S04]  /*14c00*/  USEL UR4, UR4, 0x1, UP0 ;  /* 0x0000000104047887 */ /* 0x000fc80008000000 */
[----:B------:R-:W-:-:S06]  /*14c10*/  UIMAD UR4, UR4, UR5, URZ ;  /* 0x00000005040472a4 */ /* 0x000fcc000f8e023f */
[----:B------:R-:W-:Y:S01]  /*14c20*/  IMAD.U32 R19, RZ, RZ, UR4 ;  /* 0x00000004ff137e24 */ /* 0x000fe2000f8e00ff */
[----:B0-2-4-:R-:W-:Y:S06]  /*14c30*/  @P1 BRA `(.L_x_2620) ;  /* 0x0000000000181947 */ /* 0x015fec0003800000 */
[----:B------:R-:W-:Y:S02]  /*14c40*/  ULDC UR4, c[0x0][0x288] ;  /* 0x0000a20000047ab9 */ /* 0x000fe40000000800 */
[----:B-----5:R-:W-:Y:S01]  /*14c50*/  IMAD.U32 R35, RZ, RZ, UR4 ;  /* 0x00000004ff237e24 */ /* 0x020fe2000f8e00ff */
[----:B------:R-:W-:Y:S06]  /*14c60*/  @!P2 BRA `(.L_x_2620) ;  /* 0x00000000000ca947 */ /* 0x000fec0003800000 */
[----:B------:R-:W2:Y:S04]  /*14c70*/  LDG.E R0, desc[UR48][R2.64] ;  /* 0x0000003002007981 */ /* 0x000ea8000c1e1900 */
[----:B------:R-:W2:Y:S02]  /*14c80*/  LDG.E R35, desc[UR48][R2.64+0x4] ;  /* 0x0000043002237981 */ /* 0x000ea4000c1e1900 */
[----:B--2---:R-:W-:-:S07]  /*14c90*/  IMAD.IADD R35, R35, 0x1, -R0 ;  /* 0x0000000123237824 */ /* 0x004fce00078e0a00 */
.L_x_2620:
[----:B------:R-:W-:Y:S02]  /*14ca0*/  ULDC.64 UR4, c[0x0][0xa20] ;  /* 0x0002880000047ab9 */ /* 0x000fe40000000a00 */
[----:B------:R-:W-:-:S04]  /*14cb0*/  ISETP.NE.U32.AND P0, PT, RZ, UR4, PT ;  /* 0x00000004ff007c0c */ /* 0x000fc8000bf05070 */
[----:B------:R-:W-:-:S13]  /*14cc0*/  ISETP.NE.AND.EX P0, PT, RZ, UR5, PT, P0 ;  /* 0x00000005ff007c0c */ /* 0x000fda000bf05300 */
[----:B------:R-:W-:Y:S05]  /*14cd0*/  @!P0 BRA `(.L_x_2621) ;  /* 0x0000000000108947 */ /* 0x000fea0003800000 */
[----:B------:R-:W0:Y:S02]  /*14ce0*/  LDC.64 R2, c[0x0][0xa20] ;  /* 0x00028800ff027b82 */ /* 0x000e240000000a00 */
[----:B0-----:R-:W-:-:S05]  /*14cf0*/  IMAD.WIDE R2, R27, 0x4, R2 ;  /* 0x000000041b027825 */ /* 0x001fca00078e0202 */
[----:B------:R0:W5:Y:S01]  /*14d00*/  LDG.E R19, desc[UR48][R2.64] ;  /* 0x0000003002137981 */ /* 0x000162000c1e1900 */
[----:B------:R-:W-:Y:S05]  /*14d10*/  BRA `(.L_x_2622) ;  /* 0x0000000000247947 */ /* 0x000fea0003800000 */
.L_x_2621:
        /* <DEDUP_REMOVED lines=9> */
.L_x_2622:
[----:B------:R-:W1:Y:S01]  /*14db0*/  LDC R0, c[0x0][0x448] ;  /* 0x00011200ff007b82 */ /* 0x000e620000000800 */
[----:B------:R-:W-:Y:S01]  /*14dc0*/  IMAD.SHL.U32 R33, R25, 0x80, RZ ;  /* 0x0000008019217824 */ /* 0x000fe200078e00ff */
[----:B------:R-:W-:Y:S01]  /*14dd0*/  LOP3.LUT R16, R16, 0xfffffeff, RZ, 0xc0, !PT ;  /* 0xfffffeff10107812 */ /* 0x000fe200078ec0ff */
[----:B-----5:R-:W-:-:S05]  /*14de0*/  IMAD.IADD R19, R19, 0x1, -R30 ;  /* 0x0000000113137824 */ /* 0x020fca00078e0a1e */
[----:B0-----:R-:W0:Y:S01]  /*14df0*/  LDC.64 R2, c[0x0][0x9e0] ;  /* 0x00027800ff027b82 */ /* 0x001e220000000a00 */
[----:B-1----:R-:W-:Y:S01]  /*14e00*/  ISETP.NE.AND P2, PT, R0, 0x1, PT ;  /* 0x000000010000780c */ /* 0x002fe20003f45270 */
[----:B------:R-:W-:Y:S01]  /*14e10*/  VIADD R0, R33, 0x7f ;  /* 0x0000007f21007836 */ /* 0x000fe20000000000 */
[----:B0-----:R-:W-:-:S11]  /*14e20*/  ISETP.GE.AND P1, PT, R3, 0x1, PT ;  /* 0x000000010300780c */ /* 0x001fd60003f26270 */
[----:B------:R-:W0:Y:S01]  /*14e30*/  @P2 LDC R5, c[0x0][0x44c] ;  /* 0x00011300ff052b82 */ /* 0x000e220000000800 */
[----:B------:R-:W-:-:S07]  /*14e40*/  @P2 LOP3.LUT R16, R16, 0x100, RZ, 0xfc, !PT ;  /* 0x0000010010102812 */ /* 0x000fce00078efcff */
[----:B------:R-:W1:Y:S01]  /*14e50*/  @P2 LDC R7, c[0x0][0x450] ;  /* 0x00011400ff072b82 */ /* 0x000e620000000800 */
[----:B0-----:R-:W-:Y:S01]  /*14e60*/  @P2 IMAD.HI.U32 R4, R0, R5, RZ ;  /* 0x0000000500042227 */ /* 0x001fe200078e00ff */
[----:B------:R-:W-:-:S04]  /*14e70*/  IADD3 R5, R19, 0x1, -R35 ;  /* 0x0000000113057810 */ /* 0x000fc80007ffe823 */
[----:B-1----:R-:W-:-:S05]  /*14e80*/  @P2 SHF.R.U32.HI R0, RZ, R7, R4 ;  /* 0x00000007ff002219 */ /* 0x002fca0000011604 */
[----:B------:R-:W-:-:S04]  /*14e90*/  IMAD.IADD R7, R5, 0x1, R0 ;  /* 0x0000000105077824 */ /* 0x000fc800078e0200 */
[----:B------:R-:W-:Y:S01]  /*14ea0*/  IMAD.IADD R2, R7, 0x1, R2 ;  /* 0x0000000107027824 */ /* 0x000fe200078e0202 */
[----:B------:R-:W-:Y:S06]  /*14eb0*/  @!P1 BRA `(.L_x_2623) ;  /* 0x0000000000489947 */ /* 0x000fec0003800000 */
[C---:B------:R-:W-:Y:S01]  /*14ec0*/  ISETP.GT.AND P0, PT, R7.reuse, RZ, PT ;  /* 0x000000ff0700720c */ /* 0x040fe20003f04270 */
[----:B------:R-:W-:Y:S01]  /*14ed0*/  BSSY B0, `(.L_x_2624) ;  /* 0x000000e000007945 */ /* 0x000fe20003800000 */
[----:B------:R-:W-:-:S11]  /*14ee0*/  VIADD R0, R7, 0xffffffff ;  /* 0xffffffff07007836 */ /* 0x000fd60000000000 */
[----:B------:R-:W-:Y:S05]  /*14ef0*/  @P0 BRA `(.L_x_2625) ;  /* 0x00000000001c0947 */ /* 0x000fea0003800000 */
[----:B------:R-:W-:Y:S01]  /*14f00*/  ISETP.NE.AND P0, PT, R3, 0x1, PT ;  /* 0x000000010300780c */ /* 0x000fe20003f05270 */
[----:B------:R-:W-:-:S12]  /*14f10*/  IMAD.MOV R7, RZ, RZ, -R7 ;  /* 0x000000ffff077224 */ /* 0x000fd800078e0a07 */
[----:B------:R-:W0:Y:S02]  /*14f20*/  @P0 LDC.64 R4, c[0x0][0x9e8] ;  /* 0x00027a00ff040b82 */ /* 0x000e240000000a00 */
[----:B0-----:R-:W-:-:S05]  /*14f30*/  @P0 IMAD.HI.U32 R4, R7, R4, RZ ;  /* 0x0000000407040227 */ /* 0x001fca00078e00ff */
[----:B------:R-:W-:-:S04]  /*14f40*/  @P0 SHF.R.U32.HI R7, RZ, R5, R4 ;  /* 0x00000005ff070219 */ /* 0x000fc80000011604 */
[----:B------:R-:W-:Y:S01]  /*14f50*/  LOP3.LUT R0, RZ, R7, RZ, 0x33, !PT ;  /* 0x00000007ff007212 */ /* 0x000fe200078e33ff */
[----:B------:R-:W-:Y:S06]  /*14f60*/  BRA `(.L_x_2626) ;  /* 0x0000000000107947 */ /* 0x000fec0003800000 */
.L_x_2625:
[----:B------:R-:W-:-:S13]  /*14f70*/  ISETP.NE.AND P0, PT, R3, 0x1, PT ;  /* 0x000000010300780c */ /* 0x000fda0003f05270 */
[----:B------:R-:W0:Y:S02]  /*14f80*/  @P0 LDC.64 R4, c[0x0][0x9e8] ;  /* 0x00027a00ff040b82 */ /* 0x000e240000000a00 */
[----:B0-----:R-:W-:-:S05]  /*14f90*/  @P0 IMAD.HI.U32 R4, R0, R4, RZ ;  /* 0x0000000400040227 */ /* 0x001fca00078e00ff */
[----:B------:R-:W-:-:S07]  /*14fa0*/  @P0 SHF.R.U32.HI R0, RZ, R5, R4 ;  /* 0x00000005ff000219 */ /* 0x000fce0000011604 */
.L_x_2626:
[----:B------:R-:W-:Y:S05]  /*14fb0*/  BSYNC B0 ;  /* 0x0000000000007941 */ /* 0x000fea0003800000 */
.L_x_2624:
[----:B------:R-:W-:-:S05]  /*14fc0*/  IMAD R5, R0, R3, R3 ;  /* 0x0000000300057224 */ /* 0x000fca00078e0203 */
[----:B------:R-:W-:-:S07]  /*14fd0*/  VIMNMX R2, R2, R5, PT ;  /* 0x0000000502027248 */ /* 0x000fce0003fe0100 */
.L_x_2623:
[----:B------:R-:W0:Y:S01]  /*14fe0*/  @P2 LDC R0, c[0x0][0x44c] ;  /* 0x00011300ff002b82 */ /* 0x000e220000000800 */
[----:B------:R-:W-:Y:S01]  /*14ff0*/  VIADD R2, R2, 0x5f ;  /* 0x0000005f02027836 */ /* 0x000fe20000000000 */
[----:B------:R-:W-:Y:S01]  /*15000*/  ULDC UR4, c[0x0][0x9dc] ;  /* 0x0002770000047ab9 */ /* 0x000fe20000000800 */
[----:B------:R-:W-:Y:S02]  /*15010*/  IMAD.MOV.U32 R4, RZ, RZ, R33 ;  /* 0x000000ffff047224 */ /* 0x000fe400078e0021 */
[----:B------:R-:W-:-:S03]  /*15020*/  IMAD.HI R2, R2, 0x2aaaaaab, RZ ;  /* 0x2aaaaaab02027827 */ /* 0x000fc600078e02ff */
[----:B------:R-:W1:Y:S01]  /*15030*/  @P2 LDC R5, c[0x0][0x450] ;  /* 0x00011400ff052b82 */ /* 0x000e620000000800 */
[----:B0-----:R-:W-:-:S05]  /*15040*/  @P2 IMAD.HI.U32 R0, R33, R0, RZ ;  /* 0x0000000021002227 */ /* 0x001fca00078e00ff */
[----:B-1----:R-:W-:Y:S01]  /*15050*/  @P2 SHF.R.U32.HI R4, RZ, R5, R0 ;  /* 0x00000005ff042219 */ /* 0x002fe20000011600 */
[----:B------:R-:W-:Y:S01]  /*15060*/  VIADD R0, R19, 0x5f ;  /* 0x0000005f13007836 */ /* 0x000fe20000000000 */
[----:B------:R-:W-:Y:S02]  /*15070*/  SHF.R.U32.HI R5, RZ, 0x1f, R2 ;  /* 0x0000001fff057819 */ /* 0x000fe40000011602 */
[----:B------:R-:W-:Y:S01]  /*15080*/  IADD3 R4, R4, R19, -R35 ;  /* 0x0000001304047210 */ /* 0x000fe20007ffe823 */
[----:B------:R-:W-:Y:S01]  /*15090*/  IMAD.HI R0, R0, 0x2aaaaaab, RZ ;  /* 0x2aaaaaab00007827 */ /* 0x000fe200078e02ff */
[----:B------:R-:W-:-:S03]  /*150a0*/  LEA.HI.SX32 R7, R2, R5, 0x1c ;  /* 0x0000000502077211 */ /* 0x000fc600078fe2ff */
[----:B------:R-:W-:Y:S01]  /*150b0*/  VIADD R2, R4, -UR4 ;  /* 0x8000000404027c36 */ /* 0x000fe20008000000 */
[----:B------:R-:W-:-:S04]  /*150c0*/  SHF.R.U32.HI R5, RZ, 0x1f, R0 ;  /* 0x0000001fff057819 */ /* 0x000fc80000011600 */
[----:B------:R-:W-:-:S04]  /*150d0*/  LEA.HI.SX32 R0, R0, R5, 0x1c ;  /* 0x0000000500007211 */ /* 0x000fc800078fe2ff */
[----:B------:R-:W-:Y:S01]  /*150e0*/  VIMNMX R0, R0, R7, PT ;  /* 0x0000000700007248 */ /* 0x000fe20003fe0100 */
[----:B------:R-:W-:Y:S06]  /*150f0*/  @!P1 BRA `(.L_x_2627) ;  /* 0x0000000000489947 */ /* 0x000fec0003800000 */
[----:B------:R-:W-:Y:S01]  /*15100*/  IMAD.MOV.U32 R6, RZ, RZ, R4 ;  /* 0x000000ffff067224 */ /* 0x000fe200078e0004 */
[----:B------:R-:W-:Y:S04]  /*15110*/  BSSY B0, `(.L_x_2628) ;  /* 0x000000e000007945 */ /* 0x000fe80003800000 */
[----:B------:R-:W-:-:S13]  /*15120*/  ISETP.GT.AND P0, PT, R6, -0x1, PT ;  /* 0xffffffff0600780c */ /* 0x000fda0003f04270 */
[----:B------:R-:W-:Y:S05]  /*15130*/  @P0 BRA `(.L_x_2629) ;  /* 0x00000000001c0947 */ /* 0x000fea0003800000 */
[----:B------:R-:W-:Y:S02]  /*15140*/  ISETP.NE.AND P0, PT, R3, 0x1, PT ;  /* 0x000000010300780c */ /* 0x000fe40003f05270 */
[----:B------:R-:W-:-:S11]  /*15150*/  LOP3.LUT R7, RZ, R6, RZ, 0x33, !PT ;  /* 0x00000006ff077212 */ /* 0x000fd600078e33ff */
[----:B------:R-:W0:Y:S02]  /*15160*/  @P0 LDC.64 R4, c[0x0][0x9e8] ;  /* 0x00027a00ff040b82 */ /* 0x000e240000000a00 */
[----:B0-----:R-:W-:-:S05]  /*15170*/  @P0 IMAD.HI.U32 R4, R7, R4, RZ ;  /* 0x0000000407040227 */ /* 0x001fca00078e00ff */
[----:B------:R-:W-:-:S04]  /*15180*/  @P0 SHF.R.U32.HI R7, RZ, R5, R4 ;  /* 0x00000005ff070219 */ /* 0x000fc80000011604 */
[----:B------:R-:W-:Y:S01]  /*15190*/  LOP3.LUT R6, RZ, R7, RZ, 0x33, !PT ;  /* 0x00000007ff067212 */ /* 0x000fe200078e33ff */
[----:B------:R-:W-:Y:S06]  /*151a0*/  BRA `(.L_x_2630) ;  /* 0x0000000000107947 */ /* 0x000fec0003800000 */
.L_x_2629:
[----:B------:R-:W-:-:S13]  /*151b0*/  ISETP.NE.AND P0, PT, R3, 0x1, PT ;  /* 0x000000010300780c */ /* 0x000fda0003f05270 */
[----:B------:R-:W0:Y:S02]  /*151c0*/  @P0 LDC.64 R4, c[0x0][0x9e8] ;  /* 0x00027a00ff040b82 */ /* 0x000e240000000a00 */
[----:B0-----:R-:W-:-:S05]  /*151d0*/  @P0 IMAD.HI.U32 R4, R6, R4, RZ ;  /* 0x0000000406040227 */ /* 0x001fca00078e00ff */
[----:B------:R-:W-:-:S07]  /*151e0*/  @P0 SHF.R.U32.HI R6, RZ, R5, R4 ;  /* 0x00000005ff060219 */ /* 0x000fce0000011604 */
.L_x_2630:
[----:B------:R-:W-:Y:S05]  /*151f0*/  BSYNC B0 ;  /* 0x0000000000007941 */ /* 0x000fea0003800000 */
.L_x_2628:
[----:B------:R-:W-:-:S05]  /*15200*/  IMAD R3, R6, R3, RZ ;  /* 0x0000000306037224 */ /* 0x000fca00078e02ff */
[----:B------:R-:W-:-:S07]  /*15210*/  VIMNMX R2, R2, R3, !PT ;  /* 0x0000000302027248 */ /* 0x000fce0007fe0100 */
.L_x_2627:
[----:B------:R-:W-:Y:S01]  /*15220*/  IMAD.HI R2, R2, 0x2aaaaaab, RZ ;  /* 0x2aaaaaab02027827 */ /* 0x000fe200078e02ff */
[----:B------:R-:W-:Y:S04]  /*15230*/  BSSY B0, `(.L_x_2631) ;  /* 0x0000029000007945 */ /* 0x000fe80003800000 */
[----:B------:R-:W-:-:S04]  /*15240*/  SHF.R.U32.HI R3, RZ, 0x1f, R2 ;  /* 0x0000001fff037819 */ /* 0x000fc80000011602 */
[----:B------:R-:W-:Y:S02]  /*15250*/  LEA.HI.SX32 R3, R2, R3, 0x1c ;  /* 0x0000000302037211 */ /* 0x000fe400078fe2ff */
[----:B------:R-:W-:Y:S02]  /*15260*/  LOP3.LUT R2, R26, 0xff000000, RZ, 0xc0, !PT ;  /* 0xff0000001a027812 */ /* 0x000fe400078ec0ff */
[----:B------:R-:W-:Y:S02]  /*15270*/  VIMNMX R29, RZ, R3, !PT ;  /* 0x00000003ff1d7248 */ /* 0x000fe40007fe0100 */
[----:B------:R-:W-:Y:S02]  /*15280*/  SHF.R.U32.HI R3, RZ, 0x8, R2 ;  /* 0x00000008ff037819 */ /* 0x000fe40000011602 */
[----:B------:R-:W-:Y:S02]  /*15290*/  ISETP.GT.AND P0, PT, R0, R29, PT ;  /* 0x0000001d0000720c */ /* 0x000fe40003f04270 */
[----:B------:R-:W-:-:S04]  /*152a0*/  LOP3.LUT R2, R26, 0xff0000, RZ, 0xc0, !PT ;  /* 0x00ff00001a027812 */ /* 0x000fc800078ec0ff */
[----:B------:R-:W-:Y:S01]  /*152b0*/  LEA.HI R3, R2, R3, RZ, 0x10 ;  /* 0x0000000302037211 */ /* 0x000fe200078f80ff */
[----:B------:R-:W-:-:S03]  /*152c0*/  IMAD.MOV.U32 R2, RZ, RZ, RZ ;  /* 0x000000ffff027224 */ /* 0x000fc600078e00ff */
[----:B------:R-:W-:-:S03]  /*152d0*/  LOP3.LUT R4, R3, 0xff, RZ, 0xc0, !PT ;  /* 0x000000ff03047812 */ /* 0x000fc600078ec0ff */
[----:B------:R-:W-:Y:S05]  /*152e0*/  @!P0 BRA `(.L_x_2632) ;  /* 0x0000000000748947 */ /* 0x000fea0003800000 */
[----:B------:R-:W-:Y:S01]  /*152f0*/  SHF.R.U32.HI R5, RZ, 0x10, R3 ;  /* 0x00000010ff057819 */ /* 0x000fe20000011603 */
[----:B------:R-:W-:-:S03]  /*15300*/  IMAD.MOV.U32 R2, RZ, RZ, RZ ;  /* 0x000000ffff027224 */ /* 0x000fc600078e00ff */
[----:B------:R-:W-:-:S13]  /*15310*/  ISETP.NE.AND P0, PT, R5, RZ, PT ;  /* 0x000000ff0500720c */ /* 0x000fda0003f05270 */
[----:B------:R-:W0:Y:S02]  /*15320*/  @!P0 LDC R5, c[0x0][0x9f0] ;  /* 0x00027c00ff058b82 */ /* 0x000e240000000800 */
[----:B0-----:R-:W-:Y:S02]  /*15330*/  IABS R6, R5 ;  /* 0x0000000500067213 */ /* 0x001fe40000000000 */
[----:B------:R-:W-:Y:S02]  /*15340*/  IADD3 R8, R5, -0x1, R0 ;  /* 0xffffffff05087810 */ /* 0x000fe40007ffe000 */
[----:B------:R-:W0:Y:S03]  /*15350*/  I2F.RP R7, R6 ;  /* 0x0000000600077306 */ /* 0x000e260000209400 */
[----:B------:R-:W-:-:S05]  /*15360*/  IMAD.IADD R8, R8, 0x1, -R29 ;  /* 0x0000000108087824 */ /* 0x000fca00078e0a1d */
[----:B0-----:R-:W0:Y:S02]  /*15370*/  MUFU.RCP R7, R7 ;  /* 0x0000000700077308 */ /* 0x001e240000001000 */
[----:B0-----:R-:W-:Y:S01]  /*15380*/  VIADD R3, R7, 0xffffffe ;  /* 0x0ffffffe07037836 */ /* 0x001fe20000000000 */
[----:B------:R-:W-:-:S05]  /*15390*/  IABS R7, R5 ;  /* 0x0000000500077213 */ /* 0x000fca0000000000 */
[----:B------:R-:W0:Y:S01]  /*153a0*/  F2I.FTZ.U32.TRUNC.NTZ R3, R3 ;  /* 0x0000000300037305 */ /* 0x000e22000021f000 */
[----:B------:R-:W-:Y:S02]  /*153b0*/  IMAD.MOV R7, RZ, RZ, -R7 ;  /* 0x000000ffff077224 */ /* 0x000fe400078e0a07 */
[----:B0-----:R-:W-:-:S04]  /*153c0*/  IMAD.MOV R9, RZ, RZ, -R3 ;  /* 0x000000ffff097224 */ /* 0x001fc800078e0a03 */
[----:B------:R-:W-:-:S04]  /*153d0*/  IMAD R9, R9, R6, RZ ;  /* 0x0000000609097224 */ /* 0x000fc800078e02ff */
[----:B------:R-:W-:Y:S01]  /*153e0*/  IMAD.HI.U32 R2, R3, R9, R2 ;  /* 0x0000000903027227 */ /* 0x000fe200078e0002 */
        /* <DEDUP_REMOVED lines=13> */
.L_x_2632:
[----:B------:R-:W-:Y:S05]  /*154c0*/  BSYNC B0 ;  /* 0x0000000000007941 */ /* 0x000fea0003800000 */
.L_x_2631:
[-C--:B------:R-:W-:Y:S01]  /*154d0*/  IMAD R29, R4, R2.reuse, R29 ;  /* 0x00000002041d7224 */ /* 0x080fe200078e021d */
[----:B------:R-:W-:Y:S04]  /*154e0*/  BSSY B7, `(.L_x_2633) ;  /* 0x0000348000077945 */ /* 0x000fe80003800000 */
[----:B------:R-:W-:-:S04]  /*154f0*/  VIADDMNMX R31, R29, R2, R0, PT ;  /* 0x000000021d1f7246 */ /* 0x000fc80003800100 */
[----:B------:R-:W-:Y:S01]  /*15500*/  ISETP.GT.AND P0, PT, R31, R29, PT ;  /* 0x0000001d1f00720c */ /* 0x000fe20003f04270 */
[----:B------:R0:W-:-:S12]  /*15510*/  STL [R1], R31 ;  /* 0x0000001f01007387 */ /* 0x0001d80000100800 */
        /* <DEDUP_REMOVED lines=18> */
.L_x_2634:
        /* <DEDUP_REMOVED lines=20> */
.L_x_2637:
[----:B------:R-:W-:Y:S05]  /*15780*/  BSYNC B6 ;  /* 0x0000000000067941 */ /* 0x000fea0003800000 */
.L_x_2636:
        /* <DEDUP_REMOVED lines=20> */
.L_x_2640:
        /* <DEDUP_REMOVED lines=15> */
.L_x_2639:
[----:B------:R-:W-:Y:S05]  /*159c0*/  BSYNC B6 ;  /* 0x0000000000067941 */ /* 0x000fea0003800000 */
.L_x_2638:
[----:B------:R-:W-:Y:S01]  /*159d0*/  ULDC.64 UR4, c[0x0][0x9f8] ;  /* 0x00027e0000047ab9 */ /* 0x000fe20000000a00 */
[----:B------:R-:W0:Y:S01]  /*159e0*/  S2R R20, SR_TID.X ;  /* 0x0000000000147919 */ /* 0x000e220000002100 */
[----:B------:R-:W-:Y:S01]  /*159f0*/  ISETP.NE.U32.AND P0, PT, RZ, UR4, PT ;  /* 0x00000004ff007c0c */ /* 0x000fe2000bf05070 */
[----:B------:R-:W-:Y:S01]  /*15a00*/  IMAD.MOV.U32 R25, RZ, RZ, R27 ;  /* 0x000000ffff197224 */ /* 0x000fe200078e001b */
[----:B------:R-:W-:Y:S01]  /*15a10*/  ULDC UR4, c[0x0][0x320] ;  /* 0x0000c80000047ab9 */ /* 0x000fe20000000800 */
[----:B------:R-:W1:Y:S01]  /*15a20*/  S2R R21, SR_TID.X ;  /* 0x0000000000157919 */ /* 0x000e620000002100 */
[----:B------:R-:W-:Y:S01]  /*15a30*/  ISETP.NE.AND.EX P0, PT, RZ, UR5, PT, P0 ;  /* 0x00000005ff007c0c */ /* 0x000fe2000bf05300 */
[----:B------:R-:W2:-:S12]  /*15a40*/  LDC R8, c[0x0][0x430] ;  /* 0x00010c00ff087b82 */ /* 0x000e980000000800 */
[----:B------:R-:W3:Y:S01]  /*15a50*/  @P0 LDC.64 R2, c[0x0][0x9f8] ;  /* 0x00027e00ff020b82 */ /* 0x000ee20000000a00 */
[----:B0-----:R-:W-:-:S05]  /*15a60*/  IMAD.SHL.U32 R20, R20, 0x8, RZ ;  /* 0x0000000814147824 */ /* 0x001fca00078e00ff */
[----:B------:R-:W-:-:S04]  /*15a70*/  LOP3.LUT R20, R20, 0x38, RZ, 0xc0, !PT ;  /* 0x0000003814147812 */ /* 0x000fc800078ec0ff */
[C---:B------:R-:W-:Y:S01]  /*15a80*/  LOP3.LUT R22, R20.reuse, 0x40, RZ, 0xfc, !PT ;  /* 0x0000004014167812 */ /* 0x040fe200078efcff */
[----:B---3--:R-:W-:Y:S01]  /*15a90*/  @P0 IMAD.WIDE R2, R27, 0x4, R2 ;  /* 0x000000041b020825 */ /* 0x008fe200078e0202 */
[----:B------:R-:W-:-:S04]  /*15aa0*/  LOP3.LUT R20, R20, 0x80, RZ, 0xfc, !PT ;  /* 0x0000008014147812 */ /* 0x000fc800078efcff */
[----:B------:R0:W5:Y:S01]  /*15ab0*/  @P0 LDG.E R25, desc[UR48][R2.64] ;  /* 0x0000003002190981 */ /* 0x000162000c1e1900 */
[----:B------:R-:W-:Y:S01]  /*15ac0*/  ISETP.GE.AND P0, PT, R20, UR4, PT ;  /* 0x0000000414007c0c */ /* 0x000fe2000bf06270 */
[----:B-1----:R-:W-:Y:S01]  /*15ad0*/  IMAD.SHL.U32 R21, R21, 0x8, RZ ;  /* 0x0000000815157824 */ /* 0x002fe200078e00ff */
[----:B------:R-:W-:Y:S01]  /*15ae0*/  ISETP.GE.AND P1, PT, R22, UR4, PT ;  /* 0x0000000416007c0c */ /* 0x000fe2000bf26270 */
[----:B------:R-:W1:Y:S01]  /*15af0*/  S2R R20, SR_TID.X ;  /* 0x0000000000147919 */ /* 0x000e620000002100 */
[----:B------:R-:W-:Y:S01]  /*15b00*/  LOP3.LUT R16, R16, 0xfffffffe, RZ, 0xc0, !PT ;  /* 0xfffffffe10107812 */ /* 0x000fe200078ec0ff */
[----:B------:R-:W-:Y:S01]  /*15b10*/  UMOV UR5, 0xffffffff ;  /* 0xffffffff00057882 */ /* 0x000fe20000000000 */
[----:B------:R-:W-:Y:S01]  /*15b20*/  LOP3.LUT R21, R21, 0x38, RZ, 0xc0, !PT ;  /* 0x0000003815157812 */ /* 0x000fe200078ec0ff */
[----:B------:R-:W-:Y:S01]  /*15b30*/  VIADD R0, R31, 0xffffffff ;  /* 0xffffffff1f007836 */ /* 0x000fe20000000000 */
[----:B------:R-:W-:Y:S02]  /*15b40*/  LOP3.LUT R16, R16, 0xffffffef, RZ, 0xc0, !PT ;  /* 0xffffffef10107812 */ /* 0x000fe400078ec0ff */
[----:B------:R-:W-:-:S02]  /*15b50*/  ISETP.GE.AND P2, PT, R21, UR4, PT ;  /* 0x0000000415007c0c */ /* 0x000fc4000bf46270 */
[----:B------:R-:W-:-:S03]  /*15b60*/  LOP3.LUT R21, R21, 0xc0, RZ, 0xfc, !PT ;  /* 0x000000c015157812 */ /* 0x000fc600078efcff */
[----:B------:R-:W-:-:S08]  /*15b70*/  @P1 LOP3.LUT R16, R16, 0x10, RZ, 0xfc, !PT ;  /* 0x0000001010101812 */ /* 0x000fd000078efcff */
[----:B------:R-:W-:-:S04]  /*15b80*/  @P2 LOP3.LUT R16, R16, 0x1, RZ, 0xfc, !PT ;  /* 0x0000000110102812 */ /* 0x000fc800078efcff */
[----:B------:R-:W-:-:S04]  /*15b90*/  LOP3.LUT R16, R16, 0xfffffff7, RZ, 0xc0, !PT ;  /* 0xfffffff710107812 */ /* 0x000fc800078ec0ff */
[----:B------:R-:W-:Y:S02]  /*15ba0*/  @P0 LOP3.LUT R16, R16, 0x8, RZ, 0xfc, !PT ;  /* 0x0000000810100812 */ /* 0x000fe400078efcff */
[----:B------:R-:W-:Y:S02]  /*15bb0*/  ISETP.GE.AND P0, PT, R21, UR4, PT ;  /* 0x0000000415007c0c */ /* 0x000fe4000bf06270 */
[----:B-1----:R-:W-:Y:S02]  /*15bc0*/  LOP3.LUT R20, R20, 0x7f, RZ, 0xc0, !PT ;  /* 0x0000007f14147812 */ /* 0x002fe400078ec0ff */
[----:B------:R-:W-:Y:S02]  /*15bd0*/  LOP3.LUT R16, R16, 0xfffffffb, RZ, 0xc0, !PT ;  /* 0xfffffffb10107812 */ /* 0x000fe400078ec0ff */
[----:B------:R-:W-:Y:S02]  /*15be0*/  SHF.R.U32.HI R22, RZ, 0x3, R20 ;  /* 0x00000003ff167819 */ /* 0x000fe40000011614 */
[----:B------:R-:W1:Y:S05]  /*15bf0*/  S2R R20, SR_TID.X ;  /* 0x0000000000147919 */ /* 0x000e6a0000002100 */
[----:B------:R-:W-:Y:S01]  /*15c00*/  @P0 LOP3.LUT R16, R16, 0x4, RZ, 0xfc, !PT ;  /* 0x0000000410100812 */ /* 0x000fe200078efcff */
[----:B-1----:R-:W-:-:S05]  /*15c10*/  IMAD.SHL.U32 R20, R20, 0x10, RZ ;  /* 0x0000001014147824 */ /* 0x002fca00078e00ff */
[----:B------:R-:W-:-:S05]  /*15c20*/  LOP3.LUT R20, R22, 0x70, R20, 0xf8, !PT ;  /* 0x0000007016147812 */ /* 0x000fca00078ef814 */
[----:B------:R-:W-:Y:S01]  /*15c30*/  IMAD R34, R0, 0x60, R20 ;  /* 0x0000006000227824 */ /* 0x000fe200078e0214 */
[----:B0-2---:R-:W-:Y:S06]  /*15c40*/  BRA.DIV UR5, `(.L_x_2641) ;  /* 0x0000004605147947 */ /* 0x005fec000b800000 */
.L_x_2707:
[----:B------:R-:W-:Y:S01]  /*15c50*/  ISETP.NE.AND P1, PT, R8, 0x1, PT ;  /* 0x000000010800780c */ /* 0x000fe20003f25270 */
[----:B------:R-:W-:Y:S01]  /*15c60*/  IMAD.MOV.U32 R32, RZ, RZ, RZ ;  /* 0x000000ffff207224 */ /* 0x000fe200078e00ff */
[C---:B------:R-:W-:Y:S01]  /*15c70*/  ISETP.GE.AND P0, PT, R34.reuse, R19, PT ;  /* 0x000000132200720c */ /* 0x040fe20003f06270 */
[----:B------:R-:W-:Y:S01]  /*15c80*/  IMAD.IADD R34, R34, 0x1, R30 ;  /* 0x0000000122227824 */ /* 0x000fe200078e021e */
[----:B-----5:R-:W-:Y:S02]  /*15c90*/  SHF.R.S32.HI R31, RZ, 0x1f, R25 ;  /* 0x0000001fff1f7819 */ /* 0x020fe40000011419 */
[----:B------:R-:W-:Y:S01]  /*15ca0*/  ISETP.GT.U32.OR P0, PT, R20, 0x5f, P0 ;  /* 0x0000005f1400780c */ /* 0x000fe20000704470 */
[----:B------:R-:W-:Y:S01]  /*15cb0*/  IMAD.MOV.U32 R6, RZ, RZ, R34 ;  /* 0x000000ffff067224 */ /* 0x000fe200078e0022 */
[----:B------:R-:W-:-:S05]  /*15cc0*/  LOP3.LUT R16, R16, 0xffffff7f, RZ, 0xc0, !PT ;  /* 0xffffff7f10107812 */ /* 0x000fca00078ec0ff */
[----:B------:R-:W0:Y:S01]  /*15cd0*/  @P1 LDC R3, c[0x0][0x434] ;  /* 0x00010d00ff031b82 */ /* 0x000e220000000800 */
[----:B------:R-:W-:-:S07]  /*15ce0*/  @P1 LOP3.LUT R16, R16, 0x80, RZ, 0xfc, !PT ;  /* 0x0000008010101812 */ /* 0x000fce00078efcff */
[----:B------:R-:W1:Y:S08]  /*15cf0*/  @P1 LDC R2, c[0x0][0x438] ;  /* 0x00010e00ff021b82 */ /* 0x000e700000000800 */
[----:B------:R-:W2:Y:S01]  /*15d00*/  @!P0 LDC.64 R4, c[0x0][0x428] ;  /* 0x00010a00ff048b82 */ /* 0x000ea20000000a00 */
[----:B0-----:R-:W-:-:S05]  /*15d10*/  @P1 IMAD.HI.U32 R3, R34, R3, RZ ;  /* 0x0000000322031227 */ /* 0x001fca00078e00ff */
[----:B-1----:R-:W-:-:S04]  /*15d20*/  @P1 SHF.R.U32.HI R6, RZ, R2, R3 ;  /* 0x00000002ff061219 */ /* 0x002fc80000011603 */
[--C-:B------:R-:W-:Y:S01]  /*15d30*/  @!P0 SHF.R.S32.HI R3, RZ, 0x1f, R6.reuse ;  /* 0x0000001fff038819 */ /* 0x100fe20000011406 */
[----:B------:R-:W-:Y:S02]  /*15d40*/  @!P0 IMAD.MOV.U32 R2, RZ, RZ, R6 ;  /* 0x000000ffff028224 */ /* 0x000fe400078e0006 */
[-C--:B--2---:R-:W-:Y:S02]  /*15d50*/  @!P0 IMAD R7, R31, R4.reuse, RZ ;  /* 0x000000041f078224 */ /* 0x084fe400078e02ff */
[----:B------:R-:W-:-:S04]  /*15d60*/  @!P0 IMAD.WIDE.U32 R2, R25, R4, R2 ;  /* 0x0000000419028225 */ /* 0x000fc800078e0002 */
[----:B------:R-:W-:Y:S02]  /*15d70*/  @!P0 IMAD R7, R25, R5, R7 ;  /* 0x0000000519078224 */ /* 0x000fe400078e0207 */
[----:B------:R-:W0:Y:S02]  /*15d80*/  @!P0 LDC.64 R4, c[0x0][0x418] ;  /* 0x00010600ff048b82 */ /* 0x000e240000000a00 */
[----:B------:R-:W-:Y:S02]  /*15d90*/  @!P0 IMAD.IADD R7, R3, 0x1, R7 ;  /* 0x0000000103078824 */ /* 0x000fe400078e0207 */
[----:B------:R-:W-:-:S04]  /*15da0*/  IMAD.MOV R3, RZ, RZ, -R6 ;  /* 0x000000ffff037224 */ /* 0x000fc800078e0a06 */
[----:B------:R-:W-:Y:S01]  /*15db0*/  IMAD R34, R8, R3, R34 ;  /* 0x0000000308227224 */ /* 0x000fe200078e0222 */
[----:B------:R-:W-:Y:S02]  /*15dc0*/  SEL R3, RZ, 0x1, P2 ;  /* 0x00000001ff037807 */ /* 0x000fe40001000000 */
[----:B0-----:R-:W-:-:S04]  /*15dd0*/  @!P0 LEA R4, P1, R2, R4, 0x2 ;  /* 0x0000000402048211 */ /* 0x001fc800078210ff */
[----:B------:R-:W-:Y:S01]  /*15de0*/  @!P0 LEA.HI.X R5, R2, R5, R7, 0x2, P1 ;  /* 0x0000000502058211 */ /* 0x000fe200008f1407 */
[----:B------:R-:W-:Y:S01]  /*15df0*/  IMAD.U32 R2, RZ, RZ, UR36 ;  /* 0x00000024ff027e24 */ /* 0x000fe2000f8e00ff */
[----:B------:R0:W-:Y:S04]  /*15e00*/  STL [R1+0x10], R3 ;  /* 0x0000100301007387 */ /* 0x0001e80000100800 */
[----:B------:R0:W5:Y:S01]  /*15e10*/  @!P0 LDG.E R32, desc[UR48][R4.64] ;  /* 0x0000003004208981 */ /* 0x000162000c1e1900 */
[----:B------:R-:W-:Y:S02]  /*15e20*/  ISETP.NE.AND P0, PT, R2, 0x3, PT ;  /* 0x000000030200780c */ /* 0x000fe40003f05270 */
[----:B------:R-:W-:Y:S02]  /*15e30*/  ISETP.GT.U32.AND P1, PT, R20, 0x5f, PT ;  /* 0x0000005f1400780c */ /* 0x000fe40003f24070 */
[----:B------:R-:W-:-:S02]  /*15e40*/  LOP3.LUT R16, R16, 0xffffffbf, RZ, 0xc0, !PT ;  /* 0xffffffbf10107812 */ /* 0x000fc400078ec0ff */
[----:B------:R-:W-:-:S07]  /*15e50*/  LOP3.LUT R26, R26, 0xffff, RZ, 0xc0, !PT ;  /* 0x0000ffff1a1a7812 */ /* 0x000fce00078ec0ff */
[----:B------:R-:W-:-:S04]  /*15e60*/  @P0 LOP3.LUT R16, R16, 0x40, RZ, 0xfc, !PT ;  /* 0x0000004010100812 */ /* 0x000fc800078efcff */
[----:B------:R-:W-:-:S04]  /*15e70*/  LOP3.LUT R16, R16, 0xffffffdf, RZ, 0xc0, !PT ;  /* 0xffffffdf10107812 */ /* 0x000fc800078ec0ff */
[----:B------:R-:W-:Y:S01]  /*15e80*/  @P1 LOP3.LUT R16, R16, 0x20, RZ, 0xfc, !PT ;  /* 0x0000002010101812 */ /* 0x000fe200078efcff */
[----:B0-----:R-:W-:Y:S06]  /*15e90*/  @!P0 BRA `(.L_x_2642) ;  /* 0x0000000000048947 */ /* 0x001fec0003800000 */
[----:B------:R-:W-:Y:S01]  /*15ea0*/  BPT.TRAP 0x1 ;  /* 0x000000040000795c */ /* 0x000fe20000300000 */
.L_x_2642:
[----:B------:R-:W-:Y:S01]  /*15eb0*/  IMAD R22, R0, -0x60, R19 ;  /* 0xffffffa000167824 */ /* 0x000fe200078e0213 */
[----:B------:R-:W-:Y:S01]  /*15ec0*/  SHF.L.U32 R0, R23, 0x1f, RZ ;  /* 0x0000001f17007819 */ /* 0x000fe200000006ff */
[----:B------:R-:W-:Y:S01]  /*15ed0*/  IMAD R19, R18, 0x8, R17 ;  /* 0x0000000812137824 */ /* 0x000fe200078e0211 */
[----:B------:R-:W-:Y:S03]  /*15ee0*/  BSSY B0, `(.L_x_2643) ;  /* 0x0000003000007945 */ /* 0x000fe60003800000 */
[----:B------:R-:W0:Y:S02]  /*15ef0*/  SYNCS.PHASECHK.TRANS64.TRYWAIT P0, [R19+URZ+0x22840], R0 ;  /* 0x02284000130075a7 */ /* 0x000e24000800017f */
[----:B0-----:R-:W-:Y:S05]  /*15f00*/  @!P0 BRA `(.L_x_2644) ;  /* 0x0000004000988947 */ /* 0x001fea0003800000 */
.L_x_2708:
[----:B------:R-:W-:Y:S05]  /*15f10*/  BSYNC B0 ;  /* 0x0000000000007941 */ /* 0x000fea0003800000 */
.L_x_2643:
[----:B0-----:R-:W-:Y:S01]  /*15f20*/  SHF.R.S32.HI R0, RZ, 0x1f, R34 ;  /* 0x0000001fff007819 */ /* 0x001fe20000011422 */
[----:B------:R-:W-:Y:S01]  /*15f30*/  ULDC.64 UR4, c[0x0][0x300] ;  /* 0x0000c00000047ab9 */ /* 0x000fe20000000a00 */
[----:B------:R-:W0:Y:S01]  /*15f40*/  S2R R7, SR_TID.X ;  /* 0x0000000000077919 */ /* 0x000e220000002100 */
[----:B-----5:R-:W-:Y:S01]  /*15f50*/  SHF.R.S32.HI R4, RZ, 0x1f, R32 ;  /* 0x0000001fff047819 */ /* 0x020fe20000011420 */
[----:B------:R-:W-:Y:S01]  /*15f60*/  ULDC.64 UR6, c[0x0][0x2e8] ;  /* 0x0000ba0000067ab9 */ /* 0x000fe20000000a00 */
[----:B------:R-:W-:Y:S01]  /*15f70*/  IMAD R3, R0, UR4, RZ ;  /* 0x0000000400037c24 */ /* 0x000fe2000f8e02ff */
[----:B------:R1:W-:Y:S01]  /*15f80*/  STL [R1+0x4], R0 ;  /* 0x0000040001007387 */ /* 0x0003e20000100800 */
[----:B------:R-:W-:-:S03]  /*15f90*/  LOP3.LUT R16, R16, 0xfffffffd, RZ, 0xc0, !PT ;  /* 0xfffffffd10107812 */ /* 0x000fc600078ec0ff */
[----:B------:R2:W-:Y:S01]  /*15fa0*/  STL [R1+0x8], R4 ;  /* 0x0000080401007387 */ /* 0x0005e20000100800 */
[C---:B-1----:R-:W-:Y:S02]  /*15fb0*/  IMAD R0, R34.reuse, UR5, R3 ;  /* 0x0000000522007c24 */ /* 0x042fe4000f8e0203 */
[----:B------:R-:W-:Y:S01]  /*15fc0*/  IMAD.WIDE.U32 R2, R34, UR4, RZ ;  /* 0x0000000422027c25 */ /* 0x000fe2000f8e00ff */
        /* <DEDUP_REMOVED lines=76> */
.L_x_2722:
        /* <DEDUP_REMOVED lines=10> */
.L_x_2646:
        /* <DEDUP_REMOVED lines=11> */
.L_x_2647:
[----:B------:R-:W-:Y:S01]  /*165e0*/  VIADD R0, R17, 0x18400 ;  /* 0x0001840011007836 */ /* 0x000fe20000000000 */
[----:B------:R1:W-:Y:S06]  /*165f0*/  SYNCS.ARRIVE.TRANS64.A1T0 RZ, [R19+URZ+0x22830], RZ ;  /* 0x022830ff13ff79a7 */ /* 0x0003ec000810003f */
[----:B------:R-:W-:Y:S05]  /*16600*/  WARPSYNC.ALL ;  /* 0x0000000000007948 */ /* 0x000fea0003800000 */
[----:B------:R-:W-:Y:S01]  /*16610*/  BAR.SYNC.DEFER_BLOCKING 0x8, 0x180 ;  /* 0x0206000000007b1d */ /* 0x000fe20000010000 */
[----:B------:R-:W-:-:S05]  /*16620*/  LOP3.LUT P0, RZ, R0, 0x3ff, RZ, 0xc0, !PT ;  /* 0x000003ff00ff7812 */ /* 0x000fca000780c0ff */
[----:B------:R-:W-:Y:S08]  /*16630*/  BSSY B6, `(.L_x_2648) ;  /* 0x0000012000067945 */ /* 0x000ff00003800000 */
        /* <DEDUP_REMOVED lines=17> */
.L_x_2649:
[----:B------:R-:W-:Y:S05]  /*16750*/  BSYNC B6 ;  /* 0x0000000000067941 */ /* 0x000fea0003800000 */
.L_x_2648:
[----:B------:R-:W2:Y:S01]  /*16760*/  S2R R20, SR_TID.X ;  /* 0x0000000000147919 */ /* 0x000ea20000002100 */
[----:B------:R-:W3:Y:S01]  /*16770*/  LDC R21, c[0x0][0x448] ;  /* 0x00011200ff157b82 */ /* 0x000ee20000000800 */
[----:B------:R-:W-:Y:S01]  /*16780*/  SHF.R.S32.HI R0, RZ, 0x1f, R37 ;  /* 0x0000001fff007819 */ /* 0x000fe20000011425 */
[----:B------:R-:W-:Y:S01]  /*16790*/  ULDC.64 UR4, c[0x0][0x298] ;  /* 0x0000a60000047ab9 */ /* 0x000fe20000000a00 */
[----:B------:R-:W-:Y:S01]  /*167a0*/  LOP3.LUT P6, RZ, R16, 0x200, RZ, 0xc0, !PT ;  /* 0x0000020010ff7812 */ /* 0x000fe200078cc0ff */
[----:B0-----:R-:W-:Y:S01]  /*167b0*/  IMAD.WIDE.U32 R2, R37, UR4, RZ ;  /* 0x0000000425027c25 */ /* 0x001fe2000f8e00ff */
[----:B------:R-:W-:Y:S01]  /*167c0*/  SHF.R.S32.HI R4, RZ, 0x1f, R27 ;  /* 0x0000001fff047819 */ /* 0x000fe2000001141b */
[----:B------:R-:W0:Y:S02]  /*167d0*/  S2R R7, SR_TID.X ;  /* 0x0000000000077919 */ /* 0x000e240000002100 */
[----:B------:R-:W-:Y:S01]  /*167e0*/  IMAD R0, R0, UR4, RZ ;  /* 0x0000000400007c24 */ /* 0x000fe2000f8e02ff */
[----:B------:R-:W-:-:S03]  /*167f0*/  SEL R4, R4, RZ, !P6 ;  /* 0x000000ff04047207 */ /* 0x000fc60007000000 */
[----:B------:R-:W-:Y:S01]  /*16800*/  IMAD R0, R37, UR5, R0 ;  /* 0x0000000525007c24 */ /* 0x000fe2000f8e0200 */
[----:B------:R-:W-:-:S03]  /*16810*/  ULDC.64 UR4, c[0x0][0x2d8] ;  /* 0x0000b60000047ab9 */ /* 0x000fc60000000a00 */
[----:B------:R-:W-:Y:S01]  /*16820*/  IMAD.IADD R3, R3, 0x1, R0 ;  /* 0x0000000103037824 */ /* 0x000fe200078e0200 */
[----:B------:R-:W-:Y:S01]  /*16830*/  SEL R0, R27, RZ, !P6 ;  /* 0x000000ff1b007207 */ /* 0x000fe20007000000 */
[----:B------:R-:W-:Y:S01]  /*16840*/  IMAD.WIDE.U32 R2, R26, UR4, R2 ;  /* 0x000000041a027c25 */ /* 0x000fe2000f8e0002 */
[----:B---3--:R-:W-:-:S03]  /*16850*/  ISETP.NE.AND P6, PT, R21, 0x1, PT ;  /* 0x000000011500780c */ /* 0x008fc60003fc5270 */
[----:B------:R-:W-:Y:S01]  /*16860*/  IMAD R3, R26, UR5, R3 ;  /* 0x000000051a037c24 */ /* 0x000fe2000f8e0203 */
[----:B------:R-:W-:Y:S02]  /*16870*/  ULDC.64 UR4, c[0x0][0x2e0] ;  /* 0x0000b80000047ab9 */ /* 0x000fe40000000a00 */
[----:B------:R-:W-:Y:S02]  /*16880*/  IMAD R4, R4, UR4, RZ ;  /* 0x0000000404047c24 */ /* 0x000fe4000f8e02ff */
[----:B------:R-:W-:Y:S01]  /*16890*/  IMAD.WIDE.U32 R2, R0, UR4, R2 ;  /* 0x0000000400027c25 */ /* 0x000fe2000f8e0002 */
[----:B--2---:R-:W-:-:S03]  /*168a0*/  LOP3.LUT R20, R20, 0x7f, RZ, 0xc0, !PT ;  /* 0x0000007f14147812 */ /* 0x004fc600078ec0ff */
[----:B------:R-:W-:Y:S01]  /*168b0*/  IMAD R4, R0, UR5, R4 ;  /* 0x0000000500047c24 */ /* 0x000fe2000f8e0204 */
[----:B------:R-:W-:Y:S01]  /*168c0*/  SHF.R.U32.HI R21, RZ, 0x3, R20 ;  /* 0x00000003ff157819 */ /* 0x000fe20000011614 */
[----:B------:R-:W-:Y:S01]  /*168d0*/  ULDC.64 UR4, c[0x0][0x2d0] ;  /* 0x0000b40000047ab9 */ /* 0x000fe20000000a00 */
[----:B------:R-:W2:Y:S01]  /*168e0*/  S2R R20, SR_TID.X ;  /* 0x0000000000147919 */ /* 0x000ea20000002100 */
[----:B------:R-:W3:Y:S01]  /*168f0*/  @P6 LDC R6, c[0x0][0x44c] ;  /* 0x00011300ff066b82 */ /* 0x000ee20000000800 */
[----:B------:R-:W-:Y:S02]  /*16900*/  IMAD.IADD R3, R3, 0x1, R4 ;  /* 0x0000000103037824 */ /* 0x000fe400078e0204 */
[----:B0-----:R-:W-:-:S05]  /*16910*/  IMAD.SHL.U32 R7, R7, 0x8, RZ ;  /* 0x0000000807077824 */ /* 0x001fca00078e00ff */
[----:B------:R-:W0:Y:S01]  /*16920*/  @P6 LDC R5, c[0x0][0x450] ;  /* 0x00011400ff056b82 */ /* 0x000e220000000800 */
[----:B------:R-:W-:Y:S01]  /*16930*/  LOP3.LUT R7, R7, 0x38, RZ, 0xc0, !PT ;  /* 0x0000003807077812 */ /* 0x000fe200078ec0ff */
[----:B--2---:R-:W-:-:S05]  /*16940*/  IMAD.SHL.U32 R20, R20, 0x10, RZ ;  /* 0x0000001014147824 */ /* 0x004fca00078e00ff */
[----:B------:R-:W-:-:S05]  /*16950*/  LOP3.LUT R20, R21, 0x70, R20, 0xf8, !PT ;  /* 0x0000007015147812 */ /* 0x000fca00078ef814 */
[----:B------:R-:W-:Y:S02]  /*16960*/  IMAD.IADD R0, R20, 0x1, R33 ;  /* 0x0000000114007824 */ /* 0x000fe400078e0221 */
[----:B------:R-:W2:Y:S02]  /*16970*/  S2R R20, SR_TID.X ;  /* 0x0000000000147919 */ /* 0x000ea40000002100 */
[----:B---3--:R-:W-:-:S04]  /*16980*/  @P6 IMAD.HI.U32 R6, R0, R6, RZ ;  /* 0x0000000600066227 */ /* 0x008fc800078e00ff */
[----:B------:R-:W-:Y:S01]  /*16990*/  IMAD.MOV.U32 R4, RZ, RZ, R0 ;  /* 0x000000ffff047224 */ /* 0x000fe200078e0000 */
[----:B0-----:R-:W-:Y:S02]  /*169a0*/  @P6 SHF.R.U32.HI R4, RZ, R5, R6 ;  /* 0x00000005ff046219 */ /* 0x001fe40000011606 */
[----:B------:R-:W0:Y:S03]  /*169b0*/  LDC R6, c[0x0][0x448] ;  /* 0x00011200ff067b82 */ /* 0x000e260000000800 */
[----:B------:R-:W-:Y:S02]  /*169c0*/  IMAD.MOV R5, RZ, RZ, -R4 ;  /* 0x000000ffff057224 */ /* 0x000fe400078e0a04 */
[----:B------:R-:W-:Y:S01]  /*169d0*/  IMAD.WIDE.U32 R2, R4, UR4, R2 ;  /* 0x0000000404027c25 */ /* 0x000fe2000f8e0002 */
[----:B--2---:R-:W-:-:S03]  /*169e0*/  LOP3.LUT R20, R20, 0x7f, RZ, 0xc0, !PT ;  /* 0x0000007f14147812 */ /* 0x004fc600078ec0ff */
[----:B0-----:R-:W-:Y:S01]  /*169f0*/  IMAD R0, R6, R5, R0 ;  /* 0x0000000506007224 */ /* 0x001fe200078e0200 */
[----:B------:R-:W-:Y:S02]  /*16a00*/  SHF.R.S32.HI R5, RZ, 0x1f, R4 ;  /* 0x0000001fff057819 */ /* 0x000fe40000011404 */
[----:B------:R-:W-:-:S03]  /*16a10*/  SHF.R.U32.HI R8, RZ, 0x3, R20 ;  /* 0x00000003ff087819 */ /* 0x000fc60000011614 */
        /* <DEDUP_REMOVED lines=14> */
[----:B------:R-:W-:-:S03]  /*16b00*/  UMOV UR5, 0xffffffff ;  /* 0xffffffff00057882 */ /* 0x000fc60000000000 */
[----:B------:R-:W-:Y:S07]  /*16b10*/  BRA.DIV UR5, `(.L_x_2650) ;  /* 0x0000003e05a87947 */ /* 0x000fee000b800000 */
[----:B------:R-:W0:Y:S01]  /*16b20*/  SHFL.IDX PT, R3, R0, RZ, 0x181f ;  /* 0x00181fff00037589 */ /* 0x000e2200000e0000 */
[----:B------:R-:W-:Y:S02]  /*16b30*/  IMAD R35, R35, R6, RZ ;  /* 0x0000000623237224 */ /* 0x000fe400078e02ff */
[----:B------:R-:W-:Y:S01]  /*16b40*/  IMAD.IADD R33, R8, 0x1, R33 ;  /* 0x0000000108217824 */ /* 0x000fe200078e0221 */
[----:B------:R-:W2:Y:S03]  /*16b50*/  SHFL.IDX PT, R2, R4, RZ, 0x181f ;  /* 0x00181fff04027589 */ /* 0x000ea600000e0000 */
[C---:B------:R-:W-:Y:S01]  /*16b60*/  VIADD R5, R33.reuse, 0x10 ;  /* 0x0000001021057836 */ /* 0x040fe20000000000 */
[----:B------:R-:W-:Y:S01]  /*16b70*/  ISETP.GE.AND P0, PT, R33, R35, PT ;  /* 0x000000232100720c */ /* 0x000fe20003f06270 */
[----:B------:R-:W-:-:S12]  /*16b80*/  SHFL.IDX PT, R14, R0, 0x7, 0x181f ;  /* 0x00f81f00000e7f89 */ /* 0x000fd800000e0000 */
[----:B0-----:R-:W-:-:S05]  /*16b90*/  @!P0 LEA R3, P2, R7, R3, 0x1 ;  /* 0x0000000307038211 */ /* 0x001fca00078408ff */
[----:B--2---:R-:W-:-:S05]  /*16ba0*/  @!P0 IMAD.X R2, RZ, RZ, R2, P2 ;  /* 0x000000ffff028224 */ /* 0x004fca00010e0602 */
[----:B------:R-:W-:-:S04]  /*16bb0*/  @!P0 LOP3.LUT R3, R3, R2, RZ, 0x3c, !PT ;  /* 0x0000000203038212 */ /* 0x000fc800078e3cff */
[----:B------:R-:W-:-:S04]  /*16bc0*/  @!P0 LOP3.LUT R2, R3, R2, RZ, 0x3c, !PT ;  /* 0x0000000203028212 */ /* 0x000fc800078e3cff */
[----:B------:R-:W-:-:S05]  /*16bd0*/  @!P0 LOP3.LUT R3, R3, R2, RZ, 0x3c, !PT ;  /* 0x0000000203038212 */ /* 0x000fca00078e3cff */
[----:B------:R0:W-:Y:S01]  /*16be0*/  @!P0 LDGSTS.E.BYPASS.LTC128B.128 [R36+0x18400], desc[UR48][R2.64], !P1 ;  /* 0x1840000002248fae */ /* 0x0001e2000c901d70 */
[----:B------:R-:W-:Y:S01]  /*16bf0*/  ISETP.GE.AND P0, PT, R5, R35, PT ;  /* 0x000000230500720c */ /* 0x000fe20003f06270 */
[----:B------:R-:W-:Y:S02]  /*16c00*/  VIADD R5, R33, 0x20 ;  /* 0x0000002021057836 */ /* 0x000fe40000000000 */
[----:B0-----:R-:W0:Y:S04]  /*16c10*/  SHFL.IDX PT, R3, R0, 0x1, 0x181f ;  /* 0x00381f0000037f89 */ /* 0x001e2800000e0000 */
[----:B------:R-:W2:Y:S06]  /*16c20*/  SHFL.IDX PT, R2, R4, 0x1, 0x181f ;  /* 0x00381f0004027f89 */ /* 0x000eac00000e0000 */
        /* <DEDUP_REMOVED lines=46> */
[----:B------:R-:W-:-:S03]  /*16f10*/  ISETP.GE.AND P0, PT, R5, R35, PT ;  /* 0x000000230500720c */ /* 0x000fc60003f06270 */
[----:B0-----:R-:W0:Y:S04]  /*16f20*/  SHFL.IDX PT, R3, R0, 0x6, 0x181f ;  /* 0x00d81f0000037f89 */ /* 0x001e2800000e0000 */
[----:B------:R-:W2:Y:S04]  /*16f30*/  SHFL.IDX PT, R2, R4, 0x6, 0x181f ;  /* 0x00d81f0004027f89 */ /* 0x000ea800000e0000 */
[----:B------:R-:W3:Y:S02]  /*16f40*/  SHFL.IDX PT, R4, R4, 0x7, 0x181f ;  /* 0x00f81f0004047f89 */ /* 0x000ee400000e0000 */
[----:B0-----:R-:W-:-:S05]  /*16f50*/  @!P0 LEA R3, P2, R7, R3, 0x1 ;  /* 0x0000000307038211 */ /* 0x001fca00078408ff */
[----:B--2---:R-:W-:-:S05]  /*16f60*/  @!P0 IMAD.X R2, RZ, RZ, R2, P2 ;  /* 0x000000ffff028224 */ /* 0x004fca00010e0602 */
[----:B------:R-:W-:-:S04]  /*16f70*/  @!P0 LOP3.LUT R3, R3, R2, RZ, 0x3c, !PT ;  /* 0x0000000203038212 */ /* 0x000fc800078e3cff */
[----:B------:R-:W-:-:S04]  /*16f80*/  @!P0 LOP3.LUT R2, R3, R2, RZ, 0x3c, !PT ;  /* 0x0000000203028212 */ /* 0x000fc800078e3cff */
[----:B------:R-:W-:-:S05]  /*16f90*/  @!P0 LOP3.LUT R3, R3, R2, RZ, 0x3c, !PT ;  /* 0x0000000203038212 */ /* 0x000fca00078e3cff */
[----:B---3--:R0:W-:Y:S02]  /*16fa0*/  @!P0 LDGSTS.E.BYPASS.LTC128B.128 [R36+0x1b400], desc[UR48][R2.64], !P1 ;  /* 0x1b40000002248fae */ /* 0x0081e4000c901d70 */
.L_x_2739:
        /* <DEDUP_REMOVED lines=10> */
.L_x_2651:
        /* <DEDUP_REMOVED lines=16> */
[----:B------:R-:W2:Y:S03]  /*17150*/  SYNCS.PHASECHK.TRANS64.TRYWAIT P0, [R17+URZ+0x22820], R0 ;  /* 0x02282000110075a7 */ /* 0x000ea6000800017f */
[----:B0-2---:R-:W-:Y:S05]  /*17160*/  @!P0 BRA `(.L_x_2653) ;  /* 0x0000004000b48947 */ /* 0x005fea0003800000 */
.L_x_2740:
[----:B------:R-:W-:Y:S05]  /*17170*/  BSYNC B0 ;  /* 0x0000000000007941 */ /* 0x000fea0003800000 */
.L_x_2652:
[----:B------:R-:W-:-:S05]  /*17180*/  IMAD.U32 R2, RZ, RZ, UR36 ;  /* 0x00000024ff027e24 */ /* 0x000fca000f8e00ff */
[----:B------:R-:W-:-:S13]  /*17190*/  ISETP.NE.AND P0, PT, R2, 0x3, PT ;  /* 0x000000030200780c */ /* 0x000fda0003f05270 */
[----:B------:R-:W-:Y:S05]  /*171a0*/  @!P0 BRA `(.L_x_2654) ;  /* 0x0000000000048947 */ /* 0x000fea0003800000 */
[----:B------:R-:W-:Y:S01]  /*171b0*/  BPT.TRAP 0x1 ;  /* 0x000000040000795c */ /* 0x000fe20000300000 */
.L_x_2654:
[----:B0-----:R-:W-:Y:S01]  /*171c0*/  SHF.L.U32 R0, R23, 0x1f, RZ ;  /* 0x0000001f17007819 */ /* 0x001fe200000006ff */
[----:B------:R-:W-:Y:S03]  /*171d0*/  BSSY B0, `(.L_x_2655) ;  /* 0x0000003000007945 */ /* 0x000fe60003800000 */
[----:B------:R-:W0:Y:S02]  /*171e0*/  SYNCS.PHASECHK.TRANS64.TRYWAIT P0, [R19+URZ+0x22860], R0 ;  /* 0x02286000130075a7 */ /* 0x000e24000800017f */
[----:B0-----:R-:W-:Y:S05]  /*171f0*/  @!P0 BRA `(.L_x_2656) ;  /* 0x0000004000a48947 */ /* 0x001fea0003800000 */
.L_x_2741:
[----:B------:R-:W-:Y:S05]  /*17200*/  BSYNC B0 ;  /* 0x0000000000007941 */ /* 0x000fea0003800000 */
.L_x_2655:
[----:B------:R-:W2:Y:S01]  /*17210*/  LDL.LU R2, [R1+0x4] ;  /* 0x0000040001027983 */ /* 0x000ea20000300800 */
[----:B------:R-:W-:Y:S01]  /*17220*/  ULDC.64 UR4, c[0x0][0x328] ;  /* 0x0000ca0000047ab9 */ /* 0x000fe20000000a00 */
[----:B------:R-:W-:Y:S02]  /*17230*/  ULDC.64 UR6, c[0x0][0x318] ;  /* 0x0000c60000067ab9 */ /* 0x000fe40000000a00 */
[----:B------:R-:W3:Y:S04]  /*17240*/  LDL.LU R6, [R1+0x8] ;  /* 0x0000080001067983 */ /* 0x000ee80000300800 */
[----:B------:R-:W4:Y:S01]  /*17250*/  LDL.LU R4, [R1+0x10] ;  /* 0x0000100001047983 */ /* 0x000f220000300800 */
[C---:B------:R-:W-:Y:S02]  /*17260*/  LOP3.LUT P3, RZ, R16.reuse, 0x10, RZ, 0xc0, !PT ;  /* 0x0000001010ff7812 */ /* 0x040fe4000786c0ff */
[----:B------:R-:W-:-:S02]  /*17270*/  LOP3.LUT P2, RZ, R16, 0x8, RZ, 0xc0, !PT ;  /* 0x0000000810ff7812 */ /* 0x000fc4000784c0ff */
[C---:B------:R-:W-:Y:S02]  /*17280*/  LOP3.LUT P1, RZ, R16.reuse, 0x4, RZ, 0xc0, !PT ;  /* 0x0000000410ff7812 */ /* 0x040fe4000782c0ff */
[----:B0-----:R-:W-:Y:S02]  /*17290*/  SEL R0, RZ, 0x2, P3 ;  /* 0x00000002ff007807 */ /* 0x001fe40001800000 */
[----:B------:R-:W-:Y:S02]  /*172a0*/  SEL R7, RZ, 0x8, P1 ;  /* 0x00000008ff077807 */ /* 0x000fe40000800000 */
[----:B------:R-:W-:Y:S01]  /*172b0*/  LOP3.LUT P4, RZ, R16, 0x1, RZ, 0xc0, !PT ;  /* 0x0000000110ff7812 */ /* 0x000fe2000788c0ff */
[----:B--2---:R-:W-:-:S04]  /*172c0*/  IMAD R3, R2, UR4, RZ ;  /* 0x0000000402037c24 */ /* 0x004fc8000f8e02ff */
[C---:B------:R-:W-:Y:S02]  /*172d0*/  IMAD R5, R34.reuse, UR5, R3 ;  /* 0x0000000522057c24 */ /* 0x040fe4000f8e0203 */
[----:B------:R-:W-:Y:S01]  /*172e0*/  IMAD.WIDE.U32 R2, R34, UR4, RZ ;  /* 0x0000000422027c25 */ /* 0x000fe2000f8e00ff */
[----:B------:R-:W-:-:S03]  /*172f0*/  ULDC.64 UR4, c[0x0][0x338] ;  /* 0x0000ce0000047ab9 */ /* 0x000fc60000000a00 */
[----:B------:R-:W-:Y:S02]  /*17300*/  IMAD.IADD R3, R3, 0x1, R5 ;  /* 0x0000000103037824 */ /* 0x000fe400078e0205 */
[----:B---3--:R-:W-:Y:S02]  /*17310*/  IMAD R5, R6, UR4, RZ ;  /* 0x0000000406057c24 */ /* 0x008fe4000f8e02ff */
        /* <DEDUP_REMOVED lines=10> */
[----:B----4-:R-:W-:Y:S01]  /*173c0*/  IADD3 R0, R3, R0, R4 ;  /* 0x0000000003007210 */ /* 0x010fe20007ffe004 */
[----:B------:R-:W-:-:S04]  /*173d0*/  IMAD R4, R18, 0x6000, R28 ;  /* 0x0000600012047824 */ /* 0x000fc800078e021c */
[----:B------:R-:W-:Y:S01]  /*173e0*/  IMAD.IADD R7, R0, 0x1, R7 ;  /* 0x0000000100077824 */ /* 0x000fe200078e0207 */
[----:B------:R-:W-:Y:S06]  /*173f0*/  BRA.DIV UR4, `(.L_x_2657) ;  /* 0x0000004204387947 */ /* 0x000fec000b800000 */
[----:B------:R-:W0:Y:S01]  /*17400*/  S2R R2, SR_TID.X ;  /* 0x0000000000027919 */ /* 0x000e220000002100 */
[----:B------:R-:W-:Y:S01]  /*17410*/  IMAD R4, R4, 0x2, R17 ;  /* 0x0000000204047824 */ /* 0x000fe200078e0211 */
[C---:B------:R-:W-:Y:S01]  /*17420*/  LOP3.LUT P2, RZ, R7.reuse, 0x2, RZ, 0xc0, !PT ;  /* 0x0000000207ff7812 */ /* 0x040fe2000784c0ff */
[----:B------:R-:W2:Y:S01]  /*17430*/  SHFL.IDX PT, R14, R5, RZ, 0x181f ;  /* 0x00181fff050e7589 */ /* 0x000ea200000e0000 */
[----:B------:R-:W-:-:S03]  /*17440*/  LOP3.LUT P1, RZ, R7, 0x4, RZ, 0xc0, !PT ;  /* 0x0000000407ff7812 */ /* 0x000fc6000782c0ff */
[----:B------:R-:W3:Y:S01]  /*17450*/  SHFL.IDX PT, R3, R6, RZ, 0x181f ;  /* 0x00181fff06037589 */ /* 0x000ee200000e0000 */
[----:B0-----:R-:W-:-:S05]  /*17460*/  IMAD.SHL.U32 R2, R2, 0x8, RZ ;  /* 0x0000000802027824 */ /* 0x001fca00078e00ff */
[----:B------:R-:W-:-:S05]  /*17470*/  LOP3.LUT R2, R2, 0x38, RZ, 0xc0, !PT ;  /* 0x0000003802027812 */ /* 0x000fca00078ec0ff */
[----:B------:R-:W-:-:S05]  /*17480*/  IMAD.SHL.U32 R0, R2, 0x2, RZ ;  /* 0x0000000202007824 */ /* 0x000fca00078e00ff */
[----:B--2---:R-:W-:Y:S02]  /*17490*/  IADD3 R2, P0, R14, R0, RZ ;  /* 0x000000000e027210 */ /* 0x004fe40007f1e0ff */
[----:B------:R-:W0:Y:S03]  /*174a0*/  SHFL.IDX PT, R14, R5, 0x1, 0x181f ;  /* 0x00381f00050e7f89 */ /* 0x000e2600000e0000 */
[----:B---3--:R-:W-:Y:S01]  /*174b0*/  IMAD.X R3, RZ, RZ, R3, P0 ;  /* 0x000000ffff037224 */ /* 0x008fe200000e0603 */
        /* <DEDUP_REMOVED lines=9> */
[----:B--2---:R-:W2:Y:S01]  /*17550*/  SHFL.IDX PT, R3, R6, 0x1, 0x181f ;  /* 0x00381f0006037f89 */ /* 0x004ea200000e0000 */
[----:B0-----:R-:W-:-:S03]  /*17560*/  IADD3 R2, P3, R14, R0, RZ ;  /* 0x000000000e027210 */ /* 0x001fc60007f7e0ff */
[----:B------:R-:W0:Y:S02]  /*17570*/  SHFL.IDX PT, R14, R5, 0x2, 0x181f ;  /* 0x00581f00050e7f89 */ /* 0x000e2400000e0000 */
[----:B--2---:R-:W-:Y:S01]  /*17580*/  IMAD.X R3, RZ, RZ, R3, P3 ;  /* 0x000000ffff037224 */ /* 0x004fe200018e0603 */
        /* <DEDUP_REMOVED lines=10> */
[----:B--2---:R-:W0:Y:S02]  /*17630*/  SHFL.IDX PT, R3, R6, 0x2, 0x181f ;  /* 0x00581f0006037f89 */ /* 0x004e2400000e0000 */
        /* <DEDUP_REMOVED lines=11> */
[----:B------:R-:W2:Y:S02]  /*176f0*/  SHFL.IDX PT, R14, R5, 0x4, 0x181f ;  /* 0x00981f00050e7f89 */ /* 0x000ea400000e0000 */
        /* <DEDUP_REMOVED lines=10> */
[----:B--2---:R-:W-:-:S03]  /*177a0*/  IADD3 R2, P3, R14, R0, RZ ;  /* 0x000000000e027210 */ /* 0x004fc60007f7e0ff */
[----:B------:R-:W2:Y:S04]  /*177b0*/  SHFL.IDX PT, R6, R6, 0x5, 0x181f ;  /* 0x00b81f0006067f89 */ /* 0x000ea800000e0000 */
[----:B------:R3:W4:Y:S01]  /*177c0*/  SHFL.IDX PT, R14, R5, 0x5, 0x181f ;  /* 0x00b81f00050e7f89 */ /* 0x00072200000e0000 */
        /* <DEDUP_REMOVED lines=9> */
.L_x_2755:
[----:B0--3--:R-:W-:Y:S02]  /*17860*/  IADD3 R2, P3, R14, R0, RZ ;  /* 0x000000000e027210 */ /* 0x009fe40007f7e0ff */
        /* <DEDUP_REMOVED lines=14> */
.L_x_2658:
        /* <DEDUP_REMOVED lines=11> */
.L_x_2659:
[----:B------:R-:W2:Y:S01]  /*17a00*/  LDL.LU R2, [R1] ;  /* 0x0000000001027983 */ /* 0x000ea20000300800 */
[----:B------:R0:W-:Y:S01]  /*17a10*/  SYNCS.ARRIVE.TRANS64.A1T0 RZ, [R19+URZ+0x22850], RZ ;  /* 0x022850ff13ff79a7 */ /* 0x0001e2000810003f */
[----:B------:R-:W-:Y:S01]  /*17a20*/  BSSY B0, `(.L_x_2660) ;  /* 0x00000dc000007945 */ /* 0x000fe20003800000 */
[----:B--2---:R-:W-:-:S05]  /*17a30*/  VIADD R21, R2, 0xfffffffe ;  /* 0xfffffffe02157836 */ /* 0x004fca0000000000 */
[----:B------:R-:W-:-:S13]  /*17a40*/  ISETP.GE.AND P0, PT, R21, R29, PT ;  /* 0x0000001d1500720c */ /* 0x000fda0003f06270 */
[----:B0-----:R-:W-:Y:S05]  /*17a50*/  @!P0 BRA `(.L_x_2661) ;  /* 0x0000000c00608947 */ /* 0x001fea0003800000 */
.L_x_2674:
[----:B0-----:R-:W0:Y:S01]  /*17a60*/  S2R R2, SR_TID.X ;  /* 0x0000000000027919 */ /* 0x001e220000002100 */
[----:B------:R-:W2:Y:S01]  /*17a70*/  LDC R3, c[0x0][0x430] ;  /* 0x00010c00ff037b82 */ /* 0x000ea20000000800 */
[----:B------:R-:W-:Y:S02]  /*17a80*/  IMAD R8, R21, 0x60, R30 ;  /* 0x0000006015087824 */ /* 0x000fe400078e021e */
[----:B------:R-:W-:Y:S01]  /*17a90*/  VIADD R18, R18, 0x1 ;  /* 0x0000000112127836 */ /* 0x000fe20000000000 */
[----:B--2---:R-:W-:Y:S02]  /*17aa0*/  ISETP.NE.AND P0, PT, R3, 0x1, PT ;  /* 0x000000010300780c */ /* 0x004fe40003f05270 */
[----:B0-----:R-:W-:-:S04]  /*17ab0*/  LOP3.LUT R2, R2, 0x7f, RZ, 0xc0, !PT ;  /* 0x0000007f02027812 */ /* 0x001fc800078ec0ff */
[----:B------:R-:W-:Y:S02]  /*17ac0*/  SHF.R.U32.HI R4, RZ, 0x3, R2 ;  /* 0x00000003ff047819 */ /* 0x000fe40000011602 */
[----:B------:R-:W0:Y:S05]  /*17ad0*/  S2R R2, SR_TID.X ;  /* 0x0000000000027919 */ /* 0x000e2a0000002100 */
[----:B------:R-:W2:Y:S08]  /*17ae0*/  @P0 LDC R3, c[0x0][0x434] ;  /* 0x00010d00ff030b82 */ /* 0x000eb00000000800 */
[----:B------:R-:W3:Y:S01]  /*17af0*/  @P0 LDC R7, c[0x0][0x438] ;  /* 0x00010e00ff070b82 */ /* 0x000ee20000000800 */
[----:B0-----:R-:W-:-:S05]  /*17b00*/  IMAD.SHL.U32 R2, R2, 0x10, RZ ;  /* 0x0000001002027824 */ /* 0x001fca00078e00ff */
[----:B------:R-:W-:-:S04]  /*17b10*/  LOP3.LUT R2, R4, 0x70, R2, 0xf8, !PT ;  /* 0x0000007004027812 */ /* 0x000fc800078ef802 */
[C---:B------:R-:W-:Y:S01]  /*17b20*/  ISETP.GT.U32.AND P1, PT, R2.reuse, 0x5f, PT ;  /* 0x0000005f0200780c */ /* 0x040fe20003f24070 */
[----:B------:R-:W-:-:S04]  /*17b30*/  IMAD.IADD R8, R2, 0x1, R8 ;  /* 0x0000000102087824 */ /* 0x000fc800078e0208 */
[----:B--2---:R-:W-:-:S04]  /*17b40*/  @P0 IMAD.HI.U32 R2, R8, R3, RZ ;  /* 0x0000000308020227 */ /* 0x004fc800078e00ff */
[----:B------:R-:W-:Y:S01]  /*17b50*/  IMAD.MOV.U32 R9, RZ, RZ, R8 ;  /* 0x000000ffff097224 */ /* 0x000fe200078e0008 */
[----:B---3--:R-:W-:-:S03]  /*17b60*/  @P0 SHF.R.U32.HI R9, RZ, R7, R2 ;  /* 0x00000007ff090219 */ /* 0x008fc60000011602 */
[----:B------:R-:W0:Y:S01]  /*17b70*/  @!P1 LDC.64 R4, c[0x0][0x428] ;  /* 0x00010a00ff049b82 */ /* 0x000e220000000a00 */
[----:B------:R-:W-:-:S07]  /*17b80*/  @!P1 SHF.R.S32.HI R3, RZ, 0x1f, R9 ;  /* 0x0000001fff039819 */ /* 0x000fce0000011409 */
[----:B------:R-:W2:Y:S01]  /*17b90*/  @!P1 LDC.64 R6, c[0x0][0x418] ;  /* 0x00010600ff069b82 */ /* 0x000ea20000000a00 */
[----:B0-----:R-:W-:-:S04]  /*17ba0*/  @!P1 IMAD R2, R31, R4, RZ ;  /* 0x000000041f029224 */ /* 0x001fc800078e02ff */
[----:B------:R-:W-:Y:S02]  /*17bb0*/  @!P1 IMAD R5, R25, R5, R2 ;  /* 0x0000000519059224 */ /* 0x000fe400078e0202 */
[----:B------:R-:W-:-:S04]  /*17bc0*/  @!P1 IMAD.MOV.U32 R2, RZ, RZ, R9 ;  /* 0x000000ffff029224 */ /* 0x000fc800078e0009 */
[----:B------:R-:W-:-:S04]  /*17bd0*/  @!P1 IMAD.WIDE.U32 R2, R25, R4, R2 ;  /* 0x0000000419029225 */ /* 0x000fc800078e0002 */
[----:B------:R-:W-:Y:S01]  /*17be0*/  @!P1 IMAD.IADD R3, R5, 0x1, R3 ;  /* 0x0000000105039824 */ /* 0x000fe200078e0203 */
[C---:B--2---:R-:W-:Y:S01]  /*17bf0*/  @!P1 LEA R6, P0, R2.reuse, R6, 0x2 ;  /* 0x0000000602069211 */ /* 0x044fe200078010ff */
[----:B------:R-:W-:Y:S02]  /*17c00*/  IMAD.MOV.U32 R4, RZ, RZ, RZ ;  /* 0x000000ffff047224 */ /* 0x000fe400078e00ff */
[----:B-1----:R-:W-:Y:S01]  /*17c10*/  IMAD.U32 R10, RZ, RZ, UR36 ;  /* 0x00000024ff0a7e24 */ /* 0x002fe2000f8e00ff */
[----:B------:R-:W-:Y:S02]  /*17c20*/  @!P1 LEA.HI.X R7, R2, R7, R3, 0x2, P0 ;  /* 0x0000000702079211 */ /* 0x000fe400000f1403 */
[----:B------:R-:W-:-:S03]  /*17c30*/  ISETP.NE.AND P0, PT, R18, 0x2, PT ;  /* 0x000000021200780c */ /* 0x000fc60003f05270 */
[----:B------:R0:W5:Y:S01]  /*17c40*/  @!P1 LDG.E R4, desc[UR48][R6.64] ;  /* 0x0000003006049981 */ /* 0x000162000c1e1900 */
[----:B------:R-:W-:Y:S02]  /*17c50*/  ISETP.NE.AND P1, PT, R10, 0x3, PT ;  /* 0x000000030a00780c */ /* 0x000fe40003f25270 */
[----:B------:R-:W-:Y:S01]  /*17c60*/  SEL R2, RZ, 0x1, P0 ;  /* 0x00000001ff027807 */ /* 0x000fe20000000000 */
[----:B------:R-:W-:Y:S01]  /*17c70*/  IMAD.MOV R5, RZ, RZ, -R9 ;  /* 0x000000ffff057224 */ /* 0x000fe200078e0a09 */
[----:B------:R-:W-:Y:S05]  /*17c80*/  YIELD ;  /* 0x0000000000007946 */ /* 0x000fea0003800000 */
[----:B------:R-:W-:Y:S01]  /*17c90*/  LOP3.LUT R23, R23, R2, RZ, 0x3c, !PT ;  /* 0x0000000217177212 */ /* 0x000fe200078e3cff */
[----:B------:R-:W-:Y:S01]  /*17ca0*/  ULDC UR4, c[0x0][0x430] ;  /* 0x00010c0000047ab9 */ /* 0x000fe20000000800 */
[----:B------:R-:W-:Y:S01]  /*17cb0*/  IMAD.MOV.U32 R2, RZ, RZ, R21 ;  /* 0x000000ffff027224 */ /* 0x000fe200078e0015 */
[----:B------:R-:W-:Y:S01]  /*17cc0*/  SEL R18, R18, RZ, P0 ;  /* 0x000000ff12127207 */ /* 0x000fe20000000000 */
[----:B------:R-:W-:-:S02]  /*17cd0*/  IMAD R5, R5, UR4, R8 ;  /* 0x0000000405057c24 */ /* 0x000fc4000f8e0208 */
[----:B------:R-:W-:Y:S01]  /*17ce0*/  VIADD R21, R21, 0xffffffff ;  /* 0xffffffff15157836 */ /* 0x000fe20000000000 */
[----:B------:R-:W-:Y:S01]  /*17cf0*/  ISETP.GT.AND P2, PT, R2, R29, PT ;  /* 0x0000001d0200720c */ /* 0x000fe20003f44270 */
[----:B0-----:R-:W-:-:S12]  /*17d00*/  @!P1 BRA `(.L_x_2662) ;  /* 0x0000000000049947 */ /* 0x001fd80003800000 */
[----:B------:R-:W-:Y:S01]  /*17d10*/  BPT.TRAP 0x1 ;  /* 0x000000040000795c */ /* 0x000fe20000300000 */
.L_x_2662:
[----:B------:R-:W-:Y:S01]  /*17d20*/  IMAD R10, R18, 0x8, R17 ;  /* 0x00000008120a7824 */ /* 0x000fe200078e0211 */
[----:B------:R-:W-:Y:S01]  /*17d30*/  SHF.L.U32 R20, R23, 0x1f, RZ ;  /* 0x0000001f17147819 */ /* 0x000fe200000006ff */
[----:B------:R-:W-:Y:S01]  /*17d40*/  BSSY B1, `(.L_x_2663) ;  /* 0x0000004000017945 */ /* 0x000fe20003800000 */
[----:B------:R-:W-:Y:S02]  /*17d50*/  SHF.R.S32.HI R9, RZ, 0x1f, R5 ;  /* 0x0000001fff097819 */ /* 0x000fe40000011405 */
[----:B------:R-:W0:Y:S02]  /*17d60*/  SYNCS.PHASECHK.TRANS64.TRYWAIT P0, [R10+URZ+0x22840], R20 ;  /* 0x022840140a0075a7 */ /* 0x000e24000800017f */
[----:B0-----:R-:W-:Y:S05]  /*17d70*/  @!P0 BRA `(.L_x_2664) ;  /* 0x0000004000188947 */ /* 0x001fea0003800000 */
.L_x_2756:
[----:B------:R-:W-:Y:S05]  /*17d80*/  BSYNC B1 ;  /* 0x0000000000017941 */ /* 0x000fea0003800000 */
.L_x_2663:
[----:B------:R-:W-:Y:S01]  /*17d90*/  ULDC.64 UR4, c[0x0][0x300] ;  /* 0x0000c00000047ab9 */ /* 0x000fe20000000a00 */
[----:B-1---5:R-:W-:Y:S01]  /*17da0*/  SHF.R.S32.HI R19, RZ, 0x1f, R4 ;  /* 0x0000001fff137819 */ /* 0x022fe20000011404 */
        /* <DEDUP_REMOVED lines=47> */
.L_x_2770:
        /* <DEDUP_REMOVED lines=8> */
.L_x_2666:
        /* <DEDUP_REMOVED lines=11> */
.L_x_2667:
[----:B------:R1:W-:Y:S01]  /*181d0*/  SYNCS.ARRIVE.TRANS64.A1T0 RZ, [R10+URZ+0x22830], RZ ;  /* 0x022830ff0aff79a7 */ /* 0x0003e2000810003f */
[----:B------:R-:W-:Y:S05]  /*181e0*/  @!P3 BRA `(.L_x_2668) ;  /* 0x000000000004b947 */ /* 0x000fea0003800000 */
[----:B------:R-:W-:Y:S01]  /*181f0*/  BPT.TRAP 0x1 ;  /* 0x000000040000795c */ /* 0x000fe20000300000 */
.L_x_2668:
[----:B------:R-:W2:Y:S01]  /*18200*/  SYNCS.PHASECHK.TRANS64.TRYWAIT P0, [R10+URZ+0x22860], R20 ;  /* 0x022860140a0075a7 */ /* 0x000ea2000800017f */
[----:B------:R-:W-:Y:S04]  /*18210*/  BSSY B1, `(.L_x_2669) ;  /* 0x0000002000017945 */ /* 0x000fe80003800000 */
[----:B--2---:R-:W-:Y:S05]  /*18220*/  @!P0 BRA `(.L_x_2670) ;  /* 0x0000004000a08947 */ /* 0x004fea0003800000 */
.L_x_2771:
[----:B------:R-:W-:Y:S05]  /*18230*/  BSYNC B1 ;  /* 0x0000000000017941 */ /* 0x000fea0003800000 */
.L_x_2669:
[----:B------:R-:W-:Y:S01]  /*18240*/  ULDC.64 UR4, c[0x0][0x328] ;  /* 0x0000ca0000047ab9 */ /* 0x000fe20000000a00 */
[----:B------:R-:W-:Y:S01]  /*18250*/  ULDC.64 UR6, c[0x0][0x318] ;  /* 0x0000c60000067ab9 */ /* 0x000fe20000000a00 */
[----:B------:R-:W-:Y:S01]  /*18260*/  IMAD R2, R9, UR4, RZ ;  /* 0x0000000409027c24 */ /* 0x000fe2000f8e02ff */
[----:B------:R-:W-:Y:S01]  /*18270*/  LOP3.LUT P5, RZ, R16, 0x1, RZ, 0xc0, !PT ;  /* 0x0000000110ff7812 */ /* 0x000fe200078ac0ff */
[----:B0-2---:R-:W-:Y:S01]  /*18280*/  IMAD R20, R18, 0x6000, R28 ;  /* 0x0000600012147824 */ /* 0x005fe200078e021c */
[C---:B------:R-:W-:Y:S01]  /*18290*/  LOP3.LUT P4, RZ, R16.reuse, 0x10, RZ, 0xc0, !PT ;  /* 0x0000001010ff7812 */ /* 0x040fe2000788c0ff */
[C---:B------:R-:W-:Y:S01]  /*182a0*/  IMAD R7, R5.reuse, UR5, R2 ;  /* 0x0000000505077c24 */ /* 0x040fe2000f8e0202 */
[C---:B------:R-:W-:Y:S01]  /*182b0*/  LOP3.LUT P3, RZ, R16.reuse, 0x8, RZ, 0xc0, !PT ;  /* 0x0000000810ff7812 */ /* 0x040fe2000786c0ff */
        /* <DEDUP_REMOVED lines=58> */
.L_x_2785:
        /* <DEDUP_REMOVED lines=11> */
.L_x_2672:
        /* <DEDUP_REMOVED lines=11> */
.L_x_2673:
[----:B------:R0:W-:Y:S01]  /*187c0*/  SYNCS.ARRIVE.TRANS64.A1T0 RZ, [R10+URZ+0x22850], RZ ;  /* 0x022850ff0aff79a7 */ /* 0x0001e2000810003f */
[----:B------:R-:W-:Y:S05]  /*187d0*/  @P2 BRA `(.L_x_2674) ;  /* 0xfffffff000a02947 */ /* 0x000fea000383ffff */
.L_x_2661:
[----:B------:R-:W-:Y:S05]  /*187e0*/  BSYNC B0 ;  /* 0x0000000000007941 */ /* 0x000fea0003800000 */
.L_x_2660:
        /* <DEDUP_REMOVED lines=20> */
.L_x_2676:
[----:B------:R-:W-:Y:S05]  /*18930*/  BSYNC B0 ;  /* 0x0000000000007941 */ /* 0x000fea0003800000 */
.L_x_2675:
[----:B------:R-:W-:Y:S02]  /*18940*/  SEL R18, R18, RZ, P0 ;  /* 0x000000ff12127207 */ /* 0x000fe40000000000 */
[----:B------:R-:W-:-:S07]  /*18950*/  LOP3.LUT R23, R23, R0, RZ, 0x3c, !PT ;  /* 0x0000000017177212 */ /* 0x000fce00078e3cff */
.L_x_2635:
[----:B------:R-:W-:Y:S05]  /*18960*/  BSYNC B7 ;  /* 0x0000000000077941 */ /* 0x000fea0003800000 */
.L_x_2633:
        /* <DEDUP_REMOVED lines=8> */
[----:B------:R2:W3:Y:S01]  /*189f0*/  LDS.128 R24, [R17+0x228d0] ;  /* 0x0228d00011187984 */ /* 0x0004e20000000c00 */
[----:B------:R-:W-:Y:S06]  /*18a00*/  BAR.ARV 0x4, 0x180 ;  /* 0x0106000000007b1d */ /* 0x000fec0000002000 */
[----:B------:R-:W-:Y:S05]  /*18a10*/  BRA `(.L_x_2678) ;  /* 0x0000000c00d47947 */ /* 0x000fea0003800000 */
.L_x_2677:
        /* <DEDUP_REMOVED lines=43> */
.L_x_2795:
[----:B------:R-:W-:Y:S02]  /*18cd0*/  ULDC UR4, c[0x0][0xc38] ;  /* 0x00030e0000047ab9 */ /* 0x000fe40000000800 */
[----:B------:R-:W-:-:S04]  /*18ce0*/  IMAD.U32 R5, RZ, RZ, UR4 ;  /* 0x00000004ff057e24 */ /* 0x000fc8000f8e00ff */
[----:B---3--:R-:W-:-:S04]  /*18cf0*/  IMAD R14, R14, R5, RZ ;  /* 0x000000050e0e7224 */ /* 0x008fc800078e02ff */
[----:B------:R-:W-:-:S05]  /*18d00*/  IMAD.IADD R7, R7, 0x1, R14 ;  /* 0x0000000107077824 */ /* 0x000fca00078e020e */
[----:B------:R-:W-:-:S13]  /*18d10*/  ISETP.GT.AND P6, PT, R7, R0, PT ;  /* 0x000000000700720c */ /* 0x000fda0003fc4270 */
[----:B------:R-:W-:Y:S05]  /*18d20*/  @P6 BRA `(.L_x_2680) ;  /* 0x0000000000a46947 */ /* 0x000fea0003800000 */
.L_x_2683:
        /* <DEDUP_REMOVED lines=35> */
.L_x_2803:
[----:B------:R-:W-:Y:S02]  /*18f60*/  ULDC UR4, c[0x0][0xc38] ;  /* 0x00030e0000047ab9 */ /* 0x000fe40000000800 */
[----:B------:R-:W-:-:S04]  /*18f70*/  IMAD.U32 R5, RZ, RZ, UR4 ;  /* 0x00000004ff057e24 */ /* 0x000fc8000f8e00ff */
[----:B---3--:R-:W-:-:S04]  /*18f80*/  IMAD R14, R14, R5, RZ ;  /* 0x000000050e0e7224 */ /* 0x008fc800078e02ff */
[----:B------:R-:W-:-:S05]  /*18f90*/  IMAD.IADD R7, R14, 0x1, R7 ;  /* 0x000000010e077824 */ /* 0x000fca00078e0207 */
[----:B------:R-:W-:-:S13]  /*18fa0*/  ISETP.GT.AND P6, PT, R7, R0, PT ;  /* 0x000000000700720c */ /* 0x000fda0003fc4270 */
[----:B------:R-:W-:Y:S05]  /*18fb0*/  @!P6 BRA `(.L_x_2683) ;  /* 0xfffffffc005ce947 */ /* 0x000fea000383ffff */
.L_x_2680:
[----:B------:R-:W-:Y:S01]  /*18fc0*/  IMAD.IADD R7, R7, 0x1, -R14 ;  /* 0x0000000107077824 */ /* 0x000fe200078e0a0e */
[----:B------:R-:W-:-:S03]  /*18fd0*/  UMOV UR4, 0xffffffff ;  /* 0xffffffff00047882 */ /* 0x000fc60000000000 */
[----:B------:R-:W-:-:S05]  /*18fe0*/  IMAD R3, R2, R5, R7 ;  /* 0x0000000502037224 */ /* 0x000fca00078e0207 */
[----:B------:R-:W-:Y:S01]  /*18ff0*/  ISETP.GT.AND P6, PT, R3, R0, PT ;  /* 0x000000000300720c */ /* 0x000fe20003fc4270 */
[----:B------:R-:W-:-:S12]  /*19000*/  BRA.DIV UR4, `(.L_x_2684) ;  /* 0x0000004204fc7947 */ /* 0x000fd8000b800000 */
[----:B------:R-:W-:-:S04]  /*19010*/  VOTE.ANY R3, PT, !P6 ;  /* 0x0000000000037806 */ /* 0x000fc800070e0100 */
[----:B------:R-:W3:Y:S02]  /*19020*/  POPC R12, R3 ;  /* 0x00000003000c7309 */ /* 0x000ee40000000000 */
[----:B---3--:R3:W4:Y:S01]  /*19030*/  SHFL.IDX PT, R25, R25, R12, 0x1f ;  /* 0x00001f0c19197589 */ /* 0x00872200000e0000 */
[----:B------:R-:W-:-:S03]  /*19040*/  IMAD.IADD R27, R12, 0x1, R27 ;  /* 0x000000010c1b7824 */ /* 0x000fc600078e021b */
[----:B------:R3:W0:Y:S04]  /*19050*/  SHFL.IDX PT, R4, R4, R12, 0x1f ;  /* 0x00001f0c04047589 */ /* 0x00062800000e0000 */
.L_x_2808:
[----:B------:R-:W-:-:S13]  /*19060*/  ISETP.NE.AND P0, PT, R3, RZ, PT ;  /* 0x000000ff0300720c */ /* 0x000fda0003f05270 */
[----:B------:R-:W-:Y:S05]  /*19070*/  @!P0 BRA `(.L_x_2685) ;  /* 0x0000000000108947 */ /* 0x000fea0003800000 */
[----:B------:R-:W-:Y:S01]  /*19080*/  UMOV UR4, 0xffffffff ;  /* 0xffffffff00047882 */ /* 0x000fe20000000000 */
[----:B---3--:R-:W-:Y:S02]  /*19090*/  VIADD R12, R12, 0xffffffff ;  /* 0xffffffff0c0c7836 */ /* 0x008fe40000000000 */
[----:B------:R-:W-:Y:S05]  /*190a0*/  BRA.DIV UR4, `(.L_x_2686) ;  /* 0x0000004604307947 */ /* 0x000fea000b800000 */
[----:B------:R3:W0:Y:S02]  /*190b0*/  SHFL.IDX PT, R6, R2, R12, 0x1f ;  /* 0x00001f0c02067589 */ /* 0x00062400000e0000 */
.L_x_2685:
[----:B0-----:R-:W-:Y:S01]  /*190c0*/  ISETP.NE.AND P0, PT, R4, 0x1, PT ;  /* 0x000000010400780c */ /* 0x001fe20003f05270 */
[----:B------:R-:W-:-:S04]  /*190d0*/  IMAD R24, R6, R5, R7 ;  /* 0x0000000506187224 */ /* 0x000fc800078e0207 */
[----:B------:R-:W-:-:S08]  /*190e0*/  IMAD.IADD R0, R0, 0x1, -R24 ;  /* 0x0000000100007824 */ /* 0x000fd000078e0a18 */
[----:B------:R-:W-:Y:S05]  /*190f0*/  @!P0 BRA `(.L_x_2687) ;  /* 0x0000000000dc8947 */ /* 0x000fea0003800000 */
[-C--:B----4-:R-:W-:Y:S02]  /*19100*/  IABS R6, R25.reuse ;  /* 0x0000001900067213 */ /* 0x090fe40000000000 */
[----:B------:R-:W-:Y:S02]  /*19110*/  IABS R5, R4 ;  /* 0x0000000400057213 */ /* 0x000fe40000000000 */
[----:B------:R-:W0:Y:S08]  /*19120*/  I2F.RP R7, R6 ;  /* 0x0000000600077306 */ /* 0x000e300000209400 */
[----:B------:R-:W4:Y:S08]  /*19130*/  I2F.RP R8, R5 ;  /* 0x0000000500087306 */ /* 0x000f300000209400 */
[----:B0-----:R-:W2:Y:S08]  /*19140*/  MUFU.RCP R7, R7 ;  /* 0x0000000700077308 */ /* 0x001eb00000001000 */
[----:B----4-:R-:W-:Y:S01]  /*19150*/  MUFU.RCP R8, R8 ;  /* 0x0000000800087308 */ /* 0x010fe20000001000 */
[----:B--23--:R-:W-:Y:S01]  /*19160*/  VIADD R2, R7, 0xffffffe ;  /* 0x0ffffffe07027836 */ /* 0x00cfe20000000000 */
[----:B------:R-:W-:-:S06]  /*19170*/  IABS R7, R25 ;  /* 0x0000001900077213 */ /* 0x000fcc0000000000 */
[----:B------:R0:W2:Y:S02]  /*19180*/  F2I.FTZ.U32.TRUNC.NTZ R3, R2 ;  /* 0x0000000200037305 */ /* 0x0000a4000021f000 */
[----:B0-----:R-:W-:Y:S02]  /*19190*/  IMAD.MOV.U32 R2, RZ, RZ, RZ ;  /* 0x000000ffff027224 */ /* 0x001fe400078e00ff */
[----:B--2---:R-:W-:-:S04]  /*191a0*/  IMAD.MOV R9, RZ, RZ, -R3 ;  /* 0x000000ffff097224 */ /* 0x004fc800078e0a03 */
[----:B------:R-:W-:-:S04]  /*191b0*/  IMAD R9, R9, R6, RZ ;  /* 0x0000000609097224 */ /* 0x000fc800078e02ff */
[----:B------:R-:W-:Y:S01]  /*191c0*/  IMAD.HI.U32 R3, R3, R9, R2 ;  /* 0x0000000903037227 */ /* 0x000fe200078e0002 */
        /* <DEDUP_REMOVED lines=22> */
[----:B------:R-:W-:-:S05]  /*19330*/  IABS R3, R7 ;  /* 0x0000000700037213 */ /* 0x000fca0000000000 */
        /* <DEDUP_REMOVED lines=9> */
[----:B------:R-:W-:-:S04]  /*193d0*/  IMAD.MOV R2, RZ, RZ, -R7 ;  /* 0x000000ffff027224 */ /* 0x000fc800078e0a07 */
[----:B------:R-:W-:Y:S02]  /*193e0*/  IMAD R2, R25, R2, R0 ;  /* 0x0000000219027224 */ /* 0x000fe400078e0200 */
        /* <DEDUP_REMOVED lines=8> */
.L_x_2687:
[----:B--23--:R-:W0:Y:S02]  /*19470*/  LDC.64 R2, c[0x0][0xc90] ;  /* 0x00032400ff027b82 */ /* 0x00ce240000000a00 */
[----:B0-----:R-:W-:-:S05]  /*19480*/  IMAD.WIDE R2, R27, 0x4, R2 ;  /* 0x000000041b027825 */ /* 0x001fca00078e0202 */
[----:B------:R0:W4:Y:S02]  /*19490*/  LDG.E R6, desc[UR48][R2.64] ;  /* 0x0000003002067981 */ /* 0x000124000c1e1900 */
[----:B0-----:R-:W-:Y:S02]  /*194a0*/  IMAD.MOV.U32 R2, RZ, RZ, RZ ;  /* 0x000000ffff027224 */ /* 0x001fe400078e00ff */
[----:B----4-:R-:W-:-:S05]  /*194b0*/  IMAD R7, R25, R6, RZ ;  /* 0x0000000619077224 */ /* 0x010fca00078e02ff */
[----:B------:R-:W-:-:S04]  /*194c0*/  IABS R4, R7 ;  /* 0x0000000700047213 */ /* 0x000fc80000000000 */
[----:B------:R-:W0:Y:S08]  /*194d0*/  I2F.RP R8, R4 ;  /* 0x0000000400087306 */ /* 0x000e300000209400 */
        /* <DEDUP_REMOVED lines=26> */
[----:B------:R-:W-:-:S04]  /*19680*/  VIADDMNMX R5, R3, R5, R6, PT ;  /* 0x0000000503057246 */ /* 0x000fc80003800106 */
[----:B------:R-:W-:-:S04]  /*19690*/  IABS R6, R5 ;  /* 0x0000000500067213 */ /* 0x000fc80000000000 */
[----:B------:R-:W0:Y:S08]  /*196a0*/  I2F.RP R8, R6 ;  /* 0x0000000600087306 */ /* 0x000e300000209400 */
[----:B0-----:R-:W0:Y:S02]  /*196b0*/  MUFU.RCP R8, R8 ;  /* 0x0000000800087308 */ /* 0x001e240000001000 */
[----:B0-----:R-:W-:Y:S01]  /*196c0*/  VIADD R3, R8, 0xffffffe ;  /* 0x0ffffffe08037836 */ /* 0x001fe20000000000 */
[----:B------:R-:W-:-:S05]  /*196d0*/  IABS R8, R5 ;  /* 0x0000000500087213 */ /* 0x000fca0000000000 */
[----:B------:R-:W0:Y:S02]  /*196e0*/  F2I.FTZ.U32.TRUNC.NTZ R3, R3 ;  /* 0x0000000300037305 */ /* 0x000e24000021f000 */
[----:B0-----:R-:W-:-:S04]  /*196f0*/  IMAD.MOV R7, RZ, RZ, -R3 ;  /* 0x000000ffff077224 */ /* 0x001fc800078e0a03 */
[----:B------:R-:W-:-:S04]  /*19700*/  IMAD R7, R7, R6, RZ ;  /* 0x0000000607077224 */ /* 0x000fc800078e02ff */
[----:B------:R-:W-:Y:S01]  /*19710*/  IMAD.HI.U32 R2, R3, R7, R2 ;  /* 0x0000000703027227 */ /* 0x000fe200078e0002 */
[----:B------:R-:W-:-:S03]  /*19720*/  IABS R7, R0 ;  /* 0x0000000000077213 */ /* 0x000fc60000000000 */
        /* <DEDUP_REMOVED lines=13> */
[----:B------:R-:W-:Y:S01]  /*19800*/  @!P1 LOP3.LUT R2, RZ, R5, RZ, 0x33, !PT ;  /* 0x00000005ff029212 */ /* 0x000fe200078e33ff */
[----:B------:R-:W-:-:S04]  /*19810*/  IMAD.MOV R5, RZ, RZ, -R5 ;  /* 0x000000ffff057224 */ /* 0x000fc800078e0a05 */
[----:B------:R-:W-:-:S07]  /*19820*/  IMAD R26, R2, R5, R3 ;  /* 0x00000005021a7224 */ /* 0x000fce00078e0203 */
.L_x_2688:
[----:B------:R-:W-:-:S05]  /*19830*/  LOP3.LUT R2, RZ, R2, RZ, 0x33, !PT ;  /* 0x00000002ff027212 */ /* 0x000fca00078e33ff */
[----:B------:R-:W-:Y:S01]  /*19840*/  IMAD.IADD R25, R25, 0x1, R2 ;  /* 0x0000000119197824 */ /* 0x000fe200078e0202 */
[----:B------:R-:W-:Y:S06]  /*19850*/  BRA `(.L_x_2689) ;  /* 0x00000000001c7947 */ /* 0x000fec0003800000 */
.L_x_2681:
[----:B------:R-:W-:Y:S01]  /*19860*/  UMOV UR4, URZ ;  /* 0x0000003f00047c82 */ /* 0x000fe20008000000 */
[----:B------:R-:W-:Y:S01]  /*19870*/  UMOV UR5, URZ ;  /* 0x0000003f00057c82 */ /* 0x000fe20008000000 */
[----:B------:R-:W-:Y:S01]  /*19880*/  ULDC UR6, c[0x0][0xc3c] ;  /* 0x00030f0000067ab9 */ /* 0x000fe20000000800 */
[----:B------:R-:W-:Y:S02]  /*19890*/  IMAD.MOV.U32 R24, RZ, RZ, R0 ;  /* 0x000000ffff187224 */ /* 0x000fe400078e0000 */
[----:B------:R-:W-:Y:S02]  /*198a0*/  IMAD.U32 R25, RZ, RZ, UR4 ;  /* 0x00000004ff197e24 */ /* 0x000fe4000f8e00ff */
[----:B------:R-:W-:Y:S02]  /*198b0*/  IMAD.U32 R26, RZ, RZ, UR5 ;  /* 0x00000005ff1a7e24 */ /* 0x000fe4000f8e00ff */
[----:B------:R-:W-:-:S07]  /*198c0*/  IMAD.U32 R27, RZ, RZ, UR6 ;  /* 0x00000006ff1b7e24 */ /* 0x000fce000f8e00ff */
.L_x_2689:
        /* <DEDUP_REMOVED lines=10> */
.L_x_2678:
[----:B------:R-:W-:Y:S02]  /*19970*/  ULDC UR4, c[0x0][0xc3c] ;  /* 0x00030f0000047ab9 */ /* 0x000fe40000000800 */
[----:B---3--:R-:W-:-:S13]  /*19980*/  ISETP.GE.AND P0, PT, R27, UR4, PT ;  /* 0x000000041b007c0c */ /* 0x008fda000bf06270 */
[----:B------:R-:W-:Y:S05]  /*19990*/  @!P0 BRA `(.L_x_2690) ;  /* 0xffffffb000288947 */ /* 0x000fea000383ffff */
[----:B------:R-:W-:Y:S05]  /*199a0*/  BSYNC B8 ;  /* 0x0000000000087941 */ /* 0x000fea0003800000 */
.L_x_2619:
        /* <DEDUP_REMOVED lines=12> */
.L_x_2811:
[----:B------:R-:W-:Y:S05]  /*19a70*/  BSYNC B0 ;  /* 0x0000000000007941 */ /* 0x000fea0003800000 */
.L_x_2691:
[----:B------:R-:W-:-:S03]  /*19a80*/  UMOV UR4, 0xffffffff ;  /* 0xffffffff00047882 */ /* 0x000fc60000000000 */
[----:B------:R-:W-:Y:S05]  /*19a90*/  BRA.DIV UR4, `(.L_x_2693) ;  /* 0x0000003a04f07947 */ /* 0x000fea000b800000 */
[----:B-1----:R-:W1:Y:S02]  /*19aa0*/  S2R R0, SR_TID.X ;  /* 0x0000000000007919 */ /* 0x002e640000002100 */
[----:B-1----:R-:W-:-:S04]  /*19ab0*/  SHF.R.U32.HI R0, RZ, 0x5, R0 ;  /* 0x00000005ff007819 */ /* 0x002fc80000011600 */
[----:B------:R-:W-:-:S05]  /*19ac0*/  LOP3.LUT R0, R0, 0x3, RZ, 0xc0, !PT ;  /* 0x0000000300007812 */ /* 0x000fca00078ec0ff */
[----:B------:R1:W3:Y:S02]  /*19ad0*/  SHFL.IDX PT, R14, R0, RZ, 0x1f ;  /* 0x00001fff000e7589 */ /* 0x0002e400000e0000 */
.L_x_2814:
[----:B---3--:R-:W-:Y:S01]  /*19ae0*/  ISETP.NE.AND P0, PT, R14, RZ, PT ;  /* 0x000000ff0e00720c */ /* 0x008fe20003f05270 */
[----:B------:R-:W-:-:S12]  /*19af0*/  BSSY B0, `(.L_x_2694) ;  /* 0x0000024000007945 */ /* 0x000fd80003800000 */
[----:B------:R-:W-:Y:S05]  /*19b00*/  @P0 BRA `(.L_x_2695) ;  /* 0x0000000000880947 */ /* 0x000fea0003800000 */
[----:B------:R-:W-:-:S03]  /*19b10*/  UMOV UR4, 0xffffffff ;  /* 0xffffffff00047882 */ /* 0x000fc60000000000 */
[----:B------:R-:W-:Y:S05]  /*19b20*/  BRA.DIV UR4, `(.L_x_2696) ;  /* 0x0000003e04007947 */ /* 0x000fea000b800000 */
[----:B------:R-:W-:-:S13]  /*19b30*/  ELECT P6, URZ, PT ;  /* 0x00000000003f782f */ /* 0x000fda00038c0000 */
.L_x_2817:
[----:B------:R-:W-:Y:S05]  /*19b40*/  @!P6 BRA `(.L_x_2695) ;  /* 0x000000000078e947 */ /* 0x000fea0003800000 */
[----:B------:R-:W-:-:S06]  /*19b50*/  ULOP3.LUT UR4, UR39, 0x2, URZ, 0xfc, !UPT ;  /* 0x0000000227047892 */ /* 0x000fcc000f8efc3f */
[----:B-1----:R-:W-:-:S05]  /*19b60*/  IMAD.U32 R0, RZ, RZ, UR4 ;  /* 0x00000004ff007e24 */ /* 0x002fca000f8e00ff */
[----:B------:R-:W-:-:S13]  /*19b70*/  ISETP.NE.AND P0, PT, R0, 0x3, PT ;  /* 0x000000030000780c */ /* 0x000fda0003f05270 */
[----:B------:R-:W-:Y:S05]  /*19b80*/  @!P0 BRA `(.L_x_2697) ;  /* 0x0000000000048947 */ /* 0x000fea0003800000 */
[----:B------:R-:W-:Y:S01]  /*19b90*/  BPT.TRAP 0x1 ;  /* 0x000000040000795c */ /* 0x000fe20000300000 */
.L_x_2697:
[C---:B------:R-:W-:Y:S01]  /*19ba0*/  IMAD R3, R18.reuse, 0x8, R5 ;  /* 0x0000000812037824 */ /* 0x040fe200078e0205 */
[----:B------:R-:W-:Y:S01]  /*19bb0*/  SHF.L.U32 R2, R23, 0x1f, RZ ;  /* 0x0000001f17027819 */ /* 0x000fe200000006ff */
[----:B------:R-:W-:-:S03]  /*19bc0*/  VIADD R18, R18, 0x1 ;  /* 0x0000000112127836 */ /* 0x000fc60000000000 */
[----:B------:R-:W1:Y:S02]  /*19bd0*/  SYNCS.PHASECHK.TRANS64.TRYWAIT P1, [R3+URZ+0x22840], R2 ;  /* 0x02284002030075a7 */ /* 0x000e64000802017f */
[----:B------:R-:W-:-:S04]  /*19be0*/  ISETP.NE.AND P2, PT, R18, 0x2, PT ;  /* 0x000000021200780c */ /* 0x000fc80003f45270 */
[----:B------:R-:W-:Y:S01]  /*19bf0*/  SEL R0, RZ, 0x1, P2 ;  /* 0x00000001ff007807 */ /* 0x000fe20001000000 */
[----:B-1----:R-:W-:Y:S08]  /*19c00*/  @!P1 BRA `(.L_x_2698) ;  /* 0x0000003800e89947 */ /* 0x002ff00003800000 */
.L_x_2818:
[----:B------:R-:W-:Y:S02]  /*19c10*/  SEL R18, R18, RZ, P2 ;  /* 0x000000ff12127207 */ /* 0x000fe40001000000 */
[----:B------:R-:W-:Y:S01]  /*19c20*/  LOP3.LUT R0, R23, R0, RZ, 0x3c, !PT ;  /* 0x0000000017007212 */ /* 0x000fe200078e3cff */
[----:B------:R-:W-:Y:S06]  /*19c30*/  @!P0 BRA `(.L_x_2699) ;  /* 0x0000000000048947 */ /* 0x000fec0003800000 */
[----:B------:R-:W-:Y:S01]  /*19c40*/  BPT.TRAP 0x1 ;  /* 0x000000040000795c */ /* 0x000fe20000300000 */
.L_x_2699:
[----:B------:R-:W-:Y:S01]  /*19c50*/  IMAD R5, R18, 0x8, R5 ;  /* 0x0000000812057824 */ /* 0x000fe200078e0205 */
[----:B------:R-:W-:-:S04]  /*19c60*/  SHF.L.U32 R0, R0, 0x1f, RZ ;  /* 0x0000001f00007819 */ /* 0x000fc800000006ff */
[----:B------:R-:W3:Y:S02]  /*19c70*/  SYNCS.PHASECHK.TRANS64.TRYWAIT P1, [R5+URZ+0x22840], R0 ;  /* 0x02284000050075a7 */ /* 0x000ee4000802017f */
[----:B---3--:R-:W-:Y:S05]  /*19c80*/  @!P1 BRA `(.L_x_2700) ;  /* 0x0000003800dc9947 */ /* 0x008fea0003800000 */
.L_x_2819:
[----:B------:R-:W-:Y:S05]  /*19c90*/  @!P0 BRA `(.L_x_2701) ;  /* 0x0000000000048947 */ /* 0x000fea0003800000 */
[----:B------:R-:W-:Y:S01]  /*19ca0*/  BPT.TRAP 0x1 ;  /* 0x000000040000795c */ /* 0x000fe20000300000 */
.L_x_2701:
[----:B------:R-:W5:Y:S02]  /*19cb0*/  SYNCS.PHASECHK.TRANS64.TRYWAIT P1, [R3+URZ+0x22860], R2 ;  /* 0x02286002030075a7 */ /* 0x000f64000802017f */
[----:B-----5:R-:W-:Y:S05]  /*19cc0*/  @!P1 BRA `(.L_x_2702) ;  /* 0x0000003800e09947 */ /* 0x020fea0003800000 */
.L_x_2820:
[----:B------:R-:W-:Y:S05]  /*19cd0*/  @!P0 BRA `(.L_x_2703) ;  /* 0x0000000000048947 */ /* 0x000fea0003800000 */
[----:B------:R-:W-:Y:S01]  /*19ce0*/  BPT.TRAP 0x1 ;  /* 0x000000040000795c */ /* 0x000fe20000300000 */
.L_x_2703:
[----:B------:R0:W0:Y:S02]  /*19cf0*/  SYNCS.PHASECHK.TRANS64.TRYWAIT P0, [R5+URZ+0x22860], R0 ;  /* 0x02286000050075a7 */ /* 0x000024000800017f */
[----:B0-----:R-:W-:Y:S05]  /*19d00*/  @!P0 NANOSLEEP.SYNCS 0x989680 ;  /* 0x009896800000895d */ /* 0x001fea0003900000 */
[----:B------:R-:W0:Y:S02]  /*19d10*/  @!P0 SYNCS.PHASECHK.TRANS64 P0, [R5+URZ+0x22860], R0 ;  /* 0x02286000050085a7 */ /* 0x000e24000800007f */
[----:B0-----:R-:W-:Y:S05]  /*19d20*/  @!P0 BRA `(.L_x_2703) ;  /* 0xfffffffc00f08947 */ /* 0x001fea000383ffff */
.L_x_2695:
[----:B------:R-:W-:Y:S05]  /*19d30*/  BSYNC B0 ;  /* 0x0000000000007941 */ /* 0x000fea0003800000 */
.L_x_2694:
[----:B------:R-:W-:Y:S05]  /*19d40*/  EXIT ;  /* 0x000000000000794d */ /* 0x000fea0003800000 */
.L_x_2510:
[----:B0-----:R0:W1:Y:S02]  /*19d50*/  SYNCS.PHASECHK.TRANS64.TRYWAIT P0, [R8+URZ+0x22800], R3 ;  /* 0x02280003080075a7 */ /* 0x001064000800017f */
[----:B-1----:R-:W-:Y:S05]  /*19d60*/  @!P0 NANOSLEEP.SYNCS 0x989680 ;  /* 0x009896800000895d */ /* 0x002fea0003900000 */
[----:B------:R-:W1:Y:S02]  /*19d70*/  @!P0 SYNCS.PHASECHK.TRANS64 P0, [R8+URZ+0x22800], R3 ;  /* 0x02280003080085a7 */ /* 0x000e64000800007f */
[----:B-1----:R-:W-:Y:S05]  /*19d80*/  @!P0 BRA `(.L_x_2510) ;  /* 0xfffffffc00f08947 */ /* 0x002fea000383ffff */
[----:B------:R-:W-:Y:S05]  /*19d90*/  BRA `(.L_x_2704) ;  /* 0xfffffe8400807947 */ /* 0x000fea000383ffff */
.L_x_2514:
[----:B0-----:R-:W-:-:S04]  /*19da0*/  IMAD.U32 R3, RZ, RZ, UR22 ;  /* 0x00000016ff037e24 */ /* 0x001fc8000f8e00ff */
[----:B------:R0:W2:Y:S03]  /*19db0*/  SYNCS.PHASECHK.TRANS64.TRYWAIT P1, [R3+URZ+0x22830], R6 ;  /* 0x02283006030075a7 */ /* 0x0000a6000802017f */
[----:B--2---:R-:W-:Y:S05]  /*19dc0*/  @!P1 NANOSLEEP.SYNCS 0x989680 ;  /* 0x009896800000995d */ /* 0x004fea0003900000 */
[----:B------:R-:W2:Y:S02]  /*19dd0*/  @!P1 SYNCS.PHASECHK.TRANS64 P1, [R3+URZ+0x22830], R6 ;  /* 0x02283006030095a7 */ /* 0x000ea4000802007f */
[----:B--2---:R-:W-:Y:S05]  /*19de0*/  @!P1 BRA `(.L_x_2514) ;  /* 0xfffffffc00ec9947 */ /* 0x004fea000383ffff */
[----:B------:R-:W-:Y:S05]  /*19df0*/  BRA `(.L_x_2513) ;  /* 0xfffffe8400a87947 */ /* 0x000fea000383ffff */
.L_x_2527:
[----:B-1----:R-:W-:-:S04]  /*19e00*/  IMAD.U32 R9, RZ, RZ, UR22 ;  /* 0x00000016ff097e24 */ /* 0x002fc8000f8e00ff */
[----:B------:R1:W2:Y:S03]  /*19e10*/  SYNCS.PHASECHK.TRANS64.TRYWAIT P1, [R9+URZ+0x22850], R6 ;  /* 0x02285006090075a7 */ /* 0x0002a6000802017f */
[----:B--2---:R-:W-:Y:S05]  /*19e20*/  @!P1 NANOSLEEP.SYNCS 0x989680 ;  /* 0x009896800000995d */ /* 0x004fea0003900000 */
[----:B------:R-:W2:Y:S02]  /*19e30*/  @!P1 SYNCS.PHASECHK.TRANS64 P1, [R9+URZ+0x22850], R6 ;  /* 0x02285006090095a7 */ /* 0x000ea4000802007f */
[----:B--2---:R-:W-:Y:S05]  /*19e40*/  @!P1 BRA `(.L_x_2527) ;  /* 0xfffffffc00ec9947 */ /* 0x004fea000383ffff */
[----:B------:R-:W-:Y:S05]  /*19e50*/  BRA `(.L_x_2526) ;  /* 0xfffffeac00dc7947 */ /* 0x000fea000383ffff */
.L_x_2536:
[----:B-1----:R-:W-:-:S04]  /*19e60*/  IMAD.U32 R4, RZ, RZ, UR26 ;  /* 0x0000001aff047e24 */ /* 0x002fc8000f8e00ff */
[----:B------:R1:W2:Y:S03]  /*19e70*/  SYNCS.PHASECHK.TRANS64.TRYWAIT P1, [R4+URZ+0x22830], R7 ;  /* 0x02283007040075a7 */ /* 0x0002a6000802017f */
[----:B--2---:R-:W-:Y:S05]  /*19e80*/  @!P1 NANOSLEEP.SYNCS 0x989680 ;  /* 0x009896800000995d */ /* 0x004fea0003900000 */
[----:B------:R-:W2:Y:S02]  /*19e90*/  @!P1 SYNCS.PHASECHK.TRANS64 P1, [R4+URZ+0x22830], R7 ;  /* 0x02283007040095a7 */ /* 0x000ea4000802007f */
[----:B--2---:R-:W-:Y:S05]  /*19ea0*/  @!P1 BRA `(.L_x_2536) ;  /* 0xfffffffc00ec9947 */ /* 0x004fea000383ffff */
[----:B------:R-:W-:Y:S05]  /*19eb0*/  BRA `(.L_x_2535) ;  /* 0xfffffeb400987947 */ /* 0x000fea000383ffff */
.L_x_2549:
[----:B-1----:R-:W-:-:S04]  /*19ec0*/  IMAD.U32 R8, RZ, RZ, UR26 ;  /* 0x0000001aff087e24 */ /* 0x002fc8000f8e00ff */
[----:B------:R1:W3:Y:S03]  /*19ed0*/  SYNCS.PHASECHK.TRANS64.TRYWAIT P1, [R8+URZ+0x22850], R7 ;  /* 0x02285007080075a7 */ /* 0x0002e6000802017f */
[----:B---3--:R-:W-:Y:S05]  /*19ee0*/  @!P1 NANOSLEEP.SYNCS 0x989680 ;  /* 0x009896800000995d */ /* 0x008fea0003900000 */
[----:B------:R-:W3:Y:S02]  /*19ef0*/  @!P1 SYNCS.PHASECHK.TRANS64 P1, [R8+URZ+0x22850], R7 ;  /* 0x02285007080095a7 */ /* 0x000ee4000802007f */
[----:B---3--:R-:W-:Y:S05]  /*19f00*/  @!P1 BRA `(.L_x_2549) ;  /* 0xfffffffc00ec9947 */ /* 0x008fea000383ffff */
[----:B------:R-:W-:Y:S05]  /*19f10*/  BRA `(.L_x_2548) ;  /* 0xfffffee400e87947 */ /* 0x000fea000383ffff */
.L_x_2559:
[----:B-12---:R-:W-:-:S04]  /*19f20*/  IMAD.U32 R3, RZ, RZ, UR24 ;  /* 0x00000018ff037e24 */ /* 0x006fc8000f8e00ff */
[----:B------:R1:W2:Y:S03]  /*19f30*/  SYNCS.PHASECHK.TRANS64.TRYWAIT P2, [R3+URZ+0x22830], R6 ;  /* 0x02283006030075a7 */ /* 0x0002a6000804017f */
[----:B--2---:R-:W-:Y:S05]  /*19f40*/  @!P2 NANOSLEEP.SYNCS 0x989680 ;  /* 0x009896800000a95d */ /* 0x004fea0003900000 */
[----:B------:R-:W2:Y:S02]  /*19f50*/  @!P2 SYNCS.PHASECHK.TRANS64 P2, [R3+URZ+0x22830], R6 ;  /* 0x022830060300a5a7 */ /* 0x000ea4000804007f */
[----:B--2---:R-:W-:Y:S05]  /*19f60*/  @!P2 BRA `(.L_x_2559) ;  /* 0xfffffffc00eca947 */ /* 0x004fea000383ffff */
[----:B------:R-:W-:Y:S05]  /*19f70*/  BRA `(.L_x_2558) ;  /* 0xfffffeec00ac7947 */ /* 0x000fea000383ffff */
.L_x_2564:
[----:B-1----:R-:W-:-:S04]  /*19f80*/  IMAD.U32 R9, RZ, RZ, UR24 ;  /* 0x00000018ff097e24 */ /* 0x002fc8000f8e00ff */
[----:B------:R1:W2:Y:S03]  /*19f90*/  SYNCS.PHASECHK.TRANS64.TRYWAIT P2, [R9+URZ+0x22850], R6 ;  /* 0x02285006090075a7 */ /* 0x0002a6000804017f */
[----:B--2---:R-:W-:Y:S05]  /*19fa0*/  @!P2 NANOSLEEP.SYNCS 0x989680 ;  /* 0x009896800000a95d */ /* 0x004fea0003900000 */
[----:B------:R-:W2:Y:S02]  /*19fb0*/  @!P2 SYNCS.PHASECHK.TRANS64 P2, [R9+URZ+0x22850], R6 ;  /* 0x022850060900a5a7 */ /* 0x000ea4000804007f */
[----:B--2---:R-:W-:Y:S05]  /*19fc0*/  @!P2 BRA `(.L_x_2564) ;  /* 0xfffffffc00eca947 */ /* 0x004fea000383ffff */
[----:B------:R-:W-:Y:S05]  /*19fd0*/  BRA `(.L_x_2563) ;  /* 0xffffff0c004c7947 */ /* 0x000fea000383ffff */
.L_x_2571:
[----:B-12---:R-:W-:-:S04]  /*19fe0*/  IMAD.U32 R3, RZ, RZ, UR26 ;  /* 0x0000001aff037e24 */ /* 0x006fc8000f8e00ff */
[----:B------:R1:W2:Y:S03]  /*19ff0*/  SYNCS.PHASECHK.TRANS64.TRYWAIT P1, [R3+URZ+0x22830], R6 ;  /* 0x02283006030075a7 */ /* 0x0002a6000802017f */
[----:B--2---:R-:W-:Y:S05]  /*1a000*/  @!P1 NANOSLEEP.SYNCS 0x989680 ;  /* 0x009896800000995d */ /* 0x004fea0003900000 */
[----:B------:R-:W2:Y:S02]  /*1a010*/  @!P1 SYNCS.PHASECHK.TRANS64 P1, [R3+URZ+0x22830], R6 ;  /* 0x02283006030095a7 */ /* 0x000ea4000802007f */
[----:B--2---:R-:W-:Y:S05]  /*1a020*/  @!P1 BRA `(.L_x_2571) ;  /* 0xfffffffc00ec9947 */ /* 0x004fea000383ffff */
[----:B------:R-:W-:Y:S05]  /*1a030*/  BRA `(.L_x_2570) ;  /* 0xffffff1000647947 */ /* 0x000fea000383ffff */
.L_x_2584:
[----:B--2---:R-:W-:-:S04]  /*1a040*/  IMAD.U32 R9, RZ, RZ, UR26 ;  /* 0x0000001aff097e24 */ /* 0x004fc8000f8e00ff */
[----:B------:R2:W3:Y:S03]  /*1a050*/  SYNCS.PHASECHK.TRANS64.TRYWAIT P1, [R9+URZ+0x22850], R6 ;  /* 0x02285006090075a7 */ /* 0x0004e6000802017f */
[----:B---3--:R-:W-:Y:S05]  /*1a060*/  @!P1 NANOSLEEP.SYNCS 0x989680 ;  /* 0x009896800000995d */ /* 0x008fea0003900000 */
[----:B------:R-:W3:Y:S02]  /*1a070*/  @!P1 SYNCS.PHASECHK.TRANS64 P1, [R9+URZ+0x22850], R6 ;  /* 0x02285006090095a7 */ /* 0x000ee4000802007f */
[----:B---3--:R-:W-:Y:S05]  /*1a080*/  @!P1 BRA `(.L_x_2584) ;  /* 0xfffffffc00ec9947 */ /* 0x008fea000383ffff */
[----:B------:R-:W-:Y:S05]  /*1a090*/  BRA `(.L_x_2583) ;  /* 0xffffff4000b47947 */ /* 0x000fea000383ffff */
.L_x_2641:
        /* <DEDUP_REMOVED lines=11> */
.L_x_2706:
[----:B------:R-:W-:Y:S05]  /*1a150*/  BSYNC B0 ;  /* 0x0000000000007941 */ /* 0x000fea0003800000 */
.L_x_2705:
[----:B------:R-:W-:Y:S05]  /*1a160*/  BRA `(.L_x_2707) ;  /* 0xffffffb800b87947 */ /* 0x000fea000383ffff */
.L_x_2644:
[----:B0-----:R0:W1:Y:S02]  /*1a170*/  SYNCS.PHASECHK.TRANS64.TRYWAIT P0, [R19+URZ+0x22840], R0 ;  /* 0x02284000130075a7 */ /* 0x001064000800017f */
[----:B-1----:R-:W-:Y:S05]  /*1a180*/  @!P0 NANOSLEEP.SYNCS 0x989680 ;  /* 0x009896800000895d */ /* 0x002fea0003900000 */
[----:B------:R-:W1:Y:S02]  /*1a190*/  @!P0 SYNCS.PHASECHK.TRANS64 P0, [R19+URZ+0x22840], R0 ;  /* 0x02284000130085a7 */ /* 0x000e64000800007f */
[----:B-1----:R-:W-:Y:S05]  /*1a1a0*/  @!P0 BRA `(.L_x_2644) ;  /* 0xfffffffc00f08947 */ /* 0x002fea000383ffff */
[----:B------:R-:W-:Y:S05]  /*1a1b0*/  BRA `(.L_x_2708) ;  /* 0xffffffbc00547947 */ /* 0x000fea000383ffff */
.L_x_2645:
        /* <DEDUP_REMOVED lines=8> */
.L_x_2710:
[----:B------:R-:W-:Y:S05]  /*1a240*/  BSYNC B0 ;  /* 0x0000000000007941 */ /* 0x000fea0003800000 */
.L_x_2709:
        /* <DEDUP_REMOVED lines=9> */
.L_x_2711:
[----:B------:R-:W-:Y:S02]  /*1a2e0*/  IMAD.MOV.U32 R13, RZ, RZ, R4 ;  /* 0x000000ffff0d7224 */ /* 0x000fe400078e0004 */
[----:B------:R-:W-:Y:S02]  /*1a2f0*/  IMAD.MOV.U32 R12, RZ, RZ, 0x1 ;  /* 0x00000001ff0c7424 */ /* 0x000fe400078e00ff */
[----:B------:R-:W-:-:S07]  /*1a300*/  IMAD.MOV.U32 R3, RZ, RZ, R14 ;  /* 0x000000ffff037224 */ /* 0x000fce00078e000e */
[----:B------:R-:W-:Y:S05]  /*1a310*/  WARPSYNC.COLLECTIVE R15, `(.L_x_2712) ;  /* 0x000000000f087348 */ /* 0x000fea0003c00000 */
[----:B------:R0:W1:Y:S02]  /*1a320*/  SHFL.IDX P6, R14, R13, R12, R11 ;  /* 0x0000000c0d0e7389 */ /* 0x00006400000c000b */
[----:B01----:R-:W-:Y:S01]  /*1a330*/  ENDCOLLECTIVE ;  /* 0x000000000000791b */ /* 0x003fe20003800000 */
.L_x_2712:
        /* <DEDUP_REMOVED lines=15> */
.L_x_2713:
[----:B------:R-:W-:Y:S02]  /*1a430*/  @P0 IMAD R6, R5, 0x2, R17 ;  /* 0x0000000205060824 */ /* 0x000fe400078e0211 */
[----:B------:R-:W-:Y:S02]  /*1a440*/  IMAD.MOV.U32 R13, RZ, RZ, R4 ;  /* 0x000000ffff0d7224 */ /* 0x000fe400078e0004 */
[----:B------:R-:W-:Y:S02]  /*1a450*/  IMAD.MOV.U32 R12, RZ, RZ, 0x2 ;  /* 0x00000002ff0c7424 */ /* 0x000fe400078e00ff */
[----:B------:R-:W-:-:S07]  /*1a460*/  IMAD.MOV.U32 R3, RZ, RZ, R14 ;  /* 0x000000ffff037224 */ /* 0x000fce00078e000e */
[----:B------:R-:W-:Y:S05]  /*1a470*/  WARPSYNC.COLLECTIVE R15, `(.L_x_2714) ;  /* 0x000000000f087348 */ /* 0x000fea0003c00000 */
[----:B------:R0:W1:Y:S02]  /*1a480*/  SHFL.IDX P6, R14, R13, R12, R11 ;  /* 0x0000000c0d0e7389 */ /* 0x00006400000c000b */
[----:B01----:R-:W-:Y:S01]  /*1a490*/  ENDCOLLECTIVE ;  /* 0x000000000000791b */ /* 0x003fe20003800000 */
.L_x_2714:
        /* <DEDUP_REMOVED lines=15> */
.L_x_2715:
[----:B------:R-:W-:Y:S02]  /*1a590*/  @P0 IMAD R6, R5, 0x2, R17 ;  /* 0x0000000205060824 */ /* 0x000fe400078e0211 */
[----:B------:R-:W-:Y:S02]  /*1a5a0*/  IMAD.MOV.U32 R13, RZ, RZ, R4 ;  /* 0x000000ffff0d7224 */ /* 0x000fe400078e0004 */
[----:B------:R-:W-:Y:S02]  /*1a5b0*/  IMAD.MOV.U32 R12, RZ, RZ, 0x3 ;  /* 0x00000003ff0c7424 */ /* 0x000fe400078e00ff */
[----:B------:R-:W-:-:S07]  /*1a5c0*/  IMAD.MOV.U32 R3, RZ, RZ, R14 ;  /* 0x000000ffff037224 */ /* 0x000fce00078e000e */
[----:B------:R-:W-:Y:S05]  /*1a5d0*/  WARPSYNC.COLLECTIVE R15, `(.L_x_2716) ;  /* 0x000000000f087348 */ /* 0x000fea0003c00000 */
[----:B------:R0:W1:Y:S02]  /*1a5e0*/  SHFL.IDX P6, R14, R13, R12, R11 ;  /* 0x0000000c0d0e7389 */ /* 0x00006400000c000b */
[----:B01----:R-:W-:Y:S01]  /*1a5f0*/  ENDCOLLECTIVE ;  /* 0x000000000000791b */ /* 0x003fe20003800000 */
.L_x_2716:
        /* <DEDUP_REMOVED lines=15> */
.L_x_2717:
[----:B------:R-:W-:Y:S02]  /*1a6f0*/  @P0 IMAD R6, R5, 0x2, R17 ;  /* 0x0000000205060824 */ /* 0x000fe400078e0211 */
[----:B------:R-:W-:Y:S02]  /*1a700*/  IMAD.MOV.U32 R13, RZ, RZ, R4 ;  /* 0x000000ffff0d7224 */ /* 0x000fe400078e0004 */
[----:B------:R-:W-:Y:S02]  /*1a710*/  IMAD.MOV.U32 R12, RZ, RZ, 0x4 ;  /* 0x00000004ff0c7424 */ /* 0x000fe400078e00ff */
[----:B------:R-:W-:-:S07]  /*1a720*/  IMAD.MOV.U32 R3, RZ, RZ, R14 ;  /* 0x000000ffff037224 */ /* 0x000fce00078e000e */
[----:B------:R-:W-:Y:S05]  /*1a730*/  WARPSYNC.COLLECTIVE R15, `(.L_x_2718) ;  /* 0x000000000f087348 */ /* 0x000fea0003c00000 */
[----:B------:R0:W1:Y:S02]  /*1a740*/  SHFL.IDX P6, R14, R13, R12, R11 ;  /* 0x0000000c0d0e7389 */ /* 0x00006400000c000b */
[----:B01----:R-:W-:Y:S01]  /*1a750*/  ENDCOLLECTIVE ;  /* 0x000000000000791b */ /* 0x003fe20003800000 */
.L_x_2718:
        /* <DEDUP_REMOVED lines=15> */
.L_x_2719:
[----:B------:R-:W-:Y:S02]  /*1a850*/  @P0 IMAD R6, R5, 0x2, R17 ;  /* 0x0000000205060824 */ /* 0x000fe400078e0211 */
[----:B------:R-:W-:Y:S02]  /*1a860*/  IMAD.MOV.U32 R13, RZ, RZ, R4 ;  /* 0x000000ffff0d7224 */ /* 0x000fe400078e0004 */
[----:B------:R-:W-:Y:S02]  /*1a870*/  IMAD.MOV.U32 R12, RZ, RZ, 0x5 ;  /* 0x00000005ff0c7424 */ /* 0x000fe400078e00ff */
[----:B------:R-:W-:-:S07]  /*1a880*/  IMAD.MOV.U32 R3, RZ, RZ, R14 ;  /* 0x000000ffff037224 */ /* 0x000fce00078e000e */
[----:B------:R-:W-:Y:S05]  /*1a890*/  WARPSYNC.COLLECTIVE R15, `(.L_x_2720) ;  /* 0x000000000f087348 */ /* 0x000fea0003c00000 */
[----:B------:R0:W1:Y:S02]  /*1a8a0*/  SHFL.IDX P6, R14, R13, R12, R11 ;  /* 0x0000000c0d0e7389 */ /* 0x00006400000c000b */
[----:B01----:R-:W-:Y:S01]  /*1a8b0*/  ENDCOLLECTIVE ;  /* 0x000000000000791b */ /* 0x003fe20003800000 */
.L_x_2720:
        /* <DEDUP_REMOVED lines=10> */
.L_x_2721:
[----:B------:R-:W-:Y:S01]  /*1a960*/  @!PT LDS RZ, [RZ] ;  /* 0x00000000fffff984 */ /* 0x000fe20000000800 */
[----:B------:R-:W-:Y:S01]  /*1a970*/  @!PT LDS RZ, [RZ] ;  /* 0x00000000fffff984 */ /* 0x000fe20000000800 */
[----:B------:R-:W-:Y:S01]  /*1a980*/  @!PT LDS RZ, [RZ] ;  /* 0x00000000fffff984 */ /* 0x000fe20000000800 */
[----:B------:R1:W-:Y:S01]  /*1a990*/  @P0 LDGSTS.E.BYPASS.LTC128B.128 [R6+0x1e400], desc[UR48][R2.64], !P2 ;  /* 0x1e40000002060fae */ /* 0x0003e2000d101d70 */
[----:B------:R-:W-:Y:S01]  /*1a9a0*/  IMAD.MOV.U32 R0, RZ, RZ, R14 ;  /* 0x000000ffff007224 */ /* 0x000fe200078e000e */
[----:B------:R-:W-:Y:S06]  /*1a9b0*/  BRA `(.L_x_2722) ;  /* 0xffffffb800b47947 */ /* 0x000fec000383ffff */
.L_x_2650:
[----:B------:R-:W-:Y:S02]  /*1a9c0*/  IMAD.MOV.U32 R13, RZ, RZ, R4 ;  /* 0x000000ffff0d7224 */ /* 0x000fe400078e0004 */
[----:B------:R-:W-:Y:S02]  /*1a9d0*/  IMAD.MOV.U32 R12, RZ, RZ, RZ ;  /* 0x000000ffff0c7224 */ /* 0x000fe400078e00ff */
[----:B------:R-:W-:Y:S02]  /*1a9e0*/  IMAD.MOV.U32 R11, RZ, RZ, 0x181f ;  /* 0x0000181fff0b7424 */ /* 0x000fe400078e00ff */
[----:B------:R-:W-:Y:S02]  /*1a9f0*/  IMAD.MOV.U32 R15, RZ, RZ, -0x1 ;  /* 0xffffffffff0f7424 */ /* 0x000fe400078e00ff */
[----:B------:R-:W-:Y:S02]  /*1aa00*/  IMAD R35, R35, R6, RZ ;  /* 0x0000000623237224 */ /* 0x000fe400078e02ff */
[----:B------:R-:W-:-:S07]  /*1aa10*/  IMAD.IADD R33, R8, 0x1, R33 ;  /* 0x0000000108217824 */ /* 0x000fce00078e0221 */
[----:B-1----:R-:W-:Y:S05]  /*1aa20*/  WARPSYNC.COLLECTIVE R15, `(.L_x_2723) ;  /* 0x000000000f087348 */ /* 0x002fea0003c00000 */
[----:B------:R0:W2:Y:S02]  /*1aa30*/  SHFL.IDX P6, R14, R13, R12, R11 ;  /* 0x0000000c0d0e7389 */ /* 0x0000a400000c000b */
[----:B012---:R-:W-:Y:S01]  /*1aa40*/  ENDCOLLECTIVE ;  /* 0x000000000000791b */ /* 0x007fe20003800000 */
.L_x_2723:
[C---:B------:R-:W-:Y:S01]  /*1aa50*/  VIADD R6, R33.reuse, 0x10 ;  /* 0x0000001021067836 */ /* 0x040fe20000000000 */
[----:B------:R-:W-:Y:S01]  /*1aa60*/  ISETP.GE.AND P0, PT, R33, R35, PT ;  /* 0x000000232100720c */ /* 0x000fe20003f06270 */
[----:B------:R-:W-:Y:S02]  /*1aa70*/  IMAD.MOV.U32 R13, RZ, RZ, R0 ;  /* 0x000000ffff0d7224 */ /* 0x000fe400078e0000 */
[----:B------:R-:W-:-:S10]  /*1aa80*/  IMAD.MOV.U32 R2, RZ, RZ, R14 ;  /* 0x000000ffff027224 */ /* 0x000fd400078e000e */
[----:B------:R-:W-:Y:S05]  /*1aa90*/  WARPSYNC.COLLECTIVE R15, `(.L_x_2724) ;  /* 0x000000000f087348 */ /* 0x000fea0003c00000 */
[----:B------:R0:W1:Y:S02]  /*1aaa0*/  SHFL.IDX P6, R14, R13, R12, R11 ;  /* 0x0000000c0d0e7389 */ /* 0x00006400000c000b */
[----:B01----:R-:W-:Y:S01]  /*1aab0*/  ENDCOLLECTIVE ;  /* 0x000000000000791b */ /* 0x003fe20003800000 */
.L_x_2724:
[----:B------:R-:W-:Y:S02]  /*1aac0*/  IMAD.MOV.U32 R13, RZ, RZ, R4 ;  /* 0x000000ffff0d7224 */ /* 0x000fe400078e0004 */
[----:B------:R-:W-:Y:S02]  /*1aad0*/  IMAD.MOV.U32 R12, RZ, RZ, 0x1 ;  /* 0x00000001ff0c7424 */ /* 0x000fe400078e00ff */
[----:B------:R-:W-:-:S07]  /*1aae0*/  IMAD.MOV.U32 R3, RZ, RZ, R14 ;  /* 0x000000ffff037224 */ /* 0x000fce00078e000e */
[----:B------:R-:W-:Y:S05]  /*1aaf0*/  WARPSYNC.COLLECTIVE R15, `(.L_x_2725) ;  /* 0x000000000f087348 */ /* 0x000fea0003c00000 */
[----:B------:R0:W1:Y:S02]  /*1ab00*/  SHFL.IDX P6, R14, R13, R12, R11 ;  /* 0x0000000c0d0e7389 */ /* 0x00006400000c000b */
[----:B01----:R-:W-:Y:S01]  /*1ab10*/  ENDCOLLECTIVE ;  /* 0x000000000000791b */ /* 0x003fe20003800000 */
.L_x_2725:
        /* <DEDUP_REMOVED lines=15> */
.L_x_2726:
[----:B------:R-:W-:Y:S02]  /*1ac10*/  IMAD.MOV.U32 R13, RZ, RZ, R4 ;  /* 0x000000ffff0d7224 */ /* 0x000fe400078e0004 */
[----:B------:R-:W-:Y:S02]  /*1ac20*/  IMAD.MOV.U32 R12, RZ, RZ, 0x2 ;  /* 0x00000002ff0c7424 */ /* 0x000fe400078e00ff */
[----:B------:R-:W-:-:S07]  /*1ac30*/  IMAD.MOV.U32 R3, RZ, RZ, R14 ;  /* 0x000000ffff037224 */ /* 0x000fce00078e000e */
[----:B------:R-:W-:Y:S05]  /*1ac40*/  WARPSYNC.COLLECTIVE R15, `(.L_x_2727) ;  /* 0x000000000f087348 */ /* 0x000fea0003c00000 */
[----:B------:R0:W1:Y:S02]  /*1ac50*/  SHFL.IDX P6, R14, R13, R12, R11 ;  /* 0x0000000c0d0e7389 */ /* 0x00006400000c000b */
[----:B01----:R-:W-:Y:S01]  /*1ac60*/  ENDCOLLECTIVE ;  /* 0x000000000000791b */ /* 0x003fe20003800000 */
.L_x_2727:
        /* <DEDUP_REMOVED lines=16> */
.L_x_2728:
[----:B------:R-:W-:Y:S02]  /*1ad70*/  IMAD.MOV.U32 R13, RZ, RZ, R4 ;  /* 0x000000ffff0d7224 */ /* 0x000fe400078e0004 */
[----:B------:R-:W-:Y:S02]  /*1ad80*/  IMAD.MOV.U32 R12, RZ, RZ, 0x3 ;  /* 0x00000003ff0c7424 */ /* 0x000fe400078e00ff */
[----:B------:R-:W-:-:S07]  /*1ad90*/  IMAD.MOV.U32 R3, RZ, RZ, R14 ;  /* 0x000000ffff037224 */ /* 0x000fce00078e000e */
[----:B------:R-:W-:Y:S05]  /*1ada0*/  WARPSYNC.COLLECTIVE R15, `(.L_x_2729) ;  /* 0x000000000f087348 */ /* 0x000fea0003c00000 */
[----:B------:R0:W1:Y:S02]  /*1adb0*/  SHFL.IDX P6, R14, R13, R12, R11 ;  /* 0x0000000c0d0e7389 */ /* 0x00006400000c000b */
[----:B01----:R-:W-:Y:S01]  /*1adc0*/  ENDCOLLECTIVE ;  /* 0x000000000000791b */ /* 0x003fe20003800000 */
.L_x_2729:
        /* <DEDUP_REMOVED lines=16> */
.L_x_2730:
[----:B------:R-:W-:Y:S02]  /*1aed0*/  IMAD.MOV.U32 R13, RZ, RZ, R4 ;  /* 0x000000ffff0d7224 */ /* 0x000fe400078e0004 */
[----:B------:R-:W-:Y:S02]  /*1aee0*/  IMAD.MOV.U32 R12, RZ, RZ, 0x4 ;  /* 0x00000004ff0c7424 */ /* 0x000fe400078e00ff */
[----:B------:R-:W-:-:S07]  /*1aef0*/  IMAD.MOV.U32 R3, RZ, RZ, R14 ;  /* 0x000000ffff037224 */ /* 0x000fce00078e000e */
[----:B------:R-:W-:Y:S05]  /*1af00*/  WARPSYNC.COLLECTIVE R15, `(.L_x_2731) ;  /* 0x000000000f087348 */ /* 0x000fea0003c00000 */
[----:B------:R0:W1:Y:S02]  /*1af10*/  SHFL.IDX P6, R14, R13, R12, R11 ;  /* 0x0000000c0d0e7389 */ /* 0x00006400000c000b */
[----:B01----:R-:W-:Y:S01]  /*1af20*/  ENDCOLLECTIVE ;  /* 0x000000000000791b */ /* 0x003fe20003800000 */
.L_x_2731:
        /* <DEDUP_REMOVED lines=16> */
.L_x_2732:
[----:B------:R-:W-:Y:S02]  /*1b030*/  IMAD.MOV.U32 R13, RZ, RZ, R4 ;  /* 0x000000ffff0d7224 */ /* 0x000fe400078e0004 */
[----:B------:R-:W-:Y:S02]  /*1b040*/  IMAD.MOV.U32 R12, RZ, RZ, 0x5 ;  /* 0x00000005ff0c7424 */ /* 0x000fe400078e00ff */
[----:B------:R-:W-:-:S07]  /*1b050*/  IMAD.MOV.U32 R3, RZ, RZ, R14 ;  /* 0x000000ffff037224 */ /* 0x000fce00078e000e */
[----:B------:R-:W-:Y:S05]  /*1b060*/  WARPSYNC.COLLECTIVE R15, `(.L_x_2733) ;  /* 0x000000000f087348 */ /* 0x000fea0003c00000 */
[----:B------:R0:W1:Y:S02]  /*1b070*/  SHFL.IDX P6, R14, R13, R12, R11 ;  /* 0x0000000c0d0e7389 */ /* 0x00006400000c000b */
[----:B01----:R-:W-:Y:S01]  /*1b080*/  ENDCOLLECTIVE ;  /* 0x000000000000791b */ /* 0x003fe20003800000 */
.L_x_2733:
        /* <DEDUP_REMOVED lines=16> */
.L_x_2734:
[----:B------:R-:W-:Y:S02]  /*1b190*/  IMAD.MOV.U32 R13, RZ, RZ, R4 ;  /* 0x000000ffff0d7224 */ /* 0x000fe400078e0004 */
[----:B------:R-:W-:Y:S02]  /*1b1a0*/  IMAD.MOV.U32 R12, RZ, RZ, 0x6 ;  /* 0x00000006ff0c7424 */ /* 0x000fe400078e00ff */
[----:B------:R-:W-:-:S07]  /*1b1b0*/  IMAD.MOV.U32 R3, RZ, RZ, R14 ;  /* 0x000000ffff037224 */ /* 0x000fce00078e000e */
[----:B------:R-:W-:Y:S05]  /*1b1c0*/  WARPSYNC.COLLECTIVE R15, `(.L_x_2735) ;  /* 0x000000000f087348 */ /* 0x000fea0003c00000 */
[----:B------:R0:W1:Y:S02]  /*1b1d0*/  SHFL.IDX P6, R14, R13, R12, R11 ;  /* 0x0000000c0d0e7389 */ /* 0x00006400000c000b */
[----:B01----:R-:W-:Y:S01]  /*1b1e0*/  ENDCOLLECTIVE ;  /* 0x000000000000791b */ /* 0x003fe20003800000 */
.L_x_2735:
        /* <DEDUP_REMOVED lines=16> */
.L_x_2736:
[----:B------:R-:W-:Y:S02]  /*1b2f0*/  IMAD.MOV.U32 R13, RZ, RZ, R4 ;  /* 0x000000ffff0d7224 */ /* 0x000fe400078e0004 */
[----:B------:R-:W-:Y:S02]  /*1b300*/  IMAD.MOV.U32 R12, RZ, RZ, 0x7 ;  /* 0x00000007ff0c7424 */ /* 0x000fe400078e00ff */
[----:B------:R-:W-:-:S07]  /*1b310*/  IMAD.MOV.U32 R3, RZ, RZ, R14 ;  /* 0x000000ffff037224 */ /* 0x000fce00078e000e */
[----:B------:R-:W-:Y:S05]  /*1b320*/  WARPSYNC.COLLECTIVE R15, `(.L_x_2737) ;  /* 0x000000000f087348 */ /* 0x000fea0003c00000 */
[----:B------:R0:W1:Y:S02]  /*1b330*/  SHFL.IDX P6, R14, R13, R12, R11 ;  /* 0x0000000c0d0e7389 */ /* 0x00006400000c000b */
[----:B01----:R-:W-:Y:S01]  /*1b340*/  ENDCOLLECTIVE ;  /* 0x000000000000791b */ /* 0x003fe20003800000 */
.L_x_2737:
        /* <DEDUP_REMOVED lines=14> */
.L_x_2738:
[----:B------:R-:W-:Y:S05]  /*1b430*/  BRA `(.L_x_2739) ;  /* 0xffffffb800dc7947 */ /* 0x000fea000383ffff */
.L_x_2653:
[----:B0-----:R0:W2:Y:S02]  /*1b440*/  SYNCS.PHASECHK.TRANS64.TRYWAIT P0, [R17+URZ+0x22820], R0 ;  /* 0x02282000110075a7 */ /* 0x0010a4000800017f */
[----:B--2---:R-:W-:Y:S05]  /*1b450*/  @!P0 NANOSLEEP.SYNCS 0x989680 ;  /* 0x009896800000895d */ /* 0x004fea0003900000 */
[----:B------:R-:W2:Y:S02]  /*1b460*/  @!P0 SYNCS.PHASECHK.TRANS64 P0, [R17+URZ+0x22820], R0 ;  /* 0x02282000110085a7 */ /* 0x000ea4000800007f */
[----:B--2---:R-:W-:Y:S05]  /*1b470*/  @!P0 BRA `(.L_x_2653) ;  /* 0xfffffffc00f08947 */ /* 0x004fea000383ffff */
[----:B------:R-:W-:Y:S05]  /*1b480*/  BRA `(.L_x_2740) ;  /* 0xffffffbc00387947 */ /* 0x000fea000383ffff */
.L_x_2656:
[----:B0-----:R0:W2:Y:S02]  /*1b490*/  SYNCS.PHASECHK.TRANS64.TRYWAIT P0, [R19+URZ+0x22860], R0 ;  /* 0x02286000130075a7 */ /* 0x0010a4000800017f */
[----:B--2---:R-:W-:Y:S05]  /*1b4a0*/  @!P0 NANOSLEEP.SYNCS 0x989680 ;  /* 0x009896800000895d */ /* 0x004fea0003900000 */
[----:B------:R-:W2:Y:S02]  /*1b4b0*/  @!P0 SYNCS.PHASECHK.TRANS64 P0, [R19+URZ+0x22860], R0 ;  /* 0x02286000130085a7 */ /* 0x000ea4000800007f */
[----:B--2---:R-:W-:Y:S05]  /*1b4c0*/  @!P0 BRA `(.L_x_2656) ;  /* 0xfffffffc00f08947 */ /* 0x004fea000383ffff */
[----:B------:R-:W-:Y:S05]  /*1b4d0*/  BRA `(.L_x_2741) ;  /* 0xffffffbc00487947 */ /* 0x000fea000383ffff */
.L_x_2657:
        /* <DEDUP_REMOVED lines=8> */
.L_x_2743:
[----:B------:R-:W-:Y:S05]  /*1b560*/  BSYNC B0 ;  /* 0x0000000000007941 */ /* 0x000fea0003800000 */
.L_x_2742:
        /* <DEDUP_REMOVED lines=13> */
.L_x_2744:
        /* <DEDUP_REMOVED lines=9> */
.L_x_2745:
        /* <DEDUP_REMOVED lines=17> */
.L_x_2746:
[----:B------:R-:W-:Y:S02]  /*1b7e0*/  IMAD.MOV.U32 R13, RZ, RZ, R6 ;  /* 0x000000ffff0d7224 */ /* 0x000fe400078e0006 */
[----:B------:R-:W-:Y:S01]  /*1b7f0*/  IMAD.MOV.U32 R12, RZ, RZ, 0x2 ;  /* 0x00000002ff0c7424 */ /* 0x000fe200078e00ff */
[----:B------:R-:W-:-:S13]  /*1b800*/  IADD3 R2, P3, R14, R0, RZ ;  /* 0x000000000e027210 */ /* 0x000fda0007f7e0ff */
[----:B------:R-:W-:Y:S05]  /*1b810*/  WARPSYNC.COLLECTIVE R15, `(.L_x_2747) ;  /* 0x000000000f087348 */ /* 0x000fea0003c00000 */
[----:B------:R0:W1:Y:S02]  /*1b820*/  SHFL.IDX P6, R14, R13, R12, R11 ;  /* 0x0000000c0d0e7389 */ /* 0x00006400000c000b */
[----:B01----:R-:W-:Y:S01]  /*1b830*/  ENDCOLLECTIVE ;  /* 0x000000000000791b */ /* 0x003fe20003800000 */
.L_x_2747:
        /* <DEDUP_REMOVED lines=17> */
.L_x_2748:
[----:B------:R-:W-:Y:S02]  /*1b950*/  IMAD.MOV.U32 R13, RZ, RZ, R6 ;  /* 0x000000ffff0d7224 */ /* 0x000fe400078e0006 */
[----:B------:R-:W-:Y:S01]  /*1b960*/  IMAD.MOV.U32 R12, RZ, RZ, 0x3 ;  /* 0x00000003ff0c7424 */ /* 0x000fe200078e00ff */
[----:B------:R-:W-:-:S13]  /*1b970*/  IADD3 R2, P3, R14, R0, RZ ;  /* 0x000000000e027210 */ /* 0x000fda0007f7e0ff */
[----:B------:R-:W-:Y:S05]  /*1b980*/  WARPSYNC.COLLECTIVE R15, `(.L_x_2749) ;  /* 0x000000000f087348 */ /* 0x000fea0003c00000 */
[----:B------:R0:W1:Y:S02]  /*1b990*/  SHFL.IDX P6, R14, R13, R12, R11 ;  /* 0x0000000c0d0e7389 */ /* 0x00006400000c000b */
[----:B01----:R-:W-:Y:S01]  /*1b9a0*/  ENDCOLLECTIVE ;  /* 0x000000000000791b */ /* 0x003fe20003800000 */
.L_x_2749:
        /* <DEDUP_REMOVED lines=17> */
.L_x_2750:
[----:B------:R-:W-:Y:S02]  /*1bac0*/  IMAD.MOV.U32 R13, RZ, RZ, R6 ;  /* 0x000000ffff0d7224 */ /* 0x000fe400078e0006 */
[----:B------:R-:W-:Y:S01]  /*1bad0*/  IMAD.MOV.U32 R12, RZ, RZ, 0x4 ;  /* 0x00000004ff0c7424 */ /* 0x000fe200078e00ff */
[----:B------:R-:W-:-:S13]  /*1bae0*/  IADD3 R2, P3, R14, R0, RZ ;  /* 0x000000000e027210 */ /* 0x000fda0007f7e0ff */
[----:B------:R-:W-:Y:S05]  /*1baf0*/  WARPSYNC.COLLECTIVE R15, `(.L_x_2751) ;  /* 0x000000000f087348 */ /* 0x000fea0003c00000 */
[----:B------:R0:W1:Y:S02]  /*1bb00*/  SHFL.IDX P6, R14, R13, R12, R11 ;  /* 0x0000000c0d0e7389 */ /* 0x00006400000c000b */
[----:B01----:R-:W-:Y:S01]  /*1bb10*/  ENDCOLLECTIVE ;  /* 0x000000000000791b */ /* 0x003fe20003800000 */
.L_x_2751:
        /* <DEDUP_REMOVED lines=17> */
.L_x_2752:
[----:B------:R-:W-:Y:S02]  /*1bc30*/  IMAD.MOV.U32 R13, RZ, RZ, R6 ;  /* 0x000000ffff0d7224 */ /* 0x000fe400078e0006 */
[----:B------:R-:W-:Y:S01]  /*1bc40*/  IMAD.MOV.U32 R12, RZ, RZ, 0x5 ;  /* 0x00000005ff0c7424 */ /* 0x000fe200078e00ff */
[----:B------:R-:W-:-:S13]  /*1bc50*/  IADD3 R2, P3, R14, R0, RZ ;  /* 0x000000000e027210 */ /* 0x000fda0007f7e0ff */
[----:B------:R-:W-:Y:S05]  /*1bc60*/  WARPSYNC.COLLECTIVE R15, `(.L_x_2753) ;  /* 0x000000000f087348 */ /* 0x000fea0003c00000 */
[----:B------:R0:W1:Y:S02]  /*1bc70*/  SHFL.IDX P6, R14, R13, R12, R11 ;  /* 0x0000000c0d0e7389 */ /* 0x00006400000c000b */
[----:B01----:R-:W-:Y:S01]  /*1bc80*/  ENDCOLLECTIVE ;  /* 0x000000000000791b */ /* 0x003fe20003800000 */
.L_x_2753:
        /* <DEDUP_REMOVED lines=12> */
.L_x_2754:
        /* <DEDUP_REMOVED lines=9> */
.L_x_2664:
[----:B0-----:R0:W2:Y:S02]  /*1bde0*/  SYNCS.PHASECHK.TRANS64.TRYWAIT P0, [R10+URZ+0x22840], R20 ;  /* 0x022840140a0075a7 */ /* 0x0010a4000800017f */
[----:B--2---:R-:W-:Y:S05]  /*1bdf0*/  @!P0 NANOSLEEP.SYNCS 0x989680 ;  /* 0x009896800000895d */ /* 0x004fea0003900000 */
[----:B------:R-:W2:Y:S02]  /*1be00*/  @!P0 SYNCS.PHASECHK.TRANS64 P0, [R10+URZ+0x22840], R20 ;  /* 0x022840140a0085a7 */ /* 0x000ea4000800007f */
[----:B--2---:R-:W-:Y:S05]  /*1be10*/  @!P0 BRA `(.L_x_2664) ;  /* 0xfffffffc00f08947 */ /* 0x004fea000383ffff */
[----:B------:R-:W-:Y:S05]  /*1be20*/  BRA `(.L_x_2756) ;  /* 0xffffffbc00d47947 */ /* 0x000fea000383ffff */
.L_x_2665:
        /* <DEDUP_REMOVED lines=8> */
.L_x_2758:
[----:B------:R-:W-:Y:S05]  /*1beb0*/  BSYNC B1 ;  /* 0x0000000000017941 */ /* 0x000fea0003800000 */
.L_x_2757:
        /* <DEDUP_REMOVED lines=9> */
.L_x_2759:
[----:B------:R-:W-:Y:S02]  /*1bf50*/  IMAD.MOV.U32 R13, RZ, RZ, R8 ;  /* 0x000000ffff0d7224 */ /* 0x000fe400078e0008 */
[----:B------:R-:W-:Y:S02]  /*1bf60*/  IMAD.MOV.U32 R12, RZ, RZ, 0x1 ;  /* 0x00000001ff0c7424 */ /* 0x000fe400078e00ff */
[----:B------:R-:W-:-:S07]  /*1bf70*/  IMAD.MOV.U32 R2, RZ, RZ, R14 ;  /* 0x000000ffff027224 */ /* 0x000fce00078e000e */
[----:B------:R-:W-:Y:S05]  /*1bf80*/  WARPSYNC.COLLECTIVE R15, `(.L_x_2760) ;  /* 0x000000000f087348 */ /* 0x000fea0003c00000 */
[----:B------:R0:W1:Y:S02]  /*1bf90*/  SHFL.IDX P6, R14, R13, R12, R11 ;  /* 0x0000000c0d0e7389 */ /* 0x00006400000c000b */
[----:B01----:R-:W-:Y:S01]  /*1bfa0*/  ENDCOLLECTIVE ;  /* 0x000000000000791b */ /* 0x003fe20003800000 */
.L_x_2760:
        /* <DEDUP_REMOVED lines=11> */
.L_x_2761:
[----:B------:R-:W-:Y:S02]  /*1c060*/  IMAD.MOV.U32 R13, RZ, RZ, R8 ;  /* 0x000000ffff0d7224 */ /* 0x000fe400078e0008 */
[----:B------:R-:W-:Y:S02]  /*1c070*/  IMAD.MOV.U32 R12, RZ, RZ, 0x2 ;  /* 0x00000002ff0c7424 */ /* 0x000fe400078e00ff */
[----:B------:R-:W-:-:S07]  /*1c080*/  IMAD.MOV.U32 R2, RZ, RZ, R14 ;  /* 0x000000ffff027224 */ /* 0x000fce00078e000e */
[----:B------:R-:W-:Y:S05]  /*1c090*/  WARPSYNC.COLLECTIVE R15, `(.L_x_2762) ;  /* 0x000000000f087348 */ /* 0x000fea0003c00000 */
[----:B------:R0:W1:Y:S02]  /*1c0a0*/  SHFL.IDX P6, R14, R13, R12, R11 ;  /* 0x0000000c0d0e7389 */ /* 0x00006400000c000b */
[----:B01----:R-:W-:Y:S01]  /*1c0b0*/  ENDCOLLECTIVE ;  /* 0x000000000000791b */ /* 0x003fe20003800000 */
.L_x_2762:
        /* <DEDUP_REMOVED lines=11> */
.L_x_2763:
[----:B------:R-:W-:Y:S02]  /*1c170*/  IMAD.MOV.U32 R13, RZ, RZ, R8 ;  /* 0x000000ffff0d7224 */ /* 0x000fe400078e0008 */
[----:B------:R-:W-:Y:S02]  /*1c180*/  IMAD.MOV.U32 R12, RZ, RZ, 0x3 ;  /* 0x00000003ff0c7424 */ /* 0x000fe400078e00ff */
[----:B------:R-:W-:-:S07]  /*1c190*/  IMAD.MOV.U32 R2, RZ, RZ, R14 ;  /* 0x000000ffff027224 */ /* 0x000fce00078e000e */
[----:B------:R-:W-:Y:S05]  /*1c1a0*/  WARPSYNC.COLLECTIVE R15, `(.L_x_2764) ;  /* 0x000000000f087348 */ /* 0x000fea0003c00000 */
[----:B------:R0:W1:Y:S02]  /*1c1b0*/  SHFL.IDX P6, R14, R13, R12, R11 ;  /* 0x0000000c0d0e7389 */ /* 0x00006400000c000b */
[----:B01----:R-:W-:Y:S01]  /*1c1c0*/  ENDCOLLECTIVE ;  /* 0x000000000000791b */ /* 0x003fe20003800000 */
.L_x_2764:
        /* <DEDUP_REMOVED lines=11> */
.L_x_2765:
[----:B------:R-:W-:Y:S02]  /*1c280*/  IMAD.MOV.U32 R13, RZ, RZ, R8 ;  /* 0x000000ffff0d7224 */ /* 0x000fe400078e0008 */
[----:B------:R-:W-:Y:S02]  /*1c290*/  IMAD.MOV.U32 R12, RZ, RZ, 0x4 ;  /* 0x00000004ff0c7424 */ /* 0x000fe400078e00ff */
[----:B------:R-:W-:-:S07]  /*1c2a0*/  IMAD.MOV.U32 R2, RZ, RZ, R14 ;  /* 0x000000ffff027224 */ /* 0x000fce00078e000e */
[----:B------:R-:W-:Y:S05]  /*1c2b0*/  WARPSYNC.COLLECTIVE R15, `(.L_x_2766) ;  /* 0x000000000f087348 */ /* 0x000fea0003c00000 */
[----:B------:R0:W1:Y:S02]  /*1c2c0*/  SHFL.IDX P6, R14, R13, R12, R11 ;  /* 0x0000000c0d0e7389 */ /* 0x00006400000c000b */
[----:B01----:R-:W-:Y:S01]  /*1c2d0*/  ENDCOLLECTIVE ;  /* 0x000000000000791b */ /* 0x003fe20003800000 */
.L_x_2766:
        /* <DEDUP_REMOVED lines=11> */
.L_x_2767:
[----:B------:R-:W-:Y:S02]  /*1c390*/  IMAD.MOV.U32 R13, RZ, RZ, R8 ;  /* 0x000000ffff0d7224 */ /* 0x000fe400078e0008 */
[----:B------:R-:W-:Y:S02]  /*1c3a0*/  IMAD.MOV.U32 R12, RZ, RZ, 0x5 ;  /* 0x00000005ff0c7424 */ /* 0x000fe400078e00ff */
[----:B------:R-:W-:-:S07]  /*1c3b0*/  IMAD.MOV.U32 R2, RZ, RZ, R14 ;  /* 0x000000ffff027224 */ /* 0x000fce00078e000e */
[----:B------:R-:W-:Y:S05]  /*1c3c0*/  WARPSYNC.COLLECTIVE R15, `(.L_x_2768) ;  /* 0x000000000f087348 */ /* 0x000fea0003c00000 */
[----:B------:R0:W1:Y:S02]  /*1c3d0*/  SHFL.IDX P6, R14, R13, R12, R11 ;  /* 0x0000000c0d0e7389 */ /* 0x00006400000c000b */
[----:B01----:R-:W-:Y:S01]  /*1c3e0*/  ENDCOLLECTIVE ;  /* 0x000000000000791b */ /* 0x003fe20003800000 */
.L_x_2768:
        /* <DEDUP_REMOVED lines=11> */
.L_x_2769:
[----:B------:R-:W-:Y:S05]  /*1c4a0*/  BRA `(.L_x_2770) ;  /* 0xffffffb800fc7947 */ /* 0x000fea000383ffff */
.L_x_2670:
[----:B--2---:R2:W3:Y:S02]  /*1c4b0*/  SYNCS.PHASECHK.TRANS64.TRYWAIT P0, [R10+URZ+0x22860], R20 ;  /* 0x022860140a0075a7 */ /* 0x0044e4000800017f */
[----:B---3--:R-:W-:Y:S05]  /*1c4c0*/  @!P0 NANOSLEEP.SYNCS 0x989680 ;  /* 0x009896800000895d */ /* 0x008fea0003900000 */
[----:B------:R-:W3:Y:S02]  /*1c4d0*/  @!P0 SYNCS.PHASECHK.TRANS64 P0, [R10+URZ+0x22860], R20 ;  /* 0x022860140a0085a7 */ /* 0x000ee4000800007f */
[----:B---3--:R-:W-:Y:S05]  /*1c4e0*/  @!P0 BRA `(.L_x_2670) ;  /* 0xfffffffc00f08947 */ /* 0x008fea000383ffff */
[----:B------:R-:W-:Y:S05]  /*1c4f0*/  BRA `(.L_x_2771) ;  /* 0xffffffbc004c7947 */ /* 0x000fea000383ffff */
.L_x_2671:
        /* <DEDUP_REMOVED lines=8> */
.L_x_2773:
[----:B------:R-:W-:Y:S05]  /*1c580*/  BSYNC B1 ;  /* 0x0000000000017941 */ /* 0x000fea0003800000 */
.L_x_2772:
        /* <DEDUP_REMOVED lines=9> */
.L_x_2774:
[----:B------:R-:W-:Y:S02]  /*1c620*/  IMAD.MOV.U32 R13, RZ, RZ, R22 ;  /* 0x000000ffff0d7224 */ /* 0x000fe400078e0016 */
[----:B------:R-:W-:Y:S01]  /*1c630*/  IMAD.MOV.U32 R12, RZ, RZ, 0x1 ;  /* 0x00000001ff0c7424 */ /* 0x000fe200078e00ff */
[----:B------:R-:W-:-:S13]  /*1c640*/  IADD3 R2, P0, R14, R0, RZ ;  /* 0x000000000e027210 */ /* 0x000fda0007f1e0ff */
[----:B------:R-:W-:Y:S05]  /*1c650*/  WARPSYNC.COLLECTIVE R15, `(.L_x_2775) ;  /* 0x000000000f087348 */ /* 0x000fea0003c00000 */
[----:B------:R0:W1:Y:S02]  /*1c660*/  SHFL.IDX P6, R14, R13, R12, R11 ;  /* 0x0000000c0d0e7389 */ /* 0x00006400000c000b */
[----:B01----:R-:W-:Y:S01]  /*1c670*/  ENDCOLLECTIVE ;  /* 0x000000000000791b */ /* 0x003fe20003800000 */
.L_x_2775:
        /* <DEDUP_REMOVED lines=13> */
.L_x_2776:
[----:B------:R-:W-:Y:S02]  /*1c750*/  IMAD.MOV.U32 R13, RZ, RZ, R22 ;  /* 0x000000ffff0d7224 */ /* 0x000fe400078e0016 */
[----:B------:R-:W-:Y:S01]  /*1c760*/  IMAD.MOV.U32 R12, RZ, RZ, 0x2 ;  /* 0x00000002ff0c7424 */ /* 0x000fe200078e00ff */
[----:B------:R-:W-:-:S13]  /*1c770*/  IADD3 R2, P0, R14, R0, RZ ;  /* 0x000000000e027210 */ /* 0x000fda0007f1e0ff */
[----:B------:R-:W-:Y:S05]  /*1c780*/  WARPSYNC.COLLECTIVE R15, `(.L_x_2777) ;  /* 0x000000000f087348 */ /* 0x000fea0003c00000 */
[----:B------:R0:W1:Y:S02]  /*1c790*/  SHFL.IDX P6, R14, R13, R12, R11 ;  /* 0x0000000c0d0e7389 */ /* 0x00006400000c000b */
[----:B01----:R-:W-:Y:S01]  /*1c7a0*/  ENDCOLLECTIVE ;  /* 0x000000000000791b */ /* 0x003fe20003800000 */
.L_x_2777:
        /* <DEDUP_REMOVED lines=13> */
.L_x_2778:
[----:B------:R-:W-:Y:S02]  /*1c880*/  IMAD.MOV.U32 R13, RZ, RZ, R22 ;  /* 0x000000ffff0d7224 */ /* 0x000fe400078e0016 */
[----:B------:R-:W-:Y:S02]  /*1c890*/  IMAD.MOV.U32 R12, RZ, RZ, 0x3 ;  /* 0x00000003ff0c7424 */ /* 0x000fe400078e00ff */
[----:B------:R-:W-:-:S07]  /*1c8a0*/  IMAD.MOV.U32 R8, RZ, RZ, R14 ;  /* 0x000000ffff087224 */ /* 0x000fce00078e000e */
[----:B------:R-:W-:Y:S05]  /*1c8b0*/  WARPSYNC.COLLECTIVE R15, `(.L_x_2779) ;  /* 0x000000000f087348 */ /* 0x000fea0003c00000 */
[----:B------:R0:W1:Y:S02]  /*1c8c0*/  SHFL.IDX P6, R14, R13, R12, R11 ;  /* 0x0000000c0d0e7389 */ /* 0x00006400000c000b */
[----:B01----:R-:W-:Y:S01]  /*1c8d0*/  ENDCOLLECTIVE ;  /* 0x000000000000791b */ /* 0x003fe20003800000 */
.L_x_2779:
        /* <DEDUP_REMOVED lines=14> */
.L_x_2780:
[----:B------:R-:W-:Y:S02]  /*1c9c0*/  IMAD.MOV.U32 R13, RZ, RZ, R22 ;  /* 0x000000ffff0d7224 */ /* 0x000fe400078e0016 */
[----:B------:R-:W-:Y:S01]  /*1c9d0*/  IMAD.MOV.U32 R12, RZ, RZ, 0x4 ;  /* 0x00000004ff0c7424 */ /* 0x000fe200078e00ff */
[----:B------:R-:W-:-:S13]  /*1c9e0*/  IADD3 R2, P0, R14, R0, RZ ;  /* 0x000000000e027210 */ /* 0x000fda0007f1e0ff */
[----:B------:R-:W-:Y:S05]  /*1c9f0*/  WARPSYNC.COLLECTIVE R15, `(.L_x_2781) ;  /* 0x000000000f087348 */ /* 0x000fea0003c00000 */
[----:B------:R0:W1:Y:S02]  /*1ca00*/  SHFL.IDX P6, R14, R13, R12, R11 ;  /* 0x0000000c0d0e7389 */ /* 0x00006400000c000b */
[----:B01----:R-:W-:Y:S01]  /*1ca10*/  ENDCOLLECTIVE ;  /* 0x000000000000791b */ /* 0x003fe20003800000 */
.L_x_2781:
        /* <DEDUP_REMOVED lines=13> */
.L_x_2782:
[----:B------:R-:W-:Y:S02]  /*1caf0*/  IMAD.MOV.U32 R13, RZ, RZ, R22 ;  /* 0x000000ffff0d7224 */ /* 0x000fe400078e0016 */
[----:B------:R-:W-:Y:S01]  /*1cb00*/  IMAD.MOV.U32 R12, RZ, RZ, 0x5 ;  /* 0x00000005ff0c7424 */ /* 0x000fe200078e00ff */
[----:B------:R-:W-:-:S13]  /*1cb10*/  IADD3 R2, P0, R14, R0, RZ ;  /* 0x000000000e027210 */ /* 0x000fda0007f1e0ff */
[----:B------:R-:W-:Y:S05]  /*1cb20*/  WARPSYNC.COLLECTIVE R15, `(.L_x_2783) ;  /* 0x000000000f087348 */ /* 0x000fea0003c00000 */
[----:B------:R0:W1:Y:S02]  /*1cb30*/  SHFL.IDX P6, R14, R13, R12, R11 ;  /* 0x0000000c0d0e7389 */ /* 0x00006400000c000b */
[----:B01----:R-:W-:Y:S01]  /*1cb40*/  ENDCOLLECTIVE ;  /* 0x000000000000791b */ /* 0x003fe20003800000 */
.L_x_2783:
        /* <DEDUP_REMOVED lines=13> */
.L_x_2784:
[----:B------:R-:W-:Y:S05]  /*1cc20*/  BRA `(.L_x_2785) ;  /* 0xffffffb8008c7947 */ /* 0x000fea000383ffff */
.L_x_2679:
        /* <DEDUP_REMOVED lines=8> */
.L_x_2787:
[----:B------:R-:W-:Y:S05]  /*1ccb0*/  BSYNC B0 ;  /* 0x0000000000007941 */ /* 0x000fea0003800000 */
.L_x_2786:
        /* <DEDUP_REMOVED lines=9> */
.L_x_2788:
[----:B------:R-:W-:Y:S02]  /*1cd50*/  ULDC UR4, c[0x0][0xc3c] ;  /* 0x00030f0000047ab9 */ /* 0x000fe40000000800 */
[----:B------:R-:W-:-:S13]  /*1cd60*/  ISETP.GE.OR P1, PT, R9, UR4, !P0 ;  /* 0x0000000409007c0c */ /* 0x000fda000c726670 */
[----:B------:R-:W0:Y:S08]  /*1cd70*/  @!P1 LDC.64 R2, c[0x0][0xc80] ;  /* 0x00032000ff029b82 */ /* 0x000e300000000a00 */
[----:B------:R-:W1:Y:S01]  /*1cd80*/  @!P1 LDC.64 R4, c[0x0][0xc78] ;  /* 0x00031e00ff049b82 */ /* 0x000e620000000a00 */
[----:B------:R-:W-:Y:S02]  /*1cd90*/  IMAD.MOV.U32 R25, RZ, RZ, RZ ;  /* 0x000000ffff197224 */ /* 0x000fe400078e00ff */
[----:B------:R-:W-:-:S02]  /*1cda0*/  IMAD.MOV.U32 R11, RZ, RZ, RZ ;  /* 0x000000ffff0b7224 */ /* 0x000fc400078e00ff */
[----:B------:R-:W-:Y:S02]  /*1cdb0*/  IMAD.MOV.U32 R7, RZ, RZ, R14 ;  /* 0x000000ffff077224 */ /* 0x000fe400078e000e */
[----:B0-----:R-:W-:-:S05]  /*1cdc0*/  @!P1 IMAD.WIDE R2, R9, 0x4, R2 ;  /* 0x0000000409029825 */ /* 0x001fca00078e0202 */
[----:B------:R1:W2:Y:S02]  /*1cdd0*/  @!P1 LDG.E R6, desc[UR48][R2.64] ;  /* 0x0000003002069981 */ /* 0x0002a4000c1e1900 */
[----:B-1----:R-:W-:-:S05]  /*1cde0*/  @!P1 IMAD.WIDE R2, R9, 0x4, R4 ;  /* 0x0000000409029825 */ /* 0x002fca00078e0204 */
[----:B------:R-:W3:Y:S01]  /*1cdf0*/  @!P1 LDG.E R5, desc[UR48][R2.64] ;  /* 0x0000003002059981 */ /* 0x000ee2000c1e1900 */
[----:B------:R-:W-:Y:S01]  /*1ce00*/  IMAD.MOV.U32 R4, RZ, RZ, RZ ;  /* 0x000000ffff047224 */ /* 0x000fe200078e00ff */
[C---:B------:R-:W-:Y:S02]  /*1ce10*/  ISETP.GE.U32.AND P2, PT, R8.reuse, 0x2, PT ;  /* 0x000000020800780c */ /* 0x040fe40003f46070 */
        /* <DEDUP_REMOVED lines=11> */
.L_x_2789:
[----:B------:R-:W-:Y:S01]  /*1ced0*/  IMAD.MOV.U32 R12, RZ, RZ, 0x2 ;  /* 0x00000002ff0c7424 */ /* 0x000fe200078e00ff */
[----:B------:R-:W-:-:S05]  /*1cee0*/  SEL R14, R14, RZ, P1 ;  /* 0x000000ff0e0e7207 */ /* 0x000fca0000800000 */
[----:B------:R-:W-:-:S04]  /*1cef0*/  IMAD.IADD R5, R13, 0x1, R14 ;  /* 0x000000010d057824 */ /* 0x000fc800078e020e */
[----:B------:R-:W-:-:S07]  /*1cf00*/  IMAD.MOV.U32 R13, RZ, RZ, R5 ;  /* 0x000000ffff0d7224 */ /* 0x000fce00078e0005 */
[----:B------:R-:W-:Y:S05]  /*1cf10*/  WARPSYNC.COLLECTIVE R15, `(.L_x_2790) ;  /* 0x000000000f087348 */ /* 0x000fea0003c00000 */
[----:B------:R0:W1:Y:S02]  /*1cf20*/  SHFL.UP P6, R14, R13, R12, R11 ;  /* 0x0400000c0d0e7389 */ /* 0x00006400000c000b */
[----:B01----:R-:W-:Y:S01]  /*1cf30*/  ENDCOLLECTIVE ;  /* 0x000000000000791b */ /* 0x003fe20003800000 */
.L_x_2790:
[----:B------:R-:W-:Y:S01]  /*1cf40*/  IMAD.MOV.U32 R12, RZ, RZ, 0x4 ;  /* 0x00000004ff0c7424 */ /* 0x000fe200078e00ff */
[----:B------:R-:W-:-:S05]  /*1cf50*/  SEL R2, R14, RZ, P2 ;  /* 0x000000ff0e027207 */ /* 0x000fca0001000000 */
[----:B------:R-:W-:-:S04]  /*1cf60*/  IMAD.IADD R2, R5, 0x1, R2 ;  /* 0x0000000105027824 */ /* 0x000fc800078e0202 */
[----:B------:R-:W-:-:S07]  /*1cf70*/  IMAD.MOV.U32 R13, RZ, RZ, R2 ;  /* 0x000000ffff0d7224 */ /* 0x000fce00078e0002 */
[----:B------:R-:W-:Y:S05]  /*1cf80*/  WARPSYNC.COLLECTIVE R15, `(.L_x_2791) ;  /* 0x000000000f087348 */ /* 0x000fea0003c00000 */
[----:B------:R0:W1:Y:S02]  /*1cf90*/  SHFL.UP P6, R14, R13, R12, R11 ;  /* 0x0400000c0d0e7389 */ /* 0x00006400000c000b */
[----:B01----:R-:W-:Y:S01]  /*1cfa0*/  ENDCOLLECTIVE ;  /* 0x000000000000791b */ /* 0x003fe20003800000 */
.L_x_2791:
[----:B------:R-:W-:Y:S01]  /*1cfb0*/  IMAD.MOV.U32 R12, RZ, RZ, 0x8 ;  /* 0x00000008ff0c7424 */ /* 0x000fe200078e00ff */
[----:B------:R-:W-:-:S05]  /*1cfc0*/  SEL R3, R14, RZ, P3 ;  /* 0x000000ff0e037207 */ /* 0x000fca0001800000 */
[----:B------:R-:W-:-:S04]  /*1cfd0*/  IMAD.IADD R3, R2, 0x1, R3 ;  /* 0x0000000102037824 */ /* 0x000fc800078e0203 */
[----:B------:R-:W-:-:S07]  /*1cfe0*/  IMAD.MOV.U32 R13, RZ, RZ, R3 ;  /* 0x000000ffff0d7224 */ /* 0x000fce00078e0003 */
[----:B------:R-:W-:Y:S05]  /*1cff0*/  WARPSYNC.COLLECTIVE R15, `(.L_x_2792) ;  /* 0x000000000f087348 */ /* 0x000fea0003c00000 */
[----:B------:R0:W1:Y:S02]  /*1d000*/  SHFL.UP P6, R14, R13, R12, R11 ;  /* 0x0400000c0d0e7389 */ /* 0x00006400000c000b */
[----:B01----:R-:W-:Y:S01]  /*1d010*/  ENDCOLLECTIVE ;  /* 0x000000000000791b */ /* 0x003fe20003800000 */
.L_x_2792:
[----:B------:R-:W-:Y:S01]  /*1d020*/  IMAD.MOV.U32 R12, RZ, RZ, 0x10 ;  /* 0x00000010ff0c7424 */ /* 0x000fe200078e00ff */
[----:B------:R-:W-:-:S05]  /*1d030*/  SEL R14, R14, RZ, P4 ;  /* 0x000000ff0e0e7207 */ /* 0x000fca0002000000 */
[----:B------:R-:W-:-:S04]  /*1d040*/  IMAD.IADD R5, R3, 0x1, R14 ;  /* 0x0000000103057824 */ /* 0x000fc800078e020e */
[----:B------:R-:W-:-:S07]  /*1d050*/  IMAD.MOV.U32 R13, RZ, RZ, R5 ;  /* 0x000000ffff0d7224 */ /* 0x000fce00078e0005 */
[----:B------:R-:W-:Y:S05]  /*1d060*/  WARPSYNC.COLLECTIVE R15, `(.L_x_2793) ;  /* 0x000000000f087348 */ /* 0x000fea0003c00000 */
[----:B------:R0:W1:Y:S02]  /*1d070*/  SHFL.UP P6, R14, R13, R12, R11 ;  /* 0x0400000c0d0e7389 */ /* 0x00006400000c000b */
[----:B01----:R-:W-:Y:S01]  /*1d080*/  ENDCOLLECTIVE ;  /* 0x000000000000791b */ /* 0x003fe20003800000 */
.L_x_2793:
        /* <DEDUP_REMOVED lines=8> */
.L_x_2794:
[----:B------:R-:W-:Y:S05]  /*1d110*/  BRA `(.L_x_2795) ;  /* 0xffffffb800ec7947 */ /* 0x000fea000383ffff */
.L_x_2682:
[----:B------:R-:W-:Y:S01]  /*1d120*/  BSSY B0, `(.L_x_2796) ;  /* 0x0000007000007945 */ /* 0x000fe20003800000 */
[----:B------:R-:W-:Y:S02]  /*1d130*/  IMAD.MOV.U32 R12, RZ, RZ, 0x1 ;  /* 0x00000001ff0c7424 */ /* 0x000fe400078e00ff */
[----:B------:R-:W-:Y:S02]  /*1d140*/  IMAD.MOV.U32 R11, RZ, RZ, RZ ;  /* 0x000000ffff0b7224 */ /* 0x000fe400078e00ff */
[----:B------:R-:W-:-:S07]  /*1d150*/  IMAD.MOV.U32 R15, RZ, RZ, -0x1 ;  /* 0xffffffffff0f7424 */ /* 0x000fce00078e00ff */
[----:B01----:R-:W-:Y:S05]  /*1d160*/  WARPSYNC.COLLECTIVE R15, `(.L_x_2797) ;  /* 0x000000000f087348 */ /* 0x003fea0003c00000 */
[----:B------:R2:W3:Y:S02]  /*1d170*/  SHFL.UP P6, R14, R13, R12, R11 ;  /* 0x0400000c0d0e7389 */ /* 0x0004e400000c000b */
[----:B0123--:R-:W-:Y:S01]  /*1d180*/  ENDCOLLECTIVE ;  /* 0x000000000000791b */ /* 0x00ffe20003800000 */
.L_x_2797:
[----:B------:R-:W-:Y:S05]  /*1d190*/  BSYNC B0 ;  /* 0x0000000000007941 */ /* 0x000fea0003800000 */
.L_x_2796:
        /* <DEDUP_REMOVED lines=8> */
.L_x_2798:
[----:B------:R-:W-:Y:S01]  /*1d220*/  IMAD.MOV.U32 R12, RZ, RZ, 0x4 ;  /* 0x00000004ff0c7424 */ /* 0x000fe200078e00ff */
[----:B------:R-:W-:-:S05]  /*1d230*/  SEL R2, R14, RZ, P2 ;  /* 0x000000ff0e027207 */ /* 0x000fca0001000000 */
[----:B------:R-:W-:-:S04]  /*1d240*/  IMAD.IADD R2, R13, 0x1, R2 ;  /* 0x000000010d027824 */ /* 0x000fc800078e0202 */
[----:B------:R-:W-:-:S07]  /*1d250*/  IMAD.MOV.U32 R13, RZ, RZ, R2 ;  /* 0x000000ffff0d7224 */ /* 0x000fce00078e0002 */
[----:B------:R-:W-:Y:S05]  /*1d260*/  WARPSYNC.COLLECTIVE R15, `(.L_x_2799) ;  /* 0x000000000f087348 */ /* 0x000fea0003c00000 */
[----:B------:R0:W1:Y:S02]  /*1d270*/  SHFL.UP P6, R14, R13, R12, R11 ;  /* 0x0400000c0d0e7389 */ /* 0x00006400000c000b */
[----:B01----:R-:W-:Y:S01]  /*1d280*/  ENDCOLLECTIVE ;  /* 0x000000000000791b */ /* 0x003fe20003800000 */
.L_x_2799:
[----:B------:R-:W-:Y:S01]  /*1d290*/  IMAD.MOV.U32 R12, RZ, RZ, 0x8 ;  /* 0x00000008ff0c7424 */ /* 0x000fe200078e00ff */
[----:B------:R-:W-:-:S05]  /*1d2a0*/  SEL R3, R14, RZ, P3 ;  /* 0x000000ff0e037207 */ /* 0x000fca0001800000 */
[----:B------:R-:W-:-:S04]  /*1d2b0*/  IMAD.IADD R3, R2, 0x1, R3 ;  /* 0x0000000102037824 */ /* 0x000fc800078e0203 */
[----:B------:R-:W-:-:S07]  /*1d2c0*/  IMAD.MOV.U32 R13, RZ, RZ, R3 ;  /* 0x000000ffff0d7224 */ /* 0x000fce00078e0003 */
[----:B------:R-:W-:Y:S05]  /*1d2d0*/  WARPSYNC.COLLECTIVE R15, `(.L_x_2800) ;  /* 0x000000000f087348 */ /* 0x000fea0003c00000 */
[----:B------:R0:W1:Y:S02]  /*1d2e0*/  SHFL.UP P6, R14, R13, R12, R11 ;  /* 0x0400000c0d0e7389 */ /* 0x00006400000c000b */
[----:B01----:R-:W-:Y:S01]  /*1d2f0*/  ENDCOLLECTIVE ;  /* 0x000000000000791b */ /* 0x003fe20003800000 */
.L_x_2800:
[----:B------:R-:W-:Y:S01]  /*1d300*/  IMAD.MOV.U32 R12, RZ, RZ, 0x10 ;  /* 0x00000010ff0c7424 */ /* 0x000fe200078e00ff */
[----:B------:R-:W-:-:S05]  /*1d310*/  SEL R14, R14, RZ, P4 ;  /* 0x000000ff0e0e7207 */ /* 0x000fca0002000000 */
[----:B------:R-:W-:-:S04]  /*1d320*/  IMAD.IADD R5, R3, 0x1, R14 ;  /* 0x0000000103057824 */ /* 0x000fc800078e020e */
[----:B------:R-:W-:-:S07]  /*1d330*/  IMAD.MOV.U32 R13, RZ, RZ, R5 ;  /* 0x000000ffff0d7224 */ /* 0x000fce00078e0005 */
[----:B------:R-:W-:Y:S05]  /*1d340*/  WARPSYNC.COLLECTIVE R15, `(.L_x_2801) ;  /* 0x000000000f087348 */ /* 0x000fea0003c00000 */
[----:B------:R0:W1:Y:S02]  /*1d350*/  SHFL.UP P6, R14, R13, R12, R11 ;  /* 0x0400000c0d0e7389 */ /* 0x00006400000c000b */
[----:B01----:R-:W-:Y:S01]  /*1d360*/  ENDCOLLECTIVE ;  /* 0x000000000000791b */ /* 0x003fe20003800000 */
.L_x_2801:
        /* <DEDUP_REMOVED lines=8> */
.L_x_2802:
[----:B------:R-:W-:Y:S05]  /*1d3f0*/  BRA `(.L_x_2803) ;  /* 0xffffffb800d87947 */ /* 0x000fea000383ffff */
.L_x_2684:
[----:B------:R-:W-:Y:S01]  /*1d400*/  BSSY B0, `(.L_x_2804) ;  /* 0x0000006000007945 */ /* 0x000fe20003800000 */
[----:B------:R-:W-:Y:S01]  /*1d410*/  PLOP3.LUT P6, PT, P6, PT, PT, 0x8, 0x0 ;  /* 0x000000000000781c */ /* 0x000fe200037ce170 */
[----:B------:R-:W-:-:S12]  /*1d420*/  IMAD.MOV.U32 R15, RZ, RZ, -0x1 ;  /* 0xffffffffff0f7424 */ /* 0x000fd800078e00ff */
[----:B012---:R-:W-:Y:S05]  /*1d430*/  WARPSYNC.COLLECTIVE R15, `(.L_x_2805) ;  /* 0x000000000f087348 */ /* 0x007fea0003c00000 */
[----:B------:R-:W-:Y:S01]  /*1d440*/  VOTE.ANY R14, PT, P6 ;  /* 0x00000000000e7806 */ /* 0x000fe200030e0100 */
[----:B012---:R-:W-:Y:S06]  /*1d450*/  ENDCOLLECTIVE ;  /* 0x000000000000791b */ /* 0x007fec0003800000 */
.L_x_2805:
[----:B------:R-:W-:Y:S05]  /*1d460*/  BSYNC B0 ;  /* 0x0000000000007941 */ /* 0x000fea0003800000 */
.L_x_2804:
[----:B------:R-:W-:Y:S02]  /*1d470*/  IMAD.MOV.U32 R3, RZ, RZ, R14 ;  /* 0x000000ffff037224 */ /* 0x000fe400078e000e */
[----:B------:R-:W-:Y:S02]  /*1d480*/  IMAD.MOV.U32 R13, RZ, RZ, R25 ;  /* 0x000000ffff0d7224 */ /* 0x000fe400078e0019 */
[----:B------:R0:W1:Y:S01]  /*1d490*/  POPC R12, R3 ;  /* 0x00000003000c7309 */ /* 0x0000620000000000 */
[----:B------:R-:W-:Y:S02]  /*1d4a0*/  IMAD.MOV.U32 R11, RZ, RZ, 0x1f ;  /* 0x0000001fff0b7424 */ /* 0x000fe400078e00ff */
[----:B------:R-:W-:-:S07]  /*1d4b0*/  IMAD.MOV.U32 R15, RZ, RZ, -0x1 ;  /* 0xffffffffff0f7424 */ /* 0x000fce00078e00ff */
[----:B01----:R-:W-:Y:S05]  /*1d4c0*/  WARPSYNC.COLLECTIVE R15, `(.L_x_2806) ;  /* 0x000000000f087348 */ /* 0x003fea0003c00000 */
[----:B-1----:R1:W2:Y:S02]  /*1d4d0*/  SHFL.IDX P6, R14, R13, R12, R11 ;  /* 0x0000000c0d0e7389 */ /* 0x0022a400000c000b */
[----:B012---:R-:W-:Y:S01]  /*1d4e0*/  ENDCOLLECTIVE ;  /* 0x000000000000791b */ /* 0x007fe20003800000 */
.L_x_2806:
[----:B------:R-:W-:Y:S02]  /*1d4f0*/  IMAD.IADD R27, R12, 0x1, R27 ;  /* 0x000000010c1b7824 */ /* 0x000fe400078e021b */
[----:B------:R-:W-:Y:S02]  /*1d500*/  IMAD.MOV.U32 R13, RZ, RZ, R4 ;  /* 0x000000ffff0d7224 */ /* 0x000fe400078e0004 */
[----:B------:R-:W-:-:S07]  /*1d510*/  IMAD.MOV.U32 R25, RZ, RZ, R14 ;  /* 0x000000ffff197224 */ /* 0x000fce00078e000e */
[----:B------:R-:W-:Y:S05]  /*1d520*/  WARPSYNC.COLLECTIVE R15, `(.L_x_2807) ;  /* 0x000000000f087348 */ /* 0x000fea0003c00000 */
[----:B------:R0:W1:Y:S02]  /*1d530*/  SHFL.IDX P6, R14, R13, R12, R11 ;  /* 0x0000000c0d0e7389 */ /* 0x00006400000c000b */
[----:B01----:R-:W-:Y:S01]  /*1d540*/  ENDCOLLECTIVE ;  /* 0x000000000000791b */ /* 0x003fe20003800000 */
.L_x_2807:
[----:B------:R-:W-:Y:S01]  /*1d550*/  IMAD.MOV.U32 R4, RZ, RZ, R14 ;  /* 0x000000ffff047224 */ /* 0x000fe200078e000e */
[----:B------:R-:W-:Y:S06]  /*1d560*/  BRA `(.L_x_2808) ;  /* 0xffffffb800bc7947 */ /* 0x000fec000383ffff */
.L_x_2686:
[----:B------:R-:W-:Y:S01]  /*1d570*/  BSSY B0, `(.L_x_2809) ;  /* 0x0000007000007945 */ /* 0x000fe20003800000 */
[----:B------:R-:W-:Y:S02]  /*1d580*/  IMAD.MOV.U32 R13, RZ, RZ, R2 ;  /* 0x000000ffff0d7224 */ /* 0x000fe400078e0002 */
[----:B------:R-:W-:Y:S02]  /*1d590*/  IMAD.MOV.U32 R11, RZ, RZ, 0x1f ;  /* 0x0000001fff0b7424 */ /* 0x000fe400078e00ff */
[----:B------:R-:W-:-:S07]  /*1d5a0*/  IMAD.MOV.U32 R15, RZ, RZ, -0x1 ;  /* 0xffffffffff0f7424 */ /* 0x000fce00078e00ff */
[----:B012-4-:R-:W-:Y:S05]  /*1d5b0*/  WARPSYNC.COLLECTIVE R15, `(.L_x_2810) ;  /* 0x000000000f087348 */ /* 0x017fea0003c00000 */
[----:B------:R3:W0:Y:S02]  /*1d5c0*/  SHFL.IDX P6, R14, R13, R12, R11 ;  /* 0x0000000c0d0e7389 */ /* 0x00062400000c000b */
[----:B01234-:R-:W-:Y:S01]  /*1d5d0*/  ENDCOLLECTIVE ;  /* 0x000000000000791b */ /* 0x01ffe20003800000 */
.L_x_2810:
[----:B------:R-:W-:Y:S05]  /*1d5e0*/  BSYNC B0 ;  /* 0x0000000000007941 */ /* 0x000fea0003800000 */
.L_x_2809:
[----:B------:R-:W-:Y:S01]  /*1d5f0*/  IMAD.MOV.U32 R6, RZ, RZ, R14 ;  /* 0x000000ffff067224 */ /* 0x000fe200078e000e */
[----:B------:R-:W-:Y:S06]  /*1d600*/  BRA `(.L_x_2685) ;  /* 0xffffffb800ac7947 */ /* 0x000fec000383ffff */
.L_x_2692:
[----:B-1----:R1:W3:Y:S02]  /*1d610*/  SYNCS.PHASECHK.TRANS64.TRYWAIT P0, [R5+URZ+0x22820], R0 ;  /* 0x02282000050075a7 */ /* 0x0022e4000800017f */
[----:B---3--:R-:W-:Y:S05]  /*1d620*/  @!P0 NANOSLEEP.SYNCS 0x989680 ;  /* 0x009896800000895d */ /* 0x008fea0003900000 */
[----:B------:R-:W3:Y:S02]  /*1d630*/  @!P0 SYNCS.PHASECHK.TRANS64 P0, [R5+URZ+0x22820], R0 ;  /* 0x02282000050085a7 */ /* 0x000ee4000800007f */
[----:B---3--:R-:W-:Y:S05]  /*1d640*/  @!P0 BRA `(.L_x_2692) ;  /* 0xfffffffc00f08947 */ /* 0x008fea000383ffff */
[----:B------:R-:W-:Y:S05]  /*1d650*/  BRA `(.L_x_2811) ;  /* 0xffffffc400047947 */ /* 0x000fea000383ffff */
.L_x_2693:
        /* <DEDUP_REMOVED lines=11> */
.L_x_2813:
[----:B------:R-:W-:Y:S05]  /*1d710*/  BSYNC B0 ;  /* 0x0000000000007941 */ /* 0x000fea0003800000 */
.L_x_2812:
[----:B------:R-:W-:Y:S05]  /*1d720*/  BRA `(.L_x_2814) ;  /* 0xffffffc000ec7947 */ /* 0x000fea000383ffff */
.L_x_2696:
[----:B------:R-:W-:Y:S01]  /*1d730*/  BSSY B1, `(.L_x_2815) ;  /* 0x0000006000017945 */ /* 0x000fe20003800000 */
[----:B------:R-:W-:-:S07]  /*1d740*/  IMAD.MOV.U32 R15, RZ, RZ, -0x1 ;  /* 0xffffffffff0f7424 */ /* 0x000fce00078e00ff */
[----:B012-4-:R-:W-:Y:S05]  /*1d750*/  WARPSYNC.COLLECTIVE R15, `(.L_x_2816) ;  /* 0x000000000f0c7348 */ /* 0x017fea0003c00000 */
[----:B------:R-:W-:Y:S02]  /*1d760*/  ELECT P6, UR62, PT ;  /* 0x00000000003e782f */ /* 0x000fe400038c0000 */
[----:B------:R-:W-:Y:S01]  /*1d770*/  MOV R14, UR62 ;  /* 0x0000003e000e7c02 */ /* 0x000fe20008000f00 */
[----:B012-4-:R-:W-:Y:S10]  /*1d780*/  ENDCOLLECTIVE ;  /* 0x000000000000791b */ /* 0x017ff40003800000 */
.L_x_2816:
[----:B------:R-:W-:Y:S05]  /*1d790*/  BSYNC B1 ;  /* 0x0000000000017941 */ /* 0x000fea0003800000 */
.L_x_2815:
[----:B------:R-:W-:Y:S05]  /*1d7a0*/  BRA `(.L_x_2817) ;  /* 0xffffffc000e47947 */ /* 0x000fea000383ffff */
.L_x_2698:
[----:B-1----:R1:W3:Y:S02]  /*1d7b0*/  SYNCS.PHASECHK.TRANS64.TRYWAIT P1, [R3+URZ+0x22840], R2 ;  /* 0x02284002030075a7 */ /* 0x0022e4000802017f */
[----:B---3--:R-:W-:Y:S05]  /*1d7c0*/  @!P1 NANOSLEEP.SYNCS 0x989680 ;  /* 0x009896800000995d */ /* 0x008fea0003900000 */
[----:B------:R-:W3:Y:S02]  /*1d7d0*/  @!P1 SYNCS.PHASECHK.TRANS64 P1, [R3+URZ+0x22840], R2 ;  /* 0x02284002030095a7 */ /* 0x000ee4000802007f */
[----:B---3--:R-:W-:Y:S05]  /*1d7e0*/  @!P1 BRA `(.L_x_2698) ;  /* 0xfffffffc00f09947 */ /* 0x008fea000383ffff */
[----:B------:R-:W-:Y:S05]  /*1d7f0*/  BRA `(.L_x_2818) ;  /* 0xffffffc400047947 */ /* 0x000fea000383ffff */
.L_x_2700:
[----:B---3--:R3:W0:Y:S02]  /*1d800*/  SYNCS.PHASECHK.TRANS64.TRYWAIT P1, [R5+URZ+0x22840], R0 ;  /* 0x02284000050075a7 */ /* 0x008624000802017f */
[----:B0-----:R-:W-:Y:S05]  /*1d810*/  @!P1 NANOSLEEP.SYNCS 0x989680 ;  /* 0x009896800000995d */ /* 0x001fea0003900000 */
[----:B------:R-:W0:Y:S02]  /*1d820*/  @!P1 SYNCS.PHASECHK.TRANS64 P1, [R5+URZ+0x22840], R0 ;  /* 0x02284000050095a7 */ /* 0x000e24000802007f */
[----:B0-----:R-:W-:Y:S05]  /*1d830*/  @!P1 BRA `(.L_x_2700) ;  /* 0xfffffffc00f09947 */ /* 0x001fea000383ffff */
[----:B------:R-:W-:Y:S05]  /*1d840*/  BRA `(.L_x_2819) ;  /* 0xffffffc400107947 */ /* 0x000fea000383ffff */
.L_x_2702:
[----:B------:R0:W0:Y:S02]  /*1d850*/  SYNCS.PHASECHK.TRANS64.TRYWAIT P1, [R3+URZ+0x22860], R2 ;  /* 0x02286002030075a7 */ /* 0x000024000802017f */
[----:B0-----:R-:W-:Y:S05]  /*1d860*/  @!P1 NANOSLEEP.SYNCS 0x989680 ;  /* 0x009896800000995d */ /* 0x001fea0003900000 */
[----:B------:R-:W0:Y:S02]  /*1d870*/  @!P1 SYNCS.PHASECHK.TRANS64 P1, [R3+URZ+0x22860], R2 ;  /* 0x02286002030095a7 */ /* 0x000e24000802007f */
[----:B0-----:R-:W-:Y:S05]  /*1d880*/  @!P1 BRA `(.L_x_2702) ;  /* 0xfffffffc00f09947 */ /* 0x001fea000383ffff */
[----:B------:R-:W-:Y:S05]  /*1d890*/  BRA `(.L_x_2820) ;  /* 0xffffffc4000c7947 */ /* 0x000fea000383ffff */
.L_x_2821:
        /* <DEDUP_REMOVED lines=14> */
.L_x_6565:


//--------------------- .text._ZN7cutlass13device_kernelIN5flash11enable_sm90INS1_16FlashAttnFwdSm90INS1_25CollectiveMainloopFwdSm90ILi2EN4cute5tupleIJNS5_1CILi1EEES8_S8_EEENS6_IJNS7_ILi128EEENS7_ILi96EEENS7_ILi64EEEEEELi256ENS_6half_tEfNS_4arch4Sm90ELb0ELb1ELb1ELb1ELb1ELb1ELb0ELb1ELb0ELb1ELb1ELb0EEENS1_21CollectiveEpilogueFwdINS6_IJSA_NS7_ILi256EEESB_EEES9_SE_SG_Li256ELb1ELb1ELb1ELb0EEENS1_36VarlenDynamicPersistentTileSchedulerILi128ELi96ELi256ELi128ELb1ELb1ELb1ELb1ELb0ELb1EEEEEEEEEvNT_6ParamsE --------------------------
	.section	.text._ZN7cutlass13device_kernelIN5flash11enable_sm90INS1_16FlashAttnFwdSm90INS1_25CollectiveMainloopFwdSm90ILi2EN4cute5tupleIJNS5_1CILi1EEES8_S8_EEENS6_IJNS7_ILi128EEENS7_ILi96EEENS7_ILi64EEEEEELi256ENS_6half_tEfNS_4arch4Sm90ELb0ELb1ELb1ELb1ELb1ELb1ELb0ELb1ELb0ELb1ELb1ELb0EEENS1_21CollectiveEpilogueFwdINS6_IJSA_NS7_ILi256EEESB_EEES9_SE_SG_Li256ELb1ELb1ELb1ELb0EEENS1_36VarlenDynamicPersistentTileSchedulerILi128ELi96ELi256ELi128ELb1ELb1ELb1ELb1ELb0ELb1EEEEEEEEEvNT_6ParamsE,"ax",@progbits
	.align	128
.text._ZN7cutlass13device_kernelIN5flash11enable_sm90INS1_16FlashAttnFwdSm90INS1_25CollectiveMainloopFwdSm90ILi2EN4cute5tupleIJNS5_1CILi1EEES8_S8_EEENS6_IJNS7_ILi128EEENS7_ILi96EEENS7_ILi64EEEEEELi256ENS_6half_tEfNS_4arch4Sm90ELb0ELb1ELb1ELb1ELb1ELb1ELb0ELb1ELb0ELb1ELb1ELb0EEENS1_21CollectiveEpilogueFwdINS6_IJSA_NS7_ILi256EEESB_EEES9_SE_SG_Li256ELb1ELb1ELb1ELb0EEENS1_36VarlenDynamicPersistentTileSchedulerILi128ELi96ELi256ELi128ELb1ELb1ELb1ELb1ELb0ELb1EEEEEEEEEvNT_6ParamsE:
        .type           _ZN7cutlass13device_kernelIN5flash11enable_sm90INS1_16FlashAttnFwdSm90INS1_25CollectiveMainloopFwdSm90ILi2EN4cute5tupleIJNS5_1CILi1EEES8_S8_EEENS6_IJNS7_ILi128EEENS7_ILi96EEENS7_ILi64EEEEEELi256ENS_6half_tEfNS_4arch4Sm90ELb0ELb1ELb1ELb1ELb1ELb1ELb0ELb1ELb0ELb1ELb1ELb0EEENS1_21CollectiveEpilogueFwdINS6_IJSA_NS7_ILi256EEESB_EEES9_SE_SG_Li256ELb1ELb1ELb1ELb0EEENS1_36VarlenDynamicPersistentTileSchedulerILi128ELi96ELi256ELi128ELb1ELb1ELb1ELb1ELb0ELb1EEEEEEEEEvNT_6ParamsE,@function
        .size           _ZN7cutlass13device_kernelIN5flash11enable_sm90INS1_16FlashAttnFwdSm90INS1_25CollectiveMainloopFwdSm90ILi2EN4cute5tupleIJNS5_1CILi1EEES8_S8_EEENS6_IJNS7_ILi128EEENS7_ILi96EEENS7_ILi64EEEEEELi256ENS_6half_tEfNS_4arch4Sm90ELb0ELb1ELb1ELb1ELb1ELb1ELb0ELb1ELb0ELb1ELb1ELb0EEENS1_21CollectiveEpilogueFwdINS6_IJSA_NS7_ILi256EEESB_EEES9_SE_SG_Li256ELb1ELb1ELb1ELb0EEENS1_36VarlenDynamicPersistentTileSchedulerILi128ELi96ELi256ELi128ELb1ELb1ELb1ELb1ELb0ELb1EEEEEEEEEvNT_6ParamsE,(.L_x_6566 - _ZN7cutlass13device_kernelIN5flash11enable_sm90INS1_16FlashAttnFwdSm90INS1_25CollectiveMainloopFwdSm90ILi2EN4cute5tupleIJNS5_1CILi1EEES8_S8_EEENS6_IJNS7_ILi128EEENS7_ILi96EEENS7_ILi64EEEEEELi256ENS_6half_tEfNS_4arch4Sm90ELb0ELb1ELb1ELb1ELb1ELb1ELb0ELb1ELb0ELb1ELb1ELb0EEENS1_21CollectiveEpilogueFwdINS6_IJSA_NS7_ILi256EEESB_EEES9_SE_SG_Li256ELb1ELb1ELb1ELb0EEENS1_36VarlenDynamicPersistentTileSchedulerILi128ELi96ELi256ELi128ELb1ELb1ELb1ELb1ELb0ELb1EEEEEEEEEvNT_6ParamsE)
        .other          _ZN7cutlass13device_kernelIN5flash11enable_sm90INS1_16FlashAttnFwdSm90INS1_25CollectiveMainloopFwdSm90ILi2EN4cute5tupleIJNS5_1CILi1EEES8_S8_EEENS6_IJNS7_ILi128EEENS7_ILi96EEENS7_ILi64EEEEEELi256ENS_6half_tEfNS_4arch4Sm90ELb0ELb1ELb1ELb1ELb1ELb1ELb0ELb1ELb0ELb1ELb1ELb0EEENS1_21CollectiveEpilogueFwdINS6_IJSA_NS7_ILi256EEESB_EEES9_SE_SG_Li256ELb1ELb1ELb1ELb0EEENS1_36VarlenDynamicPersistentTileSchedulerILi128ELi96ELi256ELi128ELb1ELb1ELb1ELb1ELb0ELb1EEEEEEEEEvNT_6ParamsE,@"STO_CUDA_ENTRY STV_DEFAULT"
_ZN7cutlass13device_kernelIN5flash11enable_sm90INS1_16FlashAttnFwdSm90INS1_25CollectiveMainloopFwdSm90ILi2EN4cute5tupleIJNS5_1CILi1EEES8_S8_EEENS6_IJNS7_ILi128EEENS7_ILi96EEENS7_ILi64EEEEEELi256ENS_6half_tEfNS_4arch4Sm90ELb0ELb1ELb1ELb1ELb1ELb1ELb0ELb1ELb0ELb1ELb1ELb0EEENS1_21CollectiveEpilogueFwdINS6_IJSA_NS7_ILi256EEESB_EEES9_SE_SG_Li256ELb1ELb1ELb1ELb0EEENS1_36VarlenDynamicPersistentTileSchedulerILi128ELi96ELi256ELi128ELb1ELb1ELb1ELb1ELb0ELb1EEEEEEEEEvNT_6ParamsE:
[----:B------:R-:W0:Y:S02]  /*0000*/  LDC R1, c[0x0][0x28] ;  /* 0x00000a00ff017b82 */ /* 0x000e240000000800 */
[----:B0-----:R-:W-:Y:S01]  /*0010*/  VIADD R1, R1, 0xffffffa8 ;  /* 0xffffffa801017836 */ /* 0x001fe20000000000 */
[----:B------:R-:W0:Y:S01]  /*0020*/  S2R R0, SR_TID.X ;  /* 0x0000000000007919 */ /* 0x000e220000002100 */
[----:B------:R-:W-:Y:S01]  /*0030*/  ELECT P0, URZ, PT ;  /* 0x00000000003f782f */ /* 0x000fe20003800000 */
[----:B------:R-:W-:Y:S01]  /*0040*/  BSSY B0, `(.L_x_2822) ;  /* 0x000000e000007945 */ /* 0x000fe20003800000 */
[--C-:B0-----:R-:W-:Y:S02]  /*0050*/  SHF.R.U32.HI R2, RZ, 0x5, R0.reuse ;  /* 0x00000005ff027819 */ /* 0x101fe40000011600 */
[----:B------:R-:W-:-:S03]  /*0060*/  SHF.R.U32.HI R4, RZ, 0x7, R0 ;  /* 0x00000007ff047819 */ /* 0x000fc60000011600 */
        /* <DEDUP_REMOVED lines=11> */
.L_x_2823:
[----:B------:R-:W-:Y:S05]  /*0120*/  BSYNC B0 ;  /* 0x0000000000007941 */ /* 0x000fea0003800000 */
.L_x_2822:
[----:B------:R-:W-:Y:S01]  /*0130*/  VOTEU.ANY UP0, P0 ;  /* 0x00000000003f7886 */ /* 0x000fe20000000100 */
[----:B------:R-:W0:Y:S01]  /*0140*/  SHFL.IDX PT, R4, R4, RZ, 0x1f ;  /* 0x00001fff04047589 */ /* 0x000e2200000e0000 */
[----:B------:R-:W-:Y:S01]  /*0150*/  UMOV UR4, 0x80 ;  /* 0x0000008000047882 */ /* 0x000fe20000000000 */
[----:B------:R-:W-:Y:S01]  /*0160*/  UMOV UR7, 0x100 ;  /* 0x0000010000077882 */ /* 0x000fe20000000000 */
[----:B------:R-:W-:Y:S01]  /*0170*/  VOTEU.ANY UP1, P0 ;  /* 0x00000000003f7886 */ /* 0x000fe20000020100 */
[----:B------:R-:W1:Y:S01]  /*0180*/  @UP0 S2UR UR8, SR_CgaCtaId ;  /* 0x00000000000809c3 */ /* 0x000e620000008800 */
[----:B------:R-:W2:Y:S01]  /*0190*/  SHFL.IDX PT, R3, R2, RZ, 0x1f ;  /* 0x00001fff02037589 */ /* 0x000ea200000e0000 */
[----:B------:R-:W-:Y:S01]  /*01a0*/  @UP0 UMOV UR6, 0x400 ;  /* 0x0000040000060882 */ /* 0x000fe20000000000 */
[----:B------:R-:W-:-:S04]  /*01b0*/  @UP0 UIADD3 UR4, -UR4, 0x100000, URZ ;  /* 0x0010000004040890 */ /* 0x000fc8000fffe13f */
[----:B------:R-:W-:Y:S02]  /*01c0*/  @UP0 USHF.L.U32 UR5, UR4, 0xb, URZ ;  /* 0x0000000b04050899 */ /* 0x000fe4000800063f */
[----:B------:R-:W-:Y:S01]  /*01d0*/  @UP0 USHF.L.U32 UR4, UR4, 0x1, URZ ;  /* 0x0000000104040899 */ /* 0x000fe2000800063f */
[----:B------:R-:W-:Y:S01]  /*01e0*/  VOTEU.ANY UP2, P0 ;  /* 0x00000000003f7886 */ /* 0x000fe20000040100 */
[----:B0-----:R-:W-:Y:S01]  /*01f0*/  R2UR UR9, R4 ;  /* 0x00000000040972ca */ /* 0x001fe200000e0000 */
[----:B-1----:R-:W-:Y:S01]  /*0200*/  @UP0 ULEA UR8, UR8, UR6, 0x18 ;  /* 0x0000000608080291 */ /* 0x002fe2000f8ec03f */
[----:B--2---:R-:W-:Y:S01]  /*0210*/  ISETP.NE.AND P1, PT, R3, RZ, PT ;  /* 0x000000ff0300720c */ /* 0x004fe20003f25270 */
[----:B------:R-:W-:-:S04]  /*0220*/  @UP0 UIADD3 UR6, -UR7, 0x100000, URZ ;  /* 0x0010000007060890 */ /* 0x000fc8000fffe13f */
[----:B------:R-:W-:Y:S02]  /*0230*/  @UP0 USHF.L.U32 UR7, UR6, 0xb, URZ ;  /* 0x0000000b06070899 */ /* 0x000fe4000800063f */
[----:B------:R-:W-:-:S04]  /*0240*/  @UP0 USHF.L.U32 UR6, UR6, 0x1, URZ ;  /* 0x0000000106060899 */ /* 0x000fc8000800063f */
[----:B------:R-:W-:Y:S01]  /*0250*/  UISETP.NE.AND UP0, UPT, UR9, URZ, UPT ;  /* 0x0000003f0900728c */ /* 0x000fe2000bf05270 */
[----:B------:R-:W0:Y:S02]  /*0260*/  FENCE.VIEW.ASYNC.S ;  /* 0x00000000000073c6 */ /* 0x000e240000000000 */
[----:B0-----:R0:W1:Y:S05]  /*0270*/  @UP1 SYNCS.EXCH.64 URZ, [UR8+0x22800], UR4 ;  /* 0x02280004083f15b2 */ /* 0x00106a0008000100 */
[----:B------:R0:W2:Y:S01]  /*0280*/  @UP2 SYNCS.EXCH.64 URZ, [UR8+0x22820], UR6 ;  /* 0x02282006083f25b2 */ /* 0x0000a20008000100 */
        /* <DEDUP_REMOVED lines=17> */
[----:B------:R3:W0:Y:S02]  /*03a0*/  SYNCS.EXCH.64 URZ, [UR8+0x22848], UR6 ;  /* 0x02284806083f75b2 */ /* 0x0006240008000100 */
[----:B---3--:R-:W-:Y:S01]  /*03b0*/  NOP ;  /* 0x0000000000007918 */ /* 0x008fe20000000000 */
.L_x_2824:
[----:B------:R-:W3:Y:S01]  /*03c0*/  SHFL.IDX PT, R3, R2, RZ, 0x1f ;  /* 0x00001fff02037589 */ /* 0x000ee200000e0000 */
[----:B------:R-:W-:Y:S01]  /*03d0*/  NOP ;  /* 0x0000000000007918 */ /* 0x000fe20000000000 */
[----:B---3--:R-:W-:-:S13]  /*03e0*/  ISETP.NE.AND P0, PT, R3, RZ, PT ;  /* 0x000000ff0300720c */ /* 0x008fda0003f05270 */
        /* <DEDUP_REMOVED lines=17> */
[----:B------:R3:W0:Y:S02]  /*0500*/  SYNCS.EXCH.64 URZ, [UR8+0x22868], UR6 ;  /* 0x02286806083f75b2 */ /* 0x0006240008000100 */
[----:B---3--:R-:W-:Y:S01]  /*0510*/  NOP ;  /* 0x0000000000007918 */ /* 0x008fe20000000000 */
.L_x_2825:
[----:B------:R-:W3:Y:S01]  /*0520*/  SHFL.IDX PT, R3, R2, RZ, 0x1f ;  /* 0x00001fff02037589 */ /* 0x000ee200000e0000 */
[----:B------:R-:W-:Y:S01]  /*0530*/  NOP ;  /* 0x0000000000007918 */ /* 0x000fe20000000000 */
[----:B---3--:R-:W-:-:S13]  /*0540*/  ISETP.NE.AND P0, PT, R3, RZ, PT ;  /* 0x000000ff0300720c */ /* 0x008fda0003f05270 */
        /* <DEDUP_REMOVED lines=13> */
[----:B------:R3:W0:Y:S02]  /*0620*/  SYNCS.EXCH.64 URZ, [UR6+0x22888], UR4 ;  /* 0x02288804063f75b2 */ /* 0x0006240008000100 */
[----:B---3--:R-:W-:Y:S01]  /*0630*/  NOP ;  /* 0x0000000000007918 */ /* 0x008fe20000000000 */
.L_x_2826:
        /* <DEDUP_REMOVED lines=22> */
.L_x_2827:
        /* <DEDUP_REMOVED lines=22> */
.L_x_2828:
[----:B------:R-:W-:Y:S01]  /*0900*/  PLOP3.LUT P0, PT, PT, PT, UP0, 0x80, 0x0 ;  /* 0x000000000000781c */ /* 0x000fe20003f0f008 */
[----:B------:R-:W-:Y:S01]  /*0910*/  UMOV UR36, 0x1 ;  /* 0x0000000100247882 */ /* 0x000fe20000000000 */
[----:B------:R-:W-:Y:S01]  /*0920*/  NOP ;  /* 0x0000000000007918 */ /* 0x000fe20000000000 */
[----:B------:R-:W-:Y:S01]  /*0930*/  USEL UR36, UR36, 0x2, !UP0 ;  /* 0x0000000224247887 */ /* 0x000fe2000c000000 */
[----:B------:R-:W-:Y:S01]  /*0940*/  BSSY B9, `(.L_x_2829) ;  /* 0x000244e000097945 */ /* 0x000fe20003800000 */
[----:B------:R-:W-:Y:S01]  /*0950*/  ULDC.64 UR54, c[0x0][0x208] ;  /* 0x0000820000367ab9 */ /* 0x000fe20000000a00 */
[----:B012-4-:R-:W-:Y:S07]  /*0960*/  BAR.SYNC.DEFER_BLOCKING 0x0 ;  /* 0x0000000000007b1d */ /* 0x017fee0000010000 */
[----:B------:R-:W-:Y:S05]  /*0970*/  @!P0 BRA `(.L_x_2830) ;  /* 0x000001c400648947 */ /* 0x000fea0003800000 */
.L_x_2831:
        /* <DEDUP_REMOVED lines=8> */
[----:B------:R-:W-:Y:S01]  /*0a00*/  UMOV UR4, 0x400 ;  /* 0x0000040000047882 */ /* 0x000fe20000000000 */
[----:B------:R-:W-:-:S11]  /*0a10*/  LOP3.LUT R16, R16, 0xffdfffff, RZ, 0xc0, !PT ;  /* 0xffdfffff10107812 */ /* 0x000fd600078ec0ff */
[----:B------:R-:W-:Y:S06]  /*0a20*/  @!P0 BAR.ARV 0x9, 0x100 ;  /* 0x0244000000008b1d */ /* 0x000fec0000002000 */
[----:B0-----:R-:W-:Y:S01]  /*0a30*/  ULEA UR4, UR47, UR4, 0x18 ;  /* 0x000000042f047291 */ /* 0x001fe2000f8ec03f */
[----:B------:R-:W-:Y:S01]  /*0a40*/  @P0 LOP3.LUT R16, R16, 0x200000, RZ, 0xfc, !PT ;  /* 0x0020000010100812 */ /* 0x000fe200078efcff */
[----:B------:R-:W-:Y:S04]  /*0a50*/  BAR.SYNC.DEFER_BLOCKING 0x5, 0x180 ;  /* 0x0146000000007b1d */ /* 0x000fe80000010000 */
[----:B------:R-:W-:-:S02]  /*0a60*/  IMAD.U32 R23, RZ, RZ, UR4 ;  /* 0x00000004ff177e24 */ /* 0x000fc4000f8e00ff */
[----:B------:R-:W-:-:S03]  /*0a70*/  ULDC UR4, c[0x0][0xc3c] ;  /* 0x00030f0000047ab9 */ /* 0x000fc60000000800 */
[----:B------:R-:W0:Y:S01]  /*0a80*/  LDS.128 R48, [R23+0x228d0] ;  /* 0x0228d00017307984 */ /* 0x000e220000000c00 */
[----:B------:R-:W-:Y:S06]  /*0a90*/  BAR.ARV 0x4, 0x180 ;  /* 0x0106000000007b1d */ /* 0x000fec0000002000 */
[----:B0-----:R-:W-:-:S13]  /*0aa0*/  ISETP.GE.AND P0, PT, R51, UR4, PT ;  /* 0x0000000433007c0c */ /* 0x001fda000bf06270 */
[----:B------:R-:W-:Y:S05]  /*0ab0*/  @P0 BRA `(.L_x_2832) ;  /* 0x0000024000d80947 */ /* 0x000fea0003800000 */
[----:B------:R-:W-:Y:S01]  /*0ac0*/  VIADD R0, R0, 0xffffff80 ;  /* 0xffffff8000007836 */ /* 0x000fe20000000000 */
[----:B------:R-:W-:Y:S01]  /*0ad0*/  MOV R202, RZ ;  /* 0x000000ff00ca7202 */ /* 0x000fe20000000f00 */
[----:B------:R-:W-:Y:S01]  /*0ae0*/  IMAD.MOV.U32 R22, RZ, RZ, RZ ;  /* 0x000000ffff167224 */ /* 0x000fe200078e00ff */
[----:B------:R-:W-:Y:S01]  /*0af0*/  ULOP3.LUT UR51, UR36, 0x1, URZ, 0xfc, !UPT ;  /* 0x0000000124337892 */ /* 0x000fe2000f8efc3f */
[----:B------:R-:W-:Y:S01]  /*0b00*/  IMAD.MOV.U32 R209, RZ, RZ, RZ ;  /* 0x000000ffffd17224 */ /* 0x000fe200078e00ff */
[----:B------:R-:W-:-:S04]  /*0b10*/  SHF.R.S32.HI R3, RZ, 0x1f, R0 ;  /* 0x0000001fff037819 */ /* 0x000fc80000011400 */
        /* <DEDUP_REMOVED lines=21> */
[----:B------:R-:W-:-:S02]  /*0c70*/  LEA.HI R2, R3, R0, RZ, 0x5 ;  /* 0x0000000003027211 */ /* 0x000fc400078f28ff */
[----:B------:R-:W-:Y:S01]  /*0c80*/  LEA.HI R3, R3, R0, RZ, 0x3 ;  /* 0x0000000003037211 */ /* 0x000fe200078f18ff */
[----:B------:R-:W-:Y:S01]  /*0c90*/  IMAD.IADD R12, R11, 0x1, -R12 ;  /* 0x000000010b0c7824 */ /* 0x000fe200078e0a0c */
[----:B------:R-:W-:Y:S02]  /*0ca0*/  SHF.R.S32.HI R9, RZ, 0x5, R9 ;  /* 0x00000005ff097819 */ /* 0x000fe40000011409 */
[----:B------:R-:W-:Y:S02]  /*0cb0*/  LOP3.LUT R7, R3, 0xfffffff8, RZ, 0xc0, !PT ;  /* 0xfffffff803077812 */ /* 0x000fe400078ec0ff */
[----:B------:R-:W-:Y:S01]  /*0cc0*/  LOP3.LUT R3, R204, 0xfffffffc, RZ, 0xc0, !PT ;  /* 0xfffffffccc037812 */ /* 0x000fe200078ec0ff */
[----:B------:R-:W-:Y:S01]  /*0cd0*/  IMAD R9, R9, 0x10, R12 ;  /* 0x0000001009097824 */ /* 0x000fe200078e020c */
[----:B------:R-:W-:Y:S01]  /*0ce0*/  LOP3.LUT R5, R4, 0x3fffff0, RZ, 0xc0, !PT ;  /* 0x03fffff004057812 */ /* 0x000fe200078ec0ff */
[C---:B------:R-:W-:Y:S01]  /*0cf0*/  IMAD.IADD R7, R0.reuse, 0x1, -R7 ;  /* 0x0000000100077824 */ /* 0x040fe200078e0a07 */
[----:B------:R-:W-:Y:S01]  /*0d00*/  SHF.R.S32.HI R204, RZ, 0x2, R204 ;  /* 0x00000002ffcc7819 */ /* 0x000fe200000114cc */
[C---:B------:R-:W-:Y:S01]  /*0d10*/  IMAD.IADD R3, R0.reuse, 0x1, -R3 ;  /* 0x0000000100037824 */ /* 0x040fe200078e0a03 */
[----:B------:R-:W-:Y:S01]  /*0d20*/  SHF.R.S32.HI R14, RZ, 0x5, R2 ;  /* 0x00000005ff0e7819 */ /* 0x000fe20000011402 */
[----:B------:R-:W-:Y:S01]  /*0d30*/  IMAD.IADD R5, R0, 0x1, -R5 ;  /* 0x0000000100057824 */ /* 0x000fe200078e0a05 */
[----:B------:R-:W-:Y:S01]  /*0d40*/  LOP3.LUT R10, R10, 0x7ffffffc, RZ, 0xc0, !PT ;  /* 0x7ffffffc0a0a7812 */ /* 0x000fe200078ec0ff */
[----:B------:R-:W-:Y:S01]  /*0d50*/  IMAD R8, R8, 0x40, R9 ;  /* 0x0000004008087824 */ /* 0x000fe200078e0209 */
[C---:B------:R-:W-:Y:S01]  /*0d60*/  LEA.HI R0, R3.reuse, R3, RZ, 0x1 ;  /* 0x0000000303007211 */ /* 0x040fe200078f08ff */
[----:B------:R-:W-:Y:S01]  /*0d70*/  VIADD R9, R204, 0x40 ;  /* 0x00000040cc097836 */ /* 0x000fe20000000000 */
[----:B------:R0:W-:Y:S01]  /*0d80*/  STL [R1+0x28], R14 ;  /* 0x0000280e01007387 */ /* 0x0001e20000100800 */
[----:B------:R-:W-:Y:S01]  /*0d90*/  IMAD.SHL.U32 R18, R3, 0x8, RZ ;  /* 0x0000000803127824 */ /* 0x000fe200078e00ff */
[----:B------:R-:W-:Y:S01]  /*0da0*/  LOP3.LUT R0, R0, 0x1ffffffe, RZ, 0xc0, !PT ;  /* 0x1ffffffe00007812 */ /* 0x000fe200078ec0ff */
[----:B------:R-:W-:Y:S01]  /*0db0*/  IMAD R5, R14, 0x10, R5 ;  /* 0x000000100e057824 */ /* 0x000fe200078e0205 */
[----:B------:R-:W-:Y:S01]  /*0dc0*/  STL [R1+0x4c], R8 ;  /* 0x00004c0801007387 */ /* 0x000fe20000100800 */
[----:B------:R-:W-:Y:S01]  /*0dd0*/  IMAD.SHL.U32 R4, R9, 0x40, RZ ;  /* 0x0000004009047824 */ /* 0x000fe200078e00ff */
[----:B------:R-:W-:Y:S01]  /*0de0*/  SHF.R.S32.HI R19, RZ, 0x1f, R18 ;  /* 0x0000001fff137819 */ /* 0x000fe20000011412 */
[----:B------:R-:W-:Y:S01]  /*0df0*/  IMAD.SHL.U32 R211, R7, 0x8, RZ ;  /* 0x0000000807d37824 */ /* 0x000fe200078e00ff */
[----:B------:R-:W-:Y:S01]  /*0e00*/  STL [R1+0x3c], RZ ;  /* 0x00003cff01007387 */ /* 0x000fe20000100800 */
[----:B------:R-:W-:-:S02]  /*0e10*/  VIADD R224, R18, 0x40 ;  /* 0x0000004012e07836 */ /* 0x000fc40000000000 */
[----:B------:R-:W-:Y:S01]  /*0e20*/  IMAD R6, R5, 0x8, R6 ;  /* 0x0000000805067824 */ /* 0x000fe200078e0206 */
[----:B------:R-:W-:Y:S01]  /*0e30*/  SHF.R.S32.HI R5, RZ, 0x1f, R9 ;  /* 0x0000001fff057819 */ /* 0x000fe20000011409 */
[----:B------:R-:W-:Y:S01]  /*0e40*/  IMAD.IADD R0, R3, 0x1, -R0 ;  /* 0x0000000103007824 */ /* 0x000fe200078e0a00 */
[----:B------:R-:W-:Y:S01]  /*0e50*/  IADD3 R11, R211, 0x80, RZ ;  /* 0x00000080d30b7810 */ /* 0x000fe20007ffe0ff */
[----:B------:R-:W-:Y:S01]  /*0e60*/  IMAD.SHL.U32 R200, R3, 0x4, RZ ;  /* 0x0000000403c87824 */ /* 0x000fe200078e00ff */
[----:B------:R-:W-:Y:S01]  /*0e70*/  LOP3.LUT R3, R4, 0x1c0, RZ, 0xc0, !PT ;  /* 0x000001c004037812 */ /* 0x000fe200078ec0ff */
[C---:B------:R-:W-:Y:S01]  /*0e80*/  VIADD R223, R18.reuse, 0x60 ;  /* 0x0000006012df7836 */ /* 0x040fe20000000000 */
[----:B------:R-:W-:Y:S01]  /*0e90*/  SHF.R.S32.HI R4, RZ, 0x1f, R211 ;  /* 0x0000001fff047819 */ /* 0x000fe200000114d3 */
[C---:B------:R-:W-:Y:S01]  /*0ea0*/  VIADD R222, R18.reuse, 0x80 ;  /* 0x0000008012de7836 */ /* 0x040fe20000000000 */
[----:B------:R-:W-:Y:S01]  /*0eb0*/  SHF.R.S32.HI R4, RZ, 0x1f, R224 ;  /* 0x0000001fff047819 */ /* 0x000fe200000114e0 */
[C---:B------:R-:W-:Y:S01]  /*0ec0*/  VIADD R212, R18.reuse, 0xa0 ;  /* 0x000000a012d47836 */ /* 0x040fe20000000000 */
[----:B------:R-:W-:Y:S01]  /*0ed0*/  LEA.HI R5, R5, R9, RZ, 0x3 ;  /* 0x0000000905057211 */ /* 0x000fe200078f18ff */
[C---:B------:R-:W-:Y:S01]  /*0ee0*/  VIADD R226, R18.reuse, 0xc0 ;  /* 0x000000c012e27836 */ /* 0x040fe20000000000 */
[----:B------:R-:W-:Y:S01]  /*0ef0*/  SHF.R.S32.HI R15, RZ, 0x1f, R223 ;  /* 0x0000001fff0f7819 */ /* 0x000fe200000114df */
[----:B------:R1:W-:Y:S01]  /*0f00*/  STL [R1+0x1c], R4 ;  /* 0x00001c0401007387 */ /* 0x0003e20000100800 */
[----:B0-----:R-:W-:Y:S01]  /*0f10*/  SHF.R.S32.HI R14, RZ, 0x1f, R222 ;  /* 0x0000001fff0e7819 */ /* 0x001fe200000114de */
[----:B------:R-:W-:Y:S01]  /*0f20*/  VIADD R225, R18, 0xe0 ;  /* 0x000000e012e17836 */ /* 0x000fe20000000000 */
[----:B------:R-:W-:Y:S01]  /*0f30*/  SHF.R.U32.HI R9, RZ, 0x3, R3 ;  /* 0x00000003ff097819 */ /* 0x000fe20000011603 */
[----:B------:R-:W-:Y:S01]  /*0f40*/  IMAD.SHL.U32 R5, R5, 0x40, RZ ;  /* 0x0000004005057824 */ /* 0x000fe200078e00ff */
[----:B------:R0:W-:Y:S01]  /*0f50*/  STL [R1+0x18], R15 ;  /* 0x0000180f01007387 */ /* 0x0001e20000100800 */
[----:B------:R-:W-:Y:S01]  /*0f60*/  LOP3.LUT R3, R3, 0x38, R18, 0xf8, !PT ;  /* 0x0000003803037812 */ /* 0x000fe200078ef812 */
[----:B------:R-:W-:-:S02]  /*0f70*/  IMAD R0, R0, 0x8, R8 ;  /* 0x0000000800007824 */ /* 0x000fc400078e0208 */
[----:B------:R2:W-:Y:S01]  /*0f80*/  STL [R1+0x14], R14 ;  /* 0x0000140e01007387 */ /* 0x0005e20000100800 */
[----:B-1----:R-:W-:Y:S01]  /*0f90*/  SHF.R.S32.HI R4, RZ, 0x1f, R212 ;  /* 0x0000001fff047819 */ /* 0x002fe200000114d4 */
[----:B------:R-:W-:Y:S02]  /*0fa0*/  IMAD.IADD R10, R13, 0x1, -R10 ;  /* 0x000000010d0a7824 */ /* 0x000fe400078e0a0a */
[C---:B------:R-:W-:Y:S01]  /*0fb0*/  VIADD R12, R211.reuse, 0x40 ;  /* 0x00000040d30c7836 */ /* 0x040fe20000000000 */
[----:B0-----:R-:W-:Y:S01]  /*0fc0*/  SHF.R.S32.HI R15, RZ, 0x1f, R226 ;  /* 0x0000001fff0f7819 */ /* 0x001fe200000114e2 */
[----:B------:R0:W-:Y:S01]  /*0fd0*/  STL [R1+0x10], R4 ;  /* 0x0000100401007387 */ /* 0x0001e20000100800 */
[----:B------:R-:W-:Y:S02]  /*0fe0*/  IMAD.SHL.U32 R207, R10, 0x2, RZ ;  /* 0x000000020acf7824 */ /* 0x000fe400078e00ff */
[----:B------:R-:W-:Y:S01]  /*0ff0*/  SHF.R.S32.HI R12, RZ, 0x1f, R12 ;  /* 0x0000001fff0c7819 */ /* 0x000fe2000001140c */
[----:B------:R-:W-:Y:S01]  /*1000*/  VIADD R7, R211, 0xc0 ;  /* 0x000000c0d3077836 */ /* 0x000fe20000000000 */
[----:B--2---:R-:W-:Y:S01]  /*1010*/  SHF.R.S32.HI R14, RZ, 0x1f, R225 ;  /* 0x0000001fff0e7819 */ /* 0x004fe200000114e1 */
[----:B------:R1:W-:Y:S01]  /*1020*/  STL [R1+0xc], R15 ;  /* 0x00000c0f01007387 */ /* 0x0003e20000100800 */
[C---:B------:R-:W-:Y:S01]  /*1030*/  VIADD R41, R207.reuse, 0x8 ;  /* 0x00000008cf297836 */ /* 0x040fe20000000000 */
[C---:B------:R-:W-:Y:S01]  /*1040*/  IADD3 R31, R207.reuse, 0x58, RZ ;  /* 0x00000058cf1f7810 */ /* 0x040fe20007ffe0ff */
[----:B------:R-:W-:Y:S01]  /*1050*/  VIADD R39, R207, 0x18 ;  /* 0x00000018cf277836 */ /* 0x000fe20000000000 */
[----:B------:R-:W-:Y:S01]  /*1060*/  STL [R1+0x8], R14 ;  /* 0x0000080e01007387 */ /* 0x000fe20000100800 */
[----:B0-----:R-:W-:Y:S01]  /*1070*/  LOP3.LUT R4, R5, 0xfffffe00, RZ, 0xc0, !PT ;  /* 0xfffffe0005047812 */ /* 0x001fe200078ec0ff */
[C---:B------:R-:W-:Y:S01]  /*1080*/  VIADD R36, R207.reuse, 0x30 ;  /* 0x00000030cf247836 */ /* 0x040fe20000000000 */
[----:B------:R-:W-:Y:S01]  /*1090*/  SHF.R.S32.HI R5, RZ, 0x1f, R11 ;  /* 0x0000001fff057819 */ /* 0x000fe2000001140b */
[----:B------:R-:W-:Y:S01]  /*10a0*/  IMAD.SHL.U32 R5, R6, 0x8, RZ ;  /* 0x0000000806057824 */ /* 0x000fe200078e00ff */
[----:B------:R-:W-:Y:S01]  /*10b0*/  SHF.R.S32.HI R7, RZ, 0x1f, R7 ;  /* 0x0000001fff077819 */ /* 0x000fe20000011407 */
[----:B------:R0:W-:Y:S01]  /*10c0*/  STL [R1+0x2c], R4 ;  /* 0x00002c0401007387 */ /* 0x0001e20000100800 */
[C---:B------:R-:W-:Y:S01]  /*10d0*/  VIADD R33, R207.reuse, 0x48 ;  /* 0x00000048cf217836 */ /* 0x040fe20000000000 */
[C---:B------:R-:W-:Y:S01]  /*10e0*/  IADD3 R7, R207.reuse, 0xe0, RZ ;  /* 0x000000e0cf077810 */ /* 0x040fe20007ffe0ff */
[C---:B------:R-:W-:Y:S01]  /*10f0*/  VIADD R30, R207.reuse, 0x60 ;  /* 0x00000060cf1e7836 */ /* 0x040fe20000000000 */
[----:B------:R2:W-:Y:S01]  /*1100*/  STL [R1+0x50], R5 ;  /* 0x0000500501007387 */ /* 0x0005e20000100800 */
[C---:B------:R-:W-:Y:S01]  /*1110*/  VIADD R27, R207.reuse, 0x78 ;  /* 0x00000078cf1b7836 */ /* 0x040fe20000000000 */
[----:B------:R-:W-:Y:S01]  /*1120*/  SHF.R.S32.HI R31, RZ, 0x1f, R31 ;  /* 0x0000001fff1f7819 */ /* 0x000fe2000001141f */
[C---:B------:R-:W-:Y:S01]  /*1130*/  VIADD R24, R207.reuse, 0x90 ;  /* 0x00000090cf187836 */ /* 0x040fe20000000000 */
[----:B------:R-:W-:Y:S01]  /*1140*/  SHF.R.S32.HI R7, RZ, 0x1f, R7 ;  /* 0x0000001fff077819 */ /* 0x000fe20000011407 */
[C---:B-1----:R-:W-:Y:S01]  /*1150*/  VIADD R15, R207.reuse, 0xa8 ;  /* 0x000000a8cf0f7836 */ /* 0x042fe20000000000 */
[----:B0-----:R-:W-:Y:S01]  /*1160*/  LOP3.LUT R4, R4, R3, R9, 0xf6, !PT ;  /* 0x0000000304047212 */ /* 0x001fe200078ef609 */
[----:B------:R-:W-:-:S02]  /*1170*/  VIADD R12, R207, 0xc0 ;  /* 0x000000c0cf0c7836 */ /* 0x000fc40000000000 */
[C---:B------:R-:W-:Y:S02]  /*1180*/  VIADD R9, R207.reuse, 0xd8 ;  /* 0x000000d8cf097836 */ /* 0x040fe40000000000 */
[----:B------:R-:W-:Y:S01]  /*1190*/  IMAD R3, R4, 0x2, R23 ;  /* 0x0000000204037824 */ /* 0x000fe200078e0217 */
[----:B------:R-:W-:Y:S01]  /*11a0*/  SHF.R.S32.HI R4, RZ, 0x1f, R41 ;  /* 0x0000001fff047819 */ /* 0x000fe20000011429 */
[----:B------:R-:W-:Y:S01]  /*11b0*/  VIADD R17, R18, 0x20 ;  /* 0x0000002012117836 */ /* 0x000fe20000000000 */
[----:B------:R-:W-:Y:S01]  /*11c0*/  SHF.R.S32.HI R4, RZ, 0x1f, R39 ;  /* 0x0000001fff047819 */ /* 0x000fe20000011427 */
[C---:B------:R-:W-:Y:S01]  /*11d0*/  VIADD R40, R207.reuse, 0x10 ;  /* 0x00000010cf287836 */ /* 0x040fe20000000000 */
[----:B------:R0:W-:Y:S01]  /*11e0*/  STL [R1+0x48], R3 ;  /* 0x0000480301007387 */ /* 0x0001e20000100800 */
[----:B------:R-:W-:Y:S01]  /*11f0*/  SHF.R.S32.HI R4, RZ, 0x1f, R36 ;  /* 0x0000001fff047819 */ /* 0x000fe20000011424 */
[C---:B------:R-:W-:Y:S01]  /*1200*/  VIADD R38, R207.reuse, 0x20 ;  /* 0x00000020cf267836 */ /* 0x040fe20000000000 */
[----:B------:R-:W-:Y:S01]  /*1210*/  SHF.R.S32.HI R4, RZ, 0x1f, R33 ;  /* 0x0000001fff047819 */ /* 0x000fe20000011421 */
[----:B------:R1:W-:Y:S01]  /*1220*/  STL [R1+0x4], R0 ;  /* 0x0000040001007387 */ /* 0x0003e20000100800 */
        /* <DEDUP_REMOVED lines=31> */
[C---:B--2---:R-:W-:Y:S01]  /*1420*/  VIADD R5, R207.reuse, 0xf0 ;  /* 0x000000f0cf057836 */ /* 0x044fe20000000000 */
[----:B------:R-:W-:Y:S01]  /*1430*/  SHF.R.S32.HI R25, RZ, 0x1f, R25 ;  /* 0x0000001fff197819 */ /* 0x000fe20000011419 */
[----:B0-----:R-:W-:Y:S01]  /*1440*/  VIADD R3, R207, 0xf8 ;  /* 0x000000f8cf037836 */ /* 0x001fe20000000000 */
[----:B------:R-:W-:Y:S01]  /*1450*/  SHF.R.S32.HI R21, RZ, 0x1f, R21 ;  /* 0x0000001fff157819 */ /* 0x000fe20000011415 */
[----:B------:R-:W-:Y:S01]  /*1460*/  IMAD.MOV.U32 R2, RZ, RZ, RZ ;  /* 0x000000ffff027224 */ /* 0x000fe200078e00ff */
[----:B------:R-:W-:Y:S01]  /*1470*/  SHF.R.S32.HI R20, RZ, 0x1f, R20 ;  /* 0x0000001fff147819 */ /* 0x000fe20000011414 */
[----:B------:R-:W-:Y:S01]  /*1480*/  VIADD R210, R200, 0x10 ;  /* 0x00000010c8d27836 */ /* 0x000fe20000000000 */
[----:B------:R-:W-:-:S02]  /*1490*/  SHF.R.S32.HI R14, RZ, 0x1f, R14 ;  /* 0x0000001fff0e7819 */ /* 0x000fc4000001140e */
[----:B------:R-:W-:Y:S02]  /*14a0*/  SHF.R.S32.HI R13, RZ, 0x1f, R13 ;  /* 0x0000001fff0d7819 */ /* 0x000fe4000001140d */
[----:B------:R-:W-:Y:S02]  /*14b0*/  SHF.R.S32.HI R11, RZ, 0x1f, R11 ;  /* 0x0000001fff0b7819 */ /* 0x000fe4000001140b */
[----:B------:R-:W-:Y:S02]  /*14c0*/  SHF.R.S32.HI R10, RZ, 0x1f, R10 ;  /* 0x0000001fff0a7819 */ /* 0x000fe4000001140a */
[----:B------:R-:W-:Y:S02]  /*14d0*/  SHF.R.S32.HI R6, RZ, 0x1f, R6 ;  /* 0x0000001fff067819 */ /* 0x000fe40000011406 */
[----:B------:R-:W-:Y:S02]  /*14e0*/  SHF.R.S32.HI R4, RZ, 0x1f, R5 ;  /* 0x0000001fff047819 */ /* 0x000fe40000011405 */
[----:B-1----:R-:W-:-:S07]  /*14f0*/  SHF.R.S32.HI R3, RZ, 0x1f, R3 ;  /* 0x0000001fff037819 */ /* 0x002fce0000011403 */
.L_x_3065:
[----:B------:R-:W-:Y:S05]  /*1500*/  YIELD ;  /* 0x0000000000007946 */ /* 0x000fea0003800000 */
[----:B------:R-:W-:Y:S01]  /*1510*/  ULDC.64 UR4, c[0x0][0xa28] ;  /* 0x00028a0000047ab9 */ /* 0x000fe20000000a00 */
[----:B01--45:R-:W0:Y:S01]  /*1520*/  LDC.64 R4, c[0x0][0xa08] ;  /* 0x00028200ff047b82 */ /* 0x033e220000000a00 */
[----:B------:R-:W-:Y:S01]  /*1530*/  ISETP.NE.U32.AND P1, PT, RZ, UR4, PT ;  /* 0x00000004ff007c0c */ /* 0x000fe2000bf25070 */
[----:B---3--:R-:W-:Y:S02]  /*1540*/  IMAD.MOV.U32 R10, RZ, RZ, RZ ;  /* 0x000000ffff0a7224 */ /* 0x008fe400078e00ff */
[----:B------:R-:W-:Y:S01]  /*1550*/  IMAD.MOV.U32 R32, RZ, RZ, RZ ;  /* 0x000000ffff207224 */ /* 0x000fe200078e00ff */
[----:B------:R-:W-:Y:S01]  /*1560*/  ISETP.NE.AND.EX P1, PT, RZ, UR5, PT, P1 ;  /* 0x00000005ff007c0c */ /* 0x000fe2000bf25310 */
[----:B------:R-:W-:-:S02]  /*1570*/  ULDC.64 UR4, c[0x0][0xa18] ;  /* 0x0002860000047ab9 */ /* 0x000fc40000000a00 */
[----:B------:R-:W-:-:S04]  /*1580*/  ISETP.NE.U32.AND P2, PT, RZ, UR4, PT ;  /* 0x00000004ff007c0c */ /* 0x000fc8000bf45070 */
[----:B------:R-:W-:Y:S01]  /*1590*/  ISETP.NE.AND.EX P2, PT, RZ, UR5, PT, P2 ;  /* 0x00000005ff007c0c */ /* 0x000fe2000bf45320 */
[----:B------:R-:W-:Y:S02]  /*15a0*/  ULDC.64 UR4, c[0x0][0xa08] ;  /* 0x0002820000047ab9 */ /* 0x000fe40000000a00 */
[----:B------:R-:W-:-:S03]  /*15b0*/  ISETP.NE.U32.AND P0, PT, RZ, UR4, PT ;  /* 0x00000004ff007c0c */ /* 0x000fc6000bf05070 */
[----:B------:R-:W1:Y:S01]  /*15c0*/  @P1 LDC.64 R8, c[0x0][0xa28] ;  /* 0x00028a00ff081b82 */ /* 0x000e620000000a00 */
[----:B------:R-:W-:Y:S01]  /*15d0*/  ISETP.NE.AND.EX P0, PT, RZ, UR5, PT, P0 ;  /* 0x00000005ff007c0c */ /* 0x000fe2000bf05300 */
[----:B0-----:R-:W-:-:S06]  /*15e0*/  IMAD.WIDE R4, R51, 0x4, R4 ;  /* 0x0000000433047825 */ /* 0x001fcc00078e0204 */
[----:B------:R-:W0:Y:S01]  /*15f0*/  @P2 LDC.64 R6, c[0x0][0xa18] ;  /* 0x00028600ff062b82 */ /* 0x000e220000000a00 */
[----:B------:R-:W-:Y:S02]  /*1600*/  ULDC UR4, c[0x0][0x288] ;  /* 0x0000a20000047ab9 */ /* 0x000fe40000000800 */
[----:B------:R-:W-:Y:S01]  /*1610*/  IMAD.U32 R203, RZ, RZ, UR4 ;  /* 0x00000004ffcb7e24 */ /* 0x000fe2000f8e00ff */
[----:B------:R-:W-:Y:S02]  /*1620*/  ULDC.64 UR4, c[0x0][0x418] ;  /* 0x0001060000047ab9 */ /* 0x000fe40000000a00 */
[----:B------:R2:W5:Y:S01]  /*1630*/  @P0 LDG.E R32, desc[UR54][R4.64] ;  /* 0x0000003604200981 */ /* 0x000562000c1e1900 */
[----:B-1----:R-:W-:-:S05]  /*1640*/  @P1 IMAD.WIDE R8, R51, 0x4, R8 ;  /* 0x0000000433081825 */ /* 0x002fca00078e0208 */
[----:B------:R2:W5:Y:S01]  /*1650*/  @P1 LDG.E R10, desc[UR54][R8.64] ;  /* 0x00000036080a1981 */ /* 0x000562000c1e1900 */
[----:B0-----:R-:W-:-:S05]  /*1660*/  @P2 IMAD.WIDE R6, R51, 0x4, R6 ;  /* 0x0000000433062825 */ /* 0x001fca00078e0206 */
[----:B------:R2:W5:Y:S01]  /*1670*/  @P2 LDG.E R203, desc[UR54][R6.64] ;  /* 0x0000003606cb2981 */ /* 0x000562000c1e1900 */
[----:B------:R-:W-:-:S03]  /*1680*/  UISETP.NE.U32.AND UP0, UPT, UR4, URZ, UPT ;  /* 0x0000003f0400728c */ /* 0x000fc6000bf05070 */
[----:B------:R-:W-:Y:S01]  /*1690*/  ULDC UR4, c[0x0][0x424] ;  /* 0x0001090000047ab9 */ /* 0x000fe20000000800 */
[----:B------:R-:W-:-:S03]  /*16a0*/  UISETP.NE.AND.EX UP0, UPT, UR5, URZ, UPT, UP0 ;  /* 0x0000003f0500728c */ /* 0x000fc6000bf05300 */
[----:B------:R-:W-:Y:S01]  /*16b0*/  ULDC UR5, c[0x0][0x2f0] ;  /* 0x0000bc0000057ab9 */ /* 0x000fe20000000800 */
[----:B------:R-:W-:-:S04]  /*16c0*/  USEL UR4, UR4, 0x1, UP0 ;  /* 0x0000000104047887 */ /* 0x000fc80008000000 */
[----:B------:R-:W-:-:S03]  /*16d0*/  UIMAD UR4, UR4, UR5, URZ ;  /* 0x00000005040472a4 */ /* 0x000fc6000f8e023f */
[----:B------:R-:W-:Y:S02]  /*16e0*/  ULDC UR5, c[0x0][0x348] ;  /* 0x0000d20000057ab9 */ /* 0x000fe40000000800 */
[----:B------:R-:W-:Y:S02]  /*16f0*/  IMAD.U32 R25, RZ, RZ, UR5 ;  /* 0x00000005ff197e24 */ /* 0x000fe4000f8e00ff */
[----:B------:R-:W-:Y:S01]  /*1700*/  IMAD.U32 R33, RZ, RZ, UR4 ;  /* 0x00000004ff217e24 */ /* 0x000fe2000f8e00ff */
[----:B--2---:R-:W-:Y:S06]  /*1710*/  @P2 BRA `(.L_x_2833) ;  /* 0x0000000000242947 */ /* 0x004fec0003800000 */
        /* <DEDUP_REMOVED lines=9> */
.L_x_2833:
        /* <DEDUP_REMOVED lines=10> */
[----:B------:R-:W0:Y:S02]  /*1850*/  LDC.64 R4, c[0x0][0xa20] ;  /* 0x00028800ff047b82 */ /* 0x000e240000000a00 */
[----:B0-----:R-:W-:-:S05]  /*1860*/  IMAD.WIDE R4, R51, 0x4, R4 ;  /* 0x0000000433047825 */ /* 0x001fca00078e0204 */
[----:B------:R0:W5:Y:S01]  /*1870*/  LDG.E R33, desc[UR54][R4.64] ;  /* 0x0000003604217981 */ /* 0x000162000c1e1900 */
[----:B------:R-:W-:Y:S05]  /*1880*/  BRA `(.L_x_2835) ;  /* 0x0000000000107947 */ /* 0x000fea0003800000 */
.L_x_2834:
[----:B------:R-:W-:Y:S05]  /*1890*/  @!P0 BRA `(.L_x_2835) ;  /* 0x00000000000c8947 */ /* 0x000fea0003800000 */
[----:B------:R-:W2:Y:S04]  /*18a0*/  LDG.E R0, desc[UR54][R4.64] ;  /* 0x0000003604007981 */ /* 0x000ea8000c1e1900 */
[----:B------:R-:W2:Y:S02]  /*18b0*/  LDG.E R33, desc[UR54][R4.64+0x4] ;  /* 0x0000043604217981 */ /* 0x000ea4000c1e1900 */
[----:B--2---:R-:W-:-:S07]  /*18c0*/  IMAD.IADD R33, R33, 0x1, -R0 ;  /* 0x0000000121217824 */ /* 0x004fce00078e0a00 */
.L_x_2835:
[----:B------:R-:W-:Y:S01]  /*18d0*/  ULDC.64 UR4, c[0x0][0xa10] ;  /* 0x0002840000047ab9 */ /* 0x000fe20000000a00 */
[----:B------:R-:W1:Y:S01]  /*18e0*/  LDC R6, c[0x0][0x448] ;  /* 0x00011200ff067b82 */ /* 0x000e620000000800 */
[----:B------:R-:W-:-:S04]  /*18f0*/  ISETP.NE.U32.AND P0, PT, RZ, UR4, PT ;  /* 0x00000004ff007c0c */ /* 0x000fc8000bf05070 */
[----:B------:R-:W-:Y:S01]  /*1900*/  ISETP.NE.AND.EX P0, PT, RZ, UR5, PT, P0 ;  /* 0x00000005ff007c0c */ /* 0x000fe2000bf05300 */
[----:B------:R-:W-:Y:S02]  /*1910*/  ULDC.64 UR4, c[0x0][0xa30] ;  /* 0x00028c0000047ab9 */ /* 0x000fe40000000a00 */
[----:B------:R-:W-:-:S04]  /*1920*/  ISETP.NE.U32.AND P1, PT, RZ, UR4, PT ;  /* 0x00000004ff007c0c */ /* 0x000fc8000bf25070 */
[----:B------:R-:W-:-:S06]  /*1930*/  ISETP.NE.AND.EX P1, PT, RZ, UR5, PT, P1 ;  /* 0x00000005ff007c0c */ /* 0x000fcc000bf25310 */
[----:B0-----:R-:W0:Y:S02]  /*1940*/  @P0 LDC.64 R4, c[0x0][0xa10] ;  /* 0x00028400ff040b82 */ /* 0x001e240000000a00 */
[----:B0-----:R-:W-:-:S05]  /*1950*/  @P0 IMAD.WIDE R4, R51, 0x4, R4 ;  /* 0x0000000433040825 */ /* 0x001fca00078e0204 */
[----:B------:R-:W2:Y:S04]  /*1960*/  @P0 LDG.E R0, desc[UR54][R4.64] ;  /* 0x0000003604000981 */ /* 0x000ea8000c1e1900 */
[----:B------:R0:W2:Y:S01]  /*1970*/  @P0 LDG.E R3, desc[UR54][R4.64+0x4] ;  /* 0x0000043604030981 */ /* 0x0000a2000c1e1900 */
[----:B-----5:R-:W-:Y:S01]  /*1980*/  IMAD.MOV.U32 R24, RZ, RZ, R33 ;  /* 0x000000ffff187224 */ /* 0x020fe200078e0021 */
[----:B0-----:R-:W0:Y:S02]  /*1990*/  @P1 LDC.64 R4, c[0x0][0xa30] ;  /* 0x00028c00ff041b82 */ /* 0x001e240000000a00 */
[----:B0-----:R-:W-:-:S05]  /*19a0*/  @P1 IMAD.WIDE R4, R51, 0x4, R4 ;  /* 0x0000000433041825 */ /* 0x001fca00078e0204 */
[----:B------:R0:W5:Y:S01]  /*19b0*/  @P1 LDG.E R24, desc[UR54][R4.64] ;  /* 0x0000003604181981 */ /* 0x000162000c1e1900 */
[----:B-1----:R-:W-:Y:S01]  /*19c0*/  ISETP.NE.AND P1, PT, R6, 0x1, PT ;  /* 0x000000010600780c */ /* 0x002fe20003f25270 */
[----:B------:R-:W-:Y:S02]  /*19d0*/  IMAD.SHL.U32 R228, R49, 0x80, RZ ;  /* 0x0000008031e47824 */ /* 0x000fe400078e00ff */
[----:B------:R-:W-:Y:S01]  /*19e0*/  IMAD.IADD R10, R33, 0x1, -R10 ;  /* 0x00000001210a7824 */ /* 0x000fe200078e0a0a */
[----:B0-----:R-:W0:Y:S09]  /*19f0*/  LDC.64 R4, c[0x0][0x9e0] ;  /* 0x00027800ff047b82 */ /* 0x001e320000000a00 */
[----:B------:R-:W1:Y:S08]  /*1a00*/  @P1 LDC R6, c[0x0][0x44c] ;  /* 0x00011300ff061b82 */ /* 0x000e700000000800 */
[----:B------:R-:W3:Y:S01]  /*1a10*/  @P1 LDC R7, c[0x0][0x450] ;  /* 0x00011400ff071b82 */ /* 0x000ee20000000800 */
[----:B0-----:R-:W-:Y:S01]  /*1a20*/  ISETP.GE.AND P2, PT, R5, 0x1, PT ;  /* 0x000000010500780c */ /* 0x001fe20003f46270 */
[----:B--2---:R-:W-:-:S02]  /*1a30*/  @P0 IMAD.IADD R25, R3, 0x1, -R0 ;  /* 0x0000000103190824 */ /* 0x004fc400078e0a00 */
[----:B------:R-:W-:-:S03]  /*1a40*/  VIADD R3, R228, 0x7f ;  /* 0x0000007fe4037836 */ /* 0x000fc60000000000 */
[----:B------:R-:W-:Y:S01]  /*1a50*/  IADD3 R206, R10, R25, RZ ;  /* 0x000000190ace7210 */ /* 0x000fe20007ffe0ff */
[----:B-1----:R-:W-:-:S04]  /*1a60*/  @P1 IMAD.HI.U32 R6, R3, R6, RZ ;  /* 0x0000000603061227 */ /* 0x002fc800078e00ff */
[C---:B------:R-:W-:Y:S01]  /*1a70*/  VIADD R0, R206.reuse, 0x5f ;  /* 0x0000005fce007836 */ /* 0x040fe20000000000 */
[----:B---3--:R-:W-:Y:S02]  /*1a80*/  @P1 SHF.R.U32.HI R3, RZ, R7, R6 ;  /* 0x00000007ff031219 */ /* 0x008fe40000011606 */
[----:B------:R-:W-:Y:S01]  /*1a90*/  IADD3 R6, R206, 0x1, -R203 ;  /* 0x00000001ce067810 */ /* 0x000fe20007ffe8cb */
[----:B------:R-:W-:-:S04]  /*1aa0*/  IMAD.HI R0, R0, 0x2aaaaaab, RZ ;  /* 0x2aaaaaab00007827 */ /* 0x000fc800078e02ff */
[----:B------:R-:W-:Y:S01]  /*1ab0*/  IMAD.IADD R3, R6, 0x1, R3 ;  /* 0x0000000106037824 */ /* 0x000fe200078e0203 */
[----:B------:R-:W-:-:S03]  /*1ac0*/  SHF.R.U32.HI R31, RZ, 0x1f, R0 ;  /* 0x0000001fff1f7819 */ /* 0x000fc60000011600 */
[----:B------:R-:W-:Y:S01]  /*1ad0*/  IMAD.IADD R4, R3, 0x1, R4 ;  /* 0x0000000103047824 */ /* 0x000fe200078e0204 */
[----:B------:R-:W-:Y:S01]  /*1ae0*/  LEA.HI.SX32 R31, R0, R31, 0x1c ;  /* 0x0000001f001f7211 */ /* 0x000fe200078fe2ff */
        /* <DEDUP_REMOVED lines=12> */
.L_x_2838:
[----:B------:R-:W-:-:S13]  /*1bb0*/  ISETP.NE.AND P0, PT, R5, 0x1, PT ;  /* 0x000000010500780c */ /* 0x000fda0003f05270 */
[----:B------:R-:W0:Y:S02]  /*1bc0*/  @P0 LDC.64 R6, c[0x0][0x9e8] ;  /* 0x00027a00ff060b82 */ /* 0x000e240000000a00 */
[----:B0-----:R-:W-:-:S05]  /*1bd0*/  @P0 IMAD.HI.U32 R6, R0, R6, RZ ;  /* 0x0000000600060227 */ /* 0x001fca00078e00ff */
[----:B------:R-:W-:-:S07]  /*1be0*/  @P0 SHF.R.U32.HI R0, RZ, R7, R6 ;  /* 0x00000007ff000219 */ /* 0x000fce0000011606 */
.L_x_2839:
[----:B------:R-:W-:Y:S05]  /*1bf0*/  BSYNC B0 ;  /* 0x0000000000007941 */ /* 0x000fea0003800000 */
.L_x_2837:
[----:B------:R-:W-:-:S05]  /*1c00*/  IMAD R3, R0, R5, R5 ;  /* 0x0000000500037224 */ /* 0x000fca00078e0205 */
[----:B------:R-:W-:-:S07]  /*1c10*/  VIMNMX R4, R4, R3, PT ;  /* 0x0000000304047248 */ /* 0x000fce0003fe0100 */
.L_x_2836:
[----:B------:R-:W0:Y:S01]  /*1c20*/  @P1 LDC R3, c[0x0][0x44c] ;  /* 0x00011300ff031b82 */ /* 0x000e220000000800 */
[----:B------:R-:W-:Y:S01]  /*1c30*/  VIADD R4, R4, 0x5f ;  /* 0x0000005f04047836 */ /* 0x000fe20000000000 */
[----:B------:R-:W-:Y:S01]  /*1c40*/  ULDC UR4, c[0x0][0x9dc] ;  /* 0x0002770000047ab9 */ /* 0x000fe20000000800 */
[----:B------:R-:W-:Y:S02]  /*1c50*/  IMAD.MOV.U32 R7, RZ, RZ, R228 ;  /* 0x000000ffff077224 */ /* 0x000fe400078e00e4 */
[----:B------:R-:W-:-:S03]  /*1c60*/  IMAD.HI R4, R4, 0x2aaaaaab, RZ ;  /* 0x2aaaaaab04047827 */ /* 0x000fc600078e02ff */
[----:B------:R-:W1:Y:S01]  /*1c70*/  @P1 LDC R9, c[0x0][0x450] ;  /* 0x00011400ff091b82 */ /* 0x000e620000000800 */
[----:B------:R-:W-:Y:S02]  /*1c80*/  IMAD.IADD R30, R206, 0x1, -R203 ;  /* 0x00000001ce1e7824 */ /* 0x000fe400078e0acb */
[----:B0-----:R-:W-:Y:S01]  /*1c90*/  @P1 IMAD.HI.U32 R0, R228, R3, RZ ;  /* 0x00000003e4001227 */ /* 0x001fe200078e00ff */
[----:B------:R-:W-:-:S04]  /*1ca0*/  SHF.R.U32.HI R3, RZ, 0x1f, R4 ;  /* 0x0000001fff037819 */ /* 0x000fc80000011604 */
[----:B------:R-:W-:Y:S02]  /*1cb0*/  LEA.HI.SX32 R4, R4, R3, 0x1c ;  /* 0x0000000304047211 */ /* 0x000fe400078fe2ff */
[----:B-1----:R-:W-:Y:S02]  /*1cc0*/  @P1 SHF.R.U32.HI R7, RZ, R9, R0 ;  /* 0x00000009ff071219 */ /* 0x002fe40000011600 */
[----:B------:R-:W-:-:S03]  /*1cd0*/  VIMNMX R11, R31, R4, PT ;  /* 0x000000041f0b7248 */ /* 0x000fc60003fe0100 */
[----:B------:R-:W-:-:S04]  /*1ce0*/  IMAD.IADD R0, R30, 0x1, R7 ;  /* 0x000000011e007824 */ /* 0x000fc800078e0207 */
[----:B------:R-:W-:Y:S01]  /*1cf0*/  VIADD R3, R0, -UR4 ;  /* 0x8000000400037c36 */ /* 0x000fe20008000000 */
[----:B------:R-:W-:Y:S06]  /*1d00*/  @!P2 BRA `(.L_x_2840) ;  /* 0x000000000044a947 */ /* 0x000fec0003800000 */
[----:B------:R-:W-:Y:S01]  /*1d10*/  ISETP.GT.AND P0, PT, R0, -0x1, PT ;  /* 0xffffffff0000780c */ /* 0x000fe20003f04270 */
[----:B------:R-:W-:-:S12]  /*1d20*/  BSSY B0, `(.L_x_2841) ;  /* 0x000000d000007945 */ /* 0x000fd80003800000 */
        /* <DEDUP_REMOVED lines=8> */
.L_x_2842:
[----:B------:R-:W-:-:S13]  /*1db0*/  ISETP.NE.AND P0, PT, R5, 0x1, PT ;  /* 0x000000010500780c */ /* 0x000fda0003f05270 */
[----:B------:R-:W0:Y:S02]  /*1dc0*/  @P0 LDC.64 R6, c[0x0][0x9e8] ;  /* 0x00027a00ff060b82 */ /* 0x000e240000000a00 */
[----:B0-----:R-:W-:-:S05]  /*1dd0*/  @P0 IMAD.HI.U32 R6, R0, R6, RZ ;  /* 0x0000000600060227 */ /* 0x001fca00078e00ff */
[----:B------:R-:W-:-:S07]  /*1de0*/  @P0 SHF.R.U32.HI R0, RZ, R7, R6 ;  /* 0x00000007ff000219 */ /* 0x000fce0000011606 */
.L_x_2843:
[----:B------:R-:W-:Y:S05]  /*1df0*/  BSYNC B0 ;  /* 0x0000000000007941 */ /* 0x000fea0003800000 */
.L_x_2841:
[----:B------:R-:W-:-:S05]  /*1e00*/  IMAD R0, R0, R5, RZ ;  /* 0x0000000500007224 */ /* 0x000fca00078e02ff */
[----:B------:R-:W-:-:S07]  /*1e10*/  VIMNMX R3, R3, R0, !PT ;  /* 0x0000000003037248 */ /* 0x000fce0007fe0100 */
.L_x_2840:
[----:B------:R-:W-:Y:S01]  /*1e20*/  IMAD.HI R3, R3, 0x2aaaaaab, RZ ;  /* 0x2aaaaaab03037827 */ /* 0x000fe200078e02ff */
[----:B------:R-:W-:Y:S01]  /*1e30*/  LOP3.LUT R14, R8, 0xff, RZ, 0xc0, !PT ;  /* 0x000000ff080e7812 */ /* 0x000fe200078ec0ff */
[----:B------:R-:W-:Y:S01]  /*1e40*/  BSSY B0, `(.L_x_2844) ;  /* 0x0000029000007945 */ /* 0x000fe20003800000 */
[----:B------:R-:W-:Y:S02]  /*1e50*/  SHF.R.U32.HI R4, RZ, 0x10, R8 ;  /* 0x00000010ff047819 */ /* 0x000fe40000011608 */
[----:B------:R-:W-:Y:S01]  /*1e60*/  SHF.R.U32.HI R0, RZ, 0x1f, R3 ;  /* 0x0000001fff007819 */ /* 0x000fe20000011603 */
[----:B------:R0:W-:Y:S03]  /*1e70*/  STL [R1+0x40], R14 ;  /* 0x0000400e01007387 */ /* 0x0001e60000100800 */
[----:B------:R-:W-:Y:S01]  /*1e80*/  LEA.HI.SX32 R0, R3, R0, 0x1c ;  /* 0x0000000003007211 */ /* 0x000fe200078fe2ff */
[----:B------:R0:W-:Y:S03]  /*1e90*/  STL [R1+0x34], R4 ;  /* 0x0000340401007387 */ /* 0x0001e60000100800 */
[----:B------:R-:W-:Y:S01]  /*1ea0*/  VIMNMX R9, RZ, R0, !PT ;  /* 0x00000000ff097248 */ /* 0x000fe20007fe0100 */
[----:B------:R-:W-:-:S03]  /*1eb0*/  IMAD.MOV.U32 R0, RZ, RZ, RZ ;  /* 0x000000ffff007224 */ /* 0x000fc600078e00ff */
[----:B------:R-:W-:-:S13]  /*1ec0*/  ISETP.GT.AND P0, PT, R11, R9, PT ;  /* 0x000000090b00720c */ /* 0x000fda0003f04270 */
[----:B0-----:R-:W-:Y:S05]  /*1ed0*/  @!P0 BRA `(.L_x_2845) ;  /* 0x00000000007c8947 */ /* 0x001fea0003800000 */
[----:B------:R-:W-:Y:S01]  /*1ee0*/  ISETP.NE.AND P0, PT, R4, RZ, PT ;  /* 0x000000ff0400720c */ /* 0x000fe20003f05270 */
[----:B------:R-:W-:-:S03]  /*1ef0*/  ULDC UR4, c[0x0][0x9f0] ;  /* 0x00027c0000047ab9 */ /* 0x000fc60000000800 */
[----:B------:R-:W-:-:S04]  /*1f00*/  SEL R8, R4, UR4, P0 ;  /* 0x0000000404087c07 */ /* 0x000fc80008000000 */
[-C--:B------:R-:W-:Y:S02]  /*1f10*/  IABS R6, R8.reuse ;  /* 0x0000000800067213 */ /* 0x080fe40000000000 */
[----:B------:R-:W-:Y:S02]  /*1f20*/  IADD3 R0, R8, -0x1, R11 ;  /* 0xffffffff08007810 */ /* 0x000fe40007ffe00b */
[----:B------:R-:W0:Y:S01]  /*1f30*/  I2F.RP R3, R6 ;  /* 0x0000000600037306 */ /* 0x000e220000209400 */
[----:B------:R-:W-:Y:S02]  /*1f40*/  IABS R13, R8 ;  /* 0x00000008000d7213 */ /* 0x000fe40000000000 */
[----:B------:R-:W-:-:S05]  /*1f50*/  IMAD.IADD R0, R0, 0x1, -R9 ;  /* 0x0000000100007824 */ /* 0x000fca00078e0a09 */
        /* <DEDUP_REMOVED lines=10> */
[----:B------:R-:W-:Y:S01]  /*2000*/  IMAD.HI.U32 R5, R5, R7, R4 ;  /* 0x0000000705057227 */ /* 0x000fe200078e0004 */
[----:B------:R-:W-:-:S05]  /*2010*/  MOV R4, R12 ;  /* 0x0000000c00047202 */ /* 0x000fca0000000f00 */
        /* <DEDUP_REMOVED lines=11> */
.L_x_2845:
[----:B------:R-:W-:Y:S05]  /*20d0*/  BSYNC B0 ;  /* 0x0000000000007941 */ /* 0x000fea0003800000 */
.L_x_2844:
[----:B------:R-:W-:-:S05]  /*20e0*/  IMAD R3, R14, R0, R9 ;  /* 0x000000000e037224 */ /* 0x000fca00078e0209 */
        /* <DEDUP_REMOVED lines=36> */
.L_x_2848:
[----:B------:R-:W-:Y:S05]  /*2330*/  BSYNC B6 ;  /* 0x0000000000067941 */ /* 0x000fea0003800000 */
.L_x_2847:
[----:B------:R-:W-:Y:S01]  /*2340*/  VIADD R26, R23, 0x400 ;  /* 0x00000400171a7836 */ /* 0x000fe20000000000 */
[----:B------:R-:W-:Y:S04]  /*2350*/  BSSY B6, `(.L_x_2849) ;  /* 0x0000013000067945 */ /* 0x000fe80003800000 */
[----:B------:R-:W-:-:S13]  /*2360*/  LOP3.LUT P0, RZ, R26, 0x3ff, RZ, 0xc0, !PT ;  /* 0x000003ff1aff7812 */ /* 0x000fda000780c0ff */
        /* <DEDUP_REMOVED lines=17> */
.L_x_2850:
[----:B------:R-:W-:Y:S05]  /*2480*/  BSYNC B6 ;  /* 0x0000000000067941 */ /* 0x000fea0003800000 */
.L_x_2849:
[----:B------:R-:W-:Y:S01]  /*2490*/  ULDC.64 UR4, c[0x0][0x9f8] ;  /* 0x00027e0000047ab9 */ /* 0x000fe20000000a00 */
[----:B------:R-:W0:Y:S01]  /*24a0*/  S2R R7, SR_TID.X ;  /* 0x0000000000077919 */ /* 0x000e220000002100 */
[----:B------:R-:W-:Y:S01]  /*24b0*/  ISETP.NE.U32.AND P0, PT, RZ, UR4, PT ;  /* 0x00000004ff007c0c */ /* 0x000fe2000bf05070 */
[----:B------:R-:W-:Y:S01]  /*24c0*/  IMAD.MOV.U32 R0, RZ, RZ, R51 ;  /* 0x000000ffff007224 */ /* 0x000fe200078e0033 */
[----:B------:R-:W-:Y:S01]  /*24d0*/  ULDC UR4, c[0x0][0x320] ;  /* 0x0000c80000047ab9 */ /* 0x000fe20000000800 */
[----:B------:R-:W1:Y:S01]  /*24e0*/  LDC.64 R48, c[0x0][0x3f8] ;  /* 0x0000fe00ff307b82 */ /* 0x000e620000000a00 */
[----:B------:R-:W-:-:S07]  /*24f0*/  ISETP.NE.AND.EX P0, PT, RZ, UR5, PT, P0 ;  /* 0x00000005ff007c0c */ /* 0x000fce000bf05300 */
[----:B------:R-:W2:Y:S08]  /*2500*/  LDC.64 R54, c[0x0][0x408] ;  /* 0x00010200ff367b82 */ /* 0x000eb00000000a00 */
[----:B------:R-:W3:Y:S01]  /*2510*/  @P0 LDC.64 R4, c[0x0][0x9f8] ;  /* 0x00027e00ff040b82 */ /* 0x000ee20000000a00 */
[----:B------:R-:W-:-:S04]  /*2520*/  ISETP.GE.AND P1, PT, R17, UR4, PT ;  /* 0x0000000411007c0c */ /* 0x000fc8000bf26270 */
[----:B------:R-:W-:Y:S02]  /*2530*/  SEL R6, RZ, 0xffffffff, P1 ;  /* 0xffffffffff067807 */ /* 0x000fe40000800000 */
[----:B------:R-:W-:Y:S01]  /*2540*/  ISETP.GE.AND P1, PT, R223, UR4, PT ;  /* 0x00000004df007c0c */ /* 0x000fe2000bf26270 */
[----:B------:R-:W4:Y:S02]  /*2550*/  LDC R61, c[0x0][0x3f4] ;  /* 0x0000fd00ff3d7b82 */ /* 0x000f240000000800 */
[----:B------:R-:W-:Y:S02]  /*2560*/  IMAD.SHL.U32 R6, R6, 0x2, RZ ;  /* 0x0000000206067824 */ /* 0x000fe400078e00ff */
[----:B---3--:R-:W-:-:S05]  /*2570*/  @P0 IMAD.WIDE R4, R51, 0x4, R4 ;  /* 0x0000000433040825 */ /* 0x008fca00078e0204 */
[----:B------:R3:W4:Y:S01]  /*2580*/  @P0 LDG.E R0, desc[UR54][R4.64] ;  /* 0x0000003604000981 */ /* 0x000722000c1e1900 */
[----:B------:R-:W-:Y:S01]  /*2590*/  ISETP.GE.AND P0, PT, R18, UR4, PT ;  /* 0x0000000412007c0c */ /* 0x000fe2000bf06270 */
[----:B0-----:R-:W-:Y:S01]  /*25a0*/  VIADD R12, R7, 0xffffff80 ;  /* 0xffffff80070c7836 */ /* 0x001fe20000000000 */
[----:B------:R-:W-:Y:S01]  /*25b0*/  SHF.R.S32.HI R7, RZ, 0x1f, R204 ;  /* 0x0000001fff077819 */ /* 0x000fe200000114cc */
[----:B-1----:R-:W-:Y:S01]  /*25c0*/  IMAD.WIDE.U32 R20, R204, R48, R18 ;  /* 0x00000030cc147225 */ /* 0x002fe200078e0012 */
[----:B------:R-:W-:Y:S01]  /*25d0*/  SEL R3, RZ, 0x1, P0 ;  /* 0x00000001ff037807 */ /* 0x000fe20000000000 */
[----:B------:R-:W0:Y:S01]  /*25e0*/  S2R R34, SR_TID.X ;  /* 0x0000000000227919 */ /* 0x000e220000002100 */
[----:B------:R-:W-:Y:S01]  /*25f0*/  ISETP.GE.AND P0, PT, R224, UR4, PT ;  /* 0x00000004e0007c0c */ /* 0x000fe2000bf06270 */
[----:B------:R-:W-:Y:S01]  /*2600*/  IMAD.SHL.U32 R57, R48, 0x40, RZ ;  /* 0x0000004030397824 */ /* 0x000fe200078e00ff */
[----:B------:R-:W-:Y:S01]  /*2610*/  LOP3.LUT R3, R6, 0x2, R3, 0xe2, !PT ;  /* 0x0000000206037812 */ /* 0x000fe200078ee203 */
[----:B--2---:R-:W-:Y:S01]  /*2620*/  IMAD.WIDE.U32 R52, R204, R54, R18 ;  /* 0x00000036cc347225 */ /* 0x004fe200078e0012 */
[----:B---3--:R-:W-:-:S02]  /*2630*/  SEL R4, RZ, 0x4, P0 ;  /* 0x00000004ff047807 */ /* 0x008fc40000000000 */
[----:B------:R-:W-:Y:S01]  /*2640*/  SEL R5, RZ, 0x8, P1 ;  /* 0x00000008ff057807 */ /* 0x000fe20000800000 */
[----:B------:R-:W-:Y:S01]  /*2650*/  IMAD.MOV.U32 R75, RZ, RZ, 0x20 ;  /* 0x00000020ff4b7424 */ /* 0x000fe200078e00ff */
[----:B------:R-:W-:Y:S01]  /*2660*/  ISETP.GE.AND P0, PT, R222, UR4, PT ;  /* 0x00000004de007c0c */ /* 0x000fe2000bf06270 */
[----:B------:R-:W-:Y:S01]  /*2670*/  IMAD R63, R55, 0x60, RZ ;  /* 0x00000060373f7824 */ /* 0x000fe200078e02ff */
[----:B------:R-:W-:Y:S01]  /*2680*/  ISETP.GE.AND P1, PT, R212, UR4, PT ;  /* 0x00000004d4007c0c */ /* 0x000fe2000bf26270 */
[----:B------:R-:W-:Y:S01]  /*2690*/  IMAD.SHL.U32 R59, R54, 0x40, RZ ;  /* 0x00000040363b7824 */ /* 0x000fe200078e00ff */
[----:B------:R-:W-:Y:S01]  /*26a0*/  LOP3.LUT R4, R5, R3, R4, 0xfe, !PT ;  /* 0x0000000305047212 */ /* 0x000fe200078efe04 */
[----:B------:R-:W-:Y:S01]  /*26b0*/  IMAD.IADD R3, R32, 0x1, R33 ;  /* 0x0000000120037824 */ /* 0x000fe200078e0221 */
[----:B------:R-:W-:Y:S02]  /*26c0*/  SEL R5, RZ, 0x10, P0 ;  /* 0x00000010ff057807 */ /* 0x000fe40000000000 */
[----:B------:R-:W-:-:S02]  /*26d0*/  SEL R6, RZ, 0x20, P1 ;  /* 0x00000020ff067807 */ /* 0x000fc40000800000 */
[----:B------:R-:W-:Y:S02]  /*26e0*/  SHF.R.S32.HI R201, RZ, 0x1f, R200 ;  /* 0x0000001fffc97819 */ /* 0x000fe400000114c8 */
        /* <DEDUP_REMOVED lines=8> */
[----:B------:R-:W-:-:S02]  /*2770*/  ISETP.GE.AND P1, PT, R225, UR4, PT ;  /* 0x00000004e1007c0c */ /* 0x000fc4000bf26270 */
[----:B------:R-:W-:Y:S01]  /*2780*/  LOP3.LUT R13, R14, 0xfffffffc, RZ, 0xc0, !PT ;  /* 0xfffffffc0e0d7812 */ /* 0x000fe200078ec0ff */
[----:B------:R-:W-:Y:S01]  /*2790*/  IMAD.IADD R9, R9, 0x1, R11 ;  /* 0x0000000109097824 */ /* 0x000fe200078e020b */
[----:B------:R-:W-:Y:S01]  /*27a0*/  IADD3 R21, R11, R21, RZ ;  /* 0x000000150b157210 */ /* 0x000fe20007ffe0ff */
[----:B------:R-:W-:Y:S01]  /*27b0*/  IMAD.WIDE.U32 R50, R204, R54, R200 ;  /* 0x00000036cc327225 */ /* 0x000fe200078e00c8 */
[----:B------:R-:W2:Y:S01]  /*27c0*/  LDL R11, [R1+0x2c] ;  /* 0x00002c00010b7983 */ /* 0x000ea20000100800 */
[----:B------:R-:W-:Y:S02]  /*27d0*/  SEL R5, RZ, 0x40, P0 ;  /* 0x00000040ff057807 */ /* 0x000fe40000000000 */
[----:B------:R-:W-:Y:S01]  /*27e0*/  IMAD.IADD R15, R12, 0x1, -R13 ;  /* 0x000000010c0f7824 */ /* 0x000fe200078e0a0d */
[----:B------:R-:W-:Y:S01]  /*27f0*/  SEL R10, RZ, 0x7fff80, P1 ;  /* 0x007fff80ff0a7807 */ /* 0x000fe20000800000 */
[----:B------:R-:W-:Y:S01]  /*2800*/  IMAD R13, R204, R55, R7 ;  /* 0x00000037cc0d7224 */ /* 0x000fe200078e0207 */
[----:B-----5:R-:W-:Y:S01]  /*2810*/  SHF.R.S32.HI R7, RZ, 0x1f, R24 ;  /* 0x0000001fff077819 */ /* 0x020fe20000011418 */
[----:B------:R-:W-:Y:S01]  /*2820*/  IMAD.WIDE.U32 R8, R24, R48, R8 ;  /* 0x0000003018087225 */ /* 0x000fe200078e0008 */
[----:B----4-:R-:W-:-:S02]  /*2830*/  ISETP.GE.AND P0, PT, R18, R61, PT ;  /* 0x0000003d1200720c */ /* 0x010fc40003f06270 */
[----:B------:R-:W-:Y:S01]  /*2840*/  LOP3.LUT R10, R10, R4, R5, 0xfe, !PT ;  /* 0x000000040a0a7212 */ /* 0x000fe200078efe05 */
[-C--:B------:R-:W-:Y:S01]  /*2850*/  IMAD R6, R7, R48.reuse, RZ ;  /* 0x0000003007067224 */ /* 0x080fe200078e02ff */
[----:B------:R-:W-:Y:S01]  /*2860*/  SEL R5, R61, RZ, P0 ;  /* 0x000000ff3d057207 */ /* 0x000fe20000000000 */
[----:B------:R-:W-:Y:S01]  /*2870*/  IMAD.WIDE.U32 R20, R24, R48, R20 ;  /* 0x0000003018147225 */ /* 0x000fe200078e0014 */
[----:B0-----:R-:W-:Y:S02]  /*2880*/  SHF.R.U32.HI R34, RZ, 0x7, R34 ;  /* 0x00000007ff227819 */ /* 0x001fe40000011622 */
[----:B------:R-:W-:Y:S01]  /*2890*/  SHF.L.U64.HI R56, R48, 0x6, R49 ;  /* 0x0000000630387819 */ /* 0x000fe20000010231 */
[----:B------:R-:W-:Y:S01]  /*28a0*/  IMAD R67, R24, R49, R6 ;  /* 0x0000003118437224 */ /* 0x000fe200078e0206 */
[----:B------:R-:W-:Y:S01]  /*28b0*/  ISETP.NE.AND P6, PT, R34, 0x1, PT ;  /* 0x000000012200780c */ /* 0x000fe20003fc5270 */
[----:B------:R-:W3:Y:S01]  /*28c0*/  LDL R6, [R1+0x28] ;  /* 0x0000280001067983 */ /* 0x000ee20000100800 */
[----:B------:R-:W-:Y:S01]  /*28d0*/  IMAD.IADD R5, R18, 0x1, R5 ;  /* 0x0000000112057824 */ /* 0x000fe200078e0205 */
[----:B------:R-:W-:Y:S01]  /*28e0*/  LOP3.LUT R16, R16, 0xfffffffe, RZ, 0xc0, !PT ;  /* 0xfffffffe10107812 */ /* 0x000fe200078ec0ff */
[----:B------:R-:W-:Y:S01]  /*28f0*/  VIADD R60, R34, 0x8 ;  /* 0x00000008223c7836 */ /* 0x000fe20000000000 */
[----:B------:R-:W-:Y:S01]  /*2900*/  SHF.L.U64.HI R58, R54, 0x6, R55 ;  /* 0x00000006363a7819 */ /* 0x000fe20000010237 */
[----:B------:R-:W-:Y:S01]  /*2910*/  IMAD.IADD R51, R51, 0x1, R13 ;  /* 0x0000000133337824 */ /* 0x000fe200078e020d */
[----:B------:R-:W-:Y:S01]  /*2920*/  SHF.R.S32.HI R4, RZ, 0x1f, R5 ;  /* 0x0000001fff047819 */ /* 0x000fe20000011405 */
[----:B------:R-:W-:-:S02]  /*2930*/  VIADD R34, R204, 0x40 ;  /* 0x00000040cc227836 */ /* 0x000fc40000000000 */
[----:B------:R-:W-:Y:S01]  /*2940*/  IMAD.IADD R53, R13, 0x1, R53 ;  /* 0x000000010d357824 */ /* 0x000fe200078e0235 */
[----:B------:R-:W-:Y:S01]  /*2950*/  LEA.HI R4, R4, R5, RZ, 0x3 ;  /* 0x0000000504047211 */ /* 0x000fe200078f18ff */
[----:B------:R-:W-:Y:S02]  /*2960*/  IMAD R5, R49, 0x60, RZ ;  /* 0x0000006031057824 */ /* 0x000fe400078e02ff */
[----:B------:R-:W-:-:S04]  /*2970*/  IMAD.WIDE.U32 R48, R48, 0x60, RZ ;  /* 0x0000006030307825 */ /* 0x000fc800078e00ff */
[----:B------:R-:W-:Y:S01]  /*2980*/  IMAD.IADD R62, R49, 0x1, R5 ;  /* 0x00000001313e7824 */ /* 0x000fe200078e0205 */
[----:B------:R-:W-:Y:S01]  /*2990*/  SHF.R.S32.HI R5, RZ, 0x1f, R14 ;  /* 0x0000001fff057819 */ /* 0x000fe2000001140e */
[----:B------:R-:W-:Y:S05]  /*29a0*/  @!P6 WARPSYNC.ALL ;  /* 0x000000000000e948 */ /* 0x000fea0003800000 */
[----:B------:R-:W-:Y:S01]  /*29b0*/  LEA.HI R5, R5, R204, RZ, 0x3 ;  /* 0x000000cc05057211 */ /* 0x000fe200078f18ff */
[----:B------:R-:W-:Y:S01]  /*29c0*/  ULDC UR4, c[0x0][0x2f4] ;  /* 0x0000bd0000047ab9 */ /* 0x000fe20000000800 */
[----:B------:R-:W-:Y:S01]  /*29d0*/  SHF.L.U32 R34, R34, 0x6, RZ ;  /* 0x0000000622227819 */ /* 0x000fe200000006ff */
[-C--:B------:R-:W-:Y:S01]  /*29e0*/  IMAD R7, R7, R54.reuse, RZ ;  /* 0x0000003607077224 */ /* 0x080fe200078e02ff */
[----:B------:R-:W-:Y:S01]  /*29f0*/  LOP3.LUT R5, R5, 0xfffffff8, RZ, 0xc0, !PT ;  /* 0xfffffff805057812 */ /* 0x000fe200078ec0ff */
[----:B------:R-:W-:Y:S01]  /*2a00*/  IMAD.WIDE.U32 R50, R24, R54, R50 ;  /* 0x0000003618327225 */ /* 0x000fe200078e0032 */
[----:B------:R-:W-:-:S02]  /*2a10*/  ISETP.GE.AND P2, PT, R17, UR4, PT ;  /* 0x0000000411007c0c */ /* 0x000fc4000bf46270 */
[----:B------:R-:W-:Y:S01]  /*2a20*/  LOP3.LUT R34, R34, 0x1c0, RZ, 0xc0, !PT ;  /* 0x000001c022227812 */ /* 0x000fe200078ec0ff */
[----:B------:R-:W-:Y:S02]  /*2a30*/  IMAD.IADD R73, R204, 0x1, -R5 ;  /* 0x00000001cc497824 */ /* 0x000fe400078e0a05 */
[----:B------:R-:W-:Y:S01]  /*2a40*/  IMAD R7, R24, R55, R7 ;  /* 0x0000003718077224 */ /* 0x000fe200078e0207 */
[----:B------:R-:W-:Y:S01]  /*2a50*/  LOP3.LUT R5, R34, 0x38, R4, 0xf8, !PT ;  /* 0x0000003822057812 */ /* 0x000fe200078ef804 */
[----:B------:R-:W-:Y:S02]  /*2a60*/  VIADD R34, R204, 0x40 ;  /* 0x00000040cc227836 */ /* 0x000fe40000000000 */
[----:B------:R-:W-:-:S04]  /*2a70*/  IMAD.WIDE.U32 R52, R24, R54, R52 ;  /* 0x0000003618347225 */ /* 0x000fc800078e0034 */
[----:B------:R-:W-:Y:S01]  /*2a80*/  IMAD.SHL.U32 R34, R34, 0x40, RZ ;  /* 0x0000004022227824 */ /* 0x000fe200078e00ff */
[----:B------:R-:W-:Y:S01]  /*2a90*/  @P2 LOP3.LUT R16, R16, 0x1, RZ, 0xfc, !PT ;  /* 0x0000000110102812 */ /* 0x000fe200078efcff */
[----:B------:R-:W-:Y:S01]  /*2aa0*/  IMAD.IADD R68, R51, 0x1, R7 ;  /* 0x0000000133447824 */ /* 0x000fe200078e0207 */
[C---:B------:R-:W-:Y:S01]  /*2ab0*/  LOP3.LUT P2, RZ, R73.reuse, 0x4, RZ, 0xc0, !PT ;  /* 0x0000000449ff7812 */ /* 0x040fe2000784c0ff */
[----:B------:R-:W-:Y:S01]  /*2ac0*/  IMAD.SHL.U32 R73, R73, 0x40, RZ ;  /* 0x0000004049497824 */ /* 0x000fe200078e00ff */
[----:B------:R-:W-:Y:S01]  /*2ad0*/  LOP3.LUT R34, R34, 0x1c0, RZ, 0xc0, !PT ;  /* 0x000001c022227812 */ /* 0x000fe200078ec0ff */
[----:B------:R-:W-:-:S03]  /*2ae0*/  IMAD.WIDE.U32 R54, R54, 0x60, RZ ;  /* 0x0000006036367825 */ /* 0x000fc600078e00ff */
[----:B------:R-:W-:Y:S02]  /*2af0*/  SHF.R.U32.HI R34, RZ, 0x3, R34 ;  /* 0x00000003ff227819 */ /* 0x000fe40000011622 */
[----:B------:R-:W-:Y:S01]  /*2b00*/  LOP3.LUT R73, R73, 0x1c0, RZ, 0xc0, !PT ;  /* 0x000001c049497812 */ /* 0x000fe200078ec0ff */
[----:B------:R-:W-:Y:S01]  /*2b10*/  IMAD.IADD R69, R7, 0x1, R53 ;  /* 0x0000000107457824 */ /* 0x000fe200078e0235 */
[----:B------:R-:W-:Y:S02]  /*2b20*/  LOP3.LUT R5, R5, R34, RZ, 0x3c, !PT ;  /* 0x0000002205057212 */ /* 0x000fe400078e3cff */
[----:B------:R-:W-:Y:S02]  /*2b30*/  SHF.R.U32.HI R76, RZ, 0x3, R73 ;  /* 0x00000003ff4c7819 */ /* 0x000fe40000011649 */
[----:B------:R-:W-:Y:S02]  /*2b40*/  LOP3.LUT R7, R73, 0x18, R18, 0xf8, !PT ;  /* 0x0000001849077812 */ /* 0x000fe400078ef812 */
[----:B------:R-:W-:-:S02]  /*2b50*/  PRMT R84, R10, 0x8880, RZ ;  /* 0x000088800a547816 */ /* 0x000fc400000000ff */
[----:B------:R-:W-:Y:S02]  /*2b60*/  LOP3.LUT R7, R7, R76, RZ, 0x3c, !PT ;  /* 0x0000004c07077212 */ /* 0x000fe400078e3cff */
[----:B------:R-:W-:Y:S02]  /*2b70*/  PRMT R84, R84, 0x7710, RZ ;  /* 0x0000771054547816 */ /* 0x000fe400000000ff */
[----:B------:R-:W-:Y:S02]  /*2b80*/  SEL R75, R75, 0xffffffe0, !P2 ;  /* 0xffffffe04b4b7807 */ /* 0x000fe40005000000 */
[----:B------:R-:W-:Y:S01]  /*2b90*/  LOP3.LUT R71, R4, 0xfffffff8, RZ, 0xc0, !PT ;  /* 0xfffffff804477812 */ /* 0x000fe200078ec0ff */
[----:B------:R-:W-:Y:S01]  /*2ba0*/  IMAD.IADD R66, R9, 0x1, R67 ;  /* 0x0000000109427824 */ /* 0x000fe200078e0243 */
[C---:B------:R-:W-:Y:S01]  /*2bb0*/  LOP3.LUT R77, R84.reuse, 0x1, RZ, 0xc0, !PT ;  /* 0x00000001544d7812 */ /* 0x040fe200078ec0ff */
[----:B------:R-:W-:Y:S01]  /*2bc0*/  IMAD.SHL.U32 R61, R61, 0x2, RZ ;  /* 0x000000023d3d7824 */ /* 0x000fe200078e00ff */
[C---:B------:R-:W-:Y:S01]  /*2bd0*/  LOP3.LUT R78, R84.reuse, 0x2, RZ, 0xc0, !PT ;  /* 0x00000002544e7812 */ /* 0x040fe200078ec0ff */
[----:B------:R-:W-:Y:S01]  /*2be0*/  IMAD.IADD R63, R55, 0x1, R63 ;  /* 0x00000001373f7824 */ /* 0x000fe200078e023f */
[C---:B------:R-:W-:Y:S01]  /*2bf0*/  LOP3.LUT R79, R84.reuse, 0x4, RZ, 0xc0, !PT ;  /* 0x00000004544f7812 */ /* 0x040fe200078ec0ff */
[----:B------:R-:W-:Y:S01]  /*2c00*/  IMAD R64, R15, 0x40, R204 ;  /* 0x000000400f407824 */ /* 0x000fe200078e02cc */
[C---:B------:R-:W-:Y:S01]  /*2c10*/  LOP3.LUT R80, R84.reuse, 0x8, RZ, 0xc0, !PT ;  /* 0x0000000854507812 */ /* 0x040fe200078ec0ff */
[----:B------:R-:W-:Y:S01]  /*2c20*/  IMAD.IADD R67, R67, 0x1, R21 ;  /* 0x0000000143437824 */ /* 0x000fe200078e0215 */
[----:B------:R-:W-:-:S02]  /*2c30*/  LOP3.LUT R81, R84, 0x10, RZ, 0xc0, !PT ;  /* 0x0000001054517812 */ /* 0x000fc400078ec0ff */
[----:B------:R-:W-:Y:S01]  /*2c40*/  LOP3.LUT R83, R84, 0x20, RZ, 0xc0, !PT ;  /* 0x0000002054537812 */ /* 0x000fe200078ec0ff */
[----:B------:R-:W-:Y:S01]  /*2c50*/  @!P6 BAR.SYNC.DEFER_BLOCKING 0x9, 0x100 ;  /* 0x024400000000eb1d */ /* 0x000fe20000010000 */
[----:B------:R-:W-:Y:S02]  /*2c60*/  ISETP.GE.AND P1, PT, R18, UR4, PT ;  /* 0x0000000412007c0c */ /* 0x000fe4000bf26270 */
[----:B------:R-:W-:Y:S02]  /*2c70*/  SHF.R.S32.HI R70, RZ, 0x3, R4 ;  /* 0x00000003ff467819 */ /* 0x000fe40000011404 */
[----:B------:R-:W-:Y:S02]  /*2c80*/  SHF.R.S32.HI R72, RZ, 0x1f, R71 ;  /* 0x0000001fff487819 */ /* 0x000fe40000011447 */
[----:B------:R-:W-:Y:S02]  /*2c90*/  LOP3.LUT R84, R84, 0x40, RZ, 0xc0, !PT ;  /* 0x0000004054547812 */ /* 0x000fe400078ec0ff */
[----:B------:R-:W-:Y:S01]  /*2ca0*/  SHF.R.S32.HI R65, RZ, 0x1f, R0 ;  /* 0x0000001fff417819 */ /* 0x000fe20000011400 */
[----:B--2---:R-:W-:Y:S01]  /*2cb0*/  IMAD.IADD R74, R11, 0x1, R5 ;  /* 0x000000010b4a7824 */ /* 0x004fe200078e0205 */
[----:B------:R-:W-:-:S04]  /*2cc0*/  LOP3.LUT R5, R73, 0x38, R4, 0xf8, !PT ;  /* 0x0000003849057812 */ /* 0x000fc800078ef804 */
[----:B------:R-:W-:Y:S01]  /*2cd0*/  LOP3.LUT R5, R5, R76, RZ, 0x3c, !PT ;  /* 0x0000004c05057212 */ /* 0x000fe200078e3cff */
[----:B---3--:R-:W-:-:S04]  /*2ce0*/  IMAD R82, R6, 0x200, R7 ;  /* 0x0000020006527824 */ /* 0x008fc800078e0207 */
[----:B------:R-:W-:Y:S02]  /*2cf0*/  IMAD R85, R6, 0x200, R5 ;  /* 0x0000020006557824 */ /* 0x000fe400078e0205 */
[----:B------:R-:W-:-:S07]  /*2d00*/  IMAD.IADD R86, R75, 0x1, R82 ;  /* 0x000000014b567824 */ /* 0x000fce00078e0252 */
.L_x_2904:
[----:B------:R-:W0:Y:S01]  /*2d10*/  LDC R91, c[0x0][0x430] ;  /* 0x00010c00ff5b7b82 */ /* 0x000e220000000800 */
[----:B------:R-:W-:Y:S02]  /*2d20*/  VIADD R28, R28, 0xffffffff ;  /* 0xffffffff1c1c7836 */ /* 0x000fe40000000000 */
[----:B------:R-:W-:Y:S02]  /*2d30*/  IMAD.MOV.U32 R90, RZ, RZ, RZ ;  /* 0x000000ffff5a7224 */ /* 0x000fe400078e00ff */
[----:B------:R-:W-:-:S03]  /*2d40*/  IMAD R4, R28, 0x60, R64 ;  /* 0x000000601c047824 */ /* 0x000fc600078e0240 */
[----:B-1----:R-:W1:Y:S01]  /*2d50*/  LDC R88, c[0x0][0x3f4] ;  /* 0x0000fd00ff587b82 */ /* 0x002e620000000800 */
[----:B--2---:R-:W-:Y:S01]  /*2d60*/  IMAD.IADD R32, R3, 0x1, R4 ;  /* 0x0000000103207824 */ /* 0x004fe200078e0204 */
[----:B------:R-:W-:-:S03]  /*2d70*/  ISETP.GE.AND P2, PT, R4, R25, PT ;  /* 0x000000190400720c */ /* 0x000fc60003f46270 */
[----:B------:R-:W-:Y:S01]  /*2d80*/  IMAD.MOV.U32 R12, RZ, RZ, R32 ;  /* 0x000000ffff0c7224 */ /* 0x000fe200078e0020 */
[----:B------:R-:W-:Y:S02]  /*2d90*/  ISETP.GT.OR P2, PT, R64, 0x5f, P2 ;  /* 0x0000005f4000780c */ /* 0x000fe40001744670 */
[----:B0-----:R-:W-:-:S11]  /*2da0*/  ISETP.NE.AND P3, PT, R91, 0x1, PT ;  /* 0x000000015b00780c */ /* 0x001fd60003f65270 */
[----:B------:R-:W0:Y:S08]  /*2db0*/  @!P2 LDC.64 R6, c[0x0][0x428] ;  /* 0x00010a00ff06ab82 */ /* 0x000e300000000a00 */
[----:B------:R-:W2:Y:S08]  /*2dc0*/  @!P2 LDC.64 R4, c[0x0][0x418] ;  /* 0x00010600ff04ab82 */ /* 0x000eb00000000a00 */
[----:B------:R-:W3:Y:S08]  /*2dd0*/  @P3 LDC R11, c[0x0][0x434] ;  /* 0x00010d00ff0b3b82 */ /* 0x000ef00000000800 */
[----:B------:R-:W4:Y:S01]  /*2de0*/  @P3 LDC R14, c[0x0][0x438] ;  /* 0x00010e00ff0e3b82 */ /* 0x000f220000000800 */
[----:B---3--:R-:W-:-:S05]  /*2df0*/  @P3 IMAD.HI.U32 R11, R32, R11, RZ ;  /* 0x0000000b200b3227 */ /* 0x008fca00078e00ff */
[----:B----4-:R-:W-:Y:S01]  /*2e00*/  @P3 SHF.R.U32.HI R12, RZ, R14, R11 ;  /* 0x0000000eff0c3219 */ /* 0x010fe2000001160b */
[----:B0-----:R-:W-:-:S03]  /*2e10*/  @!P2 IMAD R11, R65, R6, RZ ;  /* 0x00000006410ba224 */ /* 0x001fc600078e02ff */
[--C-:B------:R-:W-:Y:S01]  /*2e20*/  @!P2 SHF.R.S32.HI R13, RZ, 0x1f, R12.reuse ;  /* 0x0000001fff0da819 */ /* 0x100fe2000001140c */
[C---:B------:R-:W-:Y:S02]  /*2e30*/  @!P2 IMAD R11, R0.reuse, R7, R11 ;  /* 0x00000007000ba224 */ /* 0x040fe400078e020b */
[----:B------:R-:W-:-:S04]  /*2e40*/  @!P2 IMAD.WIDE.U32 R6, R0, R6, R12 ;  /* 0x000000060006a225 */ /* 0x000fc800078e000c */
[----:B------:R-:W-:Y:S01]  /*2e50*/  @!P2 IMAD.IADD R7, R7, 0x1, R11 ;  /* 0x000000010707a824 */ /* 0x000fe200078e020b */
[----:B--2---:R-:W-:-:S04]  /*2e60*/  @!P2 LEA R4, P3, R6, R4, 0x2 ;  /* 0x000000040604a211 */ /* 0x004fc800078610ff */
[----:B------:R-:W-:Y:S02]  /*2e70*/  @!P2 LEA.HI.X R5, R6, R5, R7, 0x2, P3 ;  /* 0x000000050605a211 */ /* 0x000fe400018f1407 */
[----:B------:R-:W-:-:S03]  /*2e80*/  ISETP.GT.AND P3, PT, R28, R29, PT ;  /* 0x0000001d1c00720c */ /* 0x000fc60003f64270 */
[----:B-----5:R0:W5:Y:S01]  /*2e90*/  @!P2 LDG.E R90, desc[UR54][R4.64] ;  /* 0x00000036045aa981 */ /* 0x020162000c1e1900 */
[----:B-1----:R-:W-:Y:S01]  /*2ea0*/  ISETP.GE.AND P2, PT, R88, 0x1, PT ;  /* 0x000000015800780c */ /* 0x002fe20003f46270 */
[----:B------:R-:W-:Y:S01]  /*2eb0*/  IMAD.MOV R6, RZ, RZ, -R12 ;  /* 0x000000ffff067224 */ /* 0x000fe200078e0a0c */
[----:B------:R-:W-:Y:S01]  /*2ec0*/  LOP3.LUT R16, R16, 0xfffffffd, RZ, 0xc0, !PT ;  /* 0xfffffffd10107812 */ /* 0x000fe200078ec0ff */
[C---:B------:R-:W-:Y:S01]  /*2ed0*/  IMAD R98, R22.reuse, 0x1800, R82 ;  /* 0x0000180016627824 */ /* 0x040fe200078e0252 */
[----:B------:R-:W-:Y:S05]  /*2ee0*/  YIELD ;  /* 0x0000000000007946 */ /* 0x000fea0003800000 */
[----:B------:R-:W-:Y:S01]  /*2ef0*/  IMAD R91, R91, R6, R32 ;  /* 0x000000065b5b7224 */ /* 0x000fe200078e0220 */
[----:B------:R-:W-:Y:S01]  /*2f00*/  BSSY B0, `(.L_x_2851) ;  /* 0x00002ed000007945 */ /* 0x000fe20003800000 */
[----:B------:R-:W-:Y:S01]  /*2f10*/  IMAD R6, R22, 0x1800, R86 ;  /* 0x0000180016067824 */ /* 0x000fe200078e0256 */
[----:B------:R-:W-:Y:S01]  /*2f20*/  @P3 LOP3.LUT R16, R16, 0x2, RZ, 0xfc, !PT ;  /* 0x0000000210103812 */ /* 0x000fe200078efcff */
[----:B------:R-:W-:-:S02]  /*2f30*/  IMAD R98, R98, 0x2, R27 ;  /* 0x0000000262627824 */ /* 0x000fc400078e021b */
[----:B------:R-:W-:Y:S01]  /*2f40*/  IMAD R89, R6, 0x2, R27 ;  /* 0x0000000206597824 */ /* 0x000fe200078e021b */
[----:B0-----:R-:W-:Y:S06]  /*2f50*/  @!P2 BRA `(.L_x_2852) ;  /* 0x000000280090a947 */ /* 0x001fec0003800000 */
[----:B------:R-:W-:Y:S01]  /*2f60*/  SHF.R.S32.HI R92, RZ, 0x1f, R91 ;  /* 0x0000001fff5c7819 */ /* 0x000fe2000001145b */
[----:B------:R-:W-:Y:S01]  /*2f70*/  ULDC.64 UR4, c[0x0][0x300] ;  /* 0x0000c00000047ab9 */ /* 0x000fe20000000a00 */
[----:B-----5:R-:W-:Y:S01]  /*2f80*/  SHF.R.S32.HI R93, RZ, 0x1f, R90 ;  /* 0x0000001fff5d7819 */ /* 0x020fe2000001145a */
[----:B------:R-:W-:Y:S01]  /*2f90*/  IMAD.WIDE.U32 R4, R91, UR4, RZ ;  /* 0x000000045b047c25 */ /* 0x000fe2000f8e00ff */
[----:B------:R-:W-:Y:S02]  /*2fa0*/  ULDC.U8 UR6, c[0x0][0x410] ;  /* 0x0001040000067ab9 */ /* 0x000fe40000000000 */
[----:B------:R-:W-:Y:S01]  /*2fb0*/  ISETP.NE.AND P2, PT, RZ, UR6, PT ;  /* 0x00000006ff007c0c */ /* 0x000fe2000bf45270 */
[----:B------:R-:W-:Y:S02]  /*2fc0*/  IMAD R6, R92, UR4, RZ ;  /* 0x000000045c067c24 */ /* 0x000fe4000f8e02ff */
[-C--:B------:R-:W-:Y:S02]  /*2fd0*/  IMAD R14, R63, R28.reuse, RZ ;  /* 0x0000001c3f0e7224 */ /* 0x080fe400078e02ff */
[----:B------:R-:W-:Y:S01]  /*2fe0*/  IMAD R7, R91, UR5, R6 ;  /* 0x000000055b077c24 */ /* 0x000fe2000f8e0206 */
[----:B------:R-:W-:Y:S01]  /*2ff0*/  ULDC.64 UR4, c[0x0][0x310] ;  /* 0x0000c40000047ab9 */ /* 0x000fe20000000a00 */
[----:B------:R-:W-:-:S02]  /*3000*/  IMAD R6, R62, R28, RZ ;  /* 0x0000001c3e067224 */ /* 0x000fc400078e02ff */
[----:B------:R-:W-:Y:S01]  /*3010*/  IMAD R11, R93, UR4, RZ ;  /* 0x000000045d0b7c24 */ /* 0x000fe2000f8e02ff */
[----:B------:R-:W-:Y:S01]  /*3020*/  IADD3 R5, R5, R7, RZ ;  /* 0x0000000705057210 */ /* 0x000fe20007ffe0ff */
[----:B------:R-:W-:Y:S01]  /*3030*/  IMAD R94, R28, -0x60, R25 ;  /* 0xffffffa01c5e7824 */ /* 0x000fe200078e0219 */
[----:B------:R-:W-:Y:S01]  /*3040*/  SHF.R.S32.HI R7, RZ, 0x1f, R28 ;  /* 0x0000001fff077819 */ /* 0x000fe2000001141c */
[C---:B------:R-:W-:Y:S02]  /*3050*/  IMAD R11, R90.reuse, UR5, R11 ;  /* 0x000000055a0b7c24 */ /* 0x040fe4000f8e020b */
[----:B------:R-:W-:Y:S01]  /*3060*/  IMAD.WIDE.U32 R4, R90, UR4, R4 ;  /* 0x000000045a047c25 */ /* 0x000fe2000f8e0004 */
[----:B------:R-:W-:Y:S01]  /*3070*/  ULDC.64 UR4, c[0x0][0x308] ;  /* 0x0000c20000047ab9 */ /* 0x000fe20000000a00 */
[----:B------:R-:W-:Y:S02]  /*3080*/  VIMNMX R94, R94, 0x60, PT ;  /* 0x000000605e5e7848 */ /* 0x000fe40003fe0100 */
[----:B------:R-:W-:-:S02]  /*3090*/  IMAD.IADD R5, R5, 0x1, R11 ;  /* 0x0000000105057824 */ /* 0x000fc400078e020b */
[----:B------:R-:W-:Y:S02]  /*30a0*/  IMAD R11, R7, R48, R6 ;  /* 0x00000030070b7224 */ /* 0x000fe400078e0206 */
[----:B------:R-:W-:-:S04]  /*30b0*/  IMAD.WIDE.U32 R12, R205, UR4, R4 ;  /* 0x00000004cd0c7c25 */ /* 0x000fc8000f8e0004 */
[----:B------:R-:W-:Y:S01]  /*30c0*/  IMAD R97, R205, UR5, R13 ;  /* 0x00000005cd617c24 */ /* 0x000fe2000f8e020d */
[----:B------:R-:W-:Y:S01]  /*30d0*/  ULDC.64 UR4, c[0x0][0x2e8] ;  /* 0x0000ba0000047ab9 */ /* 0x000fe20000000a00 */
[----:B------:R-:W-:Y:S01]  /*30e0*/  IMAD R15, R7, R54, R14 ;  /* 0x00000036070f7224 */ /* 0x000fe200078e020e */
[----:B------:R-:W-:Y:S01]  /*30f0*/  LEA R96, P3, R12, UR4, 0x1 ;  /* 0x000000040c607c11 */ /* 0x000fe2000f8608ff */
[----:B------:R-:W-:-:S03]  /*3100*/  IMAD.WIDE.U32 R6, R48, R28, RZ ;  /* 0x0000001c30067225 */ /* 0x000fc600078e00ff */
[----:B------:R-:W-:Y:S01]  /*3110*/  LEA.HI.X R97, R12, UR5, R97, 0x1, P3 ;  /* 0x000000050c617c11 */ /* 0x000fe200098f0c61 */
[----:B------:R-:W-:-:S04]  /*3120*/  IMAD.WIDE.U32 R4, R54, R28, RZ ;  /* 0x0000001c36047225 */ /* 0x000fc800078e00ff */
[----:B------:R-:W-:Y:S02]  /*3130*/  IMAD.IADD R87, R7, 0x1, R11 ;  /* 0x0000000107577824 */ /* 0x000fe400078e020b */
[----:B------:R-:W-:Y:S01]  /*3140*/  IMAD.IADD R95, R5, 0x1, R15 ;  /* 0x00000001055f7824 */ /* 0x000fe200078e020f */
[----:B------:R-:W-:Y:S06]  /*3150*/  @!P2 BRA `(.L_x_2853) ;  /* 0x0000001000f4a947 */ /* 0x000fec0003800000 */
[----:B------:R-:W-:Y:S01]  /*3160*/  ISETP.GE.AND P2, PT, R204, R94, PT ;  /* 0x0000005ecc00720c */ /* 0x000fe20003f46270 */
[----:B------:R-:W-:Y:S01]  /*3170*/  BSSY B1, `(.L_x_2854) ;  /* 0x000001b000017945 */ /* 0x000fe20003800000 */
[----:B------:R-:W-:Y:S02]  /*3180*/  CS2R R32, SRZ ;  /* 0x0000000000207805 */ /* 0x000fe4000001ff00 */
[----:B------:R-:W-:Y:S02]  /*3190*/  CS2R R40, SRZ ;  /* 0x0000000000287805 */ /* 0x000fe4000001ff00 */
[----:B------:R-:W-:Y:S02]  /*31a0*/  CS2R R44, SRZ ;  /* 0x00000000002c7805 */ /* 0x000fe4000001ff00 */
[----:B------:R-:W-:Y:S02]  /*31b0*/  CS2R R42, SRZ ;  /* 0x00000000002a7805 */ /* 0x000fe4000001ff00 */
[----:B------:R-:W-:-:S03]  /*31c0*/  CS2R R46, SRZ ;  /* 0x00000000002e7805 */ /* 0x000fc6000001ff00 */
[----:B------:R-:W-:Y:S05]  /*31d0*/  @P2 BRA `(.L_x_2855) ;  /* 0x0000000000502947 */ /* 0x000fea0003800000 */
[----:B------:R-:W-:Y:S01]  /*31e0*/  IADD3 R11, P3, R8, R6, RZ ;  /* 0x00000006080b7210 */ /* 0x000fe20007f7e0ff */
[----:B------:R-:W-:Y:S01]  /*31f0*/  ULDC.64 UR4, c[0x0][0x3e8] ;  /* 0x0000fa0000047ab9 */ /* 0x000fe20000000a00 */
[----:B------:R-:W-:Y:S02]  /*3200*/  CS2R R44, SRZ ;  /* 0x00000000002c7805 */ /* 0x000fe4000001ff00 */
[----:B------:R-:W-:Y:S01]  /*3210*/  CS2R R46, SRZ ;  /* 0x00000000002e7805 */ /* 0x000fe2000001ff00 */
[----:B------:R-:W-:Y:S01]  /*3220*/  IMAD.X R14, R87, 0x1, R66, P3 ;  /* 0x00000001570e7824 */ /* 0x000fe200018e0642 */
[----:B------:R-:W-:-:S04]  /*3230*/  LEA R12, P3, R11, UR4, 0x1 ;  /* 0x000000040b0c7c11 */ /* 0x000fc8000f8608ff */
[----:B------:R-:W-:Y:S01]  /*3240*/  LEA.HI.X R13, R11, UR5, R14, 0x1, P3 ;  /* 0x000000050b0d7c11 */ /* 0x000fe200098f0c0e */
[----:B------:R-:W-:Y:S01]  /*3250*/  ULDC.64 UR4, c[0x0][0x400] ;  /* 0x0001000000047ab9 */ /* 0x000fe20000000a00 */
[----:B------:R-:W-:-:S05]  /*3260*/  IADD3 R11, P3, R50, R4, RZ ;  /* 0x00000004320b7210 */ /* 0x000fca0007f7e0ff */
[----:B------:R-:W-:Y:S01]  /*3270*/  IMAD.X R34, R95, 0x1, R68, P3 ;  /* 0x000000015f227824 */ /* 0x000fe200018e0644 */
        /* <DEDUP_REMOVED lines=10> */
.L_x_2855:
[----:B------:R-:W-:Y:S05]  /*3320*/  BSYNC B1 ;  /* 0x0000000000017941 */ /* 0x000fea0003800000 */
.L_x_2854:
[----:B------:R-:W-:Y:S01]  /*3330*/  VIADD R11, R204, 0x40 ;  /* 0x00000040cc0b7836 */ /* 0x000fe20000000000 */
[----:B------:R-:W-:Y:S01]  /*3340*/  BSSY B1, `(.L_x_2856) ;  /* 0x000001c000017945 */ /* 0x000fe20003800000 */
[----:B------:R-:W-:Y:S02]  /*3350*/  CS2R R36, SRZ ;  /* 0x0000000000247805 */ /* 0x000fe4000001ff00 */
[----:B------:R-:W-:Y:S01]  /*3360*/  CS2R R34, SRZ ;  /* 0x0000000000227805 */ /* 0x000fe2000001ff00 */
[----:B0----5:R-:W-:Y:S01]  /*3370*/  IMAD.MOV.U32 R13, RZ, RZ, R41 ;  /* 0x000000ffff0d7224 */ /* 0x021fe200078e0029 */
[----:B------:R-:W-:Y:S01]  /*3380*/  ISETP.GE.AND P4, PT, R11, R94, PT ;  /* 0x0000005e0b00720c */ /* 0x000fe20003f86270 */
[----:B------:R-:W-:Y:S01]  /*3390*/  IMAD.MOV.U32 R11, RZ, RZ, R40 ;  /* 0x000000ffff0b7224 */ /* 0x000fe200078e0028 */
[----:B------:R-:W-:-:S11]  /*33a0*/  CS2R R38, SRZ ;  /* 0x0000000000267805 */ /* 0x000fd6000001ff00 */
        /* <DEDUP_REMOVED lines=21> */
.L_x_2857:
[----:B------:R-:W-:Y:S05]  /*3500*/  BSYNC B1 ;  /* 0x0000000000017941 */ /* 0x000fea0003800000 */
.L_x_2856:
[----:B0-----:R-:W-:Y:S01]  /*3510*/  IMAD.MOV.U32 R4, RZ, RZ, R44 ;  /* 0x000000ffff047224 */ /* 0x001fe200078e002c */
[----:B------:R-:W-:Y:S01]  /*3520*/  UISETP.NE.AND UP0, UPT, UR51, 0x3, UPT ;  /* 0x000000033300788c */ /* 0x000fe2000bf05270 */
[----:B------:R-:W-:Y:S01]  /*3530*/  IMAD.MOV.U32 R5, RZ, RZ, R45 ;  /* 0x000000ffff057224 */ /* 0x000fe200078e002d */
[----:B------:R-:W-:Y:S01]  /*3540*/  PRMT R107, R11, 0x5410, R13 ;  /* 0x000054100b6b7816 */ /* 0x000fe2000000000d */
[----:B------:R-:W-:Y:S01]  /*3550*/  IMAD.MOV.U32 R7, RZ, RZ, R47 ;  /* 0x000000ffff077224 */ /* 0x000fe200078e002f */
[----:B------:R-:W-:Y:S01]  /*3560*/  PRMT R104, R4, 0x7610, R104 ;  /* 0x0000761004687816 */ /* 0x000fe20000000068 */
[----:B------:R-:W-:Y:S01]  /*3570*/  IMAD.MOV.U32 R4, RZ, RZ, R42 ;  /* 0x000000ffff047224 */ /* 0x000fe200078e002a */
[----:B------:R-:W-:Y:S01]  /*3580*/  PRMT R106, R5, 0x7610, R106 ;  /* 0x00007610056a7816 */ /* 0x000fe2000000006a */
[----:B------:R-:W-:Y:S01]  /*3590*/  IMAD.MOV.U32 R5, RZ, RZ, R43 ;  /* 0x000000ffff057224 */ /* 0x000fe200078e002b */
[----:B------:R-:W-:Y:S01]  /*35a0*/  PLOP3.LUT P3, PT, PT, PT, UP0, 0x80, 0x0 ;  /* 0x000000000000781c */ /* 0x000fe20003f6f008 */
[----:B------:R-:W-:Y:S01]  /*35b0*/  IMAD.MOV.U32 R6, RZ, RZ, R46 ;  /* 0x000000ffff067224 */ /* 0x000fe200078e002e */
[----:B------:R-:W-:Y:S01]  /*35c0*/  PRMT R106, R106, 0x5410, R7 ;  /* 0x000054106a6a7816 */ /* 0x000fe20000000007 */
[----:B-----5:R-:W-:Y:S01]  /*35d0*/  IMAD.MOV.U32 R7, RZ, RZ, R37 ;  /* 0x000000ffff077224 */ /* 0x020fe200078e0025 */
[----:B------:R-:W-:Y:S01]  /*35e0*/  PRMT R108, R4, 0x5410, R5 ;  /* 0x00005410046c7816 */ /* 0x000fe20000000005 */
[----:B------:R-:W-:Y:S01]  /*35f0*/  IMAD.MOV.U32 R4, RZ, RZ, R32 ;  /* 0x000000ffff047224 */ /* 0x000fe200078e0020 */
[----:B------:R-:W-:Y:S01]  /*3600*/  PRMT R104, R104, 0x5410, R6 ;  /* 0x0000541068687816 */ /* 0x000fe20000000006 */
[----:B------:R-:W-:Y:S01]  /*3610*/  IMAD.MOV.U32 R5, RZ, RZ, R33 ;  /* 0x000000ffff057224 */ /* 0x000fe200078e0021 */
[----:B------:R-:W-:-:S02]  /*3620*/  MOV R6, R36 ;  /* 0x0000002400067202 */ /* 0x000fc40000000f00 */
[----:B------:R-:W-:Y:S01]  /*3630*/  PRMT R102, R7, 0x7610, R102 ;  /* 0x0000761007667816 */ /* 0x000fe20000000066 */
[----:B------:R-:W-:Y:S01]  /*3640*/  IMAD.MOV.U32 R7, RZ, RZ, R39 ;  /* 0x000000ffff077224 */ /* 0x000fe200078e0027 */
[----:B------:R-:W-:Y:S01]  /*3650*/  PRMT R100, R4, 0x5410, R5 ;  /* 0x0000541004647816 */ /* 0x000fe20000000005 */
[----:B------:R-:W-:Y:S01]  /*3660*/  IMAD.MOV.U32 R4, RZ, RZ, R34 ;  /* 0x000000ffff047224 */ /* 0x000fe200078e0022 */
[----:B------:R-:W-:Y:S01]  /*3670*/  PRMT R103, R103, 0x5410, R6 ;  /* 0x0000541067677816 */ /* 0x000fe20000000006 */
[----:B------:R-:W-:Y:S01]  /*3680*/  IMAD.MOV.U32 R5, RZ, RZ, R35 ;  /* 0x000000ffff057224 */ /* 0x000fe200078e0023 */
[----:B------:R-:W-:Y:S01]  /*3690*/  PRMT R102, R102, 0x5410, R7 ;  /* 0x0000541066667816 */ /* 0x000fe20000000007 */
[----:B------:R-:W-:-:S03]  /*36a0*/  IMAD.MOV.U32 R6, RZ, RZ, R38 ;  /* 0x000000ffff067224 */ /* 0x000fc600078e0026 */
[----:B------:R-:W-:Y:S02]  /*36b0*/  PRMT R101, R4, 0x5410, R5 ;  /* 0x0000541004657816 */ /* 0x000fe40000000005 */
[----:B------:R-:W-:Y:S01]  /*36c0*/  PRMT R103, R6, 0x7610, R103 ;  /* 0x0000761006677816 */ /* 0x000fe20000000067 */
[----:B------:R-:W-:Y:S06]  /*36d0*/  @!P3 BRA `(.L_x_2858) ;  /* 0x000000000004b947 */ /* 0x000fec0003800000 */
[----:B------:R-:W-:Y:S01]  /*36e0*/  BPT.TRAP 0x1 ;  /* 0x000000040000795c */ /* 0x000fe20000300000 */
.L_x_2858:
[----:B------:R-:W-:Y:S01]  /*36f0*/  IMAD R87, R22, 0x8, R23 ;  /* 0x0000000816577824 */ /* 0x000fe200078e0217 */
[----:B------:R-:W-:Y:S01]  /*3700*/  SHF.L.U32 R95, R209, 0x1f, RZ ;  /* 0x0000001fd15f7819 */ /* 0x000fe200000006ff */
[----:B------:R-:W-:Y:S03]  /*3710*/  BSSY B1, `(.L_x_2859) ;  /* 0x0000003000017945 */ /* 0x000fe60003800000 */
[----:B------:R-:W0:Y:S02]  /*3720*/  SYNCS.PHASECHK.TRANS64.TRYWAIT P5, [R87+URZ+0x22890], R95 ;  /* 0x0228905f570075a7 */ /* 0x000e2400080a017f */
[----:B0-----:R-:W-:Y:S05]  /*3730*/  @!P5 BRA `(.L_x_2860) ;  /* 0x0000021400c0d947 */ /* 0x001fea0003800000 */
.L_x_3206:
[----:B------:R-:W-:Y:S05]  /*3740*/  BSYNC B1 ;  /* 0x0000000000017941 */ /* 0x000fea0003800000 */
.L_x_2859:
[----:B------:R-:W-:-:S03]  /*3750*/  UMOV UR4, 0xffffffff ;  /* 0xffffffff00047882 */ /* 0x000fc60000000000 */
[----:B------:R-:W-:Y:S05]  /*3760*/  BRA.DIV UR4, `(.L_x_2861) ;  /* 0x0000021604c87947 */ /* 0x000fea000b800000 */
[----:B------:R1:W2:Y:S04]  /*3770*/  SHFL.IDX PT, R99, R97, RZ, 0x1c1f ;  /* 0x001c1fff61637589 */ /* 0x0002a800000e0000 */
[----:B------:R1:W3:Y:S02]  /*3780*/  SHFL.IDX PT, R14, R96, RZ, 0x1c1f ;  /* 0x001c1fff600e7589 */ /* 0x0002e400000e0000 */
.L_x_3210:
        /* <DEDUP_REMOVED lines=19> */
[----:B------:R-:W-:Y:S02]  /*38c0*/  HADD2.F32 R45, -RZ, R45.H0_H0 ;  /* 0x2000002dff2d7230 */ /* 0x000fe40000004100 */
[C---:B------:R-:W-:Y:S01]  /*38d0*/  FMUL.FTZ R105, R46.reuse, R5 ;  /* 0x000000052e697220 */ /* 0x040fe20000410000 */
[----:B------:R-:W-:Y:S01]  /*38e0*/  FFMA.FTZ R5, R46, R11, -R15 ;  /* 0x0000000b2e057223 */ /* 0x000fe2000001080f */
[----:B------:R-:W-:-:S02]  /*38f0*/  SHF.R.U32.HI R46, RZ, 0x10, R47 ;  /* 0x00000010ff2e7819 */ /* 0x000fc4000001162f */
[----:B------:R-:W-:Y:S01]  /*3900*/  FFMA.FTZ R44, R44, R11, R105 ;  /* 0x0000000b2c2c7223 */ /* 0x000fe20000010069 */
[----:B------:R-:W-:Y:S02]  /*3910*/  IMAD.MOV.U32 R11, RZ, RZ, R4 ;  /* 0x000000ffff0b7224 */ /* 0x000fe400078e0004 */
[--C-:B------:R-:W-:Y:S02]  /*3920*/  HADD2.F32 R15, -RZ, R7.reuse.H1_H1 ;  /* 0x30000007ff0f7230 */ /* 0x100fe40000004100 */
[----:B------:R-:W-:Y:S01]  /*3930*/  HADD2.F32 R46, -RZ, R46.H0_H0 ;  /* 0x2000002eff2e7230 */ /* 0x000fe20000004100 */
[----:B------:R-:W-:Y:S01]  /*3940*/  F2FP.F16.F32.PACK_AB R5, R44, R5 ;  /* 0x000000052c05723e */ /* 0x000fe200000000ff */
[----:B------:R-:W-:-:S03]  /*3950*/  HADD2.F32 R4, -RZ, R7.H0_H0 ;  /* 0x20000007ff047230 */ /* 0x000fc60000004100 */
[CC--:B------:R-:W-:Y:S02]  /*3960*/  FMUL.FTZ R7, R15.reuse, R46.reuse ;  /* 0x0000002e0f077220 */ /* 0x0c0fe40000410000 */
[C---:B------:R-:W-:Y:S02]  /*3970*/  FMUL.FTZ R46, R4.reuse, R46 ;  /* 0x0000002e042e7220 */ /* 0x040fe40000410000 */
[-C--:B------:R-:W-:Y:S02]  /*3980*/  FFMA.FTZ R4, R4, R45.reuse, -R7 ;  /* 0x0000002d04047223 */ /* 0x080fe40000010807 */
[----:B------:R-:W-:Y:S01]  /*3990*/  FFMA.FTZ R7, R15, R45, R46 ;  /* 0x0000002d0f077223 */ /* 0x000fe2000001002e */
[----:B------:R-:W-:Y:S02]  /*39a0*/  IMAD.MOV.U32 R15, RZ, RZ, R6 ;  /* 0x000000ffff0f7224 */ /* 0x000fe400078e0006 */
[--C-:B------:R-:W-:Y:S02]  /*39b0*/  HADD2.F32 R6, -RZ, R11.reuse.H0_H0 ;  /* 0x2000000bff067230 */ /* 0x100fe40000004100 */
[----:B------:R-:W-:Y:S01]  /*39c0*/  HADD2.F32 R11, -RZ, R11.H1_H1 ;  /* 0x3000000bff0b7230 */ /* 0x000fe20000004100 */
[----:B------:R-:W-:Y:S01]  /*39d0*/  F2FP.F16.F32.PACK_AB R7, R7, R4 ;  /* 0x000000040707723e */ /* 0x000fe200000000ff */
[----:B------:R-:W-:-:S02]  /*39e0*/  HADD2.F32 R46, -RZ, R104.H1_H1 ;  /* 0x30000068ff2e7230 */ /* 0x000fc40000004100 */
[----:B------:R-:W-:Y:S02]  /*39f0*/  HADD2.F32 R45, -RZ, R104.H0_H0 ;  /* 0x20000068ff2d7230 */ /* 0x000fe40000004100 */
[----:B------:R-:W-:Y:S02]  /*3a00*/  HADD2.F32 R104, -RZ, R106.H1_H1 ;  /* 0x3000006aff687230 */ /* 0x000fe40000004100 */
[-C--:B------:R-:W-:Y:S01]  /*3a10*/  FMUL.FTZ R47, R11, R46.reuse ;  /* 0x0000002e0b2f7220 */ /* 0x080fe20000410000 */
[----:B------:R-:W-:-:S03]  /*3a20*/  FMUL.FTZ R46, R6, R46 ;  /* 0x0000002e062e7220 */ /* 0x000fc60000410000 */
[-C--:B------:R-:W-:Y:S01]  /*3a30*/  FFMA.FTZ R6, R6, R45.reuse, -R47 ;  /* 0x0000002d06067223 */ /* 0x080fe2000001082f */
[----:B------:R-:W-:Y:S01]  /*3a40*/  FFMA.FTZ R11, R11, R45, R46 ;  /* 0x0000002d0b0b7223 */ /* 0x000fe2000001002e */
[--C-:B------:R-:W-:Y:S02]  /*3a50*/  HADD2.F32 R45, -RZ, R15.reuse.H0_H0 ;  /* 0x2000000fff2d7230 */ /* 0x100fe40000004100 */
[----:B------:R-:W-:Y:S02]  /*3a60*/  HADD2.F32 R15, -RZ, R15.H1_H1 ;  /* 0x3000000fff0f7230 */ /* 0x000fe40000004100 */
[----:B------:R-:W-:Y:S01]  /*3a70*/  HADD2.F32 R46, -RZ, R106.H0_H0 ;  /* 0x2000006aff2e7230 */ /* 0x000fe20000004100 */
[----:B------:R-:W-:Y:S02]  /*3a80*/  F2FP.F16.F32.PACK_AB R4, R11, R6 ;  /* 0x000000060b04723e */ /* 0x000fe400000000ff */
[-C--:B------:R-:W-:Y:S01]  /*3a90*/  FMUL.FTZ R106, R15, R104.reuse ;  /* 0x000000680f6a7220 */ /* 0x080fe20000410000 */
[----:B------:R-:W-:-:S03]  /*3aa0*/  FMUL.FTZ R104, R45, R104 ;  /* 0x000000682d687220 */ /* 0x000fc60000410000 */
[-C--:B------:R-:W-:Y:S01]  /*3ab0*/  FFMA.FTZ R106, R45, R46.reuse, -R106 ;  /* 0x0000002e2d6a7223 */ /* 0x080fe2000001086a */
[----:B------:R-:W-:-:S05]  /*3ac0*/  FFMA.FTZ R15, R15, R46, R104 ;  /* 0x0000002e0f0f7223 */ /* 0x000fca0000010068 */
[----:B------:R-:W-:-:S07]  /*3ad0*/  F2FP.F16.F32.PACK_AB R6, R15, R106 ;  /* 0x0000006a0f06723e */ /* 0x000fce00000000ff */
.L_x_2867:
[----:B------:R-:W-:Y:S05]  /*3ae0*/  BSYNC B3 ;  /* 0x0000000000037941 */ /* 0x000fea0003800000 */
.L_x_2866:
[----:B0-----:R4:W-:Y:S02]  /*3af0*/  ST.E.128 desc[UR54][R12.64], R4 ;  /* 0x000000040c007985 */ /* 0x0019e4000c101d36 */
.L_x_2865:
[----:B------:R-:W-:Y:S05]  /*3b00*/  BSYNC B2 ;  /* 0x0000000000027941 */ /* 0x000fea0003800000 */
.L_x_2864:
[----:B------:R-:W-:-:S13]  /*3b10*/  LOP3.LUT P2, RZ, R16, 0x1, RZ, 0xc0, !PT ;  /* 0x0000000110ff7812 */ /* 0x000fda000784c0ff */
[----:B------:R-:W-:Y:S05]  /*3b20*/  @P2 BRA `(.L_x_2863) ;  /* 0x0000000000c82947 */ /* 0x000fea0003800000 */
[----:B----4-:R4:W0:Y:S01]  /*3b30*/  LDS.128 R4, [R89] ;  /* 0x0000000059047984 */ /* 0x0108220000000c00 */
[C---:B---3--:R-:W-:Y:S01]  /*3b40*/  LEA R12, P2, R17.reuse, R14, 0x1 ;  /* 0x0000000e110c7211 */ /* 0x048fe200078408ff */
[----:B------:R-:W-:Y:S03]  /*3b50*/  BSSY B2, `(.L_x_2868) ;  /* 0x000002e000027945 */ /* 0x000fe60003800000 */
[----:B--2---:R-:W-:Y:S02]  /*3b60*/  LEA.HI.X R13, R17, R99, R208, 0x1, P2 ;  /* 0x00000063110d7211 */ /* 0x004fe400010f0cd0 */
[----:B------:R-:W-:-:S13]  /*3b70*/  ISETP.GE.AND P2, PT, R210, R88, PT ;  /* 0x00000058d200720c */ /* 0x000fda0003f46270 */
[----:B----4-:R-:W-:Y:S05]  /*3b80*/  @P2 BRA `(.L_x_2869) ;  /* 0x0000000000a82947 */ /* 0x010fea0003800000 */
[----:B------:R-:W-:Y:S01]  /*3b90*/  SHF.R.U64 R42, R42, 0x10, R43 ;  /* 0x000000102a2a7819 */ /* 0x000fe2000000122b */
[----:B0-----:R-:W-:Y:S01]  /*3ba0*/  IMAD.MOV.U32 R14, RZ, RZ, R7 ;  /* 0x000000ffff0e7224 */ /* 0x001fe200078e0007 */
[----:B------:R-:W-:Y:S01]  /*3bb0*/  SHF.R.U32.HI R43, RZ, 0x10, R43 ;  /* 0x00000010ff2b7819 */ /* 0x000fe2000001162b */
[----:B------:R-:W-:Y:S01]  /*3bc0*/  IMAD.MOV.U32 R11, RZ, RZ, R4 ;  /* 0x000000ffff0b7224 */ /* 0x000fe200078e0004 */
[--C-:B------:R-:W-:Y:S01]  /*3bd0*/  SHF.R.U64 R40, R40, 0x10, R41.reuse ;  /* 0x0000001028287819 */ /* 0x100fe20000001229 */
[----:B------:R-:W-:Y:S01]  /*3be0*/  HADD2.F32 R42, -RZ, R42.H0_H0 ;  /* 0x2000002aff2a7230 */ /* 0x000fe20000004100 */
[----:B------:R-:W-:Y:S01]  /*3bf0*/  SHF.R.U32.HI R41, RZ, 0x10, R41 ;  /* 0x00000010ff297819 */ /* 0x000fe20000011629 */
[--C-:B------:R-:W-:Y:S02]  /*3c00*/  HADD2.F32 R7, -RZ, R5.reuse.H1_H1 ;  /* 0x30000005ff077230 */ /* 0x100fe40000004100 */
[----:B------:R-:W-:Y:S02]  /*3c10*/  HADD2.F32 R4, -RZ, R5.H0_H0 ;  /* 0x20000005ff047230 */ /* 0x000fe40000004100 */
[----:B------:R-:W-:-:S02]  /*3c20*/  HADD2.F32 R43, -RZ, R43.H0_H0 ;  /* 0x2000002bff2b7230 */ /* 0x000fc40000004100 */
[-C--:B------:R-:W-:Y:S01]  /*3c30*/  FMUL.FTZ R5, R7, R42.reuse ;  /* 0x0000002a07057220 */ /* 0x080fe20000410000 */
[--C-:B------:R-:W-:Y:S02]  /*3c40*/  HADD2.F32 R15, -RZ, R14.reuse.H1_H1 ;  /* 0x3000000eff0f7230 */ /* 0x100fe40000004100 */
[----:B------:R-:W-:Y:S01]  /*3c50*/  FMUL.FTZ R42, R4, R42 ;  /* 0x0000002a042a7220 */ /* 0x000fe20000410000 */
[----:B------:R-:W-:Y:S02]  /*3c60*/  HADD2.F32 R14, -RZ, R14.H0_H0 ;  /* 0x2000000eff0e7230 */ /* 0x000fe40000004100 */
[----:B------:R-:W-:Y:S02]  /*3c70*/  HADD2.F32 R40, -RZ, R40.H0_H0 ;  /* 0x20000028ff287230 */ /* 0x000fe40000004100 */
[-C--:B------:R-:W-:Y:S01]  /*3c80*/  FMUL.FTZ R45, R15, R43.reuse ;  /* 0x0000002b0f2d7220 */ /* 0x080fe20000410000 */
[----:B------:R-:W-:Y:S02]  /*3c90*/  HADD2.F32 R41, -RZ, R41.H0_H0 ;  /* 0x20000029ff297230 */ /* 0x000fe40000004100 */
[----:B------:R-:W-:Y:S01]  /*3ca0*/  FMUL.FTZ R44, R14, R43 ;  /* 0x0000002b0e2c7220 */ /* 0x000fe20000410000 */
[----:B------:R-:W-:-:S02]  /*3cb0*/  HADD2.F32 R43, -RZ, R108.H1_H1 ;  /* 0x3000006cff2b7230 */ /* 0x000fc40000004100 */
[-C--:B------:R-:W-:Y:S01]  /*3cc0*/  FFMA.FTZ R4, R4, R40.reuse, -R5 ;  /* 0x0000002804047223 */ /* 0x080fe20000010805 */
[----:B------:R-:W-:Y:S01]  /*3cd0*/  FFMA.FTZ R5, R7, R40, R42 ;  /* 0x0000002807057223 */ /* 0x000fe2000001002a */
[-C--:B------:R-:W-:Y:S01]  /*3ce0*/  FFMA.FTZ R7, R14, R41.reuse, -R45 ;  /* 0x000000290e077223 */ /* 0x080fe2000001082d */
[----:B------:R-:W-:Y:S01]  /*3cf0*/  FFMA.FTZ R46, R15, R41, R44 ;  /* 0x000000290f2e7223 */ /* 0x000fe2000001002c */
[--C-:B------:R-:W-:Y:S02]  /*3d00*/  HADD2.F32 R14, -RZ, R11.reuse.H1_H1 ;  /* 0x3000000bff0e7230 */ /* 0x100fe40000004100 */
[----:B------:R-:W-:Y:S01]  /*3d10*/  HADD2.F32 R42, -RZ, R108.H0_H0 ;  /* 0x2000006cff2a7230 */ /* 0x000fe20000004100 */
[----:B------:R-:W-:Y:S01]  /*3d20*/  F2FP.F16.F32.PACK_AB R5, R5, R4 ;  /* 0x000000040505723e */ /* 0x000fe200000000ff */
[----:B------:R-:W-:Y:S01]  /*3d30*/  HADD2.F32 R11, -RZ, R11.H0_H0 ;  /* 0x2000000bff0b7230 */ /* 0x000fe20000004100 */
[----:B------:R-:W-:Y:S01]  /*3d40*/  F2FP.F16.F32.PACK_AB R7, R46, R7 ;  /* 0x000000072e07723e */ /* 0x000fe200000000ff */
[----:B------:R-:W-:-:S02]  /*3d50*/  HADD2.F32 R15, -RZ, R6.H1_H1 ;  /* 0x30000006ff0f7230 */ /* 0x000fc40000004100 */
[-C--:B------:R-:W-:Y:S01]  /*3d60*/  FMUL.FTZ R44, R14, R42.reuse ;  /* 0x0000002a0e2c7220 */ /* 0x080fe20000410000 */
[----:B------:R-:W-:Y:S02]  /*3d70*/  HADD2.F32 R6, -RZ, R6.H0_H0 ;  /* 0x20000006ff067230 */ /* 0x000fe40000004100 */
[----:B------:R-:W-:Y:S01]  /*3d80*/  FMUL.FTZ R45, R11, R42 ;  /* 0x0000002a0b2d7220 */ /* 0x000fe20000410000 */
[--C-:B------:R-:W-:Y:S02]  /*3d90*/  HADD2.F32 R40, -RZ, R107.reuse.H0_H0 ;  /* 0x2000006bff287230 */ /* 0x100fe40000004100 */
[-C--:B------:R-:W-:Y:S01]  /*3da0*/  FMUL.FTZ R47, R15, R43.reuse ;  /* 0x0000002b0f2f7220 */ /* 0x080fe20000410000 */
[----:B------:R-:W-:Y:S02]  /*3db0*/  HADD2.F32 R41, -RZ, R107.H1_H1 ;  /* 0x3000006bff297230 */ /* 0x000fe40000004100 */
[----:B------:R-:W-:Y:S01]  /*3dc0*/  FMUL.FTZ R42, R6, R43 ;  /* 0x0000002b062a7220 */ /* 0x000fe20000410000 */
[-C--:B------:R-:W-:Y:S01]  /*3dd0*/  FFMA.FTZ R44, R11, R40.reuse, -R44 ;  /* 0x000000280b2c7223 */ /* 0x080fe2000001082c */
[----:B------:R-:W-:Y:S01]  /*3de0*/  FFMA.FTZ R45, R14, R40, R45 ;  /* 0x000000280e2d7223 */ /* 0x000fe2000001002d */
[-C--:B------:R-:W-:Y:S01]  /*3df0*/  FFMA.FTZ R47, R6, R41.reuse, -R47 ;  /* 0x00000029062f7223 */ /* 0x080fe2000001082f */
[----:B------:R-:W-:-:S03]  /*3e00*/  FFMA.FTZ R42, R15, R41, R42 ;  /* 0x000000290f2a7223 */ /* 0x000fc6000001002a */
[----:B------:R-:W-:Y:S02]  /*3e10*/  F2FP.F16.F32.PACK_AB R4, R45, R44 ;  /* 0x0000002c2d04723e */ /* 0x000fe400000000ff */
[----:B------:R-:W-:-:S07]  /*3e20*/  F2FP.F16.F32.PACK_AB R6, R42, R47 ;  /* 0x0000002f2a06723e */ /* 0x000fce00000000ff */
.L_x_2869:
[----:B------:R-:W-:Y:S05]  /*3e30*/  BSYNC B2 ;  /* 0x0000000000027941 */ /* 0x000fea0003800000 */
.L_x_2868:
[----:B0-----:R0:W-:Y:S02]  /*3e40*/  ST.E.128 desc[UR54][R12.64], R4 ;  /* 0x000000040c007985 */ /* 0x0011e4000c101d36 */
.L_x_2863:
[----:B------:R-:W-:Y:S05]  /*3e50*/  BSYNC B1 ;  /* 0x0000000000017941 */ /* 0x000fea0003800000 */
.L_x_2862:
[----:B------:R-:W-:-:S03]  /*3e60*/  UMOV UR4, 0xffffffff ;  /* 0xffffffff00047882 */ /* 0x000fc60000000000 */
[----:B------:R-:W-:Y:S05]  /*3e70*/  BRA.DIV UR4, `(.L_x_2870) ;  /* 0x00000212044c7947 */ /* 0x000fea000b800000 */
[----:B-1----:R-:W1:Y:S04]  /*3e80*/  SHFL.IDX PT, R97, R97, 0x1, 0x1c1f ;  /* 0x003c1f0061617f89 */ /* 0x002e6800000e0000 */
[----:B---3--:R3:W0:Y:S02]  /*3e90*/  SHFL.IDX PT, R14, R96, 0x1, 0x1c1f ;  /* 0x003c1f00600e7f89 */ /* 0x00862400000e0000 */
.L_x_3214:
[----:B------:R-:W-:Y:S05]  /*3ea0*/  @P4 BRA `(.L_x_2871) ;  /* 0x0000001c00c84947 */ /* 0x000fea0003800000 */
[----:B------:R-:W-:Y:S04]  /*3eb0*/  BSSY B1, `(.L_x_2872) ;  /* 0x0000033000017945 */ /* 0x000fe80003800000 */
[----:B------:R-:W-:Y:S05]  /*3ec0*/  @P1 BRA `(.L_x_2873) ;  /* 0x0000000000c41947 */ /* 0x000fea0003800000 */
[----:B0---4-:R0:W4:Y:S01]  /*3ed0*/  LDS.128 R4, [R98+0x2000] ;  /* 0x0020000062047984 */ /* 0x0111220000000c00 */
        /* <DEDUP_REMOVED lines=21> */
[----:B------:R-:W-:Y:S01]  /*4030*/  FMUL.FTZ R40, R7, R40 ;  /* 0x0000002807287220 */ /* 0x000fe20000410000 */
[----:B------:R-:W-:Y:S01]  /*4040*/  FFMA.FTZ R42, R5, R36, -R42 ;  /* 0x00000024052a7223 */ /* 0x000fe2000001082a */
[----:B------:R-:W-:-:S02]  /*4050*/  HADD2.F32 R5, -RZ, R4.H1_H1 ;  /* 0x30000004ff057230 */ /* 0x000fc40000004100 */
[----:B------:R-:W-:Y:S01]  /*4060*/  FFMA.FTZ R39, R6, R36, R37 ;  /* 0x0000002406277223 */ /* 0x000fe20000010025 */
[-C--:B------:R-:W-:Y:S01]  /*4070*/  FFMA.FTZ R44, R7, R38.reuse, -R44 ;  /* 0x00000026072c7223 */ /* 0x080fe2000001082c */
[----:B------:R-:W-:Y:S01]  /*4080*/  FFMA.FTZ R41, R15, R38, R40 ;  /* 0x000000260f297223 */ /* 0x000fe20000010028 */
[----:B------:R-:W-:Y:S02]  /*4090*/  HADD2.F32 R7, -RZ, R103.H1_H1 ;  /* 0x30000067ff077230 */ /* 0x000fe40000004100 */
[----:B------:R-:W-:Y:S02]  /*40a0*/  HADD2.F32 R15, -RZ, R102.H1_H1 ;  /* 0x30000066ff0f7230 */ /* 0x000fe40000004100 */
[----:B------:R-:W-:Y:S02]  /*40b0*/  HADD2.F32 R6, -RZ, R11.H1_H1 ;  /* 0x3000000bff067230 */ /* 0x000fe40000004100 */
[----:B------:R-:W-:Y:S02]  /*40c0*/  HADD2.F32 R103, -RZ, R103.H0_H0 ;  /* 0x20000067ff677230 */ /* 0x000fe40000004100 */
[----:B------:R-:W-:-:S02]  /*40d0*/  HADD2.F32 R4, -RZ, R4.H0_H0 ;  /* 0x20000004ff047230 */ /* 0x000fc40000004100 */
[----:B------:R-:W-:Y:S01]  /*40e0*/  FMUL.FTZ R38, R6, R15 ;  /* 0x0000000f06267220 */ /* 0x000fe20000410000 */
[----:B------:R-:W-:Y:S02]  /*40f0*/  HADD2.F32 R11, -RZ, R11.H0_H0 ;  /* 0x2000000bff0b7230 */ /* 0x000fe40000004100 */
[-C--:B------:R-:W-:Y:S01]  /*4100*/  FMUL.FTZ R37, R5, R103.reuse ;  /* 0x0000006705257220 */ /* 0x080fe20000410000 */
[----:B------:R-:W-:Y:S02]  /*4110*/  HADD2.F32 R102, -RZ, R102.H0_H0 ;  /* 0x20000066ff667230 */ /* 0x000fe40000004100 */
[C---:B------:R-:W-:Y:S01]  /*4120*/  FMUL.FTZ R36, R4.reuse, R103 ;  /* 0x0000006704247220 */ /* 0x040fe20000410000 */
[----:B------:R-:W-:Y:S01]  /*4130*/  FMUL.FTZ R15, R11, R15 ;  /* 0x0000000f0b0f7220 */ /* 0x000fe20000410000 */
[-C--:B------:R-:W-:Y:S02]  /*4140*/  FFMA.FTZ R37, R4, R7.reuse, -R37 ;  /* 0x0000000704257223 */ /* 0x080fe40000010825 */
[----:B------:R-:W-:Y:S01]  /*4150*/  FFMA.FTZ R36, R5, R7, R36 ;  /* 0x0000000705247223 */ /* 0x000fe20000010024 */
[-C--:B------:R-:W-:Y:S01]  /*4160*/  FFMA.FTZ R38, R11, R102.reuse, -R38 ;  /* 0x000000660b267223 */ /* 0x080fe20000010826 */
[----:B------:R-:W-:Y:S01]  /*4170*/  FFMA.FTZ R15, R6, R102, R15 ;  /* 0x00000066060f7223 */ /* 0x000fe2000001000f */
[----:B------:R-:W-:-:S02]  /*4180*/  F2FP.F16.F32.PACK_AB R5, R39, R42 ;  /* 0x0000002a2705723e */ /* 0x000fc400000000ff */
[----:B------:R-:W-:Y:S02]  /*4190*/  F2FP.F16.F32.PACK_AB R7, R41, R44 ;  /* 0x0000002c2907723e */ /* 0x000fe400000000ff */
[----:B------:R-:W-:Y:S02]  /*41a0*/  F2FP.F16.F32.PACK_AB R4, R36, R37 ;  /* 0x000000252404723e */ /* 0x000fe400000000ff */
[----:B------:R-:W-:-:S07]  /*41b0*/  F2FP.F16.F32.PACK_AB R6, R15, R38 ;  /* 0x000000260f06723e */ /* 0x000fce00000000ff */
.L_x_2875:
[----:B------:R-:W-:Y:S05]  /*41c0*/  BSYNC B2 ;  /* 0x0000000000027941 */ /* 0x000fea0003800000 */
.L_x_2874:
[----:B----4-:R0:W-:Y:S02]  /*41d0*/  ST.E.128 desc[UR54][R12.64], R4 ;  /* 0x000000040c007985 */ /* 0x0101e4000c101d36 */
.L_x_2873:
[----:B------:R-:W-:Y:S05]  /*41e0*/  BSYNC B1 ;  /* 0x0000000000017941 */ /* 0x000fea0003800000 */
.L_x_2872:
[----:B------:R-:W-:-:S13]  /*41f0*/  LOP3.LUT P2, RZ, R16, 0x1, RZ, 0xc0, !PT ;  /* 0x0000000110ff7812 */ /* 0x000fda000784c0ff */
        /* <DEDUP_REMOVED lines=48> */
.L_x_2877:
[----:B------:R-:W-:Y:S05]  /*4500*/  BSYNC B1 ;  /* 0x0000000000017941 */ /* 0x000fea0003800000 */
.L_x_2876:
[----:B----4-:R0:W-:Y:S01]  /*4510*/  ST.E.128 desc[UR54][R12.64], R4 ;  /* 0x000000040c007985 */ /* 0x0101e2000c101d36 */
[----:B------:R-:W-:Y:S05]  /*4520*/  BRA `(.L_x_2871) ;  /* 0x0000001800287947 */ /* 0x000fea0003800000 */
.L_x_2853:
[----:B------:R-:W-:-:S05]  /*4530*/  VIADD R11, R204, 0x40 ;  /* 0x00000040cc0b7836 */ /* 0x000fca0000000000 */
[----:B------:R-:W-:-:S04]  /*4540*/  ISETP.GE.AND P2, PT, R11, R94, PT ;  /* 0x0000005e0b00720c */ /* 0x000fc80003f46270 */
[----:B------:R-:W-:-:S13]  /*4550*/  ISETP.GE.OR P2, PT, R18, R88, P2 ;  /* 0x000000581200720c */ /* 0x000fda0001746670 */
[----:B------:R-:W-:Y:S01]  /*4560*/  @!P2 IADD3 R38, P3, P4, R20, R6, R57 ;  /* 0x000000061426a210 */ /* 0x000fe20007c7e039 */
[----:B------:R-:W0:Y:S03]  /*4570*/  @!P2 LDC.64 R14, c[0x0][0x3e8] ;  /* 0x0000fa00ff0eab82 */ /* 0x000e260000000a00 */
[----:B------:R-:W-:Y:S02]  /*4580*/  @!P2 IADD3.X R39, R67, R87, R56, P3, P4 ;  /* 0x000000574327a210 */ /* 0x000fe40001fe8438 */
[----:B------:R-:W-:-:S03]  /*4590*/  @!P2 IADD3 R11, P3, P4, R52, R4, R59 ;  /* 0x00000004340ba210 */ /* 0x000fc60007c7e03b */
[----:B------:R-:W1:Y:S01]  /*45a0*/  @!P2 LDC.64 R12, c[0x0][0x400] ;  /* 0x00010000ff0cab82 */ /* 0x000e620000000a00 */
[----:B------:R-:W-:Y:S02]  /*45b0*/  @!P2 IADD3.X R40, R69, R95, R58, P3, P4 ;  /* 0x0000005f4528a210 */ /* 0x000fe40001fe843a */
[----:B------:R-:W-:-:S04]  /*45c0*/  ISETP.GE.AND P3, PT, R204, R94, PT ;  /* 0x0000005ecc00720c */ /* 0x000fc80003f66270 */
[----:B------:R-:W-:-:S13]  /*45d0*/  ISETP.GE.OR P3, PT, R18, R88, P3 ;  /* 0x000000581200720c */ /* 0x000fda0001f66670 */
[----:B------:R-:W2:Y:S01]  /*45e0*/  @!P3 LDC.64 R32, c[0x0][0x3e8] ;  /* 0x0000fa00ff20bb82 */ /* 0x000ea20000000a00 */
[----:B------:R-:W-:-:S05]  /*45f0*/  @!P3 IADD3 R6, P4, R20, R6, RZ ;  /* 0x000000061406b210 */ /* 0x000fca0007f9e0ff */
[----:B------:R-:W-:Y:S02]  /*4600*/  @!P3 IMAD.X R5, R87, 0x1, R67, P4 ;  /* 0x000000015705b824 */ /* 0x000fe400020e0643 */
[----:B------:R-:W3:Y:S01]  /*4610*/  @!P3 LDC.64 R36, c[0x0][0x400] ;  /* 0x00010000ff24bb82 */ /* 0x000ee20000000a00 */
[----:B--2---:R-:W-:-:S04]  /*4620*/  @!P3 LEA R32, P4, R6, R32, 0x1 ;  /* 0x000000200620b211 */ /* 0x004fc800078808ff */
[----:B------:R-:W-:Y:S02]  /*4630*/  @!P3 LEA.HI.X R33, R6, R33, R5, 0x1, P4 ;  /* 0x000000210621b211 */ /* 0x000fe400020f0c05 */
[----:B------:R-:W-:Y:S02]  /*4640*/  CS2R R6, SRZ ;  /* 0x0000000000067805 */ /* 0x000fe4000001ff00 */
[----:B------:R-:W-:-:S05]  /*4650*/  @!P3 IADD3 R4, P4, R52, R4, RZ ;  /* 0x000000043404b210 */ /* 0x000fca0007f9e0ff */
[----:B------:R-:W-:Y:S01]  /*4660*/  @!P3 IMAD.X R5, R95, 0x1, R69, P4 ;  /* 0x000000015f05b824 */ /* 0x000fe200020e0645 */
[----:B---3--:R-:W-:-:S04]  /*4670*/  @!P3 LEA R36, P4, R4, R36, 0x1 ;  /* 0x000000240424b211 */ /* 0x008fc800078808ff */
[----:B------:R-:W-:Y:S02]  /*4680*/  @!P3 LEA.HI.X R37, R4, R37, R5, 0x1, P4 ;  /* 0x000000250425b211 */ /* 0x000fe400020f0c05 */
[----:B------:R-:W-:Y:S02]  /*4690*/  CS2R R4, SRZ ;  /* 0x0000000000047805 */ /* 0x000fe4000001ff00 */
[----:B------:R-:W-:-:S04]  /*46a0*/  CS2R R34, SRZ ;  /* 0x0000000000227805 */ /* 0x000fc8000001ff00 */
[----:B------:R2:W3:Y:S02]  /*46b0*/  @!P3 LDG.E.128 R4, desc[UR54][R32.64] ;  /* 0x000000362004b981 */ /* 0x0004e4000c1e1d00 */
[----:B--2---:R-:W-:-:S06]  /*46c0*/  CS2R R32, SRZ ;  /* 0x0000000000207805 */ /* 0x004fcc000001ff00 */
[----:B------:R2:W4:Y:S01]  /*46d0*/  @!P3 LDG.E.128 R32, desc[UR54][R36.64] ;  /* 0x000000362420b981 */ /* 0x000522000c1e1d00 */
[----:B0-----:R-:W-:-:S04]  /*46e0*/  @!P2 LEA R14, P3, R38, R14, 0x1 ;  /* 0x0000000e260ea211 */ /* 0x001fc800078608ff */
[----:B------:R-:W-:Y:S02]  /*46f0*/  @!P2 LEA.HI.X R15, R38, R15, R39, 0x1, P3 ;  /* 0x0000000f260fa211 */ /* 0x000fe400018f0c27 */
[----:B------:R-:W-:Y:S02]  /*4700*/  CS2R R38, SRZ ;  /* 0x0000000000267805 */ /* 0x000fe4000001ff00 */
[C---:B-1----:R-:W-:Y:S02]  /*4710*/  @!P2 LEA R12, P3, R11.reuse, R12, 0x1 ;  /* 0x0000000c0b0ca211 */ /* 0x042fe400078608ff */
[----:B--2---:R-:W-:Y:S02]  /*4720*/  CS2R R36, SRZ ;  /* 0x0000000000247805 */ /* 0x004fe4000001ff00 */
[----:B------:R-:W-:Y:S02]  /*4730*/  @!P2 LEA.HI.X R13, R11, R13, R40, 0x1, P3 ;  /* 0x0000000d0b0da211 */ /* 0x000fe400018f0c28 */
[----:B------:R-:W-:-:S02]  /*4740*/  CS2R R42, SRZ ;  /* 0x00000000002a7805 */ /* 0x000fc4000001ff00 */
[----:B------:R-:W-:Y:S01]  /*4750*/  CS2R R40, SRZ ;  /* 0x0000000000287805 */ /* 0x000fe2000001ff00 */
[----:B------:R-:W2:Y:S05]  /*4760*/  @!P2 LDG.E.128 R36, desc[UR54][R14.64] ;  /* 0x000000360e24a981 */ /* 0x000eaa000c1e1d00 */
[----:B------:R0:W5:Y:S01]  /*4770*/  @!P2 LDG.E.128 R40, desc[UR54][R12.64] ;  /* 0x000000360c28a981 */ /* 0x000162000c1e1d00 */
[----:B------:R-:W-:Y:S01]  /*4780*/  UISETP.NE.AND UP0, UPT, UR51, 0x3, UPT ;  /* 0x000000033300788c */ /* 0x000fe2000bf05270 */
[----:B------:R-:W-:-:S05]  /*4790*/  ISETP.GE.AND P2, PT, R18, R88, PT ;  /* 0x000000581200720c */ /* 0x000fca0003f46270 */
[----:B------:R-:W-:Y:S01]  /*47a0*/  PLOP3.LUT P3, PT, PT, PT, UP0, 0x80, 0x0 ;  /* 0x000000000000781c */ /* 0x000fe20003f6f008 */
[----:B---3--:R-:W-:Y:S01]  /*47b0*/  IMAD.MOV.U32 R45, RZ, RZ, R4 ;  /* 0x000000ffff2d7224 */ /* 0x008fe200078e0004 */
[----:B------:R-:W-:Y:S01]  /*47c0*/  MOV R11, R6 ;  /* 0x00000006000b7202 */ /* 0x000fe20000000f00 */
[----:B------:R-:W-:Y:S02]  /*47d0*/  IMAD.MOV.U32 R44, RZ, RZ, R7 ;  /* 0x000000ffff2c7224 */ /* 0x000fe400078e0007 */
[----:B------:R-:W-:Y:S01]  /*47e0*/  IMAD.MOV.U32 R46, RZ, RZ, R5 ;  /* 0x000000ffff2e7224 */ /* 0x000fe200078e0005 */
[----:B------:R-:W-:Y:S02]  /*47f0*/  PRMT R115, R11, 0x5410, R45 ;  /* 0x000054100b737816 */ /* 0x000fe4000000002d */
[----:B------:R-:W-:Y:S02]  /*4800*/  PRMT R114, R44, 0x7610, R114 ;  /* 0x000076102c727816 */ /* 0x000fe40000000072 */
[----:B------:R-:W-:Y:S01]  /*4810*/  PRMT R101, R46, 0x7610, R101 ;  /* 0x000076102e657816 */ /* 0x000fe20000000065 */
[----:B----4-:R-:W-:-:S02]  /*4820*/  IMAD.MOV.U32 R11, RZ, RZ, R34 ;  /* 0x000000ffff0b7224 */ /* 0x010fc400078e0022 */
[----:B0-----:R-:W-:Y:S02]  /*4830*/  IMAD.MOV.U32 R12, RZ, RZ, R35 ;  /* 0x000000ffff0c7224 */ /* 0x001fe400078e0023 */
[----:B------:R-:W-:Y:S01]  /*4840*/  IMAD.MOV.U32 R13, RZ, RZ, R32 ;  /* 0x000000ffff0d7224 */ /* 0x000fe200078e0020 */
[----:B------:R-:W-:Y:S01]  /*4850*/  PRMT R117, R11, 0x7610, R117 ;  /* 0x000076100b757816 */ /* 0x000fe20000000075 */
[----:B------:R-:W-:Y:S01]  /*4860*/  IMAD.MOV.U32 R14, RZ, RZ, R33 ;  /* 0x000000ffff0e7224 */ /* 0x000fe200078e0021 */
[----:B------:R-:W-:Y:S02]  /*4870*/  PRMT R114, R114, 0x5410, R12 ;  /* 0x0000541072727816 */ /* 0x000fe4000000000c */
[----:B------:R-:W-:Y:S02]  /*4880*/  PRMT R116, R13, 0x7610, R116 ;  /* 0x000076100d747816 */ /* 0x000fe40000000074 */
[----:B------:R-:W-:Y:S01]  /*4890*/  PRMT R105, R14, 0x7610, R105 ;  /* 0x000076100e697816 */ /* 0x000fe20000000069 */
[----:B--2---:R-:W-:-:S02]  /*48a0*/  IMAD.MOV.U32 R11, RZ, RZ, R38 ;  /* 0x000000ffff0b7224 */ /* 0x004fc400078e0026 */
[----:B------:R-:W-:Y:S02]  /*48b0*/  IMAD.MOV.U32 R12, RZ, RZ, R39 ;  /* 0x000000ffff0c7224 */ /* 0x000fe400078e0027 */
[----:B------:R-:W-:Y:S01]  /*48c0*/  IMAD.MOV.U32 R13, RZ, RZ, R36 ;  /* 0x000000ffff0d7224 */ /* 0x000fe200078e0024 */
[----:B------:R-:W-:Y:S01]  /*48d0*/  PRMT R107, R11, 0x7610, R107 ;  /* 0x000076100b6b7816 */ /* 0x000fe2000000006b */
[----:B------:R-:W-:Y:S01]  /*48e0*/  IMAD.MOV.U32 R14, RZ, RZ, R37 ;  /* 0x000000ffff0e7224 */ /* 0x000fe200078e0025 */
[----:B------:R-:W-:Y:S01]  /*48f0*/  PRMT R111, R12, 0x7610, R111 ;  /* 0x000076100c6f7816 */ /* 0x000fe2000000006f */
[----:B-----5:R-:W-:Y:S01]  /*4900*/  IMAD.MOV.U32 R11, RZ, RZ, R42 ;  /* 0x000000ffff0b7224 */ /* 0x020fe200078e002a */
[----:B------:R-:W-:Y:S01]  /*4910*/  PRMT R109, R13, 0x7610, R109 ;  /* 0x000076100d6d7816 */ /* 0x000fe2000000006d */
[----:B------:R-:W-:Y:S01]  /*4920*/  IMAD.MOV.U32 R12, RZ, RZ, R43 ;  /* 0x000000ffff0c7224 */ /* 0x000fe200078e002b */
[----:B------:R-:W-:Y:S01]  /*4930*/  PRMT R113, R14, 0x7610, R113 ;  /* 0x000076100e717816 */ /* 0x000fe20000000071 */
[----:B------:R-:W-:Y:S01]  /*4940*/  IMAD.MOV.U32 R13, RZ, RZ, R40 ;  /* 0x000000ffff0d7224 */ /* 0x000fe200078e0028 */
[----:B------:R-:W-:Y:S01]  /*4950*/  PRMT R107, R107, 0x5410, R11 ;  /* 0x000054106b6b7816 */ /* 0x000fe2000000000b */
[----:B------:R-:W-:Y:S01]  /*4960*/  IMAD.MOV.U32 R14, RZ, RZ, R41 ;  /* 0x000000ffff0e7224 */ /* 0x000fe200078e0029 */
[----:B------:R-:W-:-:S02]  /*4970*/  PRMT R111, R111, 0x5410, R12 ;  /* 0x000054106f6f7816 */ /* 0x000fc4000000000c */
[----:B------:R-:W-:Y:S02]  /*4980*/  PRMT R109, R109, 0x5410, R13 ;  /* 0x000054106d6d7816 */ /* 0x000fe4000000000d */
[----:B------:R-:W-:Y:S01]  /*4990*/  PRMT R113, R113, 0x5410, R14 ;  /* 0x0000541071717816 */ /* 0x000fe2000000000e */
[----:B------:R-:W-:Y:S06]  /*49a0*/  @!P3 BRA `(.L_x_2878) ;  /* 0x000000000004b947 */ /* 0x000fec0003800000 */
[----:B------:R-:W-:Y:S01]  /*49b0*/  BPT.TRAP 0x1 ;  /* 0x000000040000795c */ /* 0x000fe20000300000 */
.L_x_2878:
[----:B------:R-:W-:Y:S01]  /*49c0*/  IMAD R87, R22, 0x8, R23 ;  /* 0x0000000816577824 */ /* 0x000fe200078e0217 */
[----:B------:R-:W-:Y:S01]  /*49d0*/  SHF.L.U32 R95, R209, 0x1f, RZ ;  /* 0x0000001fd15f7819 */ /* 0x000fe200000006ff */
[----:B------:R-:W0:Y:S01]  /*49e0*/  LDC R100, c[0x0][0x2f4] ;  /* 0x0000bd00ff647b82 */ /* 0x000e220000000800 */
[----:B------:R-:W-:Y:S02]  /*49f0*/  BSSY B1, `(.L_x_2879) ;  /* 0x0000003000017945 */ /* 0x000fe40003800000 */
[----:B------:R-:W1:Y:S02]  /*4a00*/  SYNCS.PHASECHK.TRANS64.TRYWAIT P4, [R87+URZ+0x22890], R95 ;  /* 0x0228905f570075a7 */ /* 0x000e64000808017f */
[----:B-1----:R-:W-:Y:S05]  /*4a10*/  @!P4 BRA `(.L_x_2880) ;  /* 0x0000020400acc947 */ /* 0x002fea0003800000 */
.L_x_3215:
[----:B------:R-:W-:Y:S05]  /*4a20*/  BSYNC B1 ;  /* 0x0000000000017941 */ /* 0x000fea0003800000 */
.L_x_2879:
[----:B------:R-:W-:Y:S01]  /*4a30*/  UMOV UR4, 0xffffffff ;  /* 0xffffffff00047882 */ /* 0x000fe20000000000 */
[----:B0-----:R-:W-:Y:S02]  /*4a40*/  IADD3 R102, -R61, R100, RZ ;  /* 0x000000643d667210 */ /* 0x001fe40007ffe1ff */
[----:B------:R-:W-:Y:S05]  /*4a50*/  BRA.DIV UR4, `(.L_x_2881) ;  /* 0x0000020604b07947 */ /* 0x000fea000b800000 */
[----:B------:R0:W2:Y:S04]  /*4a60*/  SHFL.IDX PT, R98, R97, RZ, 0x1c1f ;  /* 0x001c1fff61627589 */ /* 0x0000a800000e0000 */
[----:B------:R0:W3:Y:S02]  /*4a70*/  SHFL.IDX PT, R99, R96, RZ, 0x1c1f ;  /* 0x001c1fff60637589 */ /* 0x0000e400000e0000 */
.L_x_3219:
[----:B------:R-:W-:Y:S01]  /*4a80*/  ISETP.GE.OR P4, PT, R204, R94, P1 ;  /* 0x0000005ecc00720c */ /* 0x000fe20000f86670 */
[----:B------:R-:W-:-:S12]  /*4a90*/  BSSY B1, `(.L_x_2882) ;  /* 0x0000072000017945 */ /* 0x000fd80003800000 */
[----:B------:R-:W-:Y:S05]  /*4aa0*/  @P4 BRA `(.L_x_2883) ;  /* 0x0000000400c04947 */ /* 0x000fea0003800000 */
[----:B------:R-:W4:Y:S01]  /*4ab0*/  LDL R14, [R1+0x28] ;  /* 0x00002800010e7983 */ /* 0x000f220000100800 */
[----:B------:R-:W-:Y:S01]  /*4ac0*/  SEL R11, R61, R102, !P0 ;  /* 0x000000663d0b7207 */ /* 0x000fe20004000000 */
[----:B------:R-:W-:Y:S01]  /*4ad0*/  BSSY B2, `(.L_x_2884) ;  /* 0x0000067000027945 */ /* 0x000fe20003800000 */
[C---:B---3--:R-:W-:Y:S02]  /*4ae0*/  LEA R88, P4, R71.reuse, R99, 0x1 ;  /* 0x0000006347587211 */ /* 0x048fe400078808ff */
[----:B------:R-:W-:Y:S02]  /*4af0*/  SHF.R.S32.HI R12, RZ, 0x1f, R11 ;  /* 0x0000001fff0c7819 */ /* 0x000fe4000001140b */
[----:B--2---:R-:W-:Y:S02]  /*4b00*/  LEA.HI.X R89, R71, R98, R72, 0x1, P4 ;  /* 0x0000006247597211 */ /* 0x004fe400020f0c48 */
[----:B------:R-:W-:Y:S01]  /*4b10*/  LEA.HI R11, R12, R11, RZ, 0x4 ;  /* 0x0000000b0c0b7211 */ /* 0x000fe200078f20ff */
[----:B------:R-:W-:-:S03]  /*4b20*/  IMAD R12, R22, 0x1800, R85 ;  /* 0x00001800160c7824 */ /* 0x000fc600078e0255 */
[----:B------:R-:W-:Y:S01]  /*4b30*/  LEA.HI.SX32 R11, R11, R70, 0x1c ;  /* 0x000000460b0b7211 */ /* 0x000fe200078fe2ff */
[----:B------:R-:W-:-:S04]  /*4b40*/  IMAD R12, R12, 0x2, R23 ;  /* 0x000000020c0c7824 */ /* 0x000fc800078e0217 */
[----:B------:R-:W-:-:S05]  /*4b50*/  IMAD.SHL.U32 R11, R11, 0x8, RZ ;  /* 0x000000080b0b7824 */ /* 0x000fca00078e00ff */
[----:B------:R-:W-:-:S04]  /*4b60*/  LOP3.LUT R13, R73, 0x38, R11, 0xf8, !PT ;  /* 0x00000038490d7812 */ /* 0x000fc800078ef80b */
[----:B------:R-:W-:-:S05]  /*4b70*/  LOP3.LUT R13, R13, R76, RZ, 0x3c, !PT ;  /* 0x0000004c0d0d7212 */ /* 0x000fca00078e3cff */
[----:B----4-:R-:W-:-:S04]  /*4b80*/  IMAD R13, R14, 0x200, R13 ;  /* 0x000002000e0d7824 */ /* 0x010fc800078e020d */
[----:B------:R-:W-:-:S04]  /*4b90*/  IMAD R14, R22, 0x1800, R13 ;  /* 0x00001800160e7824 */ /* 0x000fc800078e020d */
[----:B------:R-:W-:Y:S02]  /*4ba0*/  IMAD R44, R14, 0x2, R23 ;  /* 0x000000020e2c7824 */ /* 0x000fe400078e0217 */
[----:B------:R-:W2:Y:S04]  /*4bb0*/  LDS.128 R12, [R12+0x1c400] ;  /* 0x01c400000c0c7984 */ /* 0x000ea80000000c00 */
[----:B------:R-:W3:Y:S01]  /*4bc0*/  LDS.128 R44, [R44+0x1c400] ;  /* 0x01c400002c2c7984 */ /* 0x000ee20000000c00 */
[----:B------:R-:W-:Y:S05]  /*4bd0*/  @P2 BRA `(.L_x_2885) ;  /* 0x0000000400582947 */ /* 0x000fea0003800000 */
[----:B------:R-:W-:Y:S01]  /*4be0*/  HADD2.F32 R105, -RZ, R105.H0_H0 ;  /* 0x20000069ff697230 */ /* 0x000fe20000004100 */
[----:B------:R-:W-:Y:S01]  /*4bf0*/  SHF.R.U32.HI R108, RZ, 0x10, R33 ;  /* 0x00000010ff6c7819 */ /* 0x000fe20000011621 */
[----:B---3--:R-:W-:Y:S01]  /*4c00*/  HADD2.F32 R104, -RZ, R45.H0_H0 ;  /* 0x2000002dff687230 */ /* 0x008fe20000004100 */
[----:B------:R-:W-:Y:S01]  /*4c10*/  SHF.R.U32.HI R110, RZ, 0x10, R5 ;  /* 0x00000010ff6e7819 */ /* 0x000fe20000011605 */
[----:B--2---:R-:W-:Y:S01]  /*4c20*/  HADD2.F32 R106, -RZ, R13.H0_H0 ;  /* 0x2000000dff6a7230 */ /* 0x004fe20000004100 */
[----:B------:R-:W-:Y:S01]  /*4c30*/  SHF.R.U64 R32, R32, 0x10, R33 ;  /* 0x0000001020207819 */ /* 0x000fe20000001221 */
[----:B------:R-:W-:Y:S02]  /*4c40*/  HADD2.F32 R101, -RZ, R101.H0_H0 ;  /* 0x20000065ff657230 */ /* 0x000fe40000004100 */
[-C--:B------:R-:W-:Y:S01]  /*4c50*/  FMUL.FTZ R103, R104, R105.reuse ;  /* 0x0000006968677220 */ /* 0x080fe20000410000 */
[----:B------:R-:W-:Y:S02]  /*4c60*/  HADD2.F32 R108, -RZ, R108.H0_H0 ;  /* 0x2000006cff6c7230 */ /* 0x000fe40000004100 */
[----:B------:R-:W-:Y:S01]  /*4c70*/  FMUL.FTZ R105, R106, R105 ;  /* 0x000000696a697220 */ /* 0x000fe20000410000 */
[----:B------:R-:W-:-:S02]  /*4c80*/  HADD2.F32 R110, -RZ, R110.H0_H0 ;  /* 0x2000006eff6e7230 */ /* 0x000fc40000004100 */
[-C--:B------:R-:W-:Y:S01]  /*4c90*/  FFMA.FTZ R106, R106, R101.reuse, -R103 ;  /* 0x000000656a6a7223 */ /* 0x080fe20000010867 */
[----:B------:R-:W-:Y:S02]  /*4ca0*/  IMAD.MOV.U32 R103, RZ, RZ, R47 ;  /* 0x000000ffff677224 */ /* 0x000fe400078e002f */
[----:B------:R-:W-:Y:S01]  /*4cb0*/  FFMA.FTZ R104, R104, R101, R105 ;  /* 0x0000006568687223 */ /* 0x000fe20000010069 */
[----:B------:R-:W-:Y:S01]  /*4cc0*/  HADD2.F32 R101, -RZ, R45.H1_H1 ;  /* 0x3000002dff657230 */ /* 0x000fe20000004100 */
[----:B------:R-:W-:Y:S01]  /*4cd0*/  SHF.R.U32.HI R105, RZ, 0x10, R35 ;  /* 0x00000010ff697819 */ /* 0x000fe20000011623 */
[----:B------:R-:W-:Y:S01]  /*4ce0*/  HADD2.F32 R45, -RZ, R13.H1_H1 ;  /* 0x3000000dff2d7230 */ /* 0x000fe20000004100 */
[----:B------:R-:W-:Y:S01]  /*4cf0*/  SHF.R.U64 R4, R4, 0x10, R5 ;  /* 0x0000001004047819 */ /* 0x000fe20000001205 */
[----:B------:R-:W-:Y:S02]  /*4d00*/  HADD2.F32 R47, -RZ, R103.H0_H0 ;  /* 0x20000067ff2f7230 */ /* 0x000fe40000004100 */
[----:B------:R-:W-:Y:S01]  /*4d10*/  FMUL.FTZ R112, R101, R108 ;  /* 0x0000006c65707220 */ /* 0x000fe20000410000 */
[----:B------:R-:W-:-:S02]  /*4d20*/  HADD2.F32 R33, -RZ, R44.H0_H0 ;  /* 0x2000002cff217230 */ /* 0x000fc40000004100 */
[C---:B------:R-:W-:Y:S01]  /*4d30*/  FMUL.FTZ R108, R45.reuse, R108 ;  /* 0x0000006c2d6c7220 */ /* 0x040fe20000410000 */
[----:B------:R-:W-:Y:S02]  /*4d40*/  HADD2.F32 R32, -RZ, R32.H0_H0 ;  /* 0x20000020ff207230 */ /* 0x000fe40000004100 */
[-C--:B------:R-:W-:Y:S01]  /*4d50*/  FFMA.FTZ R45, R45, R110.reuse, -R112 ;  /* 0x0000006e2d2d7223 */ /* 0x080fe20000010870 */
[--C-:B------:R-:W-:Y:S02]  /*4d60*/  HADD2.F32 R112, -RZ, R114.reuse.H1_H1 ;  /* 0x30000072ff707230 */ /* 0x100fe40000004100 */
[----:B------:R-:W-:Y:S01]  /*4d70*/  FFMA.FTZ R13, R101, R110, R108 ;  /* 0x0000006e650d7223 */ /* 0x000fe2000001006c */
[----:B------:R-:W-:Y:S01]  /*4d80*/  IMAD.MOV.U32 R101, RZ, RZ, R15 ;  /* 0x000000ffff657224 */ /* 0x000fe200078e000f */
[----:B------:R-:W-:Y:S01]  /*4d90*/  SHF.R.U64 R34, R34, 0x10, R35 ;  /* 0x0000001022227819 */ /* 0x000fe20000001223 */
[----:B------:R-:W-:Y:S02]  /*4da0*/  HADD2.F32 R108, -RZ, R114.H0_H0 ;  /* 0x20000072ff6c7230 */ /* 0x000fe40000004100 */
[----:B------:R-:W-:Y:S01]  /*4db0*/  FMUL.FTZ R110, R47, R112 ;  /* 0x000000702f6e7220 */ /* 0x000fe20000410000 */
[----:B------:R-:W-:Y:S01]  /*4dc0*/  HADD2.F32 R114, -RZ, R116.H0_H0 ;  /* 0x20000074ff727230 */ /* 0x000fe20000004100 */
[----:B------:R-:W-:Y:S01]  /*4dd0*/  F2FP.F16.F32.PACK_AB R45, R45, R106 ;  /* 0x0000006a2d2d723e */ /* 0x000fe200000000ff */
[----:B------:R-:W-:Y:S01]  /*4de0*/  HADD2.F32 R15, -RZ, R101.H0_H0 ;  /* 0x20000065ff0f7230 */ /* 0x000fe20000004100 */
[----:B------:R-:W-:Y:S01]  /*4df0*/  F2FP.F16.F32.PACK_AB R104, R13, R104 ;  /* 0x000000680d68723e */ /* 0x000fe200000000ff */
[----:B------:R-:W-:-:S02]  /*4e00*/  HADD2.F32 R5, -RZ, R44.H1_H1 ;  /* 0x3000002cff057230 */ /* 0x000fc40000004100 */
[----:B------:R-:W-:Y:S01]  /*4e10*/  FMUL.FTZ R116, R33, R114 ;  /* 0x0000007221747220 */ /* 0x000fe20000410000 */
[----:B------:R-:W-:Y:S02]  /*4e20*/  HADD2.F32 R35, -RZ, R117.H0_H0 ;  /* 0x20000075ff237230 */ /* 0x000fe40000004100 */
[C---:B------:R-:W-:Y:S01]  /*4e30*/  FMUL.FTZ R112, R15.reuse, R112 ;  /* 0x000000700f707220 */ /* 0x040fe20000410000 */
[-C--:B------:R-:W-:Y:S01]  /*4e40*/  FFMA.FTZ R15, R15, R108.reuse, -R110 ;  /* 0x0000006c0f0f7223 */ /* 0x080fe2000001086e */
[----:B------:R-:W-:Y:S02]  /*4e50*/  HADD2.F32 R110, -RZ, R103.H1_H1 ;  /* 0x30000067ff6e7230 */ /* 0x000fe40000004100 */
[----:B------:R-:W-:Y:S01]  /*4e60*/  HADD2.F32 R103, -RZ, R105.H0_H0 ;  /* 0x20000069ff677230 */ /* 0x000fe20000004100 */
[--C-:B------:R-:W-:Y:S01]  /*4e70*/  SHF.R.U32.HI R105, RZ, 0x10, R7.reuse ;  /* 0x00000010ff697819 */ /* 0x100fe20000011607 */
[----:B------:R-:W-:Y:S01]  /*4e80*/  FFMA.FTZ R47, R47, R108, R112 ;  /* 0x0000006c2f2f7223 */ /* 0x000fe20000010070 */
[----:B------:R-:W-:Y:S01]  /*4e90*/  HADD2.F32 R108, -RZ, R101.H1_H1 ;  /* 0x30000065ff6c7230 */ /* 0x000fe20000004100 */
[----:B------:R-:W-:Y:S01]  /*4ea0*/  SHF.R.U64 R7, R6, 0x10, R7 ;  /* 0x0000001006077819 */ /* 0x000fe20000001207 */
[----:B------:R-:W-:-:S02]  /*4eb0*/  HADD2.F32 R112, -RZ, R115.H1_H1 ;  /* 0x30000073ff707230 */ /* 0x000fc40000004100 */
[----:B------:R-:W-:Y:S02]  /*4ec0*/  HADD2.F32 R101, -RZ, R105.H0_H0 ;  /* 0x20000069ff657230 */ /* 0x000fe40000004100 */
[-C--:B------:R-:W-:Y:S01]  /*4ed0*/  FMUL.FTZ R105, R110, R103.reuse ;  /* 0x000000676e697220 */ /* 0x080fe20000410000 */
[C---:B------:R-:W-:Y:S01]  /*4ee0*/  FMUL.FTZ R103, R108.reuse, R103 ;  /* 0x000000676c677220 */ /* 0x040fe20000410000 */
[----:B------:R-:W-:Y:S02]  /*4ef0*/  HADD2.F32 R7, -RZ, R7.H0_H0 ;  /* 0x20000007ff077230 */ /* 0x000fe40000004100 */
[-C--:B------:R-:W-:Y:S01]  /*4f00*/  FFMA.FTZ R108, R108, R101.reuse, -R105 ;  /* 0x000000656c6c7223 */ /* 0x080fe20000010869 */
[----:B------:R-:W-:Y:S01]  /*4f10*/  FFMA.FTZ R110, R110, R101, R103 ;  /* 0x000000656e6e7223 */ /* 0x000fe20000010067 */
[----:B------:R-:W-:Y:S02]  /*4f20*/  HADD2.F32 R101, -RZ, R12.H0_H0 ;  /* 0x2000000cff657230 */ /* 0x000fe40000004100 */
[----:B------:R-:W-:Y:S01]  /*4f30*/  IMAD.MOV.U32 R13, RZ, RZ, R45 ;  /* 0x000000ffff0d7224 */ /* 0x000fe200078e002d */
[----:B------:R-:W-:Y:S01]  /*4f40*/  F2FP.F16.F32.PACK_AB R15, R108, R15 ;  /* 0x0000000f6c0f723e */ /* 0x000fe200000000ff */
[----:B------:R-:W-:-:S02]  /*4f50*/  IMAD.MOV.U32 R45, RZ, RZ, R104 ;  /* 0x000000ffff2d7224 */ /* 0x000fc400078e0068 */
[C---:B------:R-:W-:Y:S01]  /*4f60*/  FMUL.FTZ R114, R101.reuse, R114 ;  /* 0x0000007265727220 */ /* 0x040fe20000410000 */
[-C--:B------:R-:W-:Y:S01]  /*4f70*/  FFMA.FTZ R101, R101, R112.reuse, -R116 ;  /* 0x0000007065657223 */ /* 0x080fe20000010874 */
[----:B------:R-:W-:Y:S02]  /*4f80*/  F2FP.F16.F32.PACK_AB R47, R110, R47 ;  /* 0x0000002f6e2f723e */ /* 0x000fe400000000ff */
[----:B------:R-:W-:Y:S01]  /*4f90*/  FFMA.FTZ R114, R33, R112, R114 ;  /* 0x0000007021727223 */ /* 0x000fe20000010072 */
[----:B------:R-:W-:Y:S02]  /*4fa0*/  HADD2.F32 R33, -RZ, R12.H1_H1 ;  /* 0x3000000cff217230 */ /* 0x000fe40000004100 */
[----:B------:R-:W-:Y:S02]  /*4fb0*/  HADD2.F32 R12, -RZ, R4.H0_H0 ;  /* 0x20000004ff0c7230 */ /* 0x000fe40000004100 */
[-C--:B------:R-:W-:Y:S01]  /*4fc0*/  FMUL.FTZ R4, R5, R32.reuse ;  /* 0x0000002005047220 */ /* 0x080fe20000410000 */
[----:B------:R-:W-:-:S03]  /*4fd0*/  FMUL.FTZ R32, R33, R32 ;  /* 0x0000002021207220 */ /* 0x000fc60000410000 */
[-C--:B------:R-:W-:Y:S01]  /*4fe0*/  FFMA.FTZ R4, R33, R12.reuse, -R4 ;  /* 0x0000000c21047223 */ /* 0x080fe20000010804 */
[----:B------:R-:W-:Y:S02]  /*4ff0*/  HADD2.F32 R33, -RZ, R115.H0_H0 ;  /* 0x20000073ff217230 */ /* 0x000fe40000004100 */
[----:B------:R-:W-:Y:S01]  /*5000*/  FFMA.FTZ R5, R5, R12, R32 ;  /* 0x0000000c05057223 */ /* 0x000fe20000010020 */
[----:B------:R-:W-:Y:S02]  /*5010*/  HADD2.F32 R32, -RZ, R46.H0_H0 ;  /* 0x2000002eff207230 */ /* 0x000fe40000004100 */
[----:B------:R-:W-:Y:S01]  /*5020*/  HADD2.F32 R12, -RZ, R14.H0_H0 ;  /* 0x2000000eff0c7230 */ /* 0x000fe20000004100 */
[----:B------:R-:W-:Y:S01]  /*5030*/  F2FP.F16.F32.PACK_AB R44, R4, R101 ;  /* 0x00000065042c723e */ /* 0x000fe200000000ff */
[----:B------:R-:W-:Y:S02]  /*5040*/  HADD2.F32 R46, -RZ, R46.H1_H1 ;  /* 0x3000002eff2e7230 */ /* 0x000fe40000004100 */
[----:B------:R-:W-:Y:S01]  /*5050*/  FMUL.FTZ R103, R32, R35 ;  /* 0x0000002320677220 */ /* 0x000fe20000410000 */
[----:B------:R-:W-:-:S02]  /*5060*/  HADD2.F32 R14, -RZ, R14.H1_H1 ;  /* 0x3000000eff0e7230 */ /* 0x000fc40000004100 */
[C---:B------:R-:W-:Y:S01]  /*5070*/  FMUL.FTZ R35, R12.reuse, R35 ;  /* 0x000000230c237220 */ /* 0x040fe20000410000 */
[----:B------:R-:W-:Y:S01]  /*5080*/  F2FP.F16.F32.PACK_AB R5, R5, R114 ;  /* 0x000000720505723e */ /* 0x000fe200000000ff */
[-C--:B------:R-:W-:Y:S02]  /*5090*/  FFMA.FTZ R12, R12, R33.reuse, -R103 ;  /* 0x000000210c0c7223 */ /* 0x080fe40000010867 */
[----:B------:R-:W-:Y:S01]  /*50a0*/  FFMA.FTZ R32, R32, R33, R35 ;  /* 0x0000002120207223 */ /* 0x000fe20000010023 */
[----:B------:R-:W-:-:S05]  /*50b0*/  HADD2.F32 R33, -RZ, R34.H0_H0 ;  /* 0x20000022ff217230 */ /* 0x000fca0000004100 */
[-C--:B------:R-:W-:Y:S01]  /*50c0*/  FMUL.FTZ R35, R46, R33.reuse ;  /* 0x000000212e237220 */ /* 0x080fe20000410000 */
[----:B------:R-:W-:-:S03]  /*50d0*/  FMUL.FTZ R33, R14, R33 ;  /* 0x000000210e217220 */ /* 0x000fc60000410000 */
[-C--:B------:R-:W-:Y:S01]  /*50e0*/  FFMA.FTZ R35, R14, R7.reuse, -R35 ;  /* 0x000000070e237223 */ /* 0x080fe20000010823 */
[----:B------:R-:W-:-:S04]  /*50f0*/  FFMA.FTZ R33, R46, R7, R33 ;  /* 0x000000072e217223 */ /* 0x000fc80000010021 */
[----:B------:R-:W-:Y:S01]  /*5100*/  F2FP.F16.F32.PACK_AB R14, R35, R12 ;  /* 0x0000000c230e723e */ /* 0x000fe200000000ff */
[----:B------:R-:W-:Y:S01]  /*5110*/  IMAD.MOV.U32 R12, RZ, RZ, R44 ;  /* 0x000000ffff0c7224 */ /* 0x000fe200078e002c */
[----:B------:R-:W-:Y:S01]  /*5120*/  F2FP.F16.F32.PACK_AB R46, R33, R32 ;  /* 0x00000020212e723e */ /* 0x000fe200000000ff */
[----:B------:R-:W-:-:S07]  /*5130*/  IMAD.MOV.U32 R44, RZ, RZ, R5 ;  /* 0x000000ffff2c7224 */ /* 0x000fce00078e0005 */
.L_x_2885:
[----:B------:R-:W-:Y:S05]  /*5140*/  BSYNC B2 ;  /* 0x0000000000027941 */ /* 0x000fea0003800000 */
.L_x_2884:
[----:B------:R-:W-:Y:S01]  /*5150*/  ISETP.GE.AND P4, PT, R11, R100, PT ;  /* 0x000000640b00720c */ /* 0x000fe20003f86270 */
[----:B------:R-:W-:Y:S01]  /*5160*/  IMAD.MOV.U32 R4, RZ, RZ, R99 ;  /* 0x000000ffff047224 */ /* 0x000fe200078e0063 */
[----:B--2---:R4:W-:Y:S01]  /*5170*/  ST.E.128 desc[UR54][R88.64], R12 ;  /* 0x0000000c58007985 */ /* 0x0049e2000c101d36 */
[----:B------:R-:W-:-:S10]  /*5180*/  IMAD.MOV.U32 R5, RZ, RZ, R98 ;  /* 0x000000ffff057224 */ /* 0x000fd400078e0062 */
[----:B------:R-:W-:-:S05]  /*5190*/  @!P4 IMAD.WIDE R4, R11, 0x2, R4 ;  /* 0x000000020b04c825 */ /* 0x000fca00078e0204 */
[----:B---3--:R4:W-:Y:S02]  /*51a0*/  @!P4 ST.E.128 desc[UR54][R4.64], R44 ;  /* 0x0000002c0400c985 */ /* 0x0089e4000c101d36 */
.L_x_2883:
[----:B------:R-:W-:Y:S05]  /*51b0*/  BSYNC B1 ;  /* 0x0000000000017941 */ /* 0x000fea0003800000 */
.L_x_2882:
[----:B------:R-:W-:-:S03]  /*51c0*/  UMOV UR4, 0xffffffff ;  /* 0xffffffff00047882 */ /* 0x000fc60000000000 */
[----:B------:R-:W-:Y:S05]  /*51d0*/  BRA.DIV UR4, `(.L_x_2886) ;  /* 0x00000202041c7947 */ /* 0x000fea000b800000 */
[----:B0-----:R-:W0:Y:S04]  /*51e0*/  SHFL.IDX PT, R97, R97, 0x1, 0x1c1f ;  /* 0x003c1f0061617f89 */ /* 0x001e2800000e0000 */
[----:B------:R-:W0:Y:S02]  /*51f0*/  SHFL.IDX PT, R96, R96, 0x1, 0x1c1f ;  /* 0x003c1f0060607f89 */ /* 0x000e2400000e0000 */
.L_x_3223:
[----:B----4-:R-:W-:-:S05]  /*5200*/  VIADD R4, R204, 0x40 ;  /* 0x00000040cc047836 */ /* 0x010fca0000000000 */
[----:B------:R-:W-:-:S13]  /*5210*/  ISETP.GE.OR P4, PT, R4, R94, P1 ;  /* 0x0000005e0400720c */ /* 0x000fda0000f86670 */
[----:B------:R-:W-:Y:S05]  /*5220*/  @P4 BRA `(.L_x_2871) ;  /* 0x0000000800e84947 */ /* 0x000fea0003800000 */
[----:B------:R-:W4:Y:S01]  /*5230*/  LDL R6, [R1+0x2c] ;  /* 0x00002c0001067983 */ /* 0x000f220000100800 */
[----:B------:R-:W-:Y:S01]  /*5240*/  SEL R102, R61, R102, !P0 ;  /* 0x000000663d667207 */ /* 0x000fe20004000000 */
[C---:B------:R-:W-:Y:S01]  /*5250*/  VIADD R7, R204.reuse, 0x40 ;  /* 0x00000040cc077836 */ /* 0x040fe20000000000 */
[----:B0-----:R-:W-:Y:S01]  /*5260*/  LEA R32, P4, R71, R96, 0x1 ;  /* 0x0000006047207211 */ /* 0x001fe200078808ff */
[----:B------:R-:W-:Y:S01]  /*5270*/  VIADD R4, R204, 0x40 ;  /* 0x00000040cc047836 */ /* 0x000fe20000000000 */
[----:B------:R-:W-:Y:S01]  /*5280*/  SHF.R.S32.HI R5, RZ, 0x1f, R102 ;  /* 0x0000001fff057819 */ /* 0x000fe20000011466 */
[----:B------:R-:W-:Y:S01]  /*5290*/  IMAD.SHL.U32 R7, R7, 0x40, RZ ;  /* 0x0000004007077824 */ /* 0x000fe200078e00ff */
[----:B------:R-:W-:Y:S01]  /*52a0*/  BSSY B1, `(.L_x_2887) ;  /* 0x0000067000017945 */ /* 0x000fe20003800000 */
[----:B------:R-:W-:Y:S02]  /*52b0*/  LEA.HI.X R33, R71, R97, R72, 0x1, P4 ;  /* 0x0000006147217211 */ /* 0x000fe400020f0c48 */
[----:B------:R-:W-:-:S02]  /*52c0*/  LEA.HI R5, R5, R102, RZ, 0x4 ;  /* 0x0000006605057211 */ /* 0x000fc400078f20ff */
[----:B------:R-:W-:Y:S02]  /*52d0*/  SHF.L.U32 R4, R4, 0x6, RZ ;  /* 0x0000000604047819 */ /* 0x000fe400000006ff */
[----:B------:R-:W-:Y:S02]  /*52e0*/  LEA.HI.SX32 R5, R5, R70, 0x1c ;  /* 0x0000004605057211 */ /* 0x000fe400078fe2ff */
[----:B------:R-:W-:Y:S02]  /*52f0*/  LOP3.LUT R7, R7, 0x1c0, RZ, 0xc0, !PT ;  /* 0x000001c007077812 */ /* 0x000fe400078ec0ff */
[----:B------:R-:W-:Y:S01]  /*5300*/  LOP3.LUT R4, R4, 0x1c0, RZ, 0xc0, !PT ;  /* 0x000001c004047812 */ /* 0x000fe200078ec0ff */
[----:B------:R-:W-:Y:S01]  /*5310*/  IMAD.SHL.U32 R11, R5, 0x8, RZ ;  /* 0x00000008050b7824 */ /* 0x000fe200078e00ff */
[----:B------:R-:W-:-:S04]  /*5320*/  SHF.R.U32.HI R7, RZ, 0x3, R7 ;  /* 0x00000003ff077819 */ /* 0x000fc80000011607 */
        /* <DEDUP_REMOVED lines=10> */
[--C-:B------:R-:W-:Y:S01]  /*53d0*/  SHF.R.U64 R35, R38, 0x10, R39.reuse ;  /* 0x0000001026237819 */ /* 0x100fe20000001227 */
[----:B------:R-:W-:Y:S01]  /*53e0*/  HADD2.F32 R46, -RZ, R113.H1_H1 ;  /* 0x30000071ff2e7230 */ /* 0x000fe20000004100 */
[----:B------:R-:W-:Y:S01]  /*53f0*/  SHF.R.U32.HI R38, RZ, 0x10, R39 ;  /* 0x00000010ff267819 */ /* 0x000fe20000011627 */
[----:B----4-:R-:W-:Y:S01]  /*5400*/  IMAD.MOV.U32 R39, RZ, RZ, R13 ;  /* 0x000000ffff277224 */ /* 0x010fe200078e000d */
[----:B------:R-:W-:Y:S01]  /*5410*/  SHF.R.U64 R34, R36, 0x10, R37 ;  /* 0x0000001024227819 */ /* 0x000fe20000001225 */
[----:B0-----:R-:W-:Y:S01]  /*5420*/  IMAD.MOV.U32 R13, RZ, RZ, R7 ;  /* 0x000000ffff0d7224 */ /* 0x001fe200078e0007 */
[--C-:B------:R-:W-:Y:S01]  /*5430*/  SHF.R.U32.HI R45, RZ, 0x10, R41.reuse ;  /* 0x00000010ff2d7819 */ /* 0x100fe20000011629 */
[----:B------:R-:W-:Y:S01]  /*5440*/  HADD2.F32 R7, -RZ, R5.H0_H0 ;  /* 0x20000005ff077230 */ /* 0x000fe20000004100 */
[----:B------:R-:W-:Y:S01]  /*5450*/  SHF.R.U64 R36, R40, 0x10, R41 ;  /* 0x0000001028247819 */ /* 0x000fe20000001229 */
[----:B------:R-:W-:Y:S01]  /*5460*/  IMAD.MOV.U32 R41, RZ, RZ, R15 ;  /* 0x000000ffff297224 */ /* 0x000fe200078e000f */
[----:B------:R-:W-:Y:S01]  /*5470*/  SHF.R.U32.HI R44, RZ, 0x10, R37 ;  /* 0x00000010ff2c7819 */ /* 0x000fe20000011625 */
[--C-:B------:R-:W-:Y:S01]  /*5480*/  HADD2.F32 R15, -RZ, R39.reuse.H0_H0 ;  /* 0x20000027ff0f7230 */ /* 0x100fe20000004100 */
[--C-:B------:R-:W-:Y:S01]  /*5490*/  SHF.R.U64 R37, R42, 0x10, R43.reuse ;  /* 0x000000102a257819 */ /* 0x100fe2000000122b */
[----:B------:R-:W-:Y:S01]  /*54a0*/  HADD2.F32 R39, -RZ, R39.H1_H1 ;  /* 0x30000027ff277230 */ /* 0x000fe20000004100 */
[----:B------:R-:W-:Y:S01]  /*54b0*/  SHF.R.U32.HI R43, RZ, 0x10, R43 ;  /* 0x00000010ff2b7819 */ /* 0x000fe2000001162b */
[----:B------:R-:W-:-:S02]  /*54c0*/  HADD2.F32 R45, -RZ, R45.H0_H0 ;  /* 0x2000002dff2d7230 */ /* 0x000fc40000004100 */
[-C--:B------:R-:W-:Y:S01]  /*54d0*/  FMUL.FTZ R88, R15, R46.reuse ;  /* 0x0000002e0f587220 */ /* 0x080fe20000410000 */
[----:B------:R-:W-:Y:S02]  /*54e0*/  HADD2.F32 R40, -RZ, R5.H1_H1 ;  /* 0x30000005ff287230 */ /* 0x000fe40000004100 */
[----:B------:R-:W-:Y:S01]  /*54f0*/  FMUL.FTZ R46, R7, R46 ;  /* 0x0000002e072e7220 */ /* 0x000fe20000410000 */
[----:B------:R-:W-:Y:S02]  /*5500*/  HADD2.F32 R42, -RZ, R113.H0_H0 ;  /* 0x20000071ff2a7230 */ /* 0x000fe40000004100 */
[-C--:B------:R-:W-:Y:S01]  /*5510*/  FMUL.FTZ R47, R39, R45.reuse ;  /* 0x0000002d272f7220 */ /* 0x080fe20000410000 */
[----:B------:R-:W-:Y:S02]  /*5520*/  HADD2.F32 R44, -RZ, R44.H0_H0 ;  /* 0x2000002cff2c7230 */ /* 0x000fe40000004100 */
[----:B--2---:R-:W-:Y:S01]  /*5530*/  FMUL.FTZ R98, R40, R45 ;  /* 0x0000002d28627220 */ /* 0x004fe20000410000 */
[----:B------:R-:W-:-:S02]  /*5540*/  HADD2.F32 R45, -RZ, R111.H0_H0 ;  /* 0x2000006fff2d7230 */ /* 0x000fc40000004100 */
[-C--:B------:R-:W-:Y:S01]  /*5550*/  FFMA.FTZ R5, R7, R42.reuse, -R88 ;  /* 0x0000002a07057223 */ /* 0x080fe20000010858 */
[----:B------:R-:W-:Y:S01]  /*5560*/  FFMA.FTZ R7, R15, R42, R46 ;  /* 0x0000002a0f077223 */ /* 0x000fe2000001002e */
[-C--:B------:R-:W-:Y:S01]  /*5570*/  FFMA.FTZ R40, R40, R44.reuse, -R47 ;  /* 0x0000002c28287223 */ /* 0x080fe2000001082f */
[----:B------:R-:W-:Y:S01]  /*5580*/  FFMA.FTZ R42, R39, R44, R98 ;  /* 0x0000002c272a7223 */ /* 0x000fe20000010062 */
[----:B------:R-:W-:Y:S02]  /*5590*/  HADD2.F32 R111, -RZ, R111.H1_H1 ;  /* 0x3000006fff6f7230 */ /* 0x000fe40000004100 */
[--C-:B------:R-:W-:Y:S01]  /*55a0*/  HADD2.F32 R44, -RZ, R41.reuse.H0_H0 ;  /* 0x20000029ff2c7230 */ /* 0x100fe20000004100 */
[----:B------:R-:W-:Y:S01]  /*55b0*/  F2FP.F16.F32.PACK_AB R5, R40, R5 ;  /* 0x000000052805723e */ /* 0x000fe200000000ff */
[----:B------:R-:W-:Y:S02]  /*55c0*/  HADD2.F32 R41, -RZ, R41.H1_H1 ;  /* 0x30000029ff297230 */ /* 0x000fe40000004100 */
[----:B------:R-:W-:-:S02]  /*55d0*/  HADD2.F32 R15, -RZ, R13.H0_H0 ;  /* 0x2000000dff0f7230 */ /* 0x000fc40000004100 */
[----:B------:R-:W-:Y:S02]  /*55e0*/  HADD2.F32 R88, -RZ, R43.H0_H0 ;  /* 0x2000002bff587230 */ /* 0x000fe40000004100 */
[----:B------:R-:W-:Y:S02]  /*55f0*/  HADD2.F32 R39, -RZ, R13.H1_H1 ;  /* 0x3000000dff277230 */ /* 0x000fe40000004100 */
[----:B------:R-:W-:Y:S02]  /*5600*/  HADD2.F32 R46, -RZ, R38.H0_H0 ;  /* 0x20000026ff2e7230 */ /* 0x000fe40000004100 */
[CC--:B------:R-:W-:Y:S01]  /*5610*/  FMUL.FTZ R38, R44.reuse, R111.reuse ;  /* 0x0000006f2c267220 */ /* 0x0c0fe20000410000 */
[----:B------:R-:W-:Y:S01]  /*5620*/  FMUL.FTZ R111, R15, R111 ;  /* 0x0000006f0f6f7220 */ /* 0x000fe20000410000 */
[-C--:B------:R-:W-:Y:S01]  /*5630*/  FMUL.FTZ R98, R41, R88.reuse ;  /* 0x0000005829627220 */ /* 0x080fe20000410000 */
[----:B------:R-:W-:Y:S01]  /*5640*/  FMUL.FTZ R88, R39, R88 ;  /* 0x0000005827587220 */ /* 0x000fe20000410000 */
[-C--:B------:R-:W-:Y:S01]  /*5650*/  FFMA.FTZ R13, R15, R45.reuse, -R38 ;  /* 0x0000002d0f0d7223 */ /* 0x080fe20000010826 */
[----:B------:R-:W-:Y:S01]  /*5660*/  FFMA.FTZ R15, R44, R45, R111 ;  /* 0x0000002d2c0f7223 */ /* 0x000fe2000001006f */
[-C--:B------:R-:W-:Y:S01]  /*5670*/  FFMA.FTZ R38, R39, R46.reuse, -R98 ;  /* 0x0000002e27267223 */ /* 0x080fe20000010862 */
[----:B------:R-:W-:Y:S01]  /*5680*/  FFMA.FTZ R44, R41, R46, R88 ;  /* 0x0000002e292c7223 */ /* 0x000fe20000010058 */
[----:B------:R-:W-:-:S02]  /*5690*/  HADD2.F32 R43, -RZ, R109.H0_H0 ;  /* 0x2000006dff2b7230 */ /* 0x000fc40000004100 */
[----:B------:R-:W-:Y:S01]  /*56a0*/  HADD2.F32 R45, -RZ, R36.H0_H0 ;  /* 0x20000024ff2d7230 */ /* 0x000fe20000004100 */
[----:B------:R-:W-:Y:S01]  /*56b0*/  F2FP.F16.F32.PACK_AB R38, R38, R13 ;  /* 0x0000000d2626723e */ /* 0x000fe200000000ff */
[--C-:B------:R-:W-:Y:S01]  /*56c0*/  HADD2.F32 R39, -RZ, R12.reuse.H0_H0 ;  /* 0x2000000cff277230 */ /* 0x100fe20000004100 */
[----:B------:R-:W-:Y:S01]  /*56d0*/  F2FP.F16.F32.PACK_AB R13, R42, R7 ;  /* 0x000000072a0d723e */ /* 0x000fe200000000ff */
[----:B------:R-:W-:Y:S01]  /*56e0*/  HADD2.F32 R41, -RZ, R12.H1_H1 ;  /* 0x3000000cff297230 */ /* 0x000fe20000004100 */
[----:B------:R-:W-:Y:S01]  /*56f0*/  F2FP.F16.F32.PACK_AB R15, R44, R15 ;  /* 0x0000000f2c0f723e */ /* 0x000fe200000000ff */
[----:B------:R-:W-:Y:S02]  /*5700*/  HADD2.F32 R109, -RZ, R109.H1_H1 ;  /* 0x3000006dff6d7230 */ /* 0x000fe40000004100 */
[--C-:B------:R-:W-:Y:S02]  /*5710*/  HADD2.F32 R36, -RZ, R4.reuse.H0_H0 ;  /* 0x20000004ff247230 */ /* 0x100fe40000004100 */
[----:B------:R-:W-:Y:S01]  /*5720*/  FMUL.FTZ R89, R41, R45 ;  /* 0x0000002d29597220 */ /* 0x000fe20000410000 */
[----:B------:R-:W-:-:S02]  /*5730*/  HADD2.F32 R12, -RZ, R4.H1_H1 ;  /* 0x30000004ff0c7230 */ /* 0x000fc40000004100 */
[CC--:B------:R-:W-:Y:S01]  /*5740*/  FMUL.FTZ R47, R39.reuse, R109.reuse ;  /* 0x0000006d272f7220 */ /* 0x0c0fe20000410000 */
[----:B------:R-:W-:Y:S02]  /*5750*/  HADD2.F32 R34, -RZ, R34.H0_H0 ;  /* 0x20000022ff227230 */ /* 0x000fe40000004100 */
[----:B------:R-:W-:Y:S01]  /*5760*/  FMUL.FTZ R46, R36, R109 ;  /* 0x0000006d242e7220 */ /* 0x000fe20000410000 */
[----:B------:R-:W-:Y:S02]  /*5770*/  HADD2.F32 R37, -RZ, R37.H0_H0 ;  /* 0x20000025ff257230 */ /* 0x000fe40000004100 */
        /* <DEDUP_REMOVED lines=8> */
[----:B------:R-:W-:Y:S02]  /*5800*/  HADD2.F32 R107, -RZ, R107.H1_H1 ;  /* 0x3000006bff6b7230 */ /* 0x000fe40000004100 */
[----:B------:R-:W-:Y:S02]  /*5810*/  HADD2.F32 R12, -RZ, R6.H0_H0 ;  /* 0x20000006ff0c7230 */ /* 0x000fe40000004100 */
[----:B------:R-:W-:Y:S02]  /*5820*/  HADD2.F32 R14, -RZ, R14.H1_H1 ;  /* 0x3000000eff0e7230 */ /* 0x000fe40000004100 */
[-C--:B------:R-:W-:Y:S01]  /*5830*/  FMUL.FTZ R43, R34, R107.reuse ;  /* 0x0000006b222b7220 */ /* 0x080fe20000410000 */
[----:B------:R-:W-:Y:S02]  /*5840*/  HADD2.F32 R6, -RZ, R6.H1_H1 ;  /* 0x30000006ff067230 */ /* 0x000fe40000004100 */
[----:B------:R-:W-:Y:S01]  /*5850*/  FMUL.FTZ R107, R12, R107 ;  /* 0x0000006b0c6b7220 */ /* 0x000fe20000410000 */
[----:B------:R-:W-:-:S02]  /*5860*/  HADD2.F32 R35, -RZ, R35.H0_H0 ;  /* 0x20000023ff237230 */ /* 0x000fc40000004100 */
[----:B------:R-:W-:Y:S01]  /*5870*/  FMUL.FTZ R45, R14, R37 ;  /* 0x000000250e2d7220 */ /* 0x000fe20000410000 */
[----:B------:R-:W-:Y:S01]  /*5880*/  FFMA.FTZ R43, R12, R39, -R43 ;  /* 0x000000270c2b7223 */ /* 0x000fe2000001082b */
[----:B------:R-:W-:Y:S01]  /*5890*/  FMUL.FTZ R37, R6, R37 ;  /* 0x0000002506257220 */ /* 0x000fe20000410000 */
[----:B------:R-:W-:Y:S01]  /*58a0*/  FFMA.FTZ R107, R34, R39, R107 ;  /* 0x00000027226b7223 */ /* 0x000fe2000001006b */
[-C--:B------:R-:W-:Y:S01]  /*58b0*/  FFMA.FTZ R6, R6, R35.reuse, -R45 ;  /* 0x0000002306067223 */ /* 0x080fe2000001082d */
[----:B------:R-:W-:Y:S01]  /*58c0*/  F2FP.F16.F32.PACK_AB R12, R41, R46 ;  /* 0x0000002e290c723e */ /* 0x000fe200000000ff */
[----:B------:R-:W-:Y:S01]  /*58d0*/  FFMA.FTZ R14, R14, R35, R37 ;  /* 0x000000230e0e7223 */ /* 0x000fe20000010025 */
[----:B------:R-:W-:Y:S02]  /*58e0*/  IMAD.MOV.U32 R7, RZ, RZ, R38 ;  /* 0x000000ffff077224 */ /* 0x000fe400078e0026 */
[----:B------:R-:W-:Y:S02]  /*58f0*/  F2FP.F16.F32.PACK_AB R6, R6, R43 ;  /* 0x0000002b0606723e */ /* 0x000fe400000000ff */
[----:B------:R-:W-:-:S07]  /*5900*/  F2FP.F16.F32.PACK_AB R14, R14, R107 ;  /* 0x0000006b0e0e723e */ /* 0x000fce00000000ff */
.L_x_2888:
[----:B------:R-:W-:Y:S05]  /*5910*/  BSYNC B1 ;  /* 0x0000000000017941 */ /* 0x000fea0003800000 */
.L_x_2887:
        /* <DEDUP_REMOVED lines=8> */
.L_x_2852:
[----:B------:R-:W-:-:S06]  /*59a0*/  UISETP.NE.AND UP0, UPT, UR51, 0x3, UPT ;  /* 0x000000033300788c */ /* 0x000fcc000bf05270 */
[----:B------:R-:W-:-:S13]  /*59b0*/  PLOP3.LUT P3, PT, PT, PT, UP0, 0x80, 0x0 ;  /* 0x000000000000781c */ /* 0x000fda0003f6f008 */
[----:B------:R-:W-:Y:S05]  /*59c0*/  @!P3 BRA `(.L_x_2889) ;  /* 0x000000000004b947 */ /* 0x000fea0003800000 */
[----:B------:R-:W-:Y:S01]  /*59d0*/  BPT.TRAP 0x1 ;  /* 0x000000040000795c */ /* 0x000fe20000300000 */
.L_x_2889:
[----:B------:R-:W-:Y:S01]  /*59e0*/  IMAD R87, R22, 0x8, R23 ;  /* 0x0000000816577824 */ /* 0x000fe200078e0217 */
[----:B------:R-:W-:Y:S01]  /*59f0*/  SHF.L.U32 R95, R209, 0x1f, RZ ;  /* 0x0000001fd15f7819 */ /* 0x000fe200000006ff */
[----:B------:R-:W-:Y:S01]  /*5a00*/  BSSY B1, `(.L_x_2890) ;  /* 0x0000004000017945 */ /* 0x000fe20003800000 */
[----:B------:R-:W-:Y:S02]  /*5a10*/  SHF.R.S32.HI R92, RZ, 0x1f, R91 ;  /* 0x0000001fff5c7819 */ /* 0x000fe4000001145b */
[----:B------:R-:W0:Y:S02]  /*5a20*/  SYNCS.PHASECHK.TRANS64.TRYWAIT P2, [R87+URZ+0x22890], R95 ;  /* 0x0228905f570075a7 */ /* 0x000e24000804017f */
[----:B0-----:R-:W-:Y:S05]  /*5a30*/  @!P2 BRA `(.L_x_2891) ;  /* 0x000001f80050a947 */ /* 0x001fea0003800000 */
.L_x_3224:
[----:B------:R-:W-:Y:S05]  /*5a40*/  BSYNC B1 ;  /* 0x0000000000017941 */ /* 0x000fea0003800000 */
.L_x_2890:
[----:B------:R-:W-:Y:S01]  /*5a50*/  ULDC.64 UR4, c[0x0][0x300] ;  /* 0x0000c00000047ab9 */ /* 0x000fe20000000a00 */
[----:B-----5:R-:W-:Y:S01]  /*5a60*/  SHF.R.S32.HI R93, RZ, 0x1f, R90 ;  /* 0x0000001fff5d7819 */ /* 0x020fe2000001145a */
[----:B------:R-:W-:Y:S01]  /*5a70*/  IMAD R6, R92, UR4, RZ ;  /* 0x000000045c067c24 */ /* 0x000fe2000f8e02ff */
[----:B------:R-:W-:Y:S01]  /*5a80*/  ULDC.64 UR6, c[0x0][0x2e8] ;  /* 0x0000ba0000067ab9 */ /* 0x000fe20000000a00 */
[----:B------:R-:W-:-:S04]  /*5a90*/  IMAD.WIDE.U32 R4, R91, UR4, RZ ;  /* 0x000000045b047c25 */ /* 0x000fc8000f8e00ff */
        /* <DEDUP_REMOVED lines=20> */
.L_x_3228:
        /* <DEDUP_REMOVED lines=13> */
.L_x_2894:
[----:B------:R-:W-:Y:S05]  /*5cb0*/  BSYNC B1 ;  /* 0x0000000000017941 */ /* 0x000fea0003800000 */
.L_x_2893:
[----:B------:R-:W-:-:S03]  /*5cc0*/  UMOV UR4, 0xffffffff ;  /* 0xffffffff00047882 */ /* 0x000fc60000000000 */
[----:B------:R-:W-:Y:S05]  /*5cd0*/  BRA.DIV UR4, `(.L_x_2895) ;  /* 0x000001fa04087947 */ /* 0x000fea000b800000 */
[----:B--2-4-:R2:W4:Y:S04]  /*5ce0*/  SHFL.IDX PT, R5, R33, 0x1, 0x1c1f ;  /* 0x003c1f0021057f89 */ /* 0x01452800000e0000 */
[----:B---3--:R2:W3:Y:S02]  /*5cf0*/  SHFL.IDX PT, R4, R32, 0x1, 0x1c1f ;  /* 0x003c1f0020047f89 */ /* 0x0084e400000e0000 */
.L_x_3232:
        /* <DEDUP_REMOVED lines=13> */
.L_x_2871:
[----:B------:R-:W-:Y:S05]  /*5dd0*/  BSYNC B0 ;  /* 0x0000000000007941 */ /* 0x000fea0003800000 */
.L_x_2851:
        /* <DEDUP_REMOVED lines=12> */
[----:B------:R-:W-:-:S05]  /*5ea0*/  @!P2 VIADD R4, R87, 0x228a0 ;  /* 0x000228a05704a836 */ /* 0x000fca0000000000 */
[----:B------:R-:W-:-:S04]  /*5eb0*/  @!P2 PRMT R4, RZ, 0x654, R4 ;  /* 0x00000654ff04a816 */ /* 0x000fc80000000004 */
[----:B------:R0:W-:Y:S01]  /*5ec0*/  @!P2 SYNCS.ARRIVE.TRANS64.RED.A1T0 RZ, [R4+URZ], RZ ;  /* 0x000000ff04ffa9a7 */ /* 0x0001e2000810043f */
[----:B------:R-:W-:Y:S05]  /*5ed0*/  @!P3 BRA `(.L_x_2897) ;  /* 0x000000000004b947 */ /* 0x000fea0003800000 */
[----:B------:R-:W-:Y:S01]  /*5ee0*/  BPT.TRAP 0x1 ;  /* 0x000000040000795c */ /* 0x000fe20000300000 */
.L_x_2897:
[----:B------:R-:W-:Y:S05]  /*5ef0*/  BSYNC B0 ;  /* 0x0000000000007941 */ /* 0x000fea0003800000 */
.L_x_2896:
[----:B------:R-:W3:Y:S01]  /*5f00*/  SYNCS.PHASECHK.TRANS64.TRYWAIT P3, [R87+URZ+0x228b0], R95 ;  /* 0x0228b05f570075a7 */ /* 0x000ee2000806017f */
[----:B------:R-:W-:Y:S04]  /*5f10*/  BSSY B0, `(.L_x_2898) ;  /* 0x0000002000007945 */ /* 0x000fe80003800000 */
[----:B---3--:R-:W-:Y:S05]  /*5f20*/  @!P3 BRA `(.L_x_2899) ;  /* 0x000001f400c0b947 */ /* 0x008fea0003800000 */
.L_x_3233:
[----:B------:R-:W-:Y:S05]  /*5f30*/  BSYNC B0 ;  /* 0x0000000000007941 */ /* 0x000fea0003800000 */
.L_x_2898:
[----:B------:R4:W5:Y:S01]  /*5f40*/  LDL R45, [R1+0x1c] ;  /* 0x00001c00012d7983 */ /* 0x0009620000100800 */
[----:B------:R-:W-:Y:S01]  /*5f50*/  ULDC.64 UR4, c[0x0][0x328] ;  /* 0x0000ca0000047ab9 */ /* 0x000fe20000000a00 */
[----:B------:R-:W-:Y:S02]  /*5f60*/  ULDC.64 UR6, c[0x0][0x318] ;  /* 0x0000c60000067ab9 */ /* 0x000fe40000000a00 */
[----:B------:R4:W5:Y:S04]  /*5f70*/  LDL R44, [R1+0x18] ;  /* 0x00001800012c7983 */ /* 0x0009680000100800 */
[----:B------:R4:W5:Y:S04]  /*5f80*/  LDL R43, [R1+0x14] ;  /* 0x00001400012b7983 */ /* 0x0009680000100800 */
[----:B------:R4:W5:Y:S04]  /*5f90*/  LDL R42, [R1+0x10] ;  /* 0x00001000012a7983 */ /* 0x0009680000100800 */
[----:B------:R4:W5:Y:S04]  /*5fa0*/  LDL R40, [R1+0xc] ;  /* 0x00000c0001287983 */ /* 0x0009680000100800 */
[----:B------:R4:W5:Y:S01]  /*5fb0*/  LDL R38, [R1+0x8] ;  /* 0x0000080001267983 */ /* 0x0009620000100800 */
        /* <DEDUP_REMOVED lines=11> */
[----:B------:R-:W-:Y:S01]  /*6070*/  IMAD R34, R22, 0x6000, R82 ;  /* 0x0000600016227824 */ /* 0x000fe200078e0252 */
[----:B------:R-:W-:-:S03]  /*6080*/  IADD3 R5, R5, R93, RZ ;  /* 0x0000005d05057210 */ /* 0x000fc60007ffe0ff */
[----:B------:R-:W-:Y:S02]  /*6090*/  IMAD.IADD R11, R75, 0x1, R34 ;  /* 0x000000014b0b7824 */ /* 0x000fe400078e0222 */
[----:B------:R-:W-:-:S04]  /*60a0*/  IMAD.WIDE.U32 R4, R205, UR4, R4 ;  /* 0x00000004cd047c25 */ /* 0x000fc8000f8e0004 */
[----:B------:R-:W-:Y:S01]  /*60b0*/  IMAD R5, R205, UR5, R5 ;  /* 0x00000005cd057c24 */ /* 0x000fe2000f8e0205 */
[----:B------:R-:W-:Y:S01]  /*60c0*/  LEA R35, P3, R4, UR6, 0x1 ;  /* 0x0000000604237c11 */ /* 0x000fe2000f8608ff */
[--C-:B------:R-:W-:Y:S02]  /*60d0*/  IMAD R34, R34, 0x2, R26.reuse ;  /* 0x0000000222227824 */ /* 0x100fe400078e021a */
[----:B------:R-:W-:Y:S01]  /*60e0*/  IMAD R11, R11, 0x2, R26 ;  /* 0x000000020b0b7824 */ /* 0x000fe200078e021a */
[----:B------:R-:W-:Y:S01]  /*60f0*/  LEA.HI.X R36, R4, UR7, R5, 0x1, P3 ;  /* 0x0000000704247c11 */ /* 0x000fe200098f0c05 */
[----:B------:R4:W0:Y:S01]  /*6100*/  SHFL.IDX PT, R41, R35, RZ, 0x1c1f ;  /* 0x001c1fff23297589 */ /* 0x00082200000e0000 */
[----:B------:R-:W-:-:S03]  /*6110*/  ISETP.GE.AND P3, PT, R94, 0x1, PT ;  /* 0x000000015e00780c */ /* 0x000fc60003f66270 */
[----:B------:R4:W0:Y:S10]  /*6120*/  SHFL.IDX PT, R39, R36, RZ, 0x1c1f ;  /* 0x001c1fff24277589 */ /* 0x00083400000e0000 */
[----:B----4-:R-:W-:Y:S05]  /*6130*/  @!P3 BRA `(.L_x_2901) ;  /* 0x0000000000a4b947 */ /* 0x010fea0003800000 */
[----:B------:R-:W-:Y:S02]  /*6140*/  ISETP.NE.AND P5, PT, R77, RZ, PT ;  /* 0x000000ff4d00720c */ /* 0x000fe40003fa5270 */
[----:B------:R-:W-:Y:S02]  /*6150*/  ISETP.NE.AND P4, PT, R78, RZ, PT ;  /* 0x000000ff4e00720c */ /* 0x000fe40003f85270 */
[----:B------:R-:W-:-:S09]  /*6160*/  PRMT R37, R10, 0x8880, RZ ;  /* 0x000088800a257816 */ /* 0x000fd200000000ff */
[----:B------:R-:W4:Y:S01]  /*6170*/  @P5 LDS.128 R4, [R34] ;  /* 0x0000000022045984 */ /* 0x000f220000000c00 */
[----:B012---:R-:W-:-:S04]  /*6180*/  @P5 LEA R32, P3, R18, R41, 0x1 ;  /* 0x0000002912205211 */ /* 0x007fc800078608ff */
[----:B------:R-:W-:Y:S02]  /*6190*/  @P5 LEA.HI.X R33, R18, R39, R19, 0x1, P3 ;  /* 0x0000002712215211 */ /* 0x000fe400018f0c13 */
[----:B------:R-:W-:-:S04]  /*61a0*/  @P4 LEA R14, P3, R17, R41, 0x1 ;  /* 0x00000029110e4211 */ /* 0x000fc800078608ff */
[----:B------:R-:W-:Y:S02]  /*61b0*/  @P4 LEA.HI.X R15, R17, R39, R208, 0x1, P3 ;  /* 0x00000027110f4211 */ /* 0x000fe400018f0cd0 */
[----:B------:R-:W-:-:S13]  /*61c0*/  ISETP.NE.AND P3, PT, R79, RZ, PT ;  /* 0x000000ff4f00720c */ /* 0x000fda0003f65270 */
[----:B------:R-:W-:-:S04]  /*61d0*/  @P3 LEA R12, P6, R224, R41, 0x1 ;  /* 0x00000029e00c3211 */ /* 0x000fc800078c08ff */
[----:B-----5:R-:W-:Y:S01]  /*61e0*/  @P3 LEA.HI.X R13, R224, R39, R45, 0x1, P6 ;  /* 0x00000027e00d3211 */ /* 0x020fe200030f0c2d */
[----:B----4-:R0:W-:Y:S01]  /*61f0*/  @P5 ST.E.128 desc[UR54][R32.64], R4 ;  /* 0x0000000420005985 */ /* 0x0101e2000c101d36 */
[----:B------:R-:W-:-:S03]  /*6200*/  ISETP.NE.AND P5, PT, R80, RZ, PT ;  /* 0x000000ff5000720c */ /* 0x000fc60003fa5270 */
[----:B------:R-:W1:Y:S10]  /*6210*/  @P4 LDS.128 R4, [R11] ;  /* 0x000000000b044984 */ /* 0x000e740000000c00 */
        /* <DEDUP_REMOVED lines=27> */
.L_x_2901:
[----:B------:R-:W-:Y:S05]  /*63d0*/  BSYNC B0 ;  /* 0x0000000000007941 */ /* 0x000fea0003800000 */
.L_x_2900:
[----:B------:R-:W-:Y:S01]  /*63e0*/  ISETP.GE.AND P3, PT, R94, 0x41, PT ;  /* 0x000000415e00780c */ /* 0x000fe20003f66270 */
[----:B------:R0:W0:Y:S01]  /*63f0*/  SHFL.IDX PT, R37, R36, 0x1, 0x1c1f ;  /* 0x003c1f0024257f89 */ /* 0x00002200000e0000 */
[----:B------:R-:W-:Y:S03]  /*6400*/  BSSY B0, `(.L_x_2902) ;  /* 0x000002c000007945 */ /* 0x000fe60003800000 */
[----:B------:R-:W0:Y:S08]  /*6410*/  SHFL.IDX PT, R35, R35, 0x1, 0x1c1f ;  /* 0x003c1f0023237f89 */ /* 0x000e3000000e0000 */
[----:B------:R-:W-:Y:S05]  /*6420*/  @!P3 BRA `(.L_x_2903) ;  /* 0x0000000000a4b947 */ /* 0x000fea0003800000 */
[----:B------:R-:W-:Y:S02]  /*6430*/  ISETP.NE.AND P5, PT, R77, RZ, PT ;  /* 0x000000ff4d00720c */ /* 0x000fe40003fa5270 */
[----:B------:R-:W-:Y:S02]  /*6440*/  ISETP.NE.AND P4, PT, R78, RZ, PT ;  /* 0x000000ff4e00720c */ /* 0x000fe40003f85270 */
[----:B0-----:R-:W-:-:S09]  /*6450*/  PRMT R36, R10, 0x8880, RZ ;  /* 0x000088800a247816 */ /* 0x001fd200000000ff */
[----:B----4-:R-:W0:Y:S01]  /*6460*/  @P5 LDS.128 R4, [R34+0x2000] ;  /* 0x0020000022045984 */ /* 0x010e220000000c00 */
[----:B-12---:R-:W-:-:S04]  /*6470*/  @P5 LEA R32, P3, R18, R35, 0x1 ;  /* 0x0000002312205211 */ /* 0x006fc800078608ff */
[----:B------:R-:W-:Y:S02]  /*6480*/  @P5 LEA.HI.X R33, R18, R37, R19, 0x1, P3 ;  /* 0x0000002512215211 */ /* 0x000fe400018f0c13 */
[----:B------:R-:W-:-:S04]  /*6490*/  @P4 LEA R14, P3, R17, R35, 0x1 ;  /* 0x00000023110e4211 */ /* 0x000fc800078608ff */
[----:B------:R-:W-:Y:S02]  /*64a0*/  @P4 LEA.HI.X R15, R17, R37, R208, 0x1, P3 ;  /* 0x00000025110f4211 */ /* 0x000fe400018f0cd0 */
[----:B------:R-:W-:-:S13]  /*64b0*/  ISETP.NE.AND P3, PT, R79, RZ, PT ;  /* 0x000000ff4f00720c */ /* 0x000fda0003f65270 */
[----:B------:R-:W-:-:S04]  /*64c0*/  @P3 LEA R12, P6, R224, R35, 0x1 ;  /* 0x00000023e00c3211 */ /* 0x000fc800078c08ff */
[----:B-----5:R-:W-:Y:S01]  /*64d0*/  @P3 LEA.HI.X R13, R224, R37, R45, 0x1, P6 ;  /* 0x00000025e00d3211 */ /* 0x020fe200030f0c2d */
[----:B0-----:R0:W-:Y:S01]  /*64e0*/  @P5 ST.E.128 desc[UR54][R32.64], R4 ;  /* 0x0000000420005985 */ /* 0x0011e2000c101d36 */
        /* <DEDUP_REMOVED lines=29> */
.L_x_2903:
[----:B------:R-:W-:Y:S05]  /*66c0*/  BSYNC B0 ;  /* 0x0000000000007941 */ /* 0x000fea0003800000 */
.L_x_2902:
[----:B------:R-:W-:Y:S01]  /*66d0*/  @!PT LDS RZ, [RZ] ;  /* 0x00000000fffff984 */ /* 0x000fe20000000800 */
[----:B------:R-:W-:Y:S01]  /*66e0*/  @!PT LDS RZ, [RZ] ;  /* 0x00000000fffff984 */ /* 0x000fe20000000800 */
[----:B------:R-:W-:Y:S01]  /*66f0*/  @!PT LDS RZ, [RZ] ;  /* 0x00000000fffff984 */ /* 0x000fe20000000800 */
[----:B------:R-:W-:Y:S01]  /*6700*/  @!PT LDS RZ, [RZ] ;  /* 0x00000000fffff984 */ /* 0x000fe20000000800 */
[----:B------:R1:W-:Y:S06]  /*6710*/  MEMBAR.ALL.CTA ;  /* 0x0000000000007992 */ /* 0x0003ec0000008000 */
[----:B-1----:R-:W1:Y:S01]  /*6720*/  FENCE.VIEW.ASYNC.S ;  /* 0x00000000000073c6 */ /* 0x002e620000000000 */
[----:B---3--:R-:W-:Y:S01]  /*6730*/  @!P2 VIADD R87, R87, 0x228c0 ;  /* 0x000228c05757a836 */ /* 0x008fe20000000000 */
[----:B-1----:R1:W-:Y:S01]  /*6740*/  BAR.SYNC.DEFER_BLOCKING R60, 0x80 ;  /* 0x0002003c0000751d */ /* 0x0023e20000010000 */
[----:B------:R-:W-:Y:S01]  /*6750*/  LOP3.LUT P3, RZ, R16, 0x2, RZ, 0xc0, !PT ;  /* 0x0000000210ff7812 */ /* 0x000fe2000786c0ff */
[----:B------:R-:W-:-:S02]  /*6760*/  VIADD R22, R22, 0x1 ;  /* 0x0000000116167836 */ /* 0x000fc40000000000 */
[----:B------:R-:W-:-:S04]  /*6770*/  @!P2 PRMT R87, RZ, 0x654, R87 ;  /* 0x00000654ff57a816 */ /* 0x000fc80000000057 */
[----:B------:R1:W-:Y:S01]  /*6780*/  @!P2 SYNCS.ARRIVE.TRANS64.RED.A1T0 RZ, [R87+URZ], RZ ;  /* 0x000000ff57ffa9a7 */ /* 0x0003e2000810043f */
[----:B------:R-:W-:-:S04]  /*6790*/  ISETP.NE.AND P2, PT, R22, 0x2, PT ;  /* 0x000000021600780c */ /* 0x000fc80003f45270 */
[----:B0---4-:R-:W-:Y:S02]  /*67a0*/  SEL R4, RZ, 0x1, P2 ;  /* 0x00000001ff047807 */ /* 0x011fe40001000000 */
[----:B------:R-:W-:Y:S02]  /*67b0*/  SEL R22, R22, RZ, P2 ;  /* 0x000000ff16167207 */ /* 0x000fe40001000000 */
[----:B------:R-:W-:Y:S01]  /*67c0*/  LOP3.LUT R209, R209, R4, RZ, 0x3c, !PT ;  /* 0x00000004d1d17212 */ /* 0x000fe200078e3cff */
[----:B------:R-:W-:Y:S06]  /*67d0*/  @P3 BRA `(.L_x_2904) ;  /* 0xffffffc4004c3947 */ /* 0x000fec000383ffff */
[----:B------:R-:W0:Y:S01]  /*67e0*/  S2R R5, SR_TID.X ;  /* 0x0000000000057919 */ /* 0x000e220000002100 */
[----:B------:R-:W-:Y:S02]  /*67f0*/  PLOP3.LUT P0, PT, PT, PT, PT, 0x8, 0x0 ;  /* 0x000000000000781c */ /* 0x000fe40003f0e170 */
[----:B0-----:R-:W-:-:S04]  /*6800*/  SHF.R.U32.HI R5, RZ, 0x7, R5 ;  /* 0x00000007ff057819 */ /* 0x001fc80000011605 */
[----:B------:R-:W-:-:S13]  /*6810*/  ISETP.NE.AND P3, PT, R5, 0x1, PT ;  /* 0x000000010500780c */ /* 0x000fda0003f65270 */
[----:B------:R-:W-:Y:S05]  /*6820*/  @!P3 WARPSYNC.ALL ;  /* 0x000000000000b948 */ /* 0x000fea0003800000 */
[----:B------:R-:W-:Y:S06]  /*6830*/  @!P3 BAR.ARV 0x9, 0x100 ;  /* 0x024400000000bb1d */ /* 0x000fec0000002000 */
.L_x_2846:
[----:B------:R-:W0:Y:S01]  /*6840*/  LDC R0, c[0x0][0x448] ;  /* 0x00011200ff007b82 */ /* 0x000e220000000800 */
[----:B------:R-:W-:-:S07]  /*6850*/  IADD3 R7, R206, 0x1, -R203 ;  /* 0x00000001ce077810 */ /* 0x000fce0007ffe8cb */
[----:B------:R-:W3:Y:S01]  /*6860*/  LDC.64 R4, c[0x0][0x9e0] ;  /* 0x00027800ff047b82 */ /* 0x000ee20000000a00 */
[----:B0-----:R-:W-:Y:S01]  /*6870*/  ISETP.NE.AND P1, PT, R0, 0x1, PT ;  /* 0x000000010000780c */ /* 0x001fe20003f25270 */
[----:B------:R-:W-:Y:S01]  /*6880*/  VIADD R0, R228, 0x7f ;  /* 0x0000007fe4007836 */ /* 0x000fe20000000000 */
[----:B---3--:R-:W-:-:S11]  /*6890*/  ISETP.GE.AND P2, PT, R5, 0x1, PT ;  /* 0x000000010500780c */ /* 0x008fd60003f46270 */
[----:B------:R-:W0:Y:S08]  /*68a0*/  @P1 LDC R3, c[0x0][0x44c] ;  /* 0x00011300ff031b82 */ /* 0x000e300000000800 */
[----:B------:R-:W3:Y:S01]  /*68b0*/  @P1 LDC R6, c[0x0][0x450] ;  /* 0x00011400ff061b82 */ /* 0x000ee20000000800 */
[----:B0-----:R-:W-:-:S05]  /*68c0*/  @P1 IMAD.HI.U32 R3, R0, R3, RZ ;  /* 0x0000000300031227 */ /* 0x001fca00078e00ff */
[----:B---3--:R-:W-:-:S05]  /*68d0*/  @P1 SHF.R.U32.HI R0, RZ, R6, R3 ;  /* 0x00000006ff001219 */ /* 0x008fca0000011603 */
[----:B------:R-:W-:Y:S01]  /*68e0*/  IMAD.IADD R3, R7, 0x1, R0 ;  /* 0x0000000107037824 */ /* 0x000fe200078e0200 */
[----:B------:R-:W-:Y:S06]  /*68f0*/  @P0 BRA `(.L_x_2905) ;  /* 0x00000000000c0947 */ /* 0x000fec0003800000 */
[----:B------:R-:W0:Y:S01]  /*6900*/  FENCE.VIEW.ASYNC.G ;  /* 0x00000000000073c6 */ /* 0x000e220000000100 */
[----:B------:R-:W-:Y:S05]  /*6910*/  WARPSYNC.ALL ;  /* 0x0000000000007948 */ /* 0x000fea0003800000 */
[----:B0-----:R-:W-:Y:S06]  /*6920*/  BAR.ARV 0xc, 0x180 ;  /* 0x0306000000007b1d */ /* 0x001fec0000002000 */
.L_x_2905:
        /* <DEDUP_REMOVED lines=13> */
.L_x_2908:
[----:B------:R-:W-:-:S13]  /*6a00*/  ISETP.NE.AND P0, PT, R5, 0x1, PT ;  /* 0x000000010500780c */ /* 0x000fda0003f05270 */
[----:B------:R-:W0:Y:S02]  /*6a10*/  @P0 LDC.64 R6, c[0x0][0x9e8] ;  /* 0x00027a00ff060b82 */ /* 0x000e240000000a00 */
[----:B0-----:R-:W-:-:S05]  /*6a20*/  @P0 IMAD.HI.U32 R6, R0, R6, RZ ;  /* 0x0000000600060227 */ /* 0x001fca00078e00ff */
[----:B------:R-:W-:-:S07]  /*6a30*/  @P0 SHF.R.U32.HI R0, RZ, R7, R6 ;  /* 0x00000007ff000219 */ /* 0x000fce0000011606 */
.L_x_2909:
[----:B------:R-:W-:Y:S05]  /*6a40*/  BSYNC B0 ;  /* 0x0000000000007941 */ /* 0x000fea0003800000 */
.L_x_2907:
[----:B------:R-:W-:-:S05]  /*6a50*/  IMAD R3, R0, R5, R5 ;  /* 0x0000000500037224 */ /* 0x000fca00078e0205 */
[----:B------:R-:W-:-:S07]  /*6a60*/  VIMNMX R4, R4, R3, PT ;  /* 0x0000000304047248 */ /* 0x000fce0003fe0100 */
.L_x_2906:
[----:B------:R-:W0:Y:S01]  /*6a70*/  @P1 LDC R3, c[0x0][0x44c] ;  /* 0x00011300ff031b82 */ /* 0x000e220000000800 */
[----:B------:R-:W-:Y:S01]  /*6a80*/  VIADD R4, R4, 0x5f ;  /* 0x0000005f04047836 */ /* 0x000fe20000000000 */
[----:B------:R-:W-:Y:S01]  /*6a90*/  ULDC UR4, c[0x0][0x9dc] ;  /* 0x0002770000047ab9 */ /* 0x000fe20000000800 */
[----:B------:R-:W-:Y:S02]  /*6aa0*/  IMAD.MOV.U32 R7, RZ, RZ, R228 ;  /* 0x000000ffff077224 */ /* 0x000fe400078e00e4 */
[----:B------:R-:W-:-:S03]  /*6ab0*/  IMAD.HI R4, R4, 0x2aaaaaab, RZ ;  /* 0x2aaaaaab04047827 */ /* 0x000fc600078e02ff */
[----:B------:R-:W3:Y:S01]  /*6ac0*/  @P1 LDC R9, c[0x0][0x450] ;  /* 0x00011400ff091b82 */ /* 0x000ee20000000800 */
[----:B0-----:R-:W-:Y:S01]  /*6ad0*/  @P1 IMAD.HI.U32 R0, R228, R3, RZ ;  /* 0x00000003e4001227 */ /* 0x001fe200078e00ff */
[----:B------:R-:W-:-:S04]  /*6ae0*/  SHF.R.U32.HI R3, RZ, 0x1f, R4 ;  /* 0x0000001fff037819 */ /* 0x000fc80000011604 */
[----:B------:R-:W-:Y:S02]  /*6af0*/  LEA.HI.SX32 R4, R4, R3, 0x1c ;  /* 0x0000000304047211 */ /* 0x000fe400078fe2ff */
[----:B---3--:R-:W-:Y:S02]  /*6b00*/  @P1 SHF.R.U32.HI R7, RZ, R9, R0 ;  /* 0x00000009ff071219 */ /* 0x008fe40000011600 */
        /* <DEDUP_REMOVED lines=14> */
.L_x_2912:
[----:B------:R-:W-:-:S13]  /*6bf0*/  ISETP.NE.AND P0, PT, R5, 0x1, PT ;  /* 0x000000010500780c */ /* 0x000fda0003f05270 */
[----:B------:R-:W0:Y:S02]  /*6c00*/  @P0 LDC.64 R6, c[0x0][0x9e8] ;  /* 0x00027a00ff060b82 */ /* 0x000e240000000a00 */
[----:B0-----:R-:W-:-:S05]  /*6c10*/  @P0 IMAD.HI.U32 R6, R30, R6, RZ ;  /* 0x000000061e060227 */ /* 0x001fca00078e00ff */
[----:B------:R-:W-:-:S07]  /*6c20*/  @P0 SHF.R.U32.HI R30, RZ, R7, R6 ;  /* 0x00000007ff1e0219 */ /* 0x000fce0000011606 */
.L_x_2913:
[----:B------:R-:W-:Y:S05]  /*6c30*/  BSYNC B0 ;  /* 0x0000000000007941 */ /* 0x000fea0003800000 */
.L_x_2911:
[----:B------:R-:W-:-:S05]  /*6c40*/  IMAD R5, R30, R5, RZ ;  /* 0x000000051e057224 */ /* 0x000fca00078e02ff */
[----:B------:R-:W-:-:S07]  /*6c50*/  VIMNMX R0, R0, R5, !PT ;  /* 0x0000000500007248 */ /* 0x000fce0007fe0100 */
.L_x_2910:
[----:B------:R-:W-:Y:S01]  /*6c60*/  IMAD.HI R0, R0, 0x2aaaaaab, RZ ;  /* 0x2aaaaaab00007827 */ /* 0x000fe200078e02ff */
[----:B------:R-:W-:Y:S03]  /*6c70*/  BSSY B0, `(.L_x_2914) ;  /* 0x0000027000007945 */ /* 0x000fe60003800000 */
[----:B------:R-:W-:Y:S01]  /*6c80*/  IMAD.MOV.U32 R176, RZ, RZ, RZ ;  /* 0x000000ffffb07224 */ /* 0x000fe200078e00ff */
[----:B------:R-:W-:-:S04]  /*6c90*/  SHF.R.U32.HI R3, RZ, 0x1f, R0 ;  /* 0x0000001fff037819 */ /* 0x000fc80000011600 */
[----:B------:R-:W-:-:S04]  /*6ca0*/  LEA.HI.SX32 R3, R0, R3, 0x1c ;  /* 0x0000000300037211 */ /* 0x000fc800078fe2ff */
[----:B------:R-:W-:-:S04]  /*6cb0*/  VIMNMX R9, RZ, R3, !PT ;  /* 0x00000003ff097248 */ /* 0x000fc80007fe0100 */
[----:B------:R-:W-:-:S13]  /*6cc0*/  ISETP.GT.AND P0, PT, R31, R9, PT ;  /* 0x000000091f00720c */ /* 0x000fda0003f04270 */
        /* <DEDUP_REMOVED lines=14> */
[----:B0-----:R-:W-:Y:S01]  /*6db0*/  IADD3 R4, R3, 0xffffffe, RZ ;  /* 0x0ffffffe03047810 */ /* 0x001fe20007ffe0ff */
[----:B------:R-:W-:-:S05]  /*6dc0*/  IMAD.MOV R3, RZ, RZ, -R11 ;  /* 0x000000ffff037224 */ /* 0x000fca00078e0a0b */
[----:B------:R0:W3:Y:S02]  /*6dd0*/  F2I.FTZ.U32.TRUNC.NTZ R5, R4 ;  /* 0x0000000400057305 */ /* 0x0000e4000021f000 */
[----:B0-----:R-:W-:Y:S02]  /*6de0*/  IMAD.MOV.U32 R4, RZ, RZ, RZ ;  /* 0x000000ffff047224 */ /* 0x001fe400078e00ff */
[----:B---3--:R-:W-:-:S04]  /*6df0*/  IMAD.MOV R7, RZ, RZ, -R5 ;  /* 0x000000ffff077224 */ /* 0x008fc800078e0a05 */
[----:B------:R-:W-:-:S04]  /*6e00*/  IMAD R7, R7, R6, RZ ;  /* 0x0000000607077224 */ /* 0x000fc800078e02ff */
[----:B------:R-:W-:-:S04]  /*6e10*/  IMAD.HI.U32 R5, R5, R7, R4 ;  /* 0x0000000705057227 */ /* 0x000fc800078e0004 */
[----:B------:R-:W-:-:S04]  /*6e20*/  IMAD.MOV.U32 R4, RZ, RZ, R10 ;  /* 0x000000ffff047224 */ /* 0x000fc800078e000a */
        /* <DEDUP_REMOVED lines=9> */
[----:B------:R-:W-:-:S05]  /*6ec0*/  @!P1 LOP3.LUT R5, RZ, R8, RZ, 0x33, !PT ;  /* 0x00000008ff059212 */ /* 0x000fca00078e33ff */
[----:B------:R-:W-:-:S07]  /*6ed0*/  IMAD.MOV.U32 R176, RZ, RZ, R5 ;  /* 0x000000ffffb07224 */ /* 0x000fce00078e0005 */
.L_x_2915:
[----:B------:R-:W-:Y:S05]  /*6ee0*/  BSYNC B0 ;  /* 0x0000000000007941 */ /* 0x000fea0003800000 */
.L_x_2914:
        /* <DEDUP_REMOVED lines=36> */
[----:B-1----:R-:W-:Y:S02]  /*7130*/  CS2R R86, SRZ ;  /* 0x0000000000567805 */ /* 0x002fe4000001ff00 */
        /* <DEDUP_REMOVED lines=20> */
[----:B-----5:R-:W-:Y:S02]  /*7280*/  CS2R R44, SRZ ;  /* 0x00000000002c7805 */ /* 0x020fe4000001ff00 */
        /* <DEDUP_REMOVED lines=8> */
[----:B------:R-:W-:Y:S01]  /*7310*/  CS2R R152, SRZ ;  /* 0x0000000000987805 */ /* 0x000fe2000001ff00 */
[----:B---3--:R-:W-:-:S05]  /*7320*/  IMAD R0, R0, R176, R9 ;  /* 0x000000b000007224 */ /* 0x008fca00078e0209 */
        /* <DEDUP_REMOVED lines=13> */
.L_x_3236:
        /* <DEDUP_REMOVED lines=13> */
[----:B------:R-:W-:Y:S01]  /*74d0*/  MOV R4, UR4 ;  /* 0x0000000400047c02 */ /* 0x000fe20008000f00 */
[----:B------:R-:W-:Y:S01]  /*74e0*/  IMAD.U32 R5, RZ, RZ, UR5 ;  /* 0x00000005ff057e24 */ /* 0x000fe2000f8e00ff */
[----:B------:R-:W-:Y:S01]  /*74f0*/  ULDC.64 UR4, c[0x4][0x38] ;  /* 0x01000e0000047ab9 */ /* 0x000fe20000000a00 */
[----:B------:R-:W1:Y:S01]  /*7500*/  LDC.64 R14, c[0x4][R14] ;  /* 0x010000000e0e7b82 */ /* 0x000e620000000a00 */
        /* <DEDUP_REMOVED lines=9> */
.L_x_2919:
[----:B------:R-:W-:Y:S05]  /*75a0*/  BSYNC B6 ;  /* 0x0000000000067941 */ /* 0x000fea0003800000 */
.L_x_2918:
        /* <DEDUP_REMOVED lines=13> */
.L_x_2923:
[----:B--2---:R2:W3:Y:S02]  /*7680*/  SYNCS.PHASECHK.TRANS64.TRYWAIT P0, [R23+URZ+0x22800], R0 ;  /* 0x02280000170075a7 */ /* 0x0044e4000800017f */
[----:B---3--:R-:W-:Y:S05]  /*7690*/  @!P0 NANOSLEEP.SYNCS 0x989680 ;  /* 0x009896800000895d */ /* 0x008fea0003900000 */
[----:B------:R-:W3:Y:S02]  /*76a0*/  @!P0 SYNCS.PHASECHK.TRANS64 P0, [R23+URZ+0x22800], R0 ;  /* 0x02280000170085a7 */ /* 0x000ee4000800007f */
[----:B---3--:R-:W-:Y:S05]  /*76b0*/  @!P0 BRA `(.L_x_2923) ;  /* 0xfffffffc00f08947 */ /* 0x008fea000383ffff */
.L_x_2922:
[----:B------:R-:W-:Y:S05]  /*76c0*/  BSYNC B0 ;  /* 0x0000000000007941 */ /* 0x000fea0003800000 */
.L_x_2921:
[----:B------:R-:W-:Y:S05]  /*76d0*/  BRA `(.L_x_2924) ;  /* 0x0000002c002c7947 */ /* 0x000fea0003800000 */
.L_x_2920:
[----:B------:R-:W-:Y:S01]  /*76e0*/  LOP3.LUT P0, RZ, R26, 0x3ff, RZ, 0xc0, !PT ;  /* 0x000003ff1aff7812 */ /* 0x000fe2000780c0ff */
[----:B------:R-:W-:Y:S01]  /*76f0*/  ULDC.64 UR4, c[0x0][0x3f8] ;  /* 0x0000fe0000047ab9 */ /* 0x000fe20000000a00 */
[----:B------:R-:W-:Y:S01]  /*7700*/  SHF.R.S32.HI R0, RZ, 0x1f, R24 ;  /* 0x0000001fff007819 */ /* 0x000fe20000011418 */
[----:B------:R-:W-:Y:S01]  /*7710*/  ULDC.64 UR6, c[0x0][0x408] ;  /* 0x0001020000067ab9 */ /* 0x000fe20000000a00 */
[----:B------:R-:W-:Y:S01]  /*7720*/  IMAD.WIDE.U32 R26, R24, UR4, RZ ;  /* 0x00000004181a7c25 */ /* 0x000fe2000f8e00ff */
[----:B------:R-:W-:Y:S03]  /*7730*/  BSSY B6, `(.L_x_2925) ;  /* 0x0000019000067945 */ /* 0x000fe60003800000 */
[C---:B------:R-:W-:Y:S02]  /*7740*/  IMAD R3, R0.reuse, UR4, RZ ;  /* 0x0000000400037c24 */ /* 0x040fe4000f8e02ff */
[----:B------:R-:W-:-:S02]  /*7750*/  IMAD R5, R0, UR6, RZ ;  /* 0x0000000600057c24 */ /* 0x000fc4000f8e02ff */
[C---:B------:R-:W-:Y:S02]  /*7760*/  IMAD R3, R24.reuse, UR5, R3 ;  /* 0x0000000518037c24 */ /* 0x040fe4000f8e0203 */
[C---:B------:R-:W-:Y:S02]  /*7770*/  IMAD R5, R24.reuse, UR7, R5 ;  /* 0x0000000718057c24 */ /* 0x040fe4000f8e0205 */
[----:B------:R-:W-:-:S04]  /*7780*/  IMAD.WIDE.U32 R24, R24, UR6, RZ ;  /* 0x0000000618187c25 */ /* 0x000fc8000f8e00ff */
[----:B------:R-:W-:Y:S02]  /*7790*/  IMAD.IADD R29, R3, 0x1, R27 ;  /* 0x00000001031d7824 */ /* 0x000fe400078e021b */
[----:B------:R-:W-:Y:S01]  /*77a0*/  IMAD.IADD R31, R5, 0x1, R25 ;  /* 0x00000001051f7824 */ /* 0x000fe200078e0219 */
[----:B------:R-:W-:Y:S06]  /*77b0*/  @!P0 BRA `(.L_x_2926) ;  /* 0x0000000000408947 */ /* 0x000fec0003800000 */
[----:B------:R-:W-:Y:S01]  /*77c0*/  MOV R14, 0x0 ;  /* 0x00000000000e7802 */ /* 0x000fe20000000f00 */
[----:B------:R-:W-:Y:S01]  /*77d0*/  ULDC.64 UR4, c[0x4][0x98] ;  /* 0x0100260000047ab9 */ /* 0x000fe20000000a00 */
[----:B------:R-:W-:Y:S01]  /*77e0*/  ULDC.64 UR6, c[0x4][0xa0] ;  /* 0x0100280000067ab9 */ /* 0x000fe20000000a00 */
[----:B------:R-:W-:Y:S02]  /*77f0*/  IMAD.U32 R4, RZ, RZ, UR4 ;  /* 0x00000004ff047e24 */ /* 0x000fe4000f8e00ff */
[----:B------:R-:W-:Y:S01]  /*7800*/  IMAD.U32 R5, RZ, RZ, UR5 ;  /* 0x00000005ff057e24 */ /* 0x000fe2000f8e00ff */
[----:B------:R-:W1:Y:S01]  /*7810*/  LDC.64 R14, c[0x4][R14] ;  /* 0x010000000e0e7b82 */ /* 0x000e620000000a00 */
[----:B------:R-:W-:Y:S01]  /*7820*/  ULDC.64 UR4, c[0x4][0x20] ;  /* 0x0100080000047ab9 */ /* 0x000fe20000000a00 */
[----:B------:R-:W-:Y:S01]  /*7830*/  IMAD.U32 R6, RZ, RZ, UR6 ;  /* 0x00000006ff067e24 */ /* 0x000fe2000f8e00ff */
[----:B------:R-:W-:Y:S01]  /*7840*/  MOV R11, UR5 ;  /* 0x00000005000b7c02 */ /* 0x000fe20008000f00 */
[----:B------:R-:W-:-:S02]  /*7850*/  IMAD.U32 R7, RZ, RZ, UR7 ;  /* 0x00000007ff077e24 */ /* 0x000fc4000f8e00ff */
[----:B------:R-:W-:Y:S02]  /*7860*/  IMAD.U32 R10, RZ, RZ, UR4 ;  /* 0x00000004ff0a7e24 */ /* 0x000fe4000f8e00ff */
[----:B------:R-:W-:Y:S02]  /*7870*/  IMAD.MOV.U32 R8, RZ, RZ, 0x70 ;  /* 0x00000070ff087424 */ /* 0x000fe400078e00ff */
[----:B------:R-:W-:Y:S02]  /*7880*/  IMAD.MOV.U32 R12, RZ, RZ, 0x1 ;  /* 0x00000001ff0c7424 */ /* 0x000fe400078e00ff */
[----:B0-----:R-:W-:-:S07]  /*7890*/  IMAD.MOV.U32 R13, RZ, RZ, RZ ;  /* 0x000000ffff0d7224 */ /* 0x001fce00078e00ff */
[----:B------:R-:W-:-:S07]  /*78a0*/  LEPC R20, `(.L_x_2926) ;  /* 0x000000001014794e */ /* 0x000fce0000000000 */
[----:B-1----:R-:W-:Y:S05]  /*78b0*/  CALL.ABS.NOINC R14 ;  /* 0x000000000e007343 */ /* 0x002fea0003c00000 */
.L_x_2926:
[----:B------:R-:W-:Y:S05]  /*78c0*/  BSYNC B6 ;  /* 0x0000000000067941 */ /* 0x000fea0003800000 */
.L_x_2925:
[----:B------:R-:W-:Y:S01]  /*78d0*/  LEA.HI R33, R33, R28, RZ, 0x2 ;  /* 0x0000001c21217211 */ /* 0x000fe200078f10ff */
[----:B------:R-:W-:Y:S01]  /*78e0*/  ULDC.U8 UR4, c[0x0][0x410] ;  /* 0x0001040000047ab9 */ /* 0x000fe20000000000 */
[----:B------:R-:W-:Y:S01]  /*78f0*/  BSSY B0, `(.L_x_2927) ;  /* 0x00002a1000007945 */ /* 0x000fe20003800000 */
[----:B------:R-:W-:Y:S01]  /*7900*/  ISETP.NE.AND P0, PT, RZ, UR4, PT ;  /* 0x00000004ff007c0c */ /* 0x000fe2000bf05270 */
[----:B------:R-:W-:Y:S01]  /*7910*/  IMAD.IADD R40, R204, 0x1, R228 ;  /* 0x00000001cc287824 */ /* 0x000fe200078e02e4 */
[----:B------:R-:W-:Y:S02]  /*7920*/  SHF.R.S32.HI R3, RZ, 0x1f, R33 ;  /* 0x0000001fff037819 */ /* 0x000fe40000011421 */
[----:B------:R-:W-:Y:S02]  /*7930*/  LOP3.LUT R33, R33, 0xfffffffc, RZ, 0xc0, !PT ;  /* 0xfffffffc21217812 */ /* 0x000fe400078ec0ff */
[----:B------:R-:W-:-:S03]  /*7940*/  LEA.HI R3, R3, R204, RZ, 0x3 ;  /* 0x000000cc03037211 */ /* 0x000fc600078f18ff */
[----:B------:R-:W-:Y:S01]  /*7950*/  IMAD.IADD R7, R28, 0x1, -R33 ;  /* 0x000000011c077824 */ /* 0x000fe200078e0a21 */
[----:B------:R-:W-:-:S05]  /*7960*/  LOP3.LUT R3, R3, 0xfffffff8, RZ, 0xc0, !PT ;  /* 0xfffffff803037812 */ /* 0x000fca00078ec0ff */
[----:B------:R-:W-:Y:S01]  /*7970*/  IMAD.IADD R33, R204, 0x1, -R3 ;  /* 0x00000001cc217824 */ /* 0x000fe200078e0a03 */
[----:B------:R-:W-:Y:S06]  /*7980*/  @!P0 BRA `(.L_x_2928) ;  /* 0x00000014005c8947 */ /* 0x000fec0003800000 */
[----:B------:R-:W1:Y:S01]  /*7990*/  LDC R6, c[0x0][0x448] ;  /* 0x00011200ff067b82 */ /* 0x000e620000000800 */
[----:B------:R-:W-:Y:S01]  /*79a0*/  IMAD R3, R7, 0x40, R40 ;  /* 0x0000004007037824 */ /* 0x000fe200078e0228 */
[----:B------:R-:W-:Y:S01]  /*79b0*/  ULDC.64 UR4, c[0x0][0x3f8] ;  /* 0x0000fe0000047ab9 */ /* 0x000fe20000000a00 */
[----:B------:R-:W-:Y:S01]  /*79c0*/  ULDC.64 UR6, c[0x0][0x408] ;  /* 0x0001020000067ab9 */ /* 0x000fe20000000a00 */
[----:B------:R-:W-:Y:S01]  /*79d0*/  IMAD.MOV.U32 R27, RZ, RZ, R29 ;  /* 0x000000ffff1b7224 */ /* 0x000fe200078e001d */
[----:B------:R-:W-:Y:S01]  /*79e0*/  SHF.R.S32.HI R37, RZ, 0x1f, R210 ;  /* 0x0000001fff257819 */ /* 0x000fe200000114d2 */
[----:B------:R-:W-:Y:S01]  /*79f0*/  IMAD.MOV.U32 R25, RZ, RZ, R31 ;  /* 0x000000ffff197224 */ /* 0x000fe200078e001f */
[----:B-1----:R-:W-:-:S13]  /*7a00*/  ISETP.NE.AND P0, PT, R6, 0x1, PT ;  /* 0x000000010600780c */ /* 0x002fda0003f05270 */
[----:B------:R-:W1:Y:S08]  /*7a10*/  @P0 LDC R0, c[0x0][0x44c] ;  /* 0x00011300ff000b82 */ /* 0x000e700000000800 */
[----:B------:R-:W2:Y:S01]  /*7a20*/  @P0 LDC R5, c[0x0][0x450] ;  /* 0x00011400ff050b82 */ /* 0x000ea20000000800 */
[----:B-1----:R-:W-:-:S05]  /*7a30*/  @P0 IMAD.HI.U32 R0, R3, R0, RZ ;  /* 0x0000000003000227 */ /* 0x002fca00078e00ff */
[----:B--2---:R-:W-:-:S04]  /*7a40*/  @P0 SHF.R.U32.HI R3, RZ, R5, R0 ;  /* 0x00000005ff030219 */ /* 0x004fc80000011600 */
[----:B------:R-:W-:Y:S01]  /*7a50*/  SHF.R.S32.HI R0, RZ, 0x1f, R3 ;  /* 0x0000001fff007819 */ /* 0x000fe20000011403 */
[----:B------:R-:W-:-:S04]  /*7a60*/  IMAD.WIDE.U32 R26, R3, UR4, R26 ;  /* 0x00000004031a7c25 */ /* 0x000fc8000f8e001a */
[C---:B------:R-:W-:Y:S02]  /*7a70*/  IMAD R4, R0.reuse, UR4, RZ ;  /* 0x0000000400047c24 */ /* 0x040fe4000f8e02ff */
[----:B------:R-:W-:Y:S02]  /*7a80*/  IMAD R0, R0, UR6, RZ ;  /* 0x0000000600007c24 */ /* 0x000fe4000f8e02ff */
[C---:B------:R-:W-:Y:S01]  /*7a90*/  IMAD R31, R3.reuse, UR5, R4 ;  /* 0x00000005031f7c24 */ /* 0x040fe2000f8e0204 */
[----:B------:R-:W-:Y:S01]  /*7aa0*/  ULDC.64 UR4, c[0x0][0x3e8] ;  /* 0x0000fa0000047ab9 */ /* 0x000fe20000000a00 */
[C---:B------:R-:W-:Y:S01]  /*7ab0*/  IMAD.WIDE.U32 R24, R3.reuse, UR6, R24 ;  /* 0x0000000603187c25 */ /* 0x040fe2000f8e0018 */
[----:B------:R-:W-:Y:S01]  /*7ac0*/  LEA R10, P0, R26, UR4, 0x1 ;  /* 0x000000041a0a7c11 */ /* 0x000fe2000f8008ff */
[----:B------:R-:W-:Y:S02]  /*7ad0*/  UMOV UR4, 0xffffffff ;  /* 0xffffffff00047882 */ /* 0x000fe40000000000 */
[----:B------:R-:W-:Y:S01]  /*7ae0*/  IMAD R3, R3, UR7, R0 ;  /* 0x0000000703037c24 */ /* 0x000fe2000f8e0200 */
[----:B------:R-:W-:Y:S01]  /*7af0*/  ULDC.64 UR6, c[0x0][0x400] ;  /* 0x0001000000067ab9 */ /* 0x000fe20000000a00 */
[----:B------:R-:W-:Y:S01]  /*7b00*/  IMAD.IADD R31, R27, 0x1, R31 ;  /* 0x000000011b1f7824 */ /* 0x000fe200078e021f */
[----:B------:R-:W-:Y:S01]  /*7b10*/  LEA R30, P1, R24, UR6, 0x1 ;  /* 0x00000006181e7c11 */ /* 0x000fe2000f8208ff */
[----:B------:R-:W-:-:S03]  /*7b20*/  IMAD.IADD R3, R25, 0x1, R3 ;  /* 0x0000000119037824 */ /* 0x000fc600078e0203 */
[----:B------:R-:W-:Y:S02]  /*7b30*/  LEA.HI.X R31, R26, UR5, R31, 0x1, P0 ;  /* 0x000000051a1f7c11 */ /* 0x000fe400080f0c1f */
[----:B------:R-:W-:Y:S01]  /*7b40*/  LEA.HI.X R34, R24, UR7, R3, 0x1, P1 ;  /* 0x0000000718227c11 */ /* 0x000fe200088f0c03 */
[----:B------:R-:W-:Y:S06]  /*7b50*/  BRA.DIV UR4, `(.L_x_2929) ;  /* 0x000001da04ec7947 */ /* 0x000fec000b800000 */
[----:B------:R1:W2:Y:S04]  /*7b60*/  SHFL.IDX PT, R0, R31, RZ, 0x1c1f ;  /* 0x001c1fff1f007589 */ /* 0x0002a800000e0000 */
[----:B------:R1:W3:Y:S04]  /*7b70*/  SHFL.IDX PT, R3, R10, RZ, 0x1c1f ;  /* 0x001c1fff0a037589 */ /* 0x0002e800000e0000 */
[----:B------:R1:W4:Y:S04]  /*7b80*/  SHFL.IDX PT, R7, R34, RZ, 0x1c1f ;  /* 0x001c1fff22077589 */ /* 0x00032800000e0000 */
[----:B------:R1:W0:Y:S02]  /*7b90*/  SHFL.IDX PT, R8, R30, RZ, 0x1c1f ;  /* 0x001c1fff1e087589 */ /* 0x00022400000e0000 */
.L_x_3242:
[----:B------:R-:W-:Y:S01]  /*7ba0*/  IMAD R35, R203, R6, RZ ;  /* 0x00000006cb237224 */ /* 0x000fe200078e02ff */
[----:B------:R-:W-:Y:S01]  /*7bb0*/  BSSY B1, `(.L_x_2930) ;  /* 0x000001d000017945 */ /* 0x000fe20003800000 */
[----:B------:R-:W-:Y:S02]  /*7bc0*/  CS2R R26, SRZ ;  /* 0x00000000001a7805 */ /* 0x000fe4000001ff00 */
[----:B------:R-:W-:Y:S02]  /*7bd0*/  CS2R R24, SRZ ;  /* 0x0000000000187805 */ /* 0x000fe4000001ff00 */
[----:B------:R-:W-:Y:S02]  /*7be0*/  CS2R R28, SRZ ;  /* 0x00000000001c7805 */ /* 0x000fe4000001ff00 */
[----:B------:R-:W-:Y:S02]  /*7bf0*/  ISETP.GE.AND P0, PT, R40, R35, PT ;  /* 0x000000232800720c */ /* 0x000fe40003f06270 */
[----:B------:R-:W-:-:S11]  /*7c00*/  CS2R R20, SRZ ;  /* 0x0000000000147805 */ /* 0x000fd6000001ff00 */
[----:B------:R-:W-:Y:S05]  /*7c10*/  @P0 BRA `(.L_x_2931) ;  /* 0x0000000000580947 */ /* 0x000fea0003800000 */
[----:B------:R-:W-:Y:S01]  /*7c20*/  ULDC UR4, c[0x0][0x3f4] ;  /* 0x0000fd0000047ab9 */ /* 0x000fe20000000800 */
[----:B---3--:R-:W-:Y:S01]  /*7c30*/  IMAD.MOV.U32 R4, RZ, RZ, R3 ;  /* 0x000000ffff047224 */ /* 0x008fe200078e0003 */
[----:B------:R-:W-:Y:S01]  /*7c40*/  ISETP.GE.AND P2, PT, R200, UR4, PT ;  /* 0x00000004c8007c0c */ /* 0x000fe2000bf46270 */
[----:B--2---:R-:W-:Y:S01]  /*7c50*/  IMAD.MOV.U32 R5, RZ, RZ, R0 ;  /* 0x000000ffff057224 */ /* 0x004fe200078e0000 */
[----:B------:R-:W-:Y:S02]  /*7c60*/  ISETP.GE.AND P3, PT, R210, UR4, PT ;  /* 0x00000004d2007c0c */ /* 0x000fe4000bf66270 */
[----:B------:R-:W-:Y:S01]  /*7c70*/  CS2R R28, SRZ ;  /* 0x00000000001c7805 */ /* 0x000fe2000001ff00 */
[----:B----4-:R-:W-:-:S08]  /*7c80*/  IMAD.MOV.U32 R9, RZ, RZ, R7 ;  /* 0x000000ffff097224 */ /* 0x010fd000078e0007 */
[----:B------:R-:W-:Y:S02]  /*7c90*/  @!P2 IMAD.WIDE R4, R200, 0x2, R4 ;  /* 0x00000002c804a825 */ /* 0x000fe400078e0204 */
[C---:B------:R-:W-:Y:S02]  /*7ca0*/  @!P3 SHF.L.U64.HI R11, R210.reuse, 0x1, R37 ;  /* 0x00000001d20bb819 */ /* 0x040fe40000010225 */
[----:B------:R-:W-:Y:S01]  /*7cb0*/  @!P3 IMAD.SHL.U32 R6, R210, 0x2, RZ ;  /* 0x00000002d206b824 */ /* 0x000fe200078e00ff */
[----:B------:R2:W5:Y:S01]  /*7cc0*/  @!P2 LD.E.64 R28, desc[UR54][R4.64] ;  /* 0x00000036041ca980 */ /* 0x000562000c101b00 */
[----:B------:R-:W-:Y:S02]  /*7cd0*/  CS2R R26, SRZ ;  /* 0x00000000001a7805 */ /* 0x000fe4000001ff00 */
[----:B------:R-:W-:Y:S02]  /*7ce0*/  CS2R R20, SRZ ;  /* 0x0000000000147805 */ /* 0x000fe4000001ff00 */
[----:B------:R-:W-:-:S02]  /*7cf0*/  CS2R R24, SRZ ;  /* 0x0000000000187805 */ /* 0x000fc4000001ff00 */
[-C--:B--2---:R-:W-:Y:S02]  /*7d00*/  @!P3 IADD3 R4, P0, R3, R6.reuse, RZ ;  /* 0x000000060304b210 */ /* 0x084fe40007f1e0ff */
[----:B0-----:R-:W-:Y:S01]  /*7d10*/  @!P3 IADD3 R6, P1, R8, R6, RZ ;  /* 0x000000060806b210 */ /* 0x001fe20007f3e0ff */
[----:B------:R-:W-:-:S03]  /*7d20*/  @!P2 IMAD.WIDE R8, R200, 0x2, R8 ;  /* 0x00000002c808a825 */ /* 0x000fc600078e0208 */
[----:B------:R-:W-:Y:S01]  /*7d30*/  @!P3 IADD3.X R7, R7, R11, RZ, P1, !PT ;  /* 0x0000000b0707b210 */ /* 0x000fe20000ffe4ff */
[----:B------:R-:W-:Y:S01]  /*7d40*/  @!P3 IMAD.X R5, R0, 0x1, R11, P0 ;  /* 0x000000010005b824 */ /* 0x000fe200000e060b */
[----:B------:R0:W5:Y:S04]  /*7d50*/  @!P2 LD.E.64 R26, desc[UR54][R8.64] ;  /* 0x00000036081aa980 */ /* 0x000168000c101b00 */
[----:B------:R0:W5:Y:S04]  /*7d60*/  @!P3 LD.E.64 R20, desc[UR54][R4.64] ;  /* 0x000000360414b980 */ /* 0x000168000c101b00 */
[----:B------:R0:W5:Y:S02]  /*7d70*/  @!P3 LD.E.64 R24, desc[UR54][R6.64] ;  /* 0x000000360618b980 */ /* 0x000164000c101b00 */
.L_x_2931:
[----:B------:R-:W-:Y:S05]  /*7d80*/  BSYNC B1 ;  /* 0x0000000000017941 */ /* 0x000fea0003800000 */
.L_x_2930:
[----:B--2--5:R-:W-:Y:S01]  /*7d90*/  IMAD.MOV.U32 R0, RZ, RZ, R26 ;  /* 0x000000ffff007224 */ /* 0x024fe200078e001a */
[----:B------:R-:W-:Y:S01]  /*7da0*/  UMOV UR4, 0xffffffff ;  /* 0xffffffff00047882 */ /* 0x000fe20000000000 */
[----:B---3--:R-:W-:Y:S01]  /*7db0*/  IMAD.MOV.U32 R3, RZ, RZ, R27 ;  /* 0x000000ffff037224 */ /* 0x008fe200078e001b */
[----:B0-----:R-:W-:Y:S01]  /*7dc0*/  CS2R R8, SRZ ;  /* 0x0000000000087805 */ /* 0x001fe2000001ff00 */
[----:B------:R-:W-:Y:S01]  /*7dd0*/  IMAD.MOV.U32 R4, RZ, RZ, R24 ;  /* 0x000000ffff047224 */ /* 0x000fe200078e0018 */
[----:B------:R-:W-:Y:S01]  /*7de0*/  PRMT R38, R0, 0x7610, R38 ;  /* 0x0000761000267816 */ /* 0x000fe20000000026 */
[----:B------:R-:W-:Y:S02]  /*7df0*/  IMAD.MOV.U32 R5, RZ, RZ, R25 ;  /* 0x000000ffff057224 */ /* 0x000fe400078e0019 */
[----:B------:R-:W-:Y:S01]  /*7e00*/  IMAD.MOV.U32 R0, RZ, RZ, R28 ;  /* 0x000000ffff007224 */ /* 0x000fe200078e001c */
[----:B------:R-:W-:Y:S01]  /*7e10*/  PRMT R42, R3, 0x5410, R4 ;  /* 0x00005410032a7816 */ /* 0x000fe20000000004 */
[----:B------:R-:W-:Y:S01]  /*7e20*/  IMAD.MOV.U32 R3, RZ, RZ, R29 ;  /* 0x000000ffff037224 */ /* 0x000fe200078e001d */
[----:B------:R-:W-:Y:S01]  /*7e30*/  PRMT R43, R5, 0x7610, R43 ;  /* 0x00007610052b7816 */ /* 0x000fe2000000002b */
[----:B------:R-:W-:Y:S01]  /*7e40*/  IMAD.MOV.U32 R4, RZ, RZ, R20 ;  /* 0x000000ffff047224 */ /* 0x000fe200078e0014 */
[----:B------:R-:W-:Y:S01]  /*7e50*/  PRMT R38, R38, 0x5410, R0 ;  /* 0x0000541026267816 */ /* 0x000fe20000000000 */
[----:B------:R-:W-:Y:S01]  /*7e60*/  IMAD.MOV.U32 R5, RZ, RZ, R21 ;  /* 0x000000ffff057224 */ /* 0x000fe200078e0015 */
[----:B------:R-:W-:-:S04]  /*7e70*/  PRMT R43, R43, 0x5410, R3 ;  /* 0x000054102b2b7816 */ /* 0x000fc80000000003 */
[----:B------:R-:W-:Y:S01]  /*7e80*/  PRMT R44, R4, 0x5410, R5 ;  /* 0x00005410042c7816 */ /* 0x000fe20000000005 */
[----:B------:R-:W-:Y:S06]  /*7e90*/  BRA.DIV UR4, `(.L_x_2932) ;  /* 0x000001da04907947 */ /* 0x000fec000b800000 */
[----:B------:R0:W2:Y:S04]  /*7ea0*/  SHFL.IDX PT, R0, R31, 0x1, 0x1c1f ;  /* 0x003c1f001f007f89 */ /* 0x0000a800000e0000 */
[----:B------:R0:W3:Y:S04]  /*7eb0*/  SHFL.IDX PT, R3, R10, 0x1, 0x1c1f ;  /* 0x003c1f000a037f89 */ /* 0x0000e800000e0000 */
[----:B----4-:R0:W4:Y:S04]  /*7ec0*/  SHFL.IDX PT, R7, R34, 0x1, 0x1c1f ;  /* 0x003c1f0022077f89 */ /* 0x01012800000e0000 */
[----:B-1----:R-:W1:Y:S02]  /*7ed0*/  SHFL.IDX PT, R30, R30, 0x1, 0x1c1f ;  /* 0x003c1f001e1e7f89 */ /* 0x002e6400000e0000 */
.L_x_3248:
[----:B------:R-:W5:Y:S01]  /*7ee0*/  LDL R5, [R1+0x3c] ;  /* 0x00003c0001057983 */ /* 0x000f620000100800 */
[----:B------:R-:W-:Y:S01]  /*7ef0*/  VIADD R40, R40, 0x40 ;  /* 0x0000004028287836 */ /* 0x000fe20000000000 */
[----:B------:R-:W-:Y:S01]  /*7f00*/  BSSY B1, `(.L_x_2933) ;  /* 0x0000021000017945 */ /* 0x000fe20003800000 */
[----:B0-----:R-:W-:Y:S02]  /*7f10*/  CS2R R10, SRZ ;  /* 0x00000000000a7805 */ /* 0x001fe4000001ff00 */
[----:B------:R-:W-:Y:S02]  /*7f20*/  CS2R R14, SRZ ;  /* 0x00000000000e7805 */ /* 0x000fe4000001ff00 */
[----:B------:R-:W-:Y:S02]  /*7f30*/  CS2R R12, SRZ ;  /* 0x00000000000c7805 */ /* 0x000fe4000001ff00 */
[----:B------:R-:W-:Y:S02]  /*7f40*/  ISETP.GE.AND P0, PT, R40, R35, PT ;  /* 0x000000232800720c */ /* 0x000fe40003f06270 */
[----:B-----5:R-:W-:-:S04]  /*7f50*/  LEA.HI R4, R5, R5, RZ, 0x1 ;  /* 0x0000000505047211 */ /* 0x020fc800078f08ff */
[----:B------:R-:W-:-:S05]  /*7f60*/  LOP3.LUT R4, R4, 0xfffffffe, RZ, 0xc0, !PT ;  /* 0xfffffffe04047812 */ /* 0x000fca00078ec0ff */
[----:B------:R-:W-:-:S05]  /*7f70*/  IMAD.IADD R4, R5, 0x1, -R4 ;  /* 0x0000000105047824 */ /* 0x000fca00078e0a04 */
[----:B------:R-:W-:Y:S01]  /*7f80*/  SHF.L.U32 R34, R4, 0x1f, RZ ;  /* 0x0000001f04227819 */ /* 0x000fe200000006ff */
[----:B------:R-:W-:Y:S06]  /*7f90*/  @P0 BRA `(.L_x_2934) ;  /* 0x00000000005c0947 */ /* 0x000fec0003800000 */
[----:B------:R-:W-:Y:S01]  /*7fa0*/  ULDC UR4, c[0x0][0x3f4] ;  /* 0x0000fd0000047ab9 */ /* 0x000fe20000000800 */
[----:B---3--:R-:W-:Y:S01]  /*7fb0*/  IMAD.MOV.U32 R4, RZ, RZ, R3 ;  /* 0x000000ffff047224 */ /* 0x008fe200078e0003 */
[----:B------:R-:W-:Y:S01]  /*7fc0*/  ISETP.GE.AND P2, PT, R200, UR4, PT ;  /* 0x00000004c8007c0c */ /* 0x000fe2000bf46270 */
[----:B--2---:R-:W-:Y:S01]  /*7fd0*/  IMAD.MOV.U32 R5, RZ, RZ, R0 ;  /* 0x000000ffff057224 */ /* 0x004fe200078e0000 */
[----:B------:R-:W-:Y:S02]  /*7fe0*/  ISETP.GE.AND P3, PT, R210, UR4, PT ;  /* 0x00000004d2007c0c */ /* 0x000fe4000bf66270 */
[----:B------:R-:W-:Y:S01]  /*7ff0*/  CS2R R14, SRZ ;  /* 0x00000000000e7805 */ /* 0x000fe2000001ff00 */
[----:B-1----:R-:W-:Y:S02]  /*8000*/  IMAD.MOV.U32 R10, RZ, RZ, R30 ;  /* 0x000000ffff0a7224 */ /* 0x002fe400078e001e */
[----:B----4-:R-:W-:-:S06]  /*8010*/  IMAD.MOV.U32 R11, RZ, RZ, R7 ;  /* 0x000000ffff0b7224 */ /* 0x010fcc00078e0007 */
[----:B------:R-:W-:Y:S02]  /*8020*/  @!P2 IMAD.WIDE R4, R200, 0x2, R4 ;  /* 0x00000002c804a825 */ /* 0x000fe400078e0204 */
[C---:B------:R-:W-:Y:S02]  /*8030*/  @!P3 SHF.L.U64.HI R36, R210.reuse, 0x1, R37 ;  /* 0x00000001d224b819 */ /* 0x040fe40000010225 */
[----:B------:R-:W-:Y:S01]  /*8040*/  @!P3 IMAD.SHL.U32 R6, R210, 0x2, RZ ;  /* 0x00000002d206b824 */ /* 0x000fe200078e00ff */
[----:B------:R0:W5:Y:S01]  /*8050*/  @!P2 LD.E.64 R14, desc[UR54][R4.64] ;  /* 0x00000036040ea980 */ /* 0x000162000c101b00 */
[----:B------:R-:W-:Y:S02]  /*8060*/  CS2R R8, SRZ ;  /* 0x0000000000087805 */ /* 0x000fe4000001ff00 */
[----:B------:R-:W-:Y:S02]  /*8070*/  CS2R R12, SRZ ;  /* 0x00000000000c7805 */ /* 0x000fe4000001ff00 */
[----:B0-----:R-:W-:-:S02]  /*8080*/  @!P3 IADD3 R4, P0, R3, R6, RZ ;  /* 0x000000060304b210 */ /* 0x001fc40007f1e0ff */
[----:B------:R-:W-:Y:S01]  /*8090*/  @!P3 IADD3 R6, P1, R30, R6, RZ ;  /* 0x000000061e06b210 */ /* 0x000fe20007f3e0ff */
[----:B------:R-:W-:Y:S01]  /*80a0*/  @!P2 IMAD.WIDE R30, R200, 0x2, R10 ;  /* 0x00000002c81ea825 */ /* 0x000fe200078e020a */
[----:B------:R-:W-:Y:S02]  /*80b0*/  CS2R R10, SRZ ;  /* 0x00000000000a7805 */ /* 0x000fe4000001ff00 */
[----:B------:R-:W-:Y:S01]  /*80c0*/  @!P3 IADD3.X R7, R7, R36, RZ, P1, !PT ;  /* 0x000000240707b210 */ /* 0x000fe20000ffe4ff */
[----:B------:R-:W-:Y:S01]  /*80d0*/  @!P3 IMAD.X R5, R0, 0x1, R36, P0 ;  /* 0x000000010005b824 */ /* 0x000fe200000e0624 */
[----:B------:R0:W5:Y:S04]  /*80e0*/  @!P2 LD.E.64 R8, desc[UR54][R30.64] ;  /* 0x000000361e08a980 */ /* 0x000168000c101b00 */
[----:B------:R0:W5:Y:S04]  /*80f0*/  @!P3 LD.E.64 R12, desc[UR54][R4.64] ;  /* 0x00000036040cb980 */ /* 0x000168000c101b00 */
[----:B------:R0:W5:Y:S02]  /*8100*/  @!P3 LD.E.64 R10, desc[UR54][R6.64] ;  /* 0x00000036060ab980 */ /* 0x000164000c101b00 */
.L_x_2934:
[----:B------:R-:W-:Y:S05]  /*8110*/  BSYNC B1 ;  /* 0x0000000000017941 */ /* 0x000fea0003800000 */
.L_x_2933:
[----:B0---4-:R-:W4:Y:S01]  /*8120*/  LDL R7, [R1+0x28] ;  /* 0x0000280001077983 */ /* 0x011f220000100800 */
[----:B------:R-:W0:Y:S01]  /*8130*/  SYNCS.PHASECHK.TRANS64.TRYWAIT P0, [R23+URZ+0x22800], R34 ;  /* 0x02280022170075a7 */ /* 0x000e22000800017f */
[----:B--2---:R-:W-:Y:S01]  /*8140*/  IMAD.SHL.U32 R0, R33, 0x40, RZ ;  /* 0x0000004021007824 */ /* 0x004fe200078e00ff */
[----:B------:R-:W-:Y:S01]  /*8150*/  VIADDMNMX R31, R35, -R228, 0x80, PT ;  /* 0x00000080231f7446 */ /* 0x000fe200038009e4 */
[----:B-----5:R-:W-:Y:S01]  /*8160*/  IMAD.MOV.U32 R4, RZ, RZ, R8 ;  /* 0x000000ffff047224 */ /* 0x020fe200078e0008 */
[----:B------:R-:W-:Y:S01]  /*8170*/  BSSY B1, `(.L_x_2935) ;  /* 0x0000019000017945 */ /* 0x000fe20003800000 */
[----:B------:R-:W-:Y:S01]  /*8180*/  IMAD.MOV.U32 R5, RZ, RZ, R11 ;  /* 0x000000ffff057224 */ /* 0x000fe200078e000b */
[----:B---3--:R-:W-:Y:S01]  /*8190*/  LOP3.LUT R3, R0, 0x1c0, RZ, 0xc0, !PT ;  /* 0x000001c000037812 */ /* 0x008fe200078ec0ff */
[----:B------:R-:W-:Y:S01]  /*81a0*/  IMAD.MOV.U32 R6, RZ, RZ, R14 ;  /* 0x000000ffff067224 */ /* 0x000fe200078e000e */
[----:B------:R-:W-:Y:S01]  /*81b0*/  PRMT R45, R4, 0x7610, R45 ;  /* 0x00007610042d7816 */ /* 0x000fe2000000002d */
[----:B------:R-:W-:Y:S01]  /*81c0*/  IMAD.MOV.U32 R4, RZ, RZ, R10 ;  /* 0x000000ffff047224 */ /* 0x000fe200078e000a */
[----:B------:R-:W-:-:S02]  /*81d0*/  LOP3.LUT R0, R3, 0x18, R18, 0xf8, !PT ;  /* 0x0000001803007812 */ /* 0x000fc400078ef812 */
[----:B------:R-:W-:Y:S02]  /*81e0*/  SHF.R.U32.HI R3, RZ, 0x3, R3 ;  /* 0x00000003ff037819 */ /* 0x000fe40000011603 */
[----:B------:R-:W-:Y:S01]  /*81f0*/  PRMT R46, R4, 0x5410, R5 ;  /* 0x00005410042e7816 */ /* 0x000fe20000000005 */
[----:B------:R-:W-:Y:S01]  /*8200*/  IMAD.MOV.U32 R4, RZ, RZ, R15 ;  /* 0x000000ffff047224 */ /* 0x000fe200078e000f */
[----:B------:R-:W-:Y:S01]  /*8210*/  LOP3.LUT R0, R0, R3, RZ, 0x3c, !PT ;  /* 0x0000000300007212 */ /* 0x000fe200078e3cff */
[----:B------:R-:W-:Y:S01]  /*8220*/  IMAD.MOV.U32 R3, RZ, RZ, R9 ;  /* 0x000000ffff037224 */ /* 0x000fe200078e0009 */
[----:B------:R-:W-:Y:S01]  /*8230*/  PRMT R47, R6, 0x7610, R47 ;  /* 0x00007610062f7816 */ /* 0x000fe2000000002f */
[----:B------:R-:W-:Y:S01]  /*8240*/  IMAD.MOV.U32 R5, RZ, RZ, R12 ;  /* 0x000000ffff057224 */ /* 0x000fe200078e000c */
[----:B------:R-:W-:Y:S02]  /*8250*/  LOP3.LUT P2, RZ, R33, 0x4, RZ, 0xc0, !PT ;  /* 0x0000000421ff7812 */ /* 0x000fe4000784c0ff */
[----:B------:R-:W-:-:S02]  /*8260*/  PRMT R45, R45, 0x5410, R3 ;  /* 0x000054102d2d7816 */ /* 0x000fc40000000003 */
[----:B------:R-:W-:Y:S02]  /*8270*/  PRMT R47, R47, 0x5410, R4 ;  /* 0x000054102f2f7816 */ /* 0x000fe40000000004 */
[----:B------:R-:W-:Y:S01]  /*8280*/  PRMT R48, R5, 0x7610, R48 ;  /* 0x0000761005307816 */ /* 0x000fe20000000030 */
[----:B------:R-:W-:Y:S01]  /*8290*/  IMAD.MOV.U32 R5, RZ, RZ, R13 ;  /* 0x000000ffff057224 */ /* 0x000fe200078e000d */
[----:B------:R-:W-:Y:S01]  /*82a0*/  ISETP.GE.AND P1, PT, R204, R31, PT ;  /* 0x0000001fcc00720c */ /* 0x000fe20003f26270 */
[----:B----4-:R-:W-:-:S04]  /*82b0*/  IMAD R0, R7, 0x200, R0 ;  /* 0x0000020007007824 */ /* 0x010fc800078e0200 */
[----:B------:R-:W-:-:S04]  /*82c0*/  IMAD R3, R0, 0x2, R23 ;  /* 0x0000000200037824 */ /* 0x000fc800078e0217 */
[C---:B------:R-:W-:Y:S02]  /*82d0*/  VIADD R4, R3.reuse, 0x18400 ;  /* 0x0001840003047836 */ /* 0x040fe40000000000 */
[----:B------:R-:W-:Y:S01]  /*82e0*/  VIADD R0, R3, 0x18440 ;  /* 0x0001844003007836 */ /* 0x000fe20000000000 */
[----:B0-----:R-:W-:Y:S06]  /*82f0*/  @!P0 BRA `(.L_x_2936) ;  /* 0x000001d400ec8947 */ /* 0x001fec0003800000 */
.L_x_3249:
[----:B------:R-:W-:Y:S05]  /*8300*/  BSYNC B1 ;  /* 0x0000000000017941 */ /* 0x000fea0003800000 */
.L_x_2935:
[----:B------:R-:W-:Y:S01]  /*8310*/  BSSY B1, `(.L_x_2937) ;  /* 0x000005f000017945 */ /* 0x000fe20003800000 */
[----:B------:R-:W-:Y:S01]  /*8320*/  PRMT R48, R48, 0x5410, R5 ;  /* 0x0000541030307816 */ /* 0x000fe20000000005 */
[----:B------:R-:W-:Y:S02]  /*8330*/  @P2 VIADD R0, R4, 0xffffffc0 ;  /* 0xffffffc004002836 */ /* 0x000fe40000000000 */
[----:B------:R-:W-:Y:S05]  /*8340*/  @P1 BRA `(.L_x_2938) ;  /* 0x00000004006c1947 */ /* 0x000fea0003800000 */
[----:B------:R-:W2:Y:S01]  /*8350*/  LDC R5, c[0x0][0x3f4] ;  /* 0x0000fd00ff057b82 */ /* 0x000ea20000000800 */
[----:B------:R-:W-:Y:S01]  /*8360*/  BSSY B2, `(.L_x_2939) ;  /* 0x000002e000027945 */ /* 0x000fe20003800000 */
[-C--:B--2---:R-:W-:Y:S02]  /*8370*/  ISETP.GE.AND P0, PT, R200, R5.reuse, PT ;  /* 0x00000005c800720c */ /* 0x084fe40003f06270 */
[----:B------:R-:W-:-:S11]  /*8380*/  ISETP.GE.AND P1, PT, R210, R5, PT ;  /* 0x00000005d200720c */ /* 0x000fd60003f26270 */
[----:B------:R-:W-:Y:S05]  /*8390*/  @P0 BRA `(.L_x_2940) ;  /* 0x0000000000a80947 */ /* 0x000fea0003800000 */
[----:B------:R-:W2:Y:S01]  /*83a0*/  LDS.128 R4, [R3+0x18400] ;  /* 0x0184000003047984 */ /* 0x000ea20000000c00 */
[----:B------:R-:W-:Y:S01]  /*83b0*/  SHF.R.U32.HI R33, RZ, 0x10, R29 ;  /* 0x00000010ff217819 */ /* 0x000fe2000001161d */
[--C-:B0-----:R-:W-:Y:S01]  /*83c0*/  HADD2.F32 R34, -RZ, R38.reuse.H0_H0 ;  /* 0x20000026ff227230 */ /* 0x101fe20000004100 */
[----:B------:R-:W-:Y:S01]  /*83d0*/  SHF.R.U32.HI R35, RZ, 0x10, R27 ;  /* 0x00000010ff237819 */ /* 0x000fe2000001161b */
[----:B-1----:R-:W-:Y:S01]  /*83e0*/  HADD2.F32 R30, -RZ, R38.H1_H1 ;  /* 0x30000026ff1e7230 */ /* 0x002fe20000004100 */
[----:B------:R-:W-:Y:S01]  /*83f0*/  SHF.R.U64 R41, R28, 0x10, R29 ;  /* 0x000000101c297819 */ /* 0x000fe2000000121d */
[----:B------:R-:W-:Y:S01]  /*8400*/  HADD2.F32 R33, -RZ, R33.H0_H0 ;  /* 0x20000021ff217230 */ /* 0x000fe20000004100 */
[----:B------:R-:W-:Y:S01]  /*8410*/  SHF.R.U64 R39, R26, 0x10, R27 ;  /* 0x000000101a277819 */ /* 0x000fe2000000121b */
[----:B------:R-:W-:Y:S02]  /*8420*/  HADD2.F32 R35, -RZ, R35.H0_H0 ;  /* 0x20000023ff237230 */ /* 0x000fe40000004100 */
[----:B--2---:R-:W-:-:S02]  /*8430*/  HADD2.F32 R28, -RZ, R7.H0_H0 ;  /* 0x20000007ff1c7230 */ /* 0x004fc40000004100 */
[----:B------:R-:W-:Y:S02]  /*8440*/  HADD2.F32 R29, -RZ, R7.H1_H1 ;  /* 0x30000007ff1d7230 */ /* 0x000fe40000004100 */
[--C-:B------:R-:W-:Y:S02]  /*8450*/  HADD2.F32 R7, -RZ, R4.reuse.H0_H0 ;  /* 0x20000004ff077230 */ /* 0x100fe40000004100 */
[----:B------:R-:W-:Y:S02]  /*8460*/  HADD2.F32 R4, -RZ, R4.H1_H1 ;  /* 0x30000004ff047230 */ /* 0x000fe40000004100 */
[C---:B------:R-:W-:Y:S01]  /*8470*/  FMUL.FTZ R38, R29.reuse, R33 ;  /* 0x000000211d267220 */ /* 0x040fe20000410000 */
[-C--:B------:R-:W-:Y:S01]  /*8480*/  FMUL.FTZ R37, R29, R35.reuse ;  /* 0x000000231d257220 */ /* 0x080fe20000410000 */
[--C-:B------:R-:W-:Y:S02]  /*8490*/  HADD2.F32 R26, -RZ, R6.reuse.H0_H0 ;  /* 0x20000006ff1a7230 */ /* 0x100fe40000004100 */
[----:B------:R-:W-:Y:S01]  /*84a0*/  FMUL.FTZ R36, R4, R34 ;  /* 0x0000002204247220 */ /* 0x000fe20000410000 */
[----:B------:R-:W-:Y:S01]  /*84b0*/  FFMA.FTZ R40, R28, R35, R38 ;  /* 0x000000231c287223 */ /* 0x000fe20000010026 */
[----:B------:R-:W-:-:S02]  /*84c0*/  HADD2.F32 R27, -RZ, R6.H1_H1 ;  /* 0x30000006ff1b7230 */ /* 0x000fc40000004100 */
[-C--:B------:R-:W-:Y:S01]  /*84d0*/  FMUL.FTZ R38, R4, R30.reuse ;  /* 0x0000001e04267220 */ /* 0x080fe20000410000 */
[C---:B------:R-:W-:Y:S01]  /*84e0*/  FFMA.FTZ R36, R7.reuse, R30, -R36 ;  /* 0x0000001e07247223 */ /* 0x040fe20000010824 */
[--C-:B------:R-:W-:Y:S02]  /*84f0*/  HADD2.F32 R6, -RZ, R5.reuse.H0_H0 ;  /* 0x20000005ff067230 */ /* 0x100fe40000004100 */
[----:B------:R-:W-:Y:S01]  /*8500*/  FFMA.FTZ R37, R28, R33, -R37 ;  /* 0x000000211c257223 */ /* 0x000fe20000010825 */
[----:B------:R-:W-:Y:S02]  /*8510*/  HADD2.F32 R30, -RZ, R42.H0_H0 ;  /* 0x2000002aff1e7230 */ /* 0x000fe40000004100 */
[----:B------:R-:W-:Y:S01]  /*8520*/  FFMA.FTZ R33, R7, R34, R38 ;  /* 0x0000002207217223 */ /* 0x000fe20000010026 */
[----:B------:R-:W-:Y:S02]  /*8530*/  HADD2.F32 R5, -RZ, R5.H1_H1 ;  /* 0x30000005ff057230 */ /* 0x000fe40000004100 */
[----:B------:R-:W-:-:S02]  /*8540*/  HADD2.F32 R28, -RZ, R43.H1_H1 ;  /* 0x3000002bff1c7230 */ /* 0x000fc40000004100 */
[C---:B------:R-:W-:Y:S01]  /*8550*/  FMUL.FTZ R35, R27.reuse, R30 ;  /* 0x0000001e1b237220 */ /* 0x040fe20000410000 */
[----:B------:R-:W-:Y:S02]  /*8560*/  HADD2.F32 R29, -RZ, R39.H0_H0 ;  /* 0x20000027ff1d7230 */ /* 0x000fe40000004100 */
[----:B------:R-:W-:Y:S02]  /*8570*/  HADD2.F32 R4, -RZ, R41.H0_H0 ;  /* 0x20000029ff047230 */ /* 0x000fe40000004100 */
[-C--:B------:R-:W-:Y:S01]  /*8580*/  FMUL.FTZ R27, R27, R28.reuse ;  /* 0x0000001c1b1b7220 */ /* 0x080fe20000410000 */
[C---:B------:R-:W-:Y:S01]  /*8590*/  FFMA.FTZ R35, R26.reuse, R28, -R35 ;  /* 0x0000001c1a237223 */ /* 0x040fe20000010823 */
[C---:B------:R-:W-:Y:S01]  /*85a0*/  FMUL.FTZ R7, R5.reuse, R29 ;  /* 0x0000001d05077220 */ /* 0x040fe20000410000 */
[----:B------:R-:W-:Y:S01]  /*85b0*/  FMUL.FTZ R34, R5, R4 ;  /* 0x0000000405227220 */ /* 0x000fe20000410000 */
[----:B------:R-:W-:Y:S02]  /*85c0*/  FFMA.FTZ R26, R26, R30, R27 ;  /* 0x0000001e1a1a7223 */ /* 0x000fe4000001001b */
[----:B------:R-:W-:Y:S01]  /*85d0*/  FFMA.FTZ R5, R6, R4, -R7 ;  /* 0x0000000406057223 */ /* 0x000fe20000010807 */
[----:B------:R-:W-:Y:S01]  /*85e0*/  F2FP.F16.F32.PACK_AB R7, R40, R37 ;  /* 0x000000252807723e */ /* 0x000fe200000000ff */
[----:B------:R-:W-:Y:S01]  /*85f0*/  FFMA.FTZ R34, R6, R29, R34 ;  /* 0x0000001d06227223 */ /* 0x000fe20000010022 */
[----:B------:R-:W-:-:S02]  /*8600*/  F2FP.F16.F32.PACK_AB R4, R33, R36 ;  /* 0x000000242104723e */ /* 0x000fc400000000ff */
[----:B------:R-:W-:Y:S02]  /*8610*/  F2FP.F16.F32.PACK_AB R6, R26, R35 ;  /* 0x000000231a06723e */ /* 0x000fe400000000ff */
[----:B------:R-:W-:-:S05]  /*8620*/  F2FP.F16.F32.PACK_AB R5, R34, R5 ;  /* 0x000000052205723e */ /* 0x000fca00000000ff */
[----:B------:R2:W-:Y:S02]  /*8630*/  STS.128 [R3+0x18400], R4 ;  /* 0x0184000403007388 */ /* 0x0005e40000000c00 */
.L_x_2940:
[----:B------:R-:W-:Y:S05]  /*8640*/  BSYNC B2 ;  /* 0x0000000000027941 */ /* 0x000fea0003800000 */
.L_x_2939:
[----:B------:R-:W-:Y:S05]  /*8650*/  @P1 BRA `(.L_x_2938) ;  /* 0x0000000000a81947 */ /* 0x000fea0003800000 */
[----:B--2---:R-:W2:Y:S01]  /*8660*/  LDS.128 R4, [R0] ;  /* 0x0000000000047984 */ /* 0x004ea20000000c00 */
[----:B------:R-:W-:Y:S01]  /*8670*/  SHF.R.U32.HI R27, RZ, 0x10, R21 ;  /* 0x00000010ff1b7819 */ /* 0x000fe20000011615 */
[----:B------:R-:W-:Y:S01]  /*8680*/  HADD2.F32 R28, -RZ, R42.H1_H1 ;  /* 0x3000002aff1c7230 */ /* 0x000fe20000004100 */
[--C-:B------:R-:W-:Y:S01]  /*8690*/  SHF.R.U32.HI R29, RZ, 0x10, R25.reuse ;  /* 0x00000010ff1d7819 */ /* 0x100fe20000011619 */
[----:B------:R-:W-:Y:S01]  /*86a0*/  HADD2.F32 R26, -RZ, R44.H0_H0 ;  /* 0x2000002cff1a7230 */ /* 0x000fe20000004100 */
        /* <DEDUP_REMOVED lines=8> */
[C---:B0-----:R-:W-:Y:S01]  /*8730*/  FMUL.FTZ R34, R25.reuse, R27 ;  /* 0x0000001b19227220 */ /* 0x041fe20000410000 */
[-C--:B------:R-:W-:Y:S01]  /*8740*/  FMUL.FTZ R33, R25, R29.reuse ;  /* 0x0000001d19217220 */ /* 0x080fe20000410000 */
[--C-:B------:R-:W-:Y:S02]  /*8750*/  HADD2.F32 R20, -RZ, R6.reuse.H0_H0 ;  /* 0x20000006ff147230 */ /* 0x100fe40000004100 */
[----:B-1----:R-:W-:Y:S01]  /*8760*/  FMUL.FTZ R30, R4, R28 ;  /* 0x0000001c041e7220 */ /* 0x002fe20000410000 */
[----:B------:R-:W-:Y:S01]  /*8770*/  FFMA.FTZ R36, R24, R29, R34 ;  /* 0x0000001d18247223 */ /* 0x000fe20000010022 */
[----:B------:R-:W-:-:S02]  /*8780*/  HADD2.F32 R21, -RZ, R6.H1_H1 ;  /* 0x30000006ff157230 */ /* 0x000fc40000004100 */
[-C--:B------:R-:W-:Y:S01]  /*8790*/  FMUL.FTZ R34, R4, R26.reuse ;  /* 0x0000001a04227220 */ /* 0x080fe20000410000 */
[C---:B------:R-:W-:Y:S01]  /*87a0*/  FFMA.FTZ R30, R7.reuse, R26, -R30 ;  /* 0x0000001a071e7223 */ /* 0x040fe2000001081e */
[----:B------:R-:W-:Y:S02]  /*87b0*/  HADD2.F32 R6, -RZ, R5.H0_H0 ;  /* 0x20000005ff067230 */ /* 0x000fe40000004100 */
        /* <DEDUP_REMOVED lines=19> */
[----:B------:R3:W-:Y:S02]  /*88f0*/  STS.128 [R0], R4 ;  /* 0x0000000400007388 */ /* 0x0007e40000000c00 */
.L_x_2938:
[----:B------:R-:W-:Y:S05]  /*8900*/  BSYNC B1 ;  /* 0x0000000000017941 */ /* 0x000fea0003800000 */
.L_x_2937:
[----:B--23--:R-:W-:-:S05]  /*8910*/  VIADD R4, R204, 0x40 ;  /* 0x00000040cc047836 */ /* 0x00cfca0000000000 */
[----:B------:R-:W-:-:S13]  /*8920*/  ISETP.GE.AND P0, PT, R4, R31, PT ;  /* 0x0000001f0400720c */ /* 0x000fda0003f06270 */
        /* <DEDUP_REMOVED lines=8> */
[----:B------:R-:W-:Y:S01]  /*89b0*/  HADD2.F32 R24, -RZ, R45.H0_H0 ;  /* 0x2000002dff187230 */ /* 0x000fe20000004100 */
[----:B------:R-:W-:Y:S01]  /*89c0*/  SHF.R.U32.HI R25, RZ, 0x10, R9 ;  /* 0x00000010ff197819 */ /* 0x000fe20000011609 */
        /* <DEDUP_REMOVED lines=13> */
[----:B-1----:R-:W-:Y:S01]  /*8aa0*/  FFMA.FTZ R30, R14, R25, R28 ;  /* 0x000000190e1e7223 */ /* 0x002fe2000001001c */
[----:B------:R-:W-:-:S02]  /*8ab0*/  HADD2.F32 R9, -RZ, R6.H1_H1 ;  /* 0x30000006ff097230 */ /* 0x000fc40000004100 */
[-C--:B------:R-:W-:Y:S01]  /*8ac0*/  FMUL.FTZ R28, R4, R20.reuse ;  /* 0x00000014041c7220 */ /* 0x080fe20000410000 */
[C---:B------:R-:W-:Y:S01]  /*8ad0*/  FFMA.FTZ R26, R7.reuse, R20, -R26 ;  /* 0x00000014071a7223 */ /* 0x040fe2000001081a */
[----:B------:R-:W-:Y:S02]  /*8ae0*/  HADD2.F32 R6, -RZ, R5.H0_H0 ;  /* 0x20000005ff067230 */ /* 0x000fe40000004100 */
[----:B------:R-:W-:Y:S01]  /*8af0*/  FFMA.FTZ R27, R14, R21, -R27 ;  /* 0x000000150e1b7223 */ /* 0x000fe2000001081b */
[----:B------:R-:W-:Y:S02]  /*8b00*/  HADD2.F32 R20, -RZ, R45.H1_H1 ;  /* 0x3000002dff147230 */ /* 0x000fe40000004100 */
        /* <DEDUP_REMOVED lines=18> */
.L_x_2943:
[----:B------:R-:W-:Y:S05]  /*8c30*/  BSYNC B1 ;  /* 0x0000000000017941 */ /* 0x000fea0003800000 */
.L_x_2942:
[----:B------:R-:W-:Y:S05]  /*8c40*/  @P1 BRA `(.L_x_2941) ;  /* 0x0000001400ac1947 */ /* 0x000fea0003800000 */
[----:B--2---:R-:W2:Y:S01]  /*8c50*/  LDS.128 R4, [R0+0x2000] ;  /* 0x0020000000047984 */ /* 0x004ea20000000c00 */
[--C-:B------:R-:W-:Y:S02]  /*8c60*/  SHF.R.U64 R25, R12, 0x10, R13.reuse ;  /* 0x000000100c197819 */ /* 0x100fe4000000120d */
[----:B------:R-:W-:Y:S01]  /*8c70*/  SHF.R.U32.HI R12, RZ, 0x10, R13 ;  /* 0x00000010ff0c7819 */ /* 0x000fe2000001160d */
[----:B------:R-:W-:Y:S01]  /*8c80*/  HADD2.F32 R13, -RZ, R46.H0_H0 ;  /* 0x2000002eff0d7230 */ /* 0x000fe20000004100 */
[--C-:B------:R-:W-:Y:S02]  /*8c90*/  SHF.R.U32.HI R14, RZ, 0x10, R11.reuse ;  /* 0x00000010ff0e7819 */ /* 0x100fe4000001160b */
[----:B------:R-:W-:Y:S01]  /*8ca0*/  SHF.R.U64 R24, R10, 0x10, R11 ;  /* 0x000000100a187819 */ /* 0x000fe2000000120b */
[----:B------:R-:W-:Y:S02]  /*8cb0*/  HADD2.F32 R12, -RZ, R12.H0_H0 ;  /* 0x2000000cff0c7230 */ /* 0x000fe40000004100 */
[----:B------:R-:W-:-:S02]  /*8cc0*/  HADD2.F32 R14, -RZ, R14.H0_H0 ;  /* 0x2000000eff0e7230 */ /* 0x000fc40000004100 */
[----:B------:R-:W-:Y:S02]  /*8cd0*/  HADD2.F32 R11, -RZ, R48.H0_H0 ;  /* 0x20000030ff0b7230 */ /* 0x000fe40000004100 */
[--C-:B--2---:R-:W-:Y:S02]  /*8ce0*/  HADD2.F32 R10, -RZ, R7.reuse.H1_H1 ;  /* 0x30000007ff0a7230 */ /* 0x104fe40000004100 */
[--C-:B------:R-:W-:Y:S02]  /*8cf0*/  HADD2.F32 R3, -RZ, R4.reuse.H0_H0 ;  /* 0x20000004ff037230 */ /* 0x100fe40000004100 */
[----:B------:R-:W-:Y:S02]  /*8d00*/  HADD2.F32 R4, -RZ, R4.H1_H1 ;  /* 0x30000004ff047230 */ /* 0x000fe40000004100 */
[C---:B------:R-:W-:Y:S01]  /*8d10*/  FMUL.FTZ R20, R10.reuse, R14 ;  /* 0x0000000e0a147220 */ /* 0x040fe20000410000 */
[----:B------:R-:W-:Y:S02]  /*8d20*/  HADD2.F32 R9, -RZ, R7.H0_H0 ;  /* 0x20000007ff097230 */ /* 0x000fe40000004100 */
[----:B------:R-:W-:Y:S01]  /*8d30*/  FMUL.FTZ R15, R10, R12 ;  /* 0x0000000c0a0f7220 */ /* 0x000fe20000410000 */
[----:B------:R-:W-:-:S02]  /*8d40*/  HADD2.F32 R7, -RZ, R6.H0_H0 ;  /* 0x20000006ff077230 */ /* 0x000fc40000004100 */
[C---:B------:R-:W-:Y:S01]  /*8d50*/  FMUL.FTZ R10, R4.reuse, R13 ;  /* 0x0000000d040a7220 */ /* 0x040fe20000410000 */
[----:B------:R-:W-:Y:S02]  /*8d60*/  HADD2.F32 R8, -RZ, R6.H1_H1 ;  /* 0x30000006ff087230 */ /* 0x000fe40000004100 */
[C---:B------:R-:W-:Y:S01]  /*8d70*/  FFMA.FTZ R20, R9.reuse, R12, -R20 ;  /* 0x0000000c09147223 */ /* 0x040fe20000010814 */
[----:B------:R-:W-:Y:S01]  /*8d80*/  FFMA.FTZ R21, R9, R14, R15 ;  /* 0x0000000e09157223 */ /* 0x000fe2000001000f */
[-C--:B------:R-:W-:Y:S01]  /*8d90*/  FMUL.FTZ R14, R4, R11.reuse ;  /* 0x0000000b040e7220 */ /* 0x080fe20000410000 */
[C---:B------:R-:W-:Y:S01]  /*8da0*/  FFMA.FTZ R12, R3.reuse, R11, -R10 ;  /* 0x0000000b030c7223 */ /* 0x040fe2000001080a */
[--C-:B------:R-:W-:Y:S02]  /*8db0*/  HADD2.F32 R6, -RZ, R5.reuse.H0_H0 ;  /* 0x20000005ff067230 */ /* 0x100fe40000004100 */
[----:B------:R-:W-:Y:S02]  /*8dc0*/  HADD2.F32 R11, -RZ, R46.H1_H1 ;  /* 0x3000002eff0b7230 */ /* 0x000fe40000004100 */
[----:B------:R-:W-:Y:S01]  /*8dd0*/  FFMA.FTZ R3, R3, R13, R14 ;  /* 0x0000000d03037223 */ /* 0x000fe2000001000e */
[----:B------:R-:W-:-:S02]  /*8de0*/  HADD2.F32 R5, -RZ, R5.H1_H1 ;  /* 0x30000005ff057230 */ /* 0x000fc40000004100 */
[----:B------:R-:W-:Y:S02]  /*8df0*/  HADD2.F32 R9, -RZ, R48.H1_H1 ;  /* 0x30000030ff097230 */ /* 0x000fe40000004100 */
[C---:B------:R-:W-:Y:S01]  /*8e00*/  FMUL.FTZ R14, R8.reuse, R11 ;  /* 0x0000000b080e7220 */ /* 0x040fe20000410000 */
[----:B------:R-:W-:Y:S02]  /*8e10*/  HADD2.F32 R10, -RZ, R24.H0_H0 ;  /* 0x20000018ff0a7230 */ /* 0x000fe40000004100 */
[----:B------:R-:W-:Y:S02]  /*8e20*/  HADD2.F32 R4, -RZ, R25.H0_H0 ;  /* 0x20000019ff047230 */ /* 0x000fe40000004100 */
[-C--:B------:R-:W-:Y:S01]  /*8e30*/  FMUL.FTZ R8, R8, R9.reuse ;  /* 0x0000000908087220 */ /* 0x080fe20000410000 */
[----:B------:R-:W-:Y:S01]  /*8e40*/  FFMA.FTZ R14, R7, R9, -R14 ;  /* 0x00000009070e7223 */ /* 0x000fe2000001080e */
[C---:B------:R-:W-:Y:S01]  /*8e50*/  FMUL.FTZ R13, R5.reuse, R10 ;  /* 0x0000000a050d7220 */ /* 0x040fe20000410000 */
[----:B------:R-:W-:Y:S01]  /*8e60*/  FMUL.FTZ R15, R5, R4 ;  /* 0x00000004050f7220 */ /* 0x000fe20000410000 */
[----:B------:R-:W-:-:S02]  /*8e70*/  FFMA.FTZ R11, R7, R11, R8 ;  /* 0x0000000b070b7223 */ /* 0x000fc40000010008 */
[C---:B------:R-:W-:Y:S01]  /*8e80*/  FFMA.FTZ R5, R6.reuse, R4, -R13 ;  /* 0x0000000406057223 */ /* 0x040fe2000001080d */
[----:B------:R-:W-:Y:S01]  /*8e90*/  F2FP.F16.F32.PACK_AB R7, R21, R20 ;  /* 0x000000141507723e */ /* 0x000fe200000000ff */
[----:B------:R-:W-:Y:S01]  /*8ea0*/  FFMA.FTZ R10, R6, R10, R15 ;  /* 0x0000000a060a7223 */ /* 0x000fe2000001000f */
[----:B------:R-:W-:Y:S02]  /*8eb0*/  F2FP.F16.F32.PACK_AB R4, R3, R12 ;  /* 0x0000000c0304723e */ /* 0x000fe400000000ff */
[----:B------:R-:W-:Y:S02]  /*8ec0*/  F2FP.F16.F32.PACK_AB R6, R11, R14 ;  /* 0x0000000e0b06723e */ /* 0x000fe400000000ff */
[----:B------:R-:W-:-:S05]  /*8ed0*/  F2FP.F16.F32.PACK_AB R5, R10, R5 ;  /* 0x000000050a05723e */ /* 0x000fca00000000ff */
[----:B------:R3:W-:Y:S01]  /*8ee0*/  STS.128 [R0+0x2000], R4 ;  /* 0x0020000400007388 */ /* 0x0007e20000000c00 */
[----:B------:R-:W-:Y:S05]  /*8ef0*/  BRA `(.L_x_2941) ;  /* 0x0000001400007947 */ /* 0x000fea0003800000 */
.L_x_2928:
[----:B------:R-:W1:Y:S01]  /*8f00*/  LDC R6, c[0x0][0x448] ;  /* 0x00011200ff067b82 */ /* 0x000e620000000800 */
[----:B------:R-:W-:Y:S01]  /*8f10*/  IMAD R3, R7, 0x40, R40 ;  /* 0x0000004007037824 */ /* 0x000fe200078e0228 */
[----:B------:R-:W-:Y:S01]  /*8f20*/  ULDC.64 UR4, c[0x0][0x3f8] ;  /* 0x0000fe0000047ab9 */ /* 0x000fe20000000a00 */
[----:B------:R-:W-:Y:S01]  /*8f30*/  MOV R27, R29 ;  /* 0x0000001d001b7202 */ /* 0x000fe20000000f00 */
[----:B------:R-:W-:Y:S01]  /*8f40*/  ULDC.64 UR6, c[0x0][0x408] ;  /* 0x0001020000067ab9 */ /* 0x000fe20000000a00 */
        /* <DEDUP_REMOVED lines=23> */
[----:B------:R-:W1:Y:S01]  /*90c0*/  LDC R27, c[0x0][0x3f4] ;  /* 0x0000fd00ff1b7b82 */ /* 0x000e620000000800 */
[----:B------:R-:W2:Y:S01]  /*90d0*/  SHFL.IDX PT, R3, R36, RZ, 0x1c1f ;  /* 0x001c1fff24037589 */ /* 0x000ea200000e0000 */
[----:B------:R-:W-:-:S03]  /*90e0*/  IMAD R25, R203, R6, RZ ;  /* 0x00000006cb197224 */ /* 0x000fc600078e02ff */
[----:B------:R-:W3:Y:S04]  /*90f0*/  SHFL.IDX PT, R0, R26, RZ, 0x1c1f ;  /* 0x001c1fff1a007589 */ /* 0x000ee800000e0000 */
[----:B------:R-:W4:Y:S04]  /*9100*/  SHFL.IDX PT, R14, R37, RZ, 0x1c1f ;  /* 0x001c1fff250e7589 */ /* 0x000f2800000e0000 */
[----:B------:R-:W5:Y:S01]  /*9110*/  SHFL.IDX PT, R4, R24, RZ, 0x1c1f ;  /* 0x001c1fff18047589 */ /* 0x000f6200000e0000 */
[----:B-1----:R-:W-:-:S04]  /*9120*/  ISETP.GE.AND P0, PT, R18, R27, PT ;  /* 0x0000001b1200720c */ /* 0x002fc80003f06270 */
[----:B------:R-:W-:-:S13]  /*9130*/  ISETP.GE.OR P1, PT, R40, R25, P0 ;  /* 0x000000192800720c */ /* 0x000fda0000726670 */
[C---:B------:R-:W-:Y:S01]  /*9140*/  @!P1 IMAD.SHL.U32 R5, R18.reuse, 0x2, RZ ;  /* 0x0000000212059824 */ /* 0x040fe200078e00ff */
[----:B------:R-:W-:-:S04]  /*9150*/  @!P1 SHF.L.U64.HI R7, R18, 0x1, R19 ;  /* 0x0000000112079819 */ /* 0x000fc80000010213 */
[----:B--2---:R-:W-:-:S05]  /*9160*/  @!P1 IADD3 R8, P2, R3, R5, RZ ;  /* 0x0000000503089210 */ /* 0x004fca0007f5e0ff */
[----:B---3--:R-:W-:-:S06]  /*9170*/  @!P1 IMAD.X R9, R0, 0x1, R7, P2 ;  /* 0x0000000100099824 */ /* 0x008fcc00010e0607 */
[----:B------:R-:W2:Y:S01]  /*9180*/  @!P1 LD.E.128 R8, desc[UR54][R8.64] ;  /* 0x0000003608089980 */ /* 0x000ea2000c101d00 */
[----:B----4-:R-:W-:-:S05]  /*9190*/  @!P1 IADD3 R14, P2, R14, R5, RZ ;  /* 0x000000050e0e9210 */ /* 0x010fca0007f5e0ff */
[----:B-----5:R-:W-:Y:S02]  /*91a0*/  @!P1 IMAD.X R5, R4, 0x1, R7, P2 ;  /* 0x0000000104059824 */ /* 0x020fe400010e0607 */
[----:B------:R-:W-:-:S06]  /*91b0*/  @!P1 IMAD.MOV.U32 R4, RZ, RZ, R14 ;  /* 0x000000ffff049224 */ /* 0x000fcc00078e000e */
[----:B------:R-:W3:Y:S01]  /*91c0*/  @!P1 LD.E.128 R4, desc[UR54][R4.64] ;  /* 0x0000003604049980 */ /* 0x000ee2000c101d00 */
[----:B------:R-:W-:Y:S02]  /*91d0*/  CS2R R20, SRZ ;  /* 0x0000000000147805 */ /* 0x000fe4000001ff00 */
[----:B------:R-:W-:Y:S02]  /*91e0*/  CS2R R28, SRZ ;  /* 0x00000000001c7805 */ /* 0x000fe4000001ff00 */
[----:B------:R-:W-:Y:S01]  /*91f0*/  CS2R R30, SRZ ;  /* 0x00000000001e7805 */ /* 0x000fe2000001ff00 */
[----:B------:R-:W1:Y:S01]  /*9200*/  SHFL.IDX PT, R14, R37, 0x1, 0x1c1f ;  /* 0x003c1f00250e7f89 */ /* 0x000e6200000e0000 */
[----:B------:R-:W-:-:S03]  /*9210*/  CS2R R34, SRZ ;  /* 0x0000000000227805 */ /* 0x000fc6000001ff00 */
[----:B------:R-:W4:Y:S01]  /*9220*/  SHFL.IDX PT, R24, R24, 0x1, 0x1c1f ;  /* 0x003c1f0018187f89 */ /* 0x000f2200000e0000 */
[----:B--2---:R-:W-:Y:S02]  /*9230*/  @!P1 IMAD.MOV.U32 R20, RZ, RZ, R8 ;  /* 0x000000ffff149224 */ /* 0x004fe400078e0008 */
[----:B------:R-:W-:Y:S02]  /*9240*/  @!P1 IMAD.MOV.U32 R21, RZ, RZ, R9 ;  /* 0x000000ffff159224 */ /* 0x000fe400078e0009 */
[----:B------:R-:W-:Y:S02]  /*9250*/  IMAD.MOV.U32 R0, RZ, RZ, R20 ;  /* 0x000000ffff007224 */ /* 0x000fe400078e0014 */
[----:B------:R-:W-:Y:S02]  /*9260*/  @!P1 IMAD.MOV.U32 R28, RZ, RZ, R10 ;  /* 0x000000ffff1c9224 */ /* 0x000fe400078e000a */
[----:B------:R-:W-:Y:S01]  /*9270*/  @!P1 IMAD.MOV.U32 R29, RZ, RZ, R11 ;  /* 0x000000ffff1d9224 */ /* 0x000fe200078e000b */
[----:B------:R-:W-:Y:S01]  /*9280*/  PRMT R53, R53, 0x5410, R0 ;  /* 0x0000541035357816 */ /* 0x000fe20000000000 */
[----:B------:R-:W-:Y:S01]  /*9290*/  IMAD.MOV.U32 R3, RZ, RZ, R21 ;  /* 0x000000ffff037224 */ /* 0x000fe200078e0015 */
[----:B------:R-:W2:Y:S01]  /*92a0*/  SHFL.IDX PT, R0, R26, 0x1, 0x1c1f ;  /* 0x003c1f001a007f89 */ /* 0x000ea200000e0000 */
[----:B------:R-:W-:Y:S01]  /*92b0*/  IMAD.MOV.U32 R8, RZ, RZ, R28 ;  /* 0x000000ffff087224 */ /* 0x000fe200078e001c */
[----:B---3--:R-:W-:Y:S01]  /*92c0*/  @!P1 MOV R31, R5 ;  /* 0x00000005001f9202 */ /* 0x008fe20000000f00 */
[----:B------:R-:W-:Y:S01]  /*92d0*/  @!P1 IMAD.MOV.U32 R30, RZ, RZ, R4 ;  /* 0x000000ffff1e9224 */ /* 0x000fe200078e0004 */
[----:B------:R-:W-:Y:S01]  /*92e0*/  PRMT R41, R3, 0x7610, R41 ;  /* 0x0000761003297816 */ /* 0x000fe20000000029 */
[----:B------:R-:W-:Y:S01]  /*92f0*/  IMAD.MOV.U32 R9, RZ, RZ, R29 ;  /* 0x000000ffff097224 */ /* 0x000fe200078e001d */
[----:B------:R3:W0:Y:S01]  /*9300*/  SHFL.IDX PT, R3, R36, 0x1, 0x1c1f ;  /* 0x003c1f0024037f89 */ /* 0x00062200000e0000 */
[----:B------:R-:W-:Y:S01]  /*9310*/  @!P1 IMAD.MOV.U32 R34, RZ, RZ, R6 ;  /* 0x000000ffff229224 */ /* 0x000fe200078e0006 */
[----:B------:R-:W-:Y:S01]  /*9320*/  PRMT R38, R8, 0x7610, R38 ;  /* 0x0000761008267816 */ /* 0x000fe20000000026 */
[----:B------:R-:W-:-:S02]  /*9330*/  @!P1 IMAD.MOV.U32 R35, RZ, RZ, R7 ;  /* 0x000000ffff239224 */ /* 0x000fc400078e0007 */
[----:B------:R-:W-:Y:S02]  /*9340*/  IMAD.MOV.U32 R4, RZ, RZ, R30 ;  /* 0x000000ffff047224 */ /* 0x000fe400078e001e */
[----:B------:R-:W-:Y:S01]  /*9350*/  IMAD.MOV.U32 R5, RZ, RZ, R31 ;  /* 0x000000ffff057224 */ /* 0x000fe200078e001f */
[----:B---3--:R-:W-:Y:S01]  /*9360*/  PRMT R36, R9, 0x7610, R36 ;  /* 0x0000761009247816 */ /* 0x008fe20000000024 */
[----:B------:R-:W-:Y:S01]  /*9370*/  IMAD.MOV.U32 R6, RZ, RZ, R34 ;  /* 0x000000ffff067224 */ /* 0x000fe200078e0022 */
[----:B------:R-:W-:Y:S01]  /*9380*/  PRMT R38, R38, 0x5410, R4 ;  /* 0x0000541026267816 */ /* 0x000fe20000000004 */
[----:B------:R-:W-:Y:S01]  /*9390*/  IMAD.MOV.U32 R7, RZ, RZ, R35 ;  /* 0x000000ffff077224 */ /* 0x000fe200078e0023 */
[----:B------:R-:W-:Y:S02]  /*93a0*/  PRMT R43, R5, 0x7610, R43 ;  /* 0x00007610052b7816 */ /* 0x000fe4000000002b */
[----:B------:R-:W-:Y:S02]  /*93b0*/  CS2R R4, SRZ ;  /* 0x0000000000047805 */ /* 0x000fe4000001ff00 */
[----:B------:R-:W-:-:S02]  /*93c0*/  PRMT R53, R6, 0x7610, R53 ;  /* 0x0000761006357816 */ /* 0x000fc40000000035 */
[----:B-12-4-:R-:W-:-:S07]  /*93d0*/  PRMT R36, R36, 0x5410, R7 ;  /* 0x0000541024247816 */ /* 0x016fce0000000007 */
.L_x_3259:
[----:B------:R-:W2:Y:S01]  /*93e0*/  LDL R7, [R1+0x3c] ;  /* 0x00003c0001077983 */ /* 0x000ea20000100800 */
[----:B------:R-:W-:Y:S01]  /*93f0*/  VIADD R40, R40, 0x40 ;  /* 0x0000004028287836 */ /* 0x000fe20000000000 */
[----:B------:R-:W-:Y:S01]  /*9400*/  BSSY B1, `(.L_x_2945) ;  /* 0x0000016000017945 */ /* 0x000fe20003800000 */
[----:B------:R-:W-:Y:S02]  /*9410*/  CS2R R8, SRZ ;  /* 0x0000000000087805 */ /* 0x000fe4000001ff00 */
[----:B------:R-:W-:Y:S02]  /*9420*/  CS2R R10, SRZ ;  /* 0x00000000000a7805 */ /* 0x000fe4000001ff00 */
[----:B------:R-:W-:Y:S02]  /*9430*/  ISETP.GE.AND P1, PT, R40, R25, PT ;  /* 0x000000192800720c */ /* 0x000fe40003f26270 */
[----:B--2---:R-:W-:-:S04]  /*9440*/  LEA.HI R6, R7, R7, RZ, 0x1 ;  /* 0x0000000707067211 */ /* 0x004fc800078f08ff */
[----:B------:R-:W-:-:S05]  /*9450*/  LOP3.LUT R6, R6, 0xfffffffe, RZ, 0xc0, !PT ;  /* 0xfffffffe06067812 */ /* 0x000fca00078ec0ff */
[----:B------:R-:W-:Y:S01]  /*9460*/  IMAD.IADD R12, R7, 0x1, -R6 ;  /* 0x00000001070c7824 */ /* 0x000fe200078e0a06 */
[----:B------:R-:W-:-:S04]  /*9470*/  CS2R R6, SRZ ;  /* 0x0000000000067805 */ /* 0x000fc8000001ff00 */
[----:B------:R-:W-:Y:S01]  /*9480*/  SHF.L.U32 R12, R12, 0x1f, RZ ;  /* 0x0000001f0c0c7819 */ /* 0x000fe200000006ff */
[----:B------:R-:W-:Y:S06]  /*9490*/  @P1 BRA `(.L_x_2946) ;  /* 0x0000000000301947 */ /* 0x000fec0003800000 */
[----:B------:R-:W-:Y:S02]  /*94a0*/  CS2R R6, SRZ ;  /* 0x0000000000067805 */ /* 0x000fe4000001ff00 */
[----:B------:R-:W-:Y:S02]  /*94b0*/  CS2R R8, SRZ ;  /* 0x0000000000087805 */ /* 0x000fe4000001ff00 */
[----:B------:R-:W-:Y:S01]  /*94c0*/  CS2R R10, SRZ ;  /* 0x00000000000a7805 */ /* 0x000fe2000001ff00 */
[----:B------:R-:W-:Y:S06]  /*94d0*/  @P0 BRA `(.L_x_2946) ;  /* 0x0000000000200947 */ /* 0x000fec0003800000 */
[C---:B------:R-:W-:Y:S01]  /*94e0*/  IMAD.SHL.U32 R4, R18.reuse, 0x2, RZ ;  /* 0x0000000212047824 */ /* 0x040fe200078e00ff */
[----:B------:R-:W-:-:S04]  /*94f0*/  SHF.L.U64.HI R5, R18, 0x1, R19 ;  /* 0x0000000112057819 */ /* 0x000fc80000010213 */
[-C--:B0-----:R-:W-:Y:S02]  /*9500*/  IADD3 R8, P1, R3, R4.reuse, RZ ;  /* 0x0000000403087210 */ /* 0x081fe40007f3e0ff */
[----:B------:R-:W-:-:S03]  /*9510*/  IADD3 R4, P2, R14, R4, RZ ;  /* 0x000000040e047210 */ /* 0x000fc60007f5e0ff */
[--C-:B------:R-:W-:Y:S02]  /*9520*/  IMAD.X R9, R0, 0x1, R5.reuse, P1 ;  /* 0x0000000100097824 */ /* 0x100fe400008e0605 */
[----:B------:R-:W-:-:S04]  /*9530*/  IMAD.X R5, R24, 0x1, R5, P2 ;  /* 0x0000000118057824 */ /* 0x000fc800010e0605 */
[----:B------:R-:W5:Y:S04]  /*9540*/  LD.E.128 R8, desc[UR54][R8.64] ;  /* 0x0000003608087980 */ /* 0x000f68000c101d00 */
[----:B------:R-:W5:Y:S02]  /*9550*/  LD.E.128 R4, desc[UR54][R4.64] ;  /* 0x0000003604047980 */ /* 0x000f64000c101d00 */
.L_x_2946:
[----:B------:R-:W-:Y:S05]  /*9560*/  BSYNC B1 ;  /* 0x0000000000017941 */ /* 0x000fea0003800000 */
.L_x_2945:
[----:B------:R-:W1:Y:S01]  /*9570*/  SYNCS.PHASECHK.TRANS64.TRYWAIT P1, [R23+URZ+0x22800], R12 ;  /* 0x0228000c170075a7 */ /* 0x000e62000802017f */
[----:B-----5:R-:W-:Y:S01]  /*9580*/  IMAD.MOV.U32 R0, RZ, RZ, R4 ;  /* 0x000000ffff007224 */ /* 0x020fe200078e0004 */
[----:B------:R-:W-:Y:S01]  /*9590*/  VIADDMNMX R25, R25, -R228, 0x80, PT ;  /* 0x0000008019197446 */ /* 0x000fe200038009e4 */
[----:B0-----:R-:W-:Y:S01]  /*95a0*/  IMAD.MOV.U32 R3, RZ, RZ, R5 ;  /* 0x000000ffff037224 */ /* 0x001fe200078e0005 */
[----:B------:R-:W-:Y:S01]  /*95b0*/  BSSY B1, `(.L_x_2947) ;  /* 0x000000d000017945 */ /* 0x000fe20003800000 */
[C---:B------:R-:W-:Y:S01]  /*95c0*/  VIADD R13, R204.reuse, 0x40 ;  /* 0x00000040cc0d7836 */ /* 0x040fe20000000000 */
[-C--:B------:R-:W-:Y:S01]  /*95d0*/  ISETP.GE.OR P2, PT, R204, R25.reuse, P0 ;  /* 0x00000019cc00720c */ /* 0x080fe20000746670 */
[----:B------:R-:W-:Y:S01]  /*95e0*/  IMAD.MOV.U32 R14, RZ, RZ, R9 ;  /* 0x000000ffff0e7224 */ /* 0x000fe200078e0009 */
[----:B------:R-:W-:Y:S01]  /*95f0*/  PRMT R54, R0, 0x5410, R3 ;  /* 0x0000541000367816 */ /* 0x000fe20000000003 */
[----:B------:R-:W-:Y:S01]  /*9600*/  IMAD.MOV.U32 R0, RZ, RZ, R6 ;  /* 0x000000ffff007224 */ /* 0x000fe200078e0006 */
[----:B------:R-:W-:Y:S01]  /*9610*/  ISETP.GE.OR P0, PT, R13, R25, P0 ;  /* 0x000000190d00720c */ /* 0x000fe20000706670 */
[----:B------:R-:W-:Y:S01]  /*9620*/  IMAD.MOV.U32 R3, RZ, RZ, R7 ;  /* 0x000000ffff037224 */ /* 0x000fe200078e0007 */
[----:B------:R-:W-:Y:S01]  /*9630*/  MOV R13, R8 ;  /* 0x00000008000d7202 */ /* 0x000fe20000000f00 */
[----:B------:R-:W-:-:S03]  /*9640*/  IMAD.IADD R37, R18, 0x1, R27 ;  /* 0x0000000112257824 */ /* 0x000fc600078e021b */
[----:B------:R-:W-:Y:S02]  /*9650*/  PRMT R55, R0, 0x5410, R3 ;  /* 0x0000541000377816 */ /* 0x000fe40000000003 */
[----:B------:R-:W-:Y:S01]  /*9660*/  PRMT R56, R13, 0x5410, R14 ;  /* 0x000054100d387816 */ /* 0x000fe2000000000e */
[----:B-1----:R-:W-:Y:S06]  /*9670*/  @!P1 BRA `(.L_x_2948) ;  /* 0x000001c8008c9947 */ /* 0x002fec0003800000 */
.L_x_3260:
[----:B------:R-:W-:Y:S05]  /*9680*/  BSYNC B1 ;  /* 0x0000000000017941 */ /* 0x000fea0003800000 */
.L_x_2947:
[----:B------:R-:W-:Y:S01]  /*9690*/  BSSY B1, `(.L_x_2949) ;  /* 0x0000064000017945 */ /* 0x000fe20003800000 */
[----:B------:R-:W-:Y:S01]  /*96a0*/  IMAD.MOV.U32 R0, RZ, RZ, R10 ;  /* 0x000000ffff007224 */ /* 0x000fe200078e000a */
[----:B------:R-:W-:Y:S01]  /*96b0*/  LOP3.LUT R37, R37, 0x38, RZ, 0xc0, !PT ;  /* 0x0000003825257812 */ /* 0x000fe200078ec0ff */
[----:B------:R-:W-:Y:S01]  /*96c0*/  IMAD.MOV.U32 R3, RZ, RZ, R11 ;  /* 0x000000ffff037224 */ /* 0x000fe200078e000b */
[----:B------:R-:W-:Y:S06]  /*96d0*/  @P2 BRA `(.L_x_2950) ;  /* 0x00000004007c2947 */ /* 0x000fec0003800000 */
[----:B------:R-:W2:Y:S01]  /*96e0*/  LDL R25, [R1+0x28] ;  /* 0x0000280001197983 */ /* 0x000ea20000100800 */
[----:B------:R-:W-:Y:S01]  /*96f0*/  IMAD.SHL.U32 R33, R33, 0x40, RZ ;  /* 0x0000004021217824 */ /* 0x000fe200078e00ff */
[----:B------:R-:W-:Y:S01]  /*9700*/  SHF.R.U64 R49, R30, 0x10, R31 ;  /* 0x000000101e317819 */ /* 0x000fe2000000121f */
[----:B------:R-:W-:Y:S01]  /*9710*/  HADD2.F32 R43, -RZ, R43.H0_H0 ;  /* 0x2000002bff2b7230 */ /* 0x000fe20000004100 */
[--C-:B------:R-:W-:Y:S01]  /*9720*/  SHF.R.U64 R52, R20, 0x10, R21.reuse ;  /* 0x0000001014347819 */ /* 0x100fe20000001215 */
[----:B------:R-:W-:Y:S01]  /*9730*/  HADD2.F32 R41, -RZ, R41.H0_H0 ;  /* 0x20000029ff297230 */ /* 0x000fe20000004100 */
[----:B------:R-:W-:Y:S02]  /*9740*/  LOP3.LUT R24, R33, 0x1c0, RZ, 0xc0, !PT ;  /* 0x000001c021187812 */ /* 0x000fe400078ec0ff */
[----:B------:R-:W-:Y:S02]  /*9750*/  SHF.R.U32.HI R44, RZ, 0x10, R21 ;  /* 0x00000010ff2c7819 */ /* 0x000fe40000011615 */
[----:B------:R-:W-:-:S02]  /*9760*/  SHF.R.U32.HI R13, RZ, 0x3, R24 ;  /* 0x00000003ff0d7819 */ /* 0x000fc40000011618 */
[----:B0-----:R-:W-:Y:S02]  /*9770*/  LOP3.LUT R12, R24, 0x38, R18, 0xf8, !PT ;  /* 0x00000038180c7812 */ /* 0x001fe400078ef812 */
[----:B------:R-:W-:Y:S02]  /*9780*/  LOP3.LUT R24, R13, R37, R24, 0x1e, !PT ;  /* 0x000000250d187212 */ /* 0x000fe400078e1e18 */
[----:B------:R-:W-:Y:S02]  /*9790*/  LOP3.LUT R12, R12, R13, RZ, 0x3c, !PT ;  /* 0x0000000d0c0c7212 */ /* 0x000fe400078e3cff */
[----:B------:R-:W-:Y:S02]  /*97a0*/  SHF.R.U32.HI R40, RZ, 0x10, R31 ;  /* 0x00000010ff287819 */ /* 0x000fe4000001161f */
[--C-:B------:R-:W-:Y:S02]  /*97b0*/  SHF.R.U64 R48, R34, 0x10, R35.reuse ;  /* 0x0000001022307819 */ /* 0x100fe40000001223 */
[----:B------:R-:W-:Y:S01]  /*97c0*/  SHF.R.U32.HI R46, RZ, 0x10, R35 ;  /* 0x00000010ff2e7819 */ /* 0x000fe20000011623 */
[----:B------:R-:W-:Y:S01]  /*97d0*/  HADD2.F32 R40, -RZ, R40.H0_H0 ;  /* 0x20000028ff287230 */ /* 0x000fe20000004100 */
[----:B------:R-:W-:-:S02]  /*97e0*/  SHF.R.U64 R51, R28, 0x10, R29 ;  /* 0x000000101c337819 */ /* 0x000fc4000000121d */
[----:B------:R-:W-:Y:S01]  /*97f0*/  SHF.R.U32.HI R50, RZ, 0x10, R29 ;  /* 0x00000010ff327819 */ /* 0x000fe2000001161d */
[C---:B--2---:R-:W-:Y:S02]  /*9800*/  IMAD R24, R25.reuse, 0x200, R24 ;  /* 0x0000020019187824 */ /* 0x044fe400078e0218 */
[----:B------:R-:W-:Y:S02]  /*9810*/  IMAD R12, R25, 0x200, R12 ;  /* 0x00000200190c7824 */ /* 0x000fe400078e020c */
[--C-:B------:R-:W-:Y:S02]  /*9820*/  IMAD R39, R24, 0x2, R23.reuse ;  /* 0x0000000218277824 */ /* 0x100fe400078e0217 */
[----:B------:R-:W-:-:S03]  /*9830*/  IMAD R33, R12, 0x2, R23 ;  /* 0x000000020c217824 */ /* 0x000fc600078e0217 */
[----:B------:R-:W0:Y:S04]  /*9840*/  LDS.128 R24, [R39+0x18400] ;  /* 0x0184000027187984 */ /* 0x000e280000000c00 */
[----:B------:R-:W1:Y:S01]  /*9850*/  LDS.128 R12, [R33+0x18400] ;  /* 0x01840000210c7984 */ /* 0x000e620000000c00 */
[--C-:B0-----:R-:W-:Y:S02]  /*9860*/  HADD2.F32 R30, -RZ, R25.reuse.H0_H0 ;  /* 0x20000019ff1e7230 */ /* 0x101fe40000004100 */
[----:B------:R-:W-:Y:S02]  /*9870*/  HADD2.F32 R31, -RZ, R25.H1_H1 ;  /* 0x30000019ff1f7230 */ /* 0x000fe40000004100 */
[----:B-1----:R-:W-:Y:S02]  /*9880*/  HADD2.F32 R20, -RZ, R13.H0_H0 ;  /* 0x2000000dff147230 */ /* 0x002fe40000004100 */
[C---:B------:R-:W-:Y:S01]  /*9890*/  FMUL.FTZ R45, R30.reuse, R43 ;  /* 0x0000002b1e2d7220 */ /* 0x040fe20000410000 */
[----:B------:R-:W-:Y:S01]  /*98a0*/  FMUL.FTZ R47, R30, R41 ;  /* 0x000000291e2f7220 */ /* 0x000fe20000410000 */
[----:B------:R-:W-:-:S02]  /*98b0*/  HADD2.F32 R30, -RZ, R44.H0_H0 ;  /* 0x2000002cff1e7230 */ /* 0x000fc40000004100 */
[C---:B------:R-:W-:Y:S01]  /*98c0*/  FMUL.FTZ R44, R31.reuse, R40 ;  /* 0x000000281f2c7220 */ /* 0x040fe20000410000 */
[C---:B------:R-:W-:Y:S01]  /*98d0*/  FFMA.FTZ R42, R20.reuse, R41, -R45 ;  /* 0x00000029142a7223 */ /* 0x040fe2000001082d */
[----:B------:R-:W-:Y:S02]  /*98e0*/  HADD2.F32 R34, -RZ, R27.H0_H0 ;  /* 0x2000001bff227230 */ /* 0x000fe40000004100 */
[----:B------:R-:W-:Y:S01]  /*98f0*/  FFMA.FTZ R47, R20, R43, R47 ;  /* 0x0000002b142f7223 */ /* 0x000fe2000001002f */
[--C-:B------:R-:W-:Y:S02]  /*9900*/  HADD2.F32 R45, -RZ, R36.reuse.H1_H1 ;  /* 0x30000024ff2d7230 */ /* 0x100fe40000004100 */
[----:B------:R-:W-:Y:S01]  /*9910*/  FMUL.FTZ R20, R31, R30 ;  /* 0x0000001e1f147220 */ /* 0x000fe20000410000 */
[----:B------:R-:W-:Y:S02]  /*9920*/  HADD2.F32 R41, -RZ, R36.H0_H0 ;  /* 0x20000024ff297230 */ /* 0x000fe40000004100 */
[----:B------:R-:W-:-:S02]  /*9930*/  HADD2.F32 R21, -RZ, R13.H1_H1 ;  /* 0x3000000dff157230 */ /* 0x000fc40000004100 */
[C---:B------:R-:W-:Y:S01]  /*9940*/  FMUL.FTZ R31, R34.reuse, R45 ;  /* 0x0000002d221f7220 */ /* 0x040fe20000410000 */
[----:B------:R-:W-:Y:S02]  /*9950*/  HADD2.F32 R28, -RZ, R15.H0_H0 ;  /* 0x2000000fff1c7230 */ /* 0x000fe40000004100 */
[-C--:B------:R-:W-:Y:S01]  /*9960*/  FMUL.FTZ R34, R34, R41.reuse ;  /* 0x0000002922227220 */ /* 0x080fe20000410000 */
[----:B------:R-:W-:Y:S02]  /*9970*/  HADD2.F32 R35, -RZ, R27.H1_H1 ;  /* 0x3000001bff237230 */ /* 0x000fe40000004100 */
[----:B------:R-:W-:Y:S01]  /*9980*/  FFMA.FTZ R43, R21, R30, -R44 ;  /* 0x0000001e152b7223 */ /* 0x000fe2000001082c */
[----:B------:R-:W-:Y:S02]  /*9990*/  HADD2.F32 R36, -RZ, R46.H0_H0 ;  /* 0x2000002eff247230 */ /* 0x000fe40000004100 */
[----:B------:R-:W-:Y:S01]  /*99a0*/  FFMA.FTZ R41, R28, R41, -R31 ;  /* 0x000000291c297223 */ /* 0x000fe2000001081f */
[----:B------:R-:W-:-:S02]  /*99b0*/  HADD2.F32 R29, -RZ, R15.H1_H1 ;  /* 0x3000000fff1d7230 */ /* 0x000fc40000004100 */
[----:B------:R-:W-:Y:S01]  /*99c0*/  FFMA.FTZ R45, R28, R45, R34 ;  /* 0x0000002d1c2d7223 */ /* 0x000fe20000010022 */
[----:B------:R-:W-:Y:S02]  /*99d0*/  HADD2.F32 R30, -RZ, R50.H0_H0 ;  /* 0x20000032ff1e7230 */ /* 0x000fe40000004100 */
[----:B------:R-:W-:Y:S01]  /*99e0*/  FFMA.FTZ R40, R21, R40, R20 ;  /* 0x0000002815287223 */ /* 0x000fe20000010014 */
[----:B------:R-:W-:Y:S02]  /*99f0*/  HADD2.F32 R25, -RZ, R24.H0_H0 ;  /* 0x20000018ff197230 */ /* 0x000fe40000004100 */
[C---:B------:R-:W-:Y:S01]  /*9a00*/  FMUL.FTZ R34, R35.reuse, R36 ;  /* 0x0000002423227220 */ /* 0x040fe20000410000 */
[----:B------:R-:W-:Y:S02]  /*9a10*/  HADD2.F32 R28, -RZ, R38.H1_H1 ;  /* 0x30000026ff1c7230 */ /* 0x000fe40000004100 */
[----:B------:R-:W-:Y:S01]  /*9a20*/  FMUL.FTZ R46, R35, R30 ;  /* 0x0000001e232e7220 */ /* 0x000fe20000410000 */
[----:B------:R-:W-:-:S02]  /*9a30*/  HADD2.F32 R20, -RZ, R53.H1_H1 ;  /* 0x30000035ff147230 */ /* 0x000fc40000004100 */
[----:B------:R-:W-:Y:S01]  /*9a40*/  FFMA.FTZ R44, R29, R30, -R34 ;  /* 0x0000001e1d2c7223 */ /* 0x000fe20000010822 */
[----:B------:R-:W-:Y:S02]  /*9a50*/  HADD2.F32 R13, -RZ, R12.H0_H0 ;  /* 0x2000000cff0d7230 */ /* 0x000fe40000004100 */
[C---:B------:R-:W-:Y:S01]  /*9a60*/  FMUL.FTZ R34, R25.reuse, R28 ;  /* 0x0000001c19227220 */ /* 0x040fe20000410000 */
[----:B------:R-:W-:Y:S02]  /*9a70*/  HADD2.F32 R27, -RZ, R26.H0_H0 ;  /* 0x2000001aff1b7230 */ /* 0x000fe40000004100 */
[----:B------:R-:W-:Y:S01]  /*9a80*/  FMUL.FTZ R25, R25, R20 ;  /* 0x0000001419197220 */ /* 0x000fe20000410000 */
[----:B------:R-:W-:Y:S02]  /*9a90*/  HADD2.F32 R30, -RZ, R53.H0_H0 ;  /* 0x20000035ff1e7230 */ /* 0x000fe40000004100 */
[----:B------:R-:W-:Y:S01]  /*9aa0*/  FFMA.FTZ R46, R29, R36, R46 ;  /* 0x000000241d2e7223 */ /* 0x000fe2000001002e */
[----:B------:R-:W-:-:S02]  /*9ab0*/  HADD2.F32 R38, -RZ, R38.H0_H0 ;  /* 0x20000026ff267230 */ /* 0x000fc40000004100 */
[----:B------:R-:W-:Y:S01]  /*9ac0*/  FFMA.FTZ R34, R13, R20, -R34 ;  /* 0x000000140d227223 */ /* 0x000fe20000010822 */
[----:B------:R-:W-:Y:S02]  /*9ad0*/  HADD2.F32 R15, -RZ, R14.H0_H0 ;  /* 0x2000000eff0f7230 */ /* 0x000fe40000004100 */
[----:B------:R-:W-:Y:S01]  /*9ae0*/  FMUL.FTZ R36, R27, R30 ;  /* 0x0000001e1b247220 */ /* 0x000fe20000410000 */
[----:B------:R-:W-:Y:S01]  /*9af0*/  FFMA.FTZ R28, R13, R28, R25 ;  /* 0x0000001c0d1c7223 */ /* 0x000fe20000010019 */
[-C--:B------:R-:W-:Y:S01]  /*9b00*/  FMUL.FTZ R20, R27, R38.reuse ;  /* 0x000000261b147220 */ /* 0x080fe20000410000 */
[----:B------:R-:W-:Y:S02]  /*9b10*/  HADD2.F32 R24, -RZ, R24.H1_H1 ;  /* 0x30000018ff187230 */ /* 0x000fe40000004100 */
[C---:B------:R-:W-:Y:S01]  /*9b20*/  FFMA.FTZ R36, R15.reuse, R38, -R36 ;  /* 0x000000260f247223 */ /* 0x040fe20000010824 */
[----:B------:R-:W-:Y:S02]  /*9b30*/  HADD2.F32 R26, -RZ, R26.H1_H1 ;  /* 0x3000001aff1a7230 */ /* 0x000fe40000004100 */
[----:B------:R-:W-:Y:S01]  /*9b40*/  FFMA.FTZ R20, R15, R30, R20 ;  /* 0x0000001e0f147223 */ /* 0x000fe20000010014 */
[----:B------:R-:W-:-:S02]  /*9b50*/  HADD2.F32 R25, -RZ, R49.H0_H0 ;  /* 0x20000031ff197230 */ /* 0x000fc40000004100 */
[----:B------:R-:W-:Y:S02]  /*9b60*/  HADD2.F32 R27, -RZ, R48.H0_H0 ;  /* 0x20000030ff1b7230 */ /* 0x000fe40000004100 */
[----:B------:R-:W-:Y:S02]  /*9b70*/  HADD2.F32 R13, -RZ, R52.H0_H0 ;  /* 0x20000034ff0d7230 */ /* 0x000fe40000004100 */
[----:B------:R-:W-:Y:S01]  /*9b80*/  FMUL.FTZ R15, R24, R25 ;  /* 0x00000019180f7220 */ /* 0x000fe20000410000 */
[----:B------:R-:W-:Y:S02]  /*9b90*/  HADD2.F32 R21, -RZ, R51.H0_H0 ;  /* 0x20000033ff157230 */ /* 0x000fe40000004100 */
[----:B------:R-:W-:Y:S01]  /*9ba0*/  FMUL.FTZ R35, R26, R27 ;  /* 0x0000001b1a237220 */ /* 0x000fe20000410000 */
[----:B------:R-:W-:Y:S02]  /*9bb0*/  HADD2.F32 R12, -RZ, R12.H1_H1 ;  /* 0x3000000cff0c7230 */ /* 0x000fe40000004100 */
        /* <DEDUP_REMOVED lines=17> */
.L_x_2950:
[----:B------:R-:W-:Y:S05]  /*9cd0*/  BSYNC B1 ;  /* 0x0000000000017941 */ /* 0x000fea0003800000 */
.L_x_2949:
[----:B------:R-:W-:Y:S01]  /*9ce0*/  PRMT R41, R0, 0x5410, R3 ;  /* 0x0000541000297816 */ /* 0x000fe20000000003 */
[----:B------:R-:W-:Y:S06]  /*9cf0*/  @P0 BRA `(.L_x_2941) ;  /* 0x0000000400800947 */ /* 0x000fec0003800000 */
[----:B------:R-:W2:Y:S01]  /*9d00*/  LDL R20, [R1+0x2c] ;  /* 0x00002c0001147983 */ /* 0x000ea20000100800 */
[C---:B01----:R-:W-:Y:S02]  /*9d10*/  VIADD R12, R204.reuse, 0x40 ;  /* 0x00000040cc0c7836 */ /* 0x043fe40000000000 */
        /* <DEDUP_REMOVED lines=8> */
[----:B------:R-:W-:Y:S01]  /*9da0*/  HADD2.F32 R21, -RZ, R54.H1_H1 ;  /* 0x30000036ff157230 */ /* 0x000fe20000004100 */
[----:B------:R-:W-:Y:S02]  /*9db0*/  SHF.R.U64 R40, R8, 0x10, R9 ;  /* 0x0000001008287819 */ /* 0x000fe40000001209 */
[----:B------:R-:W-:Y:S02]  /*9dc0*/  SHF.R.U32.HI R28, RZ, 0x10, R5 ;  /* 0x00000010ff1c7819 */ /* 0x000fe40000011605 */
[--C-:B------:R-:W-:Y:S02]  /*9dd0*/  SHF.R.U64 R39, R10, 0x10, R11.reuse ;  /* 0x000000100a277819 */ /* 0x100fe4000000120b */
[----:B------:R-:W-:Y:S01]  /*9de0*/  SHF.R.U32.HI R38, RZ, 0x10, R11 ;  /* 0x00000010ff267819 */ /* 0x000fe2000001160b */
[----:B------:R-:W-:Y:S02]  /*9df0*/  HADD2.F32 R11, -RZ, R56.H1_H1 ;  /* 0x30000038ff0b7230 */ /* 0x000fe40000004100 */
[----:B------:R-:W-:Y:S01]  /*9e00*/  HADD2.F32 R28, -RZ, R28.H0_H0 ;  /* 0x2000001cff1c7230 */ /* 0x000fe20000004100 */
[----:B------:R-:W-:-:S02]  /*9e10*/  SHF.R.U64 R35, R6, 0x10, R7 ;  /* 0x0000001006237819 */ /* 0x000fc40000001207 */
[----:B------:R-:W-:Y:S01]  /*9e20*/  SHF.R.U32.HI R33, RZ, 0x10, R7 ;  /* 0x00000010ff217819 */ /* 0x000fe20000011607 */
[----:B--2---:R-:W-:-:S04]  /*9e30*/  IMAD.IADD R0, R20, 0x1, R37 ;  /* 0x0000000114007824 */ /* 0x004fc800078e0225 */
[----:B------:R-:W-:Y:S01]  /*9e40*/  IMAD R0, R0, 0x2, R23 ;  /* 0x0000000200007824 */ /* 0x000fe200078e0217 */
[----:B---3--:R-:W0:Y:S04]  /*9e50*/  LDS.128 R12, [R42+0x18400] ;  /* 0x018400002a0c7984 */ /* 0x008e280000000c00 */
[----:B------:R-:W1:Y:S01]  /*9e60*/  LDS.128 R24, [R0+0x18400] ;  /* 0x0184000000187984 */ /* 0x000e620000000c00 */
[----:B------:R-:W-:Y:S02]  /*9e70*/  SHF.R.U32.HI R20, RZ, 0x10, R9 ;  /* 0x00000010ff147819 */ /* 0x000fe40000011609 */
[----:B------:R-:W-:Y:S01]  /*9e80*/  SHF.R.U64 R37, R4, 0x10, R5 ;  /* 0x0000001004257819 */ /* 0x000fe20000001205 */
[----:B0-----:R-:W-:Y:S02]  /*9e90*/  HADD2.F32 R4, -RZ, R13.H0_H0 ;  /* 0x2000000dff047230 */ /* 0x001fe40000004100 */
[----:B-1----:R-:W-:-:S02]  /*9ea0*/  HADD2.F32 R8, -RZ, R25.H0_H0 ;  /* 0x20000019ff087230 */ /* 0x002fc40000004100 */
[----:B------:R-:W-:-:S03]  /*9eb0*/  HADD2.F32 R25, -RZ, R25.H1_H1 ;  /* 0x30000019ff197230 */ /* 0x000fc60000004100 */
[C---:B------:R-:W-:Y:S01]  /*9ec0*/  FMUL.FTZ R29, R8.reuse, R21 ;  /* 0x00000015081d7220 */ /* 0x040fe20000410000 */
[-C--:B------:R-:W-:Y:S01]  /*9ed0*/  FMUL.FTZ R31, R8, R11.reuse ;  /* 0x0000000b081f7220 */ /* 0x080fe20000410000 */
[----:B------:R-:W-:Y:S02]  /*9ee0*/  HADD2.F32 R13, -RZ, R13.H1_H1 ;  /* 0x3000000dff0d7230 */ /* 0x000fe40000004100 */
[----:B------:R-:W-:Y:S01]  /*9ef0*/  FMUL.FTZ R30, R25, R28 ;  /* 0x0000001c191e7220 */ /* 0x000fe20000410000 */
[----:B------:R-:W-:Y:S02]  /*9f00*/  HADD2.F32 R8, -RZ, R20.H0_H0 ;  /* 0x20000014ff087230 */ /* 0x000fe40000004100 */
[C---:B------:R-:W-:Y:S01]  /*9f10*/  FFMA.FTZ R29, R4.reuse, R11, -R29 ;  /* 0x0000000b041d7223 */ /* 0x040fe2000001081d */
[----:B------:R-:W-:Y:S02]  /*9f20*/  HADD2.F32 R7, -RZ, R24.H0_H0 ;  /* 0x20000018ff077230 */ /* 0x000fe40000004100 */
[----:B------:R-:W-:Y:S01]  /*9f30*/  FFMA.FTZ R31, R4, R21, R31 ;  /* 0x00000015041f7223 */ /* 0x000fe2000001001f */
[----:B------:R-:W-:-:S02]  /*9f40*/  HADD2.F32 R20, -RZ, R54.H0_H0 ;  /* 0x20000036ff147230 */ /* 0x000fc40000004100 */
[----:B------:R-:W-:Y:S02]  /*9f50*/  HADD2.F32 R4, -RZ, R56.H0_H0 ;  /* 0x20000038ff047230 */ /* 0x000fe40000004100 */
[-C--:B------:R-:W-:Y:S01]  /*9f60*/  FFMA.FTZ R34, R13, R8.reuse, -R30 ;  /* 0x000000080d227223 */ /* 0x080fe2000001081e */
[----:B------:R-:W-:Y:S02]  /*9f70*/  HADD2.F32 R3, -RZ, R12.H0_H0 ;  /* 0x2000000cff037230 */ /* 0x000fe40000004100 */
[----:B------:R-:W-:Y:S01]  /*9f80*/  FMUL.FTZ R36, R25, R8 ;  /* 0x0000000819247220 */ /* 0x000fe20000410000 */
[C---:B------:R-:W-:Y:S01]  /*9f90*/  FMUL.FTZ R30, R7.reuse, R20 ;  /* 0x00000014071e7220 */ /* 0x040fe20000410000 */
[----:B------:R-:W-:Y:S02]  /*9fa0*/  HADD2.F32 R9, -RZ, R26.H0_H0 ;  /* 0x2000001aff097230 */ /* 0x000fe40000004100 */
[----:B------:R-:W-:Y:S01]  /*9fb0*/  FMUL.FTZ R7, R7, R4 ;  /* 0x0000000407077220 */ /* 0x000fe20000410000 */
[----:B------:R-:W-:-:S02]  /*9fc0*/  HADD2.F32 R8, -RZ, R55.H0_H0 ;  /* 0x20000037ff087230 */ /* 0x000fc40000004100 */
[----:B------:R-:W-:Y:S01]  /*9fd0*/  FFMA.FTZ R36, R13, R28, R36 ;  /* 0x0000001c0d247223 */ /* 0x000fe20000010024 */
[C---:B------:R-:W-:Y:S01]  /*9fe0*/  FFMA.FTZ R30, R3.reuse, R4, -R30 ;  /* 0x00000004031e7223 */ /* 0x040fe2000001081e */
[----:B------:R-:W-:Y:S02]  /*9ff0*/  HADD2.F32 R5, -RZ, R14.H0_H0 ;  /* 0x2000000eff057230 */ /* 0x000fe40000004100 */
[----:B------:R-:W-:Y:S01]  /*a000*/  FFMA.FTZ R13, R3, R20, R7 ;  /* 0x00000014030d7223 */ /* 0x000fe20000010007 */
[----:B------:R-:W-:Y:S02]  /*a010*/  HADD2.F32 R4, -RZ, R41.H0_H0 ;  /* 0x20000029ff047230 */ /* 0x000fe40000004100 */
[----:B------:R-:W-:Y:S01]  /*a020*/  FMUL.FTZ R20, R9, R8 ;  /* 0x0000000809147220 */ /* 0x000fe20000410000 */
[----:B------:R-:W-:Y:S02]  /*a030*/  HADD2.F32 R10, -RZ, R27.H0_H0 ;  /* 0x2000001bff0a7230 */ /* 0x000fe40000004100 */
[----:B------:R-:W-:-:S02]  /*a040*/  HADD2.F32 R3, -RZ, R41.H1_H1 ;  /* 0x30000029ff037230 */ /* 0x000fc40000004100 */
[----:B------:R-:W-:Y:S02]  /*a050*/  HADD2.F32 R7, -RZ, R55.H1_H1 ;  /* 0x30000037ff077230 */ /* 0x000fe40000004100 */
[-C--:B------:R-:W-:Y:S01]  /*a060*/  FMUL.FTZ R28, R9, R4.reuse ;  /* 0x00000004091c7220 */ /* 0x080fe20000410000 */
[----:B------:R-:W-:Y:S01]  /*a070*/  FFMA.FTZ R21, R5, R4, -R20 ;  /* 0x0000000405157223 */ /* 0x000fe20000010814 */
[----:B------:R-:W-:Y:S02]  /*a080*/  HADD2.F32 R6, -RZ, R15.H0_H0 ;  /* 0x2000000fff067230 */ /* 0x000fe40000004100 */
[----:B------:R-:W-:Y:S02]  /*a090*/  HADD2.F32 R4, -RZ, R38.H0_H0 ;  /* 0x20000026ff047230 */ /* 0x000fe40000004100 */
[C---:B------:R-:W-:Y:S01]  /*a0a0*/  FMUL.FTZ R9, R10.reuse, R7 ;  /* 0x000000070a097220 */ /* 0x040fe20000410000 */
[----:B------:R-:W-:Y:S02]  /*a0b0*/  HADD2.F32 R27, -RZ, R27.H1_H1 ;  /* 0x3000001bff1b7230 */ /* 0x000fe40000004100 */
[----:B------:R-:W-:Y:S01]  /*a0c0*/  FMUL.FTZ R38, R10, R3 ;  /* 0x000000030a267220 */ /* 0x000fe20000410000 */
[----:B------:R-:W-:-:S02]  /*a0d0*/  HADD2.F32 R20, -RZ, R33.H0_H0 ;  /* 0x20000021ff147230 */ /* 0x000fc40000004100 */
[----:B------:R-:W-:Y:S01]  /*a0e0*/  FFMA.FTZ R10, R5, R8, R28 ;  /* 0x00000008050a7223 */ /* 0x000fe2000001001c */
[----:B------:R-:W-:Y:S02]  /*a0f0*/  HADD2.F32 R15, -RZ, R15.H1_H1 ;  /* 0x3000000fff0f7230 */ /* 0x000fe40000004100 */
[C---:B------:R-:W-:Y:S01]  /*a100*/  FFMA.FTZ R25, R6.reuse, R3, -R9 ;  /* 0x0000000306197223 */ /* 0x040fe20000010809 */
[----:B------:R-:W-:Y:S01]  /*a110*/  FFMA.FTZ R38, R6, R7, R38 ;  /* 0x0000000706267223 */ /* 0x000fe20000010026 */
[----:B------:R-:W-:Y:S02]  /*a120*/  HADD2.F32 R24, -RZ, R24.H1_H1 ;  /* 0x30000018ff187230 */ /* 0x000fe40000004100 */
[C---:B------:R-:W-:Y:S01]  /*a130*/  FMUL.FTZ R8, R27.reuse, R20 ;  /* 0x000000141b087220 */ /* 0x040fe20000410000 */
[----:B------:R-:W-:Y:S02]  /*a140*/  HADD2.F32 R26, -RZ, R26.H1_H1 ;  /* 0x3000001aff1a7230 */ /* 0x000fe40000004100 */
[----:B------:R-:W-:Y:S01]  /*a150*/  FMUL.FTZ R6, R27, R4 ;  /* 0x000000041b067220 */ /* 0x000fe20000410000 */
[----:B------:R-:W-:-:S02]  /*a160*/  HADD2.F32 R7, -RZ, R37.H0_H0 ;  /* 0x20000025ff077230 */ /* 0x000fc40000004100 */
[----:B------:R-:W-:Y:S02]  /*a170*/  HADD2.F32 R9, -RZ, R35.H0_H0 ;  /* 0x20000023ff097230 */ /* 0x000fe40000004100 */
[----:B------:R-:W-:Y:S02]  /*a180*/  HADD2.F32 R3, -RZ, R40.H0_H0 ;  /* 0x20000028ff037230 */ /* 0x000fe40000004100 */
[----:B------:R-:W-:Y:S02]  /*a190*/  HADD2.F32 R5, -RZ, R39.H0_H0 ;  /* 0x20000027ff057230 */ /* 0x000fe40000004100 */
[C---:B------:R-:W-:Y:S01]  /*a1a0*/  FFMA.FTZ R4, R15.reuse, R4, -R8 ;  /* 0x000000040f047223 */ /* 0x040fe20000010808 */
[----:B------:R-:W-:Y:S02]  /*a1b0*/  HADD2.F32 R12, -RZ, R12.H1_H1 ;  /* 0x3000000cff0c7230 */ /* 0x000fe40000004100 */
[----:B------:R-:W-:Y:S01]  /*a1c0*/  FFMA.FTZ R27, R15, R20, R6 ;  /* 0x000000140f1b7223 */ /* 0x000fe20000010006 */
[----:B------:R-:W-:-:S02]  /*a1d0*/  HADD2.F32 R14, -RZ, R14.H1_H1 ;  /* 0x3000000eff0e7230 */ /* 0x000fc40000004100 */
[----:B------:R-:W-:Y:S01]  /*a1e0*/  FMUL.FTZ R11, R24, R7 ;  /* 0x00000007180b7220 */ /* 0x000fe20000410000 */
[----:B------:R-:W-:Y:S01]  /*a1f0*/  FMUL.FTZ R15, R26, R9 ;  /* 0x000000091a0f7220 */ /* 0x000fe20000410000 */
[----:B------:R-:W-:Y:S01]  /*a200*/  FMUL.FTZ R24, R24, R3 ;  /* 0x0000000318187220 */ /* 0x000fe20000410000 */
[----:B------:R-:W-:Y:S01]  /*a210*/  FMUL.FTZ R26, R26, R5 ;  /* 0x000000051a1a7220 */ /* 0x000fe20000410000 */
[----:B------:R-:W-:Y:S01]  /*a220*/  FFMA.FTZ R3, R12, R3, -R11 ;  /* 0x000000030c037223 */ /* 0x000fe2000001080b */
[----:B------:R-:W-:Y:S01]  /*a230*/  FFMA.FTZ R6, R14, R5, -R15 ;  /* 0x000000050e067223 */ /* 0x000fe2000001080f */
[----:B------:R-:W-:Y:S01]  /*a240*/  FFMA.FTZ R8, R12, R7, R24 ;  /* 0x000000070c087223 */ /* 0x000fe20000010018 */
        /* <DEDUP_REMOVED lines=11> */
.L_x_2941:
[----:B------:R-:W-:Y:S05]  /*a300*/  BSYNC B0 ;  /* 0x0000000000007941 */ /* 0x000fea0003800000 */
.L_x_2927:
        /* <DEDUP_REMOVED lines=8> */
.L_x_2924:
[----:B-123--:R-:W1:Y:S01]  /*a390*/  S2R R0, SR_TID.X ;  /* 0x0000000000007919 */ /* 0x00ee620000002100 */
[----:B------:R-:W-:Y:S05]  /*a3a0*/  WARPSYNC.ALL ;  /* 0x0000000000007948 */ /* 0x000fea0003800000 */
[----:B------:R-:W-:Y:S02]  /*a3b0*/  LOP3.LUT R16, R16, 0xfffbffff, RZ, 0xc0, !PT ;  /* 0xfffbffff10107812 */ /* 0x000fe400078ec0ff */
[----:B-1----:R-:W-:-:S05]  /*a3c0*/  SHF.R.U32.HI R0, RZ, 0x7, R0 ;  /* 0x00000007ff007819 */ /* 0x002fca0000011600 */
[----:B------:R-:W-:Y:S01]  /*a3d0*/  VIADD R20, R0, 0x8 ;  /* 0x0000000800147836 */ /* 0x000fe20000000000 */
[----:B------:R-:W-:-:S04]  /*a3e0*/  MOV R0, UR51 ;  /* 0x0000003300007c02 */ /* 0x000fc80008000f00 */
[----:B------:R1:W-:Y:S01]  /*a3f0*/  BAR.SYNC.DEFER_BLOCKING R20, 0x100 ;  /* 0x000400140000751d */ /* 0x0003e20000010000 */
[----:B------:R-:W-:-:S13]  /*a400*/  ISETP.NE.AND P1, PT, R0, 0x3, PT ;  /* 0x000000030000780c */ /* 0x000fda0003f25270 */
[----:B------:R-:W-:Y:S01]  /*a410*/  @P1 LOP3.LUT R16, R16, 0x40000, RZ, 0xfc, !PT ;  /* 0x0004000010101812 */ /* 0x000fe200078efcff */
[----:B-1----:R-:W-:Y:S06]  /*a420*/  @!P1 BRA `(.L_x_2951) ;  /* 0x0000000000049947 */ /* 0x002fec0003800000 */
[----:B------:R-:W-:Y:S01]  /*a430*/  BPT.TRAP 0x1 ;  /* 0x000000040000795c */ /* 0x000fe20000300000 */
.L_x_2951:
[----:B------:R-:W-:Y:S01]  /*a440*/  IMAD R0, R2, 0x8, R23 ;  /* 0x0000000802007824 */ /* 0x000fe200078e0217 */
[----:B------:R-:W-:-:S04]  /*a450*/  SHF.L.U32 R73, R202, 0x1f, RZ ;  /* 0x0000001fca497819 */ /* 0x000fc800000006ff */
[----:B------:R1:W2:Y:S01]  /*a460*/  SYNCS.PHASECHK.TRANS64.TRYWAIT P0, [R0+URZ+0x22830], R73 ;  /* 0x02283049000075a7 */ /* 0x0002a2000800017f */
[----:B------:R-:W-:Y:S05]  /*a470*/  @!P1 BRA `(.L_x_2952) ;  /* 0x0000000000049947 */ /* 0x000fea0003800000 */
[----:B------:R-:W-:Y:S01]  /*a480*/  BPT.TRAP 0x1 ;  /* 0x000000040000795c */ /* 0x000fe20000300000 */
.L_x_2952:
[----:B------:R-:W-:Y:S01]  /*a490*/  VIADD R3, R23, 0x1c400 ;  /* 0x0001c40017037836 */ /* 0x000fe20000000000 */
[----:B------:R-:W-:Y:S01]  /*a4a0*/  LOP3.LUT R4, R32, 0x10000, RZ, 0xfc, !PT ;  /* 0x0001000020047812 */ /* 0x000fe200078efcff */
[----:B------:R-:W-:-:S03]  /*a4b0*/  IMAD.MOV.U32 R5, RZ, RZ, 0x40000040 ;  /* 0x40000040ff057424 */ /* 0x000fc600078e00ff */
[----:B------:R-:W-:-:S04]  /*a4c0*/  SHF.R.U32.HI R3, RZ, 0x4, R3 ;  /* 0x00000004ff037819 */ /* 0x000fc80000011603 */
[----:B------:R-:W-:-:S04]  /*a4d0*/  LOP3.LUT R3, R3, 0x3fff, RZ, 0xc0, !PT ;  /* 0x00003fff03037812 */ /* 0x000fc800078ec0ff */
[----:B------:R-:W-:Y:S01]  /*a4e0*/  LOP3.LUT R229, R3, 0x10000, RZ, 0xfc, !PT ;  /* 0x0001000003e57812 */ /* 0x000fe200078efcff */
[----:B--2---:R-:W-:Y:S06]  /*a4f0*/  @P0 BRA `(.L_x_2953) ;  /* 0x0000000000080947 */ /* 0x004fec0003800000 */
[----:B------:R-:W2:Y:S02]  /*a500*/  SYNCS.PHASECHK.TRANS64.TRYWAIT P0, [R0+URZ+0x22830], R73 ;  /* 0x02283049000075a7 */ /* 0x000ea4000800017f */
[----:B--2---:R-:W-:Y:S05]  /*a510*/  @!P0 BRA `(.L_x_2954) ;  /* 0x000001b800f88947 */ /* 0x004fea0003800000 */
.L_x_2953:
[----:B------:R-:W-:Y:S01]  /*a520*/  IMAD R6, R2, 0x300, R229 ;  /* 0x0000030002067824 */ /* 0x000fe200078e02e5 */
[----:B------:R-:W-:Y:S05]  /*a530*/  WARPSYNC.ALL ;  /* 0x0000000000007948 */ /* 0x000fea0003800000 */
[----:B------:R-:W-:Y:S01]  /*a540*/  IMAD.MOV.U32 R7, RZ, RZ, 0x40000040 ;  /* 0x40000040ff077424 */ /* 0x000fe200078e00ff */
[C---:B------:R-:W-:Y:S01]  /*a550*/  R2UR UR4, R4.reuse ;  /* 0x00000000040472ca */ /* 0x040fe200000e0000 */
[----:B0-----:R-:W-:Y:S01]  /*a560*/  WARPGROUP.ARRIVE ;  /* 0x00000000000079c5 */ /* 0x001fe20000000000 */
[----:B------:R-:W-:Y:S01]  /*a570*/  R2UR UR5, R5 ;  /* 0x00000000050572ca */ /* 0x000fe200000e0000 */
[----:B------:R-:W-:Y:S01]  /*a580*/  VIADD R14, R4, 0x2 ;  /* 0x00000002040e7836 */ /* 0x000fe20000000000 */
[C---:B------:R-:W-:Y:S01]  /*a590*/  R2UR UR6, R6.reuse ;  /* 0x00000000060672ca */ /* 0x040fe200000e0000 */
[----:B------:R-:W-:Y:S01]  /*a5a0*/  VIADD R8, R6, 0x2 ;  /* 0x0000000206087836 */ /* 0x000fe20000000000 */
[----:B------:R-:W-:Y:S01]  /*a5b0*/  R2UR UR7, R7 ;  /* 0x00000000070772ca */ /* 0x000fe200000e0000 */
[----:B------:R-:W-:Y:S01]  /*a5c0*/  IMAD.MOV.U32 R15, RZ, RZ, 0x40000040 ;  /* 0x40000040ff0f7424 */ /* 0x000fe200078e00ff */
[----:B------:R-:W-:Y:S01]  /*a5d0*/  MOV R7, 0x40000040 ;  /* 0x4000004000077802 */ /* 0x000fe20000000f00 */
[----:B------:R-:W-:Y:S01]  /*a5e0*/  IMAD.MOV.U32 R9, RZ, RZ, 0x40000040 ;  /* 0x40000040ff097424 */ /* 0x000fe200078e00ff */
[----:B------:R-:W0:Y:S01]  /*a5f0*/  S2R R3, SR_TID.X ;  /* 0x0000000000037919 */ /* 0x000e220000002100 */
[----:B------:R-:W-:-:S02]  /*a600*/  VIADD R12, R4, 0x4 ;  /* 0x00000004040c7836 */ /* 0x000fc40000000000 */
[----:B------:R-:W-:Y:S02]  /*a610*/  IMAD.MOV.U32 R13, RZ, RZ, 0x40000040 ;  /* 0x40000040ff0d7424 */ /* 0x000fe400078e00ff */
[----:B------:R-:W-:Y:S02]  /*a620*/  VIADD R10, R4, 0x6 ;  /* 0x00000006040a7836 */ /* 0x000fe40000000000 */
[----:B------:R-:W-:Y:S02]  /*a630*/  IMAD.MOV.U32 R11, RZ, RZ, 0x40000040 ;  /* 0x40000040ff0b7424 */ /* 0x000fe400078e00ff */
[----:B------:R-:W-:Y:S01]  /*a640*/  HGMMA.64x96x16.F32 R24, gdesc[UR4], RZ, !UPT, gsb0 ;  /* 0x01600000041879f0 */ /* 0x000fe2000c0008ff */
[----:B------:R-:W-:Y:S01]  /*a650*/  R2UR UR4, R14 ;  /* 0x000000000e0472ca */ /* 0x000fe200000e0000 */
[----:B------:R-:W-:Y:S01]  /*a660*/  IMAD.U32 R97, RZ, RZ, UR51 ;  /* 0x00000033ff617e24 */ /* 0x000fe2000f8e00ff */
[----:B------:R-:W-:Y:S02]  /*a670*/  R2UR UR5, R15 ;  /* 0x000000000f0572ca */ /* 0x000fe400000e0000 */
[----:B------:R-:W-:Y:S01]  /*a680*/  R2UR UR6, R8 ;  /* 0x00000000080672ca */ /* 0x000fe200000e0000 */
[C---:B------:R-:W-:Y:S01]  /*a690*/  VIADD R8, R6.reuse, 0x4 ;  /* 0x0000000406087836 */ /* 0x040fe20000000000 */
[----:B------:R-:W-:Y:S01]  /*a6a0*/  R2UR UR7, R9 ;  /* 0x00000000090772ca */ /* 0x000fe200000e0000 */
[----:B------:R-:W-:Y:S01]  /*a6b0*/  IMAD.MOV.U32 R9, RZ, RZ, 0x40000040 ;  /* 0x40000040ff097424 */ /* 0x000fe200078e00ff */
[----:B------:R-:W-:Y:S01]  /*a6c0*/  ISETP.NE.AND P0, PT, R97, 0x3, PT ;  /* 0x000000036100780c */ /* 0x000fe20003f05270 */
[----:B------:R-:W-:Y:S01]  /*a6d0*/  VIADD R6, R6, 0x6 ;  /* 0x0000000606067836 */ /* 0x000fe20000000000 */
[----:B0-----:R-:W-:-:S04]  /*a6e0*/  SHF.R.U32.HI R3, RZ, 0x7, R3 ;  /* 0x00000007ff037819 */ /* 0x001fc80000011603 */
[----:B------:R-:W-:Y:S01]  /*a6f0*/  IADD3 R21, -R3, 0xb, RZ ;  /* 0x0000000b03157810 */ /* 0x000fe20007ffe1ff */
        /* <DEDUP_REMOVED lines=21> */
.L_x_2955:
[----:B------:R-:W3:Y:S01]  /*a850*/  LDL R88, [R1+0x4] ;  /* 0x0000040001587983 */ /* 0x000ee20000100800 */
[----:B------:R-:W4:Y:S01]  /*a860*/  LDC R89, c[0x0][0x448] ;  /* 0x00011200ff597b82 */ /* 0x000f220000000800 */
[----:B------:R-:W-:Y:S01]  /*a870*/  ULDC UR4, c[0x0][0x9d8] ;  /* 0x0002760000047ab9 */ /* 0x000fe20000000800 */
[----:B------:R-:W-:Y:S01]  /*a880*/  ULDC.64 UR8, c[0x0][0x9e0] ;  /* 0x0002780000087ab9 */ /* 0x000fe20000000a00 */
        /* <DEDUP_REMOVED lines=15> */
[----:B------:R-:W-:Y:S01]  /*a980*/  UISETP.GE.AND UP0, UPT, UR9, 0x1, UPT ;  /* 0x000000010900788c */ /* 0x000fe2000bf06270 */
[----:B------:R-:W-:Y:S01]  /*a990*/  FMUL.FTZ R3, R24, UR4 ;  /* 0x0000000418037c20 */ /* 0x000fe20008410000 */
[----:B------:R-:W-:Y:S01]  /*a9a0*/  FMUL.FTZ R72, R25, UR4 ;  /* 0x0000000419487c20 */ /* 0x000fe20008410000 */
[----:B------:R-:W-:Y:S01]  /*a9b0*/  FMUL.FTZ R28, R43, UR4 ;  /* 0x000000042b1c7c20 */ /* 0x000fe20008410000 */
[----:B------:R-:W-:Y:S01]  /*a9c0*/  FMUL.FTZ R58, R60, UR4 ;  /* 0x000000043c3a7c20 */ /* 0x000fe20008410000 */
[----:B------:R-:W-:Y:S01]  /*a9d0*/  LOP3.LUT R16, R16, 0xfff7ffff, RZ, 0xc0, !PT ;  /* 0xfff7ffff10107812 */ /* 0x000fe200078ec0ff */
[----:B------:R-:W-:Y:S01]  /*a9e0*/  FMUL.FTZ R61, R68, UR4 ;  /* 0x00000004443d7c20 */ /* 0x000fe20008410000 */
[----:B----4-:R-:W-:Y:S01]  /*a9f0*/  ISETP.NE.AND P0, PT, R89, 0x1, PT ;  /* 0x000000015900780c */ /* 0x010fe20003f05270 */
        /* <DEDUP_REMOVED lines=11> */
[----:B------:R-:W-:Y:S01]  /*aab0*/  FMUL.FTZ R83, R45, UR4 ;  /* 0x000000042d537c20 */ /* 0x000fe20008410000 */
[----:B------:R-:W4:Y:S01]  /*aac0*/  @P0 LDC R38, c[0x0][0x44c] ;  /* 0x00011300ff260b82 */ /* 0x000f220000000800 */
[----:B------:R-:W-:Y:S01]  /*aad0*/  FMUL.FTZ R31, R46, UR4 ;  /* 0x000000042e1f7c20 */ /* 0x000fe20008410000 */
[----:B------:R-:W-:Y:S01]  /*aae0*/  FMUL.FTZ R84, R48, UR4 ;  /* 0x0000000430547c20 */ /* 0x000fe20008410000 */
[----:B------:R-:W-:Y:S01]  /*aaf0*/  FMUL.FTZ R85, R49, UR4 ;  /* 0x0000000431557c20 */ /* 0x000fe20008410000 */
[----:B------:R-:W-:Y:S01]  /*ab00*/  FMUL.FTZ R34, R50, UR4 ;  /* 0x0000000432227c20 */ /* 0x000fe20008410000 */
[----:B------:R-:W-:Y:S01]  /*ab10*/  FMUL.FTZ R33, R51, UR4 ;  /* 0x0000000433217c20 */ /* 0x000fe20008410000 */
[----:B------:R-:W-:Y:S01]  /*ab20*/  FMUL.FTZ R86, R52, UR4 ;  /* 0x0000000434567c20 */ /* 0x000fe20008410000 */
[----:B------:R-:W-:Y:S01]  /*ab30*/  FMUL.FTZ R87, R53, UR4 ;  /* 0x0000000435577c20 */ /* 0x000fe20008410000 */
[----:B------:R-:W5:Y:S01]  /*ab40*/  @P0 LDC R41, c[0x0][0x450] ;  /* 0x00011400ff290b82 */ /* 0x000f620000000800 */
        /* <DEDUP_REMOVED lines=8> */
[----:B------:R-:W-:Y:S01]  /*abd0*/  @P0 LOP3.LUT R16, R16, 0x80000, RZ, 0xfc, !PT ;  /* 0x0008000010100812 */ /* 0x000fe200078efcff */
[----:B------:R-:W0:Y:S01]  /*abe0*/  MUFU.TANH R3, R3 ;  /* 0x0000000300037308 */ /* 0x000e220000002400 */
[C-C-:B------:R-:W-:Y:S01]  /*abf0*/  IADD3 R44, -R207.reuse, 0x61, R68.reuse ;  /* 0x00000061cf2c7810 */ /* 0x140fe20007ffe144 */
[----:B------:R-:W-:Y:S01]  /*ac00*/  ULDC UR50, c[0x0][0x9dc] ;  /* 0x0002770000327ab9 */ /* 0x000fe20000000800 */
[----:B------:R-:W-:Y:S01]  /*ac10*/  FMUL.FTZ R70, R70, UR4 ;  /* 0x0000000446467c20 */ /* 0x000fe20008410000 */
[----:B------:R-:W-:Y:S01]  /*ac20*/  ULOP3.LUT UR50, URZ, UR50, URZ, 0x33, !UPT ;  /* 0x000000323f327292 */ /* 0x000fe2000f8e333f */
[----:B------:R-:W-:Y:S01]  /*ac30*/  IMAD.MOV.U32 R45, RZ, RZ, -0x60 ;  /* 0xffffffa0ff2d7424 */ /* 0x000fe200078e00ff */
[----:B------:R-:W-:Y:S01]  /*ac40*/  IADD3 R68, -R207, 0x60, R68 ;  /* 0x00000060cf447810 */ /* 0x000fe20007ffe144 */
[----:B------:R-:W-:Y:S01]  /*ac50*/  IMAD.IADD R44, R44, 0x1, -R203 ;  /* 0x000000012c2c7824 */ /* 0x000fe200078e0acb */
[----:B------:R-:W0:Y:S01]  /*ac60*/  MUFU.TANH R72, R72 ;  /* 0x0000004800487308 */ /* 0x000e220000002400 */
[----:B------:R-:W-:-:S02]  /*ac70*/  UP2UR UR52, UPR, URZ, 0x1 ;  /* 0x000000013f347883 */ /* 0x000fc40008000000 */
[C---:B------:R-:W-:Y:S02]  /*ac80*/  VIADD R67, R44.reuse, UR8 ;  /* 0x000000082c437c36 */ /* 0x040fe40008000000 */
[----:B------:R-:W-:-:S03]  /*ac90*/  VIADD R66, R44, UR50 ;  /* 0x000000322c427c36 */ /* 0x000fc60008000000 */
        /* <DEDUP_REMOVED lines=29> */
[----:B---3--:R-:W-:-:S04]  /*ae70*/  IMAD.IADD R63, R88, 0x1, R228 ;  /* 0x00000001583f7824 */ /* 0x008fc800078e02e4 */
[----:B----4-:R-:W-:-:S03]  /*ae80*/  @P0 IMAD.HI.U32 R38, R63, R38, RZ ;  /* 0x000000263f260227 */ /* 0x010fc600078e00ff */
[----:B------:R-:W3:Y:S02]  /*ae90*/  MUFU.TANH R36, R36 ;  /* 0x0000002400247308 */ /* 0x000ee40000002400 */
[----:B-----5:R-:W-:Y:S01]  /*aea0*/  @P0 SHF.R.U32.HI R63, RZ, R41, R38 ;  /* 0x00000029ff3f0219 */ /* 0x020fe20000011626 */
[----:B------:R-:W-:Y:S01]  /*aeb0*/  VIADD R38, R0, 0x22840 ;  /* 0x0002284000267836 */ /* 0x000fe20000000000 */
[----:B------:R-:W-:Y:S01]  /*aec0*/  PLOP3.LUT P0, PT, PT, PT, UP0, 0x40, 0x0 ;  /* 0x000000000000781c */ /* 0x000fe20003f0e808 */
[----:B------:R-:W-:-:S03]  /*aed0*/  IMAD.U32 R41, RZ, RZ, UR47 ;  /* 0x0000002fff297e24 */ /* 0x000fc6000f8e00ff */
[----:B------:R-:W4:Y:S01]  /*aee0*/  MUFU.TANH R56, R56 ;  /* 0x0000003800387308 */ /* 0x000f220000002400 */
[----:B------:R-:W5:Y:S01]  /*aef0*/  SHFL.IDX PT, R47, R63, RZ, 0x1c1f ;  /* 0x001c1fff3f2f7589 */ /* 0x000f6200000e0000 */
[----:B------:R-:W-:Y:S01]  /*af00*/  PRMT R38, R41, 0x654, R38 ;  /* 0x0000065429267816 */ /* 0x000fe20000000026 */
[----:B------:R-:W-:-:S05]  /*af10*/  FMUL.FTZ R41, R71, UR4 ;  /* 0x0000000447297c20 */ /* 0x000fca0008410000 */
[----:B------:R-:W0:Y:S01]  /*af20*/  MUFU.TANH R57, R57 ;  /* 0x0000003900397308 */ /* 0x000e220000002400 */
[----:B------:R1:W-:Y:S07]  /*af30*/  SYNCS.ARRIVE.TRANS64.RED.A1T0 RZ, [R38+URZ], RZ ;  /* 0x000000ff26ff79a7 */ /* 0x0003ee000810043f */
[----:B------:R-:W0:Y:S08]  /*af40*/  MUFU.TANH R40, R40 ;  /* 0x0000002800287308 */ /* 0x000e300000002400 */
[----:B------:R-:W0:Y:S01]  /*af50*/  MUFU.TANH R39, R39 ;  /* 0x0000002700277308 */ /* 0x000e220000002400 */
[----:B-----5:R-:W-:Y:S01]  /*af60*/  VIADDMNMX R71, R47, R67, R68, PT ;  /* 0x000000432f477246 */ /* 0x020fe20003800144 */
[----:B------:R-:W-:-:S06]  /*af70*/  IMAD.IADD R69, R66, 0x1, R47 ;  /* 0x0000000142457824 */ /* 0x000fcc00078e022f */
        /* <DEDUP_REMOVED lines=11> */
[----:B-1----:R1:W0:Y:S02]  /*b030*/  MUFU.TANH R38, R70 ;  /* 0x0000004600267308 */ /* 0x0022240000002400 */
[----:B-1----:R-:W-:-:S04]  /*b040*/  IMAD R70, R176, R45, 0x60 ;  /* 0x00000060b0467424 */ /* 0x002fc800078e022d */
[----:B------:R-:W-:Y:S01]  /*b050*/  IMAD.IADD R65, R70, 0x1, -R207 ;  /* 0x0000000146417824 */ /* 0x000fe200078e0acf */
[----:B---34-:R-:W-:Y:S06]  /*b060*/  @P0 BRA `(.L_x_2956) ;  /* 0x0000000000540947 */ /* 0x018fec0003800000 */
[----:B------:R-:W-:Y:S01]  /*b070*/  IADD3 R44, -R203, R206, R47 ;  /* 0x000000cecb2c7210 */ /* 0x000fe20007ffe12f */
[----:B------:R-:W-:Y:S03]  /*b080*/  BSSY B0, `(.L_x_2957) ;  /* 0x0000010000007945 */ /* 0x000fe60003800000 */
[----:B------:R-:W-:-:S13]  /*b090*/  ISETP.GT.AND P0, PT, R44, -0x1, PT ;  /* 0xffffffff2c00780c */ /* 0x000fda0003f04270 */
[----:B------:R-:W-:Y:S05]  /*b0a0*/  @P0 BRA `(.L_x_2958) ;  /* 0x0000000000200947 */ /* 0x000fea0003800000 */
[----:B------:R-:W-:Y:S01]  /*b0b0*/  UISETP.NE.AND UP0, UPT, UR9, 0x1, UPT ;  /* 0x000000010900788c */ /* 0x000fe2000bf05270 */
[----:B------:R-:W-:-:S05]  /*b0c0*/  LOP3.LUT R44, RZ, R44, RZ, 0x33, !PT ;  /* 0x0000002cff2c7212 */ /* 0x000fca00078e33ff */
[----:B------:R-:W-:-:S05]  /*b0d0*/  PLOP3.LUT P0, PT, PT, PT, UP0, 0x80, 0x0 ;  /* 0x000000000000781c */ /* 0x000fca0003f0f008 */
[----:B------:R-:W-:-:S08]  /*b0e0*/  @UP0 ULDC.64 UR4, c[0x0][0x9e8] ;  /* 0x00027a0000040ab9 */ /* 0x000fd00000000a00 */
[----:B------:R-:W-:-:S05]  /*b0f0*/  @P0 IMAD.HI.U32 R45, R44, UR4, RZ ;  /* 0x000000042c2d0c27 */ /* 0x000fca000f8e00ff */
[----:B------:R-:W-:-:S04]  /*b100*/  @P0 SHF.R.U32.HI R44, RZ, UR5, R45 ;  /* 0x00000005ff2c0c19 */ /* 0x000fc8000801162d */
[----:B------:R-:W-:Y:S01]  /*b110*/  LOP3.LUT R44, RZ, R44, RZ, 0x33, !PT ;  /* 0x0000002cff2c7212 */ /* 0x000fe200078e33ff */
[----:B------:R-:W-:Y:S06]  /*b120*/  BRA `(.L_x_2959) ;  /* 0x0000000000147947 */ /* 0x000fec0003800000 */
.L_x_2958:
[----:B------:R-:W-:-:S06]  /*b130*/  UISETP.NE.AND UP0, UPT, UR9, 0x1, UPT ;  /* 0x000000010900788c */ /* 0x000fcc000bf05270 */
[----:B------:R-:W-:-:S05]  /*b140*/  PLOP3.LUT P0, PT, PT, PT, UP0, 0x80, 0x0 ;  /* 0x000000000000781c */ /* 0x000fca0003f0f008 */
[----:B------:R-:W-:-:S08]  /*b150*/  @UP0 ULDC.64 UR4, c[0x0][0x9e8] ;  /* 0x00027a0000040ab9 */ /* 0x000fd00000000a00 */
[----:B------:R-:W-:-:S05]  /*b160*/  @P0 IMAD.HI.U32 R45, R44, UR4, RZ ;  /* 0x000000042c2d0c27 */ /* 0x000fca000f8e00ff */
[----:B------:R-:W-:-:S07]  /*b170*/  @P0 SHF.R.U32.HI R44, RZ, UR5, R45 ;  /* 0x00000005ff2c0c19 */ /* 0x000fce000801162d */
.L_x_2959:
[----:B------:R-:W-:Y:S05]  /*b180*/  BSYNC B0 ;  /* 0x0000000000007941 */ /* 0x000fea0003800000 */
.L_x_2957:
[----:B------:R-:W-:-:S05]  /*b190*/  IMAD R44, R44, UR9, R65 ;  /* 0x000000092c2c7c24 */ /* 0x000fca000f8e0241 */
[----:B------:R-:W-:Y:S02]  /*b1a0*/  VIMNMX R69, R69, R44, !PT ;  /* 0x0000002c45457248 */ /* 0x000fe40007fe0100 */
[----:B------:R-:W-:-:S07]  /*b1b0*/  VIADDMNMX R71, R44, UR9, R71, PT ;  /* 0x000000092c477c46 */ /* 0x000fce000b800147 */
.L_x_2956:
[C---:B------:R-:W-:Y:S01]  /*b1c0*/  ISETP.GE.AND P1, PT, R70.reuse, 0x9, PT ;  /* 0x000000094600780c */ /* 0x040fe20003f26270 */
[----:B------:R-:W1:Y:S01]  /*b1d0*/  SHFL.IDX PT, R63, R63, 0x1, 0x1c1f ;  /* 0x003c1f003f3f7f89 */ /* 0x000e6200000e0000 */
[C---:B------:R-:W-:Y:S01]  /*b1e0*/  ISETP.GE.AND P0, PT, R70.reuse, 0x2, PT ;  /* 0x000000024600780c */ /* 0x040fe20003f06270 */
[----:B------:R-:W-:Y:S01]  /*b1f0*/  UISETP.GE.AND UP0, UPT, UR9, 0x1, UPT ;  /* 0x000000010900788c */ /* 0x000fe2000bf06270 */
[C---:B------:R-:W-:Y:S02]  /*b200*/  ISETP.GT.AND P2, PT, R69.reuse, 0x8, !P1 ;  /* 0x000000084500780c */ /* 0x040fe40004f44270 */
[----:B------:R-:W-:Y:S02]  /*b210*/  ISETP.GT.AND P3, PT, R69, 0x1, !P0 ;  /* 0x000000014500780c */ /* 0x000fe40004764270 */
[----:B------:R-:W-:Y:S02]  /*b220*/  ISETP.LT.OR P2, PT, R71, 0x9, P2 ;  /* 0x000000094700780c */ /* 0x000fe40001741670 */
[----:B------:R-:W-:-:S02]  /*b230*/  ISETP.GE.AND P4, PT, R70, 0xa, PT ;  /* 0x0000000a4600780c */ /* 0x000fc40003f86270 */
[----:B0-----:R-:W-:Y:S02]  /*b240*/  FSEL R75, R75, -INF , !P2 ;  /* 0xff8000004b4b7808 */ /* 0x001fe40005000000 */
[----:B------:R-:W-:Y:S02]  /*b250*/  ISETP.LT.OR P3, PT, R71, 0x2, P3 ;  /* 0x000000024700780c */ /* 0x000fe40001f61670 */
[----:B------:R-:W-:Y:S02]  /*b260*/  ISETP.GT.AND P2, PT, R69, 0x9, !P4 ;  /* 0x000000094500780c */ /* 0x000fe40006744270 */
[----:B------:R-:W-:Y:S02]  /*b270*/  FSEL R72, R72, -INF , !P3 ;  /* 0xff80000048487808 */ /* 0x000fe40005800000 */
[----:B------:R-:W-:Y:S02]  /*b280*/  ISETP.LT.OR P2, PT, R71, 0xa, P2 ;  /* 0x0000000a4700780c */ /* 0x000fe40001741670 */
[----:B------:R-:W-:-:S02]  /*b290*/  ISETP.GE.AND P3, PT, R70, 0x11, PT ;  /* 0x000000114600780c */ /* 0x000fc40003f66270 */
[----:B------:R-:W-:Y:S01]  /*b2a0*/  FSEL R74, R74, -INF , !P2 ;  /* 0xff8000004a4a7808 */ /* 0x000fe20005000000 */
[----:B-1----:R-:W-:Y:S01]  /*b2b0*/  IMAD.IADD R66, R66, 0x1, R63 ;  /* 0x0000000142427824 */ /* 0x002fe200078e023f */
        /* <DEDUP_REMOVED lines=86> */
[C---:B------:R-:W-:Y:S02]  /*b820*/  ISETP.GE.AND P5, PT, R70.reuse, 0x1, PT ;  /* 0x000000014600780c */ /* 0x040fe40003fa6270 */
[----:B------:R-:W-:Y:S02]  /*b830*/  ISETP.GT.AND P3, PT, R69, 0x51, !P2 ;  /* 0x000000514500780c */ /* 0x000fe40005764270 */
[----:B------:R-:W-:-:S02]  /*b840*/  ISETP.GE.AND P6, PT, R70, 0x5a, PT ;  /* 0x0000005a4600780c */ /* 0x000fc40003fc6270 */
[----:B------:R-:W-:-:S04]  /*b850*/  ISETP.LT.OR P3, PT, R71, 0x52, P3 ;  /* 0x000000524700780c */ /* 0x000fc80001f61670 */
[----:B------:R-:W-:Y:S02]  /*b860*/  FSEL R62, R62, -INF , !P3 ;  /* 0xff8000003e3e7808 */ /* 0x000fe40005800000 */
[----:B------:R-:W-:-:S04]  /*b870*/  ISETP.GE.AND P3, PT, R70, 0x59, PT ;  /* 0x000000594600780c */ /* 0x000fc80003f66270 */
[----:B------:R-:W-:-:S04]  /*b880*/  ISETP.GT.AND P4, PT, R69, 0x58, !P3 ;  /* 0x000000584500780c */ /* 0x000fc80005f84270 */
[----:B------:R-:W-:-:S04]  /*b890*/  ISETP.LT.OR P4, PT, R71, 0x59, P4 ;  /* 0x000000594700780c */ /* 0x000fc80002781670 */
[----:B------:R-:W-:Y:S02]  /*b8a0*/  FSEL R61, R61, -INF , !P4 ;  /* 0xff8000003d3d7808 */ /* 0x000fe40006000000 */
[----:B------:R-:W-:-:S04]  /*b8b0*/  ISETP.GT.AND P4, PT, R69, RZ, !P5 ;  /* 0x000000ff4500720c */ /* 0x000fc80006f84270 */
[----:B------:R-:W-:-:S04]  /*b8c0*/  ISETP.LT.OR P4, PT, R71, 0x1, P4 ;  /* 0x000000014700780c */ /* 0x000fc80002781670 */
[----:B------:R-:W-:Y:S02]  /*b8d0*/  FSEL R77, R3, -INF , !P4 ;  /* 0xff800000034d7808 */ /* 0x000fe40006000000 */
[----:B------:R-:W-:-:S04]  /*b8e0*/  ISETP.GT.AND P4, PT, R69, 0x59, !P6 ;  /* 0x000000594500780c */ /* 0x000fc80007784270 */
[----:B------:R-:W-:-:S04]  /*b8f0*/  ISETP.LT.OR P4, PT, R71, 0x5a, P4 ;  /* 0x0000005a4700780c */ /* 0x000fc80002781670 */
[----:B------:R-:W-:Y:S02]  /*b900*/  FSEL R3, R64, -INF , !P4 ;  /* 0xff80000040037808 */ /* 0x000fe40006000000 */
[----:B------:R-:W-:Y:S02]  /*b910*/  PLOP3.LUT P4, PT, PT, PT, UP0, 0x40, 0x0 ;  /* 0x000000000000781c */ /* 0x000fe40003f8e808 */
[----:B------:R-:W-:-:S11]  /*b920*/  VIADDMNMX R64, R63, R67, R68, PT ;  /* 0x000000433f407246 */ /* 0x000fd60003800144 */
[----:B------:R-:W-:Y:S05]  /*b930*/  @P4 BRA `(.L_x_2960) ;  /* 0x00000000005c4947 */ /* 0x000fea0003800000 */
        /* <DEDUP_REMOVED lines=8> */
[----:B------:R-:W-:Y:S01]  /*b9c0*/  @P4 IMAD.HI.U32 R63, R68, UR4, RZ ;  /* 0x00000004443f4c27 */ /* 0x000fe2000f8e00ff */
[----:B------:R-:W-:-:S13]  /*b9d0*/  PLOP3.LUT P4, PT, PT, PT, UP0, 0x80, 0x0 ;  /* 0x000000000000781c */ /* 0x000fda0003f8f008 */
[----:B------:R-:W-:-:S04]  /*b9e0*/  @P4 SHF.R.U32.HI R68, RZ, UR5, R63 ;  /* 0x00000005ff444c19 */ /* 0x000fc8000801163f */
[----:B------:R-:W-:Y:S01]  /*b9f0*/  LOP3.LUT R68, RZ, R68, RZ, 0x33, !PT ;  /* 0x00000044ff447212 */ /* 0x000fe200078e33ff */
[----:B------:R-:W-:Y:S06]  /*ba00*/  BRA `(.L_x_2963) ;  /* 0x0000000000187947 */ /* 0x000fec0003800000 */
.L_x_2962:
[----:B------:R-:W-:-:S06]  /*ba10*/  UISETP.NE.AND UP0, UPT, UR9, 0x1, UPT ;  /* 0x000000010900788c */ /* 0x000fcc000bf05270 */
[----:B------:R-:W-:-:S05]  /*ba20*/  PLOP3.LUT P4, PT, PT, PT, UP0, 0x80, 0x0 ;  /* 0x000000000000781c */ /* 0x000fca0003f8f008 */
[----:B------:R-:W-:-:S08]  /*ba30*/  @UP0 ULDC.64 UR4, c[0x0][0x9e8] ;  /* 0x00027a0000040ab9 */ /* 0x000fd00000000a00 */
[----:B------:R-:W-:Y:S01]  /*ba40*/  @P4 IMAD.HI.U32 R63, R68, UR4, RZ ;  /* 0x00000004443f4c27 */ /* 0x000fe2000f8e00ff */
[----:B------:R-:W-:-:S13]  /*ba50*/  PLOP3.LUT P4, PT, PT, PT, UP0, 0x80, 0x0 ;  /* 0x000000000000781c */ /* 0x000fda0003f8f008 */
[----:B------:R-:W-:-:S07]  /*ba60*/  @P4 SHF.R.U32.HI R68, RZ, UR5, R63 ;  /* 0x00000005ff444c19 */ /* 0x000fce000801163f */
.L_x_2963:
[----:B------:R-:W-:Y:S05]  /*ba70*/  BSYNC B0 ;  /* 0x0000000000007941 */ /* 0x000fea0003800000 */
.L_x_2961:
[----:B------:R-:W-:-:S05]  /*ba80*/  IMAD R65, R68, UR9, R65 ;  /* 0x0000000944417c24 */ /* 0x000fca000f8e0241 */
[----:B------:R-:W-:Y:S02]  /*ba90*/  VIMNMX R66, R66, R65, !PT ;  /* 0x0000004142427248 */ /* 0x000fe40007fe0100 */
[----:B------:R-:W-:-:S07]  /*baa0*/  VIADDMNMX R64, R65, UR9, R64, PT ;  /* 0x0000000941407c46 */ /* 0x000fce000b800140 */
.L_x_2960:
[C---:B------:R-:W-:Y:S01]  /*bab0*/  ISETP.GT.AND P0, PT, R66.reuse, 0x1, !P0 ;  /* 0x000000014200780c */ /* 0x040fe20004704270 */
[----:B------:R-:W-:Y:S01]  /*bac0*/  ULDC UR48, c[0x0][0x988] ;  /* 0x0002620000307ab9 */ /* 0x000fe20000000800 */
[----:B------:R-:W-:Y:S02]  /*bad0*/  ISETP.GT.AND P1, PT, R66, 0x8, !P1 ;  /* 0x000000084200780c */ /* 0x000fe40004f24270 */
[C---:B------:R-:W-:Y:S02]  /*bae0*/  ISETP.LT.OR P0, PT, R64.reuse, 0x2, P0 ;  /* 0x000000024000780c */ /* 0x040fe40000701670 */
[----:B------:R-:W-:Y:S02]  /*baf0*/  ISETP.LT.OR P1, PT, R64, 0x9, P1 ;  /* 0x000000094000780c */ /* 0x000fe40000f21670 */
[----:B------:R-:W-:Y:S02]  /*bb00*/  FSEL R63, R7, -INF , !P0 ;  /* 0xff800000073f7808 */ /* 0x000fe40004000000 */
[----:B------:R-:W-:-:S02]  /*bb10*/  ISETP.NE.AND P0, PT, R94, RZ, PT ;  /* 0x000000ff5e00720c */ /* 0x000fc40003f05270 */
[C---:B------:R-:W-:Y:S02]  /*bb20*/  ISETP.GT.AND P5, PT, R66.reuse, RZ, !P5 ;  /* 0x000000ff4200720c */ /* 0x040fe40006fa4270 */
[----:B------:R-:W-:Y:S02]  /*bb30*/  ISETP.GT.AND P0, PT, R66, 0x9, !P0 ;  /* 0x000000094200780c */ /* 0x000fe40004704270 */
[----:B------:R-:W-:Y:S02]  /*bb40*/  FSEL R8, R8, -INF , !P1 ;  /* 0xff80000008087808 */ /* 0x000fe40004800000 */
[----:B------:R-:W-:Y:S02]  /*bb50*/  ISETP.LT.OR P0, PT, R64, 0xa, P0 ;  /* 0x0000000a4000780c */ /* 0x000fe40000701670 */
[----:B------:R-:W-:Y:S02]  /*bb60*/  ISETP.NE.AND P1, PT, R95, RZ, PT ;  /* 0x000000ff5f00720c */ /* 0x000fe40003f25270 */
[----:B------:R-:W-:-:S02]  /*bb70*/  FSEL R9, R9, -INF , !P0 ;  /* 0xff80000009097808 */ /* 0x000fc40004000000 */
[----:B------:R-:W-:Y:S02]  /*bb80*/  ISETP.NE.AND P0, PT, R93, RZ, PT ;  /* 0x000000ff5d00720c */ /* 0x000fe40003f05270 */
[----:B------:R-:W-:Y:S02]  /*bb90*/  ISETP.LT.OR P5, PT, R64, 0x1, P5 ;  /* 0x000000014000780c */ /* 0x000fe40002fa1670 */
[----:B------:R-:W-:Y:S02]  /*bba0*/  ISETP.GT.AND P0, PT, R66, 0x10, !P0 ;  /* 0x000000104200780c */ /* 0x000fe40004704270 */
[----:B------:R-:W-:Y:S02]  /*bbb0*/  FSEL R68, R6, -INF , !P5 ;  /* 0xff80000006447808 */ /* 0x000fe40006800000 */
[----:B------:R-:W-:Y:S02]  /*bbc0*/  ISETP.LT.OR P0, PT, R64, 0x11, P0 ;  /* 0x000000114000780c */ /* 0x000fe40000701670 */
[----:B------:R-:W-:-:S02]  /*bbd0*/  FMNMX.FTZ R6, R77, R72, !PT ;  /* 0x000000484d067209 */ /* 0x000fc40007810000 */
[----:B------:R-:W-:Y:S02]  /*bbe0*/  FSEL R25, R25, -INF , !P0 ;  /* 0xff80000019197808 */ /* 0x000fe40004000000 */
[----:B------:R-:W-:Y:S02]  /*bbf0*/  ISETP.NE.AND P0, PT, R92, RZ, PT ;  /* 0x000000ff5c00720c */ /* 0x000fe40003f05270 */
[----:B------:R-:W-:Y:S02]  /*bc00*/  ISETP.NE.AND P4, PT, R96, RZ, PT ;  /* 0x000000ff6000720c */ /* 0x000fe40003f85270 */
        /* <DEDUP_REMOVED lines=50> */
[----:B------:R-:W-:-:S02]  /*bf30*/  ISETP.NE.AND P0, PT, R81, RZ, PT ;  /* 0x000000ff5100720c */ /* 0x000fc40003f05270 */
[----:B------:R-:W-:Y:S02]  /*bf40*/  FMNMX.FTZ R7, R3, R6, !PT ;  /* 0x0000000603077209 */ /* 0x000fe40007810000 */
[----:B------:R-:W-:Y:S02]  /*bf50*/  ISETP.GT.AND P0, PT, R66, 0x31, !P0 ;  /* 0x000000314200780c */ /* 0x000fe40004704270 */
[----:B------:R-:W-:Y:S01]  /*bf60*/  ISETP.NE.AND P1, PT, R84, RZ, PT ;  /* 0x000000ff5400720c */ /* 0x000fe20003f25270 */
[----:B------:R-:W0:Y:S01]  /*bf70*/  SHFL.BFLY PT, R6, R7, 0x2, 0x1f ;  /* 0x0c401f0007067f89 */ /* 0x000e2200000e0000 */
[----:B------:R-:W-:Y:S02]  /*bf80*/  ISETP.LT.OR P0, PT, R64, 0x32, P0 ;  /* 0x000000324000780c */ /* 0x000fe40000701670 */
[----:B------:R-:W-:Y:S02]  /*bf90*/  ISETP.NE.AND P4, PT, R85, RZ, PT ;  /* 0x000000ff5500720c */ /* 0x000fe40003f85270 */
[----:B------:R-:W-:-:S02]  /*bfa0*/  FSEL R33, R33, -INF , !P0 ;  /* 0xff80000021217808 */ /* 0x000fc40004000000 */
[----:B------:R-:W-:Y:S02]  /*bfb0*/  ISETP.NE.AND P0, PT, R80, RZ, PT ;  /* 0x000000ff5000720c */ /* 0x000fe40003f05270 */
[C---:B------:R-:W-:Y:S02]  /*bfc0*/  ISETP.GT.AND P2, PT, R66.reuse, 0x51, !P2 ;  /* 0x000000514200780c */ /* 0x040fe40005744270 */
[C---:B------:R-:W-:Y:S02]  /*bfd0*/  ISETP.GT.AND P0, PT, R66.reuse, 0x38, !P0 ;  /* 0x000000384200780c */ /* 0x040fe40004704270 */
[----:B------:R-:W-:Y:S02]  /*bfe0*/  ISETP.GT.AND P3, PT, R66, 0x58, !P3 ;  /* 0x000000584200780c */ /* 0x000fe40005f64270 */
[C---:B------:R-:W-:Y:S02]  /*bff0*/  ISETP.LT.OR P0, PT, R64.reuse, 0x39, P0 ;  /* 0x000000394000780c */ /* 0x040fe40000701670 */
[----:B------:R-:W-:-:S02]  /*c000*/  ISETP.LT.OR P2, PT, R64, 0x52, P2 ;  /* 0x000000524000780c */ /* 0x000fc40001741670 */
[----:B------:R-:W-:Y:S02]  /*c010*/  FSEL R37, R37, -INF , !P0 ;  /* 0xff80000025257808 */ /* 0x000fe40004000000 */
[----:B------:R-:W-:Y:S02]  /*c020*/  ISETP.NE.AND P0, PT, R79, RZ, PT ;  /* 0x000000ff4f00720c */ /* 0x000fe40003f05270 */
[C---:B------:R-:W-:Y:S02]  /*c030*/  ISETP.GT.AND P6, PT, R66.reuse, 0x59, !P6 ;  /* 0x000000594200780c */ /* 0x040fe400077c4270 */
[----:B------:R-:W-:Y:S02]  /*c040*/  ISETP.GT.AND P0, PT, R66, 0x39, !P0 ;  /* 0x000000394200780c */ /* 0x000fe40004704270 */
[----:B0-----:R-:W-:Y:S02]  /*c050*/  FMNMX.FTZ R65, R7, R6, !PT ;  /* 0x0000000607417209 */ /* 0x001fe40007810000 */
[----:B------:R-:W-:-:S02]  /*c060*/  ISETP.LT.OR P0, PT, R64, 0x3a, P0 ;  /* 0x0000003a4000780c */ /* 0x000fc40000701670 */
[----:B------:R-:W-:Y:S01]  /*c070*/  FMNMX.FTZ R7, R68, R63, !PT ;  /* 0x0000003f44077209 */ /* 0x000fe20007810000 */
[----:B------:R-:W0:Y:S01]  /*c080*/  SHFL.BFLY PT, R6, R65, 0x1, 0x1f ;  /* 0x0c201f0041067f89 */ /* 0x000e2200000e0000 */
        /* <DEDUP_REMOVED lines=13> */
[----:B------:R-:W-:Y:S02]  /*c160*/  FMNMX.FTZ R70, R26, R7, !PT ;  /* 0x000000071a467209 */ /* 0x000fe40007810000 */
[----:B------:R-:W-:Y:S02]  /*c170*/  ISETP.GT.AND P0, PT, R66, 0x48, !P4 ;  /* 0x000000484200780c */ /* 0x000fe40006704270 */
[----:B0-----:R-:W-:Y:S02]  /*c180*/  FMNMX.FTZ R6, R65, R6, !PT ;  /* 0x0000000641067209 */ /* 0x001fe40007810000 */
[----:B------:R-:W-:-:S02]  /*c190*/  FMNMX.FTZ R7, R29, R70, !PT ;  /* 0x000000461d077209 */ /* 0x000fc40007810000 */
[----:B------:R-:W-:Y:S01]  /*c1a0*/  ISETP.LT.OR P0, PT, R64, 0x49, P0 ;  /* 0x000000494000780c */ /* 0x000fe20000701670 */
[----:B------:R-:W-:Y:S01]  /*c1b0*/  FMUL.FTZ R69, R6, UR48 ;  /* 0x0000003006457c20 */ /* 0x000fe20008410000 */
[----:B------:R-:W-:Y:S02]  /*c1c0*/  FMNMX.FTZ R70, R28, R7, !PT ;  /* 0x000000071c467209 */ /* 0x000fe40007810000 */
[----:B------:R-:W-:Y:S02]  /*c1d0*/  FSEL R43, R43, -INF , !P0 ;  /* 0xff8000002b2b7808 */ /* 0x000fe40004000000 */
[----:B------:R-:W-:Y:S02]  /*c1e0*/  FSETP.NEU.FTZ.AND P0, PT, R6, -INF , PT ;  /* 0xff8000000600780b */ /* 0x000fe40003f1d000 */
[----:B------:R-:W-:Y:S02]  /*c1f0*/  FMNMX.FTZ R7, R31, R70, !PT ;  /* 0x000000461f077209 */ /* 0x000fe40007810000 */
[----:B------:R-:W-:-:S02]  /*c200*/  FSEL R69, R69, RZ, P0 ;  /* 0x000000ff45457208 */ /* 0x000fc40000000000 */
[----:B------:R-:W-:Y:S02]  /*c210*/  FMNMX.FTZ R7, R30, R7, !PT ;  /* 0x000000071e077209 */ /* 0x000fe40007810000 */
[----:B------:R-:W-:Y:S01]  /*c220*/  ISETP.NE.AND P4, PT, R83, RZ, PT ;  /* 0x000000ff5300720c */ /* 0x000fe20003f85270 */
[--C-:B------:R-:W-:Y:S01]  /*c230*/  FFMA.FTZ R156, R44, UR48, -R69.reuse ;  /* 0x000000302c9c7c23 */ /* 0x100fe20008010845 */
[----:B------:R-:W-:Y:S01]  /*c240*/  FMNMX.FTZ R44, R34, R7, !PT ;  /* 0x00000007222c7209 */ /* 0x000fe20007810000 */
[--C-:B------:R-:W-:Y:S01]  /*c250*/  FFMA.FTZ R158, R46, UR48, -R69.reuse ;  /* 0x000000302e9e7c23 */ /* 0x100fe20008010845 */
[----:B------:R-:W-:Y:S01]  /*c260*/  ISETP.GT.AND P0, PT, R66, 0x49, !P4 ;  /* 0x000000494200780c */ /* 0x000fe20006704270 */
[--C-:B------:R-:W-:Y:S01]  /*c270*/  FFMA.FTZ R160, R48, UR48, -R69.reuse ;  /* 0x0000003030a07c23 */ /* 0x100fe20008010845 */
[----:B------:R-:W-:Y:S01]  /*c280*/  FMNMX.FTZ R44, R33, R44, !PT ;  /* 0x0000002c212c7209 */ /* 0x000fe20007810000 */
[--C-:B------:R-:W-:Y:S01]  /*c290*/  FFMA.FTZ R152, R77, UR48, -R69.reuse ;  /* 0x000000304d987c23 */ /* 0x100fe20008010845 */
[----:B------:R-:W-:Y:S01]  /*c2a0*/  ISETP.LT.OR P0, PT, R64, 0x4a, P0 ;  /* 0x0000004a4000780c */ /* 0x000fe20000701670 */
[--C-:B------:R-:W-:Y:S01]  /*c2b0*/  FFMA.FTZ R65, R72, UR48, -R69.reuse ;  /* 0x0000003048417c23 */ /* 0x100fe20008010845 */
[----:B------:R-:W-:Y:S01]  /*c2c0*/  FMNMX.FTZ R7, R37, R44, !PT ;  /* 0x0000002c25077209 */ /* 0x000fe20007810000 */
[--C-:B------:R-:W-:Y:S01]  /*c2d0*/  FFMA.FTZ R174, R61, UR48, -R69.reuse ;  /* 0x000000303dae7c23 */ /* 0x100fe20008010845 */
[----:B------:R-:W-:Y:S01]  /*c2e0*/  ISETP.NE.AND P4, PT, R76, RZ, PT ;  /* 0x000000ff4c00720c */ /* 0x000fe20003f85270 */
[--C-:B------:R-:W-:Y:S01]  /*c2f0*/  FFMA.FTZ R154, R75, UR48, -R69.reuse ;  /* 0x000000304b9a7c23 */ /* 0x100fe20008010845 */
[----:B------:R-:W-:Y:S01]  /*c300*/  FMNMX.FTZ R7, R36, R7, !PT ;  /* 0x0000000724077209 */ /* 0x000fe20007810000 */
[----:B------:R-:W-:Y:S01]  /*c310*/  MUFU.EX2 R152, R152 ;  /* 0x0000009800987308 */ /* 0x000fe20000000800 */
[----:B------:R-:W-:Y:S01]  /*c320*/  FSEL R42, R42, -INF , !P0 ;  /* 0xff8000002a2a7808 */ /* 0x000fe20004000000 */
[--C-:B------:R-:W-:Y:S01]  /*c330*/  FFMA.FTZ R67, R74, UR48, -R69.reuse ;  /* 0x000000304a437c23 */ /* 0x100fe20008010845 */
[----:B------:R-:W-:Y:S01]  /*c340*/  FMNMX.FTZ R44, R40, R7, !PT ;  /* 0x00000007282c7209 */ /* 0x000fe20007810000 */
[--C-:B------:R-:W-:Y:S01]  /*c350*/  FFMA.FTZ R45, R45, UR48, -R69.reuse ;  /* 0x000000302d2d7c23 */ /* 0x100fe20008010845 */
[----:B------:R-:W-:Y:S01]  /*c360*/  ISETP.GT.AND P0, PT, R66, 0x50, !P4 ;  /* 0x000000504200780c */ /* 0x000fe20006704270 */
        /* <DEDUP_REMOVED lines=10> */
[----:B------:R-:W1:Y:S01]  /*c410*/  MUFU.EX2 R154, R154 ;  /* 0x0000009a009a7308 */ /* 0x000e620000000800 */
[----:B------:R-:W-:Y:S01]  /*c420*/  ISETP.LT.OR P3, PT, R64, 0x59, P3 ;  /* 0x000000594000780c */ /* 0x000fe20001f61670 */
[--C-:B------:R-:W-:Y:S01]  /*c430*/  FFMA.FTZ R168, R56, UR48, -R69.reuse ;  /* 0x0000003038a87c23 */ /* 0x100fe20008010845 */
[----:B------:R-:W-:Y:S01]  /*c440*/  FSEL R44, R35, -INF , !P2 ;  /* 0xff800000232c7808 */ /* 0x000fe20005000000 */
[--C-:B------:R-:W-:Y:S01]  /*c450*/  FFMA.FTZ R35, R49, UR48, -R69.reuse ;  /* 0x0000003031237c23 */ /* 0x100fe20008010845 */
[----:B------:R-:W-:Y:S01]  /*c460*/  FMNMX.FTZ R7, R32, R7, !PT ;  /* 0x0000000720077209 */ /* 0x000fe20007810000 */
[--C-:B------:R-:W-:Y:S01]  /*c470*/  FFMA.FTZ R49, R51, UR48, -R69.reuse ;  /* 0x0000003033317c23 */ /* 0x100fe20008010845 */
[----:B------:R-:W-:Y:S01]  /*c480*/  ISETP.LT.OR P6, PT, R64, 0x5a, P6 ;  /* 0x0000005a4000780c */ /* 0x000fe200037c1670 */
[----:B------:R-:W3:Y:S01]  /*c490*/  MUFU.EX2 R67, R67 ;  /* 0x0000004300437308 */ /* 0x000ee20000000800 */
[----:B------:R-:W-:Y:S01]  /*c4a0*/  FSEL R38, R38, -INF , !P3 ;  /* 0xff80000026267808 */ /* 0x000fe20005800000 */
[--C-:B------:R-:W-:Y:S01]  /*c4b0*/  FFMA.FTZ R51, R53, UR48, -R69.reuse ;  /* 0x0000003035337c23 */ /* 0x100fe20008010845 */
[----:B------:R-:W-:Y:S01]  /*c4c0*/  FMNMX.FTZ R7, R44, R7, !PT ;  /* 0x000000072c077209 */ /* 0x000fe20007810000 */
[--C-:B------:R-:W-:Y:S01]  /*c4d0*/  FFMA.FTZ R53, R55, UR48, -R69.reuse ;  /* 0x0000003037357c23 */ /* 0x100fe20008010845 */
[----:B------:R-:W-:Y:S01]  /*c4e0*/  FSEL R41, R41, -INF , !P6 ;  /* 0xff80000029297808 */ /* 0x000fe20007000000 */
[--C-:B------:R-:W-:Y:S01]  /*c4f0*/  FFMA.FTZ R55, R57, UR48, -R69.reuse ;  /* 0x0000003039377c23 */ /* 0x100fe20008010845 */
[----:B------:R-:W-:Y:S01]  /*c500*/  FMNMX.FTZ R46, R38, R7, !PT ;  /* 0x00000007262e7209 */ /* 0x000fe20007810000 */
[----:B------:R-:W4:Y:S01]  /*c510*/  MUFU.EX2 R156, R156 ;  /* 0x0000009c009c7308 */ /* 0x000f220000000800 */
[--C-:B------:R-:W-:Y:S01]  /*c520*/  FFMA.FTZ R170, R58, UR48, -R69.reuse ;  /* 0x000000303aaa7c23 */ /* 0x100fe20008010845 */
[--C-:B------:R-:W-:Y:S01]  /*c530*/  FFMA.FTZ R57, R59, UR48, -R69.reuse ;  /* 0x000000303b397c23 */ /* 0x100fe20008010845 */
[----:B------:R-:W-:Y:S01]  /*c540*/  FMNMX.FTZ R46, R41, R46, !PT ;  /* 0x0000002e292e7209 */ /* 0x000fe20007810000 */
[--C-:B------:R-:W-:Y:S01]  /*c550*/  FFMA.FTZ R172, R60, UR48, -R69.reuse ;  /* 0x000000303cac7c23 */ /* 0x100fe20008010845 */
[--C-:B------:R-:W-:Y:S01]  /*c560*/  FFMA.FTZ R59, R62, UR48, -R69.reuse ;  /* 0x000000303e3b7c23 */ /* 0x100fe20008010845 */
[----:B------:R-:W-:Y:S01]  /*c570*/  FFMA.FTZ R3, R3, UR48, -R69 ;  /* 0x0000003003037c23 */ /* 0x000fe20008010845 */
[----:B------:R-:W-:Y:S01]  /*c580*/  ISETP.NE.AND P4, PT, R97, 0x3, PT ;  /* 0x000000036100780c */ /* 0x000fe20003f85270 */
[----:B------:R-:W5:Y:S01]  /*c590*/  SHFL.BFLY PT, R7, R46, 0x2, 0x1f ;  /* 0x0c401f002e077f89 */ /* 0x000f6200000e0000 */
[----:B------:R-:W2:Y:S08]  /*c5a0*/  MUFU.EX2 R45, R45 ;  /* 0x0000002d002d7308 */ /* 0x000eb00000000800 */
[----:B------:R-:W2:Y:S08]  /*c5b0*/  MUFU.EX2 R158, R158 ;  /* 0x0000009e009e7308 */ /* 0x000eb00000000800 */
[----:B------:R-:W2:Y:S01]  /*c5c0*/  MUFU.EX2 R47, R47 ;  /* 0x0000002f002f7308 */ /* 0x000ea20000000800 */
[----:B-----5:R-:W-:-:S07]  /*c5d0*/  FMNMX.FTZ R48, R46, R7, !PT ;  /* 0x000000072e307209 */ /* 0x020fce0007810000 */
[----:B------:R-:W-:Y:S01]  /*c5e0*/  MUFU.EX2 R160, R160 ;  /* 0x000000a000a07308 */ /* 0x000fe20000000800 */
[----:B------:R-:W5:Y:S07]  /*c5f0*/  SHFL.BFLY PT, R7, R48, 0x1, 0x1f ;  /* 0x0c201f0030077f89 */ /* 0x000f6e00000e0000 */
[----:B------:R-:W-:Y:S08]  /*c600*/  MUFU.EX2 R35, R35 ;  /* 0x0000002300237308 */ /* 0x000ff00000000800 */
[----:B------:R-:W-:Y:S08]  /*c610*/  MUFU.EX2 R162, R162 ;  /* 0x000000a200a27308 */ /* 0x000ff00000000800 */
[----:B------:R-:W-:Y:S01]  /*c620*/  MUFU.EX2 R49, R49 ;  /* 0x0000003100317308 */ /* 0x000fe20000000800 */
[----:B-----5:R-:W-:-:S04]  /*c630*/  FMNMX.FTZ R7, R48, R7, !PT ;  /* 0x0000000730077209 */ /* 0x020fc80007810000 */
[C---:B------:R-:W-:Y:S01]  /*c640*/  FSETP.NEU.FTZ.AND P0, PT, R7.reuse, -INF , PT ;  /* 0xff8000000700780b */ /* 0x040fe20003f1d000 */
[----:B------:R-:W-:Y:S02]  /*c650*/  FMUL.FTZ R61, R7, UR48 ;  /* 0x00000030073d7c20 */ /* 0x000fe40008410000 */
[----:B------:R-:W-:Y:S03]  /*c660*/  MUFU.EX2 R164, R164 ;  /* 0x000000a400a47308 */ /* 0x000fe60000000800 */
[----:B------:R-:W-:-:S05]  /*c670*/  FSEL R61, R61, RZ, P0 ;  /* 0x000000ff3d3d7208 */ /* 0x000fca0000000000 */
[----:B------:R-:W-:Y:S01]  /*c680*/  MUFU.EX2 R51, R51 ;  /* 0x0000003300337308 */ /* 0x000fe20000000800 */
[--C-:B------:R-:W-:Y:S01]  /*c690*/  FFMA.FTZ R153, R68, UR48, -R61.reuse ;  /* 0x0000003044997c23 */ /* 0x100fe2000801083d */
[--C-:B------:R-:W-:Y:S01]  /*c6a0*/  FFMA.FTZ R46, R63, UR48, -R61.reuse ;  /* 0x000000303f2e7c23 */ /* 0x100fe2000801083d */
[--C-:B------:R-:W-:Y:S01]  /*c6b0*/  FFMA.FTZ R155, R8, UR48, -R61.reuse ;  /* 0x00000030089b7c23 */ /* 0x100fe2000801083d */
[----:B------:R-:W-:Y:S01]  /*c6c0*/  FFMA.FTZ R48, R9, UR48, -R61 ;  /* 0x0000003009307c23 */ /* 0x000fe2000801083d */
[----:B0-----:R-:W-:Y:S01]  /*c6d0*/  FADD.FTZ R9, R152, R65 ;  /* 0x0000004198097221 */ /* 0x001fe20000010000 */
[--C-:B------:R-:W-:Y:S01]  /*c6e0*/  FFMA.FTZ R157, R25, UR48, -R61.reuse ;  /* 0x00000030199d7c23 */ /* 0x100fe2000801083d */
[----:B------:R-:W-:Y:S01]  /*c6f0*/  FFMA.FTZ R24, R24, UR48, -R61 ;  /* 0x0000003018187c23 */ /* 0x000fe2000801083d */
[----:B------:R-:W-:Y:S01]  /*c700*/  MUFU.EX2 R153, R153 ;  /* 0x0000009900997308 */ /* 0x000fe20000000800 */
[----:B-1----:R-:W-:Y:S01]  /*c710*/  FADD.FTZ R8, R154, R9 ;  /* 0x000000099a087221 */ /* 0x002fe20000010000 */
[--C-:B------:R-:W-:Y:S01]  /*c720*/  FFMA.FTZ R159, R27, UR48, -R61.reuse ;  /* 0x000000301b9f7c23 */ /* 0x100fe2000801083d */
[--C-:B------:R-:W-:Y:S01]  /*c730*/  FFMA.FTZ R26, R26, UR48, -R61.reuse ;  /* 0x000000301a1a7c23 */ /* 0x100fe2000801083d */
[--C-:B------:R-:W-:Y:S01]  /*c740*/  FFMA.FTZ R161, R29, UR48, -R61.reuse ;  /* 0x000000301da17c23 */ /* 0x100fe2000801083d */
[----:B---3--:R-:W-:Y:S01]  /*c750*/  FADD.FTZ R9, R67, R8 ;  /* 0x0000000843097221 */ /* 0x008fe20000010000 */
[--C-:B------:R-:W-:Y:S01]  /*c760*/  FFMA.FTZ R28, R28, UR48, -R61.reuse ;  /* 0x000000301c1c7c23 */ /* 0x100fe2000801083d */
[----:B------:R-:W-:Y:S01]  /*c770*/  FFMA.FTZ R163, R31, UR48, -R61 ;  /* 0x000000301fa37c23 */ /* 0x000fe2000801083d */
[----:B------:R-:W0:Y:S01]  /*c780*/  MUFU.EX2 R46, R46 ;  /* 0x0000002e002e7308 */ /* 0x000e220000000800 */
[----:B----4-:R-:W-:Y:S01]  /*c790*/  FADD.FTZ R50, R156, R9 ;  /* 0x000000099c327221 */ /* 0x010fe20000010000 */
[--C-:B------:R-:W-:Y:S01]  /*c7a0*/  FFMA.FTZ R169, R40, UR48, -R61.reuse ;  /* 0x0000003028a97c23 */ /* 0x100fe2000801083d */
[--C-:B------:R-:W-:Y:S01]  /*c7b0*/  FFMA.FTZ R30, R30, UR48, -R61.reuse ;  /* 0x000000301e1e7c23 */ /* 0x100fe2000801083d */
[--C-:B------:R-:W-:Y:S01]  /*c7c0*/  FFMA.FTZ R165, R34, UR48, -R61.reuse ;  /* 0x0000003022a57c23 */ /* 0x100fe2000801083d */
[----:B--2---:R-:W-:Y:S01]  /*c7d0*/  FADD.FTZ R25, R45, R50 ;  /* 0x000000322d197221 */ /* 0x004fe20000010000 */
[--C-:B------:R-:W-:Y:S01]  /*c7e0*/  FFMA.FTZ R34, R33, UR48, -R61.reuse ;  /* 0x0000003021227c23 */ /* 0x100fe2000801083d */
[----:B------:R-:W-:Y:S01]  /*c7f0*/  FFMA.FTZ R167, R37, UR48, -R61 ;  /* 0x0000003025a77c23 */ /* 0x000fe2000801083d */
[----:B------:R-:W1:Y:S01]  /*c800*/  MUFU.EX2 R155, R155 ;  /* 0x0000009b009b7308 */ /* 0x000e620000000800 */
[----:B------:R-:W-:Y:S01]  /*c810*/  FADD.FTZ R50, R158, R25 ;  /* 0x000000199e327221 */ /* 0x000fe20000010000 */
[--C-:B------:R-:W-:Y:S01]  /*c820*/  FFMA.FTZ R36, R36, UR48, -R61.reuse ;  /* 0x0000003024247c23 */ /* 0x100fe2000801083d */
[--C-:B------:R-:W-:Y:S01]  /*c830*/  FFMA.FTZ R171, R43, UR48, -R61.reuse ;  /* 0x000000302bab7c23 */ /* 0x100fe2000801083d */
[--C-:B------:R-:W-:Y:S01]  /*c840*/  FFMA.FTZ R42, R42, UR48, -R61.reuse ;  /* 0x000000302a2a7c23 */ /* 0x100fe2000801083d */
[----:B------:R-:W-:Y:S01]  /*c850*/  FADD.FTZ R25, R47, R50 ;  /* 0x000000322f197221 */ /* 0x000fe20000010000 */
[--C-:B------:R-:W-:Y:S01]  /*c860*/  FFMA.FTZ R44, R44, UR48, -R61.reuse ;  /* 0x000000302c2c7c23 */ /* 0x100fe2000801083d */
[----:B------:R-:W-:Y:S01]  /*c870*/  FFMA.FTZ R38, R38, UR48, -R61 ;  /* 0x0000003026267c23 */ /* 0x000fe2000801083d */
[----:B------:R-:W2:Y:S01]  /*c880*/  MUFU.EX2 R48, R48 ;  /* 0x0000003000307308 */ /* 0x000ea20000000800 */
[----:B0-----:R-:W-:Y:S01]  /*c890*/  FADD.FTZ R8, R153, R46 ;  /* 0x0000002e99087221 */ /* 0x001fe20000010000 */
[----:B------:R-:W-:Y:S01]  /*c8a0*/  FADD.FTZ R40, R160, R25 ;  /* 0x00000019a0287221 */ /* 0x000fe20000010000 */
[----:B------:R-:W-:Y:S01]  /*c8b0*/  FFMA.FTZ R41, R41, UR48, -R61 ;  /* 0x0000003029297c23 */ /* 0x000fe2000801083d */
[----:B------:R-:W-:-:S02]  /*c8c0*/  F2FP.F16.F32.PACK_AB R152, R65, R152 ;  /* 0x000000984198723e */ /* 0x000fc400000000ff */
[----:B------:R-:W-:Y:S01]  /*c8d0*/  FADD.FTZ R25, R35, R40 ;  /* 0x0000002823197221 */ /* 0x000fe20000010000 */
[----:B------:R-:W-:Y:S01]  /*c8e0*/  FFMA.FTZ R40, R39, UR48, -R61 ;  /* 0x0000003027287c23 */ /* 0x000fe2000801083d */
[----:B------:R-:W0:Y:S01]  /*c8f0*/  MUFU.EX2 R157, R157 ;  /* 0x0000009d009d7308 */ /* 0x000e220000000800 */
[----:B-1----:R-:W-:Y:S01]  /*c900*/  FADD.FTZ R9, R155, R8 ;  /* 0x000000089b097221 */ /* 0x002fe20000010000 */
[----:B------:R-:W-:Y:S01]  /*c910*/  FADD.FTZ R50, R162, R25 ;  /* 0x00000019a2327221 */ /* 0x000fe20000010000 */
[----:B------:R-:W-:Y:S02]  /*c920*/  F2FP.F16.F32.PACK_AB R154, R67, R154 ;  /* 0x0000009a439a723e */ /* 0x000fe400000000ff */
[----:B------:R-:W-:Y:S01]  /*c930*/  F2FP.F16.F32.PACK_AB R156, R45, R156 ;  /* 0x0000009c2d9c723e */ /* 0x000fe200000000ff */
[----:B------:R-:W-:Y:S01]  /*c940*/  FADD.FTZ R25, R49, R50 ;  /* 0x0000003231197221 */ /* 0x000fe20000010000 */
[----:B------:R-:W-:Y:S01]  /*c950*/  F2FP.F16.F32.PACK_AB R158, R47, R158 ;  /* 0x0000009e2f9e723e */ /* 0x000fe200000000ff */
[----:B------:R-:W1:Y:S01]  /*c960*/  MUFU.EX2 R24, R24 ;  /* 0x0000001800187308 */ /* 0x000e620000000800 */
[----:B--2---:R-:W-:Y:S01]  /*c970*/  FADD.FTZ R8, R48, R9 ;  /* 0x0000000930087221 */ /* 0x004fe20000010000 */
[----:B------:R-:W-:-:S02]  /*c980*/  F2FP.F16.F32.PACK_AB R160, R35, R160 ;  /* 0x000000a023a0723e */ /* 0x000fc400000000ff */
[----:B------:R-:W-:Y:S02]  /*c990*/  F2FP.F16.F32.PACK_AB R162, R49, R162 ;  /* 0x000000a231a2723e */ /* 0x000fe400000000ff */
[----:B------:R-:W-:Y:S02]  /*c9a0*/  F2FP.F16.F32.PACK_AB R153, R46, R153 ;  /* 0x000000992e99723e */ /* 0x000fe400000000ff */
[----:B------:R-:W2:Y:S01]  /*c9b0*/  MUFU.EX2 R159, R159 ;  /* 0x0000009f009f7308 */ /* 0x000ea20000000800 */
[----:B0-----:R-:W-:Y:S01]  /*c9c0*/  FADD.FTZ R9, R157, R8 ;  /* 0x000000089d097221 */ /* 0x001fe20000010000 */
[----:B------:R-:W-:-:S06]  /*c9d0*/  F2FP.F16.F32.PACK_AB R155, R48, R155 ;  /* 0x0000009b309b723e */ /* 0x000fcc00000000ff */
        /* <DEDUP_REMOVED lines=9> */
[----:B-1----:R-:W-:Y:S01]  /*ca70*/  FADD.FTZ R9, R161, R8 ;  /* 0x00000008a1097221 */ /* 0x002fe20000010000 */
[----:B------:R-:W-:Y:S01]  /*ca80*/  FADD.FTZ R8, R164, R25 ;  /* 0x00000019a4087221 */ /* 0x000fe20000010000 */
[----:B------:R-:W-:-:S03]  /*ca90*/  F2FP.F16.F32.PACK_AB R164, R51, R164 ;  /* 0x000000a433a4723e */ /* 0x000fc600000000ff */
[----:B------:R-:W-:Y:S01]  /*caa0*/  FADD.FTZ R25, R51, R8 ;  /* 0x0000000833197221 */ /* 0x000fe20000010000 */
[----:B------:R-:W-:Y:S01]  /*cab0*/  FFMA.FTZ R8, R32, UR48, -R61 ;  /* 0x0000003020087c23 */ /* 0x000fe2000801083d */
        /* <DEDUP_REMOVED lines=28> */
[----:B-1----:R-:W-:-:S07]  /*cc80*/  F2FP.F16.F32.PACK_AB R167, R36, R167 ;  /* 0x000000a724a7723e */ /* 0x002fce00000000ff */
[----:B------:R-:W1:Y:S01]  /*cc90*/  MUFU.EX2 R172, R172 ;  /* 0x000000ac00ac7308 */ /* 0x000e620000000800 */
[C---:B--2---:R-:W-:Y:S01]  /*cca0*/  FADD.FTZ R25, R57.reuse, R50 ;  /* 0x0000003239197221 */ /* 0x044fe20000010000 */
[----:B------:R-:W-:-:S06]  /*ccb0*/  F2FP.F16.F32.PACK_AB R170, R57, R170 ;  /* 0x000000aa39aa723e */ /* 0x000fcc00000000ff */
[----:B------:R-:W-:Y:S08]  /*ccc0*/  MUFU.EX2 R40, R40 ;  /* 0x0000002800287308 */ /* 0x000ff00000000800 */
[----:B------:R-:W2:Y:S08]  /*ccd0*/  MUFU.EX2 R59, R59 ;  /* 0x0000003b003b7308 */ /* 0x000eb00000000800 */
[----:B------:R-:W3:Y:S08]  /*cce0*/  MUFU.EX2 R171, R171 ;  /* 0x000000ab00ab7308 */ /* 0x000ef00000000800 */
[----:B------:R-:W4:Y:S08]  /*ccf0*/  MUFU.EX2 R174, R174 ;  /* 0x000000ae00ae7308 */ /* 0x000f300000000800 */
[----:B------:R5:W-:Y:S08]  /*cd00*/  MUFU.EX2 R32, R42 ;  /* 0x0000002a00207308 */ /* 0x000bf00000000800 */
[----:B------:R-:W4:Y:S01]  /*cd10*/  MUFU.EX2 R3, R3 ;  /* 0x0000000300037308 */ /* 0x000f220000000800 */
[----:B-----5:R-:W-:-:S04]  /*cd20*/  FADD.FTZ R42, R36, R9 ;  /* 0x00000009242a7221 */ /* 0x020fc80000010000 */
[----:B0-----:R-:W-:Y:S01]  /*cd30*/  FADD.FTZ R9, R169, R42 ;  /* 0x0000002aa9097221 */ /* 0x001fe20000010000 */
[----:B-1----:R-:W-:Y:S01]  /*cd40*/  FADD.FTZ R42, R172, R25 ;  /* 0x00000019ac2a7221 */ /* 0x002fe20000010000 */
[C---:B--2---:R-:W-:Y:S01]  /*cd50*/  F2FP.F16.F32.PACK_AB R172, R59.reuse, R172 ;  /* 0x000000ac3bac723e */ /* 0x044fe200000000ff */
[----:B------:R0:W1:Y:S01]  /*cd60*/  MUFU.EX2 R173, R8 ;  /* 0x0000000800ad7308 */ /* 0x0000620000000800 */
[----:B------:R-:W-:Y:S01]  /*cd70*/  F2FP.F16.F32.PACK_AB R169, R40, R169 ;  /* 0x000000a928a9723e */ /* 0x000fe200000000ff */
[----:B------:R-:W-:-:S06]  /*cd80*/  FADD.FTZ R25, R59, R42 ;  /* 0x0000002a3b197221 */ /* 0x000fcc0000010000 */
[----:B------:R-:W2:Y:S01]  /*cd90*/  MUFU.EX2 R44, R44 ;  /* 0x0000002c002c7308 */ /* 0x000ea20000000800 */
[----:B0-----:R-:W-:-:S04]  /*cda0*/  FADD.FTZ R8, R40, R9 ;  /* 0x0000000928087221 */ /* 0x001fc80000010000 */
[----:B---3--:R-:W-:Y:S01]  /*cdb0*/  FADD.FTZ R9, R171, R8 ;  /* 0x00000008ab097221 */ /* 0x008fe20000010000 */
[----:B----4-:R-:W-:Y:S01]  /*cdc0*/  FADD.FTZ R8, R174, R25 ;  /* 0x00000019ae087221 */ /* 0x010fe20000010000 */
[C---:B------:R-:W-:Y:S01]  /*cdd0*/  F2FP.F16.F32.PACK_AB R174, R3.reuse, R174 ;  /* 0x000000ae03ae723e */ /* 0x040fe200000000ff */
[----:B------:R-:W0:Y:S01]  /*cde0*/  MUFU.EX2 R38, R38 ;  /* 0x0000002600267308 */ /* 0x000e220000000800 */
[C---:B------:R-:W-:Y:S01]  /*cdf0*/  FADD.FTZ R42, R32.reuse, R9 ;  /* 0x00000009202a7221 */ /* 0x040fe20000010000 */
[----:B------:R-:W-:Y:S01]  /*ce00*/  FADD.FTZ R8, R3, R8 ;  /* 0x0000000803087221 */ /* 0x000fe20000010000 */
[----:B------:R-:W-:Y:S02]  /*ce10*/  F2FP.F16.F32.PACK_AB R171, R32, R171 ;  /* 0x000000ab20ab723e */ /* 0x000fe400000000ff */
[----:B-1----:R-:W-:-:S03]  /*ce20*/  FADD.FTZ R3, R173, R42 ;  /* 0x0000002aad037221 */ /* 0x002fc60000010000 */
[----:B------:R-:W1:Y:S01]  /*ce30*/  MUFU.EX2 R41, R41 ;  /* 0x0000002900297308 */ /* 0x000e620000000800 */
[C---:B--2---:R-:W-:Y:S01]  /*ce40*/  FADD.FTZ R3, R44.reuse, R3 ;  /* 0x000000032c037221 */ /* 0x044fe20000010000 */
[----:B------:R-:W-:-:S03]  /*ce50*/  F2FP.F16.F32.PACK_AB R173, R44, R173 ;  /* 0x000000ad2cad723e */ /* 0x000fc600000000ff */
[----:B0-----:R-:W-:-:S04]  /*ce60*/  FADD.FTZ R24, R38, R3 ;  /* 0x0000000326187221 */ /* 0x001fc80000010000 */
[C---:B-1----:R-:W-:Y:S01]  /*ce70*/  FADD.FTZ R3, R41.reuse, R24 ;  /* 0x0000001829037221 */ /* 0x042fe20000010000 */
[----:B------:R-:W-:Y:S01]  /*ce80*/  F2FP.F16.F32.PACK_AB R175, R41, R38 ;  /* 0x0000002629af723e */ /* 0x000fe200000000ff */
[----:B------:R-:W-:Y:S06]  /*ce90*/  @!P4 BRA `(.L_x_2964) ;  /* 0x000000000004c947 */ /* 0x000fec0003800000 */
[----:B------:R-:W-:Y:S01]  /*cea0*/  BPT.TRAP 0x1 ;  /* 0x000000040000795c */ /* 0x000fe20000300000 */
.L_x_2964:
[----:B------:R0:W1:Y:S01]  /*ceb0*/  SYNCS.PHASECHK.TRANS64.TRYWAIT P0, [R0+URZ+0x22850], R73 ;  /* 0x02285049000075a7 */ /* 0x000062000800017f */
[----:B------:R-:W-:Y:S05]  /*cec0*/  @!P4 BRA `(.L_x_2965) ;  /* 0x000000000004c947 */ /* 0x000fea0003800000 */
[----:B------:R-:W-:Y:S01]  /*ced0*/  BPT.TRAP 0x1 ;  /* 0x000000040000795c */ /* 0x000fe20000300000 */
.L_x_2965:
[----:B------:R-:W-:Y:S04]  /*cee0*/  BSSY B0, `(.L_x_2966) ;  /* 0x0000004000007945 */ /* 0x000fe80003800000 */
[----:B-1----:R-:W-:Y:S05]  /*cef0*/  @P0 BRA `(.L_x_2967) ;  /* 0x0000000000080947 */ /* 0x002fea0003800000 */
[----:B------:R-:W1:Y:S02]  /*cf00*/  SYNCS.PHASECHK.TRANS64.TRYWAIT P0, [R0+URZ+0x22850], R73 ;  /* 0x02285049000075a7 */ /* 0x000e64000800017f */
[----:B-1----:R-:W-:Y:S05]  /*cf10*/  @!P0 BRA `(.L_x_2968) ;  /* 0x00000190008c8947 */ /* 0x002fea0003800000 */
.L_x_2967:
[----:B------:R-:W-:Y:S05]  /*cf20*/  BSYNC B0 ;  /* 0x0000000000007941 */ /* 0x000fea0003800000 */
.L_x_2966:
[----:B------:R-:W-:Y:S05]  /*cf30*/  WARPSYNC.ALL ;  /* 0x0000000000007948 */ /* 0x000fea0003800000 */
[----:B------:R-:W-:Y:S01]  /*cf40*/  R2UR UR4, R23 ;  /* 0x00000000170472ca */ /* 0x000fe200000e0000 */
[----:B------:R2:W-:Y:S01]  /*cf50*/  BAR.SYNC.DEFER_BLOCKING R20, 0x100 ;  /* 0x000400140000751d */ /* 0x0005e20000010000 */
[----:B------:R-:W-:Y:S02]  /*cf60*/  IMAD.MOV.U32 R25, RZ, RZ, 0xc00 ;  /* 0x00000c00ff197424 */ /* 0x000fe400078e00ff */
[----:B------:R-:W-:Y:S02]  /*cf70*/  IMAD.MOV.U32 R29, RZ, RZ, 0x40000040 ;  /* 0x40000040ff1d7424 */ /* 0x000fe400078e00ff */
[----:B------:R-:W-:-:S02]  /*cf80*/  IMAD.MOV.U32 R27, RZ, RZ, 0x40000040 ;  /* 0x40000040ff1b7424 */ /* 0x000fc400078e00ff */
[----:B------:R-:W-:Y:S01]  /*cf90*/  IMAD.MOV.U32 R31, RZ, RZ, 0x40000040 ;  /* 0x40000040ff1f7424 */ /* 0x000fe200078e00ff */
[----:B------:R-:W-:Y:S01]  /*cfa0*/  R2UR UR11, R29 ;  /* 0x000000001d0b72ca */ /* 0x000fe200000e0000 */
[----:B------:R-:W-:Y:S01]  /*cfb0*/  IMAD.U32 R9, RZ, RZ, UR51 ;  /* 0x00000033ff097e24 */ /* 0x000fe2000f8e00ff */
[----:B------:R-:W-:Y:S02]  /*cfc0*/  R2UR UR15, R27 ;  /* 0x000000001b0f72ca */ /* 0x000fe400000e0000 */
[----:B------:R-:W-:Y:S01]  /*cfd0*/  UIADD3 UR4, UR4, 0x400, URZ ;  /* 0x0000040004047890 */ /* 0x000fe2000fffe03f */
[----:B------:R-:W-:Y:S02]  /*cfe0*/  R2UR UR19, R29 ;  /* 0x000000001d1372ca */ /* 0x000fe400000e0000 */
[----:B------:R-:W-:Y:S01]  /*cff0*/  R2UR UR23, R31 ;  /* 0x000000001f1772ca */ /* 0x000fe200000e0000 */
[----:B------:R-:W-:Y:S01]  /*d000*/  USHF.R.U32.HI UR4, URZ, 0x4, UR4 ;  /* 0x000000043f047899 */ /* 0x000fe20008011604 */
[----:B------:R-:W-:-:S03]  /*d010*/  ISETP.NE.AND P0, PT, R9, 0x3, PT ;  /* 0x000000030900780c */ /* 0x000fc60003f05270 */
[----:B------:R-:W-:-:S04]  /*d020*/  ULOP3.LUT UR4, UR4, 0x3fff, URZ, 0xc0, !UPT ;  /* 0x00003fff04047892 */ /* 0x000fc8000f8ec03f */
[----:B------:R-:W-:-:S06]  /*d030*/  ULOP3.LUT UR49, UR4, 0x3000000, URZ, 0xfc, !UPT ;  /* 0x0300000004317892 */ /* 0x000fcc000f8efc3f */
[----:B------:R-:W-:Y:S02]  /*d040*/  IMAD R24, R2, R25, UR49 ;  /* 0x0000003102187e24 */ /* 0x000fe4000f8e0219 */
[----:B------:R-:W-:Y:S02]  /*d050*/  IMAD.MOV.U32 R25, RZ, RZ, 0x40000040 ;  /* 0x40000040ff197424 */ /* 0x000fe400078e00ff */
[C---:B------:R-:W-:Y:S01]  /*d060*/  VIADD R28, R24.reuse, 0x80 ;  /* 0x00000080181c7836 */ /* 0x040fe20000000000 */
[C---:B------:R-:W-:Y:S01]  /*d070*/  R2UR UR6, R24.reuse ;  /* 0x00000000180672ca */ /* 0x040fe200000e0000 */
[----:B------:R-:W-:Y:S01]  /*d080*/  VIADD R26, R24, 0x100 ;  /* 0x00000100181a7836 */ /* 0x000fe20000000000 */
[----:B------:R-:W-:Y:S02]  /*d090*/  R2UR UR7, R25 ;  /* 0x00000000190772ca */ /* 0x000fe400000e0000 */
[----:B------:R-:W-:Y:S01]  /*d0a0*/  R2UR UR10, R28 ;  /* 0x000000001c0a72ca */ /* 0x000fe200000e0000 */
[C---:B------:R-:W-:Y:S01]  /*d0b0*/  VIADD R28, R24.reuse, 0x180 ;  /* 0x00000180181c7836 */ /* 0x040fe20000000000 */
[C---:B------:R-:W-:Y:S01]  /*d0c0*/  IADD3 R30, R24.reuse, 0x200, RZ ;  /* 0x00000200181e7810 */ /* 0x040fe20007ffe0ff */
[----:B------:R-:W-:Y:S01]  /*d0d0*/  VIADD R24, R24, 0x280 ;  /* 0x0000028018187836 */ /* 0x000fe20000000000 */
[----:B------:R-:W-:-:S02]  /*d0e0*/  R2UR UR14, R26 ;  /* 0x000000001a0e72ca */ /* 0x000fc400000e0000 */
[----:B------:R-:W-:Y:S02]  /*d0f0*/  R2UR UR18, R28 ;  /* 0x000000001c1272ca */ /* 0x000fe400000e0000 */
[----:B------:R-:W-:Y:S02]  /*d100*/  R2UR UR22, R30 ;  /* 0x000000001e1672ca */ /* 0x000fe400000e0000 */
[----:B------:R-:W-:Y:S02]  /*d110*/  R2UR UR26, R24 ;  /* 0x00000000181a72ca */ /* 0x000fe400000e0000 */
[----:B------:R-:W-:Y:S02]  /*d120*/  R2UR UR27, R25 ;  /* 0x00000000191b72ca */ /* 0x000fe400000e0000 */
[----:B01----:R-:W-:-:S06]  /*d130*/  WARPGROUP.ARRIVE ;  /* 0x00000000000079c5 */ /* 0x003fcc0000000000 */
        /* <DEDUP_REMOVED lines=24> */
.L_x_2969:
[----:B------:R-:W0:Y:S01]  /*d2c0*/  LDC R9, c[0x0][0x448] ;  /* 0x00011200ff097b82 */ /* 0x000e220000000800 */
[----:B------:R-:W-:Y:S01]  /*d2d0*/  VIADD R0, R0, 0x22860 ;  /* 0x0002286000007836 */ /* 0x000fe20000000000 */
[----:B------:R-:W-:Y:S01]  /*d2e0*/  UISETP.GE.AND UP0, UPT, UR9, 0x1, UPT ;  /* 0x000000010900788c */ /* 0x000fe2000bf06270 */
[----:B------:R-:W-:Y:S01]  /*d2f0*/  IMAD.MOV.U32 R20, RZ, RZ, R228 ;  /* 0x000000ffff147224 */ /* 0x000fe200078e00e4 */
[----:B0-----:R-:W-:Y:S01]  /*d300*/  ISETP.NE.AND P0, PT, R9, 0x1, PT ;  /* 0x000000010900780c */ /* 0x001fe20003f05270 */
[----:B------:R-:W-:-:S05]  /*d310*/  IMAD.U32 R9, RZ, RZ, UR47 ;  /* 0x0000002fff097e24 */ /* 0x000fca000f8e00ff */
[----:B------:R-:W-:-:S04]  /*d320*/  PRMT R0, R9, 0x654, R0 ;  /* 0x0000065409007816 */ /* 0x000fc80000000000 */
[----:B------:R0:W-:Y:S03]  /*d330*/  SYNCS.ARRIVE.TRANS64.RED.A1T0 RZ, [R0+URZ], RZ ;  /* 0x000000ff00ff79a7 */ /* 0x0001e6000810043f */
[----:B------:R-:W1:Y:S08]  /*d340*/  @P0 LDC R9, c[0x0][0x44c] ;  /* 0x00011300ff090b82 */ /* 0x000e700000000800 */
[----:B0-----:R-:W0:Y:S01]  /*d350*/  @P0 LDC R0, c[0x0][0x450] ;  /* 0x00011400ff000b82 */ /* 0x001e220000000800 */
[----:B-1----:R-:W-:-:S05]  /*d360*/  @P0 IMAD.HI.U32 R9, R228, R9, RZ ;  /* 0x00000009e4090227 */ /* 0x002fca00078e00ff */
[----:B0-----:R-:W-:Y:S01]  /*d370*/  @P0 SHF.R.U32.HI R20, RZ, R0, R9 ;  /* 0x00000000ff140219 */ /* 0x001fe20000011609 */
[----:B------:R-:W-:Y:S01]  /*d380*/  VIADD R0, R176, 0xfffffffe ;  /* 0xfffffffeb0007836 */ /* 0x000fe20000000000 */
[----:B------:R-:W-:Y:S02]  /*d390*/  PLOP3.LUT P0, PT, PT, PT, UP0, 0x40, 0x0 ;  /* 0x000000000000781c */ /* 0x000fe40003f0e808 */
[----:B------:R-:W-:-:S05]  /*d3a0*/  IADD3 R9, R20, R206, -R203 ;  /* 0x000000ce14097210 */ /* 0x000fca0007ffe8cb */
[----:B------:R-:W-:-:S06]  /*d3b0*/  VIADD R20, R9, UR8 ;  /* 0x0000000809147c36 */ /* 0x000fcc0008000000 */
[----:B------:R-:W-:Y:S05]  /*d3c0*/  @P0 BRA `(.L_x_2970) ;  /* 0x0000000000540947 */ /* 0x000fea0003800000 */
[C---:B------:R-:W-:Y:S01]  /*d3d0*/  ISETP.GT.AND P0, PT, R9.reuse, RZ, PT ;  /* 0x000000ff0900720c */ /* 0x040fe20003f04270 */
[----:B------:R-:W-:Y:S01]  /*d3e0*/  BSSY B0, `(.L_x_2971) ;  /* 0x0000010000007945 */ /* 0x000fe20003800000 */
[----:B------:R-:W-:-:S11]  /*d3f0*/  VIADD R152, R9, 0xffffffff ;  /* 0xffffffff09987836 */ /* 0x000fd60000000000 */
[----:B------:R-:W-:Y:S05]  /*d400*/  @P0 BRA `(.L_x_2972) ;  /* 0x0000000000200947 */ /* 0x000fea0003800000 */
[----:B------:R-:W-:Y:S01]  /*d410*/  UISETP.NE.AND UP0, UPT, UR9, 0x1, UPT ;  /* 0x000000010900788c */ /* 0x000fe2000bf05270 */
[----:B------:R-:W-:-:S05]  /*d420*/  IMAD.MOV R9, RZ, RZ, -R9 ;  /* 0x000000ffff097224 */ /* 0x000fca00078e0a09 */
[----:B------:R-:W-:-:S05]  /*d430*/  PLOP3.LUT P0, PT, PT, PT, UP0, 0x80, 0x0 ;  /* 0x000000000000781c */ /* 0x000fca0003f0f008 */
[----:B------:R-:W-:-:S08]  /*d440*/  @UP0 ULDC.64 UR4, c[0x0][0x9e8] ;  /* 0x00027a0000040ab9 */ /* 0x000fd00000000a00 */
[----:B------:R-:W-:-:S05]  /*d450*/  @P0 IMAD.HI.U32 R152, R9, UR4, RZ ;  /* 0x0000000409980c27 */ /* 0x000fca000f8e00ff */
[----:B------:R-:W-:-:S04]  /*d460*/  @P0 SHF.R.U32.HI R9, RZ, UR5, R152 ;  /* 0x00000005ff090c19 */ /* 0x000fc80008011698 */
[----:B------:R-:W-:Y:S01]  /*d470*/  LOP3.LUT R152, RZ, R9, RZ, 0x33, !PT ;  /* 0x00000009ff987212 */ /* 0x000fe200078e33ff */
[----:B------:R-:W-:Y:S06]  /*d480*/  BRA `(.L_x_2973) ;  /* 0x0000000000147947 */ /* 0x000fec0003800000 */
.L_x_2972:
[----:B------:R-:W-:-:S06]  /*d490*/  UISETP.NE.AND UP0, UPT, UR9, 0x1, UPT ;  /* 0x000000010900788c */ /* 0x000fcc000bf05270 */
[----:B------:R-:W-:-:S05]  /*d4a0*/  PLOP3.LUT P0, PT, PT, PT, UP0, 0x80, 0x0 ;  /* 0x000000000000781c */ /* 0x000fca0003f0f008 */
[----:B------:R-:W-:-:S08]  /*d4b0*/  @UP0 ULDC.64 UR4, c[0x0][0x9e8] ;  /* 0x00027a0000040ab9 */ /* 0x000fd00000000a00 */
[----:B------:R-:W-:-:S05]  /*d4c0*/  @P0 IMAD.HI.U32 R9, R152, UR4, RZ ;  /* 0x0000000498090c27 */ /* 0x000fca000f8e00ff */
[----:B------:R-:W-:-:S07]  /*d4d0*/  @P0 SHF.R.U32.HI R152, RZ, UR5, R9 ;  /* 0x00000005ff980c19 */ /* 0x000fce0008011609 */
.L_x_2973:
[----:B------:R-:W-:Y:S05]  /*d4e0*/  BSYNC B0 ;  /* 0x0000000000007941 */ /* 0x000fea0003800000 */
.L_x_2971:
[----:B------:R-:W-:-:S04]  /*d4f0*/  IMAD.U32 R9, RZ, RZ, UR9 ;  /* 0x00000009ff097e24 */ /* 0x000fc8000f8e00ff */
[----:B------:R-:W-:-:S05]  /*d500*/  IMAD R9, R152, R9, UR9 ;  /* 0x0000000998097e24 */ /* 0x000fca000f8e0209 */
[----:B------:R-:W-:-:S07]  /*d510*/  VIMNMX R20, R20, R9, PT ;  /* 0x0000000914147248 */ /* 0x000fce0003fe0100 */
.L_x_2970:
[----:B------:R-:W2:Y:S01]  /*d520*/  LDL R152, [R1+0x24] ;  /* 0x0000240001987983 */ /* 0x000ea20000100800 */
[----:B------:R-:W-:Y:S01]  /*d530*/  IMAD.HI R20, R20, 0x2aaaaaab, RZ ;  /* 0x2aaaaaab14147827 */ /* 0x000fe200078e02ff */
[----:B------:R-:W-:Y:S01]  /*d540*/  ULDC UR37, c[0x0][0x9e4] ;  /* 0x0002790000257ab9 */ /* 0x000fe20000000800 */
[----:B------:R-:W-:Y:S01]  /*d550*/  ULDC UR38, c[0x0][0x9e4] ;  /* 0x0002790000267ab9 */ /* 0x000fe20000000800 */
[----:B------:R-:W-:Y:S01]  /*d560*/  ULDC UR39, c[0x0][0x9d8] ;  /* 0x0002760000277ab9 */ /* 0x000fe20000000800 */
[----:B------:R-:W-:Y:S01]  /*d570*/  ULDC UR46, c[0x0][0x9d8] ;  /* 0x00027600002e7ab9 */ /* 0x000fe20000000800 */
[----:B------:R-:W-:Y:S01]  /*d580*/  SHF.R.U32.HI R9, RZ, 0x1f, R20 ;  /* 0x0000001fff097819 */ /* 0x000fe20000011614 */
[----:B------:R-:W-:Y:S01]  /*d590*/  ULDC UR40, c[0x0][0x9d8] ;  /* 0x0002760000287ab9 */ /* 0x000fe20000000800 */
[----:B------:R-:W-:Y:S01]  /*d5a0*/  ULDC UR41, c[0x0][0x988] ;  /* 0x0002620000297ab9 */ /* 0x000fe20000000800 */
[----:B------:R-:W-:Y:S01]  /*d5b0*/  ULDC UR42, c[0x0][0x988] ;  /* 0x00026200002a7ab9 */ /* 0x000fe20000000800 */
[----:B------:R-:W-:Y:S01]  /*d5c0*/  LEA.HI.SX32 R9, R20, R9, 0x1c ;  /* 0x0000000914097211 */ /* 0x000fe200078fe2ff */
[----:B------:R-:W-:Y:S01]  /*d5d0*/  ULDC UR43, c[0x0][0x988] ;  /* 0x00026200002b7ab9 */ /* 0x000fe20000000800 */
[----:B------:R-:W-:Y:S01]  /*d5e0*/  ULDC UR44, c[0x0][0x9e0] ;  /* 0x00027800002c7ab9 */ /* 0x000fe20000000800 */
[----:B------:R-:W-:Y:S01]  /*d5f0*/  ULDC UR45, c[0x0][0x9e0] ;  /* 0x00027800002d7ab9 */ /* 0x000fe20000000800 */
[----:B--2---:R-:W-:-:S04]  /*d600*/  VIMNMX R152, R152, R9, !PT ;  /* 0x0000000998987248 */ /* 0x004fc80007fe0100 */
[----:B------:R-:W-:Y:S01]  /*d610*/  ISETP.GE.AND P0, PT, R0, R152, PT ;  /* 0x000000980000720c */ /* 0x000fe20003f06270 */
[----:B------:R0:W-:-:S12]  /*d620*/  STL [R1], R152 ;  /* 0x0000009801007387 */ /* 0x0001d80000100800 */
[----:B0-----:R-:W-:Y:S05]  /*d630*/  @!P0 BRA `(.L_x_2974) ;  /* 0x0000003800148947 */ /* 0x001fea0003800000 */
.L_x_2994:
[----:B------:R-:W-:Y:S01]  /*d640*/  IMAD.U32 R20, RZ, RZ, UR51 ;  /* 0x00000033ff147e24 */ /* 0x000fe2000f8e00ff */
[----:B------:R-:W-:Y:S05]  /*d650*/  YIELD ;  /* 0x0000000000007946 */ /* 0x000fea0003800000 */
[----:B------:R-:W-:Y:S01]  /*d660*/  ISETP.NE.AND P1, PT, R20, 0x3, PT ;  /* 0x000000031400780c */ /* 0x000fe20003f25270 */
[----:B------:R-:W-:-:S05]  /*d670*/  VIADD R2, R2, 0x1 ;  /* 0x0000000102027836 */ /* 0x000fca0000000000 */
[----:B------:R-:W-:-:S04]  /*d680*/  ISETP.NE.AND P0, PT, R2, 0x2, PT ;  /* 0x000000020200780c */ /* 0x000fc80003f05270 */
[----:B------:R-:W-:Y:S02]  /*d690*/  SEL R9, RZ, 0x1, P0 ;  /* 0x00000001ff097807 */ /* 0x000fe40000000000 */
[----:B------:R-:W-:Y:S02]  /*d6a0*/  SEL R2, R2, RZ, P0 ;  /* 0x000000ff02027207 */ /* 0x000fe40000000000 */
[----:B------:R-:W-:Y:S01]  /*d6b0*/  LOP3.LUT R202, R202, R9, RZ, 0x3c, !PT ;  /* 0x00000009caca7212 */ /* 0x000fe200078e3cff */
[----:B--2---:R-:W-:Y:S06]  /*d6c0*/  @!P1 BRA `(.L_x_2975) ;  /* 0x0000000000049947 */ /* 0x004fec0003800000 */
[----:B------:R-:W-:Y:S01]  /*d6d0*/  BPT.TRAP 0x1 ;  /* 0x000000040000795c */ /* 0x000fe20000300000 */
.L_x_2975:
[----:B------:R-:W-:Y:S01]  /*d6e0*/  IMAD R9, R2, 0x8, R23 ;  /* 0x0000000802097824 */ /* 0x000fe200078e0217 */
[----:B------:R-:W-:-:S04]  /*d6f0*/  SHF.L.U32 R20, R202, 0x1f, RZ ;  /* 0x0000001fca147819 */ /* 0x000fc800000006ff */
[----:B------:R0:W1:Y:S01]  /*d700*/  SYNCS.PHASECHK.TRANS64.TRYWAIT P0, [R9+URZ+0x22830], R20 ;  /* 0x02283014090075a7 */ /* 0x000062000800017f */
[----:B------:R-:W-:Y:S05]  /*d710*/  @!P1 BRA `(.L_x_2976) ;  /* 0x0000000000049947 */ /* 0x000fea0003800000 */
[----:B------:R-:W-:Y:S01]  /*d720*/  BPT.TRAP 0x1 ;  /* 0x000000040000795c */ /* 0x000fe20000300000 */
.L_x_2976:
[----:B------:R-:W-:Y:S02]  /*d730*/  IMAD R156, R2, 0x300, R229 ;  /* 0x00000300029c7824 */ /* 0x000fe400078e02e5 */
[----:B------:R-:W-:Y:S01]  /*d740*/  IMAD.MOV.U32 R157, RZ, RZ, 0x40000040 ;  /* 0x40000040ff9d7424 */ /* 0x000fe200078e00ff */
[----:B-1----:R-:W-:Y:S06]  /*d750*/  @P0 BRA `(.L_x_2977) ;  /* 0x0000000000080947 */ /* 0x002fec0003800000 */
[----:B------:R-:W1:Y:S02]  /*d760*/  SYNCS.PHASECHK.TRANS64.TRYWAIT P0, [R9+URZ+0x22830], R20 ;  /* 0x02283014090075a7 */ /* 0x000e64000800017f */
[----:B-1----:R-:W-:Y:S05]  /*d770*/  @!P0 BRA `(.L_x_2978) ;  /* 0x0000018800888947 */ /* 0x002fea0003800000 */
.L_x_2977:
        /* <DEDUP_REMOVED lines=13> */
[----:B------:R-:W-:Y:S01]  /*d850*/  R2UR UR10, R154 ;  /* 0x000000009a0a72ca */ /* 0x000fe200000e0000 */
[----:B------:R-:W-:Y:S01]  /*d860*/  IMAD.U32 R213, RZ, RZ, UR51 ;  /* 0x00000033ffd57e24 */ /* 0x000fe2000f8e00ff */
[----:B------:R-:W-:-:S02]  /*d870*/  R2UR UR14, R152 ;  /* 0x00000000980e72ca */ /* 0x000fc400000e0000 */
[----:B------:R-:W-:Y:S02]  /*d880*/  R2UR UR15, R153 ;  /* 0x00000000990f72ca */ /* 0x000fe400000e0000 */
        /* <DEDUP_REMOVED lines=10> */
[----:B------:R-:W-:Y:S02]  /*d930*/  ISETP.NE.AND P0, PT, R213, 0x3, PT ;  /* 0x00000003d500780c */ /* 0x000fe40003f05270 */
        /* <DEDUP_REMOVED lines=15> */
.L_x_2979:
[----:B------:R-:W3:Y:S01]  /*da30*/  LDL R213, [R1+0x4] ;  /* 0x0000040001d57983 */ /* 0x000ee20000100800 */
[----:B------:R-:W4:Y:S02]  /*da40*/  LDC R214, c[0x0][0x448] ;  /* 0x00011200ffd67b82 */ /* 0x000f240000000800 */
[----:B----4-:R-:W-:-:S13]  /*da50*/  ISETP.NE.AND P0, PT, R214, 0x1, PT ;  /* 0x00000001d600780c */ /* 0x010fda0003f05270 */
[----:B------:R-:W4:Y:S08]  /*da60*/  @P0 LDC R215, c[0x0][0x44c] ;  /* 0x00011300ffd70b82 */ /* 0x000f300000000800 */
[----:B------:R-:W5:Y:S01]  /*da70*/  @P0 LDC R214, c[0x0][0x450] ;  /* 0x00011400ffd60b82 */ /* 0x000f620000000800 */
[----:B------:R-:W-:Y:S01]  /*da80*/  FMUL.FTZ R216, R188, UR46 ;  /* 0x0000002ebcd87c20 */ /* 0x000fe20008410000 */
[----:B------:R-:W-:Y:S01]  /*da90*/  UISETP.NE.AND UP0, UPT, UR52, URZ, UPT ;  /* 0x0000003f3400728c */ /* 0x000fe2000bf05270 */
[----:B------:R-:W-:Y:S01]  /*daa0*/  FMUL.FTZ R217, R189, UR46 ;  /* 0x0000002ebdd97c20 */ /* 0x000fe20008410000 */
[----:B------:R-:W-:Y:S01]  /*dab0*/  FMUL.FTZ R188, R190, UR46 ;  /* 0x0000002ebebc7c20 */ /* 0x000fe20008410000 */
[----:B------:R-:W-:Y:S01]  /*dac0*/  FMUL.FTZ R189, R191, UR46 ;  /* 0x0000002ebfbd7c20 */ /* 0x000fe20008410000 */
[----:B------:R-:W-:Y:S01]  /*dad0*/  FMUL.FTZ R190, R194, UR46 ;  /* 0x0000002ec2be7c20 */ /* 0x000fe20008410000 */
[----:B------:R-:W-:Y:S01]  /*dae0*/  FMUL.FTZ R191, R195, UR46 ;  /* 0x0000002ec3bf7c20 */ /* 0x000fe20008410000 */
[----:B------:R-:W-:Y:S01]  /*daf0*/  FMUL.FTZ R218, R196, UR46 ;  /* 0x0000002ec4da7c20 */ /* 0x000fe20008410000 */
[----:B------:R-:W-:-:S02]  /*db00*/  IMAD R194, R0, -0x60, RZ ;  /* 0xffffffa000c27824 */ /* 0x000fc400078e02ff */
        /* <DEDUP_REMOVED lines=39> */
[----:B------:R-:W-:Y:S01]  /*dd80*/  IADD3 R219, -R207, 0x1, R194 ;  /* 0x00000001cfdb7810 */ /* 0x000fe20007ffe1c2 */
[----:B------:R-:W0:Y:S03]  /*dd90*/  MUFU.TANH R152, R152 ;  /* 0x0000009800987308 */ /* 0x000e260000002400 */
[----:B------:R-:W-:-:S05]  /*dda0*/  IADD3 R219, -R203, R219, R206 ;  /* 0x000000dbcbdb7210 */ /* 0x000fca0007ffe1ce */
[----:B------:R-:W0:Y:S01]  /*ddb0*/  MUFU.TANH R153, R153 ;  /* 0x0000009900997308 */ /* 0x000e220000002400 */
[----:B------:R-:W-:-:S07]  /*ddc0*/  VIADD R220, R219, UR44 ;  /* 0x0000002cdbdc7c36 */ /* 0x000fce0008000000 */
        /* <DEDUP_REMOVED lines=22> */
[----:B----4-:R-:W-:-:S05]  /*df30*/  @P0 IMAD.HI.U32 R215, R213, R215, RZ ;  /* 0x000000d7d5d70227 */ /* 0x010fca00078e00ff */
[----:B-----5:R-:W-:-:S05]  /*df40*/  @P0 SHF.R.U32.HI R213, RZ, R214, R215 ;  /* 0x000000d6ffd50219 */ /* 0x020fca00000116d7 */
[----:B------:R-:W3:Y:S01]  /*df50*/  SHFL.IDX PT, R221, R213, RZ, 0x1c1f ;  /* 0x001c1fffd5dd7589 */ /* 0x000ee200000e0000 */
[----:B------:R-:W-:Y:S01]  /*df60*/  FMUL.FTZ R214, R170, UR46 ;  /* 0x0000002eaad67c20 */ /* 0x000fe20008410000 */
[----:B------:R-:W-:Y:S01]  /*df70*/  FMUL.FTZ R215, R171, UR46 ;  /* 0x0000002eabd77c20 */ /* 0x000fe20008410000 */
[----:B------:R-:W-:Y:S01]  /*df80*/  PLOP3.LUT P0, PT, PT, PT, UP0, 0x40, 0x0 ;  /* 0x000000000000781c */ /* 0x000fe20003f0e808 */
[----:B------:R-:W4:Y:S01]  /*df90*/  MUFU.TANH R177, R177 ;  /* 0x000000b100b17308 */ /* 0x000f220000002400 */
[----:B------:R-:W-:Y:S02]  /*dfa0*/  VIADD R170, R9, 0x22840 ;  /* 0x0002284009aa7836 */ /* 0x000fe40000000000 */
[----:B------:R-:W-:-:S05]  /*dfb0*/  IMAD.U32 R171, RZ, RZ, UR47 ;  /* 0x0000002fffab7e24 */ /* 0x000fca000f8e00ff */
[----:B------:R-:W0:Y:S01]  /*dfc0*/  MUFU.TANH R214, R214 ;  /* 0x000000d600d67308 */ /* 0x000e220000002400 */
[----:B------:R-:W-:-:S07]  /*dfd0*/  PRMT R170, R171, 0x654, R170 ;  /* 0x00000654abaa7816 */ /* 0x000fce00000000aa */
        /* <DEDUP_REMOVED lines=22> */
[----:B------:R-:W-:Y:S01]  /*e140*/  VIADD R219, R219, UR50 ;  /* 0x00000032dbdb7c36 */ /* 0x000fe20008000000 */
[----:B------:R0:W-:Y:S06]  /*e150*/  SYNCS.ARRIVE.TRANS64.RED.A1T0 RZ, [R170+URZ], RZ ;  /* 0x000000ffaaff79a7 */ /* 0x0001ec000810043f */
[----:B------:R-:W0:Y:S01]  /*e160*/  MUFU.TANH R215, R215 ;  /* 0x000000d700d77308 */ /* 0x000e220000002400 */
[----:B---3--:R-:W-:-:S02]  /*e170*/  IMAD.IADD R199, R221, 0x1, R220 ;  /* 0x00000001ddc77824 */ /* 0x008fc400078e02dc */
[----:B------:R-:W-:Y:S01]  /*e180*/  IMAD.IADD R198, R221, 0x1, R219 ;  /* 0x00000001ddc67824 */ /* 0x000fe200078e02db */
[----:B----4-:R-:W-:Y:S06]  /*e190*/  @P0 BRA `(.L_x_2980) ;  /* 0x0000000000580947 */ /* 0x010fec0003800000 */
[----:B------:R-:W-:Y:S01]  /*e1a0*/  IADD3 R221, -R203, R206, R221 ;  /* 0x000000cecbdd7210 */ /* 0x000fe20007ffe1dd */
[----:B------:R-:W-:Y:S03]  /*e1b0*/  BSSY B0, `(.L_x_2981) ;  /* 0x0000010000007945 */ /* 0x000fe60003800000 */
[----:B------:R-:W-:-:S13]  /*e1c0*/  ISETP.GT.AND P0, PT, R221, -0x1, PT ;  /* 0xffffffffdd00780c */ /* 0x000fda0003f04270 */
[----:B------:R-:W-:Y:S05]  /*e1d0*/  @P0 BRA `(.L_x_2982) ;  /* 0x0000000000200947 */ /* 0x000fea0003800000 */
[----:B------:R-:W-:Y:S01]  /*e1e0*/  IMAD.U32 R227, RZ, RZ, UR37 ;  /* 0x00000025ffe37e24 */ /* 0x000fe2000f8e00ff */
[----:B------:R-:W-:-:S04]  /*e1f0*/  LOP3.LUT R221, RZ, R221, RZ, 0x33, !PT ;  /* 0x000000ddffdd7212 */ /* 0x000fc800078e33ff */
[----:B------:R-:W-:-:S13]  /*e200*/  ISETP.NE.AND P0, PT, R227, 0x1, PT ;  /* 0x00000001e300780c */ /* 0x000fda0003f05270 */
[----:B0-----:R-:W0:Y:S02]  /*e210*/  @P0 LDC.64 R170, c[0x0][0x9e8] ;  /* 0x00027a00ffaa0b82 */ /* 0x001e240000000a00 */
[----:B0-----:R-:W-:-:S05]  /*e220*/  @P0 IMAD.HI.U32 R170, R221, R170, RZ ;  /* 0x000000aaddaa0227 */ /* 0x001fca00078e00ff */
[----:B------:R-:W-:-:S04]  /*e230*/  @P0 SHF.R.U32.HI R221, RZ, R171, R170 ;  /* 0x000000abffdd0219 */ /* 0x000fc800000116aa */
[----:B------:R-:W-:Y:S01]  /*e240*/  LOP3.LUT R221, RZ, R221, RZ, 0x33, !PT ;  /* 0x000000ddffdd7212 */ /* 0x000fe200078e33ff */
[----:B------:R-:W-:Y:S06]  /*e250*/  BRA `(.L_x_2983) ;  /* 0x0000000000147947 */ /* 0x000fec0003800000 */
.L_x_2982:
[----:B------:R-:W-:-:S05]  /*e260*/  IMAD.U32 R227, RZ, RZ, UR37 ;  /* 0x00000025ffe37e24 */ /* 0x000fca000f8e00ff */
[----:B------:R-:W-:-:S13]  /*e270*/  ISETP.NE.AND P0, PT, R227, 0x1, PT ;  /* 0x00000001e300780c */ /* 0x000fda0003f05270 */
[----:B0-----:R-:W0:Y:S02]  /*e280*/  @P0 LDC.64 R170, c[0x0][0x9e8] ;  /* 0x00027a00ffaa0b82 */ /* 0x001e240000000a00 */
[----:B0-----:R-:W-:-:S05]  /*e290*/  @P0 IMAD.HI.U32 R170, R221, R170, RZ ;  /* 0x000000aaddaa0227 */ /* 0x001fca00078e00ff */
[----:B------:R-:W-:-:S07]  /*e2a0*/  @P0 SHF.R.U32.HI R221, RZ, R171, R170 ;  /* 0x000000abffdd0219 */ /* 0x000fce00000116aa */
.L_x_2983:
[----:B------:R-:W-:Y:S05]  /*e2b0*/  BSYNC B0 ;  /* 0x0000000000007941 */ /* 0x000fea0003800000 */
.L_x_2981:
[----:B------:R-:W-:-:S04]  /*e2c0*/  IMAD.IADD R170, R194, 0x1, -R207 ;  /* 0x00000001c2aa7824 */ /* 0x000fc800078e0acf */
[----:B------:R-:W-:-:S05]  /*e2d0*/  IMAD R170, R221, R227, R170 ;  /* 0x000000e3ddaa7224 */ /* 0x000fca00078e02aa */
[----:B------:R-:W-:Y:S02]  /*e2e0*/  VIADDMNMX R199, R170, R227, R199, PT ;  /* 0x000000e3aac77246 */ /* 0x000fe400038001c7 */
[----:B------:R-:W-:-:S07]  /*e2f0*/  VIMNMX R198, R198, R170, !PT ;  /* 0x000000aac6c67248 */ /* 0x000fce0007fe0100 */
.L_x_2980:
[----:B------:R-:W-:Y:S01]  /*e300*/  ISETP.GE.AND P1, PT, R194, 0x1, PT ;  /* 0x00000001c200780c */ /* 0x000fe20003f26270 */
[----:B------:R-:W-:Y:S01]  /*e310*/  UISETP.NE.AND UP0, UPT, UR52, URZ, UPT ;  /* 0x0000003f3400728c */ /* 0x000fe2000bf05270 */
[----:B------:R-:W-:Y:S02]  /*e320*/  LOP3.LUT R16, R16, 0xfffdffff, RZ, 0xc0, !PT ;  /* 0xfffdffff10107812 */ /* 0x000fe400078ec0ff */
[----:B------:R-:W-:Y:S02]  /*e330*/  ISETP.GE.AND P0, PT, R194, 0x2, PT ;  /* 0x00000002c200780c */ /* 0x000fe40003f06270 */
[----:B------:R-:W-:Y:S02]  /*e340*/  ISETP.GT.AND P2, PT, R198, RZ, !P1 ;  /* 0x000000ffc600720c */ /* 0x000fe40004f44270 */
[----:B------:R-:W-:Y:S02]  /*e350*/  ISETP.GE.AND P3, PT, R194, 0x9, PT ;  /* 0x00000009c200780c */ /* 0x000fe40003f66270 */
[----:B------:R-:W-:-:S03]  /*e360*/  ISETP.LT.OR P2, PT, R199, 0x1, P2 ;  /* 0x00000001c700780c */ /* 0x000fc60001741670 */
[----:B------:R-:W-:Y:S02]  /*e370*/  @P1 LOP3.LUT R16, R16, 0x20000, RZ, 0xfc, !PT ;  /* 0x0002000010101812 */ /* 0x000fe400078efcff */
[----:B------:R-:W-:Y:S02]  /*e380*/  ISETP.GT.AND P1, PT, R198, 0x1, !P0 ;  /* 0x00000001c600780c */ /* 0x000fe40004724270 */
[----:B0-----:R-:W-:Y:S02]  /*e390*/  FSEL R170, R152, -INF , !P2 ;  /* 0xff80000098aa7808 */ /* 0x001fe40005000000 */
[----:B------:R-:W-:Y:S02]  /*e3a0*/  ISETP.LT.OR P1, PT, R199, 0x2, P1 ;  /* 0x00000002c700780c */ /* 0x000fe40000f21670 */
        /* <DEDUP_REMOVED lines=119> */
[----:B------:R-:W-:Y:S02]  /*eb20*/  ISETP.GT.AND P6, PT, R198, 0x59, !P6 ;  /* 0x00000059c600780c */ /* 0x000fe400077c4270 */
[----:B------:R-:W0:Y:S02]  /*eb30*/  SHFL.IDX PT, R198, R213, 0x1, 0x1c1f ;  /* 0x003c1f00d5c67f89 */ /* 0x000e2400000e0000 */
[----:B------:R-:W-:-:S04]  /*eb40*/  ISETP.LT.OR P6, PT, R199, 0x5a, P6 ;  /* 0x0000005ac700780c */ /* 0x000fc800037c1670 */
[----:B------:R-:W-:Y:S02]  /*eb50*/  FSEL R197, R197, -INF , !P6 ;  /* 0xff800000c5c57808 */ /* 0x000fe40007000000 */
[----:B------:R-:W-:Y:S02]  /*eb60*/  PLOP3.LUT P6, PT, PT, PT, UP0, 0x40, 0x0 ;  /* 0x000000000000781c */ /* 0x000fe40003fce808 */
[----:B0-----:R-:W-:Y:S01]  /*eb70*/  IADD3 R220, R220, R198, RZ ;  /* 0x000000c6dcdc7210 */ /* 0x001fe20007ffe0ff */
[----:B------:R-:W-:-:S10]  /*eb80*/  IMAD.IADD R219, R219, 0x1, R198 ;  /* 0x00000001dbdb7824 */ /* 0x000fd400078e02c6 */
        /* <DEDUP_REMOVED lines=13> */
.L_x_2986:
[----:B------:R-:W-:-:S05]  /*ec60*/  IMAD.U32 R199, RZ, RZ, UR37 ;  /* 0x00000025ffc77e24 */ /* 0x000fca000f8e00ff */
[----:B------:R-:W-:-:S13]  /*ec70*/  ISETP.NE.AND P6, PT, R199, 0x1, PT ;  /* 0x00000001c700780c */ /* 0x000fda0003fc5270 */
[----:B------:R-:W0:Y:S02]  /*ec80*/  @P6 LDC.64 R152, c[0x0][0x9e8] ;  /* 0x00027a00ff986b82 */ /* 0x000e240000000a00 */
[----:B0-----:R-:W-:-:S05]  /*ec90*/  @P6 IMAD.HI.U32 R152, R198, R152, RZ ;  /* 0x00000098c6986227 */ /* 0x001fca00078e00ff */
[----:B------:R-:W-:-:S07]  /*eca0*/  @P6 SHF.R.U32.HI R198, RZ, R153, R152 ;  /* 0x00000099ffc66219 */ /* 0x000fce0000011698 */
.L_x_2987:
[----:B------:R-:W-:Y:S05]  /*ecb0*/  BSYNC B0 ;  /* 0x0000000000007941 */ /* 0x000fea0003800000 */
.L_x_2985:
[----:B------:R-:W-:-:S04]  /*ecc0*/  IMAD.IADD R194, R194, 0x1, -R207 ;  /* 0x00000001c2c27824 */ /* 0x000fc800078e0acf */
[----:B------:R-:W-:-:S05]  /*ecd0*/  IMAD R194, R198, R199, R194 ;  /* 0x000000c7c6c27224 */ /* 0x000fca00078e02c2 */
[----:B------:R-:W-:Y:S02]  /*ece0*/  VIADDMNMX R220, R194, R199, R220, PT ;  /* 0x000000c7c2dc7246 */ /* 0x000fe400038001dc */
[----:B------:R-:W-:-:S07]  /*ecf0*/  VIMNMX R219, R219, R194, !PT ;  /* 0x000000c2dbdb7248 */ /* 0x000fce0007fe0100 */
.L_x_2984:
[----:B------:R-:W-:Y:S01]  /*ed00*/  ISETP.GT.AND P0, PT, R219, 0x1, !P0 ;  /* 0x00000001db00780c */ /* 0x000fe20004704270 */
[----:B------:R-:W-:Y:S01]  /*ed10*/  UMOV UR48, UR42 ;  /* 0x0000002a00307c82 */ /* 0x000fe20008000000 */
[----:B------:R-:W-:Y:S01]  /*ed20*/  FMNMX.FTZ R153, R170, R6, !PT ;  /* 0x00000006aa997209 */ /* 0x000fe20007810000 */
[----:B------:R-:W-:Y:S01]  /*ed30*/  IMAD.U32 R227, RZ, RZ, UR51 ;  /* 0x00000033ffe37e24 */ /* 0x000fe2000f8e00ff */
[----:B------:R-:W-:Y:S02]  /*ed40*/  ISETP.LT.OR P0, PT, R220, 0x2, P0 ;  /* 0x00000002dc00780c */ /* 0x000fe40000701670 */
[C---:B------:R-:W-:Y:S02]  /*ed50*/  LOP3.LUT P6, RZ, R16.reuse, 0x20, RZ, 0xc0, !PT ;  /* 0x0000002010ff7812 */ /* 0x040fe400078cc0ff */
        /* <DEDUP_REMOVED lines=44> */
[----:B------:R-:W-:Y:S02]  /*f020*/  ISETP.GT.AND P1, PT, R219, 0x48, !P1 ;  /* 0x00000048db00780c */ /* 0x000fe40004f24270 */
[----:B------:R-:W-:Y:S02]  /*f030*/  ISETP.LT.OR P0, PT, R220, 0x21, P0 ;  /* 0x00000021dc00780c */ /* 0x000fe40000701670 */
[----:B------:R-:W-:Y:S02]  /*f040*/  FMNMX.FTZ R153, R217, R153, !PT ;  /* 0x00000099d9997209 */ /* 0x000fe40007810000 */
[----:B------:R-:W-:Y:S02]  /*f050*/  FSEL R214, R214, -INF , !P0 ;  /* 0xff800000d6d67808 */ /* 0x000fe40004000000 */
[----:B------:R-:W-:Y:S02]  /*f060*/  LOP3.LUT P0, RZ, R16, 0x4000, RZ, 0xc0, !PT ;  /* 0x0000400010ff7812 */ /* 0x000fe4000780c0ff */
[----:B------:R-:W-:-:S02]  /*f070*/  ISETP.LT.OR P1, PT, R220, 0x49, P1 ;  /* 0x00000049dc00780c */ /* 0x000fc40000f21670 */
[----:B------:R-:W-:Y:S02]  /*f080*/  ISETP.GT.AND P0, PT, R219, 0x21, !P0 ;  /* 0x00000021db00780c */ /* 0x000fe40004704270 */
[----:B------:R-:W-:Y:S02]  /*f090*/  FMNMX.FTZ R153, R192, R153, !PT ;  /* 0x00000099c0997209 */ /* 0x000fe40007810000 */
[----:B------:R-:W-:Y:S02]  /*f0a0*/  ISETP.LT.OR P0, PT, R220, 0x22, P0 ;  /* 0x00000022dc00780c */ /* 0x000fe40000701670 */
[----:B------:R-:W-:Y:S02]  /*f0b0*/  FSEL R188, R188, -INF , !P1 ;  /* 0xff800000bcbc7808 */ /* 0x000fe40004800000 */
[----:B------:R-:W-:Y:S02]  /*f0c0*/  FSEL R215, R215, -INF , !P0 ;  /* 0xff800000d7d77808 */ /* 0x000fe40004000000 */
[----:B------:R-:W-:-:S02]  /*f0d0*/  LOP3.LUT P0, RZ, R16, 0x2000, RZ, 0xc0, !PT ;  /* 0x0000200010ff7812 */ /* 0x000fc4000780c0ff */
[----:B------:R-:W-:Y:S02]  /*f0e0*/  LOP3.LUT P1, RZ, R16, 0x20000, RZ, 0xc0, !PT ;  /* 0x0002000010ff7812 */ /* 0x000fe4000782c0ff */
[----:B------:R-:W-:Y:S02]  /*f0f0*/  ISETP.GT.AND P0, PT, R219, 0x28, !P0 ;  /* 0x00000028db00780c */ /* 0x000fe40004704270 */
[----:B------:R-:W-:Y:S02]  /*f100*/  FMNMX.FTZ R153, R193, R153, !PT ;  /* 0x00000099c1997209 */ /* 0x000fe40007810000 */
[----:B------:R-:W-:Y:S02]  /*f110*/  ISETP.LT.OR P0, PT, R220, 0x29, P0 ;  /* 0x00000029dc00780c */ /* 0x000fe40000701670 */
[----:B------:R-:W-:Y:S02]  /*f120*/  ISETP.GT.AND P1, PT, R219, RZ, !P1 ;  /* 0x000000ffdb00720c */ /* 0x000fe40004f24270 */
[----:B------:R-:W-:-:S02]  /*f130*/  FSEL R174, R174, -INF , !P0 ;  /* 0xff800000aeae7808 */ /* 0x000fc40004000000 */
[----:B------:R-:W-:Y:S02]  /*f140*/  LOP3.LUT P0, RZ, R16, 0x1000, RZ, 0xc0, !PT ;  /* 0x0000100010ff7812 */ /* 0x000fe4000780c0ff */
[----:B------:R-:W-:Y:S02]  /*f150*/  FMNMX.FTZ R153, R218, R153, !PT ;  /* 0x00000099da997209 */ /* 0x000fe40007810000 */
[----:B------:R-:W-:Y:S02]  /*f160*/  ISETP.GT.AND P0, PT, R219, 0x29, !P0 ;  /* 0x00000029db00780c */ /* 0x000fe40004704270 */
[C---:B------:R-:W-:Y:S02]  /*f170*/  ISETP.LT.OR P1, PT, R220.reuse, 0x1, P1 ;  /* 0x00000001dc00780c */ /* 0x040fe40000f21670 */
[----:B------:R-:W-:Y:S02]  /*f180*/  ISETP.LT.OR P0, PT, R220, 0x2a, P0 ;  /* 0x0000002adc00780c */ /* 0x000fe40000701670 */
[----:B------:R-:W-:-:S02]  /*f190*/  FMNMX.FTZ R153, R197, R153, !PT ;  /* 0x00000099c5997209 */ /* 0x000fc40007810000 */
[----:B------:R-:W-:Y:S02]  /*f1a0*/  FSEL R175, R175, -INF , !P0 ;  /* 0xff800000afaf7808 */ /* 0x000fe40004000000 */
[----:B------:R-:W-:Y:S02]  /*f1b0*/  LOP3.LUT P0, RZ, R16, 0x800, RZ, 0xc0, !PT ;  /* 0x0000080010ff7812 */ /* 0x000fe4000780c0ff */
[----:B------:R-:W-:Y:S02]  /*f1c0*/  FSEL R154, R154, -INF , !P1 ;  /* 0xff8000009a9a7808 */ /* 0x000fe40004800000 */
[----:B------:R-:W-:Y:S02]  /*f1d0*/  ISETP.GT.AND P0, PT, R219, 0x30, !P0 ;  /* 0x00000030db00780c */ /* 0x000fe40004704270 */
[----:B------:R-:W-:Y:S02]  /*f1e0*/  FMNMX.FTZ R194, R154, R7, !PT ;  /* 0x000000079ac27209 */ /* 0x000fe40007810000 */
[----:B------:R-:W-:-:S02]  /*f1f0*/  ISETP.LT.OR P0, PT, R220, 0x31, P0 ;  /* 0x00000031dc00780c */ /* 0x000fc40000701670 */
[----:B------:R-:W-:Y:S02]  /*f200*/  FMNMX.FTZ R194, R155, R194, !PT ;  /* 0x000000c29bc27209 */ /* 0x000fe40007810000 */
[----:B------:R-:W-:Y:S02]  /*f210*/  FSEL R152, R178, -INF , !P0 ;  /* 0xff800000b2987808 */ /* 0x000fe40004000000 */
[----:B------:R-:W-:Y:S01]  /*f220*/  LOP3.LUT P0, RZ, R16, 0x400, RZ, 0xc0, !PT ;  /* 0x0000040010ff7812 */ /* 0x000fe2000780c0ff */
[----:B------:R-:W0:Y:S01]  /*f230*/  SHFL.BFLY PT, R178, R153, 0x2, 0x1f ;  /* 0x0c401f0099b27f89 */ /* 0x000e2200000e0000 */
        /* <DEDUP_REMOVED lines=14> */
[----:B0-----:R-:W-:-:S02]  /*f320*/  FMNMX.FTZ R178, R153, R178, !PT ;  /* 0x000000b299b27209 */ /* 0x001fc40007810000 */
[----:B------:R-:W-:Y:S02]  /*f330*/  ISETP.GT.AND P0, PT, R219, 0x39, !P0 ;  /* 0x00000039db00780c */ /* 0x000fe40004704270 */
[----:B------:R-:W-:Y:S01]  /*f340*/  FMNMX.FTZ R194, R214, R194, !PT ;  /* 0x000000c2d6c27209 */ /* 0x000fe20007810000 */
[----:B------:R-:W0:Y:S01]  /*f350*/  SHFL.BFLY PT, R153, R178, 0x1, 0x1f ;  /* 0x0c201f00b2997f89 */ /* 0x000e2200000e0000 */
[----:B------:R-:W-:Y:S02]  /*f360*/  ISETP.LT.OR P0, PT, R220, 0x3a, P0 ;  /* 0x0000003adc00780c */ /* 0x000fe40000701670 */
[----:B------:R-:W-:Y:S02]  /*f370*/  FMNMX.FTZ R194, R215, R194, !PT ;  /* 0x000000c2d7c27209 */ /* 0x000fe40007810000 */
[----:B------:R-:W-:Y:S02]  /*f380*/  FSEL R183, R183, -INF , !P0 ;  /* 0xff800000b7b77808 */ /* 0x000fe40004000000 */
[----:B------:R-:W-:-:S02]  /*f390*/  LOP3.LUT P0, RZ, R16, 0x80, RZ, 0xc0, !PT ;  /* 0x0000008010ff7812 */ /* 0x000fc4000780c0ff */
[----:B------:R-:W-:Y:S02]  /*f3a0*/  FMNMX.FTZ R194, R174, R194, !PT ;  /* 0x000000c2aec27209 */ /* 0x000fe40007810000 */
[----:B------:R-:W-:Y:S02]  /*f3b0*/  ISETP.GT.AND P0, PT, R219, 0x40, !P0 ;  /* 0x00000040db00780c */ /* 0x000fe40004704270 */
[----:B------:R-:W-:Y:S02]  /*f3c0*/  LOP3.LUT P6, RZ, R16, 0x40, RZ, 0xc0, !PT ;  /* 0x0000004010ff7812 */ /* 0x000fe400078cc0ff */
[----:B------:R-:W-:Y:S02]  /*f3d0*/  ISETP.LT.OR P0, PT, R220, 0x41, P0 ;  /* 0x00000041dc00780c */ /* 0x000fe40000701670 */
[----:B------:R-:W-:Y:S02]  /*f3e0*/  FMNMX.FTZ R194, R175, R194, !PT ;  /* 0x000000c2afc27209 */ /* 0x000fe40007810000 */
[----:B------:R-:W-:-:S02]  /*f3f0*/  FSEL R186, R186, -INF , !P0 ;  /* 0xff800000baba7808 */ /* 0x000fc40004000000 */
[----:B------:R-:W-:Y:S02]  /*f400*/  ISETP.GT.AND P0, PT, R219, 0x41, !P6 ;  /* 0x00000041db00780c */ /* 0x000fe40007704270 */
[----:B------:R-:W-:Y:S02]  /*f410*/  FMNMX.FTZ R194, R152, R194, !PT ;  /* 0x000000c298c27209 */ /* 0x000fe40007810000 */
[----:B------:R-:W-:Y:S02]  /*f420*/  ISETP.LT.OR P0, PT, R220, 0x42, P0 ;  /* 0x00000042dc00780c */ /* 0x000fe40000701670 */
[----:B0-----:R-:W-:Y:S02]  /*f430*/  FMNMX.FTZ R178, R178, R153, !PT ;  /* 0x00000099b2b27209 */ /* 0x001fe40007810000 */
[----:B------:R-:W-:Y:S02]  /*f440*/  FMNMX.FTZ R194, R179, R194, !PT ;  /* 0x000000c2b3c27209 */ /* 0x000fe40007810000 */
[----:B------:R-:W-:-:S02]  /*f450*/  FSEL R187, R187, -INF , !P0 ;  /* 0xff800000bbbb7808 */ /* 0x000fc40004000000 */
[----:B------:R-:W-:Y:S02]  /*f460*/  FSETP.NEU.FTZ.AND P0, PT, R178, -INF , PT ;  /* 0xff800000b200780b */ /* 0x000fe40003f1d000 */
[----:B------:R-:W-:Y:S02]  /*f470*/  FMNMX.FTZ R194, R182, R194, !PT ;  /* 0x000000c2b6c27209 */ /* 0x000fe40007810000 */
[----:B------:R-:W-:Y:S02]  /*f480*/  FSEL R153, R178, RZ, P0 ;  /* 0x000000ffb2997208 */ /* 0x000fe40000000000 */
[----:B------:R-:W-:Y:S02]  /*f490*/  FMNMX.FTZ R194, R183, R194, !PT ;  /* 0x000000c2b7c27209 */ /* 0x000fe40007810000 */
[----:B------:R-:W-:Y:S01]  /*f4a0*/  ISETP.GT.AND P2, PT, R219, 0x49, !P2 ;  /* 0x00000049db00780c */ /* 0x000fe20005744270 */
[----:B------:R-:W-:Y:S01]  /*f4b0*/  FADD.FTZ R6, -R153, R6 ;  /* 0x0000000699067221 */ /* 0x000fe20000010100 */
[----:B------:R-:W-:Y:S01]  /*f4c0*/  FMNMX.FTZ R194, R186, R194, !PT ;  /* 0x000000c2bac27209 */ /* 0x000fe20007810000 */
[----:B------:R-:W-:Y:S01]  /*f4d0*/  FMUL.FTZ R153, R178, UR48 ;  /* 0x00000030b2997c20 */ /* 0x000fe20008410000 */
[----:B------:R-:W-:Y:S01]  /*f4e0*/  ISETP.LT.OR P2, PT, R220, 0x4a, P2 ;  /* 0x0000004adc00780c */ /* 0x000fe20001741670 */
[----:B------:R-:W-:Y:S01]  /*f4f0*/  FMUL.FTZ R6, R6, UR48 ;  /* 0x0000003006067c20 */ /* 0x000fe20008410000 */
[----:B------:R-:W-:-:S02]  /*f500*/  ISETP.GT.AND P3, PT, R219, 0x50, !P3 ;  /* 0x00000050db00780c */ /* 0x000fc40005f64270 */
[----:B------:R-:W-:Y:S02]  /*f510*/  FMNMX.FTZ R194, R187, R194, !PT ;  /* 0x000000c2bbc27209 */ /* 0x000fe40007810000 */
[----:B------:R-:W-:Y:S01]  /*f520*/  FSEL R153, R153, RZ, P0 ;  /* 0x000000ff99997208 */ /* 0x000fe20000000000 */
[----:B------:R-:W-:Y:S01]  /*f530*/  MUFU.EX2 R6, R6 ;  /* 0x0000000600067308 */ /* 0x000fe20000000800 */
[----:B------:R-:W-:Y:S02]  /*f540*/  FSEL R189, R189, -INF , !P2 ;  /* 0xff800000bdbd7808 */ /* 0x000fe40005000000 */
[----:B------:R-:W-:Y:S01]  /*f550*/  ISETP.GT.AND P4, PT, R219, 0x51, !P4 ;  /* 0x00000051db00780c */ /* 0x000fe20006784270 */
[--C-:B------:R-:W-:Y:S01]  /*f560*/  FFMA.FTZ R170, R170, UR48, -R153.reuse ;  /* 0x00000030aaaa7c23 */ /* 0x100fe20008010899 */
[----:B------:R-:W-:Y:S01]  /*f570*/  ISETP.LT.OR P3, PT, R220, 0x51, P3 ;  /* 0x00000051dc00780c */ /* 0x000fe20001f61670 */
[--C-:B------:R-:W-:Y:S01]  /*f580*/  FFMA.FTZ R171, R171, UR48, -R153.reuse ;  /* 0x00000030abab7c23 */ /* 0x100fe20008010899 */
[----:B------:R-:W-:Y:S01]  /*f590*/  FMNMX.FTZ R194, R188, R194, !PT ;  /* 0x000000c2bcc27209 */ /* 0x000fe20007810000 */
[----:B------:R-:W0:Y:S01]  /*f5a0*/  MUFU.EX2 R221, R170 ;  /* 0x000000aa00dd7308 */ /* 0x000e220000000800 */
[----:B------:R-:W-:Y:S01]  /*f5b0*/  LOP3.LUT P6, RZ, R16, 0x1, RZ, 0xc0, !PT ;  /* 0x0000000110ff7812 */ /* 0x000fe200078cc0ff */
[--C-:B------:R-:W-:Y:S01]  /*f5c0*/  FFMA.FTZ R156, R156, UR48, -R153.reuse ;  /* 0x000000309c9c7c23 */ /* 0x100fe20008010899 */
[----:B------:R-:W-:Y:S01]  /*f5d0*/  ISETP.GT.AND P5, PT, R219, 0x58, !P5 ;  /* 0x00000058db00780c */ /* 0x000fe20006fa4270 */
[--C-:B------:R-:W-:Y:S01]  /*f5e0*/  FFMA.FTZ R157, R157, UR48, -R153.reuse ;  /* 0x000000309d9d7c23 */ /* 0x100fe20008010899 */
[----:B------:R-:W-:Y:S01]  /*f5f0*/  ISETP.LT.OR P4, PT, R220, 0x52, P4 ;  /* 0x00000052dc00780c */ /* 0x000fe20002781670 */
[--C-:B------:R-:W-:Y:S01]  /*f600*/  FFMA.FTZ R160, R160, UR48, -R153.reuse ;  /* 0x00000030a0a07c23 */ /* 0x100fe20008010899 */
[----:B------:R-:W-:Y:S01]  /*f610*/  FSEL R190, R190, -INF , !P3 ;  /* 0xff800000bebe7808 */ /* 0x000fe20005800000 */
[----:B------:R-:W-:Y:S01]  /*f620*/  MUFU.EX2 R156, R156 ;  /* 0x0000009c009c7308 */ /* 0x000fe20000000800 */
[----:B------:R-:W-:Y:S01]  /*f630*/  FMNMX.FTZ R194, R189, R194, !PT ;  /* 0x000000c2bdc27209 */ /* 0x000fe20007810000 */
        /* <DEDUP_REMOVED lines=9> */
[----:B------:R-:W-:Y:S01]  /*f6d0*/  ISETP.LT.OR P0, PT, R220, 0x5a, P0 ;  /* 0x0000005adc00780c */ /* 0x000fe20000701670 */
[--C-:B------:R-:W-:Y:S01]  /*f6e0*/  FFMA.FTZ R169, R169, UR48, -R153.reuse ;  /* 0x00000030a9a97c23 */ /* 0x100fe20008010899 */
[----:B------:R-:W-:Y:S01]  /*f6f0*/  FSEL R195, R195, -INF , !P5 ;  /* 0xff800000c3c37808 */ /* 0x000fe20006800000 */
[--C-:B------:R-:W-:Y:S01]  /*f700*/  FFMA.FTZ R172, R172, UR48, -R153.reuse ;  /* 0x00000030acac7c23 */ /* 0x100fe20008010899 */
[----:B------:R-:W-:Y:S01]  /*f710*/  FMNMX.FTZ R194, R191, R194, !PT ;  /* 0x000000c2bfc27209 */ /* 0x000fe20007810000 */
[----:B------:R-:W3:Y:S01]  /*f720*/  MUFU.EX2 R220, R171 ;  /* 0x000000ab00dc7308 */ /* 0x000ee20000000800 */
[----:B------:R-:W-:Y:S01]  /*f730*/  FSEL R196, R196, -INF , !P0 ;  /* 0xff800000c4c47808 */ /* 0x000fe20004000000 */
[--C-:B------:R-:W-:Y:S01]  /*f740*/  FFMA.FTZ R173, R173, UR48, -R153.reuse ;  /* 0x00000030adad7c23 */ /* 0x100fe20008010899 */
[----:B------:R-:W-:Y:S01]  /*f750*/  FMNMX.FTZ R194, R195, R194, !PT ;  /* 0x000000c2c3c27209 */ /* 0x000fe20007810000 */
[--C-:B------:R-:W-:Y:S01]  /*f760*/  FFMA.FTZ R176, R176, UR48, -R153.reuse ;  /* 0x00000030b0b07c23 */ /* 0x100fe20008010899 */
[--C-:B------:R-:W-:Y:S01]  /*f770*/  FFMA.FTZ R177, R177, UR48, -R153.reuse ;  /* 0x00000030b1b17c23 */ /* 0x100fe20008010899 */
[--C-:B------:R-:W-:Y:S01]  /*f780*/  FFMA.FTZ R180, R180, UR48, -R153.reuse ;  /* 0x00000030b4b47c23 */ /* 0x100fe20008010899 */
[----:B------:R-:W-:Y:S01]  /*f790*/  FMNMX.FTZ R194, R196, R194, !PT ;  /* 0x000000c2c4c27209 */ /* 0x000fe20007810000 */
        /* <DEDUP_REMOVED lines=8> */
[----:B------:R-:W4:Y:S01]  /*f820*/  MUFU.EX2 R160, R160 ;  /* 0x000000a000a07308 */ /* 0x000f220000000800 */
[----:B------:R-:W-:Y:S01]  /*f830*/  FFMA.FTZ R153, R197, UR48, -R153 ;  /* 0x00000030c5997c23 */ /* 0x000fe20008010899 */
[----:B0-----:R-:W-:Y:S01]  /*f840*/  FFMA.FTZ R213, R6, R8, R221 ;  /* 0x0000000806d57223 */ /* 0x001fe200000100dd */
[----:B------:R-:W0:Y:S01]  /*f850*/  SHFL.BFLY PT, R197, R194, 0x2, 0x1f ;  /* 0x0c401f00c2c57f89 */ /* 0x000e2200000e0000 */
[-C--:B------:R-:W-:Y:S01]  /*f860*/  FMUL.FTZ R24, R24, R6.reuse ;  /* 0x0000000618187220 */ /* 0x080fe20000410000 */
[-C--:B------:R-:W-:Y:S01]  /*f870*/  FMUL.FTZ R25, R25, R6.reuse ;  /* 0x0000000619197220 */ /* 0x080fe20000410000 */
[----:B---3--:R-:W-:Y:S01]  /*f880*/  FADD.FTZ R213, R220, R213 ;  /* 0x000000d5dcd57221 */ /* 0x008fe20000010000 */
[-C--:B------:R-:W-:Y:S01]  /*f890*/  FMUL.FTZ R28, R28, R6.reuse ;  /* 0x000000061c1c7220 */ /* 0x080fe20000410000 */
[----:B------:R-:W3:Y:S01]  /*f8a0*/  MUFU.EX2 R161, R161 ;  /* 0x000000a100a17308 */ /* 0x000ee20000000800 */
[-C--:B------:R-:W-:Y:S01]  /*f8b0*/  FMUL.FTZ R29, R29, R6.reuse ;  /* 0x000000061d1d7220 */ /* 0x080fe20000410000 */
[----:B------:R-:W-:Y:S01]  /*f8c0*/  FADD.FTZ R213, R156, R213 ;  /* 0x000000d59cd57221 */ /* 0x000fe20000010000 */
[-C--:B------:R-:W-:Y:S01]  /*f8d0*/  FMUL.FTZ R32, R32, R6.reuse ;  /* 0x0000000620207220 */ /* 0x080fe20000410000 */
[-C--:B------:R-:W-:Y:S01]  /*f8e0*/  FMUL.FTZ R33, R33, R6.reuse ;  /* 0x0000000621217220 */ /* 0x080fe20000410000 */
[-C--:B------:R-:W-:Y:S01]  /*f8f0*/  FMUL.FTZ R36, R36, R6.reuse ;  /* 0x0000000624247220 */ /* 0x080fe20000410000 */
[----:B------:R-:W-:Y:S01]  /*f900*/  FADD.FTZ R213, R157, R213 ;  /* 0x000000d59dd57221 */ /* 0x000fe20000010000 */
[-C--:B------:R-:W-:Y:S01]  /*f910*/  FMUL.FTZ R37, R37, R6.reuse ;  /* 0x0000000625257220 */ /* 0x080fe20000410000 */
[----:B------:R-:W5:Y:S01]  /*f920*/  MUFU.EX2 R164, R164 ;  /* 0x000000a400a47308 */ /* 0x000f620000000800 */
[-C--:B------:R-:W-:Y:S01]  /*f930*/  FMUL.FTZ R40, R40, R6.reuse ;  /* 0x0000000628287220 */ /* 0x080fe20000410000 */
[----:B----4-:R-:W-:Y:S01]  /*f940*/  FADD.FTZ R213, R160, R213 ;  /* 0x000000d5a0d57221 */ /* 0x010fe20000010000 */
[-C--:B------:R-:W-:Y:S01]  /*f950*/  FMUL.FTZ R41, R41, R6.reuse ;  /* 0x0000000629297220 */ /* 0x080fe20000410000 */
[-C--:B------:R-:W-:Y:S01]  /*f960*/  FMUL.FTZ R44, R44, R6.reuse ;  /* 0x000000062c2c7220 */ /* 0x080fe20000410000 */
[-C--:B------:R-:W-:Y:S01]  /*f970*/  FMUL.FTZ R45, R45, R6.reuse ;  /* 0x000000062d2d7220 */ /* 0x080fe20000410000 */
[-C--:B------:R-:W-:Y:S01]  /*f980*/  FMUL.FTZ R48, R48, R6.reuse ;  /* 0x0000000630307220 */ /* 0x080fe20000410000 */
[-C--:B------:R-:W-:Y:S01]  /*f990*/  FMUL.FTZ R49, R49, R6.reuse ;  /* 0x0000000631317220 */ /* 0x080fe20000410000 */
[----:B------:R-:W4:Y:S01]  /*f9a0*/  MUFU.EX2 R165, R165 ;  /* 0x000000a500a57308 */ /* 0x000f220000000800 */
[----:B---3--:R-:W-:Y:S01]  /*f9b0*/  FADD.FTZ R213, R161, R213 ;  /* 0x000000d5a1d57221 */ /* 0x008fe20000010000 */
[-C--:B------:R-:W-:Y:S01]  /*f9c0*/  FMUL.FTZ R52, R52, R6.reuse ;  /* 0x0000000634347220 */ /* 0x080fe20000410000 */
[----:B0-----:R-:W-:Y:S01]  /*f9d0*/  FMNMX.FTZ R197, R194, R197, !PT ;  /* 0x000000c5c2c57209 */ /* 0x001fe20007810000 */
[-C--:B------:R-:W-:Y:S01]  /*f9e0*/  FMUL.FTZ R53, R53, R6.reuse ;  /* 0x0000000635357220 */ /* 0x080fe20000410000 */
[-C--:B------:R-:W-:Y:S01]  /*f9f0*/  FMUL.FTZ R56, R56, R6.reuse ;  /* 0x0000000638387220 */ /* 0x080fe20000410000 */
[-C--:B------:R-:W-:Y:S01]  /*fa00*/  FMUL.FTZ R57, R57, R6.reuse ;  /* 0x0000000639397220 */ /* 0x080fe20000410000 */
[-C--:B------:R-:W-:Y:S01]  /*fa10*/  FMUL.FTZ R60, R60, R6.reuse ;  /* 0x000000063c3c7220 */ /* 0x080fe20000410000 */
[----:B------:R-:W0:Y:S01]  /*fa20*/  MUFU.EX2 R168, R168 ;  /* 0x000000a800a87308 */ /* 0x000e220000000800 */
[----:B-----5:R-:W-:Y:S01]  /*fa30*/  FADD.FTZ R213, R164, R213 ;  /* 0x000000d5a4d57221 */ /* 0x020fe20000010000 */
[----:B------:R-:W3:Y:S01]  /*fa40*/  SHFL.BFLY PT, R171, R197, 0x1, 0x1f ;  /* 0x0c201f00c5ab7f89 */ /* 0x000ee200000e0000 */
[-C--:B------:R-:W-:Y:S01]  /*fa50*/  FMUL.FTZ R61, R61, R6.reuse ;  /* 0x000000063d3d7220 */ /* 0x080fe20000410000 */
[-C--:B------:R-:W-:Y:S01]  /*fa60*/  FMUL.FTZ R64, R64, R6.reuse ;  /* 0x0000000640407220 */ /* 0x080fe20000410000 */
[-C--:B------:R-:W-:Y:S01]  /*fa70*/  FMUL.FTZ R65, R65, R6.reuse ;  /* 0x0000000641417220 */ /* 0x080fe20000410000 */
[-C--:B------:R-:W-:Y:S01]  /*fa80*/  FMUL.FTZ R68, R68, R6.reuse ;  /* 0x0000000644447220 */ /* 0x080fe20000410000 */
[-C--:B------:R-:W-:Y:S01]  /*fa90*/  FMUL.FTZ R69, R69, R6.reuse ;  /* 0x0000000645457220 */ /* 0x080fe20000410000 */
[----:B------:R-:W5:Y:S01]  /*faa0*/  MUFU.EX2 R169, R169 ;  /* 0x000000a900a97308 */ /* 0x000f620000000800 */
        /* <DEDUP_REMOVED lines=16> */
[----:B-----5:R-:W-:Y:S01]  /*fbb0*/  FADD.FTZ R213, R169, R213 ;  /* 0x000000d5a9d57221 */ /* 0x020fe20000010000 */
[-C--:B------:R-:W-:Y:S01]  /*fbc0*/  FMUL.FTZ R96, R96, R6.reuse ;  /* 0x0000000660607220 */ /* 0x080fe20000410000 */
[-C--:B------:R-:W-:Y:S01]  /*fbd0*/  FMUL.FTZ R97, R97, R6.reuse ;  /* 0x0000000661617220 */ /* 0x080fe20000410000 */
[-C--:B------:R-:W-:Y:S01]  /*fbe0*/  FMUL.FTZ R100, R100, R6.reuse ;  /* 0x0000000664647220 */ /* 0x080fe20000410000 */
[-C--:B------:R-:W-:Y:S01]  /*fbf0*/  FMUL.FTZ R101, R101, R6.reuse ;  /* 0x0000000665657220 */ /* 0x080fe20000410000 */
[-C--:B------:R-:W-:Y:S01]  /*fc00*/  FMUL.FTZ R104, R104, R6.reuse ;  /* 0x0000000668687220 */ /* 0x080fe20000410000 */
[-C--:B------:R-:W-:Y:S01]  /*fc10*/  FMUL.FTZ R105, R105, R6.reuse ;  /* 0x0000000669697220 */ /* 0x080fe20000410000 */
[----:B------:R3:W5:Y:S01]  /*fc20*/  MUFU.EX2 R170, R176 ;  /* 0x000000b000aa7308 */ /* 0x0007620000000800 */
        /* <DEDUP_REMOVED lines=9> */
[----:B---3--:R-:W-:Y:S01]  /*fcc0*/  FMNMX.FTZ R176, R197, R171, !PT ;  /* 0x000000abc5b07209 */ /* 0x008fe20007810000 */
[-C--:B------:R-:W-:Y:S01]  /*fcd0*/  FMUL.FTZ R120, R120, R6.reuse ;  /* 0x0000000678787220 */ /* 0x080fe20000410000 */
[-C--:B------:R-:W-:Y:S01]  /*fce0*/  FMUL.FTZ R121, R121, R6.reuse ;  /* 0x0000000679797220 */ /* 0x080fe20000410000 */
[-C--:B------:R-:W-:Y:S01]  /*fcf0*/  FMUL.FTZ R124, R124, R6.reuse ;  /* 0x000000067c7c7220 */ /* 0x080fe20000410000 */
[C---:B------:R-:W-:Y:S01]  /*fd00*/  FSETP.NEU.FTZ.AND P0, PT, R176.reuse, -INF , PT ;  /* 0xff800000b000780b */ /* 0x040fe20003f1d000 */
[----:B------:R-:W-:Y:S01]  /*fd10*/  FMUL.FTZ R171, R176, UR48 ;  /* 0x00000030b0ab7c20 */ /* 0x000fe20008410000 */
[----:B------:R-:W0:Y:S01]  /*fd20*/  MUFU.EX2 R180, R180 ;  /* 0x000000b400b47308 */ /* 0x000e220000000800 */
[----:B-----5:R-:W-:Y:S01]  /*fd30*/  FADD.FTZ R213, R170, R213 ;  /* 0x000000d5aad57221 */ /* 0x020fe20000010000 */
[-C--:B------:R-:W-:Y:S01]  /*fd40*/  FMUL.FTZ R125, R125, R6.reuse ;  /* 0x000000067d7d7220 */ /* 0x080fe20000410000 */
[-C--:B------:R-:W-:Y:S01]  /*fd50*/  FMUL.FTZ R128, R128, R6.reuse ;  /* 0x0000000680807220 */ /* 0x080fe20000410000 */
[----:B------:R-:W-:Y:S01]  /*fd60*/  FSEL R171, R171, RZ, P0 ;  /* 0x000000ffabab7208 */ /* 0x000fe20000000000 */
[-C--:B------:R-:W-:Y:S01]  /*fd70*/  FMUL.FTZ R129, R129, R6.reuse ;  /* 0x0000000681817220 */ /* 0x080fe20000410000 */
[-C--:B------:R-:W-:Y:S01]  /*fd80*/  FMUL.FTZ R132, R132, R6.reuse ;  /* 0x0000000684847220 */ /* 0x080fe20000410000 */
[----:B------:R-:W-:Y:S01]  /*fd90*/  FMUL.FTZ R133, R133, R6 ;  /* 0x0000000685857220 */ /* 0x000fe20000410000 */
[----:B------:R-:W3:Y:S01]  /*fda0*/  MUFU.EX2 R181, R181 ;  /* 0x000000b500b57308 */ /* 0x000ee20000000800 */
[----:B----4-:R-:W-:Y:S01]  /*fdb0*/  FADD.FTZ R213, R177, R213 ;  /* 0x000000d5b1d57221 */ /* 0x010fe20000010000 */
[--C-:B------:R-:W-:Y:S01]  /*fdc0*/  FFMA.FTZ R8, R155, UR48, -R171.reuse ;  /* 0x000000309b087c23 */ /* 0x100fe200080108ab */
[--C-:B------:R-:W-:Y:S01]  /*fdd0*/  FFMA.FTZ R155, R174, UR48, -R171.reuse ;  /* 0x00000030ae9b7c23 */ /* 0x100fe200080108ab */
[--C-:B------:R-:W-:Y:S01]  /*fde0*/  FFMA.FTZ R199, R154, UR48, -R171.reuse ;  /* 0x000000309ac77c23 */ /* 0x100fe200080108ab */
[----:B------:R-:W-:Y:S01]  /*fdf0*/  F2FP.F16.F32.PACK_AB R154, R157, R156 ;  /* 0x0000009c9d9a723e */ /* 0x000fe200000000ff */
[--C-:B------:R-:W-:Y:S01]  /*fe00*/  FFMA.FTZ R198, R158, UR48, -R171.reuse ;  /* 0x000000309ec67c23 */ /* 0x100fe200080108ab */
[----:B------:R-:W-:Y:S01]  /*fe10*/  FFMA.FTZ R159, R159, UR48, -R171 ;  /* 0x000000309f9f7c23 */ /* 0x000fe200080108ab */
[----:B------:R-:W4:Y:S01]  /*fe20*/  MUFU.EX2 R184, R184 ;  /* 0x000000b800b87308 */ /* 0x000f220000000800 */
[----:B0-----:R-:W-:Y:S01]  /*fe30*/  FADD.FTZ R213, R180, R213 ;  /* 0x000000d5b4d57221 */ /* 0x001fe20000010000 */
[--C-:B------:R-:W-:Y:S01]  /*fe40*/  FFMA.FTZ R197, R162, UR48, -R171.reuse ;  /* 0x00000030a2c57c23 */ /* 0x100fe200080108ab */
[--C-:B------:R-:W-:Y:S01]  /*fe50*/  FFMA.FTZ R163, R163, UR48, -R171.reuse ;  /* 0x00000030a3a37c23 */ /* 0x100fe200080108ab */
[--C-:B------:R-:W-:Y:S01]  /*fe60*/  FFMA.FTZ R194, R166, UR48, -R171.reuse ;  /* 0x00000030a6c27c23 */ /* 0x100fe200080108ab */
[--C-:B------:R-:W-:Y:S01]  /*fe70*/  FFMA.FTZ R167, R167, UR48, -R171.reuse ;  /* 0x00000030a7a77c23 */ /* 0x100fe200080108ab */
[--C-:B------:R-:W-:Y:S01]  /*fe80*/  FFMA.FTZ R214, R214, UR48, -R171.reuse ;  /* 0x00000030d6d67c23 */ /* 0x100fe200080108ab */
[----:B------:R-:W-:Y:S01]  /*fe90*/  FFMA.FTZ R215, R215, UR48, -R171 ;  /* 0x00000030d7d77c23 */ /* 0x000fe200080108ab */
[----:B------:R-:W0:Y:S01]  /*fea0*/  MUFU.EX2 R185, R185 ;  /* 0x000000b900b97308 */ /* 0x000e220000000800 */
[----:B---3--:R-:W-:Y:S01]  /*feb0*/  FADD.FTZ R213, R181, R213 ;  /* 0x000000d5b5d57221 */ /* 0x008fe20000010000 */
[----:B------:R-:W-:Y:S01]  /*fec0*/  F2FP.F16.F32.PACK_AB R156, R161, R160 ;  /* 0x000000a0a19c723e */ /* 0x000fe200000000ff */
[--C-:B------:R-:W-:Y:S01]  /*fed0*/  FFMA.FTZ R175, R175, UR48, -R171.reuse ;  /* 0x00000030afaf7c23 */ /* 0x100fe200080108ab */
[----:B------:R-:W-:Y:S01]  /*fee0*/  F2FP.F16.F32.PACK_AB R158, R165, R164 ;  /* 0x000000a4a59e723e */ /* 0x000fe200000000ff */
[--C-:B------:R-:W-:Y:S01]  /*fef0*/  FFMA.FTZ R219, R152, UR48, -R171.reuse ;  /* 0x0000003098db7c23 */ /* 0x100fe200080108ab */
[--C-:B------:R-:W-:Y:S01]  /*ff00*/  FFMA.FTZ R179, R179, UR48, -R171.reuse ;  /* 0x00000030b3b37c23 */ /* 0x100fe200080108ab */
[----:B------:R-:W-:Y:S01]  /*ff10*/  FFMA.FTZ R182, R182, UR48, -R171 ;  /* 0x00000030b6b67c23 */ /* 0x000fe200080108ab */
        /* <DEDUP_REMOVED lines=12> */
[----:B------:R-:W-:Y:S01]  /*ffe0*/  F2FP.F16.F32.PACK_AB R162, R173, R172 ;  /* 0x000000acada2723e */ /* 0x000fe200000000ff */
[--C-:B------:R-:W-:Y:S01]  /*fff0*/  FFMA.FTZ R195, R195, UR48, -R171.reuse ;  /* 0x00000030c3c37c23 */ /* 0x100fe200080108ab */
[----:B------:R-:W-:Y:S01]  /*10000*/  FFMA.FTZ R171, R196, UR48, -R171 ;  /* 0x00000030c4ab7c23 */ /* 0x000fe200080108ab */
[-C--:B------:R-:W-:Y:S01]  /*10010*/  FMUL.FTZ R136, R136, R6.reuse ;  /* 0x0000000688887220 */ /* 0x080fe20000410000 */
[----:B------:R-:W0:Y:S01]  /*10020*/  MUFU.EX2 R192, R192 ;  /* 0x000000c000c07308 */ /* 0x000e220000000800 */
        /* <DEDUP_REMOVED lines=8> */
[----:B----4-:R-:W-:Y:S01]  /*100b0*/  FADD.FTZ R213, R217, R213 ;  /* 0x000000d5d9d57221 */ /* 0x010fe20000010000 */
[----:B------:R-:W-:Y:S01]  /*100c0*/  FMUL.FTZ R149, R149, R6 ;  /* 0x0000000695957220 */ /* 0x000fe20000410000 */
[----:B------:R-:W-:-:S02]  /*100d0*/  ISETP.NE.AND P6, PT, R227, 0x3, PT ;  /* 0x00000003e300780c */ /* 0x000fc40003fc5270 */
[----:B------:R-:W-:Y:S02]  /*100e0*/  F2FP.F16.F32.PACK_AB R164, R177, R170 ;  /* 0x000000aab1a4723e */ /* 0x000fe400000000ff */
[----:B------:R-:W-:Y:S01]  /*100f0*/  F2FP.F16.F32.PACK_AB R152, R220, R221 ;  /* 0x000000dddc98723e */ /* 0x000fe200000000ff */
[----:B------:R-:W4:Y:S01]  /*10100*/  MUFU.EX2 R174, R218 ;  /* 0x000000da00ae7308 */ /* 0x000f220000000800 */
[----:B0-----:R-:W-:Y:S01]  /*10110*/  FADD.FTZ R213, R192, R213 ;  /* 0x000000d5c0d57221 */ /* 0x001fe20000010000 */
[----:B------:R-:W-:Y:S02]  /*10120*/  F2FP.F16.F32.PACK_AB R166, R181, R180 ;  /* 0x000000b4b5a6723e */ /* 0x000fe400000000ff */
[----:B------:R-:W-:Y:S02]  /*10130*/  F2FP.F16.F32.PACK_AB R168, R185, R184 ;  /* 0x000000b8b9a8723e */ /* 0x000fe400000000ff */
[----:B------:R-:W-:Y:S02]  /*10140*/  F2FP.F16.F32.PACK_AB R170, R217, R216 ;  /* 0x000000d8d9aa723e */ /* 0x000fe400000000ff */
[----:B------:R-:W0:Y:S01]  /*10150*/  MUFU.EX2 R153, R153 ;  /* 0x0000009900997308 */ /* 0x000e220000000800 */
[C---:B---3--:R-:W-:Y:S01]  /*10160*/  FADD.FTZ R213, R193.reuse, R213 ;  /* 0x000000d5c1d57221 */ /* 0x048fe20000010000 */
[----:B------:R-:W-:-:S06]  /*10170*/  F2FP.F16.F32.PACK_AB R172, R193, R192 ;  /* 0x000000c0c1ac723e */ /* 0x000fcc00000000ff */
[----:B------:R0:W-:Y:S01]  /*10180*/  MUFU.EX2 R157, R8 ;  /* 0x00000008009d7308 */ /* 0x0001e20000000800 */
[----:B----4-:R-:W-:-:S07]  /*10190*/  FADD.FTZ R213, R174, R213 ;  /* 0x000000d5aed57221 */ /* 0x010fce0000010000 */
[----:B------:R-:W3:Y:S01]  /*101a0*/  MUFU.EX2 R199, R199 ;  /* 0x000000c700c77308 */ /* 0x000ee20000000800 */
[C---:B0-----:R-:W-:Y:S01]  /*101b0*/  FADD.FTZ R8, R153.reuse, R213 ;  /* 0x000000d599087221 */ /* 0x041fe20000010000 */
[----:B------:R-:W-:Y:S02]  /*101c0*/  F2FP.F16.F32.PACK_AB R174, R153, R174 ;  /* 0x000000ae99ae723e */ /* 0x000fe400000000ff */
[----:B------:R-:W-:-:S04]  /*101d0*/  FSEL R153, R176, RZ, P0 ;  /* 0x000000ffb0997208 */ /* 0x000fc80000000000 */
[----:B------:R-:W-:Y:S01]  /*101e0*/  MUFU.EX2 R198, R198 ;  /* 0x000000c600c67308 */ /* 0x000fe20000000800 */
[----:B------:R-:W-:-:S04]  /*101f0*/  FADD.FTZ R7, -R153, R7 ;  /* 0x0000000799077221 */ /* 0x000fc80000010100 */
[----:B------:R-:W-:-:S03]  /*10200*/  FMUL.FTZ R7, R7, UR48 ;  /* 0x0000003007077c20 */ /* 0x000fc60008410000 */
[----:B------:R-:W-:Y:S01]  /*10210*/  MUFU.EX2 R159, R159 ;  /* 0x0000009f009f7308 */ /* 0x000fe20000000800 */
[----:B---3--:R-:W-:-:S07]  /*10220*/  F2FP.F16.F32.PACK_AB R153, R157, R199 ;  /* 0x000000c79d99723e */ /* 0x008fce00000000ff */
[----:B------:R-:W0:Y:S08]  /*10230*/  MUFU.EX2 R7, R7 ;  /* 0x0000000700077308 */ /* 0x000e300000000800 */
[----:B------:R-:W3:Y:S08]  /*10240*/  MUFU.EX2 R197, R197 ;  /* 0x000000c500c57308 */ /* 0x000ef00000000800 */
[----:B------:R-:W4:Y:S01]  /*10250*/  MUFU.EX2 R163, R163 ;  /* 0x000000a300a37308 */ /* 0x000f220000000800 */
[----:B0-----:R-:W-:Y:S01]  /*10260*/  FFMA.FTZ R3, R7, R3, R199 ;  /* 0x0000000307037223 */ /* 0x001fe200000100c7 */
[-C--:B------:R-:W-:Y:S01]  /*10270*/  FMUL.FTZ R26, R26, R7.reuse ;  /* 0x000000071a1a7220 */ /* 0x080fe20000410000 */
[-C--:B------:R-:W-:Y:S01]  /*10280*/  FMUL.FTZ R27, R27, R7.reuse ;  /* 0x000000071b1b7220 */ /* 0x080fe20000410000 */
[-C--:B------:R-:W-:Y:S01]  /*10290*/  FMUL.FTZ R30, R30, R7.reuse ;  /* 0x000000071e1e7220 */ /* 0x080fe20000410000 */
[----:B------:R-:W-:Y:S01]  /*102a0*/  FADD.FTZ R3, R157, R3 ;  /* 0x000000039d037221 */ /* 0x000fe20000010000 */
[-C--:B------:R-:W-:Y:S01]  /*102b0*/  FMUL.FTZ R31, R31, R7.reuse ;  /* 0x000000071f1f7220 */ /* 0x080fe20000410000 */
[-C--:B------:R-:W-:Y:S01]  /*102c0*/  FMUL.FTZ R34, R34, R7.reuse ;  /* 0x0000000722227220 */ /* 0x080fe20000410000 */
[----:B------:R-:W0:Y:S01]  /*102d0*/  MUFU.EX2 R194, R194 ;  /* 0x000000c200c27308 */ /* 0x000e220000000800 */
[----:B------:R-:W-:Y:S01]  /*102e0*/  FADD.FTZ R3, R198, R3 ;  /* 0x00000003c6037221 */ /* 0x000fe20000010000 */
[-C--:B------:R-:W-:Y:S01]  /*102f0*/  FMUL.FTZ R35, R35, R7.reuse ;  /* 0x0000000723237220 */ /* 0x080fe20000410000 */
[-C--:B------:R-:W-:Y:S01]  /*10300*/  FMUL.FTZ R38, R38, R7.reuse ;  /* 0x0000000726267220 */ /* 0x080fe20000410000 */
[-C--:B------:R-:W-:Y:S01]  /*10310*/  FMUL.FTZ R39, R39, R7.reuse ;  /* 0x0000000727277220 */ /* 0x080fe20000410000 */
[----:B------:R-:W-:Y:S01]  /*10320*/  FADD.FTZ R3, R159, R3 ;  /* 0x000000039f037221 */ /* 0x000fe20000010000 */
[-C--:B------:R-:W-:Y:S01]  /*10330*/  FMUL.FTZ R42, R42, R7.reuse ;  /* 0x000000072a2a7220 */ /* 0x080fe20000410000 */
[----:B------:R-:W-:Y:S01]  /*10340*/  FMUL.FTZ R43, R43, R7 ;  /* 0x000000072b2b7220 */ /* 0x000fe20000410000 */
[----:B------:R-:W5:Y:S01]  /*10350*/  MUFU.EX2 R167, R167 ;  /* 0x000000a700a77308 */ /* 0x000f620000000800 */
[----:B---3--:R-:W-:Y:S01]  /*10360*/  FADD.FTZ R3, R197, R3 ;  /* 0x00000003c5037221 */ /* 0x008fe20000010000 */
[----:B----4-:R-:W-:Y:S01]  /*10370*/  F2FP.F16.F32.PACK_AB R157, R163, R197 ;  /* 0x000000c5a39d723e */ /* 0x010fe200000000ff */
[-C--:B------:R-:W-:Y:S01]  /*10380*/  FMUL.FTZ R46, R46, R7.reuse ;  /* 0x000000072e2e7220 */ /* 0x080fe20000410000 */
[-C--:B------:R-:W-:Y:S01]  /*10390*/  FMUL.FTZ R47, R47, R7.reuse ;  /* 0x000000072f2f7220 */ /* 0x080fe20000410000 */
[----:B------:R-:W-:Y:S01]  /*103a0*/  FADD.FTZ R3, R163, R3 ;  /* 0x00000003a3037221 */ /* 0x000fe20000010000 */
        /* <DEDUP_REMOVED lines=27> */
[----:B0-----:R-:W-:Y:S01]  /*10560*/  FADD.FTZ R3, R215, R3 ;  /* 0x00000003d7037221 */ /* 0x001fe20000010000 */
[----:B----4-:R-:W-:Y:S01]  /*10570*/  F2FP.F16.F32.PACK_AB R155, R159, R198 ;  /* 0x000000c69f9b723e */ /* 0x010fe200000000ff */
[-C--:B------:R-:W-:Y:S01]  /*10580*/  FMUL.FTZ R90, R90, R7.reuse ;  /* 0x000000075a5a7220 */ /* 0x080fe20000410000 */
[----:B------:R-:W-:Y:S01]  /*10590*/  F2FP.F16.F32.PACK_AB R159, R167, R194 ;  /* 0x000000c2a79f723e */ /* 0x000fe200000000ff */
[----:B------:R-:W-:Y:S01]  /*105a0*/  FMUL.FTZ R91, R91, R7 ;  /* 0x000000075b5b7220 */ /* 0x000fe20000410000 */
[----:B------:R-:W-:Y:S01]  /*105b0*/  F2FP.F16.F32.PACK_AB R161, R215, R161 ;  /* 0x000000a1d7a1723e */ /* 0x000fe200000000ff */
        /* <DEDUP_REMOVED lines=8> */
[----:B------:R-:W-:Y:S01]  /*10640*/  FMUL.FTZ R106, R106, R7 ;  /* 0x000000076a6a7220 */ /* 0x000fe20000410000 */
[----:B------:R-:W4:Y:S01]  /*10650*/  MUFU.EX2 R179, R179 ;  /* 0x000000b300b37308 */ /* 0x000f220000000800 */
        /* <DEDUP_REMOVED lines=34> */
[----:B------:R-:W-:-:S05]  /*10880*/  FMUL.FTZ R151, R151, R7 ;  /* 0x0000000797977220 */ /* 0x000fca0000410000 */
[----:B------:R-:W0:Y:S01]  /*10890*/  MUFU.EX2 R188, R188 ;  /* 0x000000bc00bc7308 */ /* 0x000e220000000800 */
[----:B----4-:R-:W-:-:S07]  /*108a0*/  FADD.FTZ R3, R169, R3 ;  /* 0x00000003a9037221 */ /* 0x010fce0000010000 */
[----:B------:R-:W4:Y:S01]  /*108b0*/  MUFU.EX2 R189, R189 ;  /* 0x000000bd00bd7308 */ /* 0x000f220000000800 */
[C---:B---3--:R-:W-:Y:S01]  /*108c0*/  FADD.FTZ R3, R187.reuse, R3 ;  /* 0x00000003bb037221 */ /* 0x048fe20000010000 */
[----:B------:R-:W-:-:S06]  /*108d0*/  F2FP.F16.F32.PACK_AB R169, R187, R169 ;  /* 0x000000a9bba9723e */ /* 0x000fcc00000000ff */
[----:B------:R-:W3:Y:S01]  /*108e0*/  MUFU.EX2 R173, R190 ;  /* 0x000000be00ad7308 */ /* 0x000ee20000000800 */
[----:B0-----:R-:W-:-:S07]  /*108f0*/  FADD.FTZ R3, R188, R3 ;  /* 0x00000003bc037221 */ /* 0x001fce0000010000 */
[----:B------:R-:W0:Y:S01]  /*10900*/  MUFU.EX2 R191, R191 ;  /* 0x000000bf00bf7308 */ /* 0x000e220000000800 */
[----:B----4-:R-:W-:-:S07]  /*10910*/  FADD.FTZ R3, R189, R3 ;  /* 0x00000003bd037221 */ /* 0x010fce0000010000 */
[----:B------:R-:W4:Y:S01]  /*10920*/  MUFU.EX2 R195, R195 ;  /* 0x000000c300c37308 */ /* 0x000f220000000800 */
[----:B---3--:R-:W-:-:S07]  /*10930*/  FADD.FTZ R3, R173, R3 ;  /* 0x00000003ad037221 */ /* 0x008fce0000010000 */
[----:B------:R3:W5:Y:S01]  /*10940*/  MUFU.EX2 R6, R171 ;  /* 0x000000ab00067308 */ /* 0x0007620000000800 */
[C---:B0-----:R-:W-:Y:S01]  /*10950*/  FADD.FTZ R3, R191.reuse, R3 ;  /* 0x00000003bf037221 */ /* 0x041fe20000010000 */
[----:B------:R-:W-:-:S03]  /*10960*/  F2FP.F16.F32.PACK_AB R173, R191, R173 ;  /* 0x000000adbfad723e */ /* 0x000fc600000000ff */
[----:B----4-:R-:W-:Y:S01]  /*10970*/  FADD.FTZ R3, R195, R3 ;  /* 0x00000003c3037221 */ /* 0x010fe20000010000 */
[----:B---3--:R-:W-:-:S03]  /*10980*/  F2FP.F16.F32.PACK_AB R171, R189, R188 ;  /* 0x000000bcbdab723e */ /* 0x008fc600000000ff */
[C---:B-----5:R-:W-:Y:S01]  /*10990*/  FADD.FTZ R3, R6.reuse, R3 ;  /* 0x0000000306037221 */ /* 0x060fe20000010000 */
[----:B------:R-:W-:Y:S01]  /*109a0*/  F2FP.F16.F32.PACK_AB R175, R6, R195 ;  /* 0x000000c306af723e */ /* 0x000fe200000000ff */
[----:B------:R-:W-:Y:S06]  /*109b0*/  @!P6 BRA `(.L_x_2988) ;  /* 0x000000000004e947 */ /* 0x000fec0003800000 */
[----:B------:R-:W-:Y:S01]  /*109c0*/  BPT.TRAP 0x1 ;  /* 0x000000040000795c */ /* 0x000fe20000300000 */
.L_x_2988:
[----:B------:R0:W3:Y:S01]  /*109d0*/  SYNCS.PHASECHK.TRANS64.TRYWAIT P0, [R9+URZ+0x22850], R20 ;  /* 0x02285014090075a7 */ /* 0x0000e2000800017f */
[----:B------:R-:W-:Y:S05]  /*109e0*/  @!P6 BRA `(.L_x_2989) ;  /* 0x000000000004e947 */ /* 0x000fea0003800000 */
[----:B------:R-:W-:Y:S01]  /*109f0*/  BPT.TRAP 0x1 ;  /* 0x000000040000795c */ /* 0x000fe20000300000 */
.L_x_2989:
[----:B------:R-:W-:Y:S04]  /*10a00*/  BSSY B0, `(.L_x_2990) ;  /* 0x0000004000007945 */ /* 0x000fe80003800000 */
[----:B---3--:R-:W-:Y:S05]  /*10a10*/  @P0 BRA `(.L_x_2991) ;  /* 0x0000000000080947 */ /* 0x008fea0003800000 */
[----:B------:R-:W3:Y:S02]  /*10a20*/  SYNCS.PHASECHK.TRANS64.TRYWAIT P0, [R9+URZ+0x22850], R20 ;  /* 0x02285014090075a7 */ /* 0x000ee4000800017f */
[----:B---3--:R-:W-:Y:S05]  /*10a30*/  @!P0 BRA `(.L_x_2992) ;  /* 0x0000015400ec8947 */ /* 0x008fea0003800000 */
.L_x_2991:
[----:B------:R-:W-:Y:S05]  /*10a40*/  BSYNC B0 ;  /* 0x0000000000007941 */ /* 0x000fea0003800000 */
.L_x_2990:
[----:B------:R-:W4:Y:S01]  /*10a50*/  S2R R177, SR_TID.X ;  /* 0x0000000000b17919 */ /* 0x000f220000002100 */
[----:B------:R-:W-:Y:S01]  /*10a60*/  IMAD.MOV.U32 R7, RZ, RZ, 0x40000040 ;  /* 0x40000040ff077424 */ /* 0x000fe200078e00ff */
[----:B------:R-:W-:Y:S05]  /*10a70*/  WARPSYNC.ALL ;  /* 0x0000000000007948 */ /* 0x000fea0003800000 */
[----:B------:R-:W-:Y:S01]  /*10a80*/  R2UR UR7, R7 ;  /* 0x00000000070772ca */ /* 0x000fe200000e0000 */
[----:B------:R-:W-:-:S04]  /*10a90*/  IMAD.MOV.U32 R6, RZ, RZ, 0xc00 ;  /* 0x00000c00ff067424 */ /* 0x000fc800078e00ff */
[----:B------:R-:W-:-:S05]  /*10aa0*/  IMAD R6, R2, R6, UR49 ;  /* 0x0000003102067e24 */ /* 0x000fca000f8e0206 */
[----:B------:R-:W-:Y:S02]  /*10ab0*/  R2UR UR6, R6 ;  /* 0x00000000060672ca */ /* 0x000fe400000e0000 */
[----:B----4-:R-:W-:-:S05]  /*10ac0*/  SHF.R.U32.HI R177, RZ, 0x7, R177 ;  /* 0x00000007ffb17819 */ /* 0x010fca00000116b1 */
[----:B------:R-:W-:Y:S01]  /*10ad0*/  VIADD R7, R177, 0x8 ;  /* 0x00000008b1077836 */ /* 0x000fe20000000000 */
[----:B------:R-:W-:-:S04]  /*10ae0*/  MOV R177, UR51 ;  /* 0x0000003300b17c02 */ /* 0x000fc80008000f00 */
[----:B------:R4:W-:Y:S01]  /*10af0*/  BAR.SYNC.DEFER_BLOCKING R7, 0x100 ;  /* 0x000400070000751d */ /* 0x0009e20000010000 */
[----:B------:R-:W-:Y:S01]  /*10b00*/  ISETP.NE.AND P0, PT, R177, 0x3, PT ;  /* 0x00000003b100780c */ /* 0x000fe20003f05270 */
[----:B----4-:R-:W-:-:S04]  /*10b10*/  IMAD.MOV.U32 R7, RZ, RZ, 0x40000040 ;  /* 0x40000040ff077424 */ /* 0x010fc800078e00ff */
        /* <DEDUP_REMOVED lines=19> */
[----:B------:R-:W-:Y:S01]  /*10c50*/  R2UR UR6, R152 ;  /* 0x00000000980672ca */ /* 0x000fe200000e0000 */
[C---:B------:R-:W-:Y:S01]  /*10c60*/  VIADD R152, R6.reuse, 0x200 ;  /* 0x0000020006987836 */ /* 0x040fe20000000000 */
[----:B------:R-:W-:Y:S01]  /*10c70*/  R2UR UR7, R153 ;  /* 0x00000000990772ca */ /* 0x000fe200000e0000 */
[----:B------:R-:W-:Y:S02]  /*10c80*/  IMAD.MOV.U32 R153, RZ, RZ, 0x40000040 ;  /* 0x40000040ff997424 */ /* 0x000fe400078e00ff */
        /* <DEDUP_REMOVED lines=20> */
.L_x_2993:
[----:B------:R-:W4:Y:S01]  /*10dd0*/  LDL R7, [R1] ;  /* 0x0000000001077983 */ /* 0x000f220000100800 */
[----:B01-3--:R-:W-:Y:S02]  /*10de0*/  VIADD R9, R9, 0x22860 ;  /* 0x0002286009097836 */ /* 0x00bfe40000000000 */
[----:B------:R-:W-:-:S05]  /*10df0*/  IMAD.U32 R6, RZ, RZ, UR47 ;  /* 0x0000002fff067e24 */ /* 0x000fca000f8e00ff */
[----:B------:R-:W-:-:S04]  /*10e00*/  PRMT R6, R6, 0x654, R9 ;  /* 0x0000065406067816 */ /* 0x000fc80000000009 */
[----:B------:R0:W-:Y:S02]  /*10e10*/  SYNCS.ARRIVE.TRANS64.RED.A1T0 RZ, [R6+URZ], RZ ;  /* 0x000000ff06ff79a7 */ /* 0x0001e4000810043f */
[----:B0-----:R-:W-:Y:S01]  /*10e20*/  IMAD.MOV.U32 R6, RZ, RZ, R178 ;  /* 0x000000ffff067224 */ /* 0x001fe200078e00b2 */
[C---:B----4-:R-:W-:Y:S01]  /*10e30*/  ISETP.GT.AND P0, PT, R0.reuse, R7, PT ;  /* 0x000000070000720c */ /* 0x050fe20003f04270 */
[----:B------:R-:W-:Y:S02]  /*10e40*/  VIADD R0, R0, 0xffffffff ;  /* 0xffffffff00007836 */ /* 0x000fe40000000000 */
[----:B------:R-:W-:-:S10]  /*10e50*/  IMAD.MOV.U32 R7, RZ, RZ, R176 ;  /* 0x000000ffff077224 */ /* 0x000fd400078e00b0 */
[----:B------:R-:W-:Y:S05]  /*10e60*/  @P0 BRA `(.L_x_2994) ;  /* 0xffffffc400f40947 */ /* 0x000fea000383ffff */
[----:B------:R-:W-:Y:S02]  /*10e70*/  IMAD.MOV.U32 R7, RZ, RZ, R176 ;  /* 0x000000ffff077224 */ /* 0x000fe400078e00b0 */
[----:B------:R-:W-:-:S07]  /*10e80*/  IMAD.MOV.U32 R6, RZ, RZ, R178 ;  /* 0x000000ffff067224 */ /* 0x000fce00078e00b2 */
.L_x_2974:
[----:B------:R-:W0:Y:S01]  /*10e90*/  LDC R9, c[0x0][0x448] ;  /* 0x00011200ff097b82 */ /* 0x000e220000000800 */
[----:B------:R-:W-:Y:S01]  /*10ea0*/  VIADD R20, R228, 0x7f ;  /* 0x0000007fe4147836 */ /* 0x000fe20000000000 */
[----:B------:R-:W-:Y:S01]  /*10eb0*/  LOP3.LUT R16, R16, 0xfff7ffff, RZ, 0xc0, !PT ;  /* 0xfff7ffff10107812 */ /* 0x000fe200078ec0ff */
[----:B------:R-:W-:-:S05]  /*10ec0*/  ULDC UR4, c[0x0][0x9dc] ;  /* 0x0002770000047ab9 */ /* 0x000fca0000000800 */
[----:B------:R-:W1:Y:S01]  /*10ed0*/  LDC R154, c[0x0][0x9e4] ;  /* 0x00027900ff9a7b82 */ /* 0x000e620000000800 */
[----:B0-----:R-:W-:-:S13]  /*10ee0*/  ISETP.NE.AND P0, PT, R9, 0x1, PT ;  /* 0x000000010900780c */ /* 0x001fda0003f05270 */
[----:B------:R-:W0:Y:S01]  /*10ef0*/  @P0 LDC R152, c[0x0][0x44c] ;  /* 0x00011300ff980b82 */ /* 0x000e220000000800 */
[----:B------:R-:W-:-:S04]  /*10f00*/  @P0 LOP3.LUT R16, R16, 0x80000, RZ, 0xfc, !PT ;  /* 0x0008000010100812 */ /* 0x000fc800078efcff */
[----:B------:R-:W-:-:S03]  /*10f10*/  LOP3.LUT R16, R16, 0xffefffff, RZ, 0xc0, !PT ;  /* 0xffefffff10107812 */ /* 0x000fc600078ec0ff */
[----:B------:R-:W3:Y:S01]  /*10f20*/  @P0 LDC R9, c[0x0][0x450] ;  /* 0x00011400ff090b82 */ /* 0x000ee20000000800 */
[----:B0-----:R-:W-:-:S05]  /*10f30*/  @P0 IMAD.HI.U32 R152, R20, R152, RZ ;  /* 0x0000009814980227 */ /* 0x001fca00078e00ff */
[----:B---3--:R-:W-:Y:S02]  /*10f40*/  @P0 SHF.R.U32.HI R20, RZ, R9, R152 ;  /* 0x00000009ff140219 */ /* 0x008fe40000011698 */
[----:B-1----:R-:W-:Y:S02]  /*10f50*/  ISETP.GE.AND P0, PT, R154, 0x1, PT ;  /* 0x000000019a00780c */ /* 0x002fe40003f06270 */
[----:B------:R-:W-:-:S05]  /*10f60*/  IADD3 R9, R206, 0x1, -R203 ;  /* 0x00000001ce097810 */ /* 0x000fca0007ffe8cb */
[----:B------:R-:W-:-:S04]  /*10f70*/  IMAD.IADD R20, R9, 0x1, R20 ;  /* 0x0000000109147824 */ /* 0x000fc800078e0214 */
[----:B------:R-:W-:Y:S02]  /*10f80*/  VIADD R9, R20, -UR4 ;  /* 0x8000000414097c36 */ /* 0x000fe40008000000 */
[----:B------:R-:W-:Y:S01]  /*10f90*/  @P0 LOP3.LUT R16, R16, 0x100000, RZ, 0xfc, !PT ;  /* 0x0010000010100812 */ /* 0x000fe200078efcff */
        /* <DEDUP_REMOVED lines=11> */
.L_x_2997:
[----:B------:R-:W-:-:S13]  /*11050*/  ISETP.NE.AND P0, PT, R154, 0x1, PT ;  /* 0x000000019a00780c */ /* 0x000fda0003f05270 */
[----:B------:R-:W0:Y:S02]  /*11060*/  @P0 LDC.64 R152, c[0x0][0x9e8] ;  /* 0x00027a00ff980b82 */ /* 0x000e240000000a00 */
[----:B0-----:R-:W-:-:S05]  /*11070*/  @P0 IMAD.HI.U32 R152, R20, R152, RZ ;  /* 0x0000009814980227 */ /* 0x001fca00078e00ff */
[----:B------:R-:W-:-:S07]  /*11080*/  @P0 SHF.R.U32.HI R20, RZ, R153, R152 ;  /* 0x00000099ff140219 */ /* 0x000fce0000011698 */
.L_x_2998:
[----:B------:R-:W-:Y:S05]  /*11090*/  BSYNC B0 ;  /* 0x0000000000007941 */ /* 0x000fea0003800000 */
.L_x_2996:
[----:B------:R-:W-:-:S05]  /*110a0*/  IMAD R20, R20, R154, RZ ;  /* 0x0000009a14147224 */ /* 0x000fca00078e02ff */
[----:B------:R-:W-:-:S07]  /*110b0*/  VIMNMX R9, R9, R20, !PT ;  /* 0x0000001409097248 */ /* 0x000fce0007fe0100 */
.L_x_2995:
[----:B------:R-:W3:Y:S01]  /*110c0*/  LDL R152, [R1+0x24] ;  /* 0x0000240001987983 */ /* 0x000ee20000100800 */
[----:B------:R-:W-:-:S04]  /*110d0*/  VIADD R9, R9, 0x5f ;  /* 0x0000005f09097836 */ /* 0x000fc80000000000 */
[----:B------:R-:W-:-:S05]  /*110e0*/  IMAD.HI R9, R9, 0x2aaaaaab, RZ ;  /* 0x2aaaaaab09097827 */ /* 0x000fca00078e02ff */
[----:B------:R-:W-:-:S04]  /*110f0*/  SHF.R.U32.HI R20, RZ, 0x1f, R9 ;  /* 0x0000001fff147819 */ /* 0x000fc80000011609 */
[----:B------:R-:W-:-:S04]  /*11100*/  LEA.HI.SX32 R20, R9, R20, 0x1c ;  /* 0x0000001409147211 */ /* 0x000fc800078fe2ff */
[----:B---3--:R-:W-:-:S04]  /*11110*/  VIMNMX R217, R152, R20, !PT ;  /* 0x0000001498d97248 */ /* 0x008fc80007fe0100 */
[----:B------:R-:W-:-:S13]  /*11120*/  ISETP.GE.AND P0, PT, R0, R217, PT ;  /* 0x000000d90000720c */ /* 0x000fda0003f06270 */
[----:B------:R-:W-:Y:S05]  /*11130*/  @!P0 BRA `(.L_x_2999) ;  /* 0x0000002400708947 */ /* 0x000fea0003800000 */
[----:B------:R-:W-:Y:S02]  /*11140*/  IMAD.MOV.U32 R213, RZ, RZ, R7 ;  /* 0x000000ffffd57224 */ /* 0x000fe400078e0007 */
[----:B------:R-:W-:Y:S02]  /*11150*/  IMAD.MOV.U32 R214, RZ, RZ, R6 ;  /* 0x000000ffffd67224 */ /* 0x000fe400078e0006 */
[----:B------:R-:W-:-:S07]  /*11160*/  IMAD.MOV.U32 R20, RZ, RZ, R0 ;  /* 0x000000ffff147224 */ /* 0x000fce00078e0000 */
.L_x_3011:
[----:B------:R-:W-:Y:S01]  /*11170*/  IMAD.U32 R6, RZ, RZ, UR51 ;  /* 0x00000033ff067e24 */ /* 0x000fe2000f8e00ff */
[----:B------:R-:W-:Y:S01]  /*11180*/  IADD3 R2, R2, 0x1, RZ ;  /* 0x0000000102027810 */ /* 0x000fe20007ffe0ff */
[----:B0-----:R-:W-:Y:S01]  /*11190*/  IMAD.MOV.U32 R0, RZ, RZ, R20 ;  /* 0x000000ffff007224 */ /* 0x001fe200078e0014 */
[----:B------:R-:W-:Y:S05]  /*111a0*/  YIELD ;  /* 0x0000000000007946 */ /* 0x000fea0003800000 */
[----:B------:R-:W-:Y:S01]  /*111b0*/  ISETP.NE.AND P2, PT, R6, 0x3, PT ;  /* 0x000000030600780c */ /* 0x000fe20003f45270 */
[----:B------:R-:W-:Y:S01]  /*111c0*/  VIADD R20, R20, 0xffffffff ;  /* 0xffffffff14147836 */ /* 0x000fe20000000000 */
[----:B------:R-:W-:-:S02]  /*111d0*/  ISETP.NE.AND P1, PT, R2, 0x2, PT ;  /* 0x000000020200780c */ /* 0x000fc40003f25270 */
[----:B------:R-:W-:Y:S02]  /*111e0*/  ISETP.GT.AND P0, PT, R0, R217, PT ;  /* 0x000000d90000720c */ /* 0x000fe40003f04270 */
[----:B------:R-:W-:Y:S02]  /*111f0*/  SEL R0, RZ, 0x1, P1 ;  /* 0x00000001ff007807 */ /* 0x000fe40000800000 */
[----:B------:R-:W-:Y:S02]  /*11200*/  SEL R2, R2, RZ, P1 ;  /* 0x000000ff02027207 */ /* 0x000fe40000800000 */
[----:B------:R-:W-:-:S03]  /*11210*/  LOP3.LUT R202, R202, R0, RZ, 0x3c, !PT ;  /* 0x00000000caca7212 */ /* 0x000fc600078e3cff */
[----:B------:R-:W-:Y:S05]  /*11220*/  @!P2 BRA `(.L_x_3000) ;  /* 0x000000000004a947 */ /* 0x000fea0003800000 */
[----:B------:R-:W-:Y:S01]  /*11230*/  BPT.TRAP 0x1 ;  /* 0x000000040000795c */ /* 0x000fe20000300000 */
.L_x_3000:
[----:B------:R-:W-:Y:S01]  /*11240*/  IMAD R0, R2, 0x8, R23 ;  /* 0x0000000802007824 */ /* 0x000fe200078e0217 */
[----:B------:R-:W-:-:S04]  /*11250*/  SHF.L.U32 R9, R202, 0x1f, RZ ;  /* 0x0000001fca097819 */ /* 0x000fc800000006ff */
[----:B------:R0:W1:Y:S01]  /*11260*/  SYNCS.PHASECHK.TRANS64.TRYWAIT P1, [R0+URZ+0x22830], R9 ;  /* 0x02283009000075a7 */ /* 0x000062000802017f */
[----:B------:R-:W-:Y:S05]  /*11270*/  @!P2 BRA `(.L_x_3001) ;  /* 0x000000000004a947 */ /* 0x000fea0003800000 */
[----:B------:R-:W-:Y:S01]  /*11280*/  BPT.TRAP 0x1 ;  /* 0x000000040000795c */ /* 0x000fe20000300000 */
.L_x_3001:
[----:B------:R-:W-:Y:S02]  /*11290*/  IMAD R154, R2, 0x300, R229 ;  /* 0x00000300029a7824 */ /* 0x000fe400078e02e5 */
[----:B------:R-:W-:Y:S01]  /*112a0*/  IMAD.MOV.U32 R155, RZ, RZ, 0x40000040 ;  /* 0x40000040ff9b7424 */ /* 0x000fe200078e00ff */
[----:B-1----:R-:W-:Y:S06]  /*112b0*/  @P1 BRA `(.L_x_3002) ;  /* 0x0000000000081947 */ /* 0x002fec0003800000 */
[----:B------:R-:W1:Y:S02]  /*112c0*/  SYNCS.PHASECHK.TRANS64.TRYWAIT P1, [R0+URZ+0x22830], R9 ;  /* 0x02283009000075a7 */ /* 0x000e64000802017f */
[----:B-1----:R-:W-:Y:S05]  /*112d0*/  @!P1 BRA `(.L_x_3003) ;  /* 0x0000014c00d89947 */ /* 0x002fea0003800000 */
.L_x_3002:
[----:B------:R-:W-:Y:S05]  /*112e0*/  WARPSYNC.ALL ;  /* 0x0000000000007948 */ /* 0x000fea0003800000 */
[C---:B------:R-:W-:Y:S01]  /*112f0*/  R2UR UR6, R154.reuse ;  /* 0x000000009a0672ca */ /* 0x040fe200000e0000 */
[C---:B------:R-:W-:Y:S01]  /*11300*/  VIADD R152, R154.reuse, 0x2 ;  /* 0x000000029a987836 */ /* 0x040fe20000000000 */
[----:B------:R-:W-:Y:S01]  /*11310*/  R2UR UR7, R155 ;  /* 0x000000009b0772ca */ /* 0x000fe200000e0000 */
[----:B------:R-:W-:Y:S01]  /*11320*/  VIADD R6, R154, 0x4 ;  /* 0x000000049a067836 */ /* 0x000fe20000000000 */
[----:B------:R-:W-:Y:S01]  /*11330*/  R2UR UR4, R4 ;  /* 0x00000000040472ca */ /* 0x000fe200000e0000 */
[----:B------:R-:W-:Y:S01]  /*11340*/  VIADD R154, R154, 0x6 ;  /* 0x000000069a9a7836 */ /* 0x000fe20000000000 */
[----:B------:R-:W-:Y:S01]  /*11350*/  R2UR UR5, R5 ;  /* 0x00000000050572ca */ /* 0x000fe200000e0000 */
[----:B------:R-:W-:Y:S01]  /*11360*/  IMAD.MOV.U32 R153, RZ, RZ, 0x40000040 ;  /* 0x40000040ff997424 */ /* 0x000fe200078e00ff */
[----:B------:R-:W-:Y:S01]  /*11370*/  R2UR UR10, R152 ;  /* 0x00000000980a72ca */ /* 0x000fe200000e0000 */
[----:B------:R-:W-:Y:S01]  /*11380*/  IMAD.MOV.U32 R155, RZ, RZ, 0x40000040 ;  /* 0x40000040ff9b7424 */ /* 0x000fe200078e00ff */
[----:B------:R-:W-:Y:S01]  /*11390*/  R2UR UR18, R154 ;  /* 0x000000009a1272ca */ /* 0x000fe200000e0000 */
[----:B------:R-:W-:Y:S01]  /*113a0*/  IMAD.MOV.U32 R7, RZ, RZ, 0x40000040 ;  /* 0x40000040ff077424 */ /* 0x000fe200078e00ff */
[----:B------:R-:W-:Y:S01]  /*113b0*/  R2UR UR11, R153 ;  /* 0x00000000990b72ca */ /* 0x000fe200000e0000 */
[----:B--2---:R-:W2:Y:S01]  /*113c0*/  S2R R21, SR_TID.X ;  /* 0x0000000000157919 */ /* 0x004ea20000002100 */
[----:B------:R-:W-:Y:S01]  /*113d0*/  R2UR UR19, R155 ;  /* 0x000000009b1372ca */ /* 0x000fe200000e0000 */
[----:B------:R-:W-:Y:S01]  /*113e0*/  IMAD.U32 R215, RZ, RZ, UR51 ;  /* 0x00000033ffd77e24 */ /* 0x000fe2000f8e00ff */
[----:B------:R-:W-:Y:S01]  /*113f0*/  WARPGROUP.ARRIVE ;  /* 0x00000000000079c5 */ /* 0x000fe20000000000 */
[----:B------:R-:W-:-:S02]  /*11400*/  R2UR UR8, R14 ;  /* 0x000000000e0872ca */ /* 0x000fc400000e0000 */
[----:B------:R-:W-:Y:S02]  /*11410*/  R2UR UR9, R15 ;  /* 0x000000000f0972ca */ /* 0x000fe400000e0000 */
[----:B------:R-:W-:Y:S01]  /*11420*/  R2UR UR14, R6 ;  /* 0x00000000060e72ca */ /* 0x000fe200000e0000 */
[----:B------:R-:W-:Y:S01]  /*11430*/  HGMMA.64x96x16.F32 R152, gdesc[UR4], RZ, !UPT, gsb0 ;  /* 0x01600000049879f0 */ /* 0x000fe2000c0008ff */
[----:B------:R-:W-:Y:S02]  /*11440*/  R2UR UR15, R7 ;  /* 0x00000000070f72ca */ /* 0x000fe400000e0000 */
[----:B------:R-:W-:Y:S02]  /*11450*/  R2UR UR12, R12 ;  /* 0x000000000c0c72ca */ /* 0x000fe400000e0000 */
[----:B------:R-:W-:Y:S02]  /*11460*/  R2UR UR13, R13 ;  /* 0x000000000d0d72ca */ /* 0x000fe400000e0000 */
[----:B------:R-:W-:-:S02]  /*11470*/  R2UR UR16, R10 ;  /* 0x000000000a1072ca */ /* 0x000fc400000e0000 */
        /* <DEDUP_REMOVED lines=17> */
.L_x_3004:
        /* <DEDUP_REMOVED lines=36> */
[----:B------:R-:W-:Y:S01]  /*117d0*/  UMOV UR48, UR43 ;  /* 0x0000002b00307c82 */ /* 0x000fe20008000000 */
[----:B------:R-:W-:Y:S01]  /*117e0*/  FMUL.FTZ R163, R166, UR40 ;  /* 0x00000028a6a37c20 */ /* 0x000fe20008410000 */
[----:B------:R-:W4:Y:S01]  /*117f0*/  MUFU.TANH R157, R157 ;  /* 0x0000009d009d7308 */ /* 0x000f220000002400 */
[----:B-----5:R-:W-:Y:S01]  /*11800*/  FMNMX.FTZ R6, R153, R6, !PT ;  /* 0x0000000699067209 */ /* 0x020fe20007810000 */
[----:B------:R-:W-:Y:S01]  /*11810*/  FMUL.FTZ R166, R167, UR40 ;  /* 0x00000028a7a67c20 */ /* 0x000fe20008410000 */
[----:B------:R-:W-:Y:S01]  /*11820*/  FMUL.FTZ R167, R170, UR40 ;  /* 0x00000028aaa77c20 */ /* 0x000fe20008410000 */
[----:B------:R-:W-:-:S04]  /*11830*/  FMUL.FTZ R199, R199, UR40 ;  /* 0x00000028c7c77c20 */ /* 0x000fc80008410000 */
        /* <DEDUP_REMOVED lines=38> */
[----:B------:R-:W-:Y:S01]  /*11aa0*/  MUFU.TANH R216, R216 ;  /* 0x000000d800d87308 */ /* 0x000fe20000002400 */
[----:B----4-:R-:W-:-:S07]  /*11ab0*/  FMNMX.FTZ R6, R193, R6, !PT ;  /* 0x00000006c1067209 */ /* 0x010fce0007810000 */
[----:B------:R-:W-:Y:S01]  /*11ac0*/  MUFU.TANH R215, R215 ;  /* 0x000000d700d77308 */ /* 0x000fe20000002400 */
[----:B-----5:R-:W-:-:S05]  /*11ad0*/  FMNMX.FTZ R6, R196, R6, !PT ;  /* 0x00000006c4067209 */ /* 0x020fca0007810000 */
[----:B------:R-:W3:Y:S02]  /*11ae0*/  SHFL.BFLY PT, R197, R6, 0x2, 0x1f ;  /* 0x0c401f0006c57f89 */ /* 0x000ee400000e0000 */
[----:B------:R-:W-:Y:S08]  /*11af0*/  MUFU.TANH R155, R155 ;  /* 0x0000009b009b7308 */ /* 0x000ff00000002400 */
[----:B------:R-:W-:Y:S08]  /*11b00*/  MUFU.TANH R158, R158 ;  /* 0x0000009e009e7308 */ /* 0x000ff00000002400 */
[----:B------:R-:W-:Y:S01]  /*11b10*/  MUFU.TANH R159, R159 ;  /* 0x0000009f009f7308 */ /* 0x000fe20000002400 */
[----:B---3--:R-:W-:-:S07]  /*11b20*/  FMNMX.FTZ R6, R6, R197, !PT ;  /* 0x000000c506067209 */ /* 0x008fce0007810000 */
[----:B------:R-:W-:Y:S01]  /*11b30*/  MUFU.TANH R162, R162 ;  /* 0x000000a200a27308 */ /* 0x000fe20000002400 */
[----:B------:R-:W3:Y:S07]  /*11b40*/  SHFL.BFLY PT, R154, R6, 0x1, 0x1f ;  /* 0x0c201f00069a7f89 */ /* 0x000eee00000e0000 */
[----:B------:R-:W-:Y:S08]  /*11b50*/  MUFU.TANH R163, R163 ;  /* 0x000000a300a37308 */ /* 0x000ff00000002400 */
[----:B------:R-:W-:Y:S08]  /*11b60*/  MUFU.TANH R166, R166 ;  /* 0x000000a600a67308 */ /* 0x000ff00000002400 */
[----:B------:R-:W-:Y:S01]  /*11b70*/  MUFU.TANH R167, R167 ;  /* 0x000000a700a77308 */ /* 0x000fe20000002400 */
[----:B---3--:R-:W-:-:S05]  /*11b80*/  FMNMX.FTZ R6, R6, R154, !PT ;  /* 0x0000009a06067209 */ /* 0x008fca0007810000 */
[C---:B------:R-:W-:Y:S01]  /*11b90*/  FMUL.FTZ R154, R6.reuse, UR48 ;  /* 0x00000030069a7c20 */ /* 0x040fe20008410000 */
[----:B------:R-:W-:Y:S01]  /*11ba0*/  FADD.FTZ R170, -R6, R214 ;  /* 0x000000d606aa7221 */ /* 0x000fe20000010100 */
[----:B------:R-:W-:Y:S02]  /*11bb0*/  MUFU.TANH R199, R199 ;  /* 0x000000c700c77308 */ /* 0x000fe40000002400 */
[--C-:B------:R-:W-:Y:S01]  /*11bc0*/  FFMA.FTZ R7, R7, UR48, -R154.reuse ;  /* 0x0000003007077c23 */ /* 0x100fe2000801089a */
[----:B------:R-:W-:Y:S01]  /*11bd0*/  FMUL.FTZ R170, R170, UR48 ;  /* 0x00000030aaaa7c20 */ /* 0x000fe20008410000 */
        /* <DEDUP_REMOVED lines=13> */
[--C-:B------:R-:W-:Y:S01]  /*11cb0*/  FFMA.FTZ R172, R172, UR48, -R154.reuse ;  /* 0x00000030acac7c23 */ /* 0x100fe2000801089a */
[--C-:B------:R-:W-:Y:S01]  /*11cc0*/  FFMA.FTZ R173, R173, UR48, -R154.reuse ;  /* 0x00000030adad7c23 */ /* 0x100fe2000801089a */
[--C-:B------:R-:W-:Y:S01]  /*11cd0*/  FFMA.FTZ R177, R177, UR48, -R154.reuse ;  /* 0x00000030b1b17c23 */ /* 0x100fe2000801089a */
[--C-:B------:R-:W-:Y:S01]  /*11ce0*/  FFMA.FTZ R180, R180, UR48, -R154.reuse ;  /* 0x00000030b4b47c23 */ /* 0x100fe2000801089a */
[--C-:B------:R-:W-:Y:S01]  /*11cf0*/  FFMA.FTZ R181, R181, UR48, -R154.reuse ;  /* 0x00000030b5b57c23 */ /* 0x100fe2000801089a */
[--C-:B------:R-:W-:Y:S01]  /*11d00*/  FFMA.FTZ R184, R184, UR48, -R154.reuse ;  /* 0x00000030b8b87c23 */ /* 0x100fe2000801089a */
[--C-:B------:R-:W-:Y:S01]  /*11d10*/  FFMA.FTZ R185, R185, UR48, -R154.reuse ;  /* 0x00000030b9b97c23 */ /* 0x100fe2000801089a */
[----:B------:R-:W5:Y:S01]  /*11d20*/  MUFU.EX2 R152, R152 ;  /* 0x0000009800987308 */ /* 0x000f620000000800 */
[--C-:B------:R-:W-:Y:S01]  /*11d30*/  FFMA.FTZ R188, R188, UR48, -R154.reuse ;  /* 0x00000030bcbc7c23 */ /* 0x100fe2000801089a */
[--C-:B------:R-:W-:Y:S01]  /*11d40*/  FFMA.FTZ R189, R189, UR48, -R154.reuse ;  /* 0x00000030bdbd7c23 */ /* 0x100fe2000801089a */
[--C-:B------:R-:W-:Y:S01]  /*11d50*/  FFMA.FTZ R192, R192, UR48, -R154.reuse ;  /* 0x00000030c0c07c23 */ /* 0x100fe2000801089a */
[--C-:B------:R-:W-:Y:S01]  /*11d60*/  FFMA.FTZ R193, R193, UR48, -R154.reuse ;  /* 0x00000030c1c17c23 */ /* 0x100fe2000801089a */
[----:B------:R-:W-:Y:S01]  /*11d70*/  FFMA.FTZ R196, R196, UR48, -R154 ;  /* 0x00000030c4c47c23 */ /* 0x000fe2000801089a */
[----:B---3--:R-:W-:Y:S01]  /*11d80*/  FMUL.FTZ R170, R171, UR40 ;  /* 0x00000028abaa7c20 */ /* 0x008fe20008410000 */
[----:B------:R-:W-:Y:S01]  /*11d90*/  FMUL.FTZ R171, R174, UR40 ;  /* 0x00000028aeab7c20 */ /* 0x000fe20008410000 */
[----:B------:R-:W-:Y:S01]  /*11da0*/  MUFU.EX2 R214, R156 ;  /* 0x0000009c00d67308 */ /* 0x000fe20000000800 */
[----:B----4-:R-:W-:Y:S01]  /*11db0*/  FFMA.FTZ R154, R176, R8, R7 ;  /* 0x00000008b09a7223 */ /* 0x010fe20000010007 */
[----:B------:R-:W-:Y:S01]  /*11dc0*/  FMUL.FTZ R8, R175, UR40 ;  /* 0x00000028af087c20 */ /* 0x000fe20008410000 */
        /* <DEDUP_REMOVED lines=8> */
[----:B------:R-:W-:Y:S01]  /*11e50*/  FMUL.FTZ R187, R194, UR40 ;  /* 0x00000028c2bb7c20 */ /* 0x000fe20008410000 */
[----:B------:R-:W-:Y:S01]  /*11e60*/  FMUL.FTZ R191, R198, UR40 ;  /* 0x00000028c6bf7c20 */ /* 0x000fe20008410000 */
[-C--:B------:R-:W-:Y:S01]  /*11e70*/  FMUL.FTZ R24, R24, R176.reuse ;  /* 0x000000b018187220 */ /* 0x080fe20000410000 */
[-C--:B------:R-:W-:Y:S01]  /*11e80*/  FMUL.FTZ R25, R25, R176.reuse ;  /* 0x000000b019197220 */ /* 0x080fe20000410000 */
[-C--:B------:R-:W-:Y:S01]  /*11e90*/  FMUL.FTZ R28, R28, R176.reuse ;  /* 0x000000b01c1c7220 */ /* 0x080fe20000410000 */
[----:B------:R3:W4:Y:S01]  /*11ea0*/  MUFU.EX2 R7, R153 ;  /* 0x0000009900077308 */ /* 0x0007220000000800 */
[-C--:B------:R-:W-:Y:S01]  /*11eb0*/  FMUL.FTZ R29, R29, R176.reuse ;  /* 0x000000b01d1d7220 */ /* 0x080fe20000410000 */
[-C--:B------:R-:W-:Y:S01]  /*11ec0*/  FMUL.FTZ R32, R32, R176.reuse ;  /* 0x000000b020207220 */ /* 0x080fe20000410000 */
[-C--:B------:R-:W-:Y:S01]  /*11ed0*/  FMUL.FTZ R33, R33, R176.reuse ;  /* 0x000000b021217220 */ /* 0x080fe20000410000 */
[-C--:B------:R-:W-:Y:S01]  /*11ee0*/  FMUL.FTZ R36, R36, R176.reuse ;  /* 0x000000b024247220 */ /* 0x080fe20000410000 */
[-C--:B------:R-:W-:Y:S01]  /*11ef0*/  FMUL.FTZ R37, R37, R176.reuse ;  /* 0x000000b025257220 */ /* 0x080fe20000410000 */
[-C--:B------:R-:W-:Y:S01]  /*11f00*/  FMUL.FTZ R40, R40, R176.reuse ;  /* 0x000000b028287220 */ /* 0x080fe20000410000 */
[-C--:B------:R-:W-:Y:S01]  /*11f10*/  FMUL.FTZ R41, R41, R176.reuse ;  /* 0x000000b029297220 */ /* 0x080fe20000410000 */
[----:B------:R-:W5:Y:S01]  /*11f20*/  MUFU.TANH R171, R171 ;  /* 0x000000ab00ab7308 */ /* 0x000f620000002400 */
[----:B---3--:R-:W-:Y:S01]  /*11f30*/  FMUL.FTZ R153, R178, UR40 ;  /* 0x00000028b2997c20 */ /* 0x008fe20008410000 */
[----:B------:R-:W-:Y:S01]  /*11f40*/  FMUL.FTZ R178, R183, UR40 ;  /* 0x00000028b7b27c20 */ /* 0x000fe20008410000 */
[----:B------:R-:W-:Y:S01]  /*11f50*/  FMUL.FTZ R183, R190, UR40 ;  /* 0x00000028beb77c20 */ /* 0x000fe20008410000 */
[----:B------:R-:W-:Y:S01]  /*11f60*/  FMUL.FTZ R190, R195, UR40 ;  /* 0x00000028c3be7c20 */ /* 0x000fe20008410000 */
[-C--:B------:R-:W-:Y:S01]  /*11f70*/  FMUL.FTZ R44, R44, R176.reuse ;  /* 0x000000b02c2c7220 */ /* 0x080fe20000410000 */
[-C--:B------:R-:W-:Y:S01]  /*11f80*/  FMUL.FTZ R45, R45, R176.reuse ;  /* 0x000000b02d2d7220 */ /* 0x080fe20000410000 */
[-C--:B------:R-:W-:Y:S01]  /*11f90*/  FMUL.FTZ R48, R48, R176.reuse ;  /* 0x000000b030307220 */ /* 0x080fe20000410000 */
[----:B------:R-:W3:Y:S01]  /*11fa0*/  MUFU.TANH R8, R8 ;  /* 0x0000000800087308 */ /* 0x000ee20000002400 */
[----:B----4-:R-:W-:Y:S01]  /*11fb0*/  FADD.FTZ R154, R7, R154 ;  /* 0x0000009a079a7221 */ /* 0x010fe20000010000 */
[-C--:B------:R-:W-:Y:S01]  /*11fc0*/  FMUL.FTZ R49, R49, R176.reuse ;  /* 0x000000b031317220 */ /* 0x080fe20000410000 */
[-C--:B------:R-:W-:Y:S01]  /*11fd0*/  FMUL.FTZ R52, R52, R176.reuse ;  /* 0x000000b034347220 */ /* 0x080fe20000410000 */
[-C--:B------:R-:W-:Y:S01]  /*11fe0*/  FMUL.FTZ R53, R53, R176.reuse ;  /* 0x000000b035357220 */ /* 0x080fe20000410000 */
[C---:B------:R-:W-:Y:S01]  /*11ff0*/  FADD.FTZ R156, R214.reuse, R154 ;  /* 0x0000009ad69c7221 */ /* 0x040fe20000010000 */
[----:B------:R-:W-:Y:S01]  /*12000*/  F2FP.F16.F32.PACK_AB R154, R214, R7 ;  /* 0x00000007d69a723e */ /* 0x000fe200000000ff */
        /* <DEDUP_REMOVED lines=41> */
[----:B-----5:R-:W-:Y:S01]  /*122a0*/  FMNMX.FTZ R7, R171, R7, !PT ;  /* 0x00000007ab077209 */ /* 0x020fe20007810000 */
[----:B------:R-:W5:Y:S01]  /*122b0*/  MUFU.TANH R182, R182 ;  /* 0x000000b600b67308 */ /* 0x000f620000002400 */
        /* <DEDUP_REMOVED lines=18> */
[----:B--2---:R-:W-:Y:S01]  /*123e0*/  FMNMX.FTZ R7, R178, R7, !PT ;  /* 0x00000007b2077209 */ /* 0x004fe20007810000 */
[-C--:B------:R-:W-:Y:S01]  /*123f0*/  FMUL.FTZ R132, R132, R176.reuse ;  /* 0x000000b084847220 */ /* 0x080fe20000410000 */
[-C--:B------:R-:W-:Y:S01]  /*12400*/  FMUL.FTZ R133, R133, R176.reuse ;  /* 0x000000b085857220 */ /* 0x080fe20000410000 */
[-C--:B------:R-:W-:Y:S01]  /*12410*/  FMUL.FTZ R136, R136, R176.reuse ;  /* 0x000000b088887220 */ /* 0x080fe20000410000 */
[----:B------:R-:W-:Y:S01]  /*12420*/  FMNMX.FTZ R7, R179, R7, !PT ;  /* 0x00000007b3077209 */ /* 0x000fe20007810000 */
[----:B------:R-:W1:Y:S01]  /*12430*/  MUFU.TANH R187, R187 ;  /* 0x000000bb00bb7308 */ /* 0x000e620000002400 */
[-C--:B------:R-:W-:Y:S01]  /*12440*/  FMUL.FTZ R137, R137, R176.reuse ;  /* 0x000000b089897220 */ /* 0x080fe20000410000 */
[-C--:B------:R-:W-:Y:S01]  /*12450*/  FMUL.FTZ R140, R140, R176.reuse ;  /* 0x000000b08c8c7220 */ /* 0x080fe20000410000 */
[----:B-----5:R-:W-:Y:S01]  /*12460*/  FMNMX.FTZ R7, R182, R7, !PT ;  /* 0x00000007b6077209 */ /* 0x020fe20007810000 */
[-C--:B------:R-:W-:Y:S01]  /*12470*/  FMUL.FTZ R141, R141, R176.reuse ;  /* 0x000000b08d8d7220 */ /* 0x080fe20000410000 */
[-C--:B------:R-:W-:Y:S01]  /*12480*/  FMUL.FTZ R144, R144, R176.reuse ;  /* 0x000000b090907220 */ /* 0x080fe20000410000 */
[-C--:B------:R-:W-:Y:S01]  /*12490*/  FMUL.FTZ R145, R145, R176.reuse ;  /* 0x000000b091917220 */ /* 0x080fe20000410000 */
[----:B---3--:R-:W-:Y:S01]  /*124a0*/  FMNMX.FTZ R7, R183, R7, !PT ;  /* 0x00000007b7077209 */ /* 0x008fe20007810000 */
[----:B------:R-:W2:Y:S01]  /*124b0*/  MUFU.TANH R190, R190 ;  /* 0x000000be00be7308 */ /* 0x000ea20000002400 */
[-C--:B------:R-:W-:Y:S01]  /*124c0*/  FMUL.FTZ R148, R148, R176.reuse ;  /* 0x000000b094947220 */ /* 0x080fe20000410000 */
[----:B------:R-:W-:Y:S01]  /*124d0*/  FMUL.FTZ R149, R149, R176 ;  /* 0x000000b095957220 */ /* 0x000fe20000410000 */
[----:B0-----:R-:W-:-:S05]  /*124e0*/  FMNMX.FTZ R7, R186, R7, !PT ;  /* 0x00000007ba077209 */ /* 0x001fca0007810000 */
[----:B------:R-:W0:Y:S01]  /*124f0*/  MUFU.TANH R191, R191 ;  /* 0x000000bf00bf7308 */ /* 0x000e220000002400 */
[----:B-1----:R-:W-:-:S07]  /*12500*/  FMNMX.FTZ R7, R187, R7, !PT ;  /* 0x00000007bb077209 */ /* 0x002fce0007810000 */
[----:B------:R-:W-:Y:S01]  /*12510*/  MUFU.EX2 R195, R168 ;  /* 0x000000a800c37308 */ /* 0x000fe20000000800 */
[----:B--2---:R-:W-:-:S07]  /*12520*/  FMNMX.FTZ R7, R190, R7, !PT ;  /* 0x00000007be077209 */ /* 0x004fce0007810000 */
[----:B------:R-:W-:Y:S01]  /*12530*/  MUFU.EX2 R168, R181 ;  /* 0x000000b500a87308 */ /* 0x000fe20000000800 */
[----:B0-----:R-:W-:-:S04]  /*12540*/  FMNMX.FTZ R7, R191, R7, !PT ;  /* 0x00000007bf077209 */ /* 0x001fc80007810000 */
[----:B------:R-:W-:-:S03]  /*12550*/  FMNMX.FTZ R7, R199, R7, !PT ;  /* 0x00000007c7077209 */ /* 0x000fc60007810000 */
[----:B------:R-:W-:Y:S02]  /*12560*/  MUFU.EX2 R198, R160 ;  /* 0x000000a000c67308 */ /* 0x000fe40000000800 */
[----:B------:R-:W0:Y:S06]  /*12570*/  SHFL.BFLY PT, R194, R7, 0x2, 0x1f ;  /* 0x0c401f0007c27f89 */ /* 0x000e2c00000e0000 */
[----:B------:R-:W-:Y:S08]  /*12580*/  MUFU.EX2 R160, R165 ;  /* 0x000000a500a07308 */ /* 0x000ff00000000800 */
[----:B------:R-:W-:Y:S08]  /*12590*/  MUFU.EX2 R165, R172 ;  /* 0x000000ac00a57308 */ /* 0x000ff00000000800 */
[----:B------:R-:W-:Y:S01]  /*125a0*/  MUFU.EX2 R172, R189 ;  /* 0x000000bd00ac7308 */ /* 0x000fe20000000800 */
[----:B0-----:R-:W-:-:S05]  /*125b0*/  FMNMX.FTZ R7, R7, R194, !PT ;  /* 0x000000c207077209 */ /* 0x001fca0007810000 */
[----:B------:R-:W0:Y:S02]  /*125c0*/  SHFL.BFLY PT, R214, R7, 0x1, 0x1f ;  /* 0x0c201f0007d67f89 */ /* 0x000e2400000e0000 */
[----:B------:R-:W-:Y:S08]  /*125d0*/  MUFU.EX2 R194, R164 ;  /* 0x000000a400c27308 */ /* 0x000ff00000000800 */
[----:B------:R1:W-:Y:S08]  /*125e0*/  MUFU.EX2 R164, R173 ;  /* 0x000000ad00a47308 */ /* 0x0003f00000000800 */
[----:B------:R-:W2:Y:S01]  /*125f0*/  MUFU.EX2 R157, R157 ;  /* 0x0000009d009d7308 */ /* 0x000ea20000000800 */
[----:B0-----:R-:W-:-:S07]  /*12600*/  FMNMX.FTZ R7, R7, R214, !PT ;  /* 0x000000d607077209 */ /* 0x001fce0007810000 */
[----:B------:R-:W-:Y:S01]  /*12610*/  MUFU.EX2 R161, R161 ;  /* 0x000000a100a17308 */ /* 0x000fe20000000800 */
[C---:B-1----:R-:W-:Y:S01]  /*12620*/  FMUL.FTZ R173, R7.reuse, UR48 ;  /* 0x0000003007ad7c20 */ /* 0x042fe20008410000 */
[----:B------:R-:W-:-:S03]  /*12630*/  FADD.FTZ R181, -R7, R213 ;  /* 0x000000d507b57221 */ /* 0x000fc60000010100 */
[--C-:B------:R-:W-:Y:S01]  /*12640*/  FFMA.FTZ R216, R216, UR48, -R173.reuse ;  /* 0x00000030d8d87c23 */ /* 0x100fe200080108ad */
[----:B------:R-:W-:Y:S01]  /*12650*/  FMUL.FTZ R181, R181, UR48 ;  /* 0x00000030b5b57c20 */ /* 0x000fe20008410000 */
        /* <DEDUP_REMOVED lines=13> */
[----:B--2---:R-:W-:Y:S01]  /*12730*/  FADD.FTZ R156, R157, R156 ;  /* 0x0000009c9d9c7221 */ /* 0x004fe20000010000 */
        /* <DEDUP_REMOVED lines=12> */
[----:B------:R-:W-:Y:S01]  /*12800*/  FFMA.FTZ R173, R199, UR48, -R173 ;  /* 0x00000030c7ad7c23 */ /* 0x000fe200080108ad */
[----:B------:R-:W-:Y:S01]  /*12810*/  IMAD.U32 R199, RZ, RZ, UR47 ;  /* 0x0000002fffc77e24 */ /* 0x000fe2000f8e00ff */
[----:B------:R-:W2:Y:S01]  /*12820*/  MUFU.EX2 R155, R155 ;  /* 0x0000009b009b7308 */ /* 0x000ea20000000800 */
[----:B0-----:R-:W-:Y:S01]  /*12830*/  FFMA.FTZ R3, R178, R3, R216 ;  /* 0x00000003b2037223 */ /* 0x001fe200000100d8 */
        /* <DEDUP_REMOVED lines=32> */
[C---:B------:R-:W-:Y:S01]  /*12a40*/  FADD.FTZ R3, R198.reuse, R156 ;  /* 0x0000009cc6037221 */ /* 0x040fe20000010000 */
[----:B------:R-:W-:Y:S01]  /*12a50*/  F2FP.F16.F32.PACK_AB R156, R198, R157 ;  /* 0x0000009dc69c723e */ /* 0x000fe200000000ff */
[-C--:B------:R-:W-:Y:S01]  /*12a60*/  FMUL.FTZ R71, R71, R178.reuse ;  /* 0x000000b247477220 */ /* 0x080fe20000410000 */
[-C--:B------:R-:W-:Y:S01]  /*12a70*/  FMUL.FTZ R74, R74, R178.reuse ;  /* 0x000000b24a4a7220 */ /* 0x080fe20000410000 */
[----:B------:R-:W-:Y:S01]  /*12a80*/  FADD.FTZ R3, R161, R3 ;  /* 0x00000003a1037221 */ /* 0x000fe20000010000 */
[----:B------:R-:W-:Y:S01]  /*12a90*/  FMUL.FTZ R75, R75, R178 ;  /* 0x000000b24b4b7220 */ /* 0x000fe20000410000 */
[----:B------:R-:W1:Y:S01]  /*12aa0*/  MUFU.EX2 R166, R166 ;  /* 0x000000a600a67308 */ /* 0x000e620000000800 */
[----:B--2---:R-:W-:Y:S01]  /*12ab0*/  FADD.FTZ R181, R162, R181 ;  /* 0x000000b5a2b57221 */ /* 0x004fe20000010000 */
[----:B------:R-:W-:Y:S01]  /*12ac0*/  FADD.FTZ R3, R194, R3 ;  /* 0x00000003c2037221 */ /* 0x000fe20000010000 */
[----:B------:R-:W-:Y:S01]  /*12ad0*/  F2FP.F16.F32.PACK_AB R157, R162, R158 ;  /* 0x0000009ea29d723e */ /* 0x000fe200000000ff */
[----:B------:R-:W-:Y:S01]  /*12ae0*/  FMUL.FTZ R78, R78, R178 ;  /* 0x000000b24e4e7220 */ /* 0x000fe20000410000 */
[----:B------:R-:W-:Y:S01]  /*12af0*/  F2FP.F16.F32.PACK_AB R158, R194, R161 ;  /* 0x000000a1c29e723e */ /* 0x000fe200000000ff */
[----:B------:R-:W-:Y:S01]  /*12b00*/  FADD.FTZ R3, R160, R3 ;  /* 0x00000003a0037221 */ /* 0x000fe20000010000 */
[----:B------:R-:W-:Y:S01]  /*12b10*/  F2FP.F16.F32.PACK_AB R160, R195, R160 ;  /* 0x000000a0c3a0723e */ /* 0x000fe200000000ff */
[----:B------:R-:W2:Y:S01]  /*12b20*/  MUFU.EX2 R167, R167 ;  /* 0x000000a700a77308 */ /* 0x000ea20000000800 */
[----:B0-----:R-:W-:Y:S01]  /*12b30*/  FADD.FTZ R181, R159, R181 ;  /* 0x000000b59fb57221 */ /* 0x001fe20000010000 */
[----:B------:R-:W-:Y:S01]  /*12b40*/  FADD.FTZ R3, R195, R3 ;  /* 0x00000003c3037221 */ /* 0x000fe20000010000 */
[-C--:B------:R-:W-:Y:S01]  /*12b50*/  FMUL.FTZ R79, R79, R178.reuse ;  /* 0x000000b24f4f7220 */ /* 0x080fe20000410000 */
[-C--:B------:R-:W-:Y:S01]  /*12b60*/  FMUL.FTZ R82, R82, R178.reuse ;  /* 0x000000b252527220 */ /* 0x080fe20000410000 */
        /* <DEDUP_REMOVED lines=32> */
[----:B------:R-:W-:Y:S01]  /*12d70*/  FADD.FTZ R3, R165, R3 ;  /* 0x00000003a5037221 */ /* 0x000fe20000010000 */
[-C--:B------:R-:W-:Y:S01]  /*12d80*/  FMUL.FTZ R126, R126, R178.reuse ;  /* 0x000000b27e7e7220 */ /* 0x080fe20000410000 */
[-C--:B------:R-:W-:Y:S01]  /*12d90*/  FMUL.FTZ R127, R127, R178.reuse ;  /* 0x000000b27f7f7220 */ /* 0x080fe20000410000 */
[----:B------:R1:W3:Y:S01]  /*12da0*/  MUFU.EX2 R8, R153 ;  /* 0x0000009900087308 */ /* 0x0002e20000000800 */
        /* <DEDUP_REMOVED lines=10> */
[----:B-1----:R-:W-:-:S02]  /*12e50*/  VIADD R153, R0, 0x22840 ;  /* 0x0002284000997836 */ /* 0x002fc40000000000 */
[-C--:B------:R-:W-:Y:S01]  /*12e60*/  FMUL.FTZ R139, R139, R178.reuse ;  /* 0x000000b28b8b7220 */ /* 0x080fe20000410000 */
[-C--:B------:R-:W-:Y:S01]  /*12e70*/  FMUL.FTZ R142, R142, R178.reuse ;  /* 0x000000b28e8e7220 */ /* 0x080fe20000410000 */
[-C--:B------:R-:W-:Y:S01]  /*12e80*/  FMUL.FTZ R143, R143, R178.reuse ;  /* 0x000000b28f8f7220 */ /* 0x080fe20000410000 */
[-C--:B------:R-:W-:Y:S01]  /*12e90*/  FMUL.FTZ R146, R146, R178.reuse ;  /* 0x000000b292927220 */ /* 0x080fe20000410000 */
[----:B------:R-:W0:Y:S01]  /*12ea0*/  MUFU.EX2 R189, R189 ;  /* 0x000000bd00bd7308 */ /* 0x000e220000000800 */
[----:B---3--:R-:W-:Y:S01]  /*12eb0*/  FADD.FTZ R181, R8, R181 ;  /* 0x000000b508b57221 */ /* 0x008fe20000010000 */
[----:B------:R-:W-:Y:S01]  /*12ec0*/  PRMT R153, R199, 0x654, R153 ;  /* 0x00000654c7997816 */ /* 0x000fe20000000099 */
[-C--:B------:R-:W-:Y:S01]  /*12ed0*/  FMUL.FTZ R147, R147, R178.reuse ;  /* 0x000000b293937220 */ /* 0x080fe20000410000 */
[-C--:B------:R-:W-:Y:S01]  /*12ee0*/  FMUL.FTZ R150, R150, R178.reuse ;  /* 0x000000b296967220 */ /* 0x080fe20000410000 */
[----:B------:R-:W-:Y:S01]  /*12ef0*/  FMUL.FTZ R151, R151, R178 ;  /* 0x000000b297977220 */ /* 0x000fe20000410000 */
[----:B------:R1:W-:Y:S02]  /*12f00*/  SYNCS.ARRIVE.TRANS64.RED.A1T0 RZ, [R153+URZ], RZ ;  /* 0x000000ff99ff79a7 */ /* 0x0003e4000810043f */
[----:B------:R-:W3:Y:S01]  /*12f10*/  MUFU.EX2 R177, R177 ;  /* 0x000000b100b17308 */ /* 0x000ee20000000800 */
[C---:B--2---:R-:W-:Y:S01]  /*12f20*/  FADD.FTZ R3, R197.reuse, R3 ;  /* 0x00000003c5037221 */ /* 0x044fe20000010000 */
[----:B------:R-:W-:-:S02]  /*12f30*/  F2FP.F16.F32.PACK_AB R164, R197, R164 ;  /* 0x000000a4c5a4723e */ /* 0x000fc400000000ff */
[----:B-1----:R-:W-:-:S04]  /*12f40*/  F2FP.F16.F32.PACK_AB R153, R215, R216 ;  /* 0x000000d8d799723e */ /* 0x002fc800000000ff */
[----:B------:R-:W1:Y:S01]  /*12f50*/  MUFU.EX2 R175, R175 ;  /* 0x000000af00af7308 */ /* 0x000e620000000800 */
[C---:B0-----:R-:W-:Y:S01]  /*12f60*/  FADD.FTZ R181, R189.reuse, R181 ;  /* 0x000000b5bdb57221 */ /* 0x041fe20000010000 */
[----:B------:R-:W-:-:S06]  /*12f70*/  F2FP.F16.F32.PACK_AB R165, R189, R8 ;  /* 0x00000008bda5723e */ /* 0x000fcc00000000ff */
[----:B------:R-:W0:Y:S01]  /*12f80*/  MUFU.EX2 R180, R180 ;  /* 0x000000b400b47308 */ /* 0x000e220000000800 */
[----:B---3--:R-:W-:-:S07]  /*12f90*/  FADD.FTZ R3, R177, R3 ;  /* 0x00000003b1037221 */ /* 0x008fce0000010000 */
[----:B------:R-:W2:Y:S01]  /*12fa0*/  MUFU.EX2 R174, R174 ;  /* 0x000000ae00ae7308 */ /* 0x000ea20000000800 */
[----:B-1----:R-:W-:-:S07]  /*12fb0*/  FADD.FTZ R181, R175, R181 ;  /* 0x000000b5afb57221 */ /* 0x002fce0000010000 */
[----:B------:R-:W1:Y:S01]  /*12fc0*/  MUFU.EX2 R179, R179 ;  /* 0x000000b300b37308 */ /* 0x000e620000000800 */
[C---:B0-----:R-:W-:Y:S01]  /*12fd0*/  FADD.FTZ R3, R180.reuse, R3 ;  /* 0x00000003b4037221 */ /* 0x041fe20000010000 */
[----:B------:R-:W-:-:S03]  /*12fe0*/  F2FP.F16.F32.PACK_AB R166, R180, R177 ;  /* 0x000000b1b4a6723e */ /* 0x000fc600000000ff */
[----:B------:R-:W-:-:S03]  /*12ff0*/  FADD.FTZ R3, R168, R3 ;  /* 0x00000003a8037221 */ /* 0x000fc60000010000 */
[----:B------:R-:W0:Y:S01]  /*13000*/  MUFU.EX2 R184, R184 ;  /* 0x000000b800b87308 */ /* 0x000e220000000800 */
[C---:B--2---:R-:W-:Y:S01]  /*13010*/  FADD.FTZ R181, R174.reuse, R181 ;  /* 0x000000b5aeb57221 */ /* 0x044fe20000010000 */
[----:B------:R-:W-:-:S06]  /*13020*/  F2FP.F16.F32.PACK_AB R167, R174, R175 ;  /* 0x000000afaea7723e */ /* 0x000fcc00000000ff */
[----:B------:R-:W2:Y:S01]  /*13030*/  MUFU.EX2 R182, R182 ;  /* 0x000000b600b67308 */ /* 0x000ea20000000800 */
[----:B-1----:R-:W-:-:S07]  /*13040*/  FADD.FTZ R181, R179, R181 ;  /* 0x000000b5b3b57221 */ /* 0x002fce0000010000 */
[----:B------:R-:W1:Y:S01]  /*13050*/  MUFU.EX2 R185, R185 ;  /* 0x000000b900b97308 */ /* 0x000e620000000800 */
[C---:B0-----:R-:W-:Y:S01]  /*13060*/  FADD.FTZ R3, R184.reuse, R3 ;  /* 0x00000003b8037221 */ /* 0x041fe20000010000 */
[----:B------:R-:W-:-:S06]  /*13070*/  F2FP.F16.F32.PACK_AB R168, R184, R168 ;  /* 0x000000a8b8a8723e */ /* 0x000fcc00000000ff */
[----:B------:R-:W0:Y:S01]  /*13080*/  MUFU.EX2 R183, R183 ;  /* 0x000000b700b77308 */ /* 0x000e220000000800 */
[C---:B--2---:R-:W-:Y:S01]  /*13090*/  FADD.FTZ R181, R182.reuse, R181 ;  /* 0x000000b5b6b57221 */ /* 0x044fe20000010000 */
[----:B------:R-:W-:-:S06]  /*130a0*/  F2FP.F16.F32.PACK_AB R169, R182, R179 ;  /* 0x000000b3b6a9723e */ /* 0x000fcc00000000ff */
[----:B------:R-:W2:Y:S01]  /*130b0*/  MUFU.EX2 R188, R188 ;  /* 0x000000bc00bc7308 */ /* 0x000ea20000000800 */
[----:B-1----:R-:W-:-:S07]  /*130c0*/  FADD.FTZ R3, R185, R3 ;  /* 0x00000003b9037221 */ /* 0x002fce0000010000 */
        /* <DEDUP_REMOVED lines=15> */
[----:B-1----:R-:W-:-:S07]  /*131c0*/  FADD.FTZ R181, R190, R181 ;  /* 0x000000b5beb57221 */ /* 0x002fce0000010000 */
[----:B------:R-:W1:Y:S01]  /*131d0*/  MUFU.EX2 R196, R196 ;  /* 0x000000c400c47308 */ /* 0x000e620000000800 */
[----:B0-----:R-:W-:-:S07]  /*131e0*/  FADD.FTZ R3, R193, R3 ;  /* 0x00000003c1037221 */ /* 0x001fce0000010000 */
[----:B------:R0:W3:Y:S01]  /*131f0*/  MUFU.EX2 R177, R173 ;  /* 0x000000ad00b17308 */ /* 0x0000e20000000800 */
[----:B--2---:R-:W-:Y:S01]  /*13200*/  FADD.FTZ R181, R175, R181 ;  /* 0x000000b5afb57221 */ /* 0x004fe20000010000 */
[----:B-1----:R-:W-:Y:S01]  /*13210*/  FADD.FTZ R8, R196, R3 ;  /* 0x00000003c4087221 */ /* 0x002fe20000010000 */
[----:B0-----:R-:W-:Y:S02]  /*13220*/  F2FP.F16.F32.PACK_AB R173, R190, R187 ;  /* 0x000000bbbead723e */ /* 0x001fe400000000ff */
[----:B------:R-:W-:Y:S01]  /*13230*/  F2FP.F16.F32.PACK_AB R174, R196, R193 ;  /* 0x000000c1c4ae723e */ /* 0x000fe200000000ff */
[C---:B---3--:R-:W-:Y:S01]  /*13240*/  FADD.FTZ R3, R177.reuse, R181 ;  /* 0x000000b5b1037221 */ /* 0x048fe20000010000 */
[----:B------:R-:W-:Y:S01]  /*13250*/  F2FP.F16.F32.PACK_AB R175, R177, R175 ;  /* 0x000000afb1af723e */ /* 0x000fe200000000ff */
[----:B------:R-:W-:Y:S06]  /*13260*/  @!P2 BRA `(.L_x_3005) ;  /* 0x000000000004a947 */ /* 0x000fec0003800000 */
[----:B------:R-:W-:Y:S01]  /*13270*/  BPT.TRAP 0x1 ;  /* 0x000000040000795c */ /* 0x000fe20000300000 */
.L_x_3005:
[----:B------:R0:W1:Y:S01]  /*13280*/  SYNCS.PHASECHK.TRANS64.TRYWAIT P1, [R0+URZ+0x22850], R9 ;  /* 0x02285009000075a7 */ /* 0x000062000802017f */
[----:B------:R-:W-:Y:S05]  /*13290*/  @!P2 BRA `(.L_x_3006) ;  /* 0x000000000004a947 */ /* 0x000fea0003800000 */
[----:B------:R-:W-:Y:S01]  /*132a0*/  BPT.TRAP 0x1 ;  /* 0x000000040000795c */ /* 0x000fe20000300000 */
.L_x_3006:
[----:B------:R-:W-:Y:S04]  /*132b0*/  BSSY B0, `(.L_x_3007) ;  /* 0x0000004000007945 */ /* 0x000fe80003800000 */
[----:B-1----:R-:W-:Y:S05]  /*132c0*/  @P1 BRA `(.L_x_3008) ;  /* 0x0000000000081947 */ /* 0x002fea0003800000 */
[----:B------:R-:W1:Y:S02]  /*132d0*/  SYNCS.PHASECHK.TRANS64.TRYWAIT P1, [R0+URZ+0x22850], R9 ;  /* 0x02285009000075a7 */ /* 0x000e64000802017f */
[----:B-1----:R-:W-:Y:S05]  /*132e0*/  @!P1 BRA `(.L_x_3009) ;  /* 0x0000012c00e89947 */ /* 0x002fea0003800000 */
.L_x_3008:
[----:B------:R-:W-:Y:S05]  /*132f0*/  BSYNC B0 ;  /* 0x0000000000007941 */ /* 0x000fea0003800000 */
.L_x_3007:
[----:B------:R-:W2:Y:S01]  /*13300*/  S2R R178, SR_TID.X ;  /* 0x0000000000b27919 */ /* 0x000ea20000002100 */
[----:B------:R-:W-:Y:S05]  /*13310*/  WARPSYNC.ALL ;  /* 0x0000000000007948 */ /* 0x000fea0003800000 */
[----:B------:R-:W-:Y:S02]  /*13320*/  IMAD.MOV.U32 R176, RZ, RZ, 0xc00 ;  /* 0x00000c00ffb07424 */ /* 0x000fe400078e00ff */
[----:B------:R-:W-:Y:S02]  /*13330*/  IMAD.MOV.U32 R177, RZ, RZ, 0x40000040 ;  /* 0x40000040ffb17424 */ /* 0x000fe400078e00ff */
[----:B------:R-:W-:-:S03]  /*13340*/  IMAD R176, R2, R176, UR49 ;  /* 0x0000003102b07e24 */ /* 0x000fc6000f8e02b0 */
[----:B------:R-:W-:Y:S01]  /*13350*/  R2UR UR7, R177 ;  /* 0x00000000b10772ca */ /* 0x000fe200000e0000 */
[----:B------:R-:W-:Y:S01]  /*13360*/  IMAD.MOV.U32 R177, RZ, RZ, 0x40000040 ;  /* 0x40000040ffb17424 */ /* 0x000fe200078e00ff */
[----:B------:R-:W-:Y:S02]  /*13370*/  R2UR UR6, R176 ;  /* 0x00000000b00672ca */ /* 0x000fe400000e0000 */
[----:B--2---:R-:W-:-:S04]  /*13380*/  SHF.R.U32.HI R178, RZ, 0x7, R178 ;  /* 0x00000007ffb27819 */ /* 0x004fc800000116b2 */
[----:B01----:R-:W-:Y:S01]  /*13390*/  IADD3 R9, R178, 0x8, RZ ;  /* 0x00000008b2097810 */ /* 0x003fe20007ffe0ff */
[----:B------:R-:W-:-:S04]  /*133a0*/  IMAD.U32 R178, RZ, RZ, UR51 ;  /* 0x00000033ffb27e24 */ /* 0x000fc8000f8e00ff */
[----:B------:R0:W-:Y:S01]  /*133b0*/  BAR.SYNC.DEFER_BLOCKING R9, 0x100 ;  /* 0x000400090000751d */ /* 0x0001e20000010000 */
[----:B------:R-:W-:-:S05]  /*133c0*/  ISETP.NE.AND P1, PT, R178, 0x3, PT ;  /* 0x00000003b200780c */ /* 0x000fca0003f25270 */
        /* <DEDUP_REMOVED lines=43> */
.L_x_3010:
[----:B------:R-:W-:Y:S02]  /*13680*/  VIADD R0, R0, 0x22860 ;  /* 0x0002286000007836 */ /* 0x000fe40000000000 */
[----:B------:R-:W-:Y:S02]  /*13690*/  IMAD.U32 R9, RZ, RZ, UR47 ;  /* 0x0000002fff097e24 */ /* 0x000fe4000f8e00ff */
[----:B------:R-:W-:Y:S02]  /*136a0*/  IMAD.MOV.U32 R213, RZ, RZ, R7 ;  /* 0x000000ffffd57224 */ /* 0x000fe400078e0007 */
[----:B------:R-:W-:Y:S01]  /*136b0*/  IMAD.MOV.U32 R214, RZ, RZ, R6 ;  /* 0x000000ffffd67224 */ /* 0x000fe200078e0006 */
[----:B------:R-:W-:-:S04]  /*136c0*/  PRMT R0, R9, 0x654, R0 ;  /* 0x0000065409007816 */ /* 0x000fc80000000000 */
[----:B------:R0:W-:Y:S01]  /*136d0*/  SYNCS.ARRIVE.TRANS64.RED.A1T0 RZ, [R0+URZ], RZ ;  /* 0x000000ff00ff79a7 */ /* 0x0001e2000810043f */
[----:B------:R-:W-:Y:S05]  /*136e0*/  @P0 BRA `(.L_x_3011) ;  /* 0xffffffd800a00947 */ /* 0x000fea000383ffff */
[----:B0-----:R-:W-:-:S07]  /*136f0*/  IMAD.MOV.U32 R0, RZ, RZ, R20 ;  /* 0x000000ffff007224 */ /* 0x001fce00078e0014 */
.L_x_2999:
[----:B------:R-:W3:Y:S02]  /*13700*/  LDL R9, [R1+0x24] ;  /* 0x0000240001097983 */ /* 0x000ee40000100800 */
[----:B---3--:R-:W-:-:S13]  /*13710*/  ISETP.GE.AND P0, PT, R0, R9, PT ;  /* 0x000000090000720c */ /* 0x008fda0003f06270 */
[----:B------:R-:W-:Y:S05]  /*13720*/  @!P0 BRA `(.L_x_3012) ;  /* 0x0000003800148947 */ /* 0x000fea0003800000 */
[----:B------:R-:W-:Y:S01]  /*13730*/  MOV R213, R7 ;  /* 0x0000000700d57202 */ /* 0x000fe20000000f00 */
[----:B------:R-:W-:-:S07]  /*13740*/  IMAD.MOV.U32 R214, RZ, RZ, R6 ;  /* 0x000000ffffd67224 */ /* 0x000fce00078e0006 */
.L_x_3032:
        /* <DEDUP_REMOVED lines=8> */
[----:B------:R-:W-:Y:S06]  /*137d0*/  @!P1 BRA `(.L_x_3013) ;  /* 0x0000000000049947 */ /* 0x000fec0003800000 */
[----:B------:R-:W-:Y:S01]  /*137e0*/  BPT.TRAP 0x1 ;  /* 0x000000040000795c */ /* 0x000fe20000300000 */
.L_x_3013:
[----:B------:R-:W-:Y:S01]  /*137f0*/  IMAD R9, R2, 0x8, R23 ;  /* 0x0000000802097824 */ /* 0x000fe200078e0217 */
[----:B------:R-:W-:-:S04]  /*13800*/  SHF.L.U32 R20, R202, 0x1f, RZ ;  /* 0x0000001fca147819 */ /* 0x000fc800000006ff */
[----:B------:R0:W1:Y:S01]  /*13810*/  SYNCS.PHASECHK.TRANS64.TRYWAIT P0, [R9+URZ+0x22830], R20 ;  /* 0x02283014090075a7 */ /* 0x000062000800017f */
[----:B------:R-:W-:Y:S05]  /*13820*/  @!P1 BRA `(.L_x_3014) ;  /* 0x0000000000049947 */ /* 0x000fea0003800000 */
[----:B------:R-:W-:Y:S01]  /*13830*/  BPT.TRAP 0x1 ;  /* 0x000000040000795c */ /* 0x000fe20000300000 */
.L_x_3014:
[----:B------:R-:W-:Y:S02]  /*13840*/  IMAD R154, R2, 0x300, R229 ;  /* 0x00000300029a7824 */ /* 0x000fe400078e02e5 */
[----:B------:R-:W-:Y:S01]  /*13850*/  IMAD.MOV.U32 R155, RZ, RZ, 0x40000040 ;  /* 0x40000040ff9b7424 */ /* 0x000fe200078e00ff */
[----:B-1----:R-:W-:Y:S06]  /*13860*/  @P0 BRA `(.L_x_3015) ;  /* 0x0000000000080947 */ /* 0x002fec0003800000 */
[----:B------:R-:W1:Y:S02]  /*13870*/  SYNCS.PHASECHK.TRANS64.TRYWAIT P0, [R9+URZ+0x22830], R20 ;  /* 0x02283014090075a7 */ /* 0x000e64000800017f */
[----:B-1----:R-:W-:Y:S05]  /*13880*/  @!P0 BRA `(.L_x_3016) ;  /* 0x0000012800948947 */ /* 0x002fea0003800000 */
.L_x_3015:
        /* <DEDUP_REMOVED lines=43> */
.L_x_3017:
[----:B------:R-:W3:Y:S01]  /*13b40*/  LDL R6, [R1+0x4] ;  /* 0x0000040001067983 */ /* 0x000ee20000100800 */
[----:B------:R-:W4:Y:S08]  /*13b50*/  LDC R7, c[0x0][0x448] ;  /* 0x00011200ff077b82 */ /* 0x000f300000000800 */
[----:B------:R-:W5:Y:S01]  /*13b60*/  LDC R227, c[0x0][0x9e4] ;  /* 0x00027900ffe37b82 */ /* 0x000f620000000800 */
[----:B----4-:R-:W-:-:S13]  /*13b70*/  ISETP.NE.AND P0, PT, R7, 0x1, PT ;  /* 0x000000010700780c */ /* 0x010fda0003f05270 */
[----:B------:R-:W4:Y:S08]  /*13b80*/  @P0 LDC R215, c[0x0][0x44c] ;  /* 0x00011300ffd70b82 */ /* 0x000f300000000800 */
[----:B------:R-:W0:Y:S01]  /*13b90*/  @P0 LDC R7, c[0x0][0x450] ;  /* 0x00011400ff070b82 */ /* 0x000e220000000800 */
        /* <DEDUP_REMOVED lines=34> */
[----:B------:R-:W0:Y:S01]  /*13dc0*/  MUFU.TANH R174, R174 ;  /* 0x000000ae00ae7308 */ /* 0x000e220000002400 */
[----:B------:R-:W-:-:S07]  /*13dd0*/  IADD3 R219, R219, UR50, RZ ;  /* 0x00000032dbdb7c10 */ /* 0x000fce000fffe0ff */
        /* <DEDUP_REMOVED lines=23> */
[----:B0-----:R-:W-:Y:S01]  /*13f50*/  @P0 SHF.R.U32.HI R6, RZ, R7, R215 ;  /* 0x00000007ff060219 */ /* 0x001fe200000116d7 */
        /* <DEDUP_REMOVED lines=21> */
[----:B-----5:R-:W-:Y:S01]  /*140b0*/  ISETP.GE.AND P0, PT, R227, 0x1, PT ;  /* 0x00000001e300780c */ /* 0x020fe20003f06270 */
[----:B------:R-:W3:Y:S01]  /*140c0*/  MUFU.TANH R7, R7 ;  /* 0x0000000700077308 */ /* 0x000ee20000002400 */
[----:B------:R-:W-:-:S02]  /*140d0*/  VIADD R170, R9, 0x22840 ;  /* 0x0002284009aa7836 */ /* 0x000fc40000000000 */
[----:B------:R-:W-:-:S05]  /*140e0*/  IMAD.U32 R171, RZ, RZ, UR47 ;  /* 0x0000002fffab7e24 */ /* 0x000fca000f8e00ff */
[----:B------:R-:W4:Y:S01]  /*140f0*/  MUFU.TANH R152, R152 ;  /* 0x0000009800987308 */ /* 0x000f220000002400 */
[----:B------:R-:W-:-:S04]  /*14100*/  PRMT R170, R171, 0x654, R170 ;  /* 0x00000654abaa7816 */ /* 0x000fc800000000aa */
[----:B------:R0:W-:Y:S03]  /*14110*/  SYNCS.ARRIVE.TRANS64.RED.A1T0 RZ, [R170+URZ], RZ ;  /* 0x000000ffaaff79a7 */ /* 0x0001e6000810043f */
        /* <DEDUP_REMOVED lines=22> */
[----:B0-----:R-:W-:-:S02]  /*14280*/  IMAD.IADD R199, R221, 0x1, R220 ;  /* 0x00000001ddc77824 */ /* 0x001fc400078e02dc */
[----:B------:R-:W-:Y:S01]  /*14290*/  IMAD.IADD R198, R221, 0x1, R219 ;  /* 0x00000001ddc67824 */ /* 0x000fe200078e02db */
[----:B---34-:R-:W-:Y:S06]  /*142a0*/  @!P0 BRA `(.L_x_3018) ;  /* 0x0000000000588947 */ /* 0x018fec0003800000 */
        /* <DEDUP_REMOVED lines=12> */
.L_x_3020:
[----:B------:R-:W-:-:S05]  /*14370*/  IMAD.U32 R227, RZ, RZ, UR38 ;  /* 0x00000026ffe37e24 */ /* 0x000fca000f8e00ff */
[----:B------:R-:W-:-:S13]  /*14380*/  ISETP.NE.AND P0, PT, R227, 0x1, PT ;  /* 0x00000001e300780c */ /* 0x000fda0003f05270 */
[----:B------:R-:W0:Y:S02]  /*14390*/  @P0 LDC.64 R170, c[0x0][0x9e8] ;  /* 0x00027a00ffaa0b82 */ /* 0x000e240000000a00 */
[----:B0-----:R-:W-:-:S05]  /*143a0*/  @P0 IMAD.HI.U32 R170, R221, R170, RZ ;  /* 0x000000aaddaa0227 */ /* 0x001fca00078e00ff */
[----:B------:R-:W-:-:S07]  /*143b0*/  @P0 SHF.R.U32.HI R221, RZ, R171, R170 ;  /* 0x000000abffdd0219 */ /* 0x000fce00000116aa */
.L_x_3021:
[----:B------:R-:W-:Y:S05]  /*143c0*/  BSYNC B0 ;  /* 0x0000000000007941 */ /* 0x000fea0003800000 */
.L_x_3019:
[----:B------:R-:W-:-:S04]  /*143d0*/  IMAD.IADD R170, R195, 0x1, -R207 ;  /* 0x00000001c3aa7824 */ /* 0x000fc800078e0acf */
[----:B------:R-:W-:-:S05]  /*143e0*/  IMAD R170, R221, R227, R170 ;  /* 0x000000e3ddaa7224 */ /* 0x000fca00078e02aa */
[----:B------:R-:W-:Y:S02]  /*143f0*/  VIADDMNMX R199, R170, R227, R199, PT ;  /* 0x000000e3aac77246 */ /* 0x000fe400038001c7 */
[----:B------:R-:W-:-:S07]  /*14400*/  VIMNMX R198, R198, R170, !PT ;  /* 0x000000aac6c67248 */ /* 0x000fce0007fe0100 */
.L_x_3018:
[C---:B------:R-:W-:Y:S01]  /*14410*/  ISETP.GE.AND P0, PT, R195.reuse, 0x1, PT ;  /* 0x00000001c300780c */ /* 0x040fe20003f06270 */
[----:B------:R-:W0:Y:S01]  /*14420*/  LDC R171, c[0x0][0x9e4] ;  /* 0x00027900ffab7b82 */ /* 0x000e220000000800 */
[----:B------:R-:W-:Y:S01]  /*14430*/  LOP3.LUT R16, R16, 0xfffdffff, RZ, 0xc0, !PT ;  /* 0xfffdffff10107812 */ /* 0x000fe200078ec0ff */
[----:B------:R-:W3:Y:S01]  /*14440*/  SHFL.IDX PT, R6, R6, 0x1, 0x1c1f ;  /* 0x003c1f0006067f89 */ /* 0x000ee200000e0000 */
[----:B------:R-:W-:-:S09]  /*14450*/  ISETP.GE.AND P2, PT, R195, 0x9, PT ;  /* 0x00000009c300780c */ /* 0x000fd20003f46270 */
[----:B------:R-:W-:Y:S02]  /*14460*/  @P0 LOP3.LUT R16, R16, 0x20000, RZ, 0xfc, !PT ;  /* 0x0002000010100812 */ /* 0x000fe400078efcff */
[----:B------:R-:W-:Y:S02]  /*14470*/  ISETP.GT.AND P0, PT, R198, RZ, !P0 ;  /* 0x000000ffc600720c */ /* 0x000fe40004704270 */
[----:B------:R-:W-:Y:S02]  /*14480*/  LOP3.LUT R16, R16, 0xfffffffd, RZ, 0xc0, !PT ;  /* 0xfffffffd10107812 */ /* 0x000fe400078ec0ff */
[----:B------:R-:W-:Y:S02]  /*14490*/  ISETP.LT.OR P1, PT, R199, 0x1, P0 ;  /* 0x00000001c700780c */ /* 0x000fe40000721670 */
[----:B------:R-:W-:Y:S02]  /*144a0*/  ISETP.GE.AND P0, PT, R195, 0x2, PT ;  /* 0x00000002c300780c */ /* 0x000fe40003f06270 */
[----:B------:R-:W-:-:S02]  /*144b0*/  FSEL R170, R7, -INF , !P1 ;  /* 0xff80000007aa7808 */ /* 0x000fc40004800000 */
[----:B------:R-:W-:Y:S02]  /*144c0*/  ISETP.GT.AND P1, PT, R198, 0x1, !P0 ;  /* 0x00000001c600780c */ /* 0x000fe40004724270 */
[----:B------:R-:W-:Y:S01]  /*144d0*/  @P2 LOP3.LUT R16, R16, 0x2, RZ, 0xfc, !PT ;  /* 0x0000000210102812 */ /* 0x000fe200078efcff */
[--C-:B---3--:R-:W-:Y:S01]  /*144e0*/  IMAD.IADD R220, R220, 0x1, R6.reuse ;  /* 0x00000001dcdc7824 */ /* 0x108fe200078e0206 */
[----:B------:R-:W-:Y:S01]  /*144f0*/  ISETP.LT.OR P1, PT, R199, 0x2, P1 ;  /* 0x00000002c700780c */ /* 0x000fe20000f21670 */
[----:B------:R-:W-:Y:S01]  /*14500*/  IMAD.IADD R219, R219, 0x1, R6 ;  /* 0x00000001dbdb7824 */ /* 0x000fe200078e0206 */
[----:B------:R-:W-:Y:S02]  /*14510*/  LOP3.LUT R16, R16, 0xfffffffb, RZ, 0xc0, !PT ;  /* 0xfffffffb10107812 */ /* 0x000fe400078ec0ff */
[----:B------:R-:W-:Y:S02]  /*14520*/  FSEL R152, R152, -INF , !P1 ;  /* 0xff80000098987808 */ /* 0x000fe40004800000 */
[----:B------:R-:W-:-:S02]  /*14530*/  ISETP.GT.AND P1, PT, R198, 0x8, !P2 ;  /* 0x00000008c600780c */ /* 0x000fc40005724270 */
[----:B------:R-:W-:Y:S02]  /*14540*/  ISETP.GE.AND P2, PT, R195, 0xa, PT ;  /* 0x0000000ac300780c */ /* 0x000fe40003f46270 */
[----:B------:R-:W-:-:S04]  /*14550*/  ISETP.LT.OR P1, PT, R199, 0x9, P1 ;  /* 0x00000009c700780c */ /* 0x000fc80000f21670 */
        /* <DEDUP_REMOVED lines=115> */
[----:B0-----:R-:W-:-:S13]  /*14c90*/  ISETP.GE.AND P6, PT, R171, 0x1, PT ;  /* 0x00000001ab00780c */ /* 0x001fda0003fc6270 */
[----:B------:R-:W-:Y:S05]  /*14ca0*/  @!P6 BRA `(.L_x_3022) ;  /* 0x000000000058e947 */ /* 0x000fea0003800000 */
        /* <DEDUP_REMOVED lines=12> */
.L_x_3024:
[----:B------:R-:W-:-:S05]  /*14d70*/  IMAD.U32 R198, RZ, RZ, UR38 ;  /* 0x00000026ffc67e24 */ /* 0x000fca000f8e00ff */
[----:B------:R-:W-:-:S13]  /*14d80*/  ISETP.NE.AND P6, PT, R198, 0x1, PT ;  /* 0x00000001c600780c */ /* 0x000fda0003fc5270 */
[----:B------:R-:W0:Y:S02]  /*14d90*/  @P6 LDC.64 R6, c[0x0][0x9e8] ;  /* 0x00027a00ff066b82 */ /* 0x000e240000000a00 */
[----:B0-----:R-:W-:-:S05]  /*14da0*/  @P6 IMAD.HI.U32 R6, R171, R6, RZ ;  /* 0x00000006ab066227 */ /* 0x001fca00078e00ff */
[----:B------:R-:W-:-:S07]  /*14db0*/  @P6 SHF.R.U32.HI R171, RZ, R7, R6 ;  /* 0x00000007ffab6219 */ /* 0x000fce0000011606 */
.L_x_3025:
[----:B------:R-:W-:Y:S05]  /*14dc0*/  BSYNC B0 ;  /* 0x0000000000007941 */ /* 0x000fea0003800000 */
.L_x_3023:
[----:B------:R-:W-:-:S04]  /*14dd0*/  IMAD.IADD R195, R195, 0x1, -R207 ;  /* 0x00000001c3c37824 */ /* 0x000fc800078e0acf */
[----:B------:R-:W-:-:S05]  /*14de0*/  IMAD R195, R171, R198, R195 ;  /* 0x000000c6abc37224 */ /* 0x000fca00078e02c3 */
[----:B------:R-:W-:Y:S02]  /*14df0*/  VIADDMNMX R220, R195, R198, R220, PT ;  /* 0x000000c6c3dc7246 */ /* 0x000fe400038001dc */
[----:B------:R-:W-:-:S07]  /*14e00*/  VIMNMX R219, R219, R195, !PT ;  /* 0x000000c3dbdb7248 */ /* 0x000fce0007fe0100 */
.L_x_3022:
[----:B------:R-:W-:Y:S01]  /*14e10*/  ISETP.GT.AND P0, PT, R219, 0x1, !P0 ;  /* 0x00000001db00780c */ /* 0x000fe20004704270 */
[----:B------:R-:W-:Y:S01]  /*14e20*/  UMOV UR48, UR41 ;  /* 0x0000002900307c82 */ /* 0x000fe20008000000 */
[----:B------:R-:W-:Y:S01]  /*14e30*/  LOP3.LUT P6, RZ, R16, 0x20, RZ, 0xc0, !PT ;  /* 0x0000002010ff7812 */ /* 0x000fe200078cc0ff */
[----:B------:R-:W-:Y:S01]  /*14e40*/  IMAD.U32 R221, RZ, RZ, UR51 ;  /* 0x00000033ffdd7e24 */ /* 0x000fe2000f8e00ff */
        /* <DEDUP_REMOVED lines=34> */
[----:B------:R-:W-:Y:S02]  /*15070*/  ISETP.GT.AND P1, PT, R219, 0x48, !P1 ;  /* 0x00000048db00780c */ /* 0x000fe40004f24270 */
[----:B------:R-:W-:Y:S02]  /*15080*/  FSEL R165, R165, -INF , !P0 ;  /* 0xff800000a5a57808 */ /* 0x000fe40004000000 */
[----:B------:R-:W-:Y:S02]  /*15090*/  LOP3.LUT P0, RZ, R16, 0x10000, RZ, 0xc0, !PT ;  /* 0x0001000010ff7812 */ /* 0x000fe4000780c0ff */
[----:B------:R-:W-:Y:S02]  /*150a0*/  FMNMX.FTZ R6, R180, R6, !PT ;  /* 0x00000006b4067209 */ /* 0x000fe40007810000 */
[----:B------:R-:W-:Y:S02]  /*150b0*/  ISETP.GT.AND P0, PT, R219, 0x19, !P0 ;  /* 0x00000019db00780c */ /* 0x000fe40004704270 */
[----:B------:R-:W-:-:S02]  /*150c0*/  ISETP.LT.OR P1, PT, R220, 0x49, P1 ;  /* 0x00000049dc00780c */ /* 0x000fc40000f21670 */
[----:B------:R-:W-:Y:S02]  /*150d0*/  ISETP.LT.OR P0, PT, R220, 0x1a, P0 ;  /* 0x0000001adc00780c */ /* 0x000fe40000701670 */
[----:B------:R-:W-:Y:S02]  /*150e0*/  FMNMX.FTZ R6, R181, R6, !PT ;  /* 0x00000006b5067209 */ /* 0x000fe40007810000 */
[----:B------:R-:W-:Y:S02]  /*150f0*/  FSEL R166, R166, -INF , !P0 ;  /* 0xff800000a6a67808 */ /* 0x000fe40004000000 */
[----:B------:R-:W-:Y:S02]  /*15100*/  LOP3.LUT P0, RZ, R16, 0x8000, RZ, 0xc0, !PT ;  /* 0x0000800010ff7812 */ /* 0x000fe4000780c0ff */
[----:B------:R-:W-:Y:S02]  /*15110*/  FSEL R188, R188, -INF , !P1 ;  /* 0xff800000bcbc7808 */ /* 0x000fe40004800000 */
[----:B------:R-:W-:-:S02]  /*15120*/  ISETP.GT.AND P0, PT, R219, 0x20, !P0 ;  /* 0x00000020db00780c */ /* 0x000fc40004704270 */
[----:B------:R-:W-:Y:S02]  /*15130*/  FMNMX.FTZ R6, R184, R6, !PT ;  /* 0x00000006b8067209 */ /* 0x000fe40007810000 */
[----:B------:R-:W-:Y:S02]  /*15140*/  ISETP.LT.OR P0, PT, R220, 0x21, P0 ;  /* 0x00000021dc00780c */ /* 0x000fe40000701670 */
[C---:B------:R-:W-:Y:S02]  /*15150*/  LOP3.LUT P1, RZ, R16.reuse, 0x20000, RZ, 0xc0, !PT ;  /* 0x0002000010ff7812 */ /* 0x040fe4000782c0ff */
[----:B------:R-:W-:Y:S02]  /*15160*/  FSEL R169, R169, -INF , !P0 ;  /* 0xff800000a9a97808 */ /* 0x000fe40004000000 */
[----:B------:R-:W-:Y:S02]  /*15170*/  LOP3.LUT P0, RZ, R16, 0x4000, RZ, 0xc0, !PT ;  /* 0x0000400010ff7812 */ /* 0x000fe4000780c0ff */
[----:B------:R-:W-:-:S02]  /*15180*/  FMNMX.FTZ R6, R185, R6, !PT ;  /* 0x00000006b9067209 */ /* 0x000fc40007810000 */
[C---:B------:R-:W-:Y:S02]  /*15190*/  ISETP.GT.AND P0, PT, R219.reuse, 0x21, !P0 ;  /* 0x00000021db00780c */ /* 0x040fe40004704270 */
[----:B------:R-:W-:Y:S02]  /*151a0*/  ISETP.GT.AND P1, PT, R219, RZ, !P1 ;  /* 0x000000ffdb00720c */ /* 0x000fe40004f24270 */
[----:B------:R-:W-:Y:S02]  /*151b0*/  ISETP.LT.OR P0, PT, R220, 0x22, P0 ;  /* 0x00000022dc00780c */ /* 0x000fe40000701670 */
[----:B------:R-:W-:Y:S02]  /*151c0*/  FMNMX.FTZ R6, R216, R6, !PT ;  /* 0x00000006d8067209 */ /* 0x000fe40007810000 */
[----:B------:R-:W-:Y:S02]  /*151d0*/  FSEL R215, R215, -INF , !P0 ;  /* 0xff800000d7d77808 */ /* 0x000fe40004000000 */
[----:B------:R-:W-:-:S02]  /*151e0*/  LOP3.LUT P0, RZ, R16, 0x2000, RZ, 0xc0, !PT ;  /* 0x0000200010ff7812 */ /* 0x000fc4000780c0ff */
[C---:B------:R-:W-:Y:S02]  /*151f0*/  ISETP.LT.OR P1, PT, R220.reuse, 0x1, P1 ;  /* 0x00000001dc00780c */ /* 0x040fe40000f21670 */
[----:B------:R-:W-:Y:S02]  /*15200*/  ISETP.GT.AND P0, PT, R219, 0x28, !P0 ;  /* 0x00000028db00780c */ /* 0x000fe40004704270 */
[----:B------:R-:W-:Y:S02]  /*15210*/  FMNMX.FTZ R6, R217, R6, !PT ;  /* 0x00000006d9067209 */ /* 0x000fe40007810000 */
[----:B------:R-:W-:Y:S02]  /*15220*/  ISETP.LT.OR P0, PT, R220, 0x29, P0 ;  /* 0x00000029dc00780c */ /* 0x000fe40000701670 */
[----:B------:R-:W-:Y:S02]  /*15230*/  FSEL R153, R153, -INF , !P1 ;  /* 0xff80000099997808 */ /* 0x000fe40004800000 */
        /* <DEDUP_REMOVED lines=18> */
[----:B------:R-:W-:Y:S01]  /*15360*/  FMNMX.FTZ R195, R158, R195, !PT ;  /* 0x000000c39ec37209 */ /* 0x000fe20007810000 */
[----:B------:R-:W0:Y:S01]  /*15370*/  SHFL.BFLY PT, R7, R6, 0x2, 0x1f ;  /* 0x0c401f0006077f89 */ /* 0x000e2200000e0000 */
        /* <DEDUP_REMOVED lines=15> */
[----:B0-----:R-:W-:Y:S02]  /*15470*/  FMNMX.FTZ R6, R6, R7, !PT ;  /* 0x0000000706067209 */ /* 0x001fe40007810000 */
[----:B------:R-:W-:Y:S02]  /*15480*/  FMNMX.FTZ R195, R174, R195, !PT ;  /* 0x000000c3aec37209 */ /* 0x000fe40007810000 */
[----:B------:R-:W-:Y:S01]  /*15490*/  FSEL R183, R183, -INF , !P0 ;  /* 0xff800000b7b77808 */ /* 0x000fe20004000000 */
[----:B------:R-:W0:Y:S01]  /*154a0*/  SHFL.BFLY PT, R7, R6, 0x1, 0x1f ;  /* 0x0c201f0006077f89 */ /* 0x000e2200000e0000 */
[----:B------:R-:W-:-:S02]  /*154b0*/  LOP3.LUT P0, RZ, R16, 0x80, RZ, 0xc0, !PT ;  /* 0x0000008010ff7812 */ /* 0x000fc4000780c0ff */
[----:B------:R-:W-:Y:S02]  /*154c0*/  FMNMX.FTZ R195, R175, R195, !PT ;  /* 0x000000c3afc37209 */ /* 0x000fe40007810000 */
[----:B------:R-:W-:Y:S02]  /*154d0*/  ISETP.GT.AND P0, PT, R219, 0x40, !P0 ;  /* 0x00000040db00780c */ /* 0x000fe40004704270 */
[----:B------:R-:W-:Y:S02]  /*154e0*/  FMNMX.FTZ R195, R178, R195, !PT ;  /* 0x000000c3b2c37209 */ /* 0x000fe40007810000 */
[----:B------:R-:W-:Y:S02]  /*154f0*/  ISETP.LT.OR P0, PT, R220, 0x41, P0 ;  /* 0x00000041dc00780c */ /* 0x000fe40000701670 */
[----:B------:R-:W-:Y:S02]  /*15500*/  LOP3.LUT P6, RZ, R16, 0x40, RZ, 0xc0, !PT ;  /* 0x0000004010ff7812 */ /* 0x000fe400078cc0ff */
[----:B------:R-:W-:-:S02]  /*15510*/  FMNMX.FTZ R195, R179, R195, !PT ;  /* 0x000000c3b3c37209 */ /* 0x000fc40007810000 */
[----:B------:R-:W-:Y:S02]  /*15520*/  FSEL R186, R186, -INF , !P0 ;  /* 0xff800000baba7808 */ /* 0x000fe40004000000 */
[----:B------:R-:W-:Y:S02]  /*15530*/  ISETP.GT.AND P0, PT, R219, 0x41, !P6 ;  /* 0x00000041db00780c */ /* 0x000fe40007704270 */
[----:B------:R-:W-:Y:S02]  /*15540*/  FMNMX.FTZ R195, R182, R195, !PT ;  /* 0x000000c3b6c37209 */ /* 0x000fe40007810000 */
[----:B------:R-:W-:Y:S02]  /*15550*/  ISETP.LT.OR P0, PT, R220, 0x42, P0 ;  /* 0x00000042dc00780c */ /* 0x000fe40000701670 */
[----:B------:R-:W-:Y:S02]  /*15560*/  FMNMX.FTZ R195, R183, R195, !PT ;  /* 0x000000c3b7c37209 */ /* 0x000fe40007810000 */
[----:B------:R-:W-:-:S02]  /*15570*/  FSEL R187, R187, -INF , !P0 ;  /* 0xff800000bbbb7808 */ /* 0x000fc40004000000 */
[C---:B------:R-:W-:Y:S02]  /*15580*/  ISETP.GT.AND P2, PT, R219.reuse, 0x49, !P2 ;  /* 0x00000049db00780c */ /* 0x040fe40005744270 */
[----:B------:R-:W-:Y:S02]  /*15590*/  FMNMX.FTZ R195, R186, R195, !PT ;  /* 0x000000c3bac37209 */ /* 0x000fe40007810000 */
[----:B------:R-:W-:Y:S02]  /*155a0*/  ISETP.LT.OR P2, PT, R220, 0x4a, P2 ;  /* 0x0000004adc00780c */ /* 0x000fe40001741670 */
[----:B------:R-:W-:Y:S02]  /*155b0*/  ISETP.GT.AND P3, PT, R219, 0x50, !P3 ;  /* 0x00000050db00780c */ /* 0x000fe40005f64270 */
[----:B------:R-:W-:Y:S02]  /*155c0*/  FMNMX.FTZ R195, R187, R195, !PT ;  /* 0x000000c3bbc37209 */ /* 0x000fe40007810000 */
[----:B0-----:R-:W-:-:S02]  /*155d0*/  FMNMX.FTZ R6, R6, R7, !PT ;  /* 0x0000000706067209 */ /* 0x001fc40007810000 */
[----:B------:R-:W-:Y:S02]  /*155e0*/  FSEL R189, R189, -INF , !P2 ;  /* 0xff800000bdbd7808 */ /* 0x000fe40005000000 */
[----:B------:R-:W-:Y:S01]  /*155f0*/  ISETP.LT.OR P3, PT, R220, 0x51, P3 ;  /* 0x00000051dc00780c */ /* 0x000fe20001f61670 */
[----:B------:R-:W-:Y:S01]  /*15600*/  FMUL.FTZ R171, R6, UR48 ;  /* 0x0000003006ab7c20 */ /* 0x000fe20008410000 */
[----:B------:R-:W-:Y:S02]  /*15610*/  ISETP.GT.AND P4, PT, R219, 0x51, !P4 ;  /* 0x00000051db00780c */ /* 0x000fe40006784270 */
[----:B------:R-:W-:Y:S02]  /*15620*/  FMNMX.FTZ R195, R188, R195, !PT ;  /* 0x000000c3bcc37209 */ /* 0x000fe40007810000 */
[----:B------:R-:W-:Y:S02]  /*15630*/  FSETP.NEU.FTZ.AND P0, PT, R6, -INF , PT ;  /* 0xff8000000600780b */ /* 0x000fe40003f1d000 */
[----:B------:R-:W-:-:S02]  /*15640*/  LOP3.LUT P6, RZ, R16, 0x1, RZ, 0xc0, !PT ;  /* 0x0000000110ff7812 */ /* 0x000fc400078cc0ff */
[----:B------:R-:W-:Y:S02]  /*15650*/  FSEL R191, R191, -INF , !P3 ;  /* 0xff800000bfbf7808 */ /* 0x000fe40005800000 */
[----:B------:R-:W-:Y:S02]  /*15660*/  ISETP.GT.AND P5, PT, R219, 0x58, !P5 ;  /* 0x00000058db00780c */ /* 0x000fe40006fa4270 */
[----:B------:R-:W-:Y:S02]  /*15670*/  ISETP.LT.OR P4, PT, R220, 0x52, P4 ;  /* 0x00000052dc00780c */ /* 0x000fe40002781670 */
[----:B------:R-:W-:Y:S02]  /*15680*/  FMNMX.FTZ R195, R189, R195, !PT ;  /* 0x000000c3bdc37209 */ /* 0x000fe40007810000 */
[----:B------:R-:W-:Y:S02]  /*15690*/  FSEL R7, R6, RZ, P0 ;  /* 0x000000ff06077208 */ /* 0x000fe40000000000 */
[----:B------:R-:W-:-:S02]  /*156a0*/  FSEL R171, R171, RZ, P0 ;  /* 0x000000ffabab7208 */ /* 0x000fc40000000000 */
[----:B------:R-:W-:Y:S01]  /*156b0*/  ISETP.GT.AND P0, PT, R219, 0x59, !P6 ;  /* 0x00000059db00780c */ /* 0x000fe20007704270 */
[----:B------:R-:W-:Y:S01]  /*156c0*/  FADD.FTZ R7, -R7, R214 ;  /* 0x000000d607077221 */ /* 0x000fe20000010100 */
[----:B------:R-:W-:Y:S01]  /*156d0*/  ISETP.LT.OR P5, PT, R220, 0x59, P5 ;  /* 0x00000059dc00780c */ /* 0x000fe20002fa1670 */
[--C-:B------:R-:W-:Y:S01]  /*156e0*/  FFMA.FTZ R170, R170, UR48, -R171.reuse ;  /* 0x00000030aaaa7c23 */ /* 0x100fe200080108ab */
[----:B------:R-:W-:Y:S01]  /*156f0*/  FSEL R190, R190, -INF , !P4 ;  /* 0xff800000bebe7808 */ /* 0x000fe20006000000 */
[--C-:B------:R-:W-:Y:S01]  /*15700*/  FFMA.FTZ R152, R152, UR48, -R171.reuse ;  /* 0x0000003098987c23 */ /* 0x100fe200080108ab */
[----:B------:R-:W-:Y:S01]  /*15710*/  FMNMX.FTZ R195, R191, R195, !PT ;  /* 0x000000c3bfc37209 */ /* 0x000fe20007810000 */
[--C-:B------:R-:W-:Y:S01]  /*15720*/  FFMA.FTZ R155, R155, UR48, -R171.reuse ;  /* 0x000000309b9b7c23 */ /* 0x100fe200080108ab */
[----:B------:R-:W-:Y:S01]  /*15730*/  ISETP.LT.OR P0, PT, R220, 0x5a, P0 ;  /* 0x0000005adc00780c */ /* 0x000fe20000701670 */
[--C-:B------:R-:W-:Y:S01]  /*15740*/  FFMA.FTZ R156, R156, UR48, -R171.reuse ;  /* 0x000000309c9c7c23 */ /* 0x100fe200080108ab */
[----:B-1----:R-:W-:Y:S01]  /*15750*/  FSEL R193, R193, -INF , !P5 ;  /* 0xff800000c1c17808 */ /* 0x002fe20006800000 */
        /* <DEDUP_REMOVED lines=24> */
[----:B------:R-:W-:Y:S01]  /*158e0*/  FMUL.FTZ R7, R7, UR48 ;  /* 0x0000003007077c20 */ /* 0x000fe20008410000 */
[----:B------:R-:W0:Y:S01]  /*158f0*/  SHFL.BFLY PT, R197, R195, 0x2, 0x1f ;  /* 0x0c401f00c3c57f89 */ /* 0x000e2200000e0000 */
[----:B------:R-:W-:Y:S01]  /*15900*/  MUFU.EX2 R220, R170 ;  /* 0x000000aa00dc7308 */ /* 0x000fe20000000800 */
[----:B------:R-:W-:-:S07]  /*15910*/  ISETP.NE.AND P6, PT, R221, 0x3, PT ;  /* 0x00000003dd00780c */ /* 0x000fce0003fc5270 */
[----:B------:R-:W-:Y:S08]  /*15920*/  MUFU.EX2 R170, R180 ;  /* 0x000000b400aa7308 */ /* 0x000ff00000000800 */
[----:B------:R-:W1:Y:S01]  /*15930*/  MUFU.EX2 R180, R7 ;  /* 0x0000000700b47308 */ /* 0x000e620000000800 */
[----:B0-----:R-:W-:-:S07]  /*15940*/  FMNMX.FTZ R197, R195, R197, !PT ;  /* 0x000000c5c3c57209 */ /* 0x001fce0007810000 */
[----:B------:R0:W3:Y:S08]  /*15950*/  MUFU.EX2 R219, R152 ;  /* 0x0000009800db7308 */ /* 0x0000f00000000800 */
[----:B------:R-:W4:Y:S01]  /*15960*/  MUFU.EX2 R155, R155 ;  /* 0x0000009b009b7308 */ /* 0x000f220000000800 */
[----:B0-----:R-:W0:Y:S01]  /*15970*/  SHFL.BFLY PT, R152, R197, 0x1, 0x1f ;  /* 0x0c201f00c5987f89 */ /* 0x001e2200000e0000 */
[----:B-1----:R-:W-:Y:S01]  /*15980*/  FFMA.FTZ R214, R180, R8, R220 ;  /* 0x00000008b4d67223 */ /* 0x002fe200000100dc */
[-C--:B------:R-:W-:Y:S01]  /*15990*/  FMUL.FTZ R24, R24, R180.reuse ;  /* 0x000000b418187220 */ /* 0x080fe20000410000 */
[-C--:B------:R-:W-:Y:S01]  /*159a0*/  FMUL.FTZ R25, R25, R180.reuse ;  /* 0x000000b419197220 */ /* 0x080fe20000410000 */
[-C--:B------:R-:W-:Y:S01]  /*159b0*/  FMUL.FTZ R28, R28, R180.reuse ;  /* 0x000000b41c1c7220 */ /* 0x080fe20000410000 */
[-C--:B------:R-:W-:Y:S01]  /*159c0*/  FMUL.FTZ R29, R29, R180.reuse ;  /* 0x000000b41d1d7220 */ /* 0x080fe20000410000 */
        /* <DEDUP_REMOVED lines=11> */
[-C--:B------:R-:W-:Y:S01]  /*15a80*/  FMUL.FTZ R45, R45, R180.reuse ;  /* 0x000000b42d2d7220 */ /* 0x080fe20000410000 */
[-C--:B------:R-:W-:Y:S01]  /*15a90*/  FMUL.FTZ R48, R48, R180.reuse ;  /* 0x000000b430307220 */ /* 0x080fe20000410000 */
[-C--:B------:R-:W-:Y:S01]  /*15aa0*/  FMUL.FTZ R49, R49, R180.reuse ;  /* 0x000000b431317220 */ /* 0x080fe20000410000 */
[-C--:B------:R-:W-:Y:S01]  /*15ab0*/  FMUL.FTZ R52, R52, R180.reuse ;  /* 0x000000b434347220 */ /* 0x080fe20000410000 */
[-C--:B------:R-:W-:Y:S01]  /*15ac0*/  FMUL.FTZ R53, R53, R180.reuse ;  /* 0x000000b435357220 */ /* 0x080fe20000410000 */
[----:B------:R-:W-:Y:S01]  /*15ad0*/  FMUL.FTZ R56, R56, R180 ;  /* 0x000000b438387220 */ /* 0x000fe20000410000 */
[----:B------:R-:W4:Y:S01]  /*15ae0*/  MUFU.EX2 R160, R160 ;  /* 0x000000a000a07308 */ /* 0x000f220000000800 */
[----:B-1----:R-:W-:Y:S01]  /*15af0*/  FADD.FTZ R214, R156, R214 ;  /* 0x000000d69cd67221 */ /* 0x002fe20000010000 */
[----:B0-----:R-:W-:Y:S01]  /*15b00*/  FMNMX.FTZ R7, R197, R152, !PT ;  /* 0x00000098c5077209 */ /* 0x001fe20007810000 */
[-C--:B------:R-:W-:Y:S01]  /*15b10*/  FMUL.FTZ R57, R57, R180.reuse ;  /* 0x000000b439397220 */ /* 0x080fe20000410000 */
[-C--:B------:R-:W-:Y:S01]  /*15b20*/  FMUL.FTZ R60, R60, R180.reuse ;  /* 0x000000b43c3c7220 */ /* 0x080fe20000410000 */
[-C--:B------:R-:W-:Y:S01]  /*15b30*/  FMUL.FTZ R61, R61, R180.reuse ;  /* 0x000000b43d3d7220 */ /* 0x080fe20000410000 */
[C---:B------:R-:W-:Y:S01]  /*15b40*/  FSETP.NEU.FTZ.AND P0, PT, R7.reuse, -INF , PT ;  /* 0xff8000000700780b */ /* 0x040fe20003f1d000 */
[----:B------:R-:W-:Y:S01]  /*15b50*/  FMUL.FTZ R152, R7, UR48 ;  /* 0x0000003007987c20 */ /* 0x000fe20008410000 */
[----:B------:R-:W0:Y:S01]  /*15b60*/  MUFU.EX2 R163, R163 ;  /* 0x000000a300a37308 */ /* 0x000e220000000800 */
[----:B---3--:R-:W-:Y:S01]  /*15b70*/  FADD.FTZ R214, R159, R214 ;  /* 0x000000d69fd67221 */ /* 0x008fe20000010000 */
[-C--:B------:R-:W-:Y:S01]  /*15b80*/  FMUL.FTZ R64, R64, R180.reuse ;  /* 0x000000b440407220 */ /* 0x080fe20000410000 */
[-C--:B------:R-:W-:Y:S01]  /*15b90*/  FMUL.FTZ R65, R65, R180.reuse ;  /* 0x000000b441417220 */ /* 0x080fe20000410000 */
[----:B------:R-:W-:Y:S01]  /*15ba0*/  FSEL R152, R152, RZ, P0 ;  /* 0x000000ff98987208 */ /* 0x000fe20000000000 */
[-C--:B------:R-:W-:Y:S01]  /*15bb0*/  FMUL.FTZ R68, R68, R180.reuse ;  /* 0x000000b444447220 */ /* 0x080fe20000410000 */
[-C--:B------:R-:W-:Y:S01]  /*15bc0*/  FMUL.FTZ R69, R69, R180.reuse ;  /* 0x000000b445457220 */ /* 0x080fe20000410000 */
[----:B------:R-:W-:Y:S01]  /*15bd0*/  FMUL.FTZ R72, R72, R180 ;  /* 0x000000b448487220 */ /* 0x000fe20000410000 */
[----:B------:R-:W1:Y:S01]  /*15be0*/  MUFU.EX2 R164, R164 ;  /* 0x000000a400a47308 */ /* 0x000e620000000800 */
[----:B----4-:R-:W-:Y:S01]  /*15bf0*/  FADD.FTZ R214, R160, R214 ;  /* 0x000000d6a0d67221 */ /* 0x010fe20000010000 */
[--C-:B------:R-:W-:Y:S01]  /*15c00*/  FFMA.FTZ R199, R153, UR48, -R152.reuse ;  /* 0x0000003099c77c23 */ /* 0x100fe20008010898 */
[--C-:B------:R-:W-:Y:S01]  /*15c10*/  FFMA.FTZ R153, R158, UR48, -R152.reuse ;  /* 0x000000309e997c23 */ /* 0x100fe20008010898 */
[--C-:B------:R-:W-:Y:S01]  /*15c20*/  FFMA.FTZ R8, R154, UR48, -R152.reuse ;  /* 0x000000309a087c23 */ /* 0x100fe20008010898 */
[----:B------:R-:W-:Y:S01]  /*15c30*/  F2FP.F16.F32.PACK_AB R154, R156, R155 ;  /* 0x0000009b9c9a723e */ /* 0x000fe200000000ff */
[----:B------:R-:W-:Y:S01]  /*15c40*/  FFMA.FTZ R198, R157, UR48, -R152 ;  /* 0x000000309dc67c23 */ /* 0x000fe20008010898 */
[----:B------:R-:W-:Y:S01]  /*15c50*/  F2FP.F16.F32.PACK_AB R156, R160, R159 ;  /* 0x0000009fa09c723e */ /* 0x000fe200000000ff */
[----:B------:R-:W3:Y:S01]  /*15c60*/  MUFU.EX2 R167, R167 ;  /* 0x000000a700a77308 */ /* 0x000ee20000000800 */
        /* <DEDUP_REMOVED lines=8> */
[C---:B-1----:R-:W-:Y:S01]  /*15cf0*/  FADD.FTZ R214, R164.reuse, R214 ;  /* 0x000000d6a4d67221 */ /* 0x042fe20000010000 */
[----:B------:R-:W-:Y:S01]  /*15d00*/  F2FP.F16.F32.PACK_AB R158, R164, R163 ;  /* 0x000000a3a49e723e */ /* 0x000fe200000000ff */
[--C-:B------:R-:W-:Y:S01]  /*15d10*/  FFMA.FTZ R165, R174, UR48, -R152.reuse ;  /* 0x00000030aea57c23 */ /* 0x100fe20008010898 */
[--C-:B------:R-:W-:Y:S01]  /*15d20*/  FFMA.FTZ R175, R175, UR48, -R152.reuse ;  /* 0x00000030afaf7c23 */ /* 0x100fe20008010898 */
[--C-:B------:R-:W-:Y:S01]  /*15d30*/  FFMA.FTZ R178, R178, UR48, -R152.reuse ;  /* 0x00000030b2b27c23 */ /* 0x100fe20008010898 */
[--C-:B------:R-:W-:Y:S01]  /*15d40*/  FFMA.FTZ R179, R179, UR48, -R152.reuse ;  /* 0x00000030b3b37c23 */ /* 0x100fe20008010898 */
[----:B------:R-:W-:Y:S01]  /*15d50*/  FFMA.FTZ R182, R182, UR48, -R152 ;  /* 0x00000030b6b67c23 */ /* 0x000fe20008010898 */
[----:B------:R-:W1:Y:S01]  /*15d60*/  MUFU.EX2 R172, R172 ;  /* 0x000000ac00ac7308 */ /* 0x000e620000000800 */
[----:B---3--:R-:W-:Y:S01]  /*15d70*/  FADD.FTZ R214, R167, R214 ;  /* 0x000000d6a7d67221 */ /* 0x008fe20000010000 */
[--C-:B------:R-:W-:Y:S01]  /*15d80*/  FFMA.FTZ R183, R183, UR48, -R152.reuse ;  /* 0x00000030b7b77c23 */ /* 0x100fe20008010898 */
[--C-:B------:R-:W-:Y:S01]  /*15d90*/  FFMA.FTZ R186, R186, UR48, -R152.reuse ;  /* 0x00000030baba7c23 */ /* 0x100fe20008010898 */
[--C-:B------:R-:W-:Y:S01]  /*15da0*/  FFMA.FTZ R187, R187, UR48, -R152.reuse ;  /* 0x00000030bbbb7c23 */ /* 0x100fe20008010898 */
[--C-:B------:R-:W-:Y:S01]  /*15db0*/  FFMA.FTZ R188, R188, UR48, -R152.reuse ;  /* 0x00000030bcbc7c23 */ /* 0x100fe20008010898 */
[--C-:B------:R-:W-:Y:S01]  /*15dc0*/  FFMA.FTZ R189, R189, UR48, -R152.reuse ;  /* 0x00000030bdbd7c23 */ /* 0x100fe20008010898 */
[----:B------:R-:W-:Y:S01]  /*15dd0*/  FFMA.FTZ R191, R191, UR48, -R152 ;  /* 0x00000030bfbf7c23 */ /* 0x000fe20008010898 */
[----:B------:R-:W3:Y:S01]  /*15de0*/  MUFU.EX2 R173, R173 ;  /* 0x000000ad00ad7308 */ /* 0x000ee20000000800 */
[C---:B0-----:R-:W-:Y:S01]  /*15df0*/  FADD.FTZ R214, R168.reuse, R214 ;  /* 0x000000d6a8d67221 */ /* 0x041fe20000010000 */
[----:B------:R-:W-:Y:S01]  /*15e00*/  F2FP.F16.F32.PACK_AB R160, R168, R167 ;  /* 0x000000a7a8a0723e */ /* 0x000fe200000000ff */
[--C-:B------:R-:W-:Y:S01]  /*15e10*/  FFMA.FTZ R190, R190, UR48, -R152.reuse ;  /* 0x00000030bebe7c23 */ /* 0x100fe20008010898 */
[--C-:B------:R-:W-:Y:S01]  /*15e20*/  FFMA.FTZ R193, R193, UR48, -R152.reuse ;  /* 0x00000030c1c17c23 */ /* 0x100fe20008010898 */
[----:B------:R-:W-:Y:S01]  /*15e30*/  FFMA.FTZ R194, R194, UR48, -R152 ;  /* 0x00000030c2c27c23 */ /* 0x000fe20008010898 */
[----:B------:R-:W-:Y:S01]  /*15e40*/  F2FP.F16.F32.PACK_AB R152, R219, R220 ;  /* 0x000000dcdb98723e */ /* 0x000fe200000000ff */
        /* <DEDUP_REMOVED lines=17> */
[----:B------:R3:W-:Y:S01]  /*15f60*/  MUFU.EX2 R159, R153 ;  /* 0x00000099009f7308 */ /* 0x0007e20000000800 */
[----:B0-----:R-:W-:Y:S01]  /*15f70*/  FADD.FTZ R214, R176, R214 ;  /* 0x000000d6b0d67221 */ /* 0x001fe20000010000 */
[-C--:B------:R-:W-:Y:S01]  /*15f80*/  FMUL.FTZ R97, R97, R180.reuse ;  /* 0x000000b461617220 */ /* 0x080fe20000410000 */
[-C--:B------:R-:W-:Y:S01]  /*15f90*/  FMUL.FTZ R100, R100, R180.reuse ;  /* 0x000000b464647220 */ /* 0x080fe20000410000 */
[-C--:B------:R-:W-:Y:S01]  /*15fa0*/  FMUL.FTZ R101, R101, R180.reuse ;  /* 0x000000b465657220 */ /* 0x080fe20000410000 */
[-C--:B------:R-:W-:Y:S01]  /*15fb0*/  FMUL.FTZ R104, R104, R180.reuse ;  /* 0x000000b468687220 */ /* 0x080fe20000410000 */
[-C--:B------:R-:W-:Y:S01]  /*15fc0*/  FMUL.FTZ R105, R105, R180.reuse ;  /* 0x000000b469697220 */ /* 0x080fe20000410000 */
[----:B------:R-:W-:Y:S01]  /*15fd0*/  FMUL.FTZ R108, R108, R180 ;  /* 0x000000b46c6c7220 */ /* 0x000fe20000410000 */
[----:B------:R-:W-:Y:S01]  /*15fe0*/  MUFU.EX2 R199, R199 ;  /* 0x000000c700c77308 */ /* 0x000fe20000000800 */
[----:B---3--:R-:W-:Y:S01]  /*15ff0*/  FSEL R153, R7, RZ, P0 ;  /* 0x000000ff07997208 */ /* 0x008fe20000000000 */
[C---:B-1----:R-:W-:Y:S01]  /*16000*/  FADD.FTZ R214, R177.reuse, R214 ;  /* 0x000000d6b1d67221 */ /* 0x042fe20000010000 */
[----:B------:R-:W-:Y:S01]  /*16010*/  F2FP.F16.F32.PACK_AB R164, R177, R176 ;  /* 0x000000b0b1a4723e */ /* 0x000fe200000000ff */
[-C--:B------:R-:W-:Y:S01]  /*16020*/  FMUL.FTZ R109, R109, R180.reuse ;  /* 0x000000b46d6d7220 */ /* 0x080fe20000410000 */
[-C--:B------:R-:W-:Y:S01]  /*16030*/  FMUL.FTZ R112, R112, R180.reuse ;  /* 0x000000b470707220 */ /* 0x080fe20000410000 */
[----:B------:R-:W-:Y:S01]  /*16040*/  FADD.FTZ R153, -R153, R213 ;  /* 0x000000d599997221 */ /* 0x000fe20000010100 */
[----:B------:R-:W-:Y:S01]  /*16050*/  FADD.FTZ R214, R170, R214 ;  /* 0x000000d6aad67221 */ /* 0x000fe20000010000 */
[----:B------:R-:W0:Y:S01]  /*16060*/  MUFU.EX2 R155, R8 ;  /* 0x00000008009b7308 */ /* 0x000e220000000800 */
[-C--:B------:R-:W-:Y:S01]  /*16070*/  FMUL.FTZ R113, R113, R180.reuse ;  /* 0x000000b471717220 */ /* 0x080fe20000410000 */
[----:B------:R-:W-:Y:S01]  /*16080*/  FMUL.FTZ R153, R153, UR48 ;  /* 0x0000003099997c20 */ /* 0x000fe20008410000 */
[-C--:B------:R-:W-:Y:S01]  /*16090*/  FMUL.FTZ R116, R116, R180.reuse ;  /* 0x000000b474747220 */ /* 0x080fe20000410000 */
[-C--:B------:R-:W-:Y:S01]  /*160a0*/  FMUL.FTZ R117, R117, R180.reuse ;  /* 0x000000b475757220 */ /* 0x080fe20000410000 */
[-C--:B------:R-:W-:Y:S01]  /*160b0*/  FMUL.FTZ R120, R120, R180.reuse ;  /* 0x000000b478787220 */ /* 0x080fe20000410000 */
[-C--:B------:R-:W-:Y:S01]  /*160c0*/  FMUL.FTZ R121, R121, R180.reuse ;  /* 0x000000b479797220 */ /* 0x080fe20000410000 */
[-C--:B------:R-:W-:Y:S01]  /*160d0*/  FMUL.FTZ R124, R124, R180.reuse ;  /* 0x000000b47c7c7220 */ /* 0x080fe20000410000 */
[----:B------:R0:W1:Y:S01]  /*160e0*/  MUFU.EX2 R176, R153 ;  /* 0x0000009900b07308 */ /* 0x0000620000000800 */
        /* <DEDUP_REMOVED lines=20> */
[----:B------:R-:W-:Y:S01]  /*16230*/  FADD.FTZ R3, R155, R3 ;  /* 0x000000039b037221 */ /* 0x000fe20000010000 */
[-C--:B------:R-:W-:Y:S01]  /*16240*/  FMUL.FTZ R31, R31, R176.reuse ;  /* 0x000000b01f1f7220 */ /* 0x080fe20000410000 */
[----:B------:R-:W-:Y:S01]  /*16250*/  FMUL.FTZ R34, R34, R176 ;  /* 0x000000b022227220 */ /* 0x000fe20000410000 */
[----:B------:R-:W1:Y:S01]  /*16260*/  MUFU.EX2 R157, R157 ;  /* 0x0000009d009d7308 */ /* 0x000e620000000800 */
[----:B---3--:R-:W-:Y:S01]  /*16270*/  FADD.FTZ R3, R198, R3 ;  /* 0x00000003c6037221 */ /* 0x008fe20000010000 */
[----:B------:R-:W-:Y:S01]  /*16280*/  F2FP.F16.F32.PACK_AB R155, R159, R198 ;  /* 0x000000c69f9b723e */ /* 0x000fe200000000ff */
        /* <DEDUP_REMOVED lines=52> */
[----:B------:R-:W-:Y:S01]  /*165d0*/  FMUL.FTZ R107, R107, R176 ;  /* 0x000000b06b6b7220 */ /* 0x000fe20000410000 */
        /* <DEDUP_REMOVED lines=31> */
[----:B------:R-:W-:Y:S01]  /*167d0*/  FMUL.FTZ R151, R151, R176 ;  /* 0x000000b097977220 */ /* 0x000fe20000410000 */
[----:B------:R-:W0:Y:S01]  /*167e0*/  MUFU.EX2 R192, R192 ;  /* 0x000000c000c07308 */ /* 0x000e220000000800 */
[C---:B-1----:R-:W-:Y:S01]  /*167f0*/  FADD.FTZ R214, R217.reuse, R214 ;  /* 0x000000d6d9d67221 */ /* 0x042fe20000010000 */
[----:B------:R-:W-:-:S06]  /*16800*/  F2FP.F16.F32.PACK_AB R170, R217, R216 ;  /* 0x000000d8d9aa723e */ /* 0x000fcc00000000ff */
[----:B------:R-:W1:Y:S01]  /*16810*/  MUFU.EX2 R175, R175 ;  /* 0x000000af00af7308 */ /* 0x000e620000000800 */
[----:B---3--:R-:W-:-:S07]  /*16820*/  FADD.FTZ R3, R163, R3 ;  /* 0x00000003a3037221 */ /* 0x008fce0000010000 */
[----:B------:R-:W3:Y:S01]  /*16830*/  MUFU.EX2 R218, R218 ;  /* 0x000000da00da7308 */ /* 0x000ee20000000800 */
[----:B0-----:R-:W-:-:S07]  /*16840*/  FADD.FTZ R214, R192, R214 ;  /* 0x000000d6c0d67221 */ /* 0x001fce0000010000 */
[----:B------:R-:W0:Y:S01]  /*16850*/  MUFU.EX2 R165, R178 ;  /* 0x000000b200a57308 */ /* 0x000e220000000800 */
[C---:B-1----:R-:W-:Y:S01]  /*16860*/  FADD.FTZ R3, R175.reuse, R3 ;  /* 0x00000003af037221 */ /* 0x042fe20000010000 */
[----:B------:R-:W-:-:S06]  /*16870*/  F2FP.F16.F32.PACK_AB R163, R175, R163 ;  /* 0x000000a3afa3723e */ /* 0x000fcc00000000ff */
[----:B------:R-:W1:Y:S01]  /*16880*/  MUFU.EX2 R174, R196 ;  /* 0x000000c400ae7308 */ /* 0x000e620000000800 */
[C---:B---3--:R-:W-:Y:S01]  /*16890*/  FADD.FTZ R214, R218.reuse, R214 ;  /* 0x000000d6dad67221 */ /* 0x048fe20000010000 */
[----:B------:R-:W-:-:S06]  /*168a0*/  F2FP.F16.F32.PACK_AB R172, R218, R192 ;  /* 0x000000c0daac723e */ /* 0x000fcc00000000ff */
[----:B------:R-:W3:Y:S01]  /*168b0*/  MUFU.EX2 R179, R179 ;  /* 0x000000b300b37308 */ /* 0x000ee20000000800 */
[----:B0-----:R-:W-:-:S07]  /*168c0*/  FADD.FTZ R3, R165, R3 ;  /* 0x00000003a5037221 */ /* 0x001fce0000010000 */
[----:B------:R-:W0:Y:S01]  /*168d0*/  MUFU.EX2 R171, R171 ;  /* 0x000000ab00ab7308 */ /* 0x000e220000000800 */
[----:B-1----:R-:W-:-:S07]  /*168e0*/  FADD.FTZ R214, R174, R214 ;  /* 0x000000d6aed67221 */ /* 0x002fce0000010000 */
[----:B------:R-:W1:Y:S01]  /*168f0*/  MUFU.EX2 R167, R182 ;  /* 0x000000b600a77308 */ /* 0x000e620000000800 */
[C---:B---3--:R-:W-:Y:S01]  /*16900*/  FADD.FTZ R3, R179.reuse, R3 ;  /* 0x00000003b3037221 */ /* 0x048fe20000010000 */
[----:B------:R-:W-:-:S06]  /*16910*/  F2FP.F16.F32.PACK_AB R165, R179, R165 ;  /* 0x000000a5b3a5723e */ /* 0x000fcc00000000ff */
[----:B------:R-:W3:Y:S01]  /*16920*/  MUFU.EX2 R183, R183 ;  /* 0x000000b700b77308 */ /* 0x000ee20000000800 */
[C---:B0-----:R-:W-:Y:S01]  /*16930*/  FADD.FTZ R8, R171.reuse, R214 ;  /* 0x000000d6ab087221 */ /* 0x041fe20000010000 */
[----:B------:R-:W-:-:S06]  /*16940*/  F2FP.F16.F32.PACK_AB R174, R171, R174 ;  /* 0x000000aeabae723e */ /* 0x000fcc00000000ff */
[----:B------:R-:W0:Y:S01]  /*16950*/  MUFU.EX2 R186, R186 ;  /* 0x000000ba00ba7308 */ /* 0x000e220000000800 */
[----:B-1----:R-:W-:-:S07]  /*16960*/  FADD.FTZ R3, R167, R3 ;  /* 0x00000003a7037221 */ /* 0x002fce0000010000 */
[----:B------:R-:W1:Y:S01]  /*16970*/  MUFU.EX2 R187, R187 ;  /* 0x000000bb00bb7308 */ /* 0x000e620000000800 */
[C---:B---3--:R-:W-:Y:S01]  /*16980*/  FADD.FTZ R3, R183.reuse, R3 ;  /* 0x00000003b7037221 */ /* 0x048fe20000010000 */
[----:B------:R-:W-:-:S06]  /*16990*/  F2FP.F16.F32.PACK_AB R167, R183, R167 ;  /* 0x000000a7b7a7723e */ /* 0x000fcc00000000ff */
[----:B------:R-:W3:Y:S01]  /*169a0*/  MUFU.EX2 R171, R188 ;  /* 0x000000bc00ab7308 */ /* 0x000ee20000000800 */
[----:B0-----:R-:W-:-:S07]  /*169b0*/  FADD.FTZ R3, R186, R3 ;  /* 0x00000003ba037221 */ /* 0x001fce0000010000 */
[----:B------:R-:W0:Y:S01]  /*169c0*/  MUFU.EX2 R189, R189 ;  /* 0x000000bd00bd7308 */ /* 0x000e220000000800 */
[C---:B-1----:R-:W-:Y:S01]  /*169d0*/  FADD.FTZ R3, R187.reuse, R3 ;  /* 0x00000003bb037221 */ /* 0x042fe20000010000 */
[----:B------:R-:W-:-:S06]  /*169e0*/  F2FP.F16.F32.PACK_AB R169, R187, R186 ;  /* 0x000000babba9723e */ /* 0x000fcc00000000ff */
[----:B------:R-:W1:Y:S01]  /*169f0*/  MUFU.EX2 R173, R191 ;  /* 0x000000bf00ad7308 */ /* 0x000e620000000800 */
[----:B---3--:R-:W-:-:S07]  /*16a00*/  FADD.FTZ R3, R171, R3 ;  /* 0x00000003ab037221 */ /* 0x008fce0000010000 */
[----:B------:R-:W3:Y:S01]  /*16a10*/  MUFU.EX2 R190, R190 ;  /* 0x000000be00be7308 */ /* 0x000ee20000000800 */
[C---:B0-----:R-:W-:Y:S01]  /*16a20*/  FADD.FTZ R3, R189.reuse, R3 ;  /* 0x00000003bd037221 */ /* 0x041fe20000010000 */
[----:B------:R-:W-:-:S06]  /*16a30*/  F2FP.F16.F32.PACK_AB R171, R189, R171 ;  /* 0x000000abbdab723e */ /* 0x000fcc00000000ff */
[----:B------:R-:W0:Y:S01]  /*16a40*/  MUFU.EX2 R193, R193 ;  /* 0x000000c100c17308 */ /* 0x000e220000000800 */
[----:B-1----:R-:W-:-:S07]  /*16a50*/  FADD.FTZ R3, R173, R3 ;  /* 0x00000003ad037221 */ /* 0x002fce0000010000 */
[----:B------:R-:W1:Y:S01]  /*16a60*/  MUFU.EX2 R194, R194 ;  /* 0x000000c200c27308 */ /* 0x000e620000000800 */
[C---:B---3--:R-:W-:Y:S01]  /*16a70*/  FADD.FTZ R3, R190.reuse, R3 ;  /* 0x00000003be037221 */ /* 0x048fe20000010000 */
[----:B------:R-:W-:-:S03]  /*16a80*/  F2FP.F16.F32.PACK_AB R173, R190, R173 ;  /* 0x000000adbead723e */ /* 0x000fc600000000ff */
[----:B0-----:R-:W-:-:S04]  /*16a90*/  FADD.FTZ R3, R193, R3 ;  /* 0x00000003c1037221 */ /* 0x001fc80000010000 */
[C---:B-1----:R-:W-:Y:S01]  /*16aa0*/  FADD.FTZ R3, R194.reuse, R3 ;  /* 0x00000003c2037221 */ /* 0x042fe20000010000 */
[----:B------:R-:W-:Y:S01]  /*16ab0*/  F2FP.F16.F32.PACK_AB R175, R194, R193 ;  /* 0x000000c1c2af723e */ /* 0x000fe200000000ff */
[----:B------:R-:W-:Y:S06]  /*16ac0*/  @!P6 BRA `(.L_x_3026) ;  /* 0x000000000004e947 */ /* 0x000fec0003800000 */
[----:B------:R-:W-:Y:S01]  /*16ad0*/  BPT.TRAP 0x1 ;  /* 0x000000040000795c */ /* 0x000fe20000300000 */
.L_x_3026:
[----:B------:R0:W1:Y:S01]  /*16ae0*/  SYNCS.PHASECHK.TRANS64.TRYWAIT P0, [R9+URZ+0x22850], R20 ;  /* 0x02285014090075a7 */ /* 0x000062000800017f */
[----:B------:R-:W-:Y:S05]  /*16af0*/  @!P6 BRA `(.L_x_3027) ;  /* 0x000000000004e947 */ /* 0x000fea0003800000 */
[----:B------:R-:W-:Y:S01]  /*16b00*/  BPT.TRAP 0x1 ;  /* 0x000000040000795c */ /* 0x000fe20000300000 */
.L_x_3027:
[----:B------:R-:W-:Y:S04]  /*16b10*/  BSSY B0, `(.L_x_3028) ;  /* 0x0000004000007945 */ /* 0x000fe80003800000 */
[----:B-1----:R-:W-:Y:S05]  /*16b20*/  @P0 BRA `(.L_x_3029) ;  /* 0x0000000000080947 */ /* 0x002fea0003800000 */
[----:B------:R-:W1:Y:S02]  /*16b30*/  SYNCS.PHASECHK.TRANS64.TRYWAIT P0, [R9+URZ+0x22850], R20 ;  /* 0x02285014090075a7 */ /* 0x000e64000800017f */
[----:B-1----:R-:W-:Y:S05]  /*16b40*/  @!P0 BRA `(.L_x_3030) ;  /* 0x000000f400f88947 */ /* 0x002fea0003800000 */
.L_x_3029:
[----:B------:R-:W-:Y:S05]  /*16b50*/  BSYNC B0 ;  /* 0x0000000000007941 */ /* 0x000fea0003800000 */
.L_x_3028:
[----:B------:R-:W3:Y:S01]  /*16b60*/  S2R R178, SR_TID.X ;  /* 0x0000000000b27919 */ /* 0x000ee20000002100 */
[----:B------:R-:W-:Y:S05]  /*16b70*/  WARPSYNC.ALL ;  /* 0x0000000000007948 */ /* 0x000fea0003800000 */
[----:B------:R-:W-:Y:S02]  /*16b80*/  IMAD.MOV.U32 R176, RZ, RZ, 0xc00 ;  /* 0x00000c00ffb07424 */ /* 0x000fe400078e00ff */
[----:B------:R-:W-:Y:S02]  /*16b90*/  IMAD.MOV.U32 R177, RZ, RZ, 0x40000040 ;  /* 0x40000040ffb17424 */ /* 0x000fe400078e00ff */
[----:B------:R-:W-:-:S03]  /*16ba0*/  IMAD R176, R2, R176, UR49 ;  /* 0x0000003102b07e24 */ /* 0x000fc6000f8e02b0 */
[----:B------:R-:W-:Y:S01]  /*16bb0*/  R2UR UR7, R177 ;  /* 0x00000000b10772ca */ /* 0x000fe200000e0000 */
[----:B------:R-:W-:Y:S01]  /*16bc0*/  IMAD.MOV.U32 R177, RZ, RZ, 0x40000040 ;  /* 0x40000040ffb17424 */ /* 0x000fe200078e00ff */
[----:B------:R-:W-:Y:S02]  /*16bd0*/  R2UR UR6, R176 ;  /* 0x00000000b00672ca */ /* 0x000fe400000e0000 */
[----:B---3--:R-:W-:-:S05]  /*16be0*/  SHF.R.U32.HI R178, RZ, 0x7, R178 ;  /* 0x00000007ffb27819 */ /* 0x008fca00000116b2 */
[----:B01----:R-:W-:Y:S02]  /*16bf0*/  VIADD R20, R178, 0x8 ;  /* 0x00000008b2147836 */ /* 0x003fe40000000000 */
[----:B------:R-:W-:-:S03]  /*16c00*/  IMAD.U32 R178, RZ, RZ, UR51 ;  /* 0x00000033ffb27e24 */ /* 0x000fc6000f8e00ff */
[----:B------:R0:W-:Y:S02]  /*16c10*/  BAR.SYNC.DEFER_BLOCKING R20, 0x100 ;  /* 0x000400140000751d */ /* 0x0001e40000010000 */
[----:B------:R-:W-:-:S04]  /*16c20*/  ISETP.NE.AND P0, PT, R178, 0x3, PT ;  /* 0x00000003b200780c */ /* 0x000fc80003f05270 */
[----:B------:R-:W-:-:S06]  /*16c30*/  WARPGROUP.ARRIVE ;  /* 0x00000000000079c5 */ /* 0x000fcc0000000000 */
[----:B------:R-:W-:Y:S03]  /*16c40*/  HGMMA.64x256x16.F32 R24, R152, gdesc[UR4].tnspB, R24, gsb0 ;  /* 0x43e0000498187df0 */ /* 0x000fe60008000818 */
[----:B------:R-:W-:Y:S02]  /*16c50*/  WARPGROUP.DEPBAR.LE gsb0, 0x0 ;  /* 0x00008000000079c5 */ /* 0x000fe40000010000 */
[----:B------:R-:W-:Y:S01]  /*16c60*/  VIADD R152, R176, 0x80 ;  /* 0x00000080b0987836 */ /* 0x000fe20000000000 */
[----:B------:R-:W-:Y:S01]  /*16c70*/  WARPGROUP.ARRIVE ;  /* 0x00000000000079c5 */ /* 0x000fe20000000000 */
[----:B------:R-:W-:-:S03]  /*16c80*/  IMAD.MOV.U32 R153, RZ, RZ, 0x40000040 ;  /* 0x40000040ff997424 */ /* 0x000fc600078e00ff */
[----:B------:R-:W-:Y:S02]  /*16c90*/  R2UR UR6, R152 ;  /* 0x00000000980672ca */ /* 0x000fe400000e0000 */
[----:B------:R-:W-:Y:S01]  /*16ca0*/  R2UR UR7, R153 ;  /* 0x00000000990772ca */ /* 0x000fe200000e0000 */
[----:B------:R-:W-:Y:S01]  /*16cb0*/  IMAD.MOV.U32 R153, RZ, RZ, 0x40000040 ;  /* 0x40000040ff997424 */ /* 0x000fe200078e00ff */
[----:B------:R-:W-:-:S14]  /*16cc0*/  IADD3 R152, R176, 0x100, RZ ;  /* 0x00000100b0987810 */ /* 0x000fdc0007ffe0ff */
        /* <DEDUP_REMOVED lines=33> */
.L_x_3031:
[----:B------:R-:W3:Y:S01]  /*16ee0*/  LDL R152, [R1+0x24] ;  /* 0x0000240001987983 */ /* 0x000ee20000100800 */
[----:B------:R-:W-:Y:S02]  /*16ef0*/  VIADD R9, R9, 0x22860 ;  /* 0x0002286009097836 */ /* 0x000fe40000000000 */
[----:B------:R-:W-:Y:S02]  /*16f00*/  IMAD.U32 R20, RZ, RZ, UR47 ;  /* 0x0000002fff147e24 */ /* 0x000fe4000f8e00ff */
[----:B------:R-:W-:Y:S02]  /*16f10*/  IMAD.MOV.U32 R213, RZ, RZ, R7 ;  /* 0x000000ffffd57224 */ /* 0x000fe400078e0007 */
[----:B------:R-:W-:Y:S01]  /*16f20*/  IMAD.MOV.U32 R214, RZ, RZ, R6 ;  /* 0x000000ffffd67224 */ /* 0x000fe200078e0006 */
[----:B------:R-:W-:-:S04]  /*16f30*/  PRMT R9, R20, 0x654, R9 ;  /* 0x0000065414097816 */ /* 0x000fc80000000009 */
[----:B------:R0:W-:Y:S01]  /*16f40*/  SYNCS.ARRIVE.TRANS64.RED.A1T0 RZ, [R9+URZ], RZ ;  /* 0x000000ff09ff79a7 */ /* 0x0001e2000810043f */
[C---:B---3--:R-:W-:Y:S01]  /*16f50*/  ISETP.GT.AND P0, PT, R0.reuse, R152, PT ;  /* 0x000000980000720c */ /* 0x048fe20003f04270 */
[----:B------:R-:W-:-:S12]  /*16f60*/  VIADD R0, R0, 0xffffffff ;  /* 0xffffffff00007836 */ /* 0x000fd80000000000 */
[----:B0-----:R-:W-:Y:S05]  /*16f70*/  @P0 BRA `(.L_x_3032) ;  /* 0xffffffc400f40947 */ /* 0x001fea000383ffff */
.L_x_3012:
[----:B------:R-:W3:Y:S01]  /*16f80*/  LDL.LU R9, [R1+0x3c] ;  /* 0x00003c0001097983 */ /* 0x000ee20000300800 */
[----:B------:R-:W-:Y:S05]  /*16f90*/  WARPSYNC.ALL ;  /* 0x0000000000007948 */ /* 0x000fea0003800000 */
[----:B------:R-:W0:Y:S01]  /*16fa0*/  SHFL.BFLY PT, R0, R8, 0x2, 0x1f ;  /* 0x0c401f0008007f89 */ /* 0x000e2200000e0000 */
[----:B------:R-:W-:Y:S02]  /*16fb0*/  IMAD.MOV.U32 R154, RZ, RZ, -0x800000 ;  /* 0xff800000ff9a7424 */ /* 0x000fe400078e00ff */
[----:B------:R-:W-:Y:S01]  /*16fc0*/  VIADD R2, R2, 0x1 ;  /* 0x0000000102027836 */ /* 0x000fe20000000000 */
[----:B------:R2:W-:Y:S08]  /*16fd0*/  BAR.ARV R21, 0x100 ;  /* 0x000400150000751d */ /* 0x0005f00000002000 */
[----:B------:R-:W-:Y:S06]  /*16fe0*/  BAR.ARV 0x8, 0x180 ;  /* 0x0206000000007b1d */ /* 0x000fec0000002000 */
[----:B------:R-:W-:-:S04]  /*16ff0*/  ISETP.NE.AND P1, PT, R2, 0x2, PT ;  /* 0x000000020200780c */ /* 0x000fc80003f25270 */
[----:B------:R-:W-:Y:S01]  /*17000*/  SEL R2, R2, RZ, P1 ;  /* 0x000000ff02027207 */ /* 0x000fe20000800000 */
[----:B0-----:R-:W-:-:S05]  /*17010*/  FADD.FTZ R0, R0, R8 ;  /* 0x0000000800007221 */ /* 0x001fca0000010000 */
[----:B------:R-:W0:Y:S02]  /*17020*/  SHFL.BFLY PT, R4, R0, 0x1, 0x1f ;  /* 0x0c201f0000047f89 */ /* 0x000e2400000e0000 */
[----:B0-----:R-:W-:Y:S01]  /*17030*/  FADD.FTZ R0, R0, R4 ;  /* 0x0000000400007221 */ /* 0x001fe20000010000 */
[----:B------:R-:W-:-:S04]  /*17040*/  IMAD.MOV.U32 R4, RZ, RZ, RZ ;  /* 0x000000ffff047224 */ /* 0x000fc800078e00ff */
[----:B------:R-:W-:-:S13]  /*17050*/  FSETP.NE.FTZ.AND P0, PT, R0, RZ, PT ;  /* 0x000000ff0000720b */ /* 0x000fda0003f15000 */
[----:B------:R-:W0:Y:S08]  /*17060*/  @P0 MUFU.LG2 R5, R0 ;  /* 0x0000000000050308 */ /* 0x000e300000000c00 */
[----:B------:R1:W4:Y:S02]  /*17070*/  @P0 MUFU.RCP R4, R0 ;  /* 0x0000000000040308 */ /* 0x0003240000001000 */
[----:B-1----:R-:W-:-:S02]  /*17080*/  IMAD.U32 R0, RZ, RZ, UR48 ;  /* 0x00000030ff007e24 */ /* 0x002fc4000f8e00ff */
[----:B0-----:R-:W-:Y:S02]  /*17090*/  @P0 FMUL.FTZ R5, R5, 0.69314718246459960938 ;  /* 0x3f31721805050820 */ /* 0x001fe40000410000 */
[----:B------:R-:W-:-:S04]  /*170a0*/  @P0 FMUL.FTZ R0, R0, 0.69314718246459960938 ;  /* 0x3f31721800000820 */ /* 0x000fc80000410000 */
[----:B------:R-:W-:Y:S01]  /*170b0*/  @P0 FFMA.FTZ R154, R0, R6, R5 ;  /* 0x00000006009a0223 */ /* 0x000fe20000010005 */
[----:B------:R-:W-:Y:S01]  /*170c0*/  IMAD.U32 R5, RZ, RZ, UR48 ;  /* 0x00000030ff057e24 */ /* 0x000fe2000f8e00ff */
[----:B------:R-:W0:Y:S01]  /*170d0*/  SHFL.BFLY PT, R0, R3, 0x2, 0x1f ;  /* 0x0c401f0003007f89 */ /* 0x000e2200000e0000 */
        /* <DEDUP_REMOVED lines=55> */
[-C--:B------:R-:W-:Y:S01]  /*17450*/  FMUL.FTZ R125, R125, R4.reuse ;  /* 0x000000047d7d7220 */ /* 0x080fe20000410000 */
[-C--:B------:R-:W-:Y:S01]  /*17460*/  FMUL.FTZ R128, R128, R4.reuse ;  /* 0x0000000480807220 */ /* 0x080fe20000410000 */
[----:B------:R-:W-:Y:S01]  /*17470*/  FSETP.NE.FTZ.AND P0, PT, R3, RZ, PT ;  /* 0x000000ff0300720b */ /* 0x000fe20003f15000 */
        /* <DEDUP_REMOVED lines=10> */
[----:B------:R-:W-:-:S02]  /*17520*/  FMUL.FTZ R149, R149, R4 ;  /* 0x0000000495957220 */ /* 0x000fc40000410000 */
[----:B------:R-:W0:Y:S01]  /*17530*/  @P0 MUFU.LG2 R6, R3 ;  /* 0x0000000300060308 */ /* 0x000e220000000c00 */
[----:B------:R-:W-:-:S07]  /*17540*/  @P0 FMUL.FTZ R5, R5, 0.69314718246459960938 ;  /* 0x3f31721805050820 */ /* 0x000fce0000410000 */
[----:B------:R1:W2:Y:S01]  /*17550*/  @P0 MUFU.RCP R0, R3 ;  /* 0x0000000300000308 */ /* 0x0002a20000001000 */
[----:B0-----:R-:W-:Y:S01]  /*17560*/  @P0 FMUL.FTZ R6, R6, 0.69314718246459960938 ;  /* 0x3f31721806060820 */ /* 0x001fe20000410000 */
[----:B-1----:R-:W-:-:S03]  /*17570*/  IMAD.MOV.U32 R3, RZ, RZ, -0x800000 ;  /* 0xff800000ff037424 */ /* 0x002fc600078e00ff */
[----:B------:R-:W-:Y:S01]  /*17580*/  @P0 FFMA.FTZ R3, R5, R7, R6 ;  /* 0x0000000705030223 */ /* 0x000fe20000010006 */
[----:B------:R-:W-:Y:S01]  /*17590*/  PLOP3.LUT P0, PT, PT, PT, PT, 0x8, 0x0 ;  /* 0x000000000000781c */ /* 0x000fe20003f0e170 */
        /* <DEDUP_REMOVED lines=64> */
[----:B------:R-:W-:-:S04]  /*179a0*/  SEL R0, RZ, 0x1, P1 ;  /* 0x00000001ff007807 */ /* 0x000fc80000800000 */
[----:B------:R-:W-:Y:S01]  /*179b0*/  LOP3.LUT R202, R202, R0, RZ, 0x3c, !PT ;  /* 0x00000000caca7212 */ /* 0x000fe200078e3cff */
[----:B---3--:R-:W-:-:S05]  /*179c0*/  VIADD R9, R9, 0x1 ;  /* 0x0000000109097836 */ /* 0x008fca0000000000 */
[----:B------:R0:W-:Y:S02]  /*179d0*/  STL [R1+0x3c], R9 ;  /* 0x00003c0901007387 */ /* 0x0001e40000100800 */
.L_x_2916:
[----:B------:R-:W-:Y:S05]  /*179e0*/  WARPSYNC.ALL ;  /* 0x0000000000007948 */ /* 0x000fea0003800000 */
[----:B------:R-:W1:Y:S08]  /*179f0*/  S2UR UR47, SR_CgaCtaId ;  /* 0x00000000002f79c3 */ /* 0x000e700000008800 */
[----:B------:R-:W-:Y:S06]  /*17a00*/  BAR.SYNC.DEFER_BLOCKING 0x5, 0x180 ;  /* 0x0146000000007b1d */ /* 0x000fec0000010000 */
[----:B------:R-:W-:Y:S01]  /*17a10*/  UMOV UR4, 0x400 ;  /* 0x0000040000047882 */ /* 0x000fe20000000000 */
[----:B------:R-:W-:Y:S01]  /*17a20*/  BSSY B0, `(.L_x_3033) ;  /* 0x000054a000007945 */ /* 0x000fe20003800000 */
[----:B-1----:R-:W-:-:S06]  /*17a30*/  ULEA UR4, UR47, UR4, 0x18 ;  /* 0x000000042f047291 */ /* 0x002fcc000f8ec03f */
[----:B------:R-:W-:-:S05]  /*17a40*/  IMAD.U32 R23, RZ, RZ, UR4 ;  /* 0x00000004ff177e24 */ /* 0x000fca000f8e00ff */
[----:B------:R1:W2:Y:S01]  /*17a50*/  LDS.128 R48, [R23+0x228d0] ;  /* 0x0228d00017307984 */ /* 0x0002a20000000c00 */
        /* <DEDUP_REMOVED lines=8> */
[----:B--2---:R-:W2:Y:S01]  /*17ae0*/  LDL R48, [R1+0x38] ;  /* 0x0000380001307983 */ /* 0x004ea20000100800 */
[----:B------:R-:W-:Y:S02]  /*17af0*/  MOV R6, R23 ;  /* 0x0000001700067202 */ /* 0x000fe40000000f00 */
[----:B0-----:R-:W-:Y:S02]  /*17b00*/  MOV R7, R0 ;  /* 0x0000000000077202 */ /* 0x001fe40000000f00 */
[----:B------:R-:W-:-:S02]  /*17b10*/  F2FP.F16.F32.PACK_AB R14, R37, R36 ;  /* 0x00000024250e723e */ /* 0x000fc400000000ff */
        /* <DEDUP_REMOVED lines=18> */
[----:B------:R-:W-:-:S04]  /*17c40*/  LOP3.LUT R9, R8, 0x380, RZ, 0xc0, !PT ;  /* 0x0000038008097812 */ /* 0x000fc800078ec0ff */
[----:B------:R-:W-:-:S04]  /*17c50*/  SHF.R.U64 R9, R9, 0x3, RZ ;  /* 0x0000000309097819 */ /* 0x000fc800000012ff */
[----:B------:R-:W-:Y:S01]  /*17c60*/  LOP3.LUT R8, R9, R8, RZ, 0x3c, !PT ;  /* 0x0000000809087212 */ /* 0x000fe200078e3cff */
[----:B------:R-:W-:Y:S01]  /*17c70*/  IMAD.X R9, RZ, RZ, R25, P0 ;  /* 0x000000ffff097224 */ /* 0x000fe200000e0619 */
[----:B------:R-:W-:-:S04]  /*17c80*/  F2FP.F16.F32.PACK_AB R12, R33, R32 ;  /* 0x00000020210c723e */ /* 0x000fc800000000ff */
[----:B------:R-:W-:-:S05]  /*17c90*/  MOV R8, R8 ;  /* 0x0000000800087202 */ /* 0x000fca0000000f00 */
[----:B------:R0:W-:Y:S02]  /*17ca0*/  STSM.16.M88.4 [R8], R12 ;  /* 0x0000000c08007844 */ /* 0x0001e40000000200 */
[----:B0-----:R-:W-:-:S04]  /*17cb0*/  IADD3 R8, P0, R24, 0x40, RZ ;  /* 0x0000004018087810 */ /* 0x001fc80007f1e0ff */
[----:B------:R-:W-:-:S04]  /*17cc0*/  LOP3.LUT R9, R8, 0x380, RZ, 0xc0, !PT ;  /* 0x0000038008097812 */ /* 0x000fc800078ec0ff */
[----:B------:R-:W-:-:S04]  /*17cd0*/  SHF.R.U64 R9, R9, 0x3, RZ ;  /* 0x0000000309097819 */ /* 0x000fc800000012ff */
[----:B------:R-:W-:Y:S01]  /*17ce0*/  LOP3.LUT R8, R9, R8, RZ, 0x3c, !PT ;  /* 0x0000000809087212 */ /* 0x000fe200078e3cff */
[----:B------:R-:W-:Y:S01]  /*17cf0*/  IMAD.X R9, RZ, RZ, R25, P0 ;  /* 0x000000ffff097224 */ /* 0x000fe200000e0619 */
[----:B------:R-:W-:Y:S02]  /*17d00*/  F2FP.F16.F32.PACK_AB R10, R45, R44 ;  /* 0x0000002c2d0a723e */ /* 0x000fe400000000ff */
[----:B------:R-:W-:Y:S02]  /*17d10*/  F2FP.F16.F32.PACK_AB R11, R47, R46 ;  /* 0x0000002e2f0b723e */ /* 0x000fe400000000ff */
[----:B------:R-:W-:Y:S02]  /*17d20*/  MOV R12, R8 ;  /* 0x00000008000c7202 */ /* 0x000fe40000000f00 */
[----:B------:R-:W-:Y:S02]  /*17d30*/  F2FP.F16.F32.PACK_AB R8, R41, R40 ;  /* 0x000000282908723e */ /* 0x000fe400000000ff */
[----:B------:R-:W-:-:S05]  /*17d40*/  F2FP.F16.F32.PACK_AB R9, R43, R42 ;  /* 0x0000002a2b09723e */ /* 0x000fca00000000ff */
        /* <DEDUP_REMOVED lines=92> */
[----:B------:R-:W-:Y:S02]  /*18310*/  LOP3.LUT R8, R9, R8, RZ, 0x3c, !PT ;  /* 0x0000000809087212 */ /* 0x000fe400078e3cff */
[----:B------:R-:W-:Y:S02]  /*18320*/  IADD3.X R9, RZ, R25, RZ, P0, !PT ;  /* 0x00000019ff097210 */ /* 0x000fe400007fe4ff */
[----:B------:R-:W-:Y:S02]  /*18330*/  F2FP.F16.F32.PACK_AB R12, R113, R112 ;  /* 0x00000070710c723e */ /* 0x000fe400000000ff */
[----:B------:R-:W-:Y:S02]  /*18340*/  MOV R8, R8 ;  /* 0x0000000800087202 */ /* 0x000fe40000000f00 */
[----:B------:R-:W-:Y:S02]  /*18350*/  F2FP.F16.F32.PACK_AB R13, R115, R114 ;  /* 0x00000072730d723e */ /* 0x000fe400000000ff */
[----:B------:R-:W-:-:S02]  /*18360*/  F2FP.F16.F32.PACK_AB R14, R117, R116 ;  /* 0x00000074750e723e */ /* 0x000fc400000000ff */
        /* <DEDUP_REMOVED lines=40> */
[----:B------:R-:W-:Y:S01]  /*185f0*/  F2FP.F16.F32.PACK_AB R12, R145, R144 ;  /* 0x00000090910c723e */ /* 0x000fe200000000ff */
[----:B------:R-:W2:Y:S01]  /*18600*/  LDC.64 R8, c[0x0][0xc00] ;  /* 0x00030000ff087b82 */ /* 0x000ea20000000a00 */
[----:B------:R-:W-:Y:S02]  /*18610*/  MOV R24, R24 ;  /* 0x0000001800187202 */ /* 0x000fe40000000f00 */
[----:B------:R-:W-:Y:S02]  /*18620*/  F2FP.F16.F32.PACK_AB R13, R147, R146 ;  /* 0x00000092930d723e */ /* 0x000fe400000000ff */
[----:B------:R-:W-:Y:S02]  /*18630*/  F2FP.F16.F32.PACK_AB R14, R149, R148 ;  /* 0x00000094950e723e */ /* 0x000fe400000000ff */
[----:B------:R-:W-:-:S05]  /*18640*/  F2FP.F16.F32.PACK_AB R15, R151, R150 ;  /* 0x00000096970f723e */ /* 0x000fca00000000ff */
[----:B------:R0:W-:Y:S01]  /*18650*/  STSM.16.M88.4 [R24], R12 ;  /* 0x0000000c18007844 */ /* 0x0001e20000000200 */
[----:B------:R-:W-:Y:S01]  /*18660*/  BAR.SYNC.DEFER_BLOCKING 0x1, 0x100 ;  /* 0x0044000000007b1d */ /* 0x000fe20000010000 */
[----:B------:R-:W-:-:S04]  /*18670*/  ISETP.NE.U32.AND P1, PT, RZ, UR4, PT ;  /* 0x00000004ff007c0c */ /* 0x000fc8000bf25070 */
[----:B------:R-:W-:Y:S01]  /*18680*/  ISETP.NE.AND.EX P1, PT, RZ, UR5, PT, P1 ;  /* 0x00000005ff007c0c */ /* 0x000fe2000bf25310 */
[----:B------:R-:W-:Y:S02]  /*18690*/  IMAD.MOV.U32 R10, RZ, RZ, RZ ;  /* 0x000000ffff0a7224 */ /* 0x000fe400078e00ff */
[----:B--2---:R-:W-:-:S10]  /*186a0*/  IMAD.WIDE R8, R48, 0x4, R8 ;  /* 0x0000000430087825 */ /* 0x004fd400078e0208 */
[----:B------:R-:W5:Y:S01]  /*186b0*/  @P1 LDG.E R10, desc[UR54][R8.64] ;  /* 0x00000036080a1981 */ /* 0x000f62000c1e1900 */
[----:B------:R-:W-:-:S04]  /*186c0*/  ISETP.NE.U32.AND P0, PT, RZ, UR6, PT ;  /* 0x00000006ff007c0c */ /* 0x000fc8000bf05070 */
[----:B------:R-:W-:-:S13]  /*186d0*/  ISETP.NE.AND.EX P0, PT, RZ, UR7, PT, P0 ;  /* 0x00000007ff007c0c */ /* 0x000fda000bf05300 */
[----:B0-----:R-:W0:Y:S01]  /*186e0*/  @P0 LDC.64 R12, c[0x0][0xc08] ;  /* 0x00030200ff0c0b82 */ /* 0x001e220000000a00 */
[----:B------:R-:W-:Y:S01]  /*186f0*/  ISETP.GT.AND P2, PT, R0, 0x1, PT ;  /* 0x000000010000780c */ /* 0x000fe20003f44270 */
[----:B------:R-:W-:Y:S01]  /*18700*/  ULDC UR6, c[0x0][0xa88] ;  /* 0x0002a20000067ab9 */ /* 0x000fe20000000800 */
[----:B------:R-:W-:Y:S02]  /*18710*/  IMAD.MOV.U32 R0, RZ, RZ, 0x9b8 ;  /* 0x000009b8ff007424 */ /* 0x000fe400078e00ff */
[----:B------:R-:W-:-:S03]  /*18720*/  IMAD.U32 R11, RZ, RZ, UR6 ;  /* 0x00000006ff0b7e24 */ /* 0x000fc6000f8e00ff */
[----:B------:R-:W-:-:S04]  /*18730*/  SEL R0, R0, 0x978, P2 ;  /* 0x0000097800007807 */ /* 0x000fc80001000000 */
[----:B------:R2:W3:Y:S01]  /*18740*/  LDC.64 R14, c[0x0][R0+0x220] ;  /* 0x00008800000e7b82 */ /* 0x0004e20000000a00 */
[----:B0-----:R-:W-:-:S05]  /*18750*/  @P0 IMAD.WIDE R12, R48, 0x4, R12 ;  /* 0x00000004300c0825 */ /* 0x001fca00078e020c */
[----:B------:R0:W5:Y:S02]  /*18760*/  @P0 LDG.E R11, desc[UR54][R12.64] ;  /* 0x000000360c0b0981 */ /* 0x000164000c1e1900 */
[----:B0-----:R2:W0:Y:S01]  /*18770*/  LDC.64 R12, c[0x0][R0+0x218] ;  /* 0x00008600000c7b82 */ /* 0x0014220000000a00 */
[----:B---3--:R-:W-:Y:S05]  /*18780*/  @P0 BRA `(.L_x_3035) ;  /* 0x0000000000100947 */ /* 0x008fea0003800000 */
[----:B------:R-:W-:Y:S05]  /*18790*/  @!P1 BRA `(.L_x_3035) ;  /* 0x00000000000c9947 */ /* 0x000fea0003800000 */
[----:B-----5:R-:W3:Y:S04]  /*187a0*/  LDG.E R11, desc[UR54][R8.64] ;  /* 0x00000036080b7981 */ /* 0x020ee8000c1e1900 */
[----:B------:R-:W3:Y:S02]  /*187b0*/  LDG.E R8, desc[UR54][R8.64+0x4] ;  /* 0x0000043608087981 */ /* 0x000ee4000c1e1900 */
[----:B---3--:R-:W-:-:S07]  /*187c0*/  IMAD.IADD R11, R8, 0x1, -R11 ;  /* 0x00000001080b7824 */ /* 0x008fce00078e0a0b */
.L_x_3035:
[----:B------:R-:W3:Y:S01]  /*187d0*/  LDL R158, [R1+0x40] ;  /* 0x00004000019e7983 */ /* 0x000ee20000100800 */
[----:B------:R-:W4:Y:S03]  /*187e0*/  LDC R157, c[0x0][0xbe8] ;  /* 0x0002fa00ff9d7b82 */ /* 0x000f260000000800 */
[----:B------:R-:W2:Y:S04]  /*187f0*/  LDL R161, [R1+0x4] ;  /* 0x0000040001a17983 */ /* 0x000ea80000100800 */
[----:B------:R-:W2:Y:S04]  /*18800*/  LDL R160, [R1+0x4c] ;  /* 0x00004c0001a07983 */ /* 0x000ea80000100800 */
[----:B------:R-:W2:Y:S01]  /*18810*/  LDL R159, [R1+0x44] ;  /* 0x00004400019f7983 */ /* 0x000ea20000100800 */
[----:B------:R-:W1:Y:S01]  /*18820*/  LDC.64 R24, c[0x0][R0+0x228] ;  /* 0x00008a0000187b82 */ /* 0x000e620000000a00 */
[----:B------:R-:W-:-:S04]  /*18830*/  ISETP.NE.U32.AND P0, PT, RZ, UR4, PT ;  /* 0x00000004ff007c0c */ /* 0x000fc8000bf05070 */
[----:B------:R-:W-:Y:S02]  /*18840*/  ISETP.NE.AND.EX P0, PT, RZ, UR5, PT, P0 ;  /* 0x00000005ff007c0c */ /* 0x000fe4000bf05300 */
[----:B------:R-:W-:Y:S02]  /*18850*/  SHF.R.S32.HI R8, RZ, 0x1f, R48 ;  /* 0x0000001fff087819 */ /* 0x000fe40000011430 */
[----:B------:R-:W-:Y:S02]  /*18860*/  SEL R9, R48, RZ, !P0 ;  /* 0x000000ff30097207 */ /* 0x000fe40004000000 */
[----:B------:R-:W-:Y:S02]  /*18870*/  SEL R8, R8, RZ, !P0 ;  /* 0x000000ff08087207 */ /* 0x000fe40004000000 */
[----:B----4-:R-:W-:Y:S01]  /*18880*/  ISETP.NE.AND P1, PT, R157, 0x1, PT ;  /* 0x000000019d00780c */ /* 0x010fe20003f25270 */
[----:B------:R-:W-:-:S04]  /*18890*/  IMAD R48, R15, R9, RZ ;  /* 0x000000090f307224 */ /* 0x000fc800078e02ff */
[----:B------:R-:W-:Y:S02]  /*188a0*/  IMAD R48, R14, R8, R48 ;  /* 0x000000080e307224 */ /* 0x000fe400078e0230 */
[-C--:B0-----:R-:W-:Y:S02]  /*188b0*/  IMAD R8, R13, R205.reuse, RZ ;  /* 0x000000cd0d087224 */ /* 0x081fe400078e02ff */
[----:B------:R-:W-:-:S04]  /*188c0*/  IMAD.WIDE.U32 R12, R12, R205, RZ ;  /* 0x000000cd0c0c7225 */ /* 0x000fc800078e00ff */
[----:B------:R-:W-:-:S04]  /*188d0*/  IMAD.WIDE.U32 R14, R14, R9, RZ ;  /* 0x000000090e0e7225 */ /* 0x000fc800078e00ff */
[----:B------:R-:W-:Y:S02]  /*188e0*/  IMAD.IADD R156, R13, 0x1, R8 ;  /* 0x000000010d9c7824 */ /* 0x000fe400078e0208 */
[----:B------:R-:W0:Y:S01]  /*188f0*/  @P1 LDC R13, c[0x0][0xbec] ;  /* 0x0002fb00ff0d1b82 */ /* 0x000e220000000800 */
[----:B-----5:R-:W-:-:S07]  /*18900*/  IADD3 R155, P0, P3, R14, R12, R10 ;  /* 0x0000000c0e9b7210 */ /* 0x020fce0007b1e00a */
[----:B------:R-:W4:Y:S01]  /*18910*/  @P1 LDC R12, c[0x0][0xbf0] ;  /* 0x0002fc00ff0c1b82 */ /* 0x000f220000000800 */
[----:B------:R-:W-:Y:S01]  /*18920*/  IMAD.IADD R48, R15, 0x1, R48 ;  /* 0x000000010f307824 */ /* 0x000fe200078e0230 */
[----:B------:R-:W-:Y:S02]  /*18930*/  SHF.R.S32.HI R8, RZ, 0x1f, R10 ;  /* 0x0000001fff087819 */ /* 0x000fe4000001140a */
[----:B---3--:R-:W-:-:S05]  /*18940*/  SEL R14, R158, RZ, P2 ;  /* 0x000000ff9e0e7207 */ /* 0x008fca0001000000 */
[-C--:B-1----:R-:W-:Y:S02]  /*18950*/  IMAD R25, R25, R14.reuse, RZ ;  /* 0x0000000e19197224 */ /* 0x082fe400078e02ff */
[----:B------:R-:W-:Y:S01]  /*18960*/  IMAD.WIDE.U32 R14, R24, R14, RZ ;  /* 0x0000000e180e7225 */ /* 0x000fe200078e00ff */
[----:B------:R-:W-:-:S03]  /*18970*/  IADD3.X R24, R48, R156, R8, P0, P3 ;  /* 0x0000009c30187210 */ /* 0x000fc600007e6408 */
[----:B--2---:R-:W-:-:S04]  /*18980*/  IMAD.IADD R48, R161, 0x1, R228 ;  /* 0x00000001a1307824 */ /* 0x004fc800078e02e4 */
[----:B0-----:R-:W-:-:S04]  /*18990*/  @P1 IMAD.HI.U32 R13, R48, R13, RZ ;  /* 0x0000000d300d1227 */ /* 0x001fc800078e00ff */
[----:B------:R-:W-:Y:S01]  /*189a0*/  IMAD.MOV.U32 R156, RZ, RZ, R48 ;  /* 0x000000ffff9c7224 */ /* 0x000fe200078e0030 */
[----:B----4-:R-:W-:Y:S02]  /*189b0*/  @P1 SHF.R.U32.HI R156, RZ, R12, R13 ;  /* 0x0000000cff9c1219 */ /* 0x010fe4000001160d */
        /* <DEDUP_REMOVED lines=18> */
[----:B------:R-:W-:-:S03]  /*18ae0*/  IMAD.IADD R25, R160, 0x1, R228 ;  /* 0x00000001a0197824 */ /* 0x000fc600078e02e4 */
[----:B------:R-:W0:Y:S04]  /*18af0*/  SHFL.IDX PT, R13, R0, RZ, 0x1c1f ;  /* 0x001c1fff000d7589 */ /* 0x000e2800000e0000 */
[----:B------:R1:W-:Y:S04]  /*18b00*/  SHFL.IDX PT, R14, R24, 0x1, 0x1c1f ;  /* 0x003c1f00180e7f89 */ /* 0x0003e800000e0000 */
[----:B------:R2:W3:Y:S01]  /*18b10*/  SHFL.IDX PT, R15, R0, 0x1, 0x1c1f ;  /* 0x003c1f00000f7f89 */ /* 0x0004e200000e0000 */
[----:B------:R-:W-:Y:S02]  /*18b20*/  LOP3.LUT P0, RZ, R159, 0x3, RZ, 0xc0, !PT ;  /* 0x000000039fff7812 */ /* 0x000fe4000780c0ff */
[----:B-1----:R-:W-:Y:S01]  /*18b30*/  IADD3 R24, R25, 0x8, RZ ;  /* 0x0000000819187810 */ /* 0x002fe20007ffe0ff */
[----:B--2---:R-:W-:-:S05]  /*18b40*/  IMAD R0, R11, R157, RZ ;  /* 0x0000009d0b007224 */ /* 0x004fca00078e02ff */
[-C--:B------:R-:W-:Y:S02]  /*18b50*/  ISETP.GE.OR P3, PT, R25, R0.reuse, P0 ;  /* 0x000000001900720c */ /* 0x080fe40000766670 */
[----:B------:R-:W-:-:S11]  /*18b60*/  ISETP.GE.OR P0, PT, R24, R0, P0 ;  /* 0x000000001800720c */ /* 0x000fd60000706670 */
[----:B0-----:R0:W-:Y:S04]  /*18b70*/  @!P3 ST.E desc[UR54][R12.64], R154 ;  /* 0x0000009a0c00b985 */ /* 0x0011e8000c101936 */
[----:B---3--:R0:W-:Y:S01]  /*18b80*/  @!P0 ST.E desc[UR54][R14.64], R3 ;  /* 0x000000030e008985 */ /* 0x0081e2000c101936 */
        /* <DEDUP_REMOVED lines=24> */
[----:B------:R-:W-:-:S02]  /*18d10*/  SHF.R.U64 R24, R24, 0x3, RZ ;  /* 0x0000000318187819 */ /* 0x000fc400000012ff */
[----:B------:R-:W-:Y:S02]  /*18d20*/  SHF.R.U64 R28, R28, 0x3, RZ ;  /* 0x000000031c1c7819 */ /* 0x000fe400000012ff */
[----:B------:R-:W-:Y:S01]  /*18d30*/  SHF.R.U64 R32, R32, 0x3, RZ ;  /* 0x0000000320207819 */ /* 0x000fe200000012ff */
[----:B------:R-:W5:Y:S01]  /*18d40*/  LD.E.128 R40, desc[UR54][R40.64] ;  /* 0x0000003628287980 */ /* 0x000f62000c101d00 */
[----:B------:R-:W-:Y:S02]  /*18d50*/  SHF.R.U64 R36, R36, 0x3, RZ ;  /* 0x0000000324247819 */ /* 0x000fe400000012ff */
[----:B------:R-:W-:Y:S02]  /*18d60*/  IADD3 R65, P5, R6, 0xa000, RZ ;  /* 0x0000a00006417810 */ /* 0x000fe40007fbe0ff */
        /* <DEDUP_REMOVED lines=8> */
[----:B------:R-:W-:Y:S01]  /*18df0*/  LOP3.LUT R64, R65, 0x380, RZ, 0xc0, !PT ;  /* 0x0000038041407812 */ /* 0x000fe200078ec0ff */
[----:B------:R-:W5:Y:S01]  /*18e00*/  LD.E.128 R24, desc[UR54][R24.64] ;  /* 0x0000003618187980 */ /* 0x000f62000c101d00 */
[----:B------:R-:W-:-:S02]  /*18e10*/  IADD3 R45, P0, R6, 0x6000, RZ ;  /* 0x00006000062d7810 */ /* 0x000fc40007f1e0ff */
[C---:B------:R-:W-:Y:S01]  /*18e20*/  IADD3 R53, P2, R6.reuse, 0x7000, RZ ;  /* 0x0000700006357810 */ /* 0x040fe20007f5e0ff */
[----:B------:R-:W5:Y:S01]  /*18e30*/  LD.E.128 R28, desc[UR54][R28.64] ;  /* 0x000000361c1c7980 */ /* 0x000f62000c101d00 */
[C---:B------:R-:W-:Y:S02]  /*18e40*/  IADD3 R57, P3, R6.reuse, 0x8000, RZ ;  /* 0x0000800006397810 */ /* 0x040fe40007f7e0ff */
[----:B------:R-:W-:Y:S01]  /*18e50*/  IADD3 R61, P4, R6, 0x9000, RZ ;  /* 0x00009000063d7810 */ /* 0x000fe20007f9e0ff */
[----:B------:R-:W5:Y:S01]  /*18e60*/  LD.E.128 R32, desc[UR54][R32.64] ;  /* 0x0000003620207980 */ /* 0x000f62000c101d00 */
[----:B------:R-:W-:Y:S02]  /*18e70*/  SHF.R.U64 R64, R64, 0x3, RZ ;  /* 0x0000000340407819 */ /* 0x000fe400000012ff */
[----:B------:R-:W-:Y:S01]  /*18e80*/  LOP3.LUT R44, R45, 0x380, RZ, 0xc0, !PT ;  /* 0x000003802d2c7812 */ /* 0x000fe200078ec0ff */
[----:B------:R-:W5:Y:S01]  /*18e90*/  LD.E.128 R36, desc[UR54][R36.64] ;  /* 0x0000003624247980 */ /* 0x000f62000c101d00 */
[----:B------:R-:W-:-:S02]  /*18ea0*/  LOP3.LUT R52, R53, 0x380, RZ, 0xc0, !PT ;  /* 0x0000038035347812 */ /* 0x000fc400078ec0ff */
[----:B------:R-:W-:Y:S02]  /*18eb0*/  LOP3.LUT R56, R57, 0x380, RZ, 0xc0, !PT ;  /* 0x0000038039387812 */ /* 0x000fe400078ec0ff */
[----:B------:R-:W-:Y:S02]  /*18ec0*/  LOP3.LUT R60, R61, 0x380, RZ, 0xc0, !PT ;  /* 0x000003803d3c7812 */ /* 0x000fe400078ec0ff */
[----:B------:R-:W-:Y:S01]  /*18ed0*/  LOP3.LUT R64, R64, R65, RZ, 0x3c, !PT ;  /* 0x0000004140407212 */ /* 0x000fe200078e3cff */
[----:B------:R-:W-:Y:S01]  /*18ee0*/  IMAD.X R65, RZ, RZ, R7, P5 ;  /* 0x000000ffff417224 */ /* 0x000fe200028e0607 */
[----:B------:R-:W-:Y:S02]  /*18ef0*/  LOP3.LUT R15, R6, 0x380, RZ, 0xc0, !PT ;  /* 0x00000380060f7812 */ /* 0x000fe400078ec0ff */
[----:B------:R-:W-:Y:S02]  /*18f00*/  SHF.R.U64 R44, R44, 0x3, RZ ;  /* 0x000000032c2c7819 */ /* 0x000fe400000012ff */
[----:B------:R-:W-:Y:S01]  /*18f10*/  SHF.R.U64 R52, R52, 0x3, RZ ;  /* 0x0000000334347819 */ /* 0x000fe200000012ff */
[----:B------:R-:W5:Y:S01]  /*18f20*/  LD.E.128 R64, desc[UR54][R64.64] ;  /* 0x0000003640407980 */ /* 0x000f62000c101d00 */
[----:B------:R-:W-:-:S02]  /*18f30*/  SHF.R.U64 R56, R56, 0x3, RZ ;  /* 0x0000000338387819 */ /* 0x000fc400000012ff */
[----:B------:R-:W-:Y:S02]  /*18f40*/  SHF.R.U64 R60, R60, 0x3, RZ ;  /* 0x000000033c3c7819 */ /* 0x000fe400000012ff */
[----:B------:R-:W-:Y:S02]  /*18f50*/  IADD3 R11, P5, R6, 0xf000, RZ ;  /* 0x0000f000060b7810 */ /* 0x000fe40007fbe0ff */
[----:B------:R-:W-:Y:S02]  /*18f60*/  SHF.R.U64 R15, R15, 0x3, RZ ;  /* 0x000000030f0f7819 */ /* 0x000fe400000012ff */
        /* <DEDUP_REMOVED lines=16> */
[----:B------:R-:W-:Y:S02]  /*19070*/  LOP3.LUT R4, R15, R6, RZ, 0x3c, !PT ;  /* 0x000000060f047212 */ /* 0x000fe400078e3cff */
[----:B------:R-:W-:Y:S01]  /*19080*/  SHF.R.U64 R6, R5, 0x3, RZ ;  /* 0x0000000305067819 */ /* 0x000fe200000012ff */
[----:B------:R-:W-:Y:S01]  /*19090*/  IMAD.MOV.U32 R5, RZ, RZ, R7 ;  /* 0x000000ffff057224 */ /* 0x000fe200078e0007 */
[----:B------:R-:W-:Y:S01]  /*190a0*/  LOP3.LUT R13, R13, 0xfffffff8, RZ, 0xc0, !PT ;  /* 0xfffffff80d0d7812 */ /* 0x000fe200078ec0ff */
[----:B------:R-:W5:Y:S01]  /*190b0*/  LD.E.128 R60, desc[UR54][R60.64] ;  /* 0x000000363c3c7980 */ /* 0x000f62000c101d00 */
[----:B------:R-:W-:-:S02]  /*190c0*/  LOP3.LUT R68, R69, 0x380, RZ, 0xc0, !PT ;  /* 0x0000038045447812 */ /* 0x000fc400078ec0ff */
[----:B------:R-:W-:Y:S02]  /*190d0*/  LOP3.LUT R72, R73, 0x380, RZ, 0xc0, !PT ;  /* 0x0000038049487812 */ /* 0x000fe400078ec0ff */
[----:B------:R-:W-:Y:S02]  /*190e0*/  LOP3.LUT R76, R77, 0x380, RZ, 0xc0, !PT ;  /* 0x000003804d4c7812 */ /* 0x000fe400078ec0ff */
[----:B------:R-:W-:Y:S02]  /*190f0*/  LOP3.LUT R80, R81, 0x380, RZ, 0xc0, !PT ;  /* 0x0000038051507812 */ /* 0x000fe400078ec0ff */
[----:B------:R-:W-:Y:S01]  /*19100*/  LOP3.LUT R84, R6, R11, RZ, 0x3c, !PT ;  /* 0x0000000b06547212 */ /* 0x000fe200078e3cff */
[----:B------:R-:W-:Y:S01]  /*19110*/  IMAD R11, R8, UR4, RZ ;  /* 0x00000004080b7c24 */ /* 0x000fe2000f8e02ff */
[----:B------:R-:W-:Y:S01]  /*19120*/  SHF.R.U64 R68, R68, 0x3, RZ ;  /* 0x0000000344447819 */ /* 0x000fe200000012ff */
[----:B------:R-:W-:Y:S01]  /*19130*/  IMAD.IADD R12, R12, 0x1, -R13 ;  /* 0x000000010c0c7824 */ /* 0x000fe200078e0a0d */
[----:B------:R-:W-:-:S02]  /*19140*/  SHF.R.U64 R72, R72, 0x3, RZ ;  /* 0x0000000348487819 */ /* 0x000fc400000012ff */
[----:B------:R-:W-:Y:S02]  /*19150*/  SHF.R.U64 R76, R76, 0x3, RZ ;  /* 0x000000034c4c7819 */ /* 0x000fe400000012ff */
[----:B------:R-:W-:Y:S01]  /*19160*/  SHF.R.U64 R80, R80, 0x3, RZ ;  /* 0x0000000350507819 */ /* 0x000fe200000012ff */
[----:B------:R-:W-:Y:S01]  /*19170*/  IMAD R15, R10, UR5, R11 ;  /* 0x000000050a0f7c24 */ /* 0x000fe2000f8e020b */
[----:B------:R-:W-:Y:S01]  /*19180*/  LOP3.LUT R68, R68, R69, RZ, 0x3c, !PT ;  /* 0x0000004544447212 */ /* 0x000fe200078e3cff */
[----:B------:R-:W-:Y:S01]  /*19190*/  IMAD.WIDE.U32 R10, R10, UR4, RZ ;  /* 0x000000040a0a7c25 */ /* 0x000fe2000f8e00ff */
[----:B------:R-:W-:Y:S01]  /*191a0*/  LOP3.LUT R72, R72, R73, RZ, 0x3c, !PT ;  /* 0x0000004948487212 */ /* 0x000fe200078e3cff */
[----:B------:R-:W-:Y:S01]  /*191b0*/  ULDC.64 UR4, c[0x0][0xae8] ;  /* 0x0002ba0000047ab9 */ /* 0x000fe20000000a00 */
[----:B------:R-:W-:Y:S01]  /*191c0*/  LOP3.LUT R76, R76, R77, RZ, 0x3c, !PT ;  /* 0x0000004d4c4c7212 */ /* 0x000fe200078e3cff */
[----:B------:R-:W-:Y:S01]  /*191d0*/  IMAD R13, R12, 0x20, R3 ;  /* 0x000000200c0d7824 */ /* 0x000fe200078e0203 */
[----:B------:R-:W-:Y:S01]  /*191e0*/  LOP3.LUT R80, R80, R81, RZ, 0x3c, !PT ;  /* 0x0000005150507212 */ /* 0x000fe200078e3cff */
[--C-:B------:R-:W-:Y:S01]  /*191f0*/  IMAD.X R69, RZ, RZ, R7.reuse, P0 ;  /* 0x000000ffff457224 */ /* 0x100fe200000e0607 */
[----:B------:R-:W-:Y:S01]  /*19200*/  IADD3.X R85, RZ, R7, RZ, P5, !PT ;  /* 0x00000007ff557210 */ /* 0x000fe20002ffe4ff */
[----:B------:R-:W-:-:S02]  /*19210*/  IMAD.X R73, RZ, RZ, R7, P2 ;  /* 0x000000ffff497224 */ /* 0x000fc400010e0607 */
[--C-:B------:R-:W-:Y:S02]  /*19220*/  IMAD.X R77, RZ, RZ, R7.reuse, P3 ;  /* 0x000000ffff4d7224 */ /* 0x100fe400018e0607 */
[----:B------:R-:W-:Y:S01]  /*19230*/  IMAD.X R81, RZ, RZ, R7, P4 ;  /* 0x000000ffff517224 */ /* 0x000fe200020e0607 */
[----:B------:R-:W5:Y:S01]  /*19240*/  LD.E.128 R68, desc[UR54][R68.64] ;  /* 0x0000003644447980 */ /* 0x000f62000c101d00 */
[----:B------:R-:W-:Y:S02]  /*19250*/  IMAD.IADD R11, R11, 0x1, R15 ;  /* 0x000000010b0b7824 */ /* 0x000fe400078e020f */
[----:B------:R-:W-:Y:S01]  /*19260*/  IMAD.IADD R20, R228, 0x1, R13 ;  /* 0x00000001e4147824 */ /* 0x000fe200078e020d */
[----:B------:R-:W5:Y:S01]  /*19270*/  LD.E.128 R4, desc[UR54][R4.64] ;  /* 0x0000003604047980 */ /* 0x000f62000c101d00 */
[----:B------:R-:W-:-:S03]  /*19280*/  IMAD.WIDE.U32 R10, R205, UR4, R10 ;  /* 0x00000004cd0a7c25 */ /* 0x000fc6000f8e000a */
[----:B------:R-:W5:Y:S01]  /*19290*/  LD.E.128 R72, desc[UR54][R72.64] ;  /* 0x0000003648487980 */ /* 0x000f62000c101d00 */
[----:B-1----:R-:W-:-:S03]  /*192a0*/  @P1 IMAD.HI.U32 R8, R20, R21, RZ ;  /* 0x0000001514081227 */ /* 0x002fc600078e00ff */
[----:B------:R-:W5:Y:S01]  /*192b0*/  LD.E.128 R76, desc[UR54][R76.64] ;  /* 0x000000364c4c7980 */ /* 0x000f62000c101d00 */
[----:B------:R-:W-:-:S03]  /*192c0*/  SHF.R.S32.HI R12, RZ, 0x1f, R9 ;  /* 0x0000001fff0c7819 */ /* 0x000fc60000011409 */
        /* <DEDUP_REMOVED lines=11> */
[----:B--2---:R-:W-:Y:S01]  /*19380*/  @P1 SHF.R.U32.HI R13, RZ, R89, R8 ;  /* 0x00000059ff0d1219 */ /* 0x004fe20000011608 */
[----:B------:R-:W-:-:S03]  /*19390*/  IMAD R12, R12, UR4, RZ ;  /* 0x000000040c0c7c24 */ /* 0x000fc6000f8e02ff */
[----:B------:R-:W-:Y:S01]  /*193a0*/  SHF.R.S32.HI R8, RZ, 0x1f, R13 ;  /* 0x0000001fff087819 */ /* 0x000fe2000001140d */
[C---:B------:R-:W-:Y:S02]  /*193b0*/  IMAD R15, R9.reuse, UR5, R12 ;  /* 0x00000005090f7c24 */ /* 0x040fe4000f8e020c */
[----:B------:R-:W-:Y:S01]  /*193c0*/  IMAD.WIDE.U32 R10, R9, UR4, R10 ;  /* 0x00000004090a7c25 */ /* 0x000fe2000f8e000a */
[----:B------:R-:W-:-:S03]  /*193d0*/  ULDC.64 UR4, c[0x0][0xae0] ;  /* 0x0002b80000047ab9 */ /* 0x000fc60000000a00 */
[----:B------:R-:W-:Y:S02]  /*193e0*/  IMAD.MOV R14, RZ, RZ, -R13 ;  /* 0x000000ffff0e7224 */ /* 0x000fe400078e0a0d */
[----:B------:R-:W-:Y:S02]  /*193f0*/  IMAD R12, R8, UR4, RZ ;  /* 0x00000004080c7c24 */ /* 0x000fe4000f8e02ff */
[----:B------:R-:W-:Y:S02]  /*19400*/  IMAD R157, R157, R14, R20 ;  /* 0x0000000e9d9d7224 */ /* 0x000fe400078e0214 */
[----:B------:R-:W-:Y:S02]  /*19410*/  VIADD R8, R23, 0x22820 ;  /* 0x0002282017087836 */ /* 0x000fe40000000000 */
[----:B------:R-:W-:Y:S01]  /*19420*/  IMAD.IADD R11, R11, 0x1, R15 ;  /* 0x000000010b0b7824 */ /* 0x000fe200078e020f */
[----:B------:R-:W-:Y:S02]  /*19430*/  SHF.R.S32.HI R9, RZ, 0x1f, R157 ;  /* 0x0000001fff097819 */ /* 0x000fe4000001149d */
[----:B------:R-:W-:Y:S01]  /*19440*/  PRMT R8, RZ, 0x654, R8 ;  /* 0x00000654ff087816 */ /* 0x000fe20000000008 */
[----:B------:R-:W-:-:S03]  /*19450*/  IMAD.WIDE.U32 R10, R13, UR4, R10 ;  /* 0x000000040d0a7c25 */ /* 0x000fc6000f8e000a */
[----:B0-----:R0:W-:Y:S01]  /*19460*/  SYNCS.ARRIVE.TRANS64.RED.A1T0 RZ, [R8+URZ], RZ ;  /* 0x000000ff08ff79a7 */ /* 0x0011e2000810043f */
[----:B------:R-:W-:Y:S01]  /*19470*/  IMAD R13, R13, UR5, R12 ;  /* 0x000000050d0d7c24 */ /* 0x000fe2000f8e020c */
[----:B------:R-:W-:-:S03]  /*19480*/  ULDC.64 UR4, c[0x0][0xad8] ;  /* 0x0002b60000047ab9 */ /* 0x000fc60000000a00 */
[----:B------:R-:W-:Y:S02]  /*19490*/  IMAD.IADD R11, R11, 0x1, R13 ;  /* 0x000000010b0b7824 */ /* 0x000fe400078e020d */
[----:B0-----:R-:W-:Y:S02]  /*194a0*/  IMAD R8, R9, UR4, RZ ;  /* 0x0000000409087c24 */ /* 0x001fe4000f8e02ff */
        /* <DEDUP_REMOVED lines=10> */
.L_x_3263:
[----:B------:R-:W-:Y:S01]  /*19550*/  IMAD.IADD R89, R3, 0x1, R228 ;  /* 0x0000000103597824 */ /* 0x000fe200078e02e4 */
        /* <DEDUP_REMOVED lines=10> */
[----:B------:R-:W-:Y:S01]  /*19600*/  ISETP.GE.AND P1, PT, R91, UR4, PT ;  /* 0x000000045b007c0c */ /* 0x000fe2000bf26270 */
[C---:B------:R-:W-:Y:S01]  /*19610*/  VIADD R90, R211.reuse, 0xc0 ;  /* 0x000000c0d35a7836 */ /* 0x040fe20000000000 */
[----:B------:R-:W-:Y:S02]  /*19620*/  ISETP.GE.AND P0, PT, R88, UR4, PT ;  /* 0x0000000458007c0c */ /* 0x000fe4000bf06270 */
[----:B------:R-:W-:-:S02]  /*19630*/  IADD3 R93, R211, 0x40, RZ ;  /* 0x00000040d35d7810 */ /* 0x000fc40007ffe0ff */
[----:B------:R-:W-:Y:S02]  /*19640*/  SHF.R.S32.HI R12, RZ, 0x1f, R211 ;  /* 0x0000001fff0c7819 */ /* 0x000fe400000114d3 */
[----:B------:R-:W-:Y:S02]  /*19650*/  SHF.R.S32.HI R93, RZ, 0x1f, R93 ;  /* 0x0000001fff5d7819 */ /* 0x000fe4000001145d */
        /* <DEDUP_REMOVED lines=14> */
.L_x_3039:
[----:B------:R-:W-:Y:S05]  /*19740*/  BSYNC B1 ;  /* 0x0000000000017941 */ /* 0x000fea0003800000 */
.L_x_3038:
[----:B------:R-:W-:-:S03]  /*19750*/  UMOV UR4, 0xffffffff ;  /* 0xffffffff00047882 */ /* 0x000fc60000000000 */
[----:B------:R-:W-:Y:S05]  /*19760*/  BRA.DIV UR4, `(.L_x_3040) ;  /* 0x000000ce04387947 */ /* 0x000fea000b800000 */
[----:B-1----:R1:W4:Y:S04]  /*19770*/  SHFL.IDX PT, R20, R48, 0x1, 0x181f ;  /* 0x00381f0030147f89 */ /* 0x00232800000e0000 */
[----:B--23--:R1:W2:Y:S02]  /*19780*/  SHFL.IDX PT, R14, R21, 0x1, 0x181f ;  /* 0x00381f00150e7f89 */ /* 0x00c2a400000e0000 */
.L_x_3267:
        /* <DEDUP_REMOVED lines=12> */
[C---:B-----5:R-:W-:Y:S01]  /*19850*/  VIADD R36, R211.reuse, 0x80 ;  /* 0x00000080d3247836 */ /* 0x060fe20000000000 */
[----:B------:R-:W-:Y:S01]  /*19860*/  ISETP.GE.AND P0, PT, R12, UR4, PT ;  /* 0x000000040c007c0c */ /* 0x000fe2000bf06270 */
[----:B------:R-:W-:Y:S01]  /*19870*/  VIADD R13, R211, 0xc0 ;  /* 0x000000c0d30d7836 */ /* 0x000fe20000000000 */
[----:B------:R-:W-:-:S02]  /*19880*/  SHF.R.S32.HI R8, RZ, 0x1f, R211 ;  /* 0x0000001fff087819 */ /* 0x000fc400000114d3 */
[----:B------:R-:W-:Y:S02]  /*19890*/  SHF.R.S32.HI R11, RZ, 0x1f, R11 ;  /* 0x0000001fff0b7819 */ /* 0x000fe4000001140b */
[----:B------:R-:W-:Y:S02]  /*198a0*/  SHF.R.S32.HI R36, RZ, 0x1f, R36 ;  /* 0x0000001fff247819 */ /* 0x000fe40000011424 */
[CC--:B--2---:R-:W-:Y:S02]  /*198b0*/  @!P3 LEA R4, P5, R211.reuse, R14.reuse, 0x1 ;  /* 0x0000000ed304b211 */ /* 0x0c4fe400078a08ff */
[----:B------:R-:W-:Y:S02]  /*198c0*/  @!P2 LEA R6, P4, R10, R14, 0x1 ;  /* 0x0000000e0a06a211 */ /* 0x000fe400078808ff */
[----:B----4-:R-:W-:Y:S02]  /*198d0*/  @!P3 LEA.HI.X R5, R211, R20, R8, 0x1, P5 ;  /* 0x00000014d305b211 */ /* 0x010fe400028f0c08 */
        /* <DEDUP_REMOVED lines=10> */
.L_x_3042:
[----:B------:R-:W-:Y:S05]  /*19980*/  BSYNC B1 ;  /* 0x0000000000017941 */ /* 0x000fea0003800000 */
.L_x_3041:
[----:B------:R-:W-:-:S03]  /*19990*/  UMOV UR4, 0xffffffff ;  /* 0xffffffff00047882 */ /* 0x000fc60000000000 */
[----:B------:R-:W-:Y:S05]  /*199a0*/  BRA.DIV UR4, `(.L_x_3043) ;  /* 0x000000ca04f07947 */ /* 0x000fea000b800000 */
[----:B----4-:R4:W0:Y:S04]  /*199b0*/  SHFL.IDX PT, R20, R48, 0x2, 0x181f ;  /* 0x00581f0030147f89 */ /* 0x01082800000e0000 */
[----:B--2---:R4:W2:Y:S02]  /*199c0*/  SHFL.IDX PT, R14, R21, 0x2, 0x181f ;  /* 0x00581f00150e7f89 */ /* 0x0048a400000e0000 */
.L_x_3271:
[----:B------:R-:W-:Y:S01]  /*199d0*/  VIADD R3, R89, 0x40 ;  /* 0x0000004059037836 */ /* 0x000fe20000000000 */
[----:B------:R-:W-:Y:S04]  /*199e0*/  BSSY B1, `(.L_x_3044) ;  /* 0x000001e000017945 */ /* 0x000fe80003800000 */
[----:B------:R-:W-:-:S13]  /*199f0*/  ISETP.GE.AND P0, PT, R3, R0, PT ;  /* 0x000000000300720c */ /* 0x000fda0003f06270 */
        /* <DEDUP_REMOVED lines=17> */
[----:B0-----:R-:W-:Y:S02]  /*19b10*/  @!P3 LEA.HI.X R5, R211, R20, R8, 0x1, P5 ;  /* 0x00000014d305b211 */ /* 0x001fe400028f0c08 */
        /* <DEDUP_REMOVED lines=10> */
.L_x_3045:
[----:B------:R-:W-:Y:S05]  /*19bc0*/  BSYNC B1 ;  /* 0x0000000000017941 */ /* 0x000fea0003800000 */
.L_x_3044:
[----:B------:R-:W-:-:S03]  /*19bd0*/  UMOV UR4, 0xffffffff ;  /* 0xffffffff00047882 */ /* 0x000fc60000000000 */
[----:B------:R-:W-:Y:S05]  /*19be0*/  BRA.DIV UR4, `(.L_x_3046) ;  /* 0x000000ca04a87947 */ /* 0x000fea000b800000 */
[----:B0--3--:R0:W3:Y:S04]  /*19bf0*/  SHFL.IDX PT, R10, R48, 0x3, 0x181f ;  /* 0x00781f00300a7f89 */ /* 0x0090e800000e0000 */
[----:B--2---:R0:W2:Y:S02]  /*19c00*/  SHFL.IDX PT, R14, R21, 0x3, 0x181f ;  /* 0x00781f00150e7f89 */ /* 0x0040a400000e0000 */
.L_x_3275:
[----:B------:R-:W-:-:S05]  /*19c10*/  VIADD R3, R89, 0x60 ;  /* 0x0000006059037836 */ /* 0x000fca0000000000 */
[----:B------:R-:W-:-:S13]  /*19c20*/  ISETP.GE.AND P0, PT, R3, R0, PT ;  /* 0x000000000300720c */ /* 0x000fda0003f06270 */
[----:B------:R-:W-:Y:S05]  /*19c30*/  @P0 BRA `(.L_x_3047) ;  /* 0x0000003000a00947 */ /* 0x000fea0003800000 */
[C---:B------:R-:W-:Y:S01]  /*19c40*/  IADD3 R13, R211.reuse, 0x40, RZ ;  /* 0x00000040d30d7810 */ /* 0x040fe20007ffe0ff */
[C---:B------:R-:W-:Y:S01]  /*19c50*/  VIADD R11, R211.reuse, 0x80 ;  /* 0x00000080d30b7836 */ /* 0x040fe20000000000 */
        /* <DEDUP_REMOVED lines=9> */
[-C--:B--2--5:R-:W-:Y:S02]  /*19cf0*/  @!P3 LEA R4, P0, R211, R14.reuse, 0x1 ;  /* 0x0000000ed304b211 */ /* 0x0a4fe400078008ff */
[-C--:B------:R-:W-:Y:S02]  /*19d00*/  @!P4 LEA R6, P1, R13, R14.reuse, 0x1 ;  /* 0x0000000e0d06c211 */ /* 0x080fe400078208ff */
[----:B------:R-:W-:Y:S02]  /*19d10*/  @!P5 LEA R8, P2, R11, R14, 0x1 ;  /* 0x0000000e0b08d211 */ /* 0x000fe400078408ff */
[-C--:B---3--:R-:W-:Y:S02]  /*19d20*/  @!P3 LEA.HI.X R5, R211, R10.reuse, R20, 0x1, P0 ;  /* 0x0000000ad305b211 */ /* 0x088fe400000f0c14 */
        /* <DEDUP_REMOVED lines=9> */
[----:B------:R-:W-:-:S04]  /*19dc0*/  LEA R14, P0, R11, R14, 0x1 ;  /* 0x0000000e0b0e7211 */ /* 0x000fc800078008ff */
[----:B------:R-:W-:-:S04]  /*19dd0*/  SHF.R.S32.HI R12, RZ, 0x1f, R12 ;  /* 0x0000001fff0c7819 */ /* 0x000fc8000001140c */
[----:B------:R-:W-:-:S05]  /*19de0*/  LEA.HI.X R15, R11, R10, R12, 0x1, P0 ;  /* 0x0000000a0b0f7211 */ /* 0x000fca00000f0c0c */
[----:B------:R3:W-:Y:S01]  /*19df0*/  ST.E.128 desc[UR54][R14.64], R84 ;  /* 0x000000540e007985 */ /* 0x0007e2000c101d36 */
[----:B------:R-:W-:Y:S05]  /*19e00*/  BRA `(.L_x_3047) ;  /* 0x00000030002c7947 */ /* 0x000fea0003800000 */
.L_x_3036:
[----:B------:R-:W1:Y:S01]  /*19e10*/  @P1 LDC R7, c[0x0][0xbec] ;  /* 0x0002fb00ff071b82 */ /* 0x000e620000000800 */
[----:B0-----:R-:W-:Y:S01]  /*19e20*/  IMAD.MOV.U32 R3, RZ, RZ, R48 ;  /* 0x000000ffff037224 */ /* 0x001fe200078e0030 */
[----:B------:R-:W-:-:S06]  /*19e30*/  ULDC.64 UR4, c[0x0][0xb08] ;  /* 0x0002c20000047ab9 */ /* 0x000fcc0000000a00 */
[----:B------:R-:W0:Y:S01]  /*19e40*/  @P1 LDC R6, c[0x0][0xbf0] ;  /* 0x0002fc00ff061b82 */ /* 0x000e220000000800 */
[----:B-1----:R-:W-:-:S05]  /*19e50*/  @P1 IMAD.HI.U32 R7, R48, R7, RZ ;  /* 0x0000000730071227 */ /* 0x002fca00078e00ff */
[----:B0-----:R-:W-:Y:S01]  /*19e60*/  @P1 SHF.R.U32.HI R3, RZ, R6, R7 ;  /* 0x00000006ff031219 */ /* 0x001fe20000011607 */
[----:B------:R-:W-:-:S03]  /*19e70*/  IMAD R6, R8, UR4, RZ ;  /* 0x0000000408067c24 */ /* 0x000fc6000f8e02ff */
[----:B------:R-:W-:Y:S01]  /*19e80*/  SHF.R.S32.HI R7, RZ, 0x1f, R3 ;  /* 0x0000001fff077819 */ /* 0x000fe20000011403 */
        /* <DEDUP_REMOVED lines=11> */
[----:B------:R-:W-:-:S03]  /*19f40*/  ULDC.64 UR4, c[0x0][0xb48] ;  /* 0x0002d20000047ab9 */ /* 0x000fc60000000a00 */
        /* <DEDUP_REMOVED lines=26> */
.L_x_3278:
[----:B------:R-:W-:Y:S01]  /*1a0f0*/  ISETP.GE.AND P0, PT, R25, R0, PT ;  /* 0x000000001900720c */ /* 0x000fe20003f06270 */
[----:B------:R-:W-:-:S12]  /*1a100*/  BSSY B1, `(.L_x_3049) ;  /* 0x00000e1000017945 */ /* 0x000fd80003800000 */
[----:B------:R-:W-:Y:S05]  /*1a110*/  @P0 BRA `(.L_x_3050) ;  /* 0x0000000c007c0947 */ /* 0x000fea0003800000 */
[----:B------:R-:W-:Y:S01]  /*1a120*/  ULDC UR4, c[0x0][0xac8] ;  /* 0x0002b20000047ab9 */ /* 0x000fe20000000800 */
[C---:B------:R-:W-:Y:S01]  /*1a130*/  VIADD R12, R207.reuse, 0x8 ;  /* 0x00000008cf0c7836 */ /* 0x040fe20000000000 */
[C---:B------:R-:W-:Y:S01]  /*1a140*/  ISETP.GE.AND P0, PT, R207.reuse, UR4, PT ;  /* 0x00000004cf007c0c */ /* 0x040fe2000bf06270 */
[C---:B------:R-:W-:Y:S01]  /*1a150*/  VIADD R13, R207.reuse, 0x8 ;  /* 0x00000008cf0d7836 */ /* 0x040fe20000000000 */
[C---:B------:R-:W-:Y:S01]  /*1a160*/  IADD3 R9, R207.reuse, 0x10, RZ ;  /* 0x00000010cf097810 */ /* 0x040fe20007ffe0ff */
[C---:B------:R-:W-:Y:S02]  /*1a170*/  VIADD R8, R207.reuse, 0x18 ;  /* 0x00000018cf087836 */ /* 0x040fe40000000000 */
[C---:B------:R-:W-:Y:S01]  /*1a180*/  VIADD R15, R207.reuse, 0x50 ;  /* 0x00000050cf0f7836 */ /* 0x040fe20000000000 */
[----:B------:R-:W-:Y:S01]  /*1a190*/  SHF.R.S32.HI R13, RZ, 0x1f, R13 ;  /* 0x0000001fff0d7819 */ /* 0x000fe2000001140d */
[C---:B------:R-:W-:Y:S02]  /*1a1a0*/  VIADD R25, R207.reuse, 0x60 ;  /* 0x00000060cf197836 */ /* 0x040fe40000000000 */
[----:B------:R-:W-:Y:S01]  /*1a1b0*/  VIADD R14, R207, 0x58 ;  /* 0x00000058cf0e7836 */ /* 0x000fe20000000000 */
[----:B------:R-:W-:-:S03]  /*1a1c0*/  ISETP.GE.AND P3, PT, R15, UR4, PT ;  /* 0x000000040f007c0c */ /* 0x000fc6000bf66270 */
[----:B--2---:R-:W-:Y:S01]  /*1a1d0*/  @!P0 IMAD.MOV.U32 R6, RZ, RZ, R11 ;  /* 0x000000ffff068224 */ /* 0x004fe200078e000b */
[----:B------:R-:W-:Y:S01]  /*1a1e0*/  SHF.R.S32.HI R14, RZ, 0x1f, R14 ;  /* 0x0000001fff0e7819 */ /* 0x000fe2000001140e */
[----:B-1----:R-:W-:Y:S02]  /*1a1f0*/  @!P0 IMAD.MOV.U32 R7, RZ, RZ, R48 ;  /* 0x000000ffff078224 */ /* 0x002fe400078e0030 */
[----:B------:R-:W-:-:S05]  /*1a200*/  @!P0 IMAD.WIDE R6, R207, 0x4, R6 ;  /* 0x00000004cf068825 */ /* 0x000fca00078e0206 */
[----:B------:R1:W-:Y:S01]  /*1a210*/  @!P0 ST.E.64 desc[UR54][R6.64], R152 ;  /* 0x0000009806008985 */ /* 0x0003e2000c101b36 */
[----:B------:R-:W-:-:S13]  /*1a220*/  ISETP.GE.AND P0, PT, R12, UR4, PT ;  /* 0x000000040c007c0c */ /* 0x000fda000bf06270 */
[----:B-1----:R-:W-:-:S04]  /*1a230*/  @!P0 LEA R6, P1, R12, R11, 0x2 ;  /* 0x0000000b0c068211 */ /* 0x002fc800078210ff */
[----:B------:R-:W-:Y:S01]  /*1a240*/  @!P0 LEA.HI.X R7, R12, R48, R13, 0x2, P1 ;  /* 0x000000300c078211 */ /* 0x000fe200008f140d */
[C---:B------:R-:W-:Y:S01]  /*1a250*/  VIADD R13, R207.reuse, 0x10 ;  /* 0x00000010cf0d7836 */ /* 0x040fe20000000000 */
[----:B------:R-:W-:Y:S01]  /*1a260*/  ISETP.GE.AND P1, PT, R8, UR4, PT ;  /* 0x0000000408007c0c */ /* 0x000fe2000bf26270 */
[----:B------:R-:W-:Y:S02]  /*1a270*/  VIADD R12, R207, 0x20 ;  /* 0x00000020cf0c7836 */ /* 0x000fe40000000000 */
[----:B------:R1:W-:Y:S01]  /*1a280*/  @!P0 ST.E.64 desc[UR54][R6.64], R28 ;  /* 0x0000001c06008985 */ /* 0x0003e2000c101b36 */
[----:B------:R-:W-:Y:S02]  /*1a290*/  ISETP.GE.AND P0, PT, R9, UR4, PT ;  /* 0x0000000409007c0c */ /* 0x000fe4000bf06270 */
[----:B------:R-:W-:-:S11]  /*1a2a0*/  SHF.R.S32.HI R13, RZ, 0x1f, R13 ;  /* 0x0000001fff0d7819 */ /* 0x000fd6000001140d */
[----:B-1----:R-:W-:Y:S01]  /*1a2b0*/  @!P0 LEA R6, P2, R9, R11, 0x2 ;  /* 0x0000000b09068211 */ /* 0x002fe200078410ff */
[----:B------:R-:W-:-:S03]  /*1a2c0*/  VIADD R28, R207, 0x50 ;  /* 0x00000050cf1c7836 */ /* 0x000fc60000000000 */
[----:B------:R-:W-:Y:S01]  /*1a2d0*/  @!P0 LEA.HI.X R7, R9, R48, R13, 0x2, P2 ;  /* 0x0000003009078211 */ /* 0x000fe200010f140d */
[C---:B------:R-:W-:Y:S01]  /*1a2e0*/  VIADD R13, R207.reuse, 0x18 ;  /* 0x00000018cf0d7836 */ /* 0x040fe20000000000 */
[----:B------:R-:W-:Y:S01]  /*1a2f0*/  SHF.R.S32.HI R28, RZ, 0x1f, R28 ;  /* 0x0000001fff1c7819 */ /* 0x000fe2000001141c */
[----:B------:R-:W-:Y:S02]  /*1a300*/  VIADD R9, R207, 0x28 ;  /* 0x00000028cf097836 */ /* 0x000fe40000000000 */
[----:B------:R1:W-:Y:S01]  /*1a310*/  @!P0 ST.E.64 desc[UR54][R6.64], R32 ;  /* 0x0000002006008985 */ /* 0x0003e2000c101b36 */
[----:B------:R-:W-:Y:S02]  /*1a320*/  ISETP.GE.AND P0, PT, R12, UR4, PT ;  /* 0x000000040c007c0c */ /* 0x000fe4000bf06270 */
[----:B------:R-:W-:Y:S02]  /*1a330*/  SHF.R.S32.HI R13, RZ, 0x1f, R13 ;  /* 0x0000001fff0d7819 */ /* 0x000fe4000001140d */
[----:B-1----:R-:W-:-:S04]  /*1a340*/  @!P1 LEA R6, P2, R8, R11, 0x2 ;  /* 0x0000000b08069211 */ /* 0x002fc800078410ff */
[----:B------:R-:W-:Y:S01]  /*1a350*/  @!P1 LEA.HI.X R7, R8, R48, R13, 0x2, P2 ;  /* 0x0000003008079211 */ /* 0x000fe200010f140d */
[C---:B------:R-:W-:Y:S02]  /*1a360*/  VIADD R13, R207.reuse, 0x20 ;  /* 0x00000020cf0d7836 */ /* 0x040fe40000000000 */
        /* <DEDUP_REMOVED lines=25> */
[----:B-1----:R-:W-:Y:S01]  /*1a500*/  @!P1 LEA R6, P2, R12, R11, 0x2 ;  /* 0x0000000b0c069211 */ /* 0x002fe200078410ff */
[----:B------:R-:W-:-:S02]  /*1a510*/  VIADD R20, R207, 0x70 ;  /* 0x00000070cf147836 */ /* 0x000fc40000000000 */
[C---:B------:R-:W-:Y:S01]  /*1a520*/  VIADD R21, R207.reuse, 0x90 ;  /* 0x00000090cf157836 */ /* 0x040fe20000000000 */
[----:B------:R-:W-:Y:S01]  /*1a530*/  @!P1 LEA.HI.X R7, R12, R48, R13, 0x2, P2 ;  /* 0x000000300c079211 */ /* 0x000fe200010f140d */
[C---:B------:R-:W-:Y:S01]  /*1a540*/  VIADD R12, R207.reuse, 0x40 ;  /* 0x00000040cf0c7836 */ /* 0x040fe20000000000 */
[----:B------:R-:W-:Y:S01]  /*1a550*/  SHF.R.S32.HI R20, RZ, 0x1f, R20 ;  /* 0x0000001fff147819 */ /* 0x000fe20000011414 */
[----:B------:R-:W-:Y:S01]  /*1a560*/  VIADD R13, R207, 0x68 ;  /* 0x00000068cf0d7836 */ /* 0x000fe20000000000 */
[----:B------:R-:W-:Y:S01]  /*1a570*/  SHF.R.S32.HI R21, RZ, 0x1f, R21 ;  /* 0x0000001fff157819 */ /* 0x000fe20000011415 */
[----:B------:R1:W-:Y:S01]  /*1a580*/  @!P1 ST.E.64 desc[UR54][R6.64], R52 ;  /* 0x0000003406009985 */ /* 0x0003e2000c101b36 */
[----:B------:R-:W-:Y:S02]  /*1a590*/  ISETP.GE.AND P1, PT, R8, UR4, PT ;  /* 0x0000000408007c0c */ /* 0x000fe4000bf26270 */
[----:B------:R-:W-:Y:S02]  /*1a5a0*/  SHF.R.S32.HI R12, RZ, 0x1f, R12 ;  /* 0x0000001fff0c7819 */ /* 0x000fe4000001140c */
[----:B-1----:R-:W-:-:S04]  /*1a5b0*/  @!P0 LEA R6, P2, R9, R11, 0x2 ;  /* 0x0000000b09068211 */ /* 0x002fc800078410ff */
[----:B------:R-:W-:Y:S01]  /*1a5c0*/  @!P0 LEA.HI.X R7, R9, R48, R12, 0x2, P2 ;  /* 0x0000003009078211 */ /* 0x000fe200010f140c */
[C---:B------:R-:W-:Y:S01]  /*1a5d0*/  VIADD R12, R207.reuse, 0x58 ;  /* 0x00000058cf0c7836 */ /* 0x040fe20000000000 */
[----:B------:R-:W-:-:S03]  /*1a5e0*/  IADD3 R9, R207, 0x48, RZ ;  /* 0x00000048cf097810 */ /* 0x000fc60007ffe0ff */
[----:B------:R1:W-:Y:S01]  /*1a5f0*/  @!P0 ST.E.64 desc[UR54][R6.64], R56 ;  /* 0x0000003806008985 */ /* 0x0003e2000c101b36 */
[----:B------:R-:W-:Y:S02]  /*1a600*/  ISETP.GE.AND P2, PT, R12, UR4, PT ;  /* 0x000000040c007c0c */ /* 0x000fe4000bf46270 */
[----:B------:R-:W-:Y:S02]  /*1a610*/  SHF.R.S32.HI R9, RZ, 0x1f, R9 ;  /* 0x0000001fff097819 */ /* 0x000fe40000011409 */
[----:B-1----:R-:W-:-:S04]  /*1a620*/  @!P1 LEA R6, P0, R8, R11, 0x2 ;  /* 0x0000000b08069211 */ /* 0x002fc800078010ff */
[----:B------:R-:W-:Y:S02]  /*1a630*/  @!P1 LEA.HI.X R7, R8, R48, R9, 0x2, P0 ;  /* 0x0000003008079211 */ /* 0x000fe400000f1409 */
[----:B------:R-:W-:-:S03]  /*1a640*/  ISETP.GE.AND P0, PT, R25, UR4, PT ;  /* 0x0000000419007c0c */ /* 0x000fc6000bf06270 */
[C---:B------:R-:W-:Y:S01]  /*1a650*/  @!P2 LEA R8, P5, R12.reuse, R11, 0x2 ;  /* 0x0000000b0c08a211 */ /* 0x040fe200078a10ff */
[----:B------:R1:W-:Y:S01]  /*1a660*/  @!P1 ST.E.64 desc[UR54][R6.64], R60 ;  /* 0x0000003c06009985 */ /* 0x0003e2000c101b36 */
[----:B------:R-:W-:Y:S02]  /*1a670*/  ISETP.GE.AND P1, PT, R13, UR4, PT ;  /* 0x000000040d007c0c */ /* 0x000fe4000bf26270 */
[----:B------:R-:W-:Y:S01]  /*1a680*/  @!P2 LEA.HI.X R9, R12, R48, R14, 0x2, P5 ;  /* 0x000000300c09a211 */ /* 0x000fe200028f140e */
[C---:B------:R-:W-:Y:S02]  /*1a690*/  VIADD R12, R207.reuse, 0x78 ;  /* 0x00000078cf0c7836 */ /* 0x040fe40000000000 */
[----:B------:R-:W-:-:S05]  /*1a6a0*/  VIADD R14, R207, 0x68 ;  /* 0x00000068cf0e7836 */ /* 0x000fca0000000000 */
[----:B------:R-:W-:Y:S02]  /*1a6b0*/  SHF.R.S32.HI R14, RZ, 0x1f, R14 ;  /* 0x0000001fff0e7819 */ /* 0x000fe4000001140e */
[----:B-1----:R-:W-:-:S04]  /*1a6c0*/  @!P3 LEA R6, P4, R15, R11, 0x2 ;  /* 0x0000000b0f06b211 */ /* 0x002fc800078810ff */
[----:B------:R-:W-:Y:S01]  /*1a6d0*/  @!P3 LEA.HI.X R7, R15, R48, R28, 0x2, P4 ;  /* 0x000000300f07b211 */ /* 0x000fe200020f141c */
[C---:B------:R-:W-:Y:S02]  /*1a6e0*/  VIADD R15, R207.reuse, 0x70 ;  /* 0x00000070cf0f7836 */ /* 0x040fe40000000000 */
[----:B------:R-:W-:Y:S02]  /*1a6f0*/  VIADD R28, R207, 0x60 ;  /* 0x00000060cf1c7836 */ /* 0x000fe40000000000 */
[----:B------:R1:W-:Y:S01]  /*1a700*/  @!P3 ST.E.64 desc[UR54][R6.64], R64 ;  /* 0x000000400600b985 */ /* 0x0003e2000c101b36 */
[----:B------:R-:W-:Y:S02]  /*1a710*/  ISETP.GE.AND P3, PT, R15, UR4, PT ;  /* 0x000000040f007c0c */ /* 0x000fe4000bf66270 */
[----:B------:R-:W-:Y:S01]  /*1a720*/  SHF.R.S32.HI R28, RZ, 0x1f, R28 ;  /* 0x0000001fff1c7819 */ /* 0x000fe2000001141c */
[----:B------:R2:W-:Y:S01]  /*1a730*/  @!P2 ST.E.64 desc[UR54][R8.64], R68 ;  /* 0x000000440800a985 */ /* 0x0005e2000c101b36 */
[----:B------:R-:W-:-:S02]  /*1a740*/  ISETP.GE.AND P2, PT, R12, UR4, PT ;  /* 0x000000040c007c0c */ /* 0x000fc4000bf46270 */
[-C--:B-1----:R-:W-:Y:S02]  /*1a750*/  @!P0 LEA R6, P4, R25, R11.reuse, 0x2 ;  /* 0x0000000b19068211 */ /* 0x082fe400078810ff */
[----:B--2---:R-:W-:Y:S02]  /*1a760*/  @!P1 LEA R8, P5, R13, R11, 0x2 ;  /* 0x0000000b0d089211 */ /* 0x004fe400078a10ff */
[-C--:B------:R-:W-:Y:S01]  /*1a770*/  @!P0 LEA.HI.X R7, R25, R48.reuse, R28, 0x2, P4 ;  /* 0x0000003019078211 */ /* 0x080fe200020f141c */
[----:B------:R-:W-:Y:S01]  /*1a780*/  VIADD R25, R207, 0x80 ;  /* 0x00000080cf197836 */ /* 0x000fe20000000000 */
[----:B------:R-:W-:Y:S01]  /*1a790*/  @!P1 LEA.HI.X R9, R13, R48, R14, 0x2, P5 ;  /* 0x000000300d099211 */ /* 0x000fe200028f140e */
[C---:B------:R-:W-:Y:S02]  /*1a7a0*/  VIADD R13, R207.reuse, 0x88 ;  /* 0x00000088cf0d7836 */ /* 0x040fe40000000000 */
[----:B------:R-:W-:Y:S01]  /*1a7b0*/  VIADD R14, R207, 0x78 ;  /* 0x00000078cf0e7836 */ /* 0x000fe20000000000 */
[----:B------:R1:W-:Y:S01]  /*1a7c0*/  @!P0 ST.E.64 desc[UR54][R6.64], R72 ;  /* 0x0000004806008985 */ /* 0x0003e2000c101b36 */
[----:B------:R-:W-:Y:S01]  /*1a7d0*/  ISETP.GE.AND P0, PT, R25, UR4, PT ;  /* 0x0000000419007c0c */ /* 0x000fe2000bf06270 */
[----:B------:R-:W-:-:S02]  /*1a7e0*/  VIADD R28, R207, 0xd8 ;  /* 0x000000d8cf1c7836 */ /* 0x000fc40000000000 */
[----:B------:R2:W-:Y:S01]  /*1a7f0*/  @!P1 ST.E.64 desc[UR54][R8.64], R76 ;  /* 0x0000004c08009985 */ /* 0x0005e2000c101b36 */
[----:B------:R-:W-:Y:S02]  /*1a800*/  ISETP.GE.AND P1, PT, R13, UR4, PT ;  /* 0x000000040d007c0c */ /* 0x000fe4000bf26270 */
[----:B------:R-:W-:Y:S02]  /*1a810*/  SHF.R.S32.HI R14, RZ, 0x1f, R14 ;  /* 0x0000001fff0e7819 */ /* 0x000fe4000001140e */
[----:B------:R-:W-:Y:S02]  /*1a820*/  SHF.R.S32.HI R28, RZ, 0x1f, R28 ;  /* 0x0000001fff1c7819 */ /* 0x000fe4000001141c */
[CC--:B-1----:R-:W-:Y:S02]  /*1a830*/  @!P3 LEA R6, P4, R15.reuse, R11.reuse, 0x2 ;  /* 0x0000000b0f06b211 */ /* 0x0c2fe400078810ff */
[C---:B--2---:R-:W-:Y:S02]  /*1a840*/  @!P2 LEA R8, P5, R12.reuse, R11, 0x2 ;  /* 0x0000000b0c08a211 */ /* 0x044fe400078a10ff */
[-C--:B------:R-:W-:Y:S01]  /*1a850*/  @!P3 LEA.HI.X R7, R15, R48.reuse, R20, 0x2, P4 ;  /* 0x000000300f07b211 */ /* 0x080fe200020f1414 */
[C---:B------:R-:W-:Y:S01]  /*1a860*/  VIADD R15, R207.reuse, 0x90 ;  /* 0x00000090cf0f7836 */ /* 0x040fe20000000000 */
[----:B------:R-:W-:Y:S01]  /*1a870*/  @!P2 LEA.HI.X R9, R12, R48, R14, 0x2, P5 ;  /* 0x000000300c09a211 */ /* 0x000fe200028f140e */
[----:B------:R-:W-:-:S02]  /*1a880*/  VIADD R12, R207, 0x98 ;  /* 0x00000098cf0c7836 */ /* 0x000fc40000000000 */
[C---:B------:R-:W-:Y:S01]  /*1a890*/  VIADD R20, R207.reuse, 0x80 ;  /* 0x00000080cf147836 */ /* 0x040fe20000000000 */
[----:B------:R1:W-:Y:S01]  /*1a8a0*/  @!P3 ST.E.64 desc[UR54][R6.64], R80 ;  /* 0x000000500600b985 */ /* 0x0003e2000c101b36 */
[----:B------:R-:W-:Y:S01]  /*1a8b0*/  VIADD R14, R207, 0x88 ;  /* 0x00000088cf0e7836 */ /* 0x000fe20000000000 */
[----:B------:R-:W-:Y:S02]  /*1a8c0*/  ISETP.GE.AND P3, PT, R15, UR4, PT ;  /* 0x000000040f007c0c */ /* 0x000fe4000bf66270 */
[----:B------:R2:W-:Y:S01]  /*1a8d0*/  @!P2 ST.E.64 desc[UR54][R8.64], R84 ;  /* 0x000000540800a985 */ /* 0x0005e2000c101b36 */
[----:B------:R-:W-:Y:S02]  /*1a8e0*/  ISETP.GE.AND P2, PT, R12, UR4, PT ;  /* 0x000000040c007c0c */ /* 0x000fe4000bf46270 */
[----:B------:R-:W-:Y:S02]  /*1a8f0*/  SHF.R.S32.HI R20, RZ, 0x1f, R20 ;  /* 0x0000001fff147819 */ /* 0x000fe40000011414 */
[----:B------:R-:W-:-:S02]  /*1a900*/  SHF.R.S32.HI R14, RZ, 0x1f, R14 ;  /* 0x0000001fff0e7819 */ /* 0x000fc4000001140e */
[-C--:B-1----:R-:W-:Y:S02]  /*1a910*/  @!P0 LEA R6, P4, R25, R11.reuse, 0x2 ;  /* 0x0000000b19068211 */ /* 0x082fe400078810ff */
[----:B--2---:R-:W-:Y:S02]  /*1a920*/  @!P1 LEA R8, P5, R13, R11, 0x2 ;  /* 0x0000000b0d089211 */ /* 0x004fe400078a10ff */
[-C--:B------:R-:W-:Y:S01]  /*1a930*/  @!P0 LEA.HI.X R7, R25, R48.reuse, R20, 0x2, P4 ;  /* 0x0000003019078211 */ /* 0x080fe200020f1414 */
[----:B------:R-:W-:Y:S01]  /*1a940*/  VIADD R25, R207, 0xa0 ;  /* 0x000000a0cf197836 */ /* 0x000fe20000000000 */
[----:B------:R-:W-:Y:S01]  /*1a950*/  @!P1 LEA.HI.X R9, R13, R48, R14, 0x2, P5 ;  /* 0x000000300d099211 */ /* 0x000fe200028f140e */
[C---:B------:R-:W-:Y:S01]  /*1a960*/  VIADD R14, R207.reuse, 0xa8 ;  /* 0x000000a8cf0e7836 */ /* 0x040fe20000000000 */
[C---:B------:R-:W-:Y:S01]  /*1a970*/  IADD3 R20, R207.reuse, 0xa0, RZ ;  /* 0x000000a0cf147810 */ /* 0x040fe20007ffe0ff */
[----:B------:R-:W-:Y:S01]  /*1a980*/  VIADD R13, R207, 0x98 ;  /* 0x00000098cf0d7836 */ /* 0x000fe20000000000 */
[----:B------:R1:W-:Y:S01]  /*1a990*/  @!P0 ST.E.64 desc[UR54][R6.64], R88 ;  /* 0x0000005806008985 */ /* 0x0003e2000c101b36 */
[----:B------:R-:W-:-:S02]  /*1a9a0*/  SHF.R.S32.HI R25, RZ, 0x1f, R25 ;  /* 0x0000001fff197819 */ /* 0x000fc40000011419 */
[----:B------:R-:W-:Y:S01]  /*1a9b0*/  ISETP.GE.AND P0, PT, R20, UR4, PT ;  /* 0x0000000414007c0c */ /* 0x000fe2000bf06270 */
[----:B------:R2:W-:Y:S01]  /*1a9c0*/  @!P1 ST.E.64 desc[UR54][R8.64], R92 ;  /* 0x0000005c08009985 */ /* 0x0005e2000c101b36 */
[----:B------:R-:W-:Y:S02]  /*1a9d0*/  ISETP.GE.AND P1, PT, R14, UR4, PT ;  /* 0x000000040e007c0c */ /* 0x000fe4000bf26270 */
[----:B------:R-:W-:Y:S02]  /*1a9e0*/  SHF.R.S32.HI R13, RZ, 0x1f, R13 ;  /* 0x0000001fff0d7819 */ /* 0x000fe4000001140d */
[CC--:B-1----:R-:W-:Y:S02]  /*1a9f0*/  @!P3 LEA R6, P4, R15.reuse, R11.reuse, 0x2 ;  /* 0x0000000b0f06b211 */ /* 0x0c2fe400078810ff */
[C---:B--2---:R-:W-:Y:S02]  /*1aa00*/  @!P2 LEA R8, P5, R12.reuse, R11, 0x2 ;  /* 0x0000000b0c08a211 */ /* 0x044fe400078a10ff */
[-C--:B------:R-:W-:Y:S01]  /*1aa10*/  @!P3 LEA.HI.X R7, R15, R48.reuse, R21, 0x2, P4 ;  /* 0x000000300f07b211 */ /* 0x080fe200020f1415 */
[C---:B------:R-:W-:Y:S01]  /*1aa20*/  VIADD R21, R207.reuse, 0xb0 ;  /* 0x000000b0cf157836 */ /* 0x040fe20000000000 */
[----:B------:R-:W-:Y:S01]  /*1aa30*/  @!P2 LEA.HI.X R9, R12, R48, R13, 0x2, P5 ;  /* 0x000000300c09a211 */ /* 0x000fe200028f140d */
[----:B------:R-:W-:-:S02]  /*1aa40*/  VIADD R13, R207, 0xb8 ;  /* 0x000000b8cf0d7836 */ /* 0x000fc40000000000 */
[----:B------:R1:W-:Y:S01]  /*1aa50*/  @!P3 ST.E.64 desc[UR54][R6.64], R96 ;  /* 0x000000600600b985 */ /* 0x0003e2000c101b36 */
[----:B------:R-:W-:Y:S01]  /*1aa60*/  VIADD R15, R207, 0xa8 ;  /* 0x000000a8cf0f7836 */ /* 0x000fe20000000000 */
[----:B------:R-:W-:Y:S01]  /*1aa70*/  ISETP.GE.AND P3, PT, R21, UR4, PT ;  /* 0x0000000415007c0c */ /* 0x000fe2000bf66270 */
[----:B------:R-:W-:Y:S01]  /*1aa80*/  VIADD R12, R207, 0xc0 ;  /* 0x000000c0cf0c7836 */ /* 0x000fe20000000000 */
[----:B------:R-:W-:Y:S01]  /*1aa90*/  ISETP.GE.AND P4, PT, R13, UR4, PT ;  /* 0x000000040d007c0c */ /* 0x000fe2000bf86270 */
[----:B------:R2:W-:Y:S01]  /*1aaa0*/  @!P2 ST.E.64 desc[UR54][R8.64], R100 ;  /* 0x000000640800a985 */ /* 0x0005e2000c101b36 */
[----:B------:R-:W-:Y:S02]  /*1aab0*/  SHF.R.S32.HI R15, RZ, 0x1f, R15 ;  /* 0x0000001fff0f7819 */ /* 0x000fe4000001140f */
[----:B-1----:R-:W-:-:S04]  /*1aac0*/  @!P0 LEA R6, P5, R20, R11, 0x2 ;  /* 0x0000000b14068211 */ /* 0x002fc800078a10ff */
[-C--:B------:R-:W-:Y:S01]  /*1aad0*/  @!P0 LEA.HI.X R7, R20, R48.reuse, R25, 0x2, P5 ;  /* 0x0000003014078211 */ /* 0x080fe200028f1419 */
[C---:B------:R-:W-:Y:S01]  /*1aae0*/  VIADD R25, R207.reuse, 0xb0 ;  /* 0x000000b0cf197836 */ /* 0x040fe20000000000 */
[C---:B--2---:R-:W-:Y:S01]  /*1aaf0*/  @!P1 LEA R8, P2, R14.reuse, R11, 0x2 ;  /* 0x0000000b0e089211 */ /* 0x044fe200078410ff */
[C---:B------:R-:W-:Y:S02]  /*1ab00*/  VIADD R20, R207.reuse, 0xd0 ;  /* 0x000000d0cf147836 */ /* 0x040fe40000000000 */
[----:B------:R1:W-:Y:S01]  /*1ab10*/  @!P0 ST.E.64 desc[UR54][R6.64], R104 ;  /* 0x0000006806008985 */ /* 0x0003e2000c101b36 */
[----:B------:R-:W-:Y:S01]  /*1ab20*/  @!P1 LEA.HI.X R9, R14, R48, R15, 0x2, P2 ;  /* 0x000000300e099211 */ /* 0x000fe200010f140f */
[C---:B------:R-:W-:Y:S01]  /*1ab30*/  VIADD R15, R207.reuse, 0xb8 ;  /* 0x000000b8cf0f7836 */ /* 0x040fe20000000000 */
[----:B------:R-:W-:Y:S01]  /*1ab40*/  ISETP.GE.AND P2, PT, R12, UR4, PT ;  /* 0x000000040c007c0c */ /* 0x000fe2000bf46270 */
[----:B------:R-:W-:Y:S01]  /*1ab50*/  VIADD R14, R207, 0xc8 ;  /* 0x000000c8cf0e7836 */ /* 0x000fe20000000000 */
[----:B------:R-:W-:Y:S01]  /*1ab60*/  SHF.R.S32.HI R25, RZ, 0x1f, R25 ;  /* 0x0000001fff197819 */ /* 0x000fe20000011419 */
[----:B------:R2:W-:Y:S01]  /*1ab70*/  @!P1 ST.E.64 desc[UR54][R8.64], R108 ;  /* 0x0000006c08009985 */ /* 0x0005e2000c101b36 */
[----:B------:R-:W-:-:S02]  /*1ab80*/  SHF.R.S32.HI R15, RZ, 0x1f, R15 ;  /* 0x0000001fff0f7819 */ /* 0x000fc4000001140f */
[----:B------:R-:W-:Y:S02]  /*1ab90*/  ISETP.GE.AND P1, PT, R14, UR4, PT ;  /* 0x000000040e007c0c */ /* 0x000fe4000bf26270 */
[----:B-1----:R-:W-:-:S04]  /*1aba0*/  @!P3 LEA R6, P0, R21, R11, 0x2 ;  /* 0x0000000b1506b211 */ /* 0x002fc800078010ff */
[-C--:B------:R-:W-:Y:S01]  /*1abb0*/  @!P3 LEA.HI.X R7, R21, R48.reuse, R25, 0x2, P0 ;  /* 0x000000301507b211 */ /* 0x080fe200000f1419 */
[----:B------:R-:W-:Y:S01]  /*1abc0*/  VIADD R21, R207, 0xd8 ;  /* 0x000000d8cf157836 */ /* 0x000fe20000000000 */
[----:B--2---:R-:W-:Y:S01]  /*1abd0*/  @!P4 LEA R8, P5, R13, R11, 0x2 ;  /* 0x0000000b0d08c211 */ /* 0x004fe200078a10ff */
[----:B------:R-:W-:Y:S01]  /*1abe0*/  VIADD R25, R207, 0xc8 ;  /* 0x000000c8cf197836 */ /* 0x000fe20000000000 */
[----:B------:R-:W-:Y:S01]  /*1abf0*/  ISETP.GE.AND P0, PT, R20, UR4, PT ;  /* 0x0000000414007c0c */ /* 0x000fe2000bf06270 */
[----:B------:R1:W-:Y:S01]  /*1ac00*/  @!P3 ST.E.64 desc[UR54][R6.64], R112 ;  /* 0x000000700600b985 */ /* 0x0003e2000c101b36 */
[----:B------:R-:W-:Y:S01]  /*1ac10*/  @!P4 LEA.HI.X R9, R13, R48, R15, 0x2, P5 ;  /* 0x000000300d09c211 */ /* 0x000fe200028f140f */
[C---:B------:R-:W-:Y:S01]  /*1ac20*/  VIADD R13, R207.reuse, 0xc0 ;  /* 0x000000c0cf0d7836 */ /* 0x040fe20000000000 */
[----:B------:R-:W-:Y:S01]  /*1ac30*/  SHF.R.S32.HI R25, RZ, 0x1f, R25 ;  /* 0x0000001fff197819 */ /* 0x000fe20000011419 */
[----:B------:R-:W-:Y:S02]  /*1ac40*/  VIADD R15, R207, 0xe0 ;  /* 0x000000e0cf0f7836 */ /* 0x000fe40000000000 */
[----:B------:R2:W-:Y:S01]  /*1ac50*/  @!P4 ST.E.64 desc[UR54][R8.64], R116 ;  /* 0x000000740800c985 */ /* 0x0005e2000c101b36 */
[----:B------:R-:W-:-:S02]  /*1ac60*/  ISETP.GE.AND P4, PT, R21, UR4, PT ;  /* 0x0000000415007c0c */ /* 0x000fc4000bf86270 */
[----:B------:R-:W-:Y:S02]  /*1ac70*/  SHF.R.S32.HI R13, RZ, 0x1f, R13 ;  /* 0x0000001fff0d7819 */ /* 0x000fe4000001140d */
[----:B-1----:R-:W-:-:S04]  /*1ac80*/  @!P2 LEA R6, P3, R12, R11, 0x2 ;  /* 0x0000000b0c06a211 */ /* 0x002fc800078610ff */
[-C--:B------:R-:W-:Y:S02]  /*1ac90*/  @!P2 LEA.HI.X R7, R12, R48.reuse, R13, 0x2, P3 ;  /* 0x000000300c07a211 */ /* 0x080fe400018f140d */
[-C--:B--2---:R-:W-:Y:S02]  /*1aca0*/  @!P1 LEA R8, P5, R14, R11.reuse, 0x2 ;  /* 0x0000000b0e089211 */ /* 0x084fe400078a10ff */
[----:B------:R-:W-:Y:S01]  /*1acb0*/  @!P0 LEA R12, P3, R20, R11, 0x2 ;  /* 0x0000000b140c8211 */ /* 0x000fe200078610ff */
[----:B------:R1:W-:Y:S01]  /*1acc0*/  @!P2 ST.E.64 desc[UR54][R6.64], R120 ;  /* 0x000000780600a985 */ /* 0x0003e2000c101b36 */
[----:B------:R-:W-:Y:S01]  /*1acd0*/  @!P1 LEA.HI.X R9, R14, R48, R25, 0x2, P5 ;  /* 0x000000300e099211 */ /* 0x000fe200028f1419 */
[C---:B------:R-:W-:Y:S01]  /*1ace0*/  VIADD R14, R207.reuse, 0xe8 ;  /* 0x000000e8cf0e7836 */ /* 0x040fe20000000000 */
[----:B------:R-:W-:Y:S02]  /*1acf0*/  IADD3 R25, R207, 0xd0, RZ ;  /* 0x000000d0cf197810 */ /* 0x000fe40007ffe0ff */
[----:B------:R-:W-:Y:S01]  /*1ad00*/  ISETP.GE.AND P2, PT, R15, UR4, PT ;  /* 0x000000040f007c0c */ /* 0x000fe2000bf46270 */
[----:B------:R2:W-:Y:S01]  /*1ad10*/  @!P1 ST.E.64 desc[UR54][R8.64], R124 ;  /* 0x0000007c08009985 */ /* 0x0005e2000c101b36 */
[----:B------:R-:W-:-:S04]  /*1ad20*/  SHF.R.S32.HI R25, RZ, 0x1f, R25 ;  /* 0x0000001fff197819 */ /* 0x000fc80000011419 */
[-C--:B------:R-:W-:Y:S01]  /*1ad30*/  @!P0 LEA.HI.X R13, R20, R48.reuse, R25, 0x2, P3 ;  /* 0x00000030140d8211 */ /* 0x080fe200018f1419 */
[C---:B------:R-:W-:Y:S01]  /*1ad40*/  VIADD R25, R207.reuse, 0xf0 ;  /* 0x000000f0cf197836 */ /* 0x040fe20000000000 */
[----:B------:R-:W-:Y:S01]  /*1ad50*/  ISETP.GE.AND P3, PT, R14, UR4, PT ;  /* 0x000000040e007c0c */ /* 0x000fe2000bf66270 */
[----:B------:R-:W-:Y:S01]  /*1ad60*/  VIADD R20, R207, 0xf8 ;  /* 0x000000f8cf147836 */ /* 0x000fe20000000000 */
[-C--:B-1----:R-:W-:Y:S01]  /*1ad70*/  @!P4 LEA R6, P5, R21, R11.reuse, 0x2 ;  /* 0x0000000b1506c211 */ /* 0x082fe200078a10ff */
[----:B------:R1:W-:Y:S01]  /*1ad80*/  @!P0 ST.E.64 desc[UR54][R12.64], R128 ;  /* 0x000000800c008985 */ /* 0x0003e2000c101b36 */
[----:B------:R-:W-:Y:S02]  /*1ad90*/  ISETP.GE.AND P1, PT, R25, UR4, PT ;  /* 0x0000000419007c0c */ /* 0x000fe4000bf26270 */
[----:B------:R-:W-:Y:S01]  /*1ada0*/  @!P4 LEA.HI.X R7, R21, R48, R28, 0x2, P5 ;  /* 0x000000301507c211 */ /* 0x000fe200028f141c */
[----:B------:R-:W-:Y:S01]  /*1adb0*/  VIADD R21, R207, 0xe0 ;  /* 0x000000e0cf157836 */ /* 0x000fe20000000000 */
[----:B--2---:R-:W-:Y:S01]  /*1adc0*/  @!P2 LEA R8, P5, R15, R11, 0x2 ;  /* 0x0000000b0f08a211 */ /* 0x004fe200078a10ff */
[----:B------:R-:W-:Y:S01]  /*1add0*/  VIADD R28, R207, 0xf0 ;  /* 0x000000f0cf1c7836 */ /* 0x000fe20000000000 */
[----:B------:R-:W-:Y:S01]  /*1ade0*/  ISETP.GE.AND P0, PT, R20, UR4, PT ;  /* 0x0000000414007c0c */ /* 0x000fe2000bf06270 */
[----:B------:R2:W-:Y:S01]  /*1adf0*/  @!P4 ST.E.64 desc[UR54][R6.64], R132 ;  /* 0x000000840600c985 */ /* 0x0005e2000c101b36 */
[----:B------:R-:W-:-:S02]  /*1ae00*/  SHF.R.S32.HI R21, RZ, 0x1f, R21 ;  /* 0x0000001fff157819 */ /* 0x000fc40000011415 */
[----:B------:R-:W-:Y:S02]  /*1ae10*/  SHF.R.S32.HI R28, RZ, 0x1f, R28 ;  /* 0x0000001fff1c7819 */ /* 0x000fe4000001141c */
[----:B------:R-:W-:Y:S01]  /*1ae20*/  @!P2 LEA.HI.X R9, R15, R48, R21, 0x2, P5 ;  /* 0x000000300f09a211 */ /* 0x000fe200028f1415 */
[C---:B------:R-:W-:Y:S01]  /*1ae30*/  VIADD R15, R207.reuse, 0xe8 ;  /* 0x000000e8cf0f7836 */ /* 0x040fe20000000000 */
[----:B-1----:R-:W-:Y:S01]  /*1ae40*/  @!P3 LEA R12, P4, R14, R11, 0x2 ;  /* 0x0000000b0e0cb211 */ /* 0x002fe200078810ff */
[----:B------:R-:W-:Y:S02]  /*1ae50*/  VIADD R21, R207, 0xf8 ;  /* 0x000000f8cf157836 */ /* 0x000fe40000000000 */
[----:B------:R3:W-:Y:S01]  /*1ae60*/  @!P2 ST.E.64 desc[UR54][R8.64], R136 ;  /* 0x000000880800a985 */ /* 0x0007e2000c101b36 */
[----:B------:R-:W-:Y:S02]  /*1ae70*/  SHF.R.S32.HI R15, RZ, 0x1f, R15 ;  /* 0x0000001fff0f7819 */ /* 0x000fe4000001140f */
[----:B------:R-:W-:-:S02]  /*1ae80*/  SHF.R.S32.HI R21, RZ, 0x1f, R21 ;  /* 0x0000001fff157819 */ /* 0x000fc40000011415 */
[CC--:B--2---:R-:W-:Y:S02]  /*1ae90*/  @!P1 LEA R6, P5, R25.reuse, R11.reuse, 0x2 ;  /* 0x0000000b19069211 */ /* 0x0c4fe400078a10ff */
[-C--:B------:R-:W-:Y:S02]  /*1aea0*/  @!P3 LEA.HI.X R13, R14, R48.reuse, R15, 0x2, P4 ;  /* 0x000000300e0db211 */ /* 0x080fe400020f140f */
[C---:B------:R-:W-:Y:S02]  /*1aeb0*/  @!P0 LEA R14, P4, R20.reuse, R11, 0x2 ;  /* 0x0000000b140e8211 */ /* 0x040fe400078810ff */
[-C--:B------:R-:W-:Y:S01]  /*1aec0*/  @!P1 LEA.HI.X R7, R25, R48.reuse, R28, 0x2, P5 ;  /* 0x0000003019079211 */ /* 0x080fe200028f141c */
[----:B------:R3:W-:Y:S01]  /*1aed0*/  @!P3 ST.E.64 desc[UR54][R12.64], R140 ;  /* 0x0000008c0c00b985 */ /* 0x0007e2000c101b36 */
[----:B------:R-:W-:-:S03]  /*1aee0*/  @!P0 LEA.HI.X R15, R20, R48, R21, 0x2, P4 ;  /* 0x00000030140f8211 */ /* 0x000fc600020f1415 */
[----:B------:R3:W-:Y:S04]  /*1aef0*/  @!P1 ST.E.64 desc[UR54][R6.64], R144 ;  /* 0x0000009006009985 */ /* 0x0007e8000c101b36 */
[----:B------:R3:W-:Y:S02]  /*1af00*/  @!P0 ST.E.64 desc[UR54][R14.64], R148 ;  /* 0x000000940e008985 */ /* 0x0007e4000c101b36 */
.L_x_3050:
[----:B------:R-:W-:Y:S05]  /*1af10*/  BSYNC B1 ;  /* 0x0000000000017941 */ /* 0x000fea0003800000 */
.L_x_3049:
[----:B------:R-:W-:-:S03]  /*1af20*/  UMOV UR4, 0xffffffff ;  /* 0xffffffff00047882 */ /* 0x000fc60000000000 */
[----:B------:R-:W-:Y:S05]  /*1af30*/  BRA.DIV UR4, `(.L_x_3051) ;  /* 0x000000ba04547947 */ /* 0x000fea000b800000 */
[----:B0-----:R-:W0:Y:S04]  /*1af40*/  SHFL.IDX PT, R10, R10, 0x1, 0x1c1f ;  /* 0x003c1f000a0a7f89 */ /* 0x001e2800000e0000 */
[----:B------:R-:W4:Y:S02]  /*1af50*/  SHFL.IDX PT, R3, R3, 0x1, 0x1c1f ;  /* 0x003c1f0003037f89 */ /* 0x000f2400000e0000 */
.L_x_3282:
[----:B------:R-:W-:-:S13]  /*1af60*/  ISETP.GE.AND P0, PT, R24, R0, PT ;  /* 0x000000001800720c */ /* 0x000fda0003f06270 */
[----:B------:R-:W-:Y:S05]  /*1af70*/  @P0 BRA `(.L_x_3047) ;  /* 0x0000001c00d00947 */ /* 0x000fea0003800000 */
[----:B------:R-:W-:Y:S01]  /*1af80*/  ULDC UR4, c[0x0][0xac8] ;  /* 0x0002b20000047ab9 */ /* 0x000fe20000000800 */
[C---:B---3--:R-:W-:Y:S01]  /*1af90*/  VIADD R14, R207.reuse, 0x8 ;  /* 0x00000008cf0e7836 */ /* 0x048fe20000000000 */
[C---:B------:R-:W-:Y:S01]  /*1afa0*/  ISETP.GE.AND P2, PT, R207.reuse, UR4, PT ;  /* 0x00000004cf007c0c */ /* 0x040fe2000bf46270 */
[C---:B------:R-:W-:Y:S02]  /*1afb0*/  VIADD R12, R207.reuse, 0x10 ;  /* 0x00000010cf0c7836 */ /* 0x040fe40000000000 */
[C---:B------:R-:W-:Y:S01]  /*1afc0*/  VIADD R15, R207.reuse, 0x18 ;  /* 0x00000018cf0f7836 */ /* 0x040fe20000000000 */
[----:B------:R-:W-:Y:S01]  /*1afd0*/  ISETP.GE.AND P3, PT, R14, UR4, PT ;  /* 0x000000040e007c0c */ /* 0x000fe2000bf66270 */
[C---:B------:R-:W-:Y:S01]  /*1afe0*/  VIADD R20, R207.reuse, 0x8 ;  /* 0x00000008cf147836 */ /* 0x040fe20000000000 */
[----:B------:R-:W-:Y:S01]  /*1aff0*/  ISETP.GE.AND P1, PT, R12, UR4, PT ;  /* 0x000000040c007c0c */ /* 0x000fe2000bf26270 */
[----:B--2---:R-:W-:Y:S01]  /*1b000*/  VIADD R11, R207, 0x20 ;  /* 0x00000020cf0b7836 */ /* 0x004fe20000000000 */
[----:B------:R-:W-:Y:S01]  /*1b010*/  ISETP.GE.AND P0, PT, R15, UR4, PT ;  /* 0x000000040f007c0c */ /* 0x000fe2000bf06270 */
[C---:B------:R-:W-:Y:S01]  /*1b020*/  VIADD R13, R207.reuse, 0x10 ;  /* 0x00000010cf0d7836 */ /* 0x040fe20000000000 */
[----:B------:R-:W-:Y:S01]  /*1b030*/  SHF.R.S32.HI R20, RZ, 0x1f, R20 ;  /* 0x0000001fff147819 */ /* 0x000fe20000011414 */
[----:B------:R-:W-:-:S02]  /*1b040*/  VIADD R21, R207, 0x98 ;  /* 0x00000098cf157836 */ /* 0x000fc40000000000 */
[----:B----4-:R-:W-:Y:S01]  /*1b050*/  @!P2 IMAD.MOV.U32 R6, RZ, RZ, R3 ;  /* 0x000000ffff06a224 */ /* 0x010fe200078e0003 */
[----:B------:R-:W-:Y:S01]  /*1b060*/  SHF.R.S32.HI R13, RZ, 0x1f, R13 ;  /* 0x0000001fff0d7819 */ /* 0x000fe2000001140d */
[----:B0-----:R-:W-:Y:S01]  /*1b070*/  @!P2 IMAD.MOV.U32 R7, RZ, RZ, R10 ;  /* 0x000000ffff07a224 */ /* 0x001fe200078e000a */
[----:B------:R-:W-:Y:S02]  /*1b080*/  SHF.R.S32.HI R21, RZ, 0x1f, R21 ;  /* 0x0000001fff157819 */ /* 0x000fe40000011415 */
[----:B------:R-:W-:Y:S01]  /*1b090*/  @!P3 LEA R8, P4, R14, R3, 0x2 ;  /* 0x000000030e08b211 */ /* 0x000fe200078810ff */
[----:B------:R-:W-:-:S03]  /*1b0a0*/  @!P2 IMAD.WIDE R6, R207, 0x4, R6 ;  /* 0x00000004cf06a825 */ /* 0x000fc600078e0206 */
[----:B------:R-:W-:Y:S01]  /*1b0b0*/  @!P3 LEA.HI.X R9, R14, R10, R20, 0x2, P4 ;  /* 0x0000000a0e09b211 */ /* 0x000fe200020f1414 */
[----:B------:R-:W-:Y:S01]  /*1b0c0*/  VIADD R20, R207, 0x18 ;  /* 0x00000018cf147836 */ /* 0x000fe20000000000 */
[----:B------:R0:W-:Y:S01]  /*1b0d0*/  @!P2 ST.E.64 desc[UR54][R6.64], R26 ;  /* 0x0000001a0600a985 */ /* 0x0001e2000c101b36 */
[----:B------:R-:W-:Y:S02]  /*1b0e0*/  ISETP.GE.AND P2, PT, R11, UR4, PT ;  /* 0x000000040b007c0c */ /* 0x000fe4000bf46270 */
[----:B------:R-:W-:Y:S01]  /*1b0f0*/  IADD3 R14, R207, 0x28, RZ ;  /* 0x00000028cf0e7810 */ /* 0x000fe20007ffe0ff */
[----:B------:R2:W-:Y:S01]  /*1b100*/  @!P3 ST.E.64 desc[UR54][R8.64], R30 ;  /* 0x0000001e0800b985 */ /* 0x0005e2000c101b36 */
[----:B------:R-:W-:Y:S02]  /*1b110*/  SHF.R.S32.HI R20, RZ, 0x1f, R20 ;  /* 0x0000001fff147819 */ /* 0x000fe40000011414 */
[----:B------:R-:W-:Y:S02]  /*1b120*/  ISETP.GE.AND P3, PT, R14, UR4, PT ;  /* 0x000000040e007c0c */ /* 0x000fe4000bf66270 */
[----:B0-----:R-:W-:-:S04]  /*1b130*/  @!P1 LEA R6, P5, R12, R3, 0x2 ;  /* 0x000000030c069211 */ /* 0x001fc800078a10ff */
[-C--:B------:R-:W-:Y:S01]  /*1b140*/  @!P1 LEA.HI.X R7, R12, R10.reuse, R13, 0x2, P5 ;  /* 0x0000000a0c079211 */ /* 0x080fe200028f140d */
[----:B------:R-:W-:Y:S01]  /*1b150*/  VIADD R12, R207, 0x30 ;  /* 0x00000030cf0c7836 */ /* 0x000fe20000000000 */
[----:B--2---:R-:W-:Y:S01]  /*1b160*/  @!P0 LEA R8, P4, R15, R3, 0x2 ;  /* 0x000000030f088211 */ /* 0x004fe200078810ff */
[----:B------:R-:W-:Y:S02]  /*1b170*/  VIADD R13, R207, 0x20 ;  /* 0x00000020cf0d7836 */ /* 0x000fe40000000000 */
[----:B------:R0:W-:Y:S01]  /*1b180*/  @!P1 ST.E.64 desc[UR54][R6.64], R34 ;  /* 0x0000002206009985 */ /* 0x0001e2000c101b36 */
[----:B------:R-:W-:Y:S02]  /*1b190*/  ISETP.GE.AND P1, PT, R12, UR4, PT ;  /* 0x000000040c007c0c */ /* 0x000fe4000bf26270 */
[----:B------:R-:W-:Y:S02]  /*1b1a0*/  SHF.R.S32.HI R13, RZ, 0x1f, R13 ;  /* 0x0000001fff0d7819 */ /* 0x000fe4000001140d */
[----:B------:R-:W-:Y:S01]  /*1b1b0*/  @!P0 LEA.HI.X R9, R15, R10, R20, 0x2, P4 ;  /* 0x0000000a0f098211 */ /* 0x000fe200020f1414 */
[----:B------:R-:W-:-:S02]  /*1b1c0*/  VIADD R15, R207, 0x38 ;  /* 0x00000038cf0f7836 */ /* 0x000fc40000000000 */
[----:B------:R-:W-:Y:S02]  /*1b1d0*/  VIADD R20, R207, 0x28 ;  /* 0x00000028cf147836 */ /* 0x000fe40000000000 */
[----:B------:R2:W-:Y:S01]  /*1b1e0*/  @!P0 ST.E.64 desc[UR54][R8.64], R38 ;  /* 0x0000002608008985 */ /* 0x0005e2000c101b36 */
[----:B------:R-:W-:Y:S02]  /*1b1f0*/  ISETP.GE.AND P0, PT, R15, UR4, PT ;  /* 0x000000040f007c0c */ /* 0x000fe4000bf06270 */
[----:B------:R-:W-:Y:S02]  /*1b200*/  SHF.R.S32.HI R20, RZ, 0x1f, R20 ;  /* 0x0000001fff147819 */ /* 0x000fe40000011414 */
[----:B0-----:R-:W-:-:S04]  /*1b210*/  @!P2 LEA R6, P5, R11, R3, 0x2 ;  /* 0x000000030b06a211 */ /* 0x001fc800078a10ff */
[-C--:B------:R-:W-:Y:S01]  /*1b220*/  @!P2 LEA.HI.X R7, R11, R10.reuse, R13, 0x2, P5 ;  /* 0x0000000a0b07a211 */ /* 0x080fe200028f140d */
[C---:B------:R-:W-:Y:S02]  /*1b230*/  VIADD R11, R207.reuse, 0x40 ;  /* 0x00000040cf0b7836 */ /* 0x040fe40000000000 */
[----:B------:R-:W-:Y:S01]  /*1b240*/  VIADD R13, R207, 0x30 ;  /* 0x00000030cf0d7836 */ /* 0x000fe20000000000 */
[C---:B--2---:R-:W-:Y:S01]  /*1b250*/  @!P3 LEA R8, P4, R14.reuse, R3, 0x2 ;  /* 0x000000030e08b211 */ /* 0x044fe200078810ff */
        /* <DEDUP_REMOVED lines=20> */
[----:B------:R-:W-:Y:S01]  /*1b3a0*/  @!P0 ST.E.64 desc[UR54][R8.64], R54 ;  /* 0x0000003608008985 */ /* 0x000fe2000c101b36 */
[----:B------:R-:W-:Y:S02]  /*1b3b0*/  ISETP.GE.AND P0, PT, R15, UR4, PT ;  /* 0x000000040f007c0c */ /* 0x000fe4000bf06270 */
[----:B------:R-:W-:Y:S02]  /*1b3c0*/  SHF.R.S32.HI R20, RZ, 0x1f, R20 ;  /* 0x0000001fff147819 */ /* 0x000fe40000011414 */
[CC--:B0-----:R-:W-:Y:S02]  /*1b3d0*/  @!P2 LEA R4, P5, R11.reuse, R3.reuse, 0x2 ;  /* 0x000000030b04a211 */ /* 0x0c1fe400078a10ff */
[C---:B------:R-:W-:Y:S02]  /*1b3e0*/  @!P3 LEA R6, P4, R14.reuse, R3, 0x2 ;  /* 0x000000030e06b211 */ /* 0x040fe400078810ff */
[-C--:B------:R-:W-:Y:S01]  /*1b3f0*/  @!P2 LEA.HI.X R5, R11, R10.reuse, R13, 0x2, P5 ;  /* 0x0000000a0b05a211 */ /* 0x080fe200028f140d */
[C---:B------:R-:W-:Y:S01]  /*1b400*/  VIADD R11, R207.reuse, 0x60 ;  /* 0x00000060cf0b7836 */ /* 0x040fe20000000000 */
[----:B------:R-:W-:Y:S01]  /*1b410*/  @!P3 LEA.HI.X R7, R14, R10, R20, 0x2, P4 ;  /* 0x0000000a0e07b211 */ /* 0x000fe200020f1414 */
[----:B------:R-:W-:-:S02]  /*1b420*/  VIADD R13, R207, 0x50 ;  /* 0x00000050cf0d7836 */ /* 0x000fc40000000000 */
[----:B------:R0:W-:Y:S01]  /*1b430*/  @!P2 ST.E.64 desc[UR54][R4.64], R58 ;  /* 0x0000003a0400a985 */ /* 0x0001e2000c101b36 */
[----:B------:R-:W-:Y:S01]  /*1b440*/  ISETP.GE.AND P2, PT, R11, UR4, PT ;  /* 0x000000040b007c0c */ /* 0x000fe2000bf46270 */
[C---:B------:R-:W-:Y:S01]  /*1b450*/  VIADD R14, R207.reuse, 0x68 ;  /* 0x00000068cf0e7836 */ /* 0x040fe20000000000 */
[----:B------:R-:W-:Y:S01]  /*1b460*/  SHF.R.S32.HI R13, RZ, 0x1f, R13 ;  /* 0x0000001fff0d7819 */ /* 0x000fe2000001140d */
[----:B------:R-:W-:Y:S01]  /*1b470*/  VIADD R20, R207, 0x58 ;  /* 0x00000058cf147836 */ /* 0x000fe20000000000 */
[----:B------:R2:W-:Y:S02]  /*1b480*/  @!P3 ST.E.64 desc[UR54][R6.64], R62 ;  /* 0x0000003e0600b985 */ /* 0x0005e4000c101b36 */
[----:B------:R-:W-:Y:S02]  /*1b490*/  ISETP.GE.AND P3, PT, R14, UR4, PT ;  /* 0x000000040e007c0c */ /* 0x000fe4000bf66270 */
[----:B------:R-:W-:Y:S02]  /*1b4a0*/  SHF.R.S32.HI R20, RZ, 0x1f, R20 ;  /* 0x0000001fff147819 */ /* 0x000fe40000011414 */
[----:B0-----:R-:W-:-:S04]  /*1b4b0*/  @!P1 LEA R4, P5, R12, R3, 0x2 ;  /* 0x000000030c049211 */ /* 0x001fc800078a10ff */
[-C--:B------:R-:W-:Y:S01]  /*1b4c0*/  @!P1 LEA.HI.X R5, R12, R10.reuse, R13, 0x2, P5 ;  /* 0x0000000a0c059211 */ /* 0x080fe200028f140d */
[C---:B------:R-:W-:Y:S01]  /*1b4d0*/  VIADD R13, R207.reuse, 0x60 ;  /* 0x00000060cf0d7836 */ /* 0x040fe20000000000 */
[----:B------:R-:W-:Y:S02]  /*1b4e0*/  IADD3 R12, R207, 0x70, RZ ;  /* 0x00000070cf0c7810 */ /* 0x000fe40007ffe0ff */
        /* <DEDUP_REMOVED lines=51> */
[----:B------:R-:W-:Y:S02]  /*1b820*/  ISETP.GE.AND P3, PT, R14, UR4, PT ;  /* 0x000000040e007c0c */ /* 0x000fe4000bf66270 */
[----:B0-----:R-:W-:-:S04]  /*1b830*/  @!P1 LEA R4, P5, R12, R3, 0x2 ;  /* 0x000000030c049211 */ /* 0x001fc800078a10ff */
[-C--:B------:R-:W-:Y:S01]  /*1b840*/  @!P1 LEA.HI.X R5, R12, R10.reuse, R13, 0x2, P5 ;  /* 0x0000000a0c059211 */ /* 0x080fe200028f140d */
[C---:B------:R-:W-:Y:S01]  /*1b850*/  VIADD R13, R207.reuse, 0xb8 ;  /* 0x000000b8cf0d7836 */ /* 0x040fe20000000000 */
[----:B------:R-:W-:Y:S02]  /*1b860*/  IADD3 R12, R207, 0xa0, RZ ;  /* 0x000000a0cf0c7810 */ /* 0x000fe40007ffe0ff */
[C---:B--2---:R-:W-:Y:S01]  /*1b870*/  @!P0 LEA R6, P5, R15.reuse, R3, 0x2 ;  /* 0x000000030f068211 */ /* 0x044fe200078a10ff */
[----:B------:R0:W-:Y:S01]  /*1b880*/  @!P1 ST.E.64 desc[UR54][R4.64], R98 ;  /* 0x0000006204009985 */ /* 0x0001e2000c101b36 */
[----:B------:R-:W-:Y:S02]  /*1b890*/  SHF.R.S32.HI R12, RZ, 0x1f, R12 ;  /* 0x0000001fff0c7819 */ /* 0x000fe4000001140c */
[----:B------:R-:W-:Y:S01]  /*1b8a0*/  @!P0 LEA.HI.X R7, R15, R10, R21, 0x2, P5 ;  /* 0x0000000a0f078211 */ /* 0x000fe200028f1415 */
[C---:B------:R-:W-:Y:S02]  /*1b8b0*/  VIADD R21, R207.reuse, 0xa8 ;  /* 0x000000a8cf157836 */ /* 0x040fe40000000000 */
[----:B------:R-:W-:-:S02]  /*1b8c0*/  VIADD R15, R207, 0xb0 ;  /* 0x000000b0cf0f7836 */ /* 0x000fc40000000000 */
[----:B------:R2:W-:Y:S01]  /*1b8d0*/  @!P0 ST.E.64 desc[UR54][R6.64], R102 ;  /* 0x0000006606008985 */ /* 0x0005e2000c101b36 */
[----:B------:R-:W-:Y:S02]  /*1b8e0*/  SHF.R.S32.HI R21, RZ, 0x1f, R21 ;  /* 0x0000001fff157819 */ /* 0x000fe40000011415 */
[----:B------:R-:W-:Y:S02]  /*1b8f0*/  SHF.R.S32.HI R15, RZ, 0x1f, R15 ;  /* 0x0000001fff0f7819 */ /* 0x000fe4000001140f */
[----:B0-----:R-:W-:-:S04]  /*1b900*/  @!P2 LEA R4, P1, R11, R3, 0x2 ;  /* 0x000000030b04a211 */ /* 0x001fc800078210ff */
[-C--:B------:R-:W-:Y:S01]  /*1b910*/  @!P2 LEA.HI.X R5, R11, R10.reuse, R12, 0x2, P1 ;  /* 0x0000000a0b05a211 */ /* 0x080fe200008f140c */
[----:B------:R-:W-:Y:S01]  /*1b920*/  VIADD R12, R207, 0xc0 ;  /* 0x000000c0cf0c7836 */ /* 0x000fe20000000000 */
[----:B------:R-:W-:Y:S01]  /*1b930*/  ISETP.GE.AND P1, PT, R13, UR4, PT ;  /* 0x000000040d007c0c */ /* 0x000fe2000bf26270 */
[C---:B------:R-:W-:Y:S01]  /*1b940*/  VIADD R11, R207.reuse, 0xc8 ;  /* 0x000000c8cf0b7836 */ /* 0x040fe20000000000 */
[----:B--2---:R-:W-:Y:S01]  /*1b950*/  @!P4 LEA R6, P0, R20, R3, 0x2 ;  /* 0x000000031406c211 */ /* 0x004fe200078010ff */
[----:B------:R0:W-:Y:S01]  /*1b960*/  @!P2 ST.E.64 desc[UR54][R4.64], R106 ;  /* 0x0000006a0400a985 */ /* 0x0001e2000c101b36 */
[----:B------:R-:W-:Y:S02]  /*1b970*/  ISETP.GE.AND P2, PT, R12, UR4, PT ;  /* 0x000000040c007c0c */ /* 0x000fe4000bf46270 */
[----:B------:R-:W-:Y:S01]  /*1b980*/  @!P4 LEA.HI.X R7, R20, R10, R21, 0x2, P0 ;  /* 0x0000000a1407c211 */ /* 0x000fe200000f1415 */
[----:B------:R-:W-:Y:S01]  /*1b990*/  VIADD R20, R207, 0xb8 ;  /* 0x000000b8cf147836 */ /* 0x000fe20000000000 */
[----:B------:R-:W-:-:S03]  /*1b9a0*/  ISETP.GE.AND P0, PT, R11, UR4, PT ;  /* 0x000000040b007c0c */ /* 0x000fc6000bf06270 */
[----:B------:R2:W-:Y:S01]  /*1b9b0*/  @!P4 ST.E.64 desc[UR54][R6.64], R110 ;  /* 0x0000006e0600c985 */ /* 0x0005e2000c101b36 */
[----:B------:R-:W-:Y:S02]  /*1b9c0*/  SHF.R.S32.HI R20, RZ, 0x1f, R20 ;  /* 0x0000001fff147819 */ /* 0x000fe40000011414 */
[----:B0-----:R-:W-:-:S04]  /*1b9d0*/  @!P3 LEA R4, P5, R14, R3, 0x2 ;  /* 0x000000030e04b211 */ /* 0x001fc800078a10ff */
[-C--:B------:R-:W-:Y:S01]  /*1b9e0*/  @!P3 LEA.HI.X R5, R14, R10.reuse, R15, 0x2, P5 ;  /* 0x0000000a0e05b211 */ /* 0x080fe200028f140f */
[C---:B------:R-:W-:Y:S02]  /*1b9f0*/  VIADD R14, R207.reuse, 0xd0 ;  /* 0x000000d0cf0e7836 */ /* 0x040fe40000000000 */
[----:B------:R-:W-:Y:S01]  /*1ba00*/  VIADD R15, R207, 0xc0 ;  /* 0x000000c0cf0f7836 */ /* 0x000fe20000000000 */
[CC--:B--2---:R-:W-:Y:S01]  /*1ba10*/  @!P1 LEA R6, P4, R13.reuse, R3.reuse, 0x2 ;  /* 0x000000030d069211 */ /* 0x0c4fe200078810ff */
[----:B------:R0:W-:Y:S01]  /*1ba20*/  @!P3 ST.E.64 desc[UR54][R4.64], R114 ;  /* 0x000000720400b985 */ /* 0x0001e2000c101b36 */
[----:B------:R-:W-:Y:S02]  /*1ba30*/  ISETP.GE.AND P3, PT, R14, UR4, PT ;  /* 0x000000040e007c0c */ /* 0x000fe4000bf66270 */
[----:B------:R-:W-:Y:S02]  /*1ba40*/  SHF.R.S32.HI R15, RZ, 0x1f, R15 ;  /* 0x0000001fff0f7819 */ /* 0x000fe4000001140f */
[----:B------:R-:W-:Y:S01]  /*1ba50*/  @!P1 LEA.HI.X R7, R13, R10, R20, 0x2, P4 ;  /* 0x0000000a0d079211 */ /* 0x000fe200020f1414 */
[----:B------:R-:W-:Y:S01]  /*1ba60*/  VIADD R13, R207, 0xd8 ;  /* 0x000000d8cf0d7836 */ /* 0x000fe20000000000 */
[----:B------:R-:W-:Y:S01]  /*1ba70*/  @!P0 LEA R8, P4, R11, R3, 0x2 ;  /* 0x000000030b088211 */ /* 0x000fe200078810ff */
[----:B------:R-:W-:-:S02]  /*1ba80*/  VIADD R20, R207, 0xd0 ;  /* 0x000000d0cf147836 */ /* 0x000fc40000000000 */
[----:B------:R-:W-:Y:S01]  /*1ba90*/  @!P1 ST.E.64 desc[UR54][R6.64], R118 ;  /* 0x0000007606009985 */ /* 0x000fe2000c101b36 */
[----:B------:R-:W-:Y:S02]  /*1baa0*/  ISETP.GE.AND P1, PT, R13, UR4, PT ;  /* 0x000000040d007c0c */ /* 0x000fe4000bf26270 */
[----:B------:R-:W-:Y:S02]  /*1bab0*/  SHF.R.S32.HI R20, RZ, 0x1f, R20 ;  /* 0x0000001fff147819 */ /* 0x000fe40000011414 */
[----:B0-----:R-:W-:-:S04]  /*1bac0*/  @!P2 LEA R4, P5, R12, R3, 0x2 ;  /* 0x000000030c04a211 */ /* 0x001fc800078a10ff */
[----:B------:R-:W-:Y:S01]  /*1bad0*/  @!P2 LEA.HI.X R5, R12, R10, R15, 0x2, P5 ;  /* 0x0000000a0c05a211 */ /* 0x000fe200028f140f */
[C---:B------:R-:W-:Y:S02]  /*1bae0*/  VIADD R15, R207.reuse, 0xc8 ;  /* 0x000000c8cf0f7836 */ /* 0x040fe40000000000 */
[----:B------:R-:W-:Y:S02]  /*1baf0*/  VIADD R12, R207, 0xe0 ;  /* 0x000000e0cf0c7836 */ /* 0x000fe40000000000 */
[----:B------:R0:W-:Y:S01]  /*1bb00*/  @!P2 ST.E.64 desc[UR54][R4.64], R122 ;  /* 0x0000007a0400a985 */ /* 0x0001e2000c101b36 */
[----:B------:R-:W-:-:S04]  /*1bb10*/  SHF.R.S32.HI R15, RZ, 0x1f, R15 ;  /* 0x0000001fff0f7819 */ /* 0x000fc8000001140f */
[----:B------:R-:W-:Y:S01]  /*1bb20*/  @!P0 LEA.HI.X R9, R11, R10, R15, 0x2, P4 ;  /* 0x0000000a0b098211 */ /* 0x000fe200020f140f */
[C---:B------:R-:W-:Y:S01]  /*1bb30*/  VIADD R15, R207.reuse, 0xe8 ;  /* 0x000000e8cf0f7836 */ /* 0x040fe20000000000 */
[----:B------:R-:W-:Y:S01]  /*1bb40*/  ISETP.GE.AND P4, PT, R12, UR4, PT ;  /* 0x000000040c007c0c */ /* 0x000fe2000bf86270 */
[----:B------:R-:W-:Y:S02]  /*1bb50*/  VIADD R11, R207, 0xf0 ;  /* 0x000000f0cf0b7836 */ /* 0x000fe40000000000 */
[----:B------:R2:W-:Y:S01]  /*1bb60*/  @!P0 ST.E.64 desc[UR54][R8.64], R126 ;  /* 0x0000007e08008985 */ /* 0x0005e2000c101b36 */
[----:B------:R-:W-:Y:S02]  /*1bb70*/  ISETP.GE.AND P2, PT, R15, UR4, PT ;  /* 0x000000040f007c0c */ /* 0x000fe4000bf46270 */
[----:B------:R-:W-:Y:S02]  /*1bb80*/  ISETP.GE.AND P0, PT, R11, UR4, PT ;  /* 0x000000040b007c0c */ /* 0x000fe4000bf06270 */
[----:B0-----:R-:W-:-:S04]  /*1bb90*/  @!P3 LEA R4, P5, R14, R3, 0x2 ;  /* 0x000000030e04b211 */ /* 0x001fc800078a10ff */
[-C--:B------:R-:W-:Y:S01]  /*1bba0*/  @!P3 LEA.HI.X R5, R14, R10.reuse, R20, 0x2, P5 ;  /* 0x0000000a0e05b211 */ /* 0x080fe200028f1414 */
[----:B------:R-:W-:Y:S01]  /*1bbb0*/  VIADD R14, R207, 0xd8 ;  /* 0x000000d8cf0e7836 */ /* 0x000fe20000000000 */
[----:B------:R-:W-:Y:S01]  /*1bbc0*/  @!P1 LEA R6, P5, R13, R3, 0x2 ;  /* 0x000000030d069211 */ /* 0x000fe200078a10ff */
[----:B------:R-:W-:Y:S02]  /*1bbd0*/  VIADD R20, R207, 0xe8 ;  /* 0x000000e8cf147836 */ /* 0x000fe40000000000 */
[----:B------:R0:W-:Y:S01]  /*1bbe0*/  @!P3 ST.E.64 desc[UR54][R4.64], R130 ;  /* 0x000000820400b985 */ /* 0x0001e2000c101b36 */
[----:B------:R-:W-:Y:S02]  /*1bbf0*/  SHF.R.S32.HI R14, RZ, 0x1f, R14 ;  /* 0x0000001fff0e7819 */ /* 0x000fe4000001140e */
[----:B------:R-:W-:Y:S02]  /*1bc00*/  SHF.R.S32.HI R20, RZ, 0x1f, R20 ;  /* 0x0000001fff147819 */ /* 0x000fe40000011414 */
[----:B------:R-:W-:Y:S01]  /*1bc10*/  @!P1 LEA.HI.X R7, R13, R10, R14, 0x2, P5 ;  /* 0x0000000a0d079211 */ /* 0x000fe200028f140e */
[C---:B------:R-:W-:Y:S01]  /*1bc20*/  VIADD R13, R207.reuse, 0xe0 ;  /* 0x000000e0cf0d7836 */ /* 0x040fe20000000000 */
[----:B------:R-:W-:-:S02]  /*1bc30*/  IADD3 R14, R207, 0xf0, RZ ;  /* 0x000000f0cf0e7810 */ /* 0x000fc40007ffe0ff */
[CC--:B--2---:R-:W-:Y:S01]  /*1bc40*/  @!P2 LEA R8, P5, R15.reuse, R3.reuse, 0x2 ;  /* 0x000000030f08a211 */ /* 0x0c4fe200078a10ff */
[----:B------:R2:W-:Y:S01]  /*1bc50*/  @!P1 ST.E.64 desc[UR54][R6.64], R134 ;  /* 0x0000008606009985 */ /* 0x0005e2000c101b36 */
[----:B------:R-:W-:Y:S02]  /*1bc60*/  SHF.R.S32.HI R13, RZ, 0x1f, R13 ;  /* 0x0000001fff0d7819 */ /* 0x000fe4000001140d */
[----:B------:R-:W-:Y:S02]  /*1bc70*/  SHF.R.S32.HI R14, RZ, 0x1f, R14 ;  /* 0x0000001fff0e7819 */ /* 0x000fe4000001140e */
[C---:B0-----:R-:W-:Y:S02]  /*1bc80*/  @!P4 LEA R4, P3, R12.reuse, R3, 0x2 ;  /* 0x000000030c04c211 */ /* 0x041fe400078610ff */
[-C--:B------:R-:W-:Y:S02]  /*1bc90*/  @!P2 LEA.HI.X R9, R15, R10.reuse, R20, 0x2, P5 ;  /* 0x0000000a0f09a211 */ /* 0x080fe400028f1414 */
[----:B------:R-:W-:-:S02]  /*1bca0*/  @!P4 LEA.HI.X R5, R12, R10, R13, 0x2, P3 ;  /* 0x0000000a0c05c211 */ /* 0x000fc400018f140d */
[----:B------:R-:W-:-:S03]  /*1bcb0*/  @!P0 LEA R12, P3, R11, R3, 0x2 ;  /* 0x000000030b0c8211 */ /* 0x000fc600078610ff */
[----:B------:R2:W-:Y:S01]  /*1bcc0*/  @!P4 ST.E.64 desc[UR54][R4.64], R138 ;  /* 0x0000008a0400c985 */ /* 0x0005e2000c101b36 */
[----:B------:R-:W-:Y:S01]  /*1bcd0*/  @!P0 LEA.HI.X R13, R11, R10, R14, 0x2, P3 ;  /* 0x0000000a0b0d8211 */ /* 0x000fe200018f140e */
[----:B------:R-:W-:Y:S02]  /*1bce0*/  VIADD R11, R207, 0xf8 ;  /* 0x000000f8cf0b7836 */ /* 0x000fe40000000000 */
[----:B------:R2:W-:Y:S04]  /*1bcf0*/  @!P2 ST.E.64 desc[UR54][R8.64], R142 ;  /* 0x0000008e0800a985 */ /* 0x0005e8000c101b36 */
[----:B------:R2:W-:Y:S01]  /*1bd00*/  @!P0 ST.E.64 desc[UR54][R12.64], R146 ;  /* 0x000000920c008985 */ /* 0x0005e2000c101b36 */
[----:B------:R-:W-:-:S13]  /*1bd10*/  ISETP.GE.AND P0, PT, R11, UR4, PT ;  /* 0x000000040b007c0c */ /* 0x000fda000bf06270 */
[----:B--2---:R-:W-:Y:S05]  /*1bd20*/  @P0 BRA `(.L_x_3047) ;  /* 0x0000001000640947 */ /* 0x004fea0003800000 */
[----:B------:R-:W-:Y:S01]  /*1bd30*/  VIADD R14, R207, 0xf8 ;  /* 0x000000f8cf0e7836 */ /* 0x000fe20000000000 */
[----:B------:R-:W-:-:S04]  /*1bd40*/  LEA R4, P0, R11, R3, 0x2 ;  /* 0x000000030b047211 */ /* 0x000fc800078010ff */
[----:B------:R-:W-:-:S04]  /*1bd50*/  SHF.R.S32.HI R14, RZ, 0x1f, R14 ;  /* 0x0000001fff0e7819 */ /* 0x000fc8000001140e */
[----:B------:R-:W-:-:S05]  /*1bd60*/  LEA.HI.X R5, R11, R10, R14, 0x2, P0 ;  /* 0x0000000a0b057211 */ /* 0x000fca00000f140e */
[----:B------:R0:W-:Y:S01]  /*1bd70*/  ST.E.64 desc[UR54][R4.64], R150 ;  /* 0x0000009604007985 */ /* 0x0001e2000c101b36 */
[----:B------:R-:W-:Y:S05]  /*1bd80*/  BRA `(.L_x_3047) ;  /* 0x00000010004c7947 */ /* 0x000fea0003800000 */
.L_x_3034:
[----:B0-----:R-:W3:Y:S01]  /*1bd90*/  LDL R9, [R1+0x38] ;  /* 0x0000380001097983 */ /* 0x001ee20000100800 */
[----:B------:R-:W-:Y:S01]  /*1bda0*/  ULDC.64 UR4, c[0x0][0xc08] ;  /* 0x0003020000047ab9 */ /* 0x000fe20000000a00 */
[----:B------:R-:W3:Y:S01]  /*1bdb0*/  LDC.64 R6, c[0x0][0xc00] ;  /* 0x00030000ff067b82 */ /* 0x000ee20000000a00 */
[----:B------:R-:W-:Y:S01]  /*1bdc0*/  ISETP.NE.U32.AND P0, PT, RZ, UR4, PT ;  /* 0x00000004ff007c0c */ /* 0x000fe2000bf05070 */
[----:B------:R-:W4:Y:S01]  /*1bdd0*/  LDL R8, [R1+0x34] ;  /* 0x0000340001087983 */ /* 0x000f220000100800 */
[----:B------:R-:W-:Y:S02]  /*1bde0*/  IMAD.MOV.U32 R3, RZ, RZ, RZ ;  /* 0x000000ffff037224 */ /* 0x000fe400078e00ff */
[----:B------:R-:W-:Y:S01]  /*1bdf0*/  ISETP.NE.AND.EX P1, PT, RZ, UR5, PT, P0 ;  /* 0x00000005ff007c0c */ /* 0x000fe2000bf25300 */
[----:B------:R-:W-:Y:S02]  /*1be00*/  ULDC.64 UR4, c[0x0][0xc00] ;  /* 0x0003000000047ab9 */ /* 0x000fe40000000a00 */
[----:B------:R-:W-:-:S04]  /*1be10*/  ISETP.NE.U32.AND P0, PT, RZ, UR4, PT ;  /* 0x00000004ff007c0c */ /* 0x000fc8000bf05070 */
[----:B------:R-:W-:-:S06]  /*1be20*/  ISETP.NE.AND.EX P0, PT, RZ, UR5, PT, P0 ;  /* 0x00000005ff007c0c */ /* 0x000fcc000bf05300 */
[----:B------:R-:W0:Y:S01]  /*1be30*/  @P1 LDC.64 R4, c[0x0][0xc08] ;  /* 0x00030200ff041b82 */ /* 0x000e220000000a00 */
[----:B------:R-:W-:Y:S02]  /*1be40*/  ULDC UR4, c[0x0][0xa88] ;  /* 0x0002a20000047ab9 */ /* 0x000fe40000000800 */
[----:B------:R-:W-:Y:S01]  /*1be50*/  IMAD.U32 R24, RZ, RZ, UR4 ;  /* 0x00000004ff187e24 */ /* 0x000fe2000f8e00ff */
[----:B------:R-:W1:Y:S01]  /*1be60*/  S2R R31, SR_TID.X ;  /* 0x00000000001f7919 */ /* 0x000e620000002100 */
[----:B---3--:R-:W-:-:S04]  /*1be70*/  IMAD.WIDE R6, R9, 0x4, R6 ;  /* 0x0000000409067825 */ /* 0x008fc800078e0206 */
[----:B0-----:R-:W-:Y:S01]  /*1be80*/  @P1 IMAD.WIDE R4, R9, 0x4, R4 ;  /* 0x0000000409041825 */ /* 0x001fe200078e0204 */
[----:B------:R0:W5:Y:S04]  /*1be90*/  @P0 LDG.E R3, desc[UR54][R6.64] ;  /* 0x0000003606030981 */ /* 0x000168000c1e1900 */
[----:B------:R0:W5:Y:S01]  /*1bea0*/  @P1 LDG.E R24, desc[UR54][R4.64] ;  /* 0x0000003604181981 */ /* 0x000162000c1e1900 */
[----:B----4-:R-:W-:Y:S01]  /*1beb0*/  ISETP.NE.AND P2, PT, R8, RZ, PT ;  /* 0x000000ff0800720c */ /* 0x010fe20003f45270 */
[----:B-1----:R-:W-:Y:S01]  /*1bec0*/  VIADD R0, R31, 0xffffff80 ;  /* 0xffffff801f007836 */ /* 0x002fe20000000000 */
[----:B------:R-:W-:-:S04]  /*1bed0*/  SHF.R.S32.HI R28, RZ, 0x1f, R9 ;  /* 0x0000001fff1c7819 */ /* 0x000fc80000011409 */
[----:B------:R-:W-:-:S07]  /*1bee0*/  ISETP.GT.AND P3, PT, R0, 0x7f, PT ;  /* 0x0000007f0000780c */ /* 0x000fce0003f64270 */
[----:B------:R-:W1:Y:S02]  /*1bef0*/  @!P2 LDC R8, c[0x0][0xad4] ;  /* 0x0002b500ff08ab82 */ /* 0x000e640000000800 */
[----:B-1----:R0:W-:Y:S01]  /*1bf00*/  @!P2 STL [R1+0x34], R8 ;  /* 0x000034080100a387 */ /* 0x0021e20000100800 */
[----:B------:R-:W-:Y:S01]  /*1bf10*/  ISETP.GT.AND P2, PT, R8, 0x1, PT ;  /* 0x000000010800780c */ /* 0x000fe20003f44270 */
[----:B------:R-:W-:-:S12]  /*1bf20*/  @P1 BRA `(.L_x_3052) ;  /* 0x0000000000101947 */ /* 0x000fd80003800000 */
[----:B------:R-:W-:Y:S05]  /*1bf30*/  @!P0 BRA `(.L_x_3052) ;  /* 0x00000000000c8947 */ /* 0x000fea0003800000 */
[----:B0-----:R-:W3:Y:S04]  /*1bf40*/  LDG.E R5, desc[UR54][R6.64] ;  /* 0x0000003606057981 */ /* 0x001ee8000c1e1900 */
[----:B-----5:R-:W3:Y:S02]  /*1bf50*/  LDG.E R24, desc[UR54][R6.64+0x4] ;  /* 0x0000043606187981 */ /* 0x020ee4000c1e1900 */
[----:B---3--:R-:W-:-:S07]  /*1bf60*/  IMAD.IADD R24, R24, 0x1, -R5 ;  /* 0x0000000118187824 */ /* 0x008fce00078e0a05 */
.L_x_3052:
[----:B------:R-:W-:Y:S01]  /*1bf70*/  BSSY B1, `(.L_x_3053) ;  /* 0x0000036000017945 */ /* 0x000fe20003800000 */
[----:B------:R-:W-:Y:S02]  /*1bf80*/  SEL R29, R9, RZ, !P0 ;  /* 0x000000ff091d7207 */ /* 0x000fe40004000000 */
[----:B------:R-:W-:Y:S02]  /*1bf90*/  SEL R28, R28, RZ, !P0 ;  /* 0x000000ff1c1c7207 */ /* 0x000fe40004000000 */
[----:B-----5:R-:W-:Y:S01]  /*1bfa0*/  SHF.R.S32.HI R26, RZ, 0x1f, R3 ;  /* 0x0000001fff1a7819 */ /* 0x020fe20000011403 */
[----:B------:R-:W-:Y:S06]  /*1bfb0*/  @P3 BRA `(.L_x_3054) ;  /* 0x0000000000c43947 */ /* 0x000fec0003800000 */
[----:B------:R-:W1:Y:S01]  /*1bfc0*/  LDC R33, c[0x0][0xbe8] ;  /* 0x0002fa00ff217b82 */ /* 0x000e620000000800 */
[----:B------:R-:W-:Y:S01]  /*1bfd0*/  IADD3 R31, R228, -0x80, R31 ;  /* 0xffffff80e41f7810 */ /* 0x000fe20007ffe01f */
[----:B-1----:R-:W-:-:S05]  /*1bfe0*/  IMAD R0, R24, R33, RZ ;  /* 0x0000002118007224 */ /* 0x002fca00078e02ff */
[----:B------:R-:W-:-:S13]  /*1bff0*/  ISETP.GE.AND P0, PT, R31, R0, PT ;  /* 0x000000001f00720c */ /* 0x000fda0003f06270 */
[----:B------:R-:W-:Y:S05]  /*1c000*/  @P0 BRA `(.L_x_3054) ;  /* 0x0000000000b00947 */ /* 0x000fea0003800000 */
[----:B------:R-:W3:Y:S01]  /*1c010*/  LDL.LU R30, [R1+0x40] ;  /* 0x00004000011e7983 */ /* 0x000ee20000300800 */
[----:B------:R-:W-:Y:S01]  /*1c020*/  IMAD.MOV.U32 R20, RZ, RZ, 0x9b8 ;  /* 0x000009b8ff147424 */ /* 0x000fe200078e00ff */
[----:B------:R-:W-:Y:S01]  /*1c030*/  ISETP.GT.AND P0, PT, R8, 0x1, PT ;  /* 0x000000010800780c */ /* 0x000fe20003f04270 */
[----:B------:R-:W1:Y:S01]  /*1c040*/  LDC.64 R10, c[0x0][0xba8] ;  /* 0x0002ea00ff0a7b82 */ /* 0x000e620000000a00 */
[----:B------:R-:W-:Y:S01]  /*1c050*/  ISETP.NE.AND P1, PT, R33, 0x1, PT ;  /* 0x000000012100780c */ /* 0x000fe20003f25270 */
[----:B------:R-:W-:Y:S01]  /*1c060*/  IMAD.MOV.U32 R21, RZ, RZ, R31 ;  /* 0x000000ffff157224 */ /* 0x000fe200078e001f */
[----:B------:R-:W-:-:S05]  /*1c070*/  SEL R20, R20, 0x978, P0 ;  /* 0x0000097814147807 */ /* 0x000fca0000000000 */
[----:B0-----:R-:W0:Y:S08]  /*1c080*/  LDC.64 R4, c[0x0][R20+0x220] ;  /* 0x0000880014047b82 */ /* 0x001e300000000a00 */
[----:B------:R-:W4:Y:S08]  /*1c090*/  LDC.64 R12, c[0x0][R20+0x218] ;  /* 0x00008600140c7b82 */ /* 0x000f300000000a00 */
[----:B------:R-:W5:Y:S08]  /*1c0a0*/  LDC.64 R6, c[0x0][R20+0x228] ;  /* 0x00008a0014067b82 */ /* 0x000f700000000a00 */
[----:B------:R-:W2:Y:S08]  /*1c0b0*/  @P1 LDC R0, c[0x0][0xbec] ;  /* 0x0002fb00ff001b82 */ /* 0x000eb00000000800 */
[----:B------:R-:W5:Y:S08]  /*1c0c0*/  LDC.64 R8, c[0x0][R20+0x210] ;  /* 0x0000840014087b82 */ /* 0x000f700000000a00 */
[----:B------:R-:W5:Y:S01]  /*1c0d0*/  @P1 LDC R27, c[0x0][0xbf0] ;  /* 0x0002fc00ff1b1b82 */ /* 0x000f620000000800 */
[----:B--2---:R-:W-:-:S07]  /*1c0e0*/  @P1 IMAD.HI.U32 R0, R31, R0, RZ ;  /* 0x000000001f001227 */ /* 0x004fce00078e00ff */
[----:B-1----:R-:W1:Y:S01]  /*1c0f0*/  @!P0 LDC R10, c[0x0][0xb50] ;  /* 0x0002d400ff0a8b82 */ /* 0x002e620000000800 */
[-C--:B0-----:R-:W-:Y:S02]  /*1c100*/  IMAD R5, R5, R29.reuse, RZ ;  /* 0x0000001d05057224 */ /* 0x081fe400078e02ff */
[----:B------:R-:W-:-:S05]  /*1c110*/  IMAD.WIDE.U32 R14, R4, R29, RZ ;  /* 0x0000001d040e7225 */ /* 0x000fca00078e00ff */
[----:B------:R-:W0:Y:S01]  /*1c120*/  @!P0 LDC R11, c[0x0][0xb54] ;  /* 0x0002d500ff0b8b82 */ /* 0x000e220000000800 */
        /* <DEDUP_REMOVED lines=8> */
[----:B---3--:R-:W-:-:S05]  /*1c1b0*/  SEL R5, R30, RZ, P0 ;  /* 0x000000ff1e057207 */ /* 0x008fca0000000000 */
        /* <DEDUP_REMOVED lines=12> */
[----:B-1----:R-:W-:Y:S01]  /*1c280*/  LEA R10, P0, R6, R10, 0x2 ;  /* 0x0000000a060a7211 */ /* 0x002fe200078010ff */
[----:B------:R-:W-:Y:S02]  /*1c290*/  IMAD.MOV.U32 R5, RZ, RZ, -0x800000 ;  /* 0xff800000ff057424 */ /* 0x000fe400078e00ff */
[----:B------:R-:W-:-:S05]  /*1c2a0*/  IMAD.IADD R0, R7, 0x1, R13 ;  /* 0x0000000107007824 */ /* 0x000fca00078e020d */
[----:B0-----:R-:W-:-:S05]  /*1c2b0*/  LEA.HI.X R11, R6, R11, R0, 0x2, P0 ;  /* 0x0000000b060b7211 */ /* 0x001fca00000f1400 */
[----:B------:R1:W-:Y:S02]  /*1c2c0*/  STG.E desc[UR54][R10.64], R5 ;  /* 0x000000050a007986 */ /* 0x0003e4000c101936 */
.L_x_3054:
[----:B------:R-:W-:Y:S05]  /*1c2d0*/  BSYNC B1 ;  /* 0x0000000000017941 */ /* 0x000fea0003800000 */
.L_x_3053:
[----:B------:R-:W-:Y:S05]  /*1c2e0*/  @P2 BRA `(.L_x_3047) ;  /* 0x0000000800f42947 */ /* 0x000fea0003800000 */
[----:B------:R-:W0:Y:S01]  /*1c2f0*/  S2R R0, SR_TID.X ;  /* 0x0000000000007919 */ /* 0x000e220000002100 */
[----:B------:R-:W3:Y:S01]  /*1c300*/  LDC R9, c[0x0][0xbe8] ;  /* 0x0002fa00ff097b82 */ /* 0x000ee20000000800 */
[----:B------:R-:W-:Y:S01]  /*1c310*/  ULDC.64 UR4, c[0x0][0xaa0] ;  /* 0x0002a80000047ab9 */ /* 0x000fe20000000a00 */
[----:B---3--:R-:W-:Y:S02]  /*1c320*/  ISETP.NE.AND P0, PT, R9, 0x1, PT ;  /* 0x000000010900780c */ /* 0x008fe40003f05270 */
[----:B0-----:R-:W-:Y:S01]  /*1c330*/  IADD3 R6, R0, -0x80, RZ ;  /* 0xffffff8000067810 */ /* 0x001fe20007ffe0ff */
[----:B------:R-:W-:-:S03]  /*1c340*/  IMAD R0, R26, UR4, RZ ;  /* 0x000000041a007c24 */ /* 0x000fc6000f8e02ff */
[----:B-1----:R-:W-:Y:S01]  /*1c350*/  SHF.R.S32.HI R5, RZ, 0x1f, R6 ;  /* 0x0000001fff057819 */ /* 0x002fe20000011406 */
[----:B------:R-:W-:-:S06]  /*1c360*/  IMAD R7, R3, UR5, R0 ;  /* 0x0000000503077c24 */ /* 0x000fcc000f8e0200 */
[----:B------:R-:W0:Y:S01]  /*1c370*/  @P0 LDC R11, c[0x0][0xbec] ;  /* 0x0002fb00ff0b0b82 */ /* 0x000e220000000800 */
[----:B------:R-:W-:Y:S01]  /*1c380*/  LEA.HI R0, R5, R6, RZ, 0x3 ;  /* 0x0000000605007211 */ /* 0x000fe200078f18ff */
[----:B------:R-:W-:Y:S01]  /*1c390*/  IMAD.WIDE.U32 R4, R3, UR4, RZ ;  /* 0x0000000403047c25 */ /* 0x000fe2000f8e00ff */
[----:B------:R-:W-:Y:S02]  /*1c3a0*/  ULDC.64 UR4, c[0x0][0xae8] ;  /* 0x0002ba0000047ab9 */ /* 0x000fe40000000a00 */
[----:B------:R-:W-:Y:S01]  /*1c3b0*/  LOP3.LUT R3, R0, 0xfffffff8, RZ, 0xc0, !PT ;  /* 0xfffffff800037812 */ /* 0x000fe200078ec0ff */
[----:B------:R-:W-:Y:S02]  /*1c3c0*/  IMAD.IADD R5, R5, 0x1, R7 ;  /* 0x0000000105057824 */ /* 0x000fe400078e0207 */
[----:B------:R-:W1:Y:S01]  /*1c3d0*/  @P0 LDC R13, c[0x0][0xbf0] ;  /* 0x0002fc00ff0d0b82 */ /* 0x000e620000000800 */
[----:B------:R-:W-:Y:S01]  /*1c3e0*/  SHF.R.S32.HI R10, RZ, 0x3, R0 ;  /* 0x00000003ff0a7819 */ /* 0x000fe20000011400 */
[----:B------:R-:W-:-:S02]  /*1c3f0*/  IMAD.IADD R3, R6, 0x1, -R3 ;  /* 0x0000000106037824 */ /* 0x000fc400078e0a03 */
[----:B------:R-:W-:-:S04]  /*1c400*/  IMAD.WIDE.U32 R4, R205, UR4, R4 ;  /* 0x00000004cd047c25 */ /* 0x000fc8000f8e0004 */
[----:B------:R-:W-:Y:S02]  /*1c410*/  IMAD R3, R3, 0x20, R10 ;  /* 0x0000002003037824 */ /* 0x000fe400078e020a */
[----:B------:R-:W-:Y:S01]  /*1c420*/  IMAD R5, R205, UR5, R5 ;  /* 0x00000005cd057c24 */ /* 0x000fe2000f8e0205 */
[----:B------:R-:W-:Y:S01]  /*1c430*/  ULDC.64 UR4, c[0x0][0xaf0] ;  /* 0x0002bc0000047ab9 */ /* 0x000fe20000000a00 */
[----:B------:R-:W-:Y:S02]  /*1c440*/  IMAD.IADD R8, R228, 0x1, R3 ;  /* 0x00000001e4087824 */ /* 0x000fe400078e0203 */
[----:B------:R-:W-:Y:S02]  /*1c450*/  IMAD R6, R28, UR4, RZ ;  /* 0x000000041c067c24 */ /* 0x000fe4000f8e02ff */
[----:B0-----:R-:W-:-:S04]  /*1c460*/  @P0 IMAD.HI.U32 R0, R8, R11, RZ ;  /* 0x0000000b08000227 */ /* 0x001fc800078e00ff */
[----:B------:R-:W-:Y:S02]  /*1c470*/  IMAD.MOV.U32 R3, RZ, RZ, R8 ;  /* 0x000000ffff037224 */ /* 0x000fe400078e0008 */
[C---:B------:R-:W-:Y:S01]  /*1c480*/  IMAD R7, R29.reuse, UR5, R6 ;  /* 0x000000051d077c24 */ /* 0x040fe2000f8e0206 */
[----:B-1----:R-:W-:Y:S01]  /*1c490*/  @P0 SHF.R.U32.HI R3, RZ, R13, R0 ;  /* 0x0000000dff030219 */ /* 0x002fe20000011600 */
[----:B------:R-:W-:Y:S01]  /*1c4a0*/  IMAD.WIDE.U32 R4, R29, UR4, R4 ;  /* 0x000000041d047c25 */ /* 0x000fe2000f8e0004 */
[----:B------:R-:W-:Y:S02]  /*1c4b0*/  ULDC.64 UR4, c[0x0][0xae0] ;  /* 0x0002b80000047ab9 */ /* 0x000fe40000000a00 */
[----:B------:R-:W-:Y:S01]  /*1c4c0*/  SHF.R.S32.HI R0, RZ, 0x1f, R3 ;  /* 0x0000001fff007819 */ /* 0x000fe20000011403 */
[----:B------:R-:W-:Y:S02]  /*1c4d0*/  IMAD.IADD R5, R5, 0x1, R7 ;  /* 0x0000000105057824 */ /* 0x000fe400078e0207 */
[----:B------:R-:W-:-:S02]  /*1c4e0*/  IMAD.MOV R7, RZ, RZ, -R3 ;  /* 0x000000ffff077224 */ /* 0x000fc400078e0a03 */
[----:B------:R-:W-:Y:S02]  /*1c4f0*/  IMAD R0, R0, UR4, RZ ;  /* 0x0000000400007c24 */ /* 0x000fe4000f8e02ff */
[----:B------:R-:W-:Y:S02]  /*1c500*/  IMAD R7, R9, R7, R8 ;  /* 0x0000000709077224 */ /* 0x000fe400078e0208 */
[----:B------:R-:W-:-:S04]  /*1c510*/  IMAD.WIDE.U32 R4, R3, UR4, R4 ;  /* 0x0000000403047c25 */ /* 0x000fc8000f8e0004 */
        /* <DEDUP_REMOVED lines=14> */
[----:B------:R0:W3:Y:S02]  /*1c600*/  SHFL.IDX PT, R14, R3, RZ, 0x181f ;  /* 0x00181fff030e7589 */ /* 0x0000e400000e0000 */
.L_x_3285:
[----:B------:R-:W-:Y:S01]  /*1c610*/  IMAD R21, R24, R9, RZ ;  /* 0x0000000918157224 */ /* 0x000fe200078e02ff */
[----:B------:R-:W-:Y:S01]  /*1c620*/  BSSY B1, `(.L_x_3056) ;  /* 0x000001f000017945 */ /* 0x000fe20003800000 */
[----:B------:R-:W-:-:S05]  /*1c630*/  IMAD.IADD R228, R10, 0x1, R228 ;  /* 0x000000010ae47824 */ /* 0x000fca00078e02e4 */
[----:B------:R-:W-:-:S13]  /*1c640*/  ISETP.GE.AND P0, PT, R228, R21, PT ;  /* 0x00000015e400720c */ /* 0x000fda0003f06270 */
[----:B------:R-:W-:Y:S05]  /*1c650*/  @P0 BRA `(.L_x_3057) ;  /* 0x00000000006c0947 */ /* 0x000fea0003800000 */
[----:B------:R-:W-:Y:S01]  /*1c660*/  ULDC UR4, c[0x0][0xac8] ;  /* 0x0002b20000047ab9 */ /* 0x000fe20000000800 */
[C---:B------:R-:W-:Y:S01]  /*1c670*/  VIADD R4, R211.reuse, 0x40 ;  /* 0x00000040d3047836 */ /* 0x040fe20000000000 */
[C---:B------:R-:W-:Y:S01]  /*1c680*/  ISETP.GE.AND P3, PT, R211.reuse, UR4, PT ;  /* 0x00000004d3007c0c */ /* 0x040fe2000bf66270 */
[C---:B------:R-:W-:Y:S01]  /*1c690*/  VIADD R15, R211.reuse, 0x80 ;  /* 0x00000080d30f7836 */ /* 0x040fe20000000000 */
[----:B------:R-:W-:Y:S01]  /*1c6a0*/  SHF.R.S32.HI R5, RZ, 0x1f, R211 ;  /* 0x0000001fff057819 */ /* 0x000fe200000114d3 */
        /* <DEDUP_REMOVED lines=8> */
[----:B---3--:R-:W-:-:S03]  /*1c730*/  @!P3 LEA R6, P5, R211, R14, 0x1 ;  /* 0x0000000ed306b211 */ /* 0x008fc600078a08ff */
[----:B------:R-:W-:Y:S02]  /*1c740*/  @!P2 LEA R8, P4, R4, R14, 0x1 ;  /* 0x0000000e0408a211 */ /* 0x000fe400078808ff */
[C---:B-1----:R-:W-:Y:S01]  /*1c750*/  @!P3 LEA.HI.X R7, R211.reuse, R0, R5, 0x1, P5 ;  /* 0x00000000d307b211 */ /* 0x042fe200028f0c05 */
[----:B------:R-:W-:Y:S01]  /*1c760*/  VIADD R5, R211, 0x40 ;  /* 0x00000040d3057836 */ /* 0x000fe20000000000 */
[----:B------:R-:W-:-:S03]  /*1c770*/  @!P1 LEA R10, P5, R15, R14, 0x1 ;  /* 0x0000000e0f0a9211 */ /* 0x000fc600078a08ff */
[----:B------:R4:W-:Y:S01]  /*1c780*/  @!P3 ST.E.128 desc[UR54][R6.64], RZ ;  /* 0x000000ff0600b985 */ /* 0x0009e2000c101d36 */
[----:B------:R-:W-:Y:S02]  /*1c790*/  SHF.R.S32.HI R5, RZ, 0x1f, R5 ;  /* 0x0000001fff057819 */ /* 0x000fe40000011405 */
[-C--:B------:R-:W-:Y:S02]  /*1c7a0*/  @!P1 LEA.HI.X R11, R15, R0.reuse, R25, 0x1, P5 ;  /* 0x000000000f0b9211 */ /* 0x080fe400028f0c19 */
[----:B------:R-:W-:Y:S02]  /*1c7b0*/  @!P2 LEA.HI.X R9, R4, R0, R5, 0x1, P4 ;  /* 0x000000000409a211 */ /* 0x000fe400020f0c05 */
[----:B------:R-:W-:-:S03]  /*1c7c0*/  @!P0 LEA R4, P4, R12, R14, 0x1 ;  /* 0x0000000e0c048211 */ /* 0x000fc600078808ff */
[----:B------:R4:W-:Y:S01]  /*1c7d0*/  @!P2 ST.E.128 desc[UR54][R8.64], RZ ;  /* 0x000000ff0800a985 */ /* 0x0009e2000c101d36 */
[----:B------:R-:W-:-:S03]  /*1c7e0*/  @!P0 LEA.HI.X R5, R12, R0, R13, 0x1, P4 ;  /* 0x000000000c058211 */ /* 0x000fc600020f0c0d */
[----:B------:R4:W-:Y:S04]  /*1c7f0*/  @!P1 ST.E.128 desc[UR54][R10.64], RZ ;  /* 0x000000ff0a009985 */ /* 0x0009e8000c101d36 */
[----:B------:R4:W-:Y:S02]  /*1c800*/  @!P0 ST.E.128 desc[UR54][R4.64], RZ ;  /* 0x000000ff04008985 */ /* 0x0009e4000c101d36 */
.L_x_3057:
[----:B------:R-:W-:Y:S05]  /*1c810*/  BSYNC B1 ;  /* 0x0000000000017941 */ /* 0x000fea0003800000 */
.L_x_3056:
[----:B------:R-:W-:-:S03]  /*1c820*/  UMOV UR4, 0xffffffff ;  /* 0xffffffff00047882 */ /* 0x000fc60000000000 */
[----:B------:R-:W-:Y:S05]  /*1c830*/  BRA.DIV UR4, `(.L_x_3058) ;  /* 0x000000a204947947 */ /* 0x000fea000b800000 */
[----:B-1----:R1:W0:Y:S04]  /*1c840*/  SHFL.IDX PT, R0, R20, 0x1, 0x181f ;  /* 0x00381f0014007f89 */ /* 0x00222800000e0000 */
[----:B---3--:R1:W3:Y:S02]  /*1c850*/  SHFL.IDX PT, R14, R3, 0x1, 0x181f ;  /* 0x00381f00030e7f89 */ /* 0x0082e400000e0000 */
.L_x_3289:
[----:B----4-:R-:W-:Y:S01]  /*1c860*/  IADD3 R4, R228, 0x20, RZ ;  /* 0x00000020e4047810 */ /* 0x010fe20007ffe0ff */
[----:B------:R-:W-:Y:S03]  /*1c870*/  BSSY B1, `(.L_x_3059) ;  /* 0x000001e000017945 */ /* 0x000fe60003800000 */
        /* <DEDUP_REMOVED lines=16> */
[-C--:B---3--:R-:W-:Y:S02]  /*1c980*/  @!P3 LEA R6, P5, R211, R14.reuse, 0x1 ;  /* 0x0000000ed306b211 */ /* 0x088fe400078a08ff */
[----:B------:R-:W-:Y:S02]  /*1c990*/  @!P2 LEA R8, P4, R5, R14, 0x1 ;  /* 0x0000000e0508a211 */ /* 0x000fe400078808ff */
[----:B0-----:R-:W-:Y:S02]  /*1c9a0*/  @!P3 LEA.HI.X R7, R211, R0, R10, 0x1, P5 ;  /* 0x00000000d307b211 */ /* 0x001fe400028f0c0a */
        /* <DEDUP_REMOVED lines=10> */
.L_x_3060:
[----:B------:R-:W-:Y:S05]  /*1ca50*/  BSYNC B1 ;  /* 0x0000000000017941 */ /* 0x000fea0003800000 */
.L_x_3059:
[----:B------:R-:W-:-:S03]  /*1ca60*/  UMOV UR4, 0xffffffff ;  /* 0xffffffff00047882 */ /* 0x000fc60000000000 */
[----:B------:R-:W-:Y:S05]  /*1ca70*/  BRA.DIV UR4, `(.L_x_3061) ;  /* 0x000000a2044c7947 */ /* 0x000fea000b800000 */
[----:B0-----:R0:W0:Y:S04]  /*1ca80*/  SHFL.IDX PT, R0, R20, 0x2, 0x181f ;  /* 0x00581f0014007f89 */ /* 0x00102800000e0000 */
[----:B---3--:R3:W0:Y:S02]  /*1ca90*/  SHFL.IDX PT, R14, R3, 0x2, 0x181f ;  /* 0x00581f00030e7f89 */ /* 0x00862400000e0000 */
.L_x_3293:
        /* <DEDUP_REMOVED lines=18> */
[-C--:B0-----:R-:W-:Y:S02]  /*1cbc0*/  @!P3 LEA R6, P5, R211, R14.reuse, 0x1 ;  /* 0x0000000ed306b211 */ /* 0x081fe400078a08ff */
        /* <DEDUP_REMOVED lines=12> */
.L_x_3063:
[----:B------:R-:W-:Y:S05]  /*1cc90*/  BSYNC B1 ;  /* 0x0000000000017941 */ /* 0x000fea0003800000 */
.L_x_3062:
[----:B------:R-:W-:-:S03]  /*1cca0*/  UMOV UR4, 0xffffffff ;  /* 0xffffffff00047882 */ /* 0x000fc60000000000 */
[----:B------:R-:W-:Y:S05]  /*1ccb0*/  BRA.DIV UR4, `(.L_x_3064) ;  /* 0x000000a204047947 */ /* 0x000fea000b800000 */
[----:B0-----:R0:W0:Y:S04]  /*1ccc0*/  SHFL.IDX PT, R0, R20, 0x3, 0x181f ;  /* 0x00781f0014007f89 */ /* 0x00102800000e0000 */
[----:B------:R0:W0:Y:S02]  /*1ccd0*/  SHFL.IDX PT, R14, R3, 0x3, 0x181f ;  /* 0x00781f00030e7f89 */ /* 0x00002400000e0000 */
.L_x_3297:
[----:B01-3--:R-:W-:-:S05]  /*1cce0*/  VIADD R3, R228, 0x60 ;  /* 0x00000060e4037836 */ /* 0x00bfca0000000000 */
[----:B------:R-:W-:-:S13]  /*1ccf0*/  ISETP.GE.AND P0, PT, R3, R21, PT ;  /* 0x000000150300720c */ /* 0x000fda0003f06270 */
[----:B------:R-:W-:Y:S05]  /*1cd00*/  @P0 BRA `(.L_x_3047) ;  /* 0x00000000006c0947 */ /* 0x000fea0003800000 */
[----:B------:R-:W-:Y:S01]  /*1cd10*/  ULDC UR4, c[0x0][0xac8] ;  /* 0x0002b20000047ab9 */ /* 0x000fe20000000800 */
[C---:B----4-:R-:W-:Y:S01]  /*1cd20*/  VIADD R4, R211.reuse, 0x40 ;  /* 0x00000040d3047836 */ /* 0x050fe20000000000 */
[C---:B------:R-:W-:Y:S01]  /*1cd30*/  ISETP.GE.AND P3, PT, R211.reuse, UR4, PT ;  /* 0x00000004d3007c0c */ /* 0x040fe2000bf66270 */
[C---:B------:R-:W-:Y:S01]  /*1cd40*/  VIADD R15, R211.reuse, 0x80 ;  /* 0x00000080d30f7836 */ /* 0x040fe20000000000 */
[C---:B------:R-:W-:Y:S01]  /*1cd50*/  IADD3 R12, R211.reuse, 0xc0, RZ ;  /* 0x000000c0d30c7810 */ /* 0x040fe20007ffe0ff */
[C---:B------:R-:W-:Y:S01]  /*1cd60*/  VIADD R20, R211.reuse, 0x80 ;  /* 0x00000080d3147836 */ /* 0x040fe20000000000 */
[----:B------:R-:W-:Y:S01]  /*1cd70*/  ISETP.GE.AND P2, PT, R4, UR4, PT ;  /* 0x0000000404007c0c */ /* 0x000fe2000bf46270 */
[----:B------:R-:W-:Y:S01]  /*1cd80*/  VIADD R13, R211, 0xc0 ;  /* 0x000000c0d30d7836 */ /* 0x000fe20000000000 */
[----:B------:R-:W-:Y:S02]  /*1cd90*/  SHF.R.S32.HI R5, RZ, 0x1f, R211 ;  /* 0x0000001fff057819 */ /* 0x000fe400000114d3 */
[----:B------:R-:W-:-:S02]  /*1cda0*/  ISETP.GE.AND P1, PT, R15, UR4, PT ;  /* 0x000000040f007c0c */ /* 0x000fc4000bf26270 */
[----:B------:R-:W-:Y:S02]  /*1cdb0*/  ISETP.GE.AND P0, PT, R12, UR4, PT ;  /* 0x000000040c007c0c */ /* 0x000fe4000bf06270 */
[----:B------:R-:W-:Y:S02]  /*1cdc0*/  SHF.R.S32.HI R20, RZ, 0x1f, R20 ;  /* 0x0000001fff147819 */ /* 0x000fe40000011414 */
[C---:B------:R-:W-:Y:S02]  /*1cdd0*/  @!P3 LEA R6, P5, R211.reuse, R14, 0x1 ;  /* 0x0000000ed306b211 */ /* 0x040fe400078a08ff */
[----:B------:R-:W-:Y:S02]  /*1cde0*/  SHF.R.S32.HI R13, RZ, 0x1f, R13 ;  /* 0x0000001fff0d7819 */ /* 0x000fe4000001140d */
[C---:B------:R-:W-:Y:S01]  /*1cdf0*/  @!P3 LEA.HI.X R7, R211.reuse, R0, R5, 0x1, P5 ;  /* 0x00000000d307b211 */ /* 0x040fe200028f0c05 */
[----:B------:R-:W-:Y:S01]  /*1ce00*/  VIADD R5, R211, 0x40 ;  /* 0x00000040d3057836 */ /* 0x000fe20000000000 */
[----:B------:R-:W-:-:S02]  /*1ce10*/  @!P2 LEA R8, P4, R4, R14, 0x1 ;  /* 0x0000000e0408a211 */ /* 0x000fc400078808ff */
[C---:B------:R-:W-:Y:S01]  /*1ce20*/  @!P1 LEA R10, P5, R15.reuse, R14, 0x1 ;  /* 0x0000000e0f0a9211 */ /* 0x040fe200078a08ff */
        /* <DEDUP_REMOVED lines=9> */
.L_x_3047:
[----:B------:R-:W-:Y:S05]  /*1cec0*/  BSYNC B0 ;  /* 0x0000000000007941 */ /* 0x000fea0003800000 */
.L_x_3033:
[----:B------:R-:W-:Y:S02]  /*1ced0*/  ULDC UR4, c[0x0][0xc3c] ;  /* 0x00030f0000047ab9 */ /* 0x000fe40000000800 */
[----:B--2---:R-:W-:-:S13]  /*1cee0*/  ISETP.GE.AND P0, PT, R51, UR4, PT ;  /* 0x0000000433007c0c */ /* 0x004fda000bf06270 */
[----:B------:R-:W-:Y:S05]  /*1cef0*/  @!P0 BRA `(.L_x_3065) ;  /* 0xfffffe4400808947 */ /* 0x000fea000383ffff */
[----:B------:R-:W-:Y:S05]  /*1cf00*/  BRA `(.L_x_2832) ;  /* 0x0000007c00c47947 */ /* 0x000fea0003800000 */
.L_x_2830:
        /* <DEDUP_REMOVED lines=16> */
.L_x_3066:
        /* <DEDUP_REMOVED lines=43> */
.L_x_3070:
        /* <DEDUP_REMOVED lines=37> */
.L_x_3068:
        /* <DEDUP_REMOVED lines=13> */
.L_x_3071:
        /* <DEDUP_REMOVED lines=30> */
[----:B------:R-:W-:Y:S01]  /*1d7c0*/  @P0 IADD3 R2, R2, 0x1, RZ ;  /* 0x0000000102020810 */ /* 0x000fe20007ffe0ff */
[----:B0-----:R-:W-:-:S04]  /*1d7d0*/  IMAD.MOV R13, RZ, RZ, -R3 ;  /* 0x000000ffff0d7224 */ /* 0x001fc800078e0a03 */
[----:B------:R-:W-:Y:S01]  /*1d7e0*/  IMAD.MOV.U32 R10, RZ, RZ, R2 ;  /* 0x000000ffff0a7224 */ /* 0x000fe200078e0002 */
[----:B------:R-:W-:Y:S01]  /*1d7f0*/  IABS R2, R9 ;  /* 0x0000000900027213 */ /* 0x000fe20000000000 */
[----:B------:R-:W-:Y:S02]  /*1d800*/  IMAD R11, R13, R4, RZ ;  /* 0x000000040d0b7224 */ /* 0x000fe400078e02ff */
[----:B------:R-:W-:Y:S01]  /*1d810*/  @!P2 IMAD.MOV R10, RZ, RZ, -R10 ;  /* 0x000000ffff0aa224 */ /* 0x000fe200078e0a0a */
[----:B------:R-:W-:Y:S01]  /*1d820*/  @!P1 LOP3.LUT R10, RZ, R6, RZ, 0x33, !PT ;  /* 0x00000006ff0a9212 */ /* 0x000fe200078e33ff */
[----:B------:R-:W-:Y:S02]  /*1d830*/  IMAD.MOV R12, RZ, RZ, -R2 ;  /* 0x000000ffff0c7224 */ /* 0x000fe400078e0a02 */
[----:B------:R-:W-:Y:S01]  /*1d840*/  IMAD.MOV.U32 R2, RZ, RZ, RZ ;  /* 0x000000ffff027224 */ /* 0x000fe200078e00ff */
[----:B------:R-:W-:-:S03]  /*1d850*/  IABS R8, R10 ;  /* 0x0000000a00087213 */ /* 0x000fc60000000000 */
        /* <DEDUP_REMOVED lines=22> */
.L_x_3072:
        /* <DEDUP_REMOVED lines=12> */
[----:B0-----:R-:W-:-:S05]  /*1da80*/  IADD3 R11, RZ, -R3, RZ ;  /* 0x80000003ff0b7210 */ /* 0x001fca0007ffe0ff */
        /* <DEDUP_REMOVED lines=45> */
[----:B------:R-:W-:Y:S02]  /*1dd60*/  @!P2 IADD3 R2, -R2, RZ, RZ ;  /* 0x000000ff0202a210 */ /* 0x000fe40007ffe1ff */
[----:B------:R-:W-:-:S05]  /*1dd70*/  @!P1 LOP3.LUT R2, RZ, R13, RZ, 0x33, !PT ;  /* 0x0000000dff029212 */ /* 0x000fca00078e33ff */
[----:B------:R-:W-:-:S07]  /*1dd80*/  IMAD R26, R2, R26, R3 ;  /* 0x0000001a021a7224 */ /* 0x000fce00078e0203 */
.L_x_3073:
[----:B------:R-:W-:-:S05]  /*1dd90*/  LOP3.LUT R25, RZ, R2, RZ, 0x33, !PT ;  /* 0x00000002ff197212 */ /* 0x000fca00078e33ff */
[----:B------:R-:W-:Y:S01]  /*1dda0*/  IMAD.IADD R25, R6, 0x1, R25 ;  /* 0x0000000106197824 */ /* 0x000fe200078e0219 */
[----:B------:R-:W-:Y:S06]  /*1ddb0*/  BRA `(.L_x_3074) ;  /* 0x00000000000c7947 */ /* 0x000fec0003800000 */
.L_x_3069:
[----:B------:R-:W-:Y:S02]  /*1ddc0*/  IMAD.MOV.U32 R25, RZ, RZ, RZ ;  /* 0x000000ffff197224 */ /* 0x000fe400078e00ff */
[----:B------:R-:W-:Y:S02]  /*1ddd0*/  IMAD.U32 R24, RZ, RZ, UR6 ;  /* 0x00000006ff187e24 */ /* 0x000fe4000f8e00ff */
[----:B------:R-:W-:-:S07]  /*1dde0*/  IMAD.MOV.U32 R26, RZ, RZ, RZ ;  /* 0x000000ffff1a7224 */ /* 0x000fce00078e00ff */
.L_x_3074:
[----:B------:R-:W-:-:S13]  /*1ddf0*/  ISETP.NE.AND P0, PT, R7, RZ, PT ;  /* 0x000000ff0700720c */ /* 0x000fda0003f05270 */
[----:B------:R-:W0:Y:S01]  /*1de00*/  @!P0 S2R R3, SR_CgaCtaId ;  /* 0x0000000000038919 */ /* 0x000e220000008800 */
[----:B------:R-:W-:-:S04]  /*1de10*/  @!P0 MOV R2, 0x400 ;  /* 0x0000040000028802 */ /* 0x000fc80000000f00 */
[----:B0-----:R-:W-:-:S05]  /*1de20*/  @!P0 LEA R2, R3, R2, 0x18 ;  /* 0x0000000203028211 */ /* 0x001fca00078ec0ff */
[----:B------:R1:W-:Y:S01]  /*1de30*/  @!P0 STS.128 [R2+0x228d0], R24 ;  /* 0x0228d01802008388 */ /* 0x0003e20000000c00 */
[----:B------:R-:W-:Y:S06]  /*1de40*/  BAR.ARV 0x5, 0x180 ;  /* 0x0146000000007b1d */ /* 0x000fec0000002000 */
.L_x_3067:
[----:B------:R2:W-:Y:S01]  /*1de50*/  STL [R1+0x20], RZ ;  /* 0x000020ff01007387 */ /* 0x0005e20000100800 */
[----:B------:R-:W-:Y:S01]  /*1de60*/  ULDC UR4, c[0x0][0xc3c] ;  /* 0x00030f0000047ab9 */ /* 0x000fe20000000800 */
[----:B------:R-:W-:Y:S01]  /*1de70*/  IMAD.MOV.U32 R23, RZ, RZ, 0x1 ;  /* 0x00000001ff177424 */ /* 0x000fe200078e00ff */
[----:B0-----:R-:W-:Y:S01]  /*1de80*/  ISETP.GE.AND P0, PT, R27, UR4, PT ;  /* 0x000000041b007c0c */ /* 0x001fe2000bf06270 */
[----:B------:R-:W-:-:S12]  /*1de90*/  IMAD.MOV.U32 R19, RZ, RZ, RZ ;  /* 0x000000ffff137224 */ /* 0x000fd800078e00ff */
[----:B--2---:R-:W-:Y:S05]  /*1dea0*/  @P0 BRA `(.L_x_3075) ;  /* 0x0000006c00000947 */ /* 0x004fea0003800000 */
[----:B------:R-:W0:Y:S01]  /*1deb0*/  S2UR UR5, SR_CgaCtaId ;  /* 0x00000000000579c3 */ /* 0x000e220000008800 */
[C---:B-1----:R-:W-:Y:S01]  /*1dec0*/  IMAD.SHL.U32 R2, R0.reuse, 0x8, RZ ;  /* 0x0000000800027824 */ /* 0x042fe200078e00ff */
[----:B------:R-:W-:Y:S01]  /*1ded0*/  LOP3.LUT R5, R0, 0x7f, RZ, 0xc0, !PT ;  /* 0x0000007f00057812 */ /* 0x000fe200078ec0ff */
[----:B------:R-:W-:Y:S01]  /*1dee0*/  UMOV UR4, 0x400 ;  /* 0x0000040000047882 */ /* 0x000fe20000000000 */
[----:B------:R1:W-:Y:S01]  /*1def0*/  STL [R1+0x20], RZ ;  /* 0x000020ff01007387 */ /* 0x0003e20000100800 */
[----:B------:R-:W-:Y:S01]  /*1df00*/  BSSY B8, `(.L_x_3075) ;  /* 0x00006ba000087945 */ /* 0x000fe20003800000 */
[C---:B------:R-:W-:Y:S01]  /*1df10*/  LOP3.LUT R3, R2.reuse, 0x1f8, RZ, 0xc0, !PT ;  /* 0x000001f802037812 */ /* 0x040fe200078ec0ff */
[----:B------:R-:W-:Y:S01]  /*1df20*/  IMAD.SHL.U32 R29, R5, 0x8, RZ ;  /* 0x00000008051d7824 */ /* 0x000fe200078e00ff */
[----:B------:R-:W-:Y:S01]  /*1df30*/  LOP3.LUT R2, R2, 0x38, RZ, 0xc0, !PT ;  /* 0x0000003802027812 */ /* 0x000fe200078ec0ff */
[----:B------:R-:W-:Y:S01]  /*1df40*/  IMAD.MOV.U32 R28, RZ, RZ, 0x1 ;  /* 0x00000001ff1c7424 */ /* 0x000fe200078e00ff */
[----:B------:R-:W-:Y:S01]  /*1df50*/  LOP3.LUT R4, R3, 0x38, R0, 0x78, !PT ;  /* 0x0000003803047812 */ /* 0x000fe200078e7800 */
[----:B------:R-:W-:Y:S01]  /*1df60*/  IMAD.SHL.U32 R0, R0, 0x10, RZ ;  /* 0x0000001000007824 */ /* 0x000fe200078e00ff */
[----:B------:R-:W-:-:S02]  /*1df70*/  SHF.R.U32.HI R3, RZ, 0x3, R5 ;  /* 0x00000003ff037819 */ /* 0x000fc40000011605 */
[----:B------:R-:W-:Y:S02]  /*1df80*/  CS2R R18, SRZ ;  /* 0x0000000000127805 */ /* 0x000fe4000001ff00 */
[----:B------:R-:W-:Y:S01]  /*1df90*/  LOP3.LUT R29, R4, 0x200, R29, 0xf8, !PT ;  /* 0x00000200041d7812 */ /* 0x000fe200078ef81d */
[----:B------:R-:W-:Y:S01]  /*1dfa0*/  IMAD.MOV.U32 R23, RZ, RZ, 0x1 ;  /* 0x00000001ff177424 */ /* 0x000fe200078e00ff */
[----:B------:R-:W-:Y:S01]  /*1dfb0*/  LOP3.LUT R3, R3, 0x70, R0, 0xf8, !PT ;  /* 0x0000007003037812 */ /* 0x000fe200078ef800 */
[----:B------:R-:W-:Y:S01]  /*1dfc0*/  ULDC.64 UR40, c[0x0][0x198] ;  /* 0x0000660000287ab9 */ /* 0x000fe20000000a00 */
[C---:B------:R-:W-:Y:S01]  /*1dfd0*/  LOP3.LUT R0, R2.reuse, 0x40, RZ, 0xfc, !PT ;  /* 0x0000004002007812 */ /* 0x040fe200078efcff */
[----:B------:R-:W-:Y:S01]  /*1dfe0*/  ULOP3.LUT UR38, UR36, 0x2, URZ, 0xfc, !UPT ;  /* 0x0000000224267892 */ /* 0x000fe2000f8efc3f */
[C---:B------:R-:W-:Y:S01]  /*1dff0*/  LOP3.LUT R3, R2.reuse, 0x80, RZ, 0xfc, !PT ;  /* 0x0000008002037812 */ /* 0x040fe200078efcff */
[----:B------:R-:W-:Y:S01]  /*1e000*/  ULDC UR37, c[0x0][0xc] ;  /* 0x0000030000257ab9 */ /* 0x000fe20000000800 */
[----:B------:R-:W-:Y:S01]  /*1e010*/  LOP3.LUT R2, R2, 0xc0, RZ, 0xfc, !PT ;  /* 0x000000c002027812 */ /* 0x000fe200078efcff */
[----:B0-----:R-:W-:-:S06]  /*1e020*/  ULEA UR4, UR5, UR4, 0x18 ;  /* 0x0000000405047291 */ /* 0x001fcc000f8ec03f */
[----:B------:R-:W-:-:S04]  /*1e030*/  IMAD.U32 R17, RZ, RZ, UR4 ;  /* 0x00000004ff117e24 */ /* 0x000fc8000f8e00ff */
[----:B------:R-:W-:-:S05]  /*1e040*/  IMAD R0, R29, 0x2, R17 ;  /* 0x000000021d007824 */ /* 0x000fca00078e0211 */
[----:B------:R1:W-:Y:S02]  /*1e050*/  STL [R1+0x4], R0 ;  /* 0x0000040001007387 */ /* 0x0003e40000100800 */
.L_x_3194:
[----:B------:R-:W-:Y:S05]  /*1e060*/  YIELD ;  /* 0x0000000000007946 */ /* 0x000fea0003800000 */
[----:B------:R-:W-:Y:S01]  /*1e070*/  ULDC.64 UR4, c[0x0][0xa28] ;  /* 0x00028a0000047ab9 */ /* 0x000fe20000000a00 */
[----:B------:R-:W-:Y:S01]  /*1e080*/  IMAD.MOV.U32 R31, RZ, RZ, RZ ;  /* 0x000000ffff1f7224 */ /* 0x000fe200078e00ff */
[----:B------:R-:W-:Y:S01]  /*1e090*/  ISETP.NE.U32.AND P0, PT, RZ, UR4, PT ;  /* 0x00000004ff007c0c */ /* 0x000fe2000bf05070 */
[----:B------:R-:W0:Y:S01]  /*1e0a0*/  LDC.64 R4, c[0x0][0xa00] ;  /* 0x00028000ff047b82 */ /* 0x000e220000000a00 */
[----:B------:R-:W-:Y:S01]  /*1e0b0*/  IMAD.MOV.U32 R8, RZ, RZ, RZ ;  /* 0x000000ffff087224 */ /* 0x000fe200078e00ff */
[----:B------:R-:W-:Y:S01]  /*1e0c0*/  ULDC.64 UR6, c[0x0][0xa10] ;  /* 0x0002840000067ab9 */ /* 0x000fe20000000a00 */
[----:B------:R-:W-:Y:S01]  /*1e0d0*/  ISETP.NE.AND.EX P0, PT, RZ, UR5, PT, P0 ;  /* 0x00000005ff007c0c */ /* 0x000fe2000bf05300 */
[----:B------:R-:W-:-:S12]  /*1e0e0*/  ULDC.64 UR4, c[0x0][0xa18] ;  /* 0x0002860000047ab9 */ /* 0x000fd80000000a00 */
[----:B--2---:R-:W2:Y:S02]  /*1e0f0*/  @P0 LDC.64 R2, c[0x0][0xa28] ;  /* 0x00028a00ff020b82 */ /* 0x004ea40000000a00 */
[----:B--2---:R-:W-:-:S05]  /*1e100*/  @P0 IMAD.WIDE R2, R27, 0x4, R2 ;  /* 0x000000041b020825 */ /* 0x004fca00078e0202 */
[----:B------:R2:W5:Y:S01]  /*1e110*/  @P0 LDG.E R31, desc[UR54][R2.64] ;  /* 0x00000036021f0981 */ /* 0x000562000c1e1900 */
[----:B------:R-:W-:Y:S01]  /*1e120*/  ISETP.NE.U32.AND P0, PT, RZ, UR4, PT ;  /* 0x00000004ff007c0c */ /* 0x000fe2000bf05070 */
[----:B0-----:R-:W-:Y:S01]  /*1e130*/  IMAD.WIDE R4, R27, 0x4, R4 ;  /* 0x000000041b047825 */ /* 0x001fe200078e0204 */
[----:B------:R-:W-:Y:S02]  /*1e140*/  ISETP.NE.U32.AND P1, PT, RZ, UR6, PT ;  /* 0x00000006ff007c0c */ /* 0x000fe4000bf25070 */
[----:B------:R-:W-:Y:S01]  /*1e150*/  ISETP.NE.AND.EX P2, PT, RZ, UR5, PT, P0 ;  /* 0x00000005ff007c0c */ /* 0x000fe2000bf45300 */
[----:B------:R-:W-:Y:S01]  /*1e160*/  ULDC.64 UR4, c[0x0][0xa00] ;  /* 0x0002800000047ab9 */ /* 0x000fe20000000a00 */
[----:B------:R-:W-:Y:S02]  /*1e170*/  ISETP.NE.AND.EX P1, PT, RZ, UR7, PT, P1 ;  /* 0x00000007ff007c0c */ /* 0x000fe4000bf25310 */
[----:B------:R-:W-:Y:S01]  /*1e180*/  ISETP.NE.U32.AND P0, PT, RZ, UR4, PT ;  /* 0x00000004ff007c0c */ /* 0x000fe2000bf05070 */
[----:B--2---:R-:W0:Y:S01]  /*1e190*/  LDC.64 R2, c[0x0][0xa10] ;  /* 0x00028400ff027b82 */ /* 0x004e220000000a00 */
[----:B-1----:R-:W-:-:S02]  /*1e1a0*/  MOV R0, RZ ;  /* 0x000000ff00007202 */ /* 0x002fc40000000f00 */
[----:B------:R-:W-:-:S05]  /*1e1b0*/  ISETP.NE.AND.EX P0, PT, RZ, UR5, PT, P0 ;  /* 0x00000005ff007c0c */ /* 0x000fca000bf05300 */
[----:B---3--:R-:W1:Y:S08]  /*1e1c0*/  @P2 LDC.64 R6, c[0x0][0xa18] ;  /* 0x00028600ff062b82 */ /* 0x008e700000000a00 */
[----:B------:R-:W2:Y:S01]  /*1e1d0*/  @P0 LDG.E R8, desc[UR54][R4.64] ;  /* 0x0000003604080981 */ /* 0x000ea2000c1e1900 */
[----:B------:R-:W-:Y:S01]  /*1e1e0*/  ULDC UR4, c[0x0][0x288] ;  /* 0x0000a20000047ab9 */ /* 0x000fe20000000800 */
[----:B0-----:R-:W-:-:S05]  /*1e1f0*/  IMAD.WIDE R2, R27, 0x4, R2 ;  /* 0x000000041b027825 */ /* 0x001fca00078e0202 */
[----:B------:R-:W5:Y:S01]  /*1e200*/  @P1 LDG.E R0, desc[UR54][R2.64] ;  /* 0x0000003602001981 */ /* 0x000f62000c1e1900 */
[----:B-1----:R-:W-:-:S03]  /*1e210*/  @P2 IMAD.WIDE R6, R27, 0x4, R6 ;  /* 0x000000041b062825 */ /* 0x002fc600078e0206 */
[----:B--2---:R0:W-:Y:S02]  /*1e220*/  STL [R1+0x8], R8 ;  /* 0x0000080801007387 */ /* 0x0041e40000100800 */
[----:B0-----:R-:W-:Y:S01]  /*1e230*/  IMAD.U32 R8, RZ, RZ, UR4 ;  /* 0x00000004ff087e24 */ /* 0x001fe2000f8e00ff */
[----:B------:R-:W-:-:S05]  /*1e240*/  ULDC.64 UR4, c[0x0][0x418] ;  /* 0x0001060000047ab9 */ /* 0x000fca0000000a00 */
        /* <DEDUP_REMOVED lines=8> */
[----:B0-----:R-:W-:Y:S02]  /*1e2d0*/  IMAD.U32 R7, RZ, RZ, UR5 ;  /* 0x00000005ff077e24 */ /* 0x001fe4000f8e00ff */
[----:B------:R-:W-:Y:S01]  /*1e2e0*/  IMAD.U32 R10, RZ, RZ, UR4 ;  /* 0x00000004ff0a7e24 */ /* 0x000fe2000f8e00ff */
[----:B--2---:R0:W-:Y:S01]  /*1e2f0*/  STL [R1], R8 ;  /* 0x0000000801007387 */ /* 0x0041e20000100800 */
[----:B------:R-:W-:Y:S01]  /*1e300*/  IMAD.MOV.U32 R12, RZ, RZ, R8 ;  /* 0x000000ffff0c7224 */ /* 0x000fe200078e0008 */
[----:B----4-:R-:W-:Y:S06]  /*1e310*/  @P2 BRA `(.L_x_3076) ;  /* 0x0000000000142947 */ /* 0x010fec0003800000 */
[----:B------:R-:W-:Y:S05]  /*1e320*/  @!P0 BRA `(.L_x_3076) ;  /* 0x0000000000108947 */ /* 0x000fea0003800000 */
[----:B------:R-:W2:Y:S04]  /*1e330*/  LDG.E R9, desc[UR54][R4.64] ;  /* 0x0000003604097981 */ /* 0x000ea8000c1e1900 */
[----:B------:R-:W2:Y:S02]  /*1e340*/  LDG.E R6, desc[UR54][R4.64+0x4] ;  /* 0x0000043604067981 */ /* 0x000ea4000c1e1900 */
[----:B--2---:R-:W-:-:S05]  /*1e350*/  IMAD.IADD R12, R6, 0x1, -R9 ;  /* 0x00000001060c7824 */ /* 0x004fca00078e0a09 */
[----:B------:R1:W-:Y:S02]  /*1e360*/  STL [R1], R12 ;  /* 0x0000000c01007387 */ /* 0x0003e40000100800 */
.L_x_3076:
[----:B------:R-:W-:Y:S01]  /*1e370*/  ULDC.64 UR4, c[0x0][0xa20] ;  /* 0x0002880000047ab9 */ /* 0x000fe20000000a00 */
[C---:B------:R-:W-:Y:S02]  /*1e380*/  LOP3.LUT R4, R26.reuse, 0xff000000, RZ, 0xc0, !PT ;  /* 0xff0000001a047812 */ /* 0x040fe400078ec0ff */
[----:B------:R-:W-:Y:S02]  /*1e390*/  ISETP.NE.U32.AND P0, PT, RZ, UR4, PT ;  /* 0x00000004ff007c0c */ /* 0x000fe4000bf05070 */
[----:B------:R-:W-:Y:S02]  /*1e3a0*/  SHF.R.U32.HI R5, RZ, 0x8, R4 ;  /* 0x00000008ff057819 */ /* 0x000fe40000011604 */
[----:B------:R-:W-:Y:S02]  /*1e3b0*/  ISETP.NE.AND.EX P0, PT, RZ, UR5, PT, P0 ;  /* 0x00000005ff007c0c */ /* 0x000fe4000bf05300 */
[C---:B------:R-:W-:Y:S02]  /*1e3c0*/  LOP3.LUT R6, R26.reuse, 0xff0000, RZ, 0xc0, !PT ;  /* 0x00ff00001a067812 */ /* 0x040fe400078ec0ff */
[----:B------:R-:W-:-:S02]  /*1e3d0*/  LOP3.LUT R26, R26, 0xffff, RZ, 0xc0, !PT ;  /* 0x0000ffff1a1a7812 */ /* 0x000fc400078ec0ff */
[----:B------:R-:W-:-:S07]  /*1e3e0*/  LEA.HI R6, R6, R5, RZ, 0x10 ;  /* 0x0000000506067211 */ /* 0x000fce00078f80ff */
[----:B------:R-:W-:Y:S05]  /*1e3f0*/  @!P0 BRA `(.L_x_3077) ;  /* 0x0000000000108947 */ /* 0x000fea0003800000 */
[----:B------:R-:W2:Y:S02]  /*1e400*/  LDC.64 R4, c[0x0][0xa20] ;  /* 0x00028800ff047b82 */ /* 0x000ea40000000a00 */
[----:B--2---:R-:W-:-:S05]  /*1e410*/  IMAD.WIDE R4, R27, 0x4, R4 ;  /* 0x000000041b047825 */ /* 0x004fca00078e0204 */
[----:B------:R2:W5:Y:S01]  /*1e420*/  LDG.E R10, desc[UR54][R4.64] ;  /* 0x00000036040a7981 */ /* 0x000562000c1e1900 */
[----:B------:R-:W-:Y:S05]  /*1e430*/  BRA `(.L_x_3078) ;  /* 0x0000000000247947 */ /* 0x000fea0003800000 */
.L_x_3077:
[----:B------:R-:W-:Y:S02]  /*1e440*/  ULDC.64 UR4, c[0x0][0xa08] ;  /* 0x0002820000047ab9 */ /* 0x000fe40000000a00 */
[----:B------:R-:W-:-:S04]  /*1e450*/  ISETP.NE.U32.AND P0, PT, RZ, UR4, PT ;  /* 0x00000004ff007c0c */ /* 0x000fc8000bf05070 */
[----:B------:R-:W-:-:S13]  /*1e460*/  ISETP.NE.AND.EX P0, PT, RZ, UR5, PT, P0 ;  /* 0x00000005ff007c0c */ /* 0x000fda000bf05300 */
[----:B------:R-:W-:Y:S05]  /*1e470*/  @!P0 BRA `(.L_x_3078) ;  /* 0x0000000000148947 */ /* 0x000fea0003800000 */
[----:B------:R-:W2:Y:S02]  /*1e480*/  LDC.64 R4, c[0x0][0xa08] ;  /* 0x00028200ff047b82 */ /* 0x000ea40000000a00 */
[----:B--2---:R-:W-:-:S05]  /*1e490*/  IMAD.WIDE R4, R27, 0x4, R4 ;  /* 0x000000041b047825 */ /* 0x004fca00078e0204 */
[----:B------:R-:W2:Y:S04]  /*1e4a0*/  LDG.E R10, desc[UR54][R4.64] ;  /* 0x00000036040a7981 */ /* 0x000ea8000c1e1900 */
[----:B------:R-:W2:Y:S02]  /*1e4b0*/  LDG.E R9, desc[UR54][R4.64+0x4] ;  /* 0x0000043604097981 */ /* 0x000ea4000c1e1900 */
[----:B--2---:R-:W-:-:S07]  /*1e4c0*/  IMAD.IADD R10, R9, 0x1, -R10 ;  /* 0x00000001090a7824 */ /* 0x004fce00078e0a0a */
.L_x_3078:
[----:B--2---:R-:W2:Y:S01]  /*1e4d0*/  @P1 LDG.E R5, desc[UR54][R2.64] ;  /* 0x0000003602051981 */ /* 0x004ea2000c1e1900 */
[----:B0-----:R-:W0:Y:S03]  /*1e4e0*/  LDC R8, c[0x0][0x448] ;  /* 0x00011200ff087b82 */ /* 0x001e260000000800 */
[----:B------:R3:W2:Y:S01]  /*1e4f0*/  @P1 LDG.E R4, desc[UR54][R2.64+0x4] ;  /* 0x0000043602041981 */ /* 0x0006a2000c1e1900 */
[----:B------:R-:W-:Y:S02]  /*1e500*/  IMAD.SHL.U32 R35, R25, 0x80, RZ ;  /* 0x0000008019237824 */ /* 0x000fe400078e00ff */
[----:B-----5:R-:W-:Y:S02]  /*1e510*/  IMAD.IADD R10, R10, 0x1, -R31 ;  /* 0x000000010a0a7824 */ /* 0x020fe400078e0a1f */
[----:B---3--:R-:W3:Y:S01]  /*1e520*/  LDC.64 R2, c[0x0][0x9e0] ;  /* 0x00027800ff027b82 */ /* 0x008ee20000000a00 */
[----:B0-----:R-:W-:Y:S01]  /*1e530*/  ISETP.NE.AND P2, PT, R8, 0x1, PT ;  /* 0x000000010800780c */ /* 0x001fe20003f45270 */
[----:B------:R-:W-:-:S12]  /*1e540*/  VIADD R8, R35, 0x7f ;  /* 0x0000007f23087836 */ /* 0x000fd80000000000 */
[----:B------:R-:W0:Y:S01]  /*1e550*/  @P2 LDC R9, c[0x0][0x44c] ;  /* 0x00011300ff092b82 */ /* 0x000e220000000800 */
[----:B---3--:R-:W-:-:S07]  /*1e560*/  ISETP.GE.AND P3, PT, R3, 0x1, PT ;  /* 0x000000010300780c */ /* 0x008fce0003f66270 */
[----:B------:R-:W3:Y:S01]  /*1e570*/  @P2 LDC R11, c[0x0][0x450] ;  /* 0x00011400ff0b2b82 */ /* 0x000ee20000000800 */
[----:B--2---:R-:W-:Y:S02]  /*1e580*/  @P1 IMAD.IADD R7, R4, 0x1, -R5 ;  /* 0x0000000104071824 */ /* 0x004fe400078e0a05 */
[----:B0-----:R-:W-:-:S04]  /*1e590*/  @P2 IMAD.HI.U32 R4, R8, R9, RZ ;  /* 0x0000000908042227 */ /* 0x001fc800078e00ff */
[----:B------:R-:W-:Y:S01]  /*1e5a0*/  IMAD.IADD R22, R10, 0x1, R7 ;  /* 0x000000010a167824 */ /* 0x000fe200078e0207 */
[----:B---3--:R-:W-:-:S03]  /*1e5b0*/  @P2 SHF.R.U32.HI R8, RZ, R11, R4 ;  /* 0x0000000bff082219 */ /* 0x008fc60000011604 */
[C---:B------:R-:W-:Y:S01]  /*1e5c0*/  VIADD R4, R22.reuse, 0x5f ;  /* 0x0000005f16047836 */ /* 0x040fe20000000000 */
[----:B------:R-:W-:-:S03]  /*1e5d0*/  IADD3 R9, R22, 0x1, -R12 ;  /* 0x0000000116097810 */ /* 0x000fc60007ffe80c */
        /* <DEDUP_REMOVED lines=17> */
.L_x_3081:
[----:B------:R-:W-:-:S13]  /*1e6f0*/  ISETP.NE.AND P0, PT, R3, 0x1, PT ;  /* 0x000000010300780c */ /* 0x000fda0003f05270 */
[----:B------:R-:W0:Y:S02]  /*1e700*/  @P0 LDC.64 R4, c[0x0][0x9e8] ;  /* 0x00027a00ff040b82 */ /* 0x000e240000000a00 */
[----:B0-----:R-:W-:-:S05]  /*1e710*/  @P0 IMAD.HI.U32 R4, R11, R4, RZ ;  /* 0x000000040b040227 */ /* 0x001fca00078e00ff */
[----:B------:R-:W-:-:S07]  /*1e720*/  @P0 SHF.R.U32.HI R11, RZ, R5, R4 ;  /* 0x00000005ff0b0219 */ /* 0x000fce0000011604 */
.L_x_3082:
[----:B------:R-:W-:Y:S05]  /*1e730*/  BSYNC B0 ;  /* 0x0000000000007941 */ /* 0x000fea0003800000 */
.L_x_3080:
[----:B------:R-:W-:-:S05]  /*1e740*/  IMAD R11, R11, R3, R3 ;  /* 0x000000030b0b7224 */ /* 0x000fca00078e0203 */
[----:B------:R-:W-:-:S07]  /*1e750*/  VIMNMX R2, R2, R11, PT ;  /* 0x0000000b02027248 */ /* 0x000fce0003fe0100 */
.L_x_3079:
[----:B------:R-:W0:Y:S01]  /*1e760*/  @P2 LDC R8, c[0x0][0x44c] ;  /* 0x00011300ff082b82 */ /* 0x000e220000000800 */
[----:B------:R-:W-:Y:S01]  /*1e770*/  VIADD R2, R2, 0x5f ;  /* 0x0000005f02027836 */ /* 0x000fe20000000000 */
[----:B------:R-:W-:Y:S01]  /*1e780*/  MOV R5, R35 ;  /* 0x0000002300057202 */ /* 0x000fe20000000f00 */
[----:B------:R-:W-:Y:S02]  /*1e790*/  ULDC UR4, c[0x0][0x9dc] ;  /* 0x0002770000047ab9 */ /* 0x000fe40000000800 */
[----:B------:R-:W-:-:S03]  /*1e7a0*/  IMAD.HI R2, R2, 0x2aaaaaab, RZ ;  /* 0x2aaaaaab02027827 */ /* 0x000fc600078e02ff */
[----:B------:R-:W2:Y:S01]  /*1e7b0*/  @P2 LDC R4, c[0x0][0x450] ;  /* 0x00011400ff042b82 */ /* 0x000ea20000000800 */
[----:B0-----:R-:W-:-:S04]  /*1e7c0*/  @P2 IMAD.HI.U32 R11, R35, R8, RZ ;  /* 0x00000008230b2227 */ /* 0x001fc800078e00ff */
[----:B------:R-:W-:Y:S01]  /*1e7d0*/  IMAD.IADD R8, R22, 0x1, -R12 ;  /* 0x0000000116087824 */ /* 0x000fe200078e0a0c */
[----:B--2---:R-:W-:Y:S02]  /*1e7e0*/  @P2 SHF.R.U32.HI R5, RZ, R4, R11 ;  /* 0x00000004ff052219 */ /* 0x004fe4000001160b */
[----:B------:R-:W-:-:S03]  /*1e7f0*/  SHF.R.U32.HI R11, RZ, 0x1f, R2 ;  /* 0x0000001fff0b7819 */ /* 0x000fc60000011602 */
[----:B-1----:R-:W-:Y:S01]  /*1e800*/  IMAD.IADD R12, R8, 0x1, R5 ;  /* 0x00000001080c7824 */ /* 0x002fe200078e0205 */
[----:B------:R-:W-:-:S03]  /*1e810*/  LEA.HI.SX32 R11, R2, R11, 0x1c ;  /* 0x0000000b020b7211 */ /* 0x000fc600078fe2ff */
[----:B------:R-:W-:Y:S01]  /*1e820*/  VIADD R2, R12, -UR4 ;  /* 0x800000040c027c36 */ /* 0x000fe20008000000 */
[----:B------:R-:W-:Y:S01]  /*1e830*/  VIMNMX R11, R20, R11, PT ;  /* 0x0000000b140b7248 */ /* 0x000fe20003fe0100 */
        /* <DEDUP_REMOVED lines=11> */
.L_x_3085:
[----:B------:R-:W-:-:S13]  /*1e8f0*/  ISETP.NE.AND P0, PT, R3, 0x1, PT ;  /* 0x000000010300780c */ /* 0x000fda0003f05270 */
[----:B------:R-:W0:Y:S02]  /*1e900*/  @P0 LDC.64 R4, c[0x0][0x9e8] ;  /* 0x00027a00ff040b82 */ /* 0x000e240000000a00 */
[----:B0-----:R-:W-:-:S05]  /*1e910*/  @P0 IMAD.HI.U32 R4, R12, R4, RZ ;  /* 0x000000040c040227 */ /* 0x001fca00078e00ff */
[----:B------:R-:W-:-:S07]  /*1e920*/  @P0 SHF.R.U32.HI R12, RZ, R5, R4 ;  /* 0x00000005ff0c0219 */ /* 0x000fce0000011604 */
.L_x_3086:
[----:B------:R-:W-:Y:S05]  /*1e930*/  BSYNC B0 ;  /* 0x0000000000007941 */ /* 0x000fea0003800000 */
.L_x_3084:
[----:B------:R-:W-:-:S05]  /*1e940*/  IMAD R3, R12, R3, RZ ;  /* 0x000000030c037224 */ /* 0x000fca00078e02ff */
[----:B------:R-:W-:-:S07]  /*1e950*/  VIMNMX R2, R2, R3, !PT ;  /* 0x0000000302027248 */ /* 0x000fce0007fe0100 */
.L_x_3083:
[----:B------:R-:W-:Y:S01]  /*1e960*/  IMAD.HI R2, R2, 0x2aaaaaab, RZ ;  /* 0x2aaaaaab02027827 */ /* 0x000fe200078e02ff */
[----:B------:R-:W-:Y:S01]  /*1e970*/  BSSY B0, `(.L_x_3087) ;  /* 0x0000026000007945 */ /* 0x000fe20003800000 */
[----:B------:R-:W-:Y:S02]  /*1e980*/  LOP3.LUT R30, R6, 0xff, RZ, 0xc0, !PT ;  /* 0x000000ff061e7812 */ /* 0x000fe400078ec0ff */
[----:B------:R-:W-:Y:S01]  /*1e990*/  SHF.R.U32.HI R6, RZ, 0x10, R6 ;  /* 0x00000010ff067819 */ /* 0x000fe20000011606 */
[----:B------:R-:W-:Y:S01]  /*1e9a0*/  IMAD.MOV.U32 R14, RZ, RZ, RZ ;  /* 0x000000ffff0e7224 */ /* 0x000fe200078e00ff */
[----:B------:R-:W-:-:S04]  /*1e9b0*/  SHF.R.U32.HI R3, RZ, 0x1f, R2 ;  /* 0x0000001fff037819 */ /* 0x000fc80000011602 */
[----:B------:R-:W-:-:S04]  /*1e9c0*/  LEA.HI.SX32 R3, R2, R3, 0x1c ;  /* 0x0000000302037211 */ /* 0x000fc800078fe2ff */
[----:B------:R-:W-:-:S04]  /*1e9d0*/  VIMNMX R4, RZ, R3, !PT ;  /* 0x00000003ff047248 */ /* 0x000fc80007fe0100 */
[----:B------:R-:W-:-:S13]  /*1e9e0*/  ISETP.GT.AND P0, PT, R11, R4, PT ;  /* 0x000000040b00720c */ /* 0x000fda0003f04270 */
[----:B------:R-:W-:Y:S05]  /*1e9f0*/  @!P0 BRA `(.L_x_3088) ;  /* 0x0000000000748947 */ /* 0x000fea0003800000 */
[----:B------:R-:W-:Y:S01]  /*1ea00*/  ISETP.NE.AND P0, PT, R6, RZ, PT ;  /* 0x000000ff0600720c */ /* 0x000fe20003f05270 */
[----:B------:R-:W-:-:S03]  /*1ea10*/  ULDC UR4, c[0x0][0x9f0] ;  /* 0x00027c0000047ab9 */ /* 0x000fc60000000800 */
[----:B------:R-:W-:-:S04]  /*1ea20*/  SEL R5, R6, UR4, P0 ;  /* 0x0000000406057c07 */ /* 0x000fc80008000000 */
[----:B------:R-:W-:Y:S02]  /*1ea30*/  IABS R13, R5 ;  /* 0x00000005000d7213 */ /* 0x000fe40000000000 */
[----:B------:R-:W-:Y:S02]  /*1ea40*/  IADD3 R12, R5, -0x1, R11 ;  /* 0xffffffff050c7810 */ /* 0x000fe40007ffe00b */
[----:B------:R-:W0:Y:S03]  /*1ea50*/  I2F.RP R2, R13 ;  /* 0x0000000d00027306 */ /* 0x000e260000209400 */
[----:B------:R-:W-:-:S05]  /*1ea60*/  IMAD.IADD R12, R12, 0x1, -R4 ;  /* 0x000000010c0c7824 */ /* 0x000fca00078e0a04 */
[----:B0-----:R-:W0:Y:S02]  /*1ea70*/  MUFU.RCP R2, R2 ;  /* 0x0000000200027308 */ /* 0x001e240000001000 */
[----:B0-----:R-:W-:-:S06]  /*1ea80*/  VIADD R2, R2, 0xffffffe ;  /* 0x0ffffffe02027836 */ /* 0x001fcc0000000000 */
[----:B------:R0:W1:Y:S02]  /*1ea90*/  F2I.FTZ.U32.TRUNC.NTZ R3, R2 ;  /* 0x0000000200037305 */ /* 0x000064000021f000 */
[----:B0-----:R-:W-:-:S04]  /*1eaa0*/  LOP3.LUT R2, R12, R5, RZ, 0x3c, !PT ;  /* 0x000000050c027212 */ /* 0x001fc800078e3cff */
[----:B------:R-:W-:Y:S01]  /*1eab0*/  ISETP.GE.AND P3, PT, R2, RZ, PT ;  /* 0x000000ff0200720c */ /* 0x000fe20003f66270 */
[----:B-1----:R-:W-:-:S04]  /*1eac0*/  IMAD.MOV R2, RZ, RZ, -R3 ;  /* 0x000000ffff027224 */ /* 0x002fc800078e0a03 */
        /* <DEDUP_REMOVED lines=16> */
.L_x_3088:
[----:B------:R-:W-:Y:S05]  /*1ebd0*/  BSYNC B0 ;  /* 0x0000000000007941 */ /* 0x000fea0003800000 */
.L_x_3087:
[-C--:B------:R-:W-:Y:S01]  /*1ebe0*/  IMAD R3, R30, R14.reuse, R4 ;  /* 0x0000000e1e037224 */ /* 0x080fe200078e0204 */
[----:B------:R-:W-:Y:S04]  /*1ebf0*/  BSSY B0, `(.L_x_3089) ;  /* 0x0000131000007945 */ /* 0x000fe80003800000 */
[C---:B------:R-:W-:Y:S01]  /*1ec00*/  VIADDMNMX R11, R3.reuse, R14, R11, PT ;  /* 0x0000000e030b7246 */ /* 0x040fe2000380010b */
[----:B------:R-:W-:-:S04]  /*1ec10*/  IMAD R3, R3, 0x60, -R10 ;  /* 0x0000006003037824 */ /* 0x000fc800078e0a0a */
[----:B------:R-:W-:Y:S01]  /*1ec20*/  IMAD R10, R11, 0x60, -R10 ;  /* 0x000000600b0a7824 */ /* 0x000fe200078e0a0a */
[----:B------:R-:W-:-:S04]  /*1ec30*/  VIMNMX R3, RZ, R3, !PT ;  /* 0x00000003ff037248 */ /* 0x000fc80007fe0100 */
[----:B------:R-:W-:-:S04]  /*1ec40*/  VIMNMX R10, R10, R7, PT ;  /* 0x000000070a0a7248 */ /* 0x000fc80003fe0100 */
[----:B------:R-:W-:Y:S01]  /*1ec50*/  ISETP.GT.AND P0, PT, R10, R3, PT ;  /* 0x000000030a00720c */ /* 0x000fe20003f04270 */
[----:B------:R-:W-:-:S05]  /*1ec60*/  IMAD.WIDE.U32 R2, R3, -0x55555555, RZ ;  /* 0xaaaaaaab03027825 */ /* 0x000fca00078e00ff */
[----:B------:R-:W-:-:S05]  /*1ec70*/  SHF.R.U32.HI R4, RZ, 0x6, R3 ;  /* 0x00000006ff047819 */ /* 0x000fca0000011603 */
[----:B------:R-:W-:Y:S02]  /*1ec80*/  IMAD.MOV.U32 R2, RZ, RZ, R4 ;  /* 0x000000ffff027224 */ /* 0x000fe400078e0004 */
[----:B------:R-:W-:-:S04]  /*1ec90*/  @P0 VIADD R5, R10, 0x5f ;  /* 0x0000005f0a050836 */ /* 0x000fc80000000000 */
[----:B------:R-:W-:-:S05]  /*1eca0*/  @P0 IMAD.HI R5, R5, 0x2aaaaaab, RZ ;  /* 0x2aaaaaab05050827 */ /* 0x000fca00078e02ff */
[----:B------:R-:W-:-:S04]  /*1ecb0*/  @P0 SHF.R.U32.HI R10, RZ, 0x1f, R5 ;  /* 0x0000001fff0a0819 */ /* 0x000fc80000011605 */
        /* <DEDUP_REMOVED lines=11> */
.L_x_3300:
[----:B-1----:R-:W-:Y:S02]  /*1ed70*/  ISETP.NE.AND P0, PT, R14, RZ, PT ;  /* 0x000000ff0e00720c */ /* 0x002fe40003f05270 */
[----:B------:R-:W-:-:S11]  /*1ed80*/  PLOP3.LUT P6, PT, PT, PT, PT, 0x8, 0x0 ;  /* 0x000000000000781c */ /* 0x000fd60003fce170 */
[----:B------:R-:W-:Y:S05]  /*1ed90*/  @P0 BRA `(.L_x_3092) ;  /* 0x00000000000c0947 */ /* 0x000fea0003800000 */
[----:B------:R-:W-:-:S03]  /*1eda0*/  UMOV UR4, 0xffffffff ;  /* 0xffffffff00047882 */ /* 0x000fc60000000000 */
[----:B------:R-:W-:Y:S05]  /*1edb0*/  BRA.DIV UR4, `(.L_x_3093) ;  /* 0x0000008204407947 */ /* 0x000fea000b800000 */
[----:B------:R-:W-:-:S13]  /*1edc0*/  ELECT P6, URZ, PT ;  /* 0x00000000003f782f */ /* 0x000fda00038c0000 */
.L_x_3092:
        /* <DEDUP_REMOVED lines=9> */
.L_x_3303:
[----:B------:R-:W-:Y:S05]  /*1ee60*/  BSYNC B1 ;  /* 0x0000000000017941 */ /* 0x000fea0003800000 */
.L_x_3094:
[----:B------:R-:W-:Y:S04]  /*1ee70*/  BSSY B1, `(.L_x_3096) ;  /* 0x000007b000017945 */ /* 0x000fe80003800000 */
[----:B------:R-:W-:Y:S05]  /*1ee80*/  @!P6 BRA `(.L_x_3097) ;  /* 0x0000000400e4e947 */ /* 0x000fea0003800000 */
[----:B------:R-:W-:Y:S01]  /*1ee90*/  IMAD R12, R18, 0x8, R17 ;  /* 0x00000008120c7824 */ /* 0x000fe200078e0211 */
[----:B0-----:R-:W-:Y:S01]  /*1eea0*/  SHF.L.U32 R10, R28, 0x1f, RZ ;  /* 0x0000001f1c0a7819 */ /* 0x001fe200000006ff */
[----:B------:R-:W0:Y:S01]  /*1eeb0*/  S2R R3, SR_TID.X ;  /* 0x0000000000037919 */ /* 0x000e220000002100 */
[----:B------:R-:W-:Y:S02]  /*1eec0*/  BSSY B2, `(.L_x_3098) ;  /* 0x0000005000027945 */ /* 0x000fe40003800000 */
[----:B------:R-:W1:Y:S01]  /*1eed0*/  SYNCS.PHASECHK.TRANS64.TRYWAIT P0, [R12+URZ+0x228a0], R10 ;  /* 0x0228a00a0c0075a7 */ /* 0x000e62000800017f */
[----:B0-----:R-:W-:-:S04]  /*1eee0*/  LOP3.LUT R3, R3, 0x7f, RZ, 0xc0, !PT ;  /* 0x0000007f03037812 */ /* 0x001fc800078ec0ff */
[----:B------:R-:W-:Y:S01]  /*1eef0*/  ISETP.NE.AND P1, PT, R3, RZ, PT ;  /* 0x000000ff0300720c */ /* 0x000fe20003f25270 */
[----:B-1----:R-:W-:-:S12]  /*1ef00*/  @!P0 BRA `(.L_x_3099) ;  /* 0x0000008000208947 */ /* 0x002fd80003800000 */
.L_x_3304:
[----:B------:R-:W-:Y:S05]  /*1ef10*/  BSYNC B2 ;  /* 0x0000000000027941 */ /* 0x000fea0003800000 */
.L_x_3098:
        /* <DEDUP_REMOVED lines=9> */
.L_x_3101:
[----:B------:R-:W-:Y:S05]  /*1efb0*/  BSYNC B2 ;  /* 0x0000000000027941 */ /* 0x000fea0003800000 */
.L_x_3100:
        /* <DEDUP_REMOVED lines=12> */
.L_x_3102:
        /* <DEDUP_REMOVED lines=13> */
.L_x_3305:
[----:B------:R-:W-:Y:S05]  /*1f150*/  BSYNC B2 ;  /* 0x0000000000027941 */ /* 0x000fea0003800000 */
.L_x_3103:
        /* <DEDUP_REMOVED lines=11> */
.L_x_3106:
[----:B------:R-:W-:Y:S05]  /*1f210*/  BSYNC B2 ;  /* 0x0000000000027941 */ /* 0x000fea0003800000 */
.L_x_3105:
[----:B------:R-:W-:Y:S01]  /*1f220*/  R2UR UR6, R10 ;  /* 0x000000000a0672ca */ /* 0x000fe200000e0000 */
[----:B------:R-:W-:Y:S01]  /*1f230*/  UIADD3 UR4, UP0, UR40, 0x670, URZ ;  /* 0x0000067028047890 */ /* 0x000fe2000ff1e03f */
[----:B------:R-:W-:Y:S01]  /*1f240*/  R2UR UR7, R11 ;  /* 0x000000000b0772ca */ /* 0x000fe200000e0000 */
[----:B------:R-:W-:Y:S01]  /*1f250*/  VIADD R12, R12, 0x228b0 ;  /* 0x000228b00c0c7836 */ /* 0x000fe20000000000 */
[----:B------:R-:W-:Y:S01]  /*1f260*/  R2UR UR10, R7 ;  /* 0x00000000070a72ca */ /* 0x000fe200000e0000 */
[----:B------:R-:W-:Y:S01]  /*1f270*/  IMAD R7, R18, 0xc000, R17 ;  /* 0x0000c00012077824 */ /* 0x000fe200078e0211 */
[----:B------:R-:W-:Y:S01]  /*1f280*/  PLOP3.LUT P0, PT, PT, PT, PT, 0x80, 0x0 ;  /* 0x000000000000781c */ /* 0x000fe20003f0f070 */
[----:B------:R-:W-:Y:S02]  /*1f290*/  UIADD3.X UR5, URZ, UR41, URZ, UP0, !UPT ;  /* 0x000000293f057290 */ /* 0x000fe400087fe43f */
[----:B------:R-:W-:-:S10]  /*1f2a0*/  VIADD R13, R7, 0x400 ;  /* 0x00000400070d7836 */ /* 0x000fd40000000000 */
.L_x_3107:
        /* <DEDUP_REMOVED lines=15> */
.L_x_3108:
        /* <DEDUP_REMOVED lines=15> */
.L_x_3109:
        /* <DEDUP_REMOVED lines=15> */
.L_x_3110:
        /* <DEDUP_REMOVED lines=10> */
.L_x_3097:
[----:B------:R-:W-:Y:S05]  /*1f620*/  BSYNC B1 ;  /* 0x0000000000017941 */ /* 0x000fea0003800000 */
.L_x_3096:
[----:B------:R-:W-:Y:S01]  /*1f630*/  IADD3 R11, R2, -0x2, RZ ;  /* 0xfffffffe020b7810 */ /* 0x000fe20007ffe0ff */
[----:B------:R-:W-:Y:S01]  /*1f640*/  VIADD R18, R18, 0x1 ;  /* 0x0000000112127836 */ /* 0x000fe20000000000 */
[----:B------:R-:W-:Y:S02]  /*1f650*/  PLOP3.LUT P0, PT, PT, PT, PT, 0x8, 0x0 ;  /* 0x000000000000781c */ /* 0x000fe40003f0e170 */
[----:B------:R-:W-:Y:S02]  /*1f660*/  ISETP.GE.AND P2, PT, R11, R4, PT ;  /* 0x000000040b00720c */ /* 0x000fe40003f46270 */
[----:B------:R-:W-:-:S04]  /*1f670*/  ISETP.NE.AND P1, PT, R18, 0x2, PT ;  /* 0x000000021200780c */ /* 0x000fc80003f25270 */
[----:B------:R-:W-:Y:S02]  /*1f680*/  SEL R3, RZ, 0x1, P1 ;  /* 0x00000001ff037807 */ /* 0x000fe40000800000 */
[----:B------:R-:W-:Y:S02]  /*1f690*/  SEL R18, R18, RZ, P1 ;  /* 0x000000ff12127207 */ /* 0x000fe40000800000 */
[----:B------:R-:W-:-:S03]  /*1f6a0*/  LOP3.LUT R28, R28, R3, RZ, 0x3c, !PT ;  /* 0x000000031c1c7212 */ /* 0x000fc600078e3cff */
[----:B------:R-:W-:Y:S05]  /*1f6b0*/  @!P2 BRA `(.L_x_3090) ;  /* 0x000000080010a947 */ /* 0x000fea0003800000 */
.L_x_3126:
[----:B------:R-:W-:Y:S05]  /*1f6c0*/  YIELD ;  /* 0x0000000000007946 */ /* 0x000fea0003800000 */
        /* <DEDUP_REMOVED lines=10> */
.L_x_3306:
[----:B------:R-:W-:Y:S05]  /*1f770*/  BSYNC B2 ;  /* 0x0000000000027941 */ /* 0x000fea0003800000 */
.L_x_3113:
        /* <DEDUP_REMOVED lines=9> */
.L_x_3116:
[----:B------:R-:W-:Y:S05]  /*1f810*/  BSYNC B2 ;  /* 0x0000000000027941 */ /* 0x000fea0003800000 */
.L_x_3115:
        /* <DEDUP_REMOVED lines=11> */
.L_x_3117:
        /* <DEDUP_REMOVED lines=13> */
.L_x_3307:
[----:B------:R-:W-:Y:S05]  /*1f9a0*/  BSYNC B2 ;  /* 0x0000000000027941 */ /* 0x000fea0003800000 */
.L_x_3118:
        /* <DEDUP_REMOVED lines=11> */
.L_x_3121:
[----:B------:R-:W-:Y:S05]  /*1fa60*/  BSYNC B2 ;  /* 0x0000000000027941 */ /* 0x000fea0003800000 */
.L_x_3120:
        /* <DEDUP_REMOVED lines=9> */
.L_x_3122:
        /* <DEDUP_REMOVED lines=15> */
.L_x_3123:
        /* <DEDUP_REMOVED lines=15> */
.L_x_3124:
        /* <DEDUP_REMOVED lines=15> */
.L_x_3125:
        /* <DEDUP_REMOVED lines=10> */
.L_x_3112:
[----:B------:R-:W-:Y:S05]  /*1fe70*/  BSYNC B1 ;  /* 0x0000000000017941 */ /* 0x000fea0003800000 */
.L_x_3111:
[C---:B------:R-:W-:Y:S01]  /*1fe80*/  ISETP.GT.AND P2, PT, R11.reuse, R4, PT ;  /* 0x000000040b00720c */ /* 0x040fe20003f44270 */
[----:B------:R-:W-:Y:S02]  /*1fe90*/  VIADD R18, R18, 0x1 ;  /* 0x0000000112127836 */ /* 0x000fe40000000000 */
[----:B------:R-:W-:-:S03]  /*1fea0*/  VIADD R11, R11, 0xffffffff ;  /* 0xffffffff0b0b7836 */ /* 0x000fc60000000000 */
[----:B------:R-:W-:-:S04]  /*1feb0*/  ISETP.NE.AND P1, PT, R18, 0x2, PT ;  /* 0x000000021200780c */ /* 0x000fc80003f25270 */
[----:B------:R-:W-:Y:S02]  /*1fec0*/  SEL R3, RZ, 0x1, P1 ;  /* 0x00000001ff037807 */ /* 0x000fe40000800000 */
[----:B------:R-:W-:Y:S02]  /*1fed0*/  SEL R18, R18, RZ, P1 ;  /* 0x000000ff12127207 */ /* 0x000fe40000800000 */
[----:B------:R-:W-:Y:S01]  /*1fee0*/  LOP3.LUT R28, R28, R3, RZ, 0x3c, !PT ;  /* 0x000000031c1c7212 */ /* 0x000fe200078e3cff */
[----:B------:R-:W-:Y:S06]  /*1fef0*/  @P2 BRA `(.L_x_3126) ;  /* 0xfffffff400f02947 */ /* 0x000fec000383ffff */
.L_x_3090:
[----:B------:R-:W-:Y:S05]  /*1ff00*/  BSYNC B0 ;  /* 0x0000000000007941 */ /* 0x000fea0003800000 */
.L_x_3089:
[----:B------:R-:W1:Y:S01]  /*1ff10*/  LDC R0, c[0x0][0x448] ;  /* 0x00011200ff007b82 */ /* 0x000e620000000800 */
[----:B------:R-:W-:Y:S07]  /*1ff20*/  @!P0 WARPSYNC.ALL ;  /* 0x0000000000008948 */ /* 0x000fee0003800000 */
[----:B------:R-:W-:Y:S01]  /*1ff30*/  @!P0 BAR.SYNC.DEFER_BLOCKING 0xc, 0x180 ;  /* 0x0306000000008b1d */ /* 0x000fe20000010000 */
[----:B-1----:R-:W-:Y:S02]  /*1ff40*/  ISETP.NE.AND P1, PT, R0, 0x1, PT ;  /* 0x000000010000780c */ /* 0x002fe40003f25270 */
[----:B------:R-:W-:-:S11]  /*1ff50*/  IADD3 R0, R35, 0x7f, RZ ;  /* 0x0000007f23007810 */ /* 0x000fd60007ffe0ff */
[----:B------:R-:W1:Y:S08]  /*1ff60*/  @P1 LDC R3, c[0x0][0x44c] ;  /* 0x00011300ff031b82 */ /* 0x000e700000000800 */
[----:B------:R-:W2:Y:S01]  /*1ff70*/  @P1 LDC R2, c[0x0][0x450] ;  /* 0x00011400ff021b82 */ /* 0x000ea20000000800 */
[----:B-1----:R-:W-:-:S05]  /*1ff80*/  @P1 IMAD.HI.U32 R3, R0, R3, RZ ;  /* 0x0000000300031227 */ /* 0x002fca00078e00ff */
[----:B--2---:R-:W-:Y:S02]  /*1ff90*/  @P1 SHF.R.U32.HI R0, RZ, R2, R3 ;  /* 0x00000002ff001219 */ /* 0x004fe40000011603 */
[----:B------:R-:W1:Y:S03]  /*1ffa0*/  LDC.64 R2, c[0x0][0x9e0] ;  /* 0x00027800ff027b82 */ /* 0x000e660000000a00 */
[----:B------:R-:W-:Y:S01]  /*1ffb0*/  IMAD.IADD R7, R9, 0x1, R0 ;  /* 0x0000000109077824 */ /* 0x000fe200078e0200 */
[----:B-1----:R-:W-:-:S03]  /*1ffc0*/  ISETP.GE.AND P2, PT, R3, 0x1, PT ;  /* 0x000000010300780c */ /* 0x002fc60003f46270 */
[----:B------:R-:W-:-:S10]  /*1ffd0*/  IMAD.IADD R2, R7, 0x1, R2 ;  /* 0x0000000107027824 */ /* 0x000fd400078e0202 */
[----:B------:R-:W-:Y:S05]  /*1ffe0*/  @!P2 BRA `(.L_x_3127) ;  /* 0x000000000048a947 */ /* 0x000fea0003800000 */
[C---:B------:R-:W-:Y:S01]  /*1fff0*/  ISETP.GT.AND P0, PT, R7.reuse, RZ, PT ;  /* 0x000000ff0700720c */ /* 0x040fe20003f04270 */
[----:B------:R-:W-:Y:S01]  /*20000*/  BSSY B0, `(.L_x_3128) ;  /* 0x000000e000007945 */ /* 0x000fe20003800000 */
[----:B------:R-:W-:-:S11]  /*20010*/  VIADD R0, R7, 0xffffffff ;  /* 0xffffffff07007836 */ /* 0x000fd60000000000 */
[----:B------:R-:W-:Y:S05]  /*20020*/  @P0 BRA `(.L_x_3129) ;  /* 0x00000000001c0947 */ /* 0x000fea0003800000 */
[----:B------:R-:W-:Y:S01]  /*20030*/  ISETP.NE.AND P0, PT, R3, 0x1, PT ;  /* 0x000000010300780c */ /* 0x000fe20003f05270 */
[----:B------:R-:W-:-:S12]  /*20040*/  IMAD.MOV R7, RZ, RZ, -R7 ;  /* 0x000000ffff077224 */ /* 0x000fd800078e0a07 */
[----:B------:R-:W1:Y:S02]  /*20050*/  @P0 LDC.64 R4, c[0x0][0x9e8] ;  /* 0x00027a00ff040b82 */ /* 0x000e640000000a00 */
[----:B-1----:R-:W-:-:S05]  /*20060*/  @P0 IMAD.HI.U32 R4, R7, R4, RZ ;  /* 0x0000000407040227 */ /* 0x002fca00078e00ff */
[----:B------:R-:W-:-:S04]  /*20070*/  @P0 SHF.R.U32.HI R7, RZ, R5, R4 ;  /* 0x00000005ff070219 */ /* 0x000fc80000011604 */
[----:B------:R-:W-:Y:S01]  /*20080*/  LOP3.LUT R0, RZ, R7, RZ, 0x33, !PT ;  /* 0x00000007ff007212 */ /* 0x000fe200078e33ff */
[----:B------:R-:W-:Y:S06]  /*20090*/  BRA `(.L_x_3130) ;  /* 0x0000000000107947 */ /* 0x000fec0003800000 */
.L_x_3129:
[----:B------:R-:W-:-:S13]  /*200a0*/  ISETP.NE.AND P0, PT, R3, 0x1, PT ;  /* 0x000000010300780c */ /* 0x000fda0003f05270 */
[----:B------:R-:W1:Y:S02]  /*200b0*/  @P0 LDC.64 R4, c[0x0][0x9e8] ;  /* 0x00027a00ff040b82 */ /* 0x000e640000000a00 */
[----:B-1----:R-:W-:-:S05]  /*200c0*/  @P0 IMAD.HI.U32 R4, R0, R4, RZ ;  /* 0x0000000400040227 */ /* 0x002fca00078e00ff */
[----:B------:R-:W-:-:S07]  /*200d0*/  @P0 SHF.R.U32.HI R0, RZ, R5, R4 ;  /* 0x00000005ff000219 */ /* 0x000fce0000011604 */
.L_x_3130:
[----:B------:R-:W-:Y:S05]  /*200e0*/  BSYNC B0 ;  /* 0x0000000000007941 */ /* 0x000fea0003800000 */
.L_x_3128:
[----:B------:R-:W-:-:S05]  /*200f0*/  IMAD R5, R0, R3, R3 ;  /* 0x0000000300057224 */ /* 0x000fca00078e0203 */
[----:B------:R-:W-:-:S07]  /*20100*/  VIMNMX R2, R2, R5, PT ;  /* 0x0000000502027248 */ /* 0x000fce0003fe0100 */
.L_x_3127:
[----:B------:R-:W1:Y:S01]  /*20110*/  @P1 LDC R4, c[0x0][0x44c] ;  /* 0x00011300ff041b82 */ /* 0x000e620000000800 */
[----:B------:R-:W-:Y:S01]  /*20120*/  VIADD R2, R2, 0x5f ;  /* 0x0000005f02027836 */ /* 0x000fe20000000000 */
[----:B------:R-:W-:Y:S01]  /*20130*/  ULDC UR4, c[0x0][0x9dc] ;  /* 0x0002770000047ab9 */ /* 0x000fe20000000800 */
[----:B------:R-:W-:Y:S02]  /*20140*/  IMAD.MOV.U32 R7, RZ, RZ, R35 ;  /* 0x000000ffff077224 */ /* 0x000fe400078e0023 */
[----:B------:R-:W-:-:S03]  /*20150*/  IMAD.HI R2, R2, 0x2aaaaaab, RZ ;  /* 0x2aaaaaab02027827 */ /* 0x000fc600078e02ff */
[----:B------:R-:W2:Y:S02]  /*20160*/  @P1 LDC R0, c[0x0][0x450] ;  /* 0x00011400ff001b82 */ /* 0x000ea40000000800 */
[----:B------:R-:W-:-:S04]  /*20170*/  SHF.R.U32.HI R5, RZ, 0x1f, R2 ;  /* 0x0000001fff057819 */ /* 0x000fc80000011602 */
[----:B------:R-:W-:Y:S01]  /*20180*/  LEA.HI.SX32 R5, R2, R5, 0x1c ;  /* 0x0000000502057211 */ /* 0x000fe200078fe2ff */
[----:B-1----:R-:W-:-:S05]  /*20190*/  @P1 IMAD.HI.U32 R9, R35, R4, RZ ;  /* 0x0000000423091227 */ /* 0x002fca00078e00ff */
[----:B--2---:R-:W-:-:S05]  /*201a0*/  @P1 SHF.R.U32.HI R7, RZ, R0, R9 ;  /* 0x00000000ff071219 */ /* 0x004fca0000011609 */
[----:B------:R-:W-:Y:S01]  /*201b0*/  IMAD.IADD R8, R8, 0x1, R7 ;  /* 0x0000000108087824 */ /* 0x000fe200078e0207 */
[----:B------:R-:W-:-:S03]  /*201c0*/  VIMNMX R7, R20, R5, PT ;  /* 0x0000000514077248 */ /* 0x000fc60003fe0100 */
[----:B------:R-:W-:Y:S01]  /*201d0*/  VIADD R0, R8, -UR4 ;  /* 0x8000000408007c36 */ /* 0x000fe20008000000 */
[----:B------:R-:W-:Y:S06]  /*201e0*/  @!P2 BRA `(.L_x_3131) ;  /* 0x000000000044a947 */ /* 0x000fec0003800000 */
[----:B------:R-:W-:Y:S01]  /*201f0*/  ISETP.GT.AND P0, PT, R8, -0x1, PT ;  /* 0xffffffff0800780c */ /* 0x000fe20003f04270 */
[----:B------:R-:W-:-:S12]  /*20200*/  BSSY B0, `(.L_x_3132) ;  /* 0x000000d000007945 */ /* 0x000fd80003800000 */
[----:B------:R-:W-:Y:S05]  /*20210*/  @P0 BRA `(.L_x_3133) ;  /* 0x00000000001c0947 */ /* 0x000fea0003800000 */
[----:B------:R-:W-:Y:S02]  /*20220*/  ISETP.NE.AND P0, PT, R3, 0x1, PT ;  /* 0x000000010300780c */ /* 0x000fe40003f05270 */
[----:B------:R-:W-:-:S11]  /*20230*/  LOP3.LUT R9, RZ, R8, RZ, 0x33, !PT ;  /* 0x00000008ff097212 */ /* 0x000fd600078e33ff */
[----:B------:R-:W1:Y:S02]  /*20240*/  @P0 LDC.64 R4, c[0x0][0x9e8] ;  /* 0x00027a00ff040b82 */ /* 0x000e640000000a00 */
[----:B-1----:R-:W-:-:S05]  /*20250*/  @P0 IMAD.HI.U32 R4, R9, R4, RZ ;  /* 0x0000000409040227 */ /* 0x002fca00078e00ff */
[----:B------:R-:W-:-:S04]  /*20260*/  @P0 SHF.R.U32.HI R9, RZ, R5, R4 ;  /* 0x00000005ff090219 */ /* 0x000fc80000011604 */
[----:B------:R-:W-:Y:S01]  /*20270*/  LOP3.LUT R8, RZ, R9, RZ, 0x33, !PT ;  /* 0x00000009ff087212 */ /* 0x000fe200078e33ff */
[----:B------:R-:W-:Y:S06]  /*20280*/  BRA `(.L_x_3134) ;  /* 0x0000000000107947 */ /* 0x000fec0003800000 */
.L_x_3133:
[----:B------:R-:W-:-:S13]  /*20290*/  ISETP.NE.AND P0, PT, R3, 0x1, PT ;  /* 0x000000010300780c */ /* 0x000fda0003f05270 */
[----:B------:R-:W1:Y:S02]  /*202a0*/  @P0 LDC.64 R4, c[0x0][0x9e8] ;  /* 0x00027a00ff040b82 */ /* 0x000e640000000a00 */
[----:B-1----:R-:W-:-:S05]  /*202b0*/  @P0 IMAD.HI.U32 R4, R8, R4, RZ ;  /* 0x0000000408040227 */ /* 0x002fca00078e00ff */
[----:B------:R-:W-:-:S07]  /*202c0*/  @P0 SHF.R.U32.HI R8, RZ, R5, R4 ;  /* 0x00000005ff080219 */ /* 0x000fce0000011604 */
.L_x_3134:
[----:B------:R-:W-:Y:S05]  /*202d0*/  BSYNC B0 ;  /* 0x0000000000007941 */ /* 0x000fea0003800000 */
.L_x_3132:
[----:B------:R-:W-:-:S05]  /*202e0*/  IMAD R3, R8, R3, RZ ;  /* 0x0000000308037224 */ /* 0x000fca00078e02ff */
[----:B------:R-:W-:-:S07]  /*202f0*/  VIMNMX R0, R0, R3, !PT ;  /* 0x0000000300007248 */ /* 0x000fce0007fe0100 */
.L_x_3131:
[----:B------:R-:W-:Y:S01]  /*20300*/  ISETP.NE.AND P1, PT, R6, RZ, PT ;  /* 0x000000ff0600720c */ /* 0x000fe20003f25270 */
[----:B------:R-:W-:Y:S01]  /*20310*/  IMAD.HI R0, R0, 0x2aaaaaab, RZ ;  /* 0x2aaaaaab00007827 */ /* 0x000fe200078e02ff */
[----:B------:R-:W-:Y:S04]  /*20320*/  BSSY B0, `(.L_x_3135) ;  /* 0x0000023000007945 */ /* 0x000fe80003800000 */
[----:B------:R-:W-:-:S04]  /*20330*/  SHF.R.U32.HI R3, RZ, 0x1f, R0 ;  /* 0x0000001fff037819 */ /* 0x000fc80000011600 */
[----:B------:R-:W-:Y:S01]  /*20340*/  LEA.HI.SX32 R0, R0, R3, 0x1c ;  /* 0x0000000300007211 */ /* 0x000fe200078fe2ff */
[----:B------:R-:W-:Y:S02]  /*20350*/  IMAD.MOV.U32 R3, RZ, RZ, RZ ;  /* 0x000000ffff037224 */ /* 0x000fe400078e00ff */
[----:B------:R-:W1:Y:S01]  /*20360*/  @!P1 LDC R6, c[0x0][0x9f0] ;  /* 0x00027c00ff069b82 */ /* 0x000e620000000800 */
[----:B------:R-:W-:-:S04]  /*20370*/  VIMNMX R0, RZ, R0, !PT ;  /* 0x00000000ff007248 */ /* 0x000fc80007fe0100 */
[----:B------:R-:W-:-:S13]  /*20380*/  ISETP.GT.AND P0, PT, R7, R0, PT ;  /* 0x000000000700720c */ /* 0x000fda0003f04270 */
[----:B------:R-:W-:Y:S05]  /*20390*/  @!P0 BRA `(.L_x_3136) ;  /* 0x00000000006c8947 */ /* 0x000fea0003800000 */
[----:B-1----:R-:W-:Y:S01]  /*203a0*/  IABS R4, R6 ;  /* 0x0000000600047213 */ /* 0x002fe20000000000 */
[----:B------:R-:W-:-:S03]  /*203b0*/  IMAD.MOV.U32 R2, RZ, RZ, RZ ;  /* 0x000000ffff027224 */ /* 0x000fc600078e00ff */
[----:B------:R-:W1:Y:S08]  /*203c0*/  I2F.RP R5, R4 ;  /* 0x0000000400057306 */ /* 0x000e700000209400 */
[----:B-1----:R-:W1:Y:S02]  /*203d0*/  MUFU.RCP R5, R5 ;  /* 0x0000000500057308 */ /* 0x002e640000001000 */
[----:B-1----:R-:W-:-:S06]  /*203e0*/  VIADD R8, R5, 0xffffffe ;  /* 0x0ffffffe05087836 */ /* 0x002fcc0000000000 */
[----:B------:R-:W1:Y:S02]  /*203f0*/  F2I.FTZ.U32.TRUNC.NTZ R3, R8 ;  /* 0x0000000800037305 */ /* 0x000e64000021f000 */
[----:B-1----:R-:W-:-:S04]  /*20400*/  IMAD.MOV R9, RZ, RZ, -R3 ;  /* 0x000000ffff097224 */ /* 0x002fc800078e0a03 */
[----:B------:R-:W-:-:S04]  /*20410*/  IMAD R9, R9, R4, RZ ;  /* 0x0000000409097224 */ /* 0x000fc800078e02ff */
[----:B------:R-:W-:Y:S01]  /*20420*/  IMAD.HI.U32 R2, R3, R9, R2 ;  /* 0x0000000903027227 */ /* 0x000fe200078e0002 */
[----:B------:R-:W-:Y:S02]  /*20430*/  IADD3 R3, R6, -0x1, R7 ;  /* 0xffffffff06037810 */ /* 0x000fe40007ffe007 */
[----:B------:R-:W-:-:S03]  /*20440*/  IABS R9, R6 ;  /* 0x0000000600097213 */ /* 0x000fc60000000000 */
[----:B------:R-:W-:Y:S02]  /*20450*/  IMAD.IADD R3, R3, 0x1, -R0 ;  /* 0x0000000103037824 */ /* 0x000fe400078e0a00 */
[----:B------:R-:W-:-:S03]  /*20460*/  IMAD.MOV R8, RZ, RZ, -R9 ;  /* 0x000000ffff087224 */ /* 0x000fc600078e0a09 */
[----:B------:R-:W-:Y:S02]  /*20470*/  IABS R5, R3 ;  /* 0x0000000300057213 */ /* 0x000fe40000000000 */
[----:B------:R-:W-:-:S03]  /*20480*/  LOP3.LUT R3, R3, R6, RZ, 0x3c, !PT ;  /* 0x0000000603037212 */ /* 0x000fc600078e3cff */
[----:B------:R-:W-:Y:S01]  /*20490*/  IMAD.HI.U32 R2, R2, R5, RZ ;  /* 0x0000000502027227 */ /* 0x000fe200078e00ff */
[----:B------:R-:W-:-:S03]  /*204a0*/  ISETP.GE.AND P2, PT, R3, RZ, PT ;  /* 0x000000ff0300720c */ /* 0x000fc60003f46270 */
[----:B------:R-:W-:-:S05]  /*204b0*/  IMAD R5, R2, R8, R5 ;  /* 0x0000000802057224 */ /* 0x000fca00078e0205 */
[----:B------:R-:W-:-:S13]  /*204c0*/  ISETP.GT.U32.AND P1, PT, R4, R5, PT ;  /* 0x000000050400720c */ /* 0x000fda0003f24070 */
[----:B------:R-:W-:Y:S01]  /*204d0*/  @!P1 IMAD.IADD R5, R5, 0x1, -R4 ;  /* 0x0000000105059824 */ /* 0x000fe200078e0a04 */
[----:B------:R-:W-:Y:S02]  /*204e0*/  @!P1 IADD3 R2, R2, 0x1, RZ ;  /* 0x0000000102029810 */ /* 0x000fe40007ffe0ff */
[----:B------:R-:W-:Y:S02]  /*204f0*/  ISETP.NE.AND P1, PT, R6, RZ, PT ;  /* 0x000000ff0600720c */ /* 0x000fe40003f25270 */
[----:B------:R-:W-:-:S13]  /*20500*/  ISETP.GE.U32.AND P0, PT, R5, R4, PT ;  /* 0x000000040500720c */ /* 0x000fda0003f06070 */
[----:B------:R-:W-:-:S04]  /*20510*/  @P0 VIADD R2, R2, 0x1 ;  /* 0x0000000102020836 */ /* 0x000fc80000000000 */
[----:B------:R-:W-:Y:S01]  /*20520*/  @!P2 IMAD.MOV R2, RZ, RZ, -R2 ;  /* 0x000000ffff02a224 */ /* 0x000fe200078e0a02 */
[----:B------:R-:W-:-:S05]  /*20530*/  @!P1 LOP3.LUT R2, RZ, R6, RZ, 0x33, !PT ;  /* 0x00000006ff029212 */ /* 0x000fca00078e33ff */
[----:B------:R-:W-:-:S07]  /*20540*/  IMAD.MOV.U32 R3, RZ, RZ, R2 ;  /* 0x000000ffff037224 */ /* 0x000fce00078e0002 */
.L_x_3136:
[----:B------:R-:W-:Y:S05]  /*20550*/  BSYNC B0 ;  /* 0x0000000000007941 */ /* 0x000fea0003800000 */
.L_x_3135:
[-C--:B------:R-:W-:Y:S01]  /*20560*/  IMAD R30, R30, R3.reuse, R0 ;  /* 0x000000031e1e7224 */ /* 0x080fe200078e0200 */
        /* <DEDUP_REMOVED lines=20> */
[----:B---3--:R-:W-:Y:S01]  /*206b0*/  IADD3 R24, R0, UR37, R7 ;  /* 0x0000002500187c10 */ /* 0x008fe2000fffe007 */
[----:B------:R-:W-:Y:S06]  /*206c0*/  BRA `(.L_x_3139) ;  /* 0x0000003000e47947 */ /* 0x000fec0003800000 */
.L_x_3138:
        /* <DEDUP_REMOVED lines=9> */
[----:B------:R-:W2:Y:S01]  /*20760*/  LDC.64 R2, c[0x4][R2] ;  /* 0x0100000002027b82 */ /* 0x000ea20000000a00 */
[----:B------:R-:W-:Y:S02]  /*20770*/  IMAD.U32 R5, RZ, RZ, UR7 ;  /* 0x00000007ff057e24 */ /* 0x000fe4000f8e00ff */
[----:B-1----:R-:W-:Y:S02]  /*20780*/  IMAD.U32 R6, RZ, RZ, UR8 ;  /* 0x00000008ff067e24 */ /* 0x002fe4000f8e00ff */
[----:B------:R-:W-:-:S02]  /*20790*/  IMAD.U32 R7, RZ, RZ, UR9 ;  /* 0x00000009ff077e24 */ /* 0x000fc4000f8e00ff */
[----:B0-----:R-:W-:Y:S02]  /*207a0*/  IMAD.U32 R10, RZ, RZ, UR4 ;  /* 0x00000004ff0a7e24 */ /* 0x001fe4000f8e00ff */
[----:B------:R-:W-:Y:S02]  /*207b0*/  IMAD.U32 R11, RZ, RZ, UR5 ;  /* 0x00000005ff0b7e24 */ /* 0x000fe4000f8e00ff */
[----:B------:R-:W-:Y:S02]  /*207c0*/  IMAD.MOV.U32 R8, RZ, RZ, 0x70 ;  /* 0x00000070ff087424 */ /* 0x000fe400078e00ff */
[----:B------:R-:W-:Y:S02]  /*207d0*/  IMAD.MOV.U32 R12, RZ, RZ, 0x1 ;  /* 0x00000001ff0c7424 */ /* 0x000fe400078e00ff */
[----:B------:R-:W-:-:S07]  /*207e0*/  IMAD.MOV.U32 R13, RZ, RZ, RZ ;  /* 0x000000ffff0d7224 */ /* 0x000fce00078e00ff */
[----:B------:R-:W-:-:S07]  /*207f0*/  LEPC R20, `(.L_x_3141) ;  /* 0x000000001014794e */ /* 0x000fce0000000000 */
[----:B--2---:R-:W-:Y:S05]  /*20800*/  CALL.ABS.NOINC R2 ;  /* 0x0000000002007343 */ /* 0x004fea0003c00000 */
.L_x_3141:
[----:B------:R-:W-:Y:S05]  /*20810*/  BSYNC B6 ;  /* 0x0000000000067941 */ /* 0x000fea0003800000 */
.L_x_3140:
        /* <DEDUP_REMOVED lines=11> */
[----:B-1----:R-:W-:Y:S02]  /*208d0*/  IMAD.U32 R6, RZ, RZ, UR8 ;  /* 0x00000008ff067e24 */ /* 0x002fe4000f8e00ff */
[----:B------:R-:W-:Y:S02]  /*208e0*/  IMAD.U32 R7, RZ, RZ, UR9 ;  /* 0x00000009ff077e24 */ /* 0x000fe4000f8e00ff */
[----:B0-----:R-:W-:-:S02]  /*208f0*/  IMAD.U32 R10, RZ, RZ, UR4 ;  /* 0x00000004ff0a7e24 */ /* 0x001fc4000f8e00ff */
[----:B------:R-:W-:Y:S02]  /*20900*/  IMAD.U32 R11, RZ, RZ, UR5 ;  /* 0x00000005ff0b7e24 */ /* 0x000fe4000f8e00ff */
[----:B------:R-:W-:Y:S02]  /*20910*/  IMAD.MOV.U32 R8, RZ, RZ, 0x70 ;  /* 0x00000070ff087424 */ /* 0x000fe400078e00ff */
[----:B------:R-:W-:Y:S02]  /*20920*/  IMAD.MOV.U32 R12, RZ, RZ, 0x1 ;  /* 0x00000001ff0c7424 */ /* 0x000fe400078e00ff */
[----:B--2---:R-:W-:-:S07]  /*20930*/  IMAD.MOV.U32 R13, RZ, RZ, RZ ;  /* 0x000000ffff0d7224 */ /* 0x004fce00078e00ff */
[----:B------:R-:W-:-:S07]  /*20940*/  LEPC R20, `(.L_x_3144) ;  /* 0x000000001014794e */ /* 0x000fce0000000000 */
[----:B---3--:R-:W-:Y:S05]  /*20950*/  CALL.ABS.NOINC R2 ;  /* 0x0000000002007343 */ /* 0x008fea0003c00000 */
.L_x_3144:
[----:B------:R0:W1:Y:S01]  /*20960*/  LDC.64 R2, c[0x4][R25] ;  /* 0x0100000019027b82 */ /* 0x0000620000000a00 */
[----:B------:R-:W-:Y:S01]  /*20970*/  ULDC.64 UR4, c[0x4][0x98] ;  /* 0x0100260000047ab9 */ /* 0x000fe20000000a00 */
[----:B------:R-:W-:Y:S01]  /*20980*/  ULDC.64 UR6, c[0x4][0xa0] ;  /* 0x0100280000067ab9 */ /* 0x000fe20000000a00 */
[----:B------:R-:W-:Y:S01]  /*20990*/  ULDC.64 UR8, c[0x4][0x18] ;  /* 0x0100060000087ab9 */ /* 0x000fe20000000a00 */
[----:B------:R-:W-:Y:S01]  /*209a0*/  IMAD.U32 R4, RZ, RZ, UR4 ;  /* 0x00000004ff047e24 */ /* 0x000fe2000f8e00ff */
[----:B------:R-:W-:Y:S01]  /*209b0*/  MOV R13, RZ ;  /* 0x000000ff000d7202 */ /* 0x000fe20000000f00 */
[----:B------:R-:W-:Y:S02]  /*209c0*/  IMAD.U32 R5, RZ, RZ, UR5 ;  /* 0x00000005ff057e24 */ /* 0x000fe4000f8e00ff */
[----:B------:R-:W-:Y:S02]  /*209d0*/  IMAD.U32 R6, RZ, RZ, UR6 ;  /* 0x00000006ff067e24 */ /* 0x000fe4000f8e00ff */
[----:B------:R-:W-:-:S02]  /*209e0*/  IMAD.U32 R7, RZ, RZ, UR7 ;  /* 0x00000007ff077e24 */ /* 0x000fc4000f8e00ff */
[----:B------:R-:W-:Y:S02]  /*209f0*/  IMAD.U32 R10, RZ, RZ, UR8 ;  /* 0x00000008ff0a7e24 */ /* 0x000fe4000f8e00ff */
[----:B------:R-:W-:Y:S02]  /*20a00*/  IMAD.U32 R11, RZ, RZ, UR9 ;  /* 0x00000009ff0b7e24 */ /* 0x000fe4000f8e00ff */
[----:B------:R-:W-:Y:S02]  /*20a10*/  IMAD.MOV.U32 R8, RZ, RZ, 0x70 ;  /* 0x00000070ff087424 */ /* 0x000fe400078e00ff */
[----:B0-----:R-:W-:-:S07]  /*20a20*/  IMAD.MOV.U32 R12, RZ, RZ, 0x1 ;  /* 0x00000001ff0c7424 */ /* 0x001fce00078e00ff */
[----:B------:R-:W-:-:S07]  /*20a30*/  LEPC R20, `(.L_x_3143) ;  /* 0x000000001014794e */ /* 0x000fce0000000000 */
[----:B-1----:R-:W-:Y:S05]  /*20a40*/  CALL.ABS.NOINC R2 ;  /* 0x0000000002007343 */ /* 0x002fea0003c00000 */
.L_x_3143:
[----:B------:R-:W-:Y:S05]  /*20a50*/  BSYNC B6 ;  /* 0x0000000000067941 */ /* 0x000fea0003800000 */
.L_x_3142:
[----:B------:R-:W-:Y:S01]  /*20a60*/  ULDC.64 UR4, c[0x0][0x9f8] ;  /* 0x00027e0000047ab9 */ /* 0x000fe20000000a00 */
[----:B------:R-:W-:Y:S01]  /*20a70*/  IMAD.MOV.U32 R25, RZ, RZ, R27 ;  /* 0x000000ffff197224 */ /* 0x000fe200078e001b */
[----:B------:R-:W-:Y:S01]  /*20a80*/  ISETP.NE.U32.AND P0, PT, RZ, UR4, PT ;  /* 0x00000004ff007c0c */ /* 0x000fe2000bf05070 */
[----:B------:R-:W2:Y:S01]  /*20a90*/  S2R R20, SR_TID.X ;  /* 0x0000000000147919 */ /* 0x000ea20000002100 */
[----:B------:R-:W3:Y:S01]  /*20aa0*/  LDC R8, c[0x0][0x430] ;  /* 0x00010c00ff087b82 */ /* 0x000ee20000000800 */
[----:B------:R-:W-:Y:S01]  /*20ab0*/  VIADD R0, R32, 0xffffffff ;  /* 0xffffffff20007836 */ /* 0x000fe20000000000 */
[----:B------:R-:W-:Y:S01]  /*20ac0*/  ISETP.NE.AND.EX P0, PT, RZ, UR5, PT, P0 ;  /* 0x00000005ff007c0c */ /* 0x000fe2000bf05300 */
[----:B------:R-:W-:Y:S02]  /*20ad0*/  IMAD.MOV.U32 R36, RZ, RZ, RZ ;  /* 0x000000ffff247224 */ /* 0x000fe400078e00ff */
[----:B------:R-:W-:Y:S01]  /*20ae0*/  IMAD.U32 R9, RZ, RZ, UR38 ;  /* 0x00000026ff097e24 */ /* 0x000fe2000f8e00ff */
[----:B------:R-:W-:Y:S01]  /*20af0*/  LOP3.LUT R16, R16, 0xffffffdf, RZ, 0xc0, !PT ;  /* 0xffffffdf10107812 */ /* 0x000fe200078ec0ff */
[----:B------:R-:W-:-:S08]  /*20b00*/  ULDC UR4, c[0x0][0x320] ;  /* 0x0000c80000047ab9 */ /* 0x000fd00000000800 */
[----:B------:R-:W4:Y:S01]  /*20b10*/  @P0 LDC.64 R2, c[0x0][0x9f8] ;  /* 0x00027e00ff020b82 */ /* 0x000f220000000a00 */
[----:B--2---:R-:W-:-:S04]  /*20b20*/  LOP3.LUT R20, R20, 0x7f, RZ, 0xc0, !PT ;  /* 0x0000007f14147812 */ /* 0x004fc800078ec0ff */
[----:B------:R-:W-:Y:S01]  /*20b30*/  SHF.R.U32.HI R21, RZ, 0x3, R20 ;  /* 0x00000003ff157819 */ /* 0x000fe20000011614 */
[----:B----4-:R-:W-:-:S05]  /*20b40*/  @P0 IMAD.WIDE R2, R27, 0x4, R2 ;  /* 0x000000041b020825 */ /* 0x010fca00078e0202 */
[----:B------:R2:W4:Y:S01]  /*20b50*/  @P0 LDG.E R25, desc[UR54][R2.64] ;  /* 0x0000003602190981 */ /* 0x000522000c1e1900 */
[----:B---3--:R-:W-:Y:S01]  /*20b60*/  ISETP.NE.AND P1, PT, R8, 0x1, PT ;  /* 0x000000010800780c */ /* 0x008fe20003f25270 */
[----:B------:R-:W3:-:S12]  /*20b70*/  S2R R20, SR_TID.X ;  /* 0x0000000000147919 */ /* 0x000ed80000002100 */
[----:B-1----:R-:W1:Y:S08]  /*20b80*/  @P1 LDC R6, c[0x0][0x434] ;  /* 0x00010d00ff061b82 */ /* 0x002e700000000800 */
[----:B------:R-:W0:Y:S01]  /*20b90*/  @P1 LDC R4, c[0x0][0x438] ;  /* 0x00010e00ff041b82 */ /* 0x000e220000000800 */
[----:B---3--:R-:W-:-:S05]  /*20ba0*/  IMAD.SHL.U32 R20, R20, 0x10, RZ ;  /* 0x0000001014147824 */ /* 0x008fca00078e00ff */
[----:B------:R-:W-:-:S05]  /*20bb0*/  LOP3.LUT R20, R21, 0x70, R20, 0xf8, !PT ;  /* 0x0000007015147812 */ /* 0x000fca00078ef814 */
[----:B------:R-:W-:-:S05]  /*20bc0*/  IMAD R37, R0, 0x60, R20 ;  /* 0x0000006000257824 */ /* 0x000fca00078e0214 */
[C---:B------:R-:W-:Y:S01]  /*20bd0*/  ISETP.GE.AND P0, PT, R37.reuse, R22, PT ;  /* 0x000000162500720c */ /* 0x040fe20003f06270 */
[----:B------:R-:W-:-:S03]  /*20be0*/  IMAD.IADD R37, R37, 0x1, R31 ;  /* 0x0000000125257824 */ /* 0x000fc600078e021f */
[----:B------:R-:W-:Y:S01]  /*20bf0*/  ISETP.GT.U32.OR P0, PT, R20, 0x5f, P0 ;  /* 0x0000005f1400780c */ /* 0x000fe20000704470 */
[----:B-1----:R-:W-:-:S04]  /*20c00*/  @P1 IMAD.HI.U32 R5, R37, R6, RZ ;  /* 0x0000000625051227 */ /* 0x002fc800078e00ff */
[----:B------:R-:W-:Y:S01]  /*20c10*/  IMAD.MOV.U32 R6, RZ, RZ, R37 ;  /* 0x000000ffff067224 */ /* 0x000fe200078e0025 */
[----:B0-----:R-:W-:-:S07]  /*20c20*/  @P1 SHF.R.U32.HI R6, RZ, R4, R5 ;  /* 0x00000004ff061219 */ /* 0x001fce0000011605 */
[----:B--2---:R-:W0:Y:S01]  /*20c30*/  @!P0 LDC.64 R2, c[0x0][0x428] ;  /* 0x00010a00ff028b82 */ /* 0x004e220000000a00 */
[--C-:B------:R-:W-:Y:S01]  /*20c40*/  @!P0 SHF.R.S32.HI R5, RZ, 0x1f, R6.reuse ;  /* 0x0000001fff058819 */ /* 0x100fe20000011406 */
[----:B------:R-:W-:Y:S01]  /*20c50*/  @!P0 IMAD.MOV.U32 R4, RZ, RZ, R6 ;  /* 0x000000ffff048224 */ /* 0x000fe200078e0006 */
[----:B------:R-:W-:Y:S01]  /*20c60*/  ISETP.NE.AND P2, PT, R9, 0x3, PT ;  /* 0x000000030900780c */ /* 0x000fe20003f45270 */
[----:B------:R-:W-:Y:S01]  /*20c70*/  UMOV UR5, 0xffffffff ;  /* 0xffffffff00057882 */ /* 0x000fe20000000000 */
[----:B----4-:R-:W-:Y:S01]  /*20c80*/  SHF.R.S32.HI R32, RZ, 0x1f, R25 ;  /* 0x0000001fff207819 */ /* 0x010fe20000011419 */
[----:B0-----:R-:W-:-:S04]  /*20c90*/  @!P0 IMAD.WIDE.U32 R4, R25, R2, R4 ;  /* 0x0000000219048225 */ /* 0x001fc800078e0004 */
[----:B------:R-:W-:-:S04]  /*20ca0*/  @!P0 IMAD R7, R32, R2, RZ ;  /* 0x0000000220078224 */ /* 0x000fc800078e02ff */
[----:B------:R-:W-:Y:S02]  /*20cb0*/  @!P0 IMAD R7, R25, R3, R7 ;  /* 0x0000000319078224 */ /* 0x000fe400078e0207 */
[----:B------:R-:W0:Y:S02]  /*20cc0*/  @!P0 LDC.64 R2, c[0x0][0x418] ;  /* 0x00010600ff028b82 */ /* 0x000e240000000a00 */
[----:B------:R-:W-:Y:S01]  /*20cd0*/  @!P0 IMAD.IADD R7, R5, 0x1, R7 ;  /* 0x0000000105078824 */ /* 0x000fe200078e0207 */
[----:B0-----:R-:W-:-:S04]  /*20ce0*/  @!P0 LEA R2, P1, R4, R2, 0x2 ;  /* 0x0000000204028211 */ /* 0x001fc800078210ff */
[----:B------:R-:W-:-:S05]  /*20cf0*/  @!P0 LEA.HI.X R3, R4, R3, R7, 0x2, P1 ;  /* 0x0000000304038211 */ /* 0x000fca00008f1407 */
[----:B------:R0:W5:Y:S01]  /*20d00*/  @!P0 LDG.E R36, desc[UR54][R2.64] ;  /* 0x0000003602248981 */ /* 0x000162000c1e1900 */
[----:B------:R-:W-:Y:S01]  /*20d10*/  ISETP.GT.U32.AND P0, PT, R20, 0x5f, PT ;  /* 0x0000005f1400780c */ /* 0x000fe20003f04070 */
[----:B------:R-:W-:Y:S01]  /*20d20*/  IMAD.MOV R4, RZ, RZ, -R6 ;  /* 0x000000ffff047224 */ /* 0x000fe200078e0a06 */
[----:B------:R-:W1:Y:S03]  /*20d30*/  S2R R20, SR_TID.X ;  /* 0x0000000000147919 */ /* 0x000e660000002100 */
[----:B------:R-:W-:-:S08]  /*20d40*/  IMAD R37, R8, R4, R37 ;  /* 0x0000000408257224 */ /* 0x000fd000078e0225 */
[----:B------:R-:W-:-:S04]  /*20d50*/  @P0 LOP3.LUT R16, R16, 0x20, RZ, 0xfc, !PT ;  /* 0x0000002010100812 */ /* 0x000fc800078efcff */
[----:B------:R-:W-:-:S04]  /*20d60*/  LOP3.LUT R16, R16, 0xffffffbf, RZ, 0xc0, !PT ;  /* 0xffffffbf10107812 */ /* 0x000fc800078ec0ff */
[----:B------:R-:W-:-:S04]  /*20d70*/  @P2 LOP3.LUT R16, R16, 0x40, RZ, 0xfc, !PT ;  /* 0x0000004010102812 */ /* 0x000fc800078efcff */
[----:B------:R-:W-:Y:S01]  /*20d80*/  LOP3.LUT R16, R16, 0xfffffff7, RZ, 0xc0, !PT ;  /* 0xfffffff710107812 */ /* 0x000fe200078ec0ff */
[----:B-1----:R-:W-:-:S05]  /*20d90*/  IMAD.SHL.U32 R20, R20, 0x8, RZ ;  /* 0x0000000814147824 */ /* 0x002fca00078e00ff */
[----:B------:R-:W-:-:S04]  /*20da0*/  LOP3.LUT R20, R20, 0x38, RZ, 0xc0, !PT ;  /* 0x0000003814147812 */ /* 0x000fc800078ec0ff */
[C---:B------:R-:W-:Y:S02]  /*20db0*/  LOP3.LUT R11, R20.reuse, 0x40, RZ, 0xfc, !PT ;  /* 0x00000040140b7812 */ /* 0x040fe400078efcff */
[----:B------:R-:W-:Y:S02]  /*20dc0*/  LOP3.LUT R10, R20, 0x80, RZ, 0xfc, !PT ;  /* 0x00000080140a7812 */ /* 0x000fe400078efcff */
[----:B------:R-:W-:Y:S02]  /*20dd0*/  ISETP.GE.AND P4, PT, R11, UR4, PT ;  /* 0x000000040b007c0c */ /* 0x000fe4000bf86270 */
[----:B------:R-:W-:Y:S02]  /*20de0*/  ISETP.GE.AND P3, PT, R10, UR4, PT ;  /* 0x000000040a007c0c */ /* 0x000fe4000bf66270 */
        /* <DEDUP_REMOVED lines=11> */
.L_x_3310:
[----:B------:R-:W-:Y:S01]  /*20ea0*/  SEL R6, RZ, 0x1, P0 ;  /* 0x00000001ff067807 */ /* 0x000fe20000000000 */
[----:B------:R-:W-:Y:S06]  /*20eb0*/  @!P2 BRA `(.L_x_3146) ;  /* 0x000000000004a947 */ /* 0x000fec0003800000 */
[----:B------:R-:W-:Y:S01]  /*20ec0*/  BPT.TRAP 0x1 ;  /* 0x000000040000795c */ /* 0x000fe20000300000 */
.L_x_3146:
[----:B------:R-:W-:Y:S01]  /*20ed0*/  IMAD R22, R0, -0x60, R22 ;  /* 0xffffffa000167824 */ /* 0x000fe200078e0216 */
[----:B------:R-:W-:Y:S01]  /*20ee0*/  SHF.L.U32 R0, R23, 0x1f, RZ ;  /* 0x0000001f17007819 */ /* 0x000fe200000006ff */
[----:B------:R-:W-:Y:S01]  /*20ef0*/  IMAD R33, R19, 0x8, R17 ;  /* 0x0000000813217824 */ /* 0x000fe200078e0211 */
[----:B------:R-:W-:Y:S03]  /*20f00*/  BSSY B0, `(.L_x_3147) ;  /* 0x0000003000007945 */ /* 0x000fe60003800000 */
[----:B------:R-:W0:Y:S02]  /*20f10*/  SYNCS.PHASECHK.TRANS64.TRYWAIT P0, [R33+URZ+0x22840], R0 ;  /* 0x02284000210075a7 */ /* 0x000e24000800017f */
[----:B0-----:R-:W-:Y:S05]  /*20f20*/  @!P0 BRA `(.L_x_3148) ;  /* 0x00000060009c8947 */ /* 0x001fea0003800000 */
.L_x_3311:
[----:B------:R-:W-:Y:S05]  /*20f30*/  BSYNC B0 ;  /* 0x0000000000007941 */ /* 0x000fea0003800000 */
.L_x_3147:
        /* <DEDUP_REMOVED lines=17> */
[----:B0-----:R-:W-:Y:S01]  /*21050*/  SHF.L.U32 R8, R8, 0x3, RZ ;  /* 0x0000000308087819 */ /* 0x001fe200000006ff */
[----:B------:R-:W-:Y:S02]  /*21060*/  ULDC.64 UR4, c[0x0][0x308] ;  /* 0x0000c20000047ab9 */ /* 0x000fe40000000a00 */
[----:B------:R-:W-:Y:S01]  /*21070*/  IMAD.IADD R3, R3, 0x1, R0 ;  /* 0x0000000103037824 */ /* 0x000fe200078e0200 */
        /* <DEDUP_REMOVED lines=67> */
.L_x_3325:
        /* <DEDUP_REMOVED lines=10> */
.L_x_3150:
        /* <DEDUP_REMOVED lines=11> */
.L_x_3151:
[----:B0-----:R0:W5:Y:S01]  /*21600*/  LDL.LU R3, [R1+0x8] ;  /* 0x0000080001037983 */ /* 0x0011620000300800 */
        /* <DEDUP_REMOVED lines=9> */
[----:B------:R-:W-:Y:S01]  /*216a0*/  SEL R34, RZ, 0x8, P0 ;  /* 0x00000008ff227807 */ /* 0x000fe20000000000 */
[----:B------:R-:W-:Y:S01]  /*216b0*/  BSSY B6, `(.L_x_3152) ;  /* 0x0000025000067945 */ /* 0x000fe20003800000 */
[----:B------:R-:W-:-:S02]  /*216c0*/  IADD3 R0, R2, R0, R6 ;  /* 0x0000000002007210 */ /* 0x000fc40007ffe006 */
[----:B------:R-:W-:-:S03]  /*216d0*/  ISETP.NE.U32.AND P0, PT, RZ, UR4, PT ;  /* 0x00000004ff007c0c */ /* 0x000fc6000bf05070 */
[----:B------:R-:W-:Y:S01]  /*216e0*/  IMAD.IADD R34, R0, 0x1, R34 ;  /* 0x0000000100227824 */ /* 0x000fe200078e0222 */
[----:B------:R-:W-:Y:S01]  /*216f0*/  ISETP.NE.AND.EX P0, PT, RZ, UR5, PT, P0 ;  /* 0x00000005ff007c0c */ /* 0x000fe2000bf05300 */
[----:B------:R-:W-:Y:S01]  /*21700*/  VIADD R0, R17, 0x18400 ;  /* 0x0001840011007836 */ /* 0x000fe20000000000 */
[----:B------:R-:W-:Y:S02]  /*21710*/  ULDC.64 UR4, c[0x0][0x298] ;  /* 0x0000a60000047ab9 */ /* 0x000fe40000000a00 */
[----:B------:R-:W-:Y:S02]  /*21720*/  SEL R2, R27, RZ, !P0 ;  /* 0x000000ff1b027207 */ /* 0x000fe40004000000 */
[----:B------:R-:W-:Y:S02]  /*21730*/  LOP3.LUT P1, RZ, R0, 0x3ff, RZ, 0xc0, !PT ;  /* 0x000003ff00ff7812 */ /* 0x000fe4000782c0ff */
[----:B------:R-:W-:-:S04]  /*21740*/  SHF.R.S32.HI R0, RZ, 0x1f, R27 ;  /* 0x0000001fff007819 */ /* 0x000fc8000001141b */
[----:B------:R-:W-:-:S05]  /*21750*/  SEL R0, R0, RZ, !P0 ;  /* 0x000000ff00007207 */ /* 0x000fca0004000000 */
[----:B------:R1:W-:Y:S04]  /*21760*/  STL [R1+0x30], R0 ;  /* 0x0000300001007387 */ /* 0x0003e80000100800 */
[----:B------:R2:W-:Y:S01]  /*21770*/  STL [R1+0x18], R2 ;  /* 0x0000180201007387 */ /* 0x0005e20000100800 */
[----:B-1---5:R-:W-:-:S05]  /*21780*/  SHF.R.S32.HI R0, RZ, 0x1f, R3 ;  /* 0x0000001fff007819 */ /* 0x022fca0000011403 */
[----:B------:R-:W-:-:S04]  /*21790*/  IMAD R0, R0, UR4, RZ ;  /* 0x0000000400007c24 */ /* 0x000fc8000f8e02ff */
[C---:B------:R-:W-:Y:S02]  /*217a0*/  IMAD R0, R3.reuse, UR5, R0 ;  /* 0x0000000503007c24 */ /* 0x040fe4000f8e0200 */
[----:B--2---:R-:W-:-:S05]  /*217b0*/  IMAD.WIDE.U32 R2, R3, UR4, RZ ;  /* 0x0000000403027c25 */ /* 0x004fca000f8e00ff */
[----:B------:R-:W-:Y:S01]  /*217c0*/  IADD3 R0, R3, R0, RZ ;  /* 0x0000000003007210 */ /* 0x000fe20007ffe0ff */
[----:B------:R1:W-:Y:S04]  /*217d0*/  STL.64 [R1+0x10], R2 ;  /* 0x0000100201007387 */ /* 0x0003e80000100a00 */
[----:B------:R1:W-:Y:S01]  /*217e0*/  STL [R1+0x8], R0 ;  /* 0x0000080001007387 */ /* 0x0003e20000100800 */
[----:B------:R-:W-:Y:S05]  /*217f0*/  @!P1 BRA `(.L_x_3153) ;  /* 0x0000000000409947 */ /* 0x000fea0003800000 */
[----:B-1----:R-:W-:Y:S01]  /*21800*/  MOV R2, 0x0 ;  /* 0x0000000000027802 */ /* 0x002fe20000000f00 */
        /* <DEDUP_REMOVED lines=15> */
.L_x_3153:
[----:B------:R-:W-:Y:S05]  /*21900*/  BSYNC B6 ;  /* 0x0000000000067941 */ /* 0x000fea0003800000 */
.L_x_3152:
[----:B-1----:R-:W2:Y:S01]  /*21910*/  LDL.LU R0, [R1+0x8] ;  /* 0x0000080001007983 */ /* 0x002ea20000300800 */
[----:B------:R-:W-:Y:S01]  /*21920*/  ULDC.64 UR4, c[0x0][0x2d8] ;  /* 0x0000b60000047ab9 */ /* 0x000fe20000000a00 */
[----:B------:R-:W1:Y:S02]  /*21930*/  LDC R7, c[0x0][0x448] ;  /* 0x00011200ff077b82 */ /* 0x000e640000000800 */
[----:B------:R-:W2:Y:S04]  /*21940*/  LDL.LU.64 R2, [R1+0x10] ;  /* 0x0000100001027983 */ /* 0x000ea80000300a00 */
[----:B------:R-:W3:Y:S04]  /*21950*/  LDL.LU R20, [R1+0x30] ;  /* 0x0000300001147983 */ /* 0x000ee80000300800 */
[----:B------:R-:W4:Y:S04]  /*21960*/  LDL.LU R21, [R1+0x18] ;  /* 0x0000180001157983 */ /* 0x000f280000300800 */
[----:B------:R0:W5:Y:S01]  /*21970*/  LDL R8, [R1+0x4] ;  /* 0x0000040001087983 */ /* 0x0001620000100800 */
[----:B-1----:R-:W-:-:S13]  /*21980*/  ISETP.NE.AND P0, PT, R7, 0x1, PT ;  /* 0x000000010700780c */ /* 0x002fda0003f05270 */
[----:B------:R-:W1:Y:S01]  /*21990*/  @P0 LDC R6, c[0x0][0x44c] ;  /* 0x00011300ff060b82 */ /* 0x000e620000000800 */
[----:B--2---:R-:W-:Y:S02]  /*219a0*/  IMAD.MOV.U32 R3, RZ, RZ, R0 ;  /* 0x000000ffff037224 */ /* 0x004fe400078e0000 */
[----:B------:R-:W-:-:S04]  /*219b0*/  IMAD.WIDE.U32 R2, R26, UR4, R2 ;  /* 0x000000041a027c25 */ /* 0x000fc8000f8e0002 */
[----:B------:R-:W-:Y:S01]  /*219c0*/  IMAD R3, R26, UR5, R3 ;  /* 0x000000051a037c24 */ /* 0x000fe2000f8e0203 */
[----:B------:R-:W-:Y:S02]  /*219d0*/  ULDC.64 UR4, c[0x0][0x2e0] ;  /* 0x0000b80000047ab9 */ /* 0x000fe40000000a00 */
[----:B---3--:R-:W-:Y:S02]  /*219e0*/  IMAD R0, R20, UR4, RZ ;  /* 0x0000000414007c24 */ /* 0x008fe4000f8e02ff */
[----:B------:R-:W2:Y:S01]  /*219f0*/  S2R R20, SR_TID.X ;  /* 0x0000000000147919 */ /* 0x000ea20000002100 */
[----:B----4-:R-:W-:-:S04]  /*21a00*/  IMAD.WIDE.U32 R2, R21, UR4, R2 ;  /* 0x0000000415027c25 */ /* 0x010fc8000f8e0002 */
[----:B------:R-:W-:Y:S01]  /*21a10*/  IMAD R0, R21, UR5, R0 ;  /* 0x0000000515007c24 */ /* 0x000fe2000f8e0200 */
[----:B------:R-:W3:Y:S01]  /*21a20*/  S2R R9, SR_TID.X ;  /* 0x0000000000097919 */ /* 0x000ee20000002100 */
[----:B------:R-:W-:Y:S02]  /*21a30*/  ULDC.64 UR4, c[0x0][0x2d0] ;  /* 0x0000b40000047ab9 */ /* 0x000fe40000000a00 */
[----:B------:R-:W-:Y:S02]  /*21a40*/  IMAD.IADD R3, R3, 0x1, R0 ;  /* 0x0000000103037824 */ /* 0x000fe400078e0200 */
[----:B------:R-:W4:Y:S01]  /*21a50*/  @P0 LDC R0, c[0x0][0x450] ;  /* 0x00011400ff000b82 */ /* 0x000f220000000800 */
[----:B--2---:R-:W-:-:S04]  /*21a60*/  LOP3.LUT R20, R20, 0x7f, RZ, 0xc0, !PT ;  /* 0x0000007f14147812 */ /* 0x004fc800078ec0ff */
[----:B------:R-:W-:Y:S02]  /*21a70*/  SHF.R.U32.HI R21, RZ, 0x3, R20 ;  /* 0x00000003ff157819 */ /* 0x000fe40000011614 */
[----:B------:R-:W2:Y:S02]  /*21a80*/  S2R R20, SR_TID.X ;  /* 0x0000000000147919 */ /* 0x000ea40000002100 */
[----:B--2---:R-:W-:-:S05]  /*21a90*/  IMAD.SHL.U32 R20, R20, 0x10, RZ ;  /* 0x0000001014147824 */ /* 0x004fca00078e00ff */
[----:B------:R-:W-:-:S05]  /*21aa0*/  LOP3.LUT R20, R21, 0x70, R20, 0xf8, !PT ;  /* 0x0000007015147812 */ /* 0x000fca00078ef814 */
[----:B------:R-:W-:Y:S02]  /*21ab0*/  IMAD.IADD R5, R20, 0x1, R35 ;  /* 0x0000000114057824 */ /* 0x000fe400078e0223 */
[----:B------:R0:W5:Y:S02]  /*21ac0*/  LDL R20, [R1] ;  /* 0x0000000001147983 */ /* 0x0001640000100800 */
[----:B-1----:R-:W-:-:S04]  /*21ad0*/  @P0 IMAD.HI.U32 R6, R5, R6, RZ ;  /* 0x0000000605060227 */ /* 0x002fc800078e00ff */
[----:B------:R-:W-:Y:S01]  /*21ae0*/  IMAD.MOV.U32 R4, RZ, RZ, R5 ;  /* 0x000000ffff047224 */ /* 0x000fe200078e0005 */
[----:B----4-:R-:W-:Y:S01]  /*21af0*/  @P0 SHF.R.U32.HI R4, RZ, R0, R6 ;  /* 0x00000000ff040219 */ /* 0x010fe20000011606 */
[----:B------:R-:W1:Y:S04]  /*21b00*/  S2R R21, SR_TID.X ;  /* 0x0000000000157919 */ /* 0x000e680000002100 */
        /* <DEDUP_REMOVED lines=13> */
[----:B---3--:R-:W-:Y:S01]  /*21be0*/  IMAD.SHL.U32 R9, R9, 0x8, RZ ;  /* 0x0000000809097824 */ /* 0x008fe200078e00ff */
[C---:B------:R-:W-:Y:S01]  /*21bf0*/  LEA R0, P0, R2.reuse, UR4, 0x1 ;  /* 0x0000000402007c11 */ /* 0x040fe2000f8008ff */
[----:B------:R-:W-:Y:S01]  /*21c00*/  IMAD.IADD R4, R3, 0x1, R4 ;  /* 0x0000000103047824 */ /* 0x000fe200078e0204 */
[----:B------:R-:W-:Y:S02]  /*21c10*/  ULDC UR4, c[0x0][0x2b8] ;  /* 0x0000ae0000047ab9 */ /* 0x000fe40000000800 */
[----:B------:R-:W-:Y:S02]  /*21c20*/  LOP3.LUT R9, R9, 0x38, RZ, 0xc0, !PT ;  /* 0x0000003809097812 */ /* 0x000fe400078ec0ff */
[----:B------:R-:W-:Y:S01]  /*21c30*/  LEA.HI.X R4, R2, UR5, R4, 0x1, P0 ;  /* 0x0000000502047c11 */ /* 0x000fe200080f0c04 */
[----:B------:R-:W-:Y:S01]  /*21c40*/  UMOV UR5, 0xffffffff ;  /* 0xffffffff00057882 */ /* 0x000fe20000000000 */
[----:B-1----:R-:W-:-:S02]  /*21c50*/  LOP3.LUT R21, R21, 0x7f, RZ, 0xc0, !PT ;  /* 0x0000007f15157812 */ /* 0x002fc400078ec0ff */
[----:B------:R-:W-:Y:S02]  /*21c60*/  ISETP.GE.AND P1, PT, R9, UR4, PT ;  /* 0x0000000409007c0c */ /* 0x000fe4000bf26270 */
[----:B------:R-:W-:Y:S01]  /*21c70*/  SHF.R.U32.HI R10, RZ, 0x3, R21 ;  /* 0x00000003ff0a7819 */ /* 0x000fe20000011615 */
[----:B0-----:R-:W-:Y:S10]  /*21c80*/  BRA.DIV UR5, `(.L_x_3154) ;  /* 0x0000005e05587947 */ /* 0x001ff4000b800000 */
        /* <DEDUP_REMOVED lines=68> */
[----:B0-----:R-:W-:-:S04]  /*220d0*/  @!P0 LEA R3, P2, R9, R3, 0x1 ;  /* 0x0000000309038211 */ /* 0x001fc800078408ff */
[----:B-1----:R-:W-:-:S04]  /*220e0*/  @!P0 IADD3.X R2, RZ, R2, RZ, P2, !PT ;  /* 0x00000002ff028210 */ /* 0x002fc800017fe4ff */
[----:B------:R-:W-:-:S04]  /*220f0*/  @!P0 LOP3.LUT R3, R3, R2, RZ, 0x3c, !PT ;  /* 0x0000000203038212 */ /* 0x000fc800078e3cff */
[----:B------:R-:W-:-:S04]  /*22100*/  @!P0 LOP3.LUT R2, R3, R2, RZ, 0x3c, !PT ;  /* 0x0000000203028212 */ /* 0x000fc800078e3cff */
[----:B------:R-:W-:-:S05]  /*22110*/  @!P0 LOP3.LUT R3, R3, R2, RZ, 0x3c, !PT ;  /* 0x0000000203038212 */ /* 0x000fca00078e3cff */
[----:B--23--:R0:W-:Y:S02]  /*22120*/  @!P0 LDGSTS.E.BYPASS.LTC128B.128 [R8+0x1b400], desc[UR54][R2.64], !P1 ;  /* 0x1b40000002088fae */ /* 0x00c1e4000c901d76 */
.L_x_3342:
        /* <DEDUP_REMOVED lines=10> */
.L_x_3155:
        /* <DEDUP_REMOVED lines=18> */
.L_x_3343:
[----:B------:R-:W-:Y:S05]  /*222f0*/  BSYNC B0 ;  /* 0x0000000000007941 */ /* 0x000fea0003800000 */
.L_x_3156:
[----:B------:R-:W-:-:S05]  /*22300*/  IMAD.U32 R2, RZ, RZ, UR38 ;  /* 0x00000026ff027e24 */ /* 0x000fca000f8e00ff */
[----:B------:R-:W-:-:S13]  /*22310*/  ISETP.NE.AND P0, PT, R2, 0x3, PT ;  /* 0x000000030200780c */ /* 0x000fda0003f05270 */
[----:B------:R-:W-:Y:S05]  /*22320*/  @!P0 BRA `(.L_x_3158) ;  /* 0x0000000000048947 */ /* 0x000fea0003800000 */
[----:B------:R-:W-:Y:S01]  /*22330*/  BPT.TRAP 0x1 ;  /* 0x000000040000795c */ /* 0x000fe20000300000 */
.L_x_3158:
[----:B0-----:R-:W-:Y:S01]  /*22340*/  SHF.L.U32 R0, R23, 0x1f, RZ ;  /* 0x0000001f17007819 */ /* 0x001fe200000006ff */
[----:B------:R-:W-:Y:S03]  /*22350*/  BSSY B0, `(.L_x_3159) ;  /* 0x0000003000007945 */ /* 0x000fe60003800000 */
[----:B------:R-:W0:Y:S02]  /*22360*/  SYNCS.PHASECHK.TRANS64.TRYWAIT P0, [R33+URZ+0x22860], R0 ;  /* 0x02286000210075a7 */ /* 0x000e24000800017f */
[----:B0-----:R-:W-:Y:S05]  /*22370*/  @!P0 BRA `(.L_x_3160) ;  /* 0x0000006000548947 */ /* 0x001fea0003800000 */
.L_x_3344:
[----:B------:R-:W-:Y:S05]  /*22380*/  BSYNC B0 ;  /* 0x0000000000007941 */ /* 0x000fea0003800000 */
.L_x_3159:
[----:B------:R-:W0:Y:S01]  /*22390*/  LDL.LU R2, [R1+0x24] ;  /* 0x0000240001027983 */ /* 0x000e220000300800 */
[----:B------:R-:W-:Y:S01]  /*223a0*/  ULDC.64 UR4, c[0x0][0x328] ;  /* 0x0000ca0000047ab9 */ /* 0x000fe20000000a00 */
[----:B------:R-:W-:Y:S02]  /*223b0*/  ULDC.64 UR6, c[0x0][0x318] ;  /* 0x0000c60000067ab9 */ /* 0x000fe40000000a00 */
[----:B------:R-:W2:Y:S01]  /*223c0*/  LDL.LU R4, [R1+0x28] ;  /* 0x0000280001047983 */ /* 0x000ea20000300800 */
[----:B0-----:R-:W-:Y:S02]  /*223d0*/  IMAD R0, R2, UR4, RZ ;  /* 0x0000000402007c24 */ /* 0x001fe4000f8e02ff */
[----:B------:R-:W-:-:S04]  /*223e0*/  IMAD.WIDE.U32 R2, R37, UR4, RZ ;  /* 0x0000000425027c25 */ /* 0x000fc8000f8e00ff */
        /* <DEDUP_REMOVED lines=87> */
.L_x_3358:
[C---:B------:R-:W-:Y:S02]  /*22960*/  ISETP.LT.OR P3, PT, R22.reuse, 0x51, P3 ;  /* 0x000000511600780c */ /* 0x040fe40001f61670 */
[C---:B------:R-:W-:Y:S02]  /*22970*/  ISETP.LT.OR P2, PT, R22.reuse, 0x51, !P2 ;  /* 0x000000511600780c */ /* 0x040fe40005741670 */
[C---:B------:R-:W-:Y:S02]  /*22980*/  ISETP.LT.OR P1, PT, R22.reuse, 0x51, !P1 ;  /* 0x000000511600780c */ /* 0x040fe40004f21670 */
[----:B------:R-:W-:Y:S02]  /*22990*/  ISETP.LT.OR P0, PT, R22, 0x51, !P0 ;  /* 0x000000511600780c */ /* 0x000fe40004701670 */
[----:B0-2---:R-:W-:-:S04]  /*229a0*/  IADD3 R2, P4, R14, R0, RZ ;  /* 0x000000000e027210 */ /* 0x005fc80007f9e0ff */
[----:B------:R-:W-:-:S05]  /*229b0*/  IADD3.X R3, RZ, R6, RZ, P4, !PT ;  /* 0x00000006ff037210 */ /* 0x000fca00027fe4ff */
        /* <DEDUP_REMOVED lines=9> */
.L_x_3162:
        /* <DEDUP_REMOVED lines=11> */
.L_x_3163:
[----:B------:R-:W2:Y:S01]  /*22b00*/  LDL.LU R2, [R1+0x1c] ;  /* 0x00001c0001027983 */ /* 0x000ea20000300800 */
[----:B------:R0:W-:Y:S01]  /*22b10*/  SYNCS.ARRIVE.TRANS64.A1T0 RZ, [R33+URZ+0x22850], RZ ;  /* 0x022850ff21ff79a7 */ /* 0x0001e2000810003f */
[----:B------:R-:W-:Y:S01]  /*22b20*/  BSSY B0, `(.L_x_3164) ;  /* 0x00000dc000007945 */ /* 0x000fe20003800000 */
[----:B--2---:R-:W-:-:S05]  /*22b30*/  VIADD R10, R2, 0xfffffffe ;  /* 0xfffffffe020a7836 */ /* 0x004fca0000000000 */
[----:B------:R-:W-:-:S13]  /*22b40*/  ISETP.GE.AND P0, PT, R10, R30, PT ;  /* 0x0000001e0a00720c */ /* 0x000fda0003f06270 */
[----:B0-----:R-:W-:Y:S05]  /*22b50*/  @!P0 BRA `(.L_x_3165) ;  /* 0x0000000c00608947 */ /* 0x001fea0003800000 */
.L_x_3178:
[----:B0-----:R-:W0:Y:S01]  /*22b60*/  S2R R2, SR_TID.X ;  /* 0x0000000000027919 */ /* 0x001e220000002100 */
[----:B------:R-:W1:Y:S01]  /*22b70*/  LDC R8, c[0x0][0x430] ;  /* 0x00010c00ff087b82 */ /* 0x000e620000000800 */
[----:B------:R-:W-:Y:S01]  /*22b80*/  IMAD R9, R10, 0x60, R31 ;  /* 0x000000600a097824 */ /* 0x000fe200078e021f */
[----:B--2---:R-:W2:Y:S01]  /*22b90*/  S2R R4, SR_TID.X ;  /* 0x0000000000047919 */ /* 0x004ea20000002100 */
        /* <DEDUP_REMOVED lines=12> */
[----:B---3--:R-:W3:Y:S01]  /*22c60*/  @!P1 LDC.64 R6, c[0x0][0x418] ;  /* 0x00010600ff069b82 */ /* 0x008ee20000000a00 */
[----:B-1----:R-:W-:-:S05]  /*22c70*/  @P0 IMAD.HI.U32 R2, R9, R2, RZ ;  /* 0x0000000209020227 */ /* 0x002fca00078e00ff */
[----:B0-----:R-:W-:-:S04]  /*22c80*/  @P0 SHF.R.U32.HI R11, RZ, R3, R2 ;  /* 0x00000003ff0b0219 */ /* 0x001fc80000011602 */
[----:B------:R-:W-:Y:S01]  /*22c90*/  @!P1 SHF.R.S32.HI R3, RZ, 0x1f, R11 ;  /* 0x0000001fff039819 */ /* 0x000fe2000001140b */
[----:B--2---:R-:W-:-:S04]  /*22ca0*/  @!P1 IMAD R2, R32, R4, RZ ;  /* 0x0000000420029224 */ /* 0x004fc800078e02ff */
[----:B------:R-:W-:Y:S02]  /*22cb0*/  @!P1 IMAD R5, R25, R5, R2 ;  /* 0x0000000519059224 */ /* 0x000fe400078e0202 */
[----:B------:R-:W-:-:S04]  /*22cc0*/  @!P1 IMAD.MOV.U32 R2, RZ, RZ, R11 ;  /* 0x000000ffff029224 */ /* 0x000fc800078e000b */
[----:B------:R-:W-:-:S04]  /*22cd0*/  @!P1 IMAD.WIDE.U32 R2, R25, R4, R2 ;  /* 0x0000000419029225 */ /* 0x000fc800078e0002 */
[----:B------:R-:W-:Y:S01]  /*22ce0*/  @!P1 IMAD.IADD R5, R5, 0x1, R3 ;  /* 0x0000000105059824 */ /* 0x000fe200078e0203 */
[C---:B---3--:R-:W-:Y:S01]  /*22cf0*/  @!P1 LEA R6, P0, R2.reuse, R6, 0x2 ;  /* 0x0000000602069211 */ /* 0x048fe200078010ff */
[----:B------:R-:W-:Y:S02]  /*22d00*/  IMAD.MOV.U32 R4, RZ, RZ, RZ ;  /* 0x000000ffff047224 */ /* 0x000fe400078e00ff */
[----:B------:R-:W-:Y:S01]  /*22d10*/  IMAD.U32 R12, RZ, RZ, UR38 ;  /* 0x00000026ff0c7e24 */ /* 0x000fe2000f8e00ff */
[----:B------:R-:W-:Y:S02]  /*22d20*/  @!P1 LEA.HI.X R7, R2, R7, R5, 0x2, P0 ;  /* 0x0000000702079211 */ /* 0x000fe400000f1405 */
[----:B------:R-:W-:-:S03]  /*22d30*/  ISETP.NE.AND P0, PT, R19, 0x2, PT ;  /* 0x000000021300780c */ /* 0x000fc60003f05270 */
[----:B------:R0:W5:Y:S01]  /*22d40*/  @!P1 LDG.E R4, desc[UR54][R6.64] ;  /* 0x0000003606049981 */ /* 0x000162000c1e1900 */
[----:B------:R-:W-:Y:S01]  /*22d50*/  ISETP.NE.AND P1, PT, R12, 0x3, PT ;  /* 0x000000030c00780c */ /* 0x000fe20003f25270 */
[----:B------:R-:W-:Y:S01]  /*22d60*/  IMAD.MOV.U32 R3, RZ, RZ, R10 ;  /* 0x000000ffff037224 */ /* 0x000fe200078e000a */
[----:B------:R-:W-:Y:S01]  /*22d70*/  SEL R2, RZ, 0x1, P0 ;  /* 0x00000001ff027807 */ /* 0x000fe20000000000 */
[----:B------:R-:W-:Y:S01]  /*22d80*/  IMAD.MOV R5, RZ, RZ, -R11 ;  /* 0x000000ffff057224 */ /* 0x000fe200078e0a0b */
[----:B------:R-:W-:Y:S05]  /*22d90*/  YIELD ;  /* 0x0000000000007946 */ /* 0x000fea0003800000 */
[----:B------:R-:W-:Y:S01]  /*22da0*/  SEL R19, R19, RZ, P0 ;  /* 0x000000ff13137207 */ /* 0x000fe20000000000 */
[----:B------:R-:W-:Y:S01]  /*22db0*/  IMAD R5, R8, R5, R9 ;  /* 0x0000000508057224 */ /* 0x000fe200078e0209 */
[----:B------:R-:W-:Y:S01]  /*22dc0*/  LOP3.LUT R23, R23, R2, RZ, 0x3c, !PT ;  /* 0x0000000217177212 */ /* 0x000fe200078e3cff */
[----:B------:R-:W-:Y:S01]  /*22dd0*/  VIADD R10, R10, 0xffffffff ;  /* 0xffffffff0a0a7836 */ /* 0x000fe20000000000 */
[----:B------:R-:W-:Y:S01]  /*22de0*/  ISETP.GT.AND P2, PT, R3, R30, PT ;  /* 0x0000001e0300720c */ /* 0x000fe20003f44270 */
[----:B0-----:R-:W-:-:S12]  /*22df0*/  @!P1 BRA `(.L_x_3166) ;  /* 0x0000000000049947 */ /* 0x001fd80003800000 */
[----:B------:R-:W-:Y:S01]  /*22e00*/  BPT.TRAP 0x1 ;  /* 0x000000040000795c */ /* 0x000fe20000300000 */
.L_x_3166:
[----:B------:R-:W-:Y:S01]  /*22e10*/  IMAD R6, R19, 0x8, R17 ;  /* 0x0000000813067824 */ /* 0x000fe200078e0211 */
[----:B------:R-:W-:Y:S01]  /*22e20*/  SHF.L.U32 R22, R23, 0x1f, RZ ;  /* 0x0000001f17167819 */ /* 0x000fe200000006ff */
[----:B------:R-:W-:Y:S01]  /*22e30*/  BSSY B1, `(.L_x_3167) ;  /* 0x0000004000017945 */ /* 0x000fe20003800000 */
[----:B------:R-:W-:Y:S02]  /*22e40*/  SHF.R.S32.HI R20, RZ, 0x1f, R5 ;  /* 0x0000001fff147819 */ /* 0x000fe40000011405 */
[----:B------:R-:W0:Y:S02]  /*22e50*/  SYNCS.PHASECHK.TRANS64.TRYWAIT P0, [R6+URZ+0x22840], R22 ;  /* 0x02284016060075a7 */ /* 0x000e24000800017f */
[----:B0-----:R-:W-:Y:S05]  /*22e60*/  @!P0 BRA `(.L_x_3168) ;  /* 0x0000005c00f48947 */ /* 0x001fea0003800000 */
.L_x_3359:
[----:B------:R-:W-:Y:S05]  /*22e70*/  BSYNC B1 ;  /* 0x0000000000017941 */ /* 0x000fea0003800000 */
.L_x_3167:
        /* <DEDUP_REMOVED lines=50> */
.L_x_3373:
        /* <DEDUP_REMOVED lines=8> */
.L_x_3170:
[----:B------:R-:W-:Y:S02]  /*23220*/  PLOP3.LUT P1, PT, P1, P0, PT, 0xa2, 0x0 ;  /* 0x000000000000781c */ /* 0x000fe40000f21472 */
[----:B------:R-:W-:-:S08]  /*23230*/  @P0 R2UR P1, UR4, R6 ;  /* 0x00000000060402ca */ /* 0x000fd00000020000 */
[----:B------:R-:W-:-:S05]  /*23240*/  @P0 PLOP3.LUT P0, PT, P1, PT, PT, 0x80, 0x0 ;  /* 0x000000000000081c */ /* 0x000fca0000f0f070 */
[----:B------:R-:W-:Y:S01]  /*23250*/  @!P1 SYNCS.ARRIVE.TRANS64.RED.A0T1 RZ, [UR4+0x22830], RZ ;  /* 0x022830ffffff99a7 */ /* 0x000fe20008200404 */
[----:B------:R-:W-:Y:S07]  /*23260*/  @!P1 ARRIVES.LDGSTSBAR.64.TRANSCNT [UR4+0x22830] ;  /* 0x02283000ff0099b0 */ /* 0x000fee0008000a84 */
[----:B------:R-:W-:Y:S05]  /*23270*/  @P0 BRA.U.ANY `(.L_x_3170) ;  /* 0xfffffffd00e80947 */ /* 0x000fea000393ffff */
[----:B------:R-:W-:Y:S01]  /*23280*/  NOP ;  /* 0x0000000000007918 */ /* 0x000fe20000000000 */
[----:B--2---:R-:W-:-:S05]  /*23290*/  IMAD.U32 R2, RZ, RZ, UR38 ;  /* 0x00000026ff027e24 */ /* 0x004fca000f8e00ff */
[----:B------:R-:W-:-:S13]  /*232a0*/  ISETP.NE.AND P3, PT, R2, 0x3, PT ;  /* 0x000000030200780c */ /* 0x000fda0003f65270 */
[----:B------:R-:W-:Y:S05]  /*232b0*/  @!P3 BRA `(.L_x_3171) ;  /* 0x000000000004b947 */ /* 0x000fea0003800000 */
[----:B------:R-:W-:Y:S01]  /*232c0*/  BPT.TRAP 0x1 ;  /* 0x000000040000795c */ /* 0x000fe20000300000 */
.L_x_3171:
[----:B------:R2:W-:Y:S01]  /*232d0*/  SYNCS.ARRIVE.TRANS64.A1T0 RZ, [R6+URZ+0x22830], RZ ;  /* 0x022830ff06ff79a7 */ /* 0x0005e2000810003f */
[----:B------:R-:W-:Y:S05]  /*232e0*/  @!P3 BRA `(.L_x_3172) ;  /* 0x000000000004b947 */ /* 0x000fea0003800000 */
[----:B------:R-:W-:Y:S01]  /*232f0*/  BPT.TRAP 0x1 ;  /* 0x000000040000795c */ /* 0x000fe20000300000 */
.L_x_3172:
[----:B------:R-:W3:Y:S01]  /*23300*/  SYNCS.PHASECHK.TRANS64.TRYWAIT P0, [R6+URZ+0x22860], R22 ;  /* 0x02286016060075a7 */ /* 0x000ee2000800017f */
[----:B------:R-:W-:Y:S04]  /*23310*/  BSSY B1, `(.L_x_3173) ;  /* 0x0000002000017945 */ /* 0x000fe80003800000 */
[----:B---3--:R-:W-:Y:S05]  /*23320*/  @!P0 BRA `(.L_x_3174) ;  /* 0x00000060007c8947 */ /* 0x008fea0003800000 */
.L_x_3374:
[----:B------:R-:W-:Y:S05]  /*23330*/  BSYNC B1 ;  /* 0x0000000000017941 */ /* 0x000fea0003800000 */
.L_x_3173:
[----:B------:R-:W-:Y:S01]  /*23340*/  ULDC.64 UR4, c[0x0][0x328] ;  /* 0x0000ca0000047ab9 */ /* 0x000fe20000000a00 */
[----:B------:R-:W-:Y:S01]  /*23350*/  ULDC.64 UR6, c[0x0][0x318] ;  /* 0x0000c60000067ab9 */ /* 0x000fe20000000a00 */
[----:B------:R-:W-:Y:S01]  /*23360*/  IMAD R20, R20, UR4, RZ ;  /* 0x0000000414147c24 */ /* 0x000fe2000f8e02ff */
[C---:B------:R-:W-:Y:S01]  /*23370*/  LOP3.LUT P5, RZ, R16.reuse, 0x10, RZ, 0xc0, !PT ;  /* 0x0000001010ff7812 */ /* 0x040fe200078ac0ff */
[C---:B------:R-:W-:Y:S01]  /*23380*/  IMAD.WIDE.U32 R2, R5.reuse, UR4, RZ ;  /* 0x0000000405027c25 */ /* 0x040fe2000f8e00ff */
[C---:B------:R-:W-:Y:S02]  /*23390*/  LOP3.LUT P4, RZ, R16.reuse, 0x8, RZ, 0xc0, !PT ;  /* 0x0000000810ff7812 */ /* 0x040fe4000788c0ff */
[C---:B------:R-:W-:Y:S01]  /*233a0*/  LOP3.LUT P3, RZ, R16.reuse, 0x4, RZ, 0xc0, !PT ;  /* 0x0000000410ff7812 */ /* 0x040fe2000786c0ff */
[----:B------:R-:W-:Y:S01]  /*233b0*/  IMAD R7, R5, UR5, R20 ;  /* 0x0000000505077c24 */ /* 0x000fe2000f8e0214 */
[----:B------:R-:W-:Y:S01]  /*233c0*/  ULDC.64 UR4, c[0x0][0x338] ;  /* 0x0000ce0000047ab9 */ /* 0x000fe20000000a00 */
[----:B------:R-:W-:Y:S01]  /*233d0*/  LOP3.LUT P1, RZ, R16, 0x2, RZ, 0xc0, !PT ;  /* 0x0000000210ff7812 */ /* 0x000fe2000782c0ff */
[----:B------:R-:W-:-:S02]  /*233e0*/  IMAD R21, R21, UR4, RZ ;  /* 0x0000000415157c24 */ /* 0x000fc4000f8e02ff */
[----:B------:R-:W-:Y:S02]  /*233f0*/  IMAD.IADD R3, R3, 0x1, R7 ;  /* 0x0000000103037824 */ /* 0x000fe400078e0207 */
[C---:B------:R-:W-:Y:S02]  /*23400*/  IMAD R21, R4.reuse, UR5, R21 ;  /* 0x0000000504157c24 */ /* 0x040fe4000f8e0215 */
[----:B------:R-:W-:Y:S01]  /*23410*/  IMAD.WIDE.U32 R2, R4, UR4, R2 ;  /* 0x0000000404027c25 */ /* 0x000fe2000f8e0002 */
[----:B------:R-:W-:-:S03]  /*23420*/  ULDC.64 UR4, c[0x0][0x330] ;  /* 0x0000cc0000047ab9 */ /* 0x000fc60000000a00 */
[----:B------:R-:W-:Y:S02]  /*23430*/  IMAD.IADD R3, R3, 0x1, R21 ;  /* 0x0000000103037824 */ /* 0x000fe400078e0215 */
[----:B------:R-:W-:Y:S02]  /*23440*/  IMAD R7, R19, 0x6000, R29 ;  /* 0x0000600013077824 */ /* 0x000fe400078e021d */
[----:B------:R-:W-:Y:S01]  /*23450*/  IMAD.WIDE.U32 R2, R26, UR4, R2 ;  /* 0x000000041a027c25 */ /* 0x000fe2000f8e0002 */
[----:B------:R-:W-:-:S03]  /*23460*/  UMOV UR4, 0xffffffff ;  /* 0xffffffff00047882 */ /* 0x000fc60000000000 */
[----:B------:R-:W-:Y:S01]  /*23470*/  IMAD R9, R26, UR5, R3 ;  /* 0x000000051a097c24 */ /* 0x000fe2000f8e0203 */
[----:B-1----:R-:W-:-:S04]  /*23480*/  LEA R8, P0, R2, UR6, 0x1 ;  /* 0x0000000602087c11 */ /* 0x002fc8000f8008ff */
[----:B------:R-:W-:Y:S01]  /*23490*/  LEA.HI.X R9, R2, UR7, R9, 0x1, P0 ;  /* 0x0000000702097c11 */ /* 0x000fe200080f0c09 */
[----:B------:R-:W-:Y:S08]  /*234a0*/  BRA.DIV UR4, `(.L_x_3175) ;  /* 0x0000006204307947 */ /* 0x000ff0000b800000 */
[----:B------:R-:W1:Y:S01]  /*234b0*/  SHFL.IDX PT, R14, R8, RZ, 0x181f ;  /* 0x00181fff080e7589 */ /* 0x000e6200000e0000 */
[----:B------:R-:W-:-:S03]  /*234c0*/  IMAD R7, R7, 0x2, R17 ;  /* 0x0000000207077824 */ /* 0x000fc600078e0211 */
[----:B------:R-:W4:Y:S04]  /*234d0*/  SHFL.IDX PT, R3, R9, RZ, 0x181f ;  /* 0x00181fff09037589 */ /* 0x000f2800000e0000 */
[----:B------:R-:W-:Y:S04]  /*234e0*/  SHFL.IDX PT, R5, R9, 0x1, 0x181f ;  /* 0x00381f0009057f89 */ /* 0x000fe800000e0000 */
[----:B------:R-:W-:Y:S01]  /*234f0*/  SHFL.IDX PT, R20, R9, 0x2, 0x181f ;  /* 0x00581f0009147f89 */ /* 0x000fe200000e0000 */
[----:B-1----:R-:W-:-:S03]  /*23500*/  IADD3 R2, P0, R14, R0, RZ ;  /* 0x000000000e027210 */ /* 0x002fc60007f1e0ff */
[----:B------:R-:W1:Y:S02]  /*23510*/  SHFL.IDX PT, R14, R8, 0x1, 0x181f ;  /* 0x00381f00080e7f89 */ /* 0x000e6400000e0000 */
[----:B----4-:R-:W-:-:S05]  /*23520*/  IMAD.X R3, RZ, RZ, R3, P0 ;  /* 0x000000ffff037224 */ /* 0x010fca00000e0603 */
[----:B------:R-:W-:Y:S04]  /*23530*/  LDGSTS.E.BYPASS.LTC128B.128 [R7+0x400], desc[UR54][R2.64], !P5 ;  /* 0x0040000002077fae */ /* 0x000fe8000e901d76 */
[----:B------:R-:W-:Y:S04]  /*23540*/  LDGSTS.E.BYPASS.LTC128B.128 [R7+0x3400], desc[UR54][R2.64+0x80], !P4 ;  /* 0x0340008002077fae */ /* 0x000fe8000e101d76 */
[----:B------:R-:W-:Y:S04]  /*23550*/  LDGSTS.E.BYPASS.LTC128B.128 [R7+0x6400], desc[UR54][R2.64+0x100], !P3 ;  /* 0x0640010002077fae */ /* 0x000fe8000d901d76 */
[----:B------:R4:W-:Y:S01]  /*23560*/  LDGSTS.E.BYPASS.LTC128B.128 [R7+0x9400], desc[UR54][R2.64+0x180], !P1 ;  /* 0x0940018002077fae */ /* 0x0009e2000c901d76 */
[----:B-1----:R-:W-:-:S03]  /*23570*/  IADD3 R4, P0, R14, R0, RZ ;  /* 0x000000000e047210 */ /* 0x002fc60007f1e0ff */
[----:B------:R-:W4:Y:S02]  /*23580*/  SHFL.IDX PT, R14, R8, 0x2, 0x181f ;  /* 0x00581f00080e7f89 */ /* 0x000f2400000e0000 */
[----:B------:R-:W-:-:S05]  /*23590*/  IMAD.X R5, RZ, RZ, R5, P0 ;  /* 0x000000ffff057224 */ /* 0x000fca00000e0605 */
[----:B------:R-:W-:Y:S04]  /*235a0*/  LDGSTS.E.BYPASS.LTC128B.128 [R7+0xc00], desc[UR54][R4.64], !P5 ;  /* 0x00c0000004077fae */ /* 0x000fe8000e901d76 */
[----:B------:R-:W-:Y:S04]  /*235b0*/  LDGSTS.E.BYPASS.LTC128B.128 [R7+0x3c00], desc[UR54][R4.64+0x80], !P4 ;  /* 0x03c0008004077fae */ /* 0x000fe8000e101d76 */
[----:B------:R-:W-:Y:S04]  /*235c0*/  LDGSTS.E.BYPASS.LTC128B.128 [R7+0x6c00], desc[UR54][R4.64+0x100], !P3 ;  /* 0x06c0010004077fae */ /* 0x000fe8000d901d76 */
[----:B------:R1:W-:Y:S01]  /*235d0*/  LDGSTS.E.BYPASS.LTC128B.128 [R7+0x9c00], desc[UR54][R4.64+0x180], !P1 ;  /* 0x09c0018004077fae */ /* 0x0003e2000c901d76 */
[----:B----4-:R-:W-:-:S03]  /*235e0*/  IADD3 R2, P0, R14, R0, RZ ;  /* 0x000000000e027210 */ /* 0x010fc60007f1e0ff */
[----:B------:R-:W4:Y:S02]  /*235f0*/  SHFL.IDX PT, R14, R8, 0x3, 0x181f ;  /* 0x00781f00080e7f89 */ /* 0x000f2400000e0000 */
[----:B------:R-:W-:Y:S02]  /*23600*/  IMAD.X R3, RZ, RZ, R20, P0 ;  /* 0x000000ffff037224 */ /* 0x000fe400000e0614 */
[----:B------:R-:W-:Y:S04]  /*23610*/  SHFL.IDX PT, R20, R9, 0x4, 0x181f ;  /* 0x00981f0009147f89 */ /* 0x000fe800000e0000 */
[----:B-1----:R-:W1:Y:S04]  /*23620*/  SHFL.IDX PT, R5, R9, 0x3, 0x181f ;  /* 0x00781f0009057f89 */ /* 0x002e6800000e0000 */
[----:B------:R-:W-:Y:S04]  /*23630*/  LDGSTS.E.BYPASS.LTC128B.128 [R7+0x1400], desc[UR54][R2.64], !P5 ;  /* 0x0140000002077fae */ /* 0x000fe8000e901d76 */
[----:B------:R-:W-:Y:S04]  /*23640*/  LDGSTS.E.BYPASS.LTC128B.128 [R7+0x4400], desc[UR54][R2.64+0x80], !P4 ;  /* 0x0440008002077fae */ /* 0x000fe8000e101d76 */
[----:B------:R-:W-:Y:S01]  /*23650*/  LDGSTS.E.BYPASS.LTC128B.128 [R7+0x7400], desc[UR54][R2.64+0x100], !P3 ;  /* 0x0740010002077fae */ /* 0x000fe2000d901d76 */
[----:B----4-:R-:W-:-:S03]  /*23660*/  IADD3 R4, P0, R14, R0, RZ ;  /* 0x000000000e047210 */ /* 0x010fc60007f1e0ff */
[----:B------:R4:W-:Y:S04]  /*23670*/  LDGSTS.E.BYPASS.LTC128B.128 [R7+0xa400], desc[UR54][R2.64+0x180], !P1 ;  /* 0x0a40018002077fae */ /* 0x0009e8000c901d76 */
[----:B------:R-:W4:Y:S01]  /*23680*/  SHFL.IDX PT, R14, R8, 0x4, 0x181f ;  /* 0x00981f00080e7f89 */ /* 0x000f2200000e0000 */
[----:B-1----:R-:W-:-:S03]  /*23690*/  IMAD.X R5, RZ, RZ, R5, P0 ;  /* 0x000000ffff057224 */ /* 0x002fc600000e0605 */
[----:B------:R-:W1:Y:S04]  /*236a0*/  SHFL.IDX PT, R9, R9, 0x5, 0x181f ;  /* 0x00b81f0009097f89 */ /* 0x000e6800000e0000 */
[----:B------:R0:W-:Y:S04]  /*236b0*/  LDGSTS.E.BYPASS.LTC128B.128 [R7+0x1c00], desc[UR54][R4.64], !P5 ;  /* 0x01c0000004077fae */ /* 0x0001e8000e901d76 */
[----:B------:R0:W-:Y:S04]  /*236c0*/  LDGSTS.E.BYPASS.LTC128B.128 [R7+0x4c00], desc[UR54][R4.64+0x80], !P4 ;  /* 0x04c0008004077fae */ /* 0x0001e8000e101d76 */
[----:B------:R0:W-:Y:S04]  /*236d0*/  LDGSTS.E.BYPASS.LTC128B.128 [R7+0x7c00], desc[UR54][R4.64+0x100], !P3 ;  /* 0x07c0010004077fae */ /* 0x0001e8000d901d76 */
[----:B------:R0:W-:Y:S01]  /*236e0*/  LDGSTS.E.BYPASS.LTC128B.128 [R7+0xac00], desc[UR54][R4.64+0x180], !P1 ;  /* 0x0ac0018004077fae */ /* 0x0001e2000c901d76 */
[----:B----4-:R-:W-:-:S03]  /*236f0*/  IADD3 R2, P0, R14, R0, RZ ;  /* 0x000000000e027210 */ /* 0x010fc60007f1e0ff */
[----:B------:R0:W4:Y:S01]  /*23700*/  SHFL.IDX PT, R14, R8, 0x5, 0x181f ;  /* 0x00b81f00080e7f89 */ /* 0x00012200000e0000 */
[----:B------:R-:W-:-:S05]  /*23710*/  IADD3.X R3, RZ, R20, RZ, P0, !PT ;  /* 0x00000014ff037210 */ /* 0x000fca00007fe4ff */
[----:B------:R0:W-:Y:S04]  /*23720*/  LDGSTS.E.BYPASS.LTC128B.128 [R7+0x2400], desc[UR54][R2.64], !P5 ;  /* 0x0240000002077fae */ /* 0x0001e8000e901d76 */
[----:B------:R0:W-:Y:S04]  /*23730*/  LDGSTS.E.BYPASS.LTC128B.128 [R7+0x5400], desc[UR54][R2.64+0x80], !P4 ;  /* 0x0540008002077fae */ /* 0x0001e8000e101d76 */
[----:B------:R0:W-:Y:S04]  /*23740*/  LDGSTS.E.BYPASS.LTC128B.128 [R7+0x8400], desc[UR54][R2.64+0x100], !P3 ;  /* 0x0840010002077fae */ /* 0x0001e8000d901d76 */
[----:B-1----:R0:W-:Y:S02]  /*23750*/  LDGSTS.E.BYPASS.LTC128B.128 [R7+0xb400], desc[UR54][R2.64+0x180], !P1 ;  /* 0x0b40018002077fae */ /* 0x0021e4000c901d76 */
.L_x_3388:
        /* <DEDUP_REMOVED lines=11> */
.L_x_3176:
        /* <DEDUP_REMOVED lines=11> */
.L_x_3177:
[----:B------:R0:W-:Y:S01]  /*238c0*/  SYNCS.ARRIVE.TRANS64.A1T0 RZ, [R6+URZ+0x22850], RZ ;  /* 0x022850ff06ff79a7 */ /* 0x0001e2000810003f */
[----:B------:R-:W-:Y:S05]  /*238d0*/  @P2 BRA `(.L_x_3178) ;  /* 0xfffffff000a02947 */ /* 0x000fea000383ffff */
.L_x_3165:
[----:B------:R-:W-:Y:S05]  /*238e0*/  BSYNC B0 ;  /* 0x0000000000007941 */ /* 0x000fea0003800000 */
.L_x_3164:
[----:B------:R-:W1:Y:S01]  /*238f0*/  S2R R2, SR_TID.X ;  /* 0x0000000000027919 */ /* 0x000e620000002100 */
[----:B------:R-:W-:Y:S01]  /*23900*/  VIADD R19, R19, 0x1 ;  /* 0x0000000113137836 */ /* 0x000fe20000000000 */
[----:B------:R-:W-:Y:S04]  /*23910*/  BSSY B0, `(.L_x_3179) ;  /* 0x0000012000007945 */ /* 0x000fe80003800000 */
[----:B------:R-:W-:-:S04]  /*23920*/  ISETP.NE.AND P0, PT, R19, 0x2, PT ;  /* 0x000000021300780c */ /* 0x000fc80003f05270 */
[----:B------:R-:W-:Y:S02]  /*23930*/  SEL R0, RZ, 0x1, P0 ;  /* 0x00000001ff007807 */ /* 0x000fe40000000000 */
        /* <DEDUP_REMOVED lines=15> */
.L_x_3180:
[----:B------:R-:W-:Y:S05]  /*23a30*/  BSYNC B0 ;  /* 0x0000000000007941 */ /* 0x000fea0003800000 */
.L_x_3179:
[----:B------:R-:W-:Y:S02]  /*23a40*/  LOP3.LUT R23, R23, R0, RZ, 0x3c, !PT ;  /* 0x0000000017177212 */ /* 0x000fe400078e3cff */
[----:B------:R-:W-:-:S07]  /*23a50*/  SEL R19, R19, RZ, P0 ;  /* 0x000000ff13137207 */ /* 0x000fce0000000000 */
.L_x_3139:
[----:B------:R-:W-:Y:S05]  /*23a60*/  BSYNC B7 ;  /* 0x0000000000077941 */ /* 0x000fea0003800000 */
.L_x_3137:
[----:B------:R-:W-:-:S13]  /*23a70*/  LOP3.LUT P0, RZ, R16, 0x80, RZ, 0xc0, !PT ;  /* 0x0000008010ff7812 */ /* 0x000fda000780c0ff */
[----:B------:R-:W-:Y:S05]  /*23a80*/  @!P0 BRA `(.L_x_3181) ;  /* 0x0000000000248947 */ /* 0x000fea0003800000 */
[----:B------:R-:W-:Y:S05]  /*23a90*/  WARPSYNC.ALL ;  /* 0x0000000000007948 */ /* 0x000fea0003800000 */
[----:B------:R-:W4:Y:S08]  /*23aa0*/  S2UR UR5, SR_CgaCtaId ;  /* 0x00000000000579c3 */ /* 0x000f300000008800 */
[----:B------:R-:W-:Y:S06]  /*23ab0*/  BAR.SYNC.DEFER_BLOCKING 0x5, 0x180 ;  /* 0x0146000000007b1d */ /* 0x000fec0000010000 */
[----:B------:R-:W-:-:S02]  /*23ac0*/  UMOV UR4, 0x400 ;  /* 0x0000040000047882 */ /* 0x000fc40000000000 */
[----:B----4-:R-:W-:-:S06]  /*23ad0*/  ULEA UR4, UR5, UR4, 0x18 ;  /* 0x0000000405047291 */ /* 0x010fcc000f8ec03f */
[----:B0-----:R-:W-:-:S05]  /*23ae0*/  IMAD.U32 R17, RZ, RZ, UR4 ;  /* 0x00000004ff117e24 */ /* 0x001fca000f8e00ff */
[----:B------:R4:W0:Y:S01]  /*23af0*/  LDS.128 R24, [R17+0x228d0] ;  /* 0x0228d00011187984 */ /* 0x0008220000000c00 */
[----:B------:R-:W-:Y:S06]  /*23b00*/  BAR.ARV 0x4, 0x180 ;  /* 0x0106000000007b1d */ /* 0x000fec0000002000 */
[----:B------:R-:W-:Y:S05]  /*23b10*/  BRA `(.L_x_3182) ;  /* 0x0000000c00d47947 */ /* 0x000fea0003800000 */
.L_x_3181:
[----:B------:R-:W4:Y:S01]  /*23b20*/  S2R R8, SR_TID.X ;  /* 0x0000000000087919 */ /* 0x000f220000002100 */
[----:B------:R-:W-:Y:S01]  /*23b30*/  UMOV UR4, 0xffffffff ;  /* 0xffffffff00047882 */ /* 0x000fe20000000000 */
[----:B----4-:R-:W-:-:S04]  /*23b40*/  LOP3.LUT R8, R8, 0x1f, RZ, 0xc0, !PT ;  /* 0x0000001f08087812 */ /* 0x010fc800078ec0ff */
[----:B------:R-:W-:Y:S01]  /*23b50*/  ISETP.NE.AND P0, PT, R8, 0x1f, PT ;  /* 0x0000001f0800780c */ /* 0x000fe20003f05270 */
[----:B------:R-:W-:-:S12]  /*23b60*/  BRA.DIV UR4, `(.L_x_3183) ;  /* 0x0000006204487947 */ /* 0x000fd8000b800000 */
[----:B------:R-:W-:Y:S01]  /*23b70*/  IMAD.IADD R7, R27, 0x1, R8 ;  /* 0x000000011b077824 */ /* 0x000fe200078e0208 */
[----:B------:R-:W-:-:S04]  /*23b80*/  ULDC UR4, c[0x0][0xc3c] ;  /* 0x00030f0000047ab9 */ /* 0x000fc80000000800 */
[----:B------:R-:W-:-:S13]  /*23b90*/  ISETP.GE.OR P1, PT, R7, UR4, !P0 ;  /* 0x0000000407007c0c */ /* 0x000fda000c726670 */
[----:B------:R-:W4:Y:S08]  /*23ba0*/  @!P1 LDC.64 R2, c[0x0][0xc80] ;  /* 0x00032000ff029b82 */ /* 0x000f300000000a00 */
[----:B------:R-:W5:Y:S01]  /*23bb0*/  @!P1 LDC.64 R4, c[0x0][0xc78] ;  /* 0x00031e00ff049b82 */ /* 0x000f620000000a00 */
[----:B----4-:R-:W-:-:S05]  /*23bc0*/  @!P1 IMAD.WIDE R2, R7, 0x4, R2 ;  /* 0x0000000407029825 */ /* 0x010fca00078e0202 */
[----:B0123--:R5:W2:Y:S02]  /*23bd0*/  @!P1 LDG.E R6, desc[UR54][R2.64] ;  /* 0x0000003602069981 */ /* 0x00faa4000c1e1900 */
[----:B-----5:R-:W-:-:S05]  /*23be0*/  @!P1 IMAD.WIDE R2, R7, 0x4, R4 ;  /* 0x0000000407029825 */ /* 0x020fca00078e0204 */
        /* <DEDUP_REMOVED lines=30> */
.L_x_3398:
[----:B------:R-:W-:Y:S02]  /*23dd0*/  ULDC UR4, c[0x0][0xc38] ;  /* 0x00030e0000047ab9 */ /* 0x000fe40000000800 */
[----:B------:R-:W-:-:S05]  /*23de0*/  MOV R5, UR4 ;  /* 0x0000000400057c02 */ /* 0x000fca0008000f00 */
[----:B-1----:R-:W-:-:S04]  /*23df0*/  IMAD R14, R14, R5, RZ ;  /* 0x000000050e0e7224 */ /* 0x002fc800078e02ff */
[----:B------:R-:W-:-:S05]  /*23e00*/  IMAD.IADD R7, R7, 0x1, R14 ;  /* 0x0000000107077824 */ /* 0x000fca00078e020e */
[----:B------:R-:W-:-:S13]  /*23e10*/  ISETP.GT.AND P6, PT, R7, R0, PT ;  /* 0x000000000700720c */ /* 0x000fda0003fc4270 */
[----:B------:R-:W-:Y:S05]  /*23e20*/  @P6 BRA `(.L_x_3184) ;  /* 0x0000000000a46947 */ /* 0x000fea0003800000 */
.L_x_3187:
        /* <DEDUP_REMOVED lines=35> */
.L_x_3406:
[----:B------:R-:W-:Y:S02]  /*24060*/  ULDC UR4, c[0x0][0xc38] ;  /* 0x00030e0000047ab9 */ /* 0x000fe40000000800 */
[----:B------:R-:W-:-:S04]  /*24070*/  IMAD.U32 R5, RZ, RZ, UR4 ;  /* 0x00000004ff057e24 */ /* 0x000fc8000f8e00ff */
[----:B-1----:R-:W-:-:S04]  /*24080*/  IMAD R14, R14, R5, RZ ;  /* 0x000000050e0e7224 */ /* 0x002fc800078e02ff */
[----:B------:R-:W-:-:S05]  /*24090*/  IMAD.IADD R7, R14, 0x1, R7 ;  /* 0x000000010e077824 */ /* 0x000fca00078e0207 */
[----:B------:R-:W-:-:S13]  /*240a0*/  ISETP.GT.AND P6, PT, R7, R0, PT ;  /* 0x000000000700720c */ /* 0x000fda0003fc4270 */
[----:B------:R-:W-:Y:S05]  /*240b0*/  @!P6 BRA `(.L_x_3187) ;  /* 0xfffffffc005ce947 */ /* 0x000fea000383ffff */
.L_x_3184:
[----:B------:R-:W-:Y:S01]  /*240c0*/  IMAD.IADD R7, R7, 0x1, -R14 ;  /* 0x0000000107077824 */ /* 0x000fe200078e0a0e */
[----:B------:R-:W-:-:S03]  /*240d0*/  UMOV UR4, 0xffffffff ;  /* 0xffffffff00047882 */ /* 0x000fc60000000000 */
[----:B------:R-:W-:-:S05]  /*240e0*/  IMAD R3, R2, R5, R7 ;  /* 0x0000000502037224 */ /* 0x000fca00078e0207 */
[----:B------:R-:W-:Y:S01]  /*240f0*/  ISETP.GT.AND P6, PT, R3, R0, PT ;  /* 0x000000000300720c */ /* 0x000fe20003fc4270 */
[----:B------:R-:W-:-:S12]  /*24100*/  BRA.DIV UR4, `(.L_x_3188) ;  /* 0x0000006204d47947 */ /* 0x000fd8000b800000 */
[----:B------:R-:W-:-:S04]  /*24110*/  VOTE.ANY R3, PT, !P6 ;  /* 0x0000000000037806 */ /* 0x000fc800070e0100 */
[----:B------:R-:W1:Y:S02]  /*24120*/  POPC R12, R3 ;  /* 0x00000003000c7309 */ /* 0x000e640000000000 */
[----:B-1----:R1:W2:Y:S01]  /*24130*/  SHFL.IDX PT, R25, R25, R12, 0x1f ;  /* 0x00001f0c19197589 */ /* 0x0022a200000e0000 */
[----:B------:R-:W-:-:S03]  /*24140*/  IMAD.IADD R27, R12, 0x1, R27 ;  /* 0x000000010c1b7824 */ /* 0x000fc600078e021b */
[----:B------:R1:W3:Y:S04]  /*24150*/  SHFL.IDX PT, R4, R4, R12, 0x1f ;  /* 0x00001f0c04047589 */ /* 0x0002e800000e0000 */
.L_x_3411:
[----:B------:R-:W-:-:S13]  /*24160*/  ISETP.NE.AND P0, PT, R3, RZ, PT ;  /* 0x000000ff0300720c */ /* 0x000fda0003f05270 */
[----:B------:R-:W-:Y:S05]  /*24170*/  @!P0 BRA `(.L_x_3189) ;  /* 0x0000000000108947 */ /* 0x000fea0003800000 */
[----:B------:R-:W-:Y:S01]  /*24180*/  UMOV UR4, 0xffffffff ;  /* 0xffffffff00047882 */ /* 0x000fe20000000000 */
[----:B-1----:R-:W-:Y:S02]  /*24190*/  VIADD R12, R12, 0xffffffff ;  /* 0xffffffff0c0c7836 */ /* 0x002fe40000000000 */
[----:B------:R-:W-:Y:S05]  /*241a0*/  BRA.DIV UR4, `(.L_x_3190) ;  /* 0x0000006604087947 */ /* 0x000fea000b800000 */
[----:B------:R4:W1:Y:S02]  /*241b0*/  SHFL.IDX PT, R6, R2, R12, 0x1f ;  /* 0x00001f0c02067589 */ /* 0x00086400000e0000 */
.L_x_3189:
[----:B---3--:R-:W-:Y:S01]  /*241c0*/  ISETP.NE.AND P0, PT, R4, 0x1, PT ;  /* 0x000000010400780c */ /* 0x008fe20003f05270 */
[----:B-1----:R-:W-:-:S05]  /*241d0*/  IMAD R24, R6, R5, R7 ;  /* 0x0000000506187224 */ /* 0x002fca00078e0207 */
[----:B------:R-:W-:-:S07]  /*241e0*/  IADD3 R0, R0, -R24, RZ ;  /* 0x8000001800007210 */ /* 0x000fce0007ffe0ff */
[----:B------:R-:W-:Y:S05]  /*241f0*/  @!P0 BRA `(.L_x_3191) ;  /* 0x0000000000dc8947 */ /* 0x000fea0003800000 */
[-C--:B--2---:R-:W-:Y:S02]  /*24200*/  IABS R5, R25.reuse ;  /* 0x0000001900057213 */ /* 0x084fe40000000000 */
[----:B------:R-:W-:Y:S02]  /*24210*/  IABS R6, R4 ;  /* 0x0000000400067213 */ /* 0x000fe40000000000 */
[----:B------:R-:W1:Y:S08]  /*24220*/  I2F.RP R7, R5 ;  /* 0x0000000500077306 */ /* 0x000e700000209400 */
[----:B------:R-:W2:Y:S08]  /*24230*/  I2F.RP R8, R6 ;  /* 0x0000000600087306 */ /* 0x000eb00000209400 */
[----:B-1----:R-:W0:Y:S08]  /*24240*/  MUFU.RCP R7, R7 ;  /* 0x0000000700077308 */ /* 0x002e300000001000 */
[----:B--2---:R-:W-:Y:S01]  /*24250*/  MUFU.RCP R8, R8 ;  /* 0x0000000800087308 */ /* 0x004fe20000001000 */
[----:B0---4-:R-:W-:Y:S01]  /*24260*/  VIADD R2, R7, 0xffffffe ;  /* 0x0ffffffe07027836 */ /* 0x011fe20000000000 */
[----:B------:R-:W-:-:S06]  /*24270*/  IABS R7, R25 ;  /* 0x0000001900077213 */ /* 0x000fcc0000000000 */
[----:B------:R0:W1:Y:S02]  /*24280*/  F2I.FTZ.U32.TRUNC.NTZ R3, R2 ;  /* 0x0000000200037305 */ /* 0x000064000021f000 */
[----:B0-----:R-:W-:Y:S02]  /*24290*/  IMAD.MOV.U32 R2, RZ, RZ, RZ ;  /* 0x000000ffff027224 */ /* 0x001fe400078e00ff */
[----:B-1----:R-:W-:-:S04]  /*242a0*/  IMAD.MOV R10, RZ, RZ, -R3 ;  /* 0x000000ffff0a7224 */ /* 0x002fc800078e0a03 */
[----:B------:R-:W-:-:S04]  /*242b0*/  IMAD R9, R10, R5, RZ ;  /* 0x000000050a097224 */ /* 0x000fc800078e02ff */
[----:B------:R-:W-:Y:S01]  /*242c0*/  IMAD.HI.U32 R3, R3, R9, R2 ;  /* 0x0000000903037227 */ /* 0x000fe200078e0002 */
[----:B------:R-:W-:-:S03]  /*242d0*/  IABS R2, R0 ;  /* 0x0000000000027213 */ /* 0x000fc60000000000 */
[----:B------:R-:W-:Y:S02]  /*242e0*/  IMAD.MOV R9, RZ, RZ, -R7 ;  /* 0x000000ffff097224 */ /* 0x000fe400078e0a07 */
[----:B------:R-:W-:-:S04]  /*242f0*/  IMAD.HI.U32 R7, R3, R2, RZ ;  /* 0x0000000203077227 */ /* 0x000fc800078e00ff */
[----:B------:R-:W-:Y:S02]  /*24300*/  IMAD R2, R7, R9, R2 ;  /* 0x0000000907027224 */ /* 0x000fe400078e0202 */
[----:B------:R-:W-:-:S03]  /*24310*/  VIADD R3, R8, 0xffffffe ;  /* 0x0ffffffe08037836 */ /* 0x000fc60000000000 */
[----:B------:R-:W-:-:S03]  /*24320*/  ISETP.GT.U32.AND P1, PT, R5, R2, PT ;  /* 0x000000020500720c */ /* 0x000fc60003f24070 */
[----:B------:R-:W0:Y:S10]  /*24330*/  F2I.FTZ.U32.TRUNC.NTZ R3, R3 ;  /* 0x0000000300037305 */ /* 0x000e34000021f000 */
[----:B------:R-:W-:-:S02]  /*24340*/  @!P1 IMAD.IADD R2, R2, 0x1, -R5 ;  /* 0x0000000102029824 */ /* 0x000fc400078e0a05 */
[----:B------:R-:W-:Y:S01]  /*24350*/  @!P1 VIADD R7, R7, 0x1 ;  /* 0x0000000107079836 */ /* 0x000fe20000000000 */
[----:B------:R-:W-:Y:S02]  /*24360*/  ISETP.NE.AND P1, PT, R25, RZ, PT ;  /* 0x000000ff1900720c */ /* 0x000fe40003f25270 */
[----:B------:R-:W-:Y:S01]  /*24370*/  ISETP.GE.U32.AND P0, PT, R2, R5, PT ;  /* 0x000000050200720c */ /* 0x000fe20003f06070 */
[----:B0-----:R-:W-:Y:S02]  /*24380*/  IMAD.MOV R5, RZ, RZ, -R3 ;  /* 0x000000ffff057224 */ /* 0x001fe400078e0a03 */
[----:B------:R-:W-:Y:S02]  /*24390*/  IMAD.MOV.U32 R2, RZ, RZ, RZ ;  /* 0x000000ffff027224 */ /* 0x000fe400078e00ff */
[----:B------:R-:W-:-:S04]  /*243a0*/  IMAD R5, R5, R6, RZ ;  /* 0x0000000605057224 */ /* 0x000fc800078e02ff */
[----:B------:R-:W-:Y:S01]  /*243b0*/  IMAD.HI.U32 R5, R3, R5, R2 ;  /* 0x0000000503057227 */ /* 0x000fe200078e0002 */
[----:B------:R-:W-:Y:S02]  /*243c0*/  LOP3.LUT R2, R0, R25, RZ, 0x3c, !PT ;  /* 0x0000001900027212 */ /* 0x000fe400078e3cff */
[----:B------:R-:W-:Y:S01]  /*243d0*/  IABS R3, R4 ;  /* 0x0000000400037213 */ /* 0x000fe20000000000 */
[----:B------:R-:W-:Y:S01]  /*243e0*/  @P0 VIADD R7, R7, 0x1 ;  /* 0x0000000107070836 */ /* 0x000fe20000000000 */
[----:B------:R-:W-:-:S03]  /*243f0*/  ISETP.GE.AND P2, PT, R2, RZ, PT ;  /* 0x000000ff0200720c */ /* 0x000fc60003f46270 */
[----:B------:R-:W-:-:S10]  /*24400*/  IMAD.MOV R3, RZ, RZ, -R3 ;  /* 0x000000ffff037224 */ /* 0x000fd400078e0a03 */
[----:B------:R-:W-:Y:S01]  /*24410*/  @!P2 IMAD.MOV R7, RZ, RZ, -R7 ;  /* 0x000000ffff07a224 */ /* 0x000fe200078e0a07 */
[----:B------:R-:W-:-:S04]  /*24420*/  @!P1 LOP3.LUT R7, RZ, R25, RZ, 0x33, !PT ;  /* 0x00000019ff079212 */ /* 0x000fc800078e33ff */
[----:B------:R-:W-:-:S05]  /*24430*/  IABS R2, R7 ;  /* 0x0000000700027213 */ /* 0x000fca0000000000 */
        /* <DEDUP_REMOVED lines=9> */
[----:B------:R-:W-:-:S05]  /*244d0*/  @P0 VIADD R5, R5, 0x1 ;  /* 0x0000000105050836 */ /* 0x000fca0000000000 */
[----:B------:R-:W-:Y:S02]  /*244e0*/  @!P2 IADD3 R5, -R5, RZ, RZ ;  /* 0x000000ff0505a210 */ /* 0x000fe40007ffe1ff */
[----:B------:R-:W-:-:S05]  /*244f0*/  @!P1 LOP3.LUT R5, RZ, R4, RZ, 0x33, !PT ;  /* 0x00000004ff059212 */ /* 0x000fca00078e33ff */
[--C-:B------:R-:W-:Y:S02]  /*24500*/  IMAD.MOV R2, RZ, RZ, -R5.reuse ;  /* 0x000000ffff027224 */ /* 0x100fe400078e0a05 */
[C---:B------:R-:W-:Y:S02]  /*24510*/  IMAD R5, R4.reuse, 0x1000000, R5 ;  /* 0x0100000004057824 */ /* 0x040fe400078e0205 */
[--C-:B------:R-:W-:Y:S02]  /*24520*/  IMAD R4, R4, R2, R7.reuse ;  /* 0x0000000204047224 */ /* 0x100fe400078e0207 */
[----:B------:R-:W-:Y:S02]  /*24530*/  IMAD.MOV R2, RZ, RZ, -R7 ;  /* 0x000000ffff027224 */ /* 0x000fe400078e0a07 */
[----:B------:R-:W-:Y:S02]  /*24540*/  IMAD R26, R4, 0x10000, R5 ;  /* 0x00010000041a7824 */ /* 0x000fe400078e0205 */
[----:B------:R-:W-:Y:S01]  /*24550*/  IMAD R2, R25, R2, R0 ;  /* 0x0000000219027224 */ /* 0x000fe200078e0200 */
[----:B------:R-:W-:Y:S06]  /*24560*/  BRA `(.L_x_3192) ;  /* 0x0000000000f07947 */ /* 0x000fec0003800000 */
.L_x_3191:
[----:B0---4-:R-:W0:Y:S02]  /*24570*/  LDC.64 R2, c[0x0][0xc90] ;  /* 0x00032400ff027b82 */ /* 0x011e240000000a00 */
[----:B0-----:R-:W-:-:S05]  /*24580*/  IMAD.WIDE R2, R27, 0x4, R2 ;  /* 0x000000041b027825 */ /* 0x001fca00078e0202 */
[----:B------:R0:W2:Y:S02]  /*24590*/  LDG.E R6, desc[UR54][R2.64] ;  /* 0x0000003602067981 */ /* 0x0000a4000c1e1900 */
[----:B0-----:R-:W-:Y:S02]  /*245a0*/  IMAD.MOV.U32 R2, RZ, RZ, RZ ;  /* 0x000000ffff027224 */ /* 0x001fe400078e00ff */
[----:B--2---:R-:W-:-:S05]  /*245b0*/  IMAD R7, R25, R6, RZ ;  /* 0x0000000619077224 */ /* 0x004fca00078e02ff */
        /* <DEDUP_REMOVED lines=35> */
[----:B0-----:R-:W-:-:S05]  /*247f0*/  IADD3 R7, RZ, -R3, RZ ;  /* 0x80000003ff077210 */ /* 0x001fca0007ffe0ff */
        /* <DEDUP_REMOVED lines=19> */
.L_x_3192:
[----:B------:R-:W-:-:S05]  /*24930*/  LOP3.LUT R2, RZ, R2, RZ, 0x33, !PT ;  /* 0x00000002ff027212 */ /* 0x000fca00078e33ff */
[----:B------:R-:W-:Y:S01]  /*24940*/  IMAD.IADD R25, R25, 0x1, R2 ;  /* 0x0000000119197824 */ /* 0x000fe200078e0202 */
[----:B------:R-:W-:Y:S06]  /*24950*/  BRA `(.L_x_3193) ;  /* 0x00000000001c7947 */ /* 0x000fec0003800000 */
.L_x_3185:
[----:B------:R-:W-:Y:S01]  /*24960*/  UMOV UR4, URZ ;  /* 0x0000003f00047c82 */ /* 0x000fe20008000000 */
[----:B------:R-:W-:Y:S01]  /*24970*/  UMOV UR5, URZ ;  /* 0x0000003f00057c82 */ /* 0x000fe20008000000 */
[----:B------:R-:W-:Y:S01]  /*24980*/  ULDC UR6, c[0x0][0xc3c] ;  /* 0x00030f0000067ab9 */ /* 0x000fe20000000800 */
[----:B------:R-:W-:Y:S02]  /*24990*/  IMAD.MOV.U32 R24, RZ, RZ, R0 ;  /* 0x000000ffff187224 */ /* 0x000fe400078e0000 */
[----:B------:R-:W-:Y:S02]  /*249a0*/  IMAD.U32 R25, RZ, RZ, UR4 ;  /* 0x00000004ff197e24 */ /* 0x000fe4000f8e00ff */
[----:B------:R-:W-:Y:S02]  /*249b0*/  IMAD.U32 R26, RZ, RZ, UR5 ;  /* 0x00000005ff1a7e24 */ /* 0x000fe4000f8e00ff */
[----:B------:R-:W-:-:S07]  /*249c0*/  IMAD.U32 R27, RZ, RZ, UR6 ;  /* 0x00000006ff1b7e24 */ /* 0x000fce000f8e00ff */
.L_x_3193:
        /* <DEDUP_REMOVED lines=10> */
.L_x_3182:
[----:B------:R-:W-:Y:S02]  /*24a70*/  ULDC UR4, c[0x0][0xc3c] ;  /* 0x00030f0000047ab9 */ /* 0x000fe40000000800 */
[----:B0-----:R-:W-:-:S13]  /*24a80*/  ISETP.GE.AND P0, PT, R27, UR4, PT ;  /* 0x000000041b007c0c */ /* 0x001fda000bf06270 */
[----:B------:R-:W-:Y:S05]  /*24a90*/  @!P0 BRA `(.L_x_3194) ;  /* 0xffffff9400708947 */ /* 0x000fea000383ffff */
[----:B------:R-:W-:Y:S05]  /*24aa0*/  BSYNC B8 ;  /* 0x0000000000087941 */ /* 0x000fea0003800000 */
.L_x_3075:
[----:B------:R-:W5:Y:S01]  /*24ab0*/  LDL.LU R0, [R1+0x20] ;  /* 0x0000200001007983 */ /* 0x000f620000300800 */
[----:B------:R-:W-:Y:S01]  /*24ac0*/  BSSY B0, `(.L_x_3195) ;  /* 0x000000b000007945 */ /* 0x000fe20003800000 */
[----:B------:R-:W0:Y:S01]  /*24ad0*/  S2R R5, SR_CgaCtaId ;  /* 0x0000000000057919 */ /* 0x000e220000008800 */
[----:B-----5:R-:W-:-:S05]  /*24ae0*/  VIADD R0, R0, 0x1 ;  /* 0x0000000100007836 */ /* 0x020fca0000000000 */
[----:B-1----:R-:W-:-:S04]  /*24af0*/  LEA.HI R2, R0, R0, RZ, 0x1 ;  /* 0x0000000000027211 */ /* 0x002fc800078f08ff */
[----:B------:R-:W-:Y:S02]  /*24b00*/  LOP3.LUT R3, R2, 0xfffffffe, RZ, 0xc0, !PT ;  /* 0xfffffffe02037812 */ /* 0x000fe400078ec0ff */
[----:B------:R-:W-:-:S03]  /*24b10*/  MOV R2, 0x400 ;  /* 0x0000040000027802 */ /* 0x000fc60000000f00 */
[----:B------:R-:W-:Y:S01]  /*24b20*/  IMAD.IADD R0, R0, 0x1, -R3 ;  /* 0x0000000100007824 */ /* 0x000fe200078e0a03 */
[----:B0-----:R-:W-:-:S04]  /*24b30*/  LEA R5, R5, R2, 0x18 ;  /* 0x0000000205057211 */ /* 0x001fc800078ec0ff */
[----:B------:R-:W-:-:S04]  /*24b40*/  SHF.L.U32 R0, R0, 0x1f, RZ ;  /* 0x0000001f00007819 */ /* 0x000fc800000006ff */
[----:B------:R-:W0:Y:S02]  /*24b50*/  SYNCS.PHASECHK.TRANS64.TRYWAIT P0, [R5+URZ+0x22820], R0 ;  /* 0x02282000050075a7 */ /* 0x000e24000800017f */
[----:B0-----:R-:W-:Y:S05]  /*24b60*/  @!P0 BRA `(.L_x_3196) ;  /* 0x0000005800c08947 */ /* 0x001fea0003800000 */
.L_x_3414:
[----:B------:R-:W-:Y:S05]  /*24b70*/  BSYNC B0 ;  /* 0x0000000000007941 */ /* 0x000fea0003800000 */
.L_x_3195:
[----:B------:R-:W-:-:S03]  /*24b80*/  UMOV UR4, 0xffffffff ;  /* 0xffffffff00047882 */ /* 0x000fc60000000000 */
[----:B------:R-:W-:Y:S05]  /*24b90*/  BRA.DIV UR4, `(.L_x_3197) ;  /* 0x0000005a04c87947 */ /* 0x000fea000b800000 */
[----:B0-----:R-:W0:Y:S02]  /*24ba0*/  S2R R0, SR_TID.X ;  /* 0x0000000000007919 */ /* 0x001e240000002100 */
[----:B0-----:R-:W-:-:S04]  /*24bb0*/  SHF.R.U32.HI R0, RZ, 0x5, R0 ;  /* 0x00000005ff007819 */ /* 0x001fc80000011600 */
[----:B------:R-:W-:-:S05]  /*24bc0*/  LOP3.LUT R0, R0, 0x3, RZ, 0xc0, !PT ;  /* 0x0000000300007812 */ /* 0x000fca00078ec0ff */
[----:B------:R0:W1:Y:S02]  /*24bd0*/  SHFL.IDX PT, R14, R0, RZ, 0x1f ;  /* 0x00001fff000e7589 */ /* 0x00006400000e0000 */
.L_x_3417:
[----:B-1----:R-:W-:-:S13]  /*24be0*/  ISETP.NE.AND P0, PT, R14, RZ, PT ;  /* 0x000000ff0e00720c */ /* 0x002fda0003f05270 */
[----:B------:R-:W-:Y:S05]  /*24bf0*/  @P0 BRA `(.L_x_2832) ;  /* 0x0000000000880947 */ /* 0x000fea0003800000 */
[----:B------:R-:W-:-:S03]  /*24c00*/  UMOV UR4, 0xffffffff ;  /* 0xffffffff00047882 */ /* 0x000fc60000000000 */
[----:B------:R-:W-:Y:S05]  /*24c10*/  BRA.DIV UR4, `(.L_x_3198) ;  /* 0x0000005a04dc7947 */ /* 0x000fea000b800000 */
[----:B------:R-:W-:-:S13]  /*24c20*/  ELECT P6, URZ, PT ;  /* 0x00000000003f782f */ /* 0x000fda00038c0000 */
.L_x_3420:
[----:B------:R-:W-:Y:S05]  /*24c30*/  @!P6 BRA `(.L_x_2832) ;  /* 0x000000000078e947 */ /* 0x000fea0003800000 */
[----:B------:R-:W-:-:S06]  /*24c40*/  ULOP3.LUT UR4, UR36, 0x2, URZ, 0xfc, !UPT ;  /* 0x0000000224047892 */ /* 0x000fcc000f8efc3f */
[----:B0-----:R-:W-:-:S05]  /*24c50*/  IMAD.U32 R0, RZ, RZ, UR4 ;  /* 0x00000004ff007e24 */ /* 0x001fca000f8e00ff */
[----:B------:R-:W-:-:S13]  /*24c60*/  ISETP.NE.AND P0, PT, R0, 0x3, PT ;  /* 0x000000030000780c */ /* 0x000fda0003f05270 */
[----:B------:R-:W-:Y:S05]  /*24c70*/  @!P0 BRA `(.L_x_3199) ;  /* 0x0000000000048947 */ /* 0x000fea0003800000 */
[----:B------:R-:W-:Y:S01]  /*24c80*/  BPT.TRAP 0x1 ;  /* 0x000000040000795c */ /* 0x000fe20000300000 */
.L_x_3199:
[C---:B------:R-:W-:Y:S01]  /*24c90*/  LEA R3, R19.reuse, R5, 0x3 ;  /* 0x0000000513037211 */ /* 0x040fe200078e18ff */
[----:B------:R-:W-:Y:S01]  /*24ca0*/  VIADD R19, R19, 0x1 ;  /* 0x0000000113137836 */ /* 0x000fe20000000000 */
[----:B------:R-:W-:-:S04]  /*24cb0*/  SHF.L.U32 R2, R23, 0x1f, RZ ;  /* 0x0000001f17027819 */ /* 0x000fc800000006ff */
[----:B------:R-:W0:Y:S01]  /*24cc0*/  SYNCS.PHASECHK.TRANS64.TRYWAIT P1, [R3+URZ+0x22840], R2 ;  /* 0x02284002030075a7 */ /* 0x000e22000802017f */
[----:B------:R-:W-:-:S04]  /*24cd0*/  ISETP.NE.AND P2, PT, R19, 0x2, PT ;  /* 0x000000021300780c */ /* 0x000fc80003f45270 */
[----:B------:R-:W-:Y:S01]  /*24ce0*/  SEL R0, RZ, 0x1, P2 ;  /* 0x00000001ff007807 */ /* 0x000fe20001000000 */
[----:B0-----:R-:W-:Y:S08]  /*24cf0*/  @!P1 BRA `(.L_x_3200) ;  /* 0x0000005800c49947 */ /* 0x001ff00003800000 */
.L_x_3421:
[----:B------:R-:W-:Y:S02]  /*24d00*/  SEL R19, R19, RZ, P2 ;  /* 0x000000ff13137207 */ /* 0x000fe40001000000 */
[----:B------:R-:W-:Y:S01]  /*24d10*/  LOP3.LUT R0, R23, R0, RZ, 0x3c, !PT ;  /* 0x0000000017007212 */ /* 0x000fe200078e3cff */
[----:B------:R-:W-:Y:S06]  /*24d20*/  @!P0 BRA `(.L_x_3201) ;  /* 0x0000000000048947 */ /* 0x000fec0003800000 */
[----:B------:R-:W-:Y:S01]  /*24d30*/  BPT.TRAP 0x1 ;  /* 0x000000040000795c */ /* 0x000fe20000300000 */
.L_x_3201:
[----:B------:R-:W-:Y:S01]  /*24d40*/  IMAD R19, R19, 0x8, R5 ;  /* 0x0000000813137824 */ /* 0x000fe200078e0205 */
[----:B------:R-:W-:-:S04]  /*24d50*/  SHF.L.U32 R0, R0, 0x1f, RZ ;  /* 0x0000001f00007819 */ /* 0x000fc800000006ff */
[----:B------:R-:W1:Y:S02]  /*24d60*/  SYNCS.PHASECHK.TRANS64.TRYWAIT P1, [R19+URZ+0x22840], R0 ;  /* 0x02284000130075a7 */ /* 0x000e64000802017f */
[----:B-1----:R-:W-:Y:S05]  /*24d70*/  @!P1 BRA `(.L_x_3202) ;  /* 0x0000005800b89947 */ /* 0x002fea0003800000 */
.L_x_3422:
[----:B------:R-:W-:Y:S05]  /*24d80*/  @!P0 BRA `(.L_x_3203) ;  /* 0x0000000000048947 */ /* 0x000fea0003800000 */
[----:B------:R-:W-:Y:S01]  /*24d90*/  BPT.TRAP 0x1 ;  /* 0x000000040000795c */ /* 0x000fe20000300000 */
.L_x_3203:
[----:B------:R-:W5:Y:S02]  /*24da0*/  SYNCS.PHASECHK.TRANS64.TRYWAIT P1, [R3+URZ+0x22860], R2 ;  /* 0x02286002030075a7 */ /* 0x000f64000802017f */
[----:B-----5:R-:W-:Y:S05]  /*24db0*/  @!P1 BRA `(.L_x_3204) ;  /* 0x0000005800bc9947 */ /* 0x020fea0003800000 */
.L_x_3423:
[----:B------:R-:W-:Y:S05]  /*24dc0*/  @!P0 BRA `(.L_x_3205) ;  /* 0x0000000000048947 */ /* 0x000fea0003800000 */
[----:B------:R-:W-:Y:S01]  /*24dd0*/  BPT.TRAP 0x1 ;  /* 0x000000040000795c */ /* 0x000fe20000300000 */
.L_x_3205:
[----:B------:R0:W0:Y:S02]  /*24de0*/  SYNCS.PHASECHK.TRANS64.TRYWAIT P0, [R19+URZ+0x22860], R0 ;  /* 0x02286000130075a7 */ /* 0x000024000800017f */
[----:B0-----:R-:W-:Y:S05]  /*24df0*/  @!P0 NANOSLEEP.SYNCS 0x989680 ;  /* 0x009896800000895d */ /* 0x001fea0003900000 */
[----:B------:R-:W0:Y:S02]  /*24e00*/  @!P0 SYNCS.PHASECHK.TRANS64 P0, [R19+URZ+0x22860], R0 ;  /* 0x02286000130085a7 */ /* 0x000e24000800007f */
[----:B0-----:R-:W-:Y:S05]  /*24e10*/  @!P0 BRA `(.L_x_3205) ;  /* 0xfffffffc00f08947 */ /* 0x001fea000383ffff */
.L_x_2832:
[----:B------:R-:W-:Y:S05]  /*24e20*/  BSYNC B9 ;  /* 0x0000000000097941 */ /* 0x000fea0003800000 */
.L_x_2829:
[----:B------:R-:W-:Y:S05]  /*24e30*/  EXIT ;  /* 0x000000000000794d */ /* 0x000fea0003800000 */
.L_x_2860:
[----:B0-----:R0:W1:Y:S02]  /*24e40*/  SYNCS.PHASECHK.TRANS64.TRYWAIT P5, [R87+URZ+0x22890], R95 ;  /* 0x0228905f570075a7 */ /* 0x00106400080a017f */
[----:B-1----:R-:W-:Y:S05]  /*24e50*/  @!P5 NANOSLEEP.SYNCS 0x989680 ;  /* 0x009896800000d95d */ /* 0x002fea0003900000 */
[----:B------:R-:W1:Y:S02]  /*24e60*/  @!P5 SYNCS.PHASECHK.TRANS64 P5, [R87+URZ+0x22890], R95 ;  /* 0x0228905f5700d5a7 */ /* 0x000e6400080a007f */
[----:B-1----:R-:W-:Y:S05]  /*24e70*/  @!P5 BRA `(.L_x_2860) ;  /* 0xfffffffc00f0d947 */ /* 0x002fea000383ffff */
[----:B------:R-:W-:Y:S05]  /*24e80*/  BRA `(.L_x_3206) ;  /* 0xfffffde8002c7947 */ /* 0x000fea000383ffff */
.L_x_2861:
        /* <DEDUP_REMOVED lines=8> */
.L_x_3208:
[----:B------:R-:W-:Y:S05]  /*24f10*/  BSYNC B1 ;  /* 0x0000000000017941 */ /* 0x000fea0003800000 */
.L_x_3207:
        /* <DEDUP_REMOVED lines=8> */
.L_x_3209:
[----:B------:R-:W-:Y:S05]  /*24fa0*/  BRA `(.L_x_3210) ;  /* 0xfffffde400f87947 */ /* 0x000fea000383ffff */
.L_x_2870:
[----:B------:R-:W-:Y:S01]  /*24fb0*/  BSSY B1, `(.L_x_3211) ;  /* 0x0000008000017945 */ /* 0x000fe20003800000 */
[----:B0---4-:R-:W-:Y:S02]  /*24fc0*/  IMAD.MOV.U32 R13, RZ, RZ, R97 ;  /* 0x000000ffff0d7224 */ /* 0x011fe400078e0061 */
[----:B------:R-:W-:Y:S02]  /*24fd0*/  IMAD.MOV.U32 R12, RZ, RZ, 0x1 ;  /* 0x00000001ff0c7424 */ /* 0x000fe400078e00ff */
[----:B------:R-:W-:Y:S02]  /*24fe0*/  IMAD.MOV.U32 R11, RZ, RZ, 0x1c1f ;  /* 0x00001c1fff0b7424 */ /* 0x000fe400078e00ff */
[----:B------:R-:W-:-:S07]  /*24ff0*/  IMAD.MOV.U32 R15, RZ, RZ, -0x1 ;  /* 0xffffffffff0f7424 */ /* 0x000fce00078e00ff */
[----:B-123--:R-:W-:Y:S05]  /*25000*/  WARPSYNC.COLLECTIVE R15, `(.L_x_3212) ;  /* 0x000000000f087348 */ /* 0x00efea0003c00000 */
[----:B---3--:R0:W3:Y:S02]  /*25010*/  SHFL.IDX P6, R14, R13, R12, R11 ;  /* 0x0000000c0d0e7389 */ /* 0x0080e400000c000b */
[----:B0123--:R-:W-:Y:S01]  /*25020*/  ENDCOLLECTIVE ;  /* 0x000000000000791b */ /* 0x00ffe20003800000 */
.L_x_3212:
[----:B------:R-:W-:Y:S05]  /*25030*/  BSYNC B1 ;  /* 0x0000000000017941 */ /* 0x000fea0003800000 */
.L_x_3211:
        /* <DEDUP_REMOVED lines=8> */
.L_x_3213:
[----:B------:R-:W-:Y:S05]  /*250c0*/  BRA `(.L_x_3214) ;  /* 0xfffffdec00747947 */ /* 0x000fea000383ffff */
.L_x_2880:
[----:B-1----:R1:W2:Y:S02]  /*250d0*/  SYNCS.PHASECHK.TRANS64.TRYWAIT P4, [R87+URZ+0x22890], R95 ;  /* 0x0228905f570075a7 */ /* 0x0022a4000808017f */
[----:B--2---:R-:W-:Y:S05]  /*250e0*/  @!P4 NANOSLEEP.SYNCS 0x989680 ;  /* 0x009896800000c95d */ /* 0x004fea0003900000 */
[----:B------:R-:W2:Y:S02]  /*250f0*/  @!P4 SYNCS.PHASECHK.TRANS64 P4, [R87+URZ+0x22890], R95 ;  /* 0x0228905f5700c5a7 */ /* 0x000ea4000808007f */
[----:B--2---:R-:W-:Y:S05]  /*25100*/  @!P4 BRA `(.L_x_2880) ;  /* 0xfffffffc00f0c947 */ /* 0x004fea000383ffff */
[----:B------:R-:W-:Y:S05]  /*25110*/  BRA `(.L_x_3215) ;  /* 0xfffffdf800407947 */ /* 0x000fea000383ffff */
.L_x_2881:
        /* <DEDUP_REMOVED lines=8> */
.L_x_3217:
[----:B------:R-:W-:Y:S05]  /*251a0*/  BSYNC B1 ;  /* 0x0000000000017941 */ /* 0x000fea0003800000 */
.L_x_3216:
        /* <DEDUP_REMOVED lines=8> */
.L_x_3218:
[----:B------:R-:W-:Y:S01]  /*25230*/  IMAD.MOV.U32 R99, RZ, RZ, R14 ;  /* 0x000000ffff637224 */ /* 0x000fe200078e000e */
[----:B------:R-:W-:Y:S06]  /*25240*/  BRA `(.L_x_3219) ;  /* 0xfffffdf8000c7947 */ /* 0x000fec000383ffff */
.L_x_2886:
        /* <DEDUP_REMOVED lines=8> */
.L_x_3221:
[----:B------:R-:W-:Y:S05]  /*252d0*/  BSYNC B1 ;  /* 0x0000000000017941 */ /* 0x000fea0003800000 */
.L_x_3220:
        /* <DEDUP_REMOVED lines=8> */
.L_x_3222:
[----:B------:R-:W-:Y:S01]  /*25360*/  IMAD.MOV.U32 R96, RZ, RZ, R14 ;  /* 0x000000ffff607224 */ /* 0x000fe200078e000e */
[----:B------:R-:W-:Y:S06]  /*25370*/  BRA `(.L_x_3223) ;  /* 0xfffffdfc00a07947 */ /* 0x000fec000383ffff */
.L_x_2891:
[----:B0-----:R0:W1:Y:S02]  /*25380*/  SYNCS.PHASECHK.TRANS64.TRYWAIT P2, [R87+URZ+0x22890], R95 ;  /* 0x0228905f570075a7 */ /* 0x001064000804017f */
[----:B-1----:R-:W-:Y:S05]  /*25390*/  @!P2 NANOSLEEP.SYNCS 0x989680 ;  /* 0x009896800000a95d */ /* 0x002fea0003900000 */
[----:B------:R-:W1:Y:S02]  /*253a0*/  @!P2 SYNCS.PHASECHK.TRANS64 P2, [R87+URZ+0x22890], R95 ;  /* 0x0228905f5700a5a7 */ /* 0x000e64000804007f */
[----:B-1----:R-:W-:Y:S05]  /*253b0*/  @!P2 BRA `(.L_x_2891) ;  /* 0xfffffffc00f0a947 */ /* 0x002fea000383ffff */
[----:B------:R-:W-:Y:S05]  /*253c0*/  BRA `(.L_x_3224) ;  /* 0xfffffe04009c7947 */ /* 0x000fea000383ffff */
.L_x_2892:
        /* <DEDUP_REMOVED lines=8> */
.L_x_3226:
[----:B------:R-:W-:Y:S05]  /*25450*/  BSYNC B1 ;  /* 0x0000000000017941 */ /* 0x000fea0003800000 */
.L_x_3225:
        /* <DEDUP_REMOVED lines=8> */
.L_x_3227:
[----:B------:R-:W-:Y:S01]  /*254e0*/  IMAD.MOV.U32 R4, RZ, RZ, R14 ;  /* 0x000000ffff047224 */ /* 0x000fe200078e000e */
[----:B------:R-:W-:Y:S06]  /*254f0*/  BRA `(.L_x_3228) ;  /* 0xfffffe0400b87947 */ /* 0x000fec000383ffff */
.L_x_2895:
        /* <DEDUP_REMOVED lines=8> */
.L_x_3230:
[----:B------:R-:W-:Y:S05]  /*25580*/  BSYNC B1 ;  /* 0x0000000000017941 */ /* 0x000fea0003800000 */
.L_x_3229:
        /* <DEDUP_REMOVED lines=8> */
.L_x_3231:
[----:B------:R-:W-:Y:S01]  /*25610*/  IMAD.MOV.U32 R4, RZ, RZ, R14 ;  /* 0x000000ffff047224 */ /* 0x000fe200078e000e */
[----:B------:R-:W-:Y:S06]  /*25620*/  BRA `(.L_x_3232) ;  /* 0xfffffe0400b47947 */ /* 0x000fec000383ffff */
.L_x_2899:
[----:B---3--:R3:W4:Y:S02]  /*25630*/  SYNCS.PHASECHK.TRANS64.TRYWAIT P3, [R87+URZ+0x228b0], R95 ;  /* 0x0228b05f570075a7 */ /* 0x008724000806017f */
[----:B----4-:R-:W-:Y:S05]  /*25640*/  @!P3 NANOSLEEP.SYNCS 0x989680 ;  /* 0x009896800000b95d */ /* 0x010fea0003900000 */
[----:B------:R-:W4:Y:S02]  /*25650*/  @!P3 SYNCS.PHASECHK.TRANS64 P3, [R87+URZ+0x228b0], R95 ;  /* 0x0228b05f5700b5a7 */ /* 0x000f24000806007f */
[----:B----4-:R-:W-:Y:S05]  /*25660*/  @!P3 BRA `(.L_x_2899) ;  /* 0xfffffffc00f0b947 */ /* 0x010fea000383ffff */
[----:B------:R-:W-:Y:S05]  /*25670*/  BRA `(.L_x_3233) ;  /* 0xfffffe08002c7947 */ /* 0x000fea000383ffff */
.L_x_2917:
[----:B------:R-:W-:Y:S01]  /*25680*/  BSSY B0, `(.L_x_3234) ;  /* 0x0000007000007945 */ /* 0x000fe20003800000 */
[----:B------:R-:W-:Y:S02]  /*25690*/  IMAD.MOV.U32 R12, RZ, RZ, RZ ;  /* 0x000000ffff0c7224 */ /* 0x000fe400078e00ff */
[----:B------:R-:W-:Y:S02]  /*256a0*/  IMAD.MOV.U32 R11, RZ, RZ, 0x1f ;  /* 0x0000001fff0b7424 */ /* 0x000fe400078e00ff */
[----:B------:R-:W-:-:S07]  /*256b0*/  IMAD.MOV.U32 R15, RZ, RZ, -0x1 ;  /* 0xffffffffff0f7424 */ /* 0x000fce00078e00ff */
[----:B------:R-:W-:Y:S05]  /*256c0*/  WARPSYNC.COLLECTIVE R15, `(.L_x_3235) ;  /* 0x000000000f087348 */ /* 0x000fea0003c00000 */
[----:B------:R0:W1:Y:S02]  /*256d0*/  SHFL.IDX P6, R14, R13, R12, R11 ;  /* 0x0000000c0d0e7389 */ /* 0x00006400000c000b */
[----:B01----:R-:W-:Y:S01]  /*256e0*/  ENDCOLLECTIVE ;  /* 0x000000000000791b */ /* 0x003fe20003800000 */
.L_x_3235:
[----:B------:R-:W-:Y:S05]  /*256f0*/  BSYNC B0 ;  /* 0x0000000000007941 */ /* 0x000fea0003800000 */
.L_x_3234:
[----:B------:R-:W-:Y:S05]  /*25700*/  BRA `(.L_x_3236) ;  /* 0xfffffe1c003c7947 */ /* 0x000fea000383ffff */
.L_x_2929:
[----:B------:R-:W-:Y:S01]  /*25710*/  BSSY B1, `(.L_x_3237) ;  /* 0x0000008000017945 */ /* 0x000fe20003800000 */
[----:B0-----:R-:W-:Y:S01]  /*25720*/  MOV R13, R31 ;  /* 0x0000001f000d7202 */ /* 0x001fe20000000f00 */
[----:B------:R-:W-:Y:S02]  /*25730*/  IMAD.MOV.U32 R12, RZ, RZ, RZ ;  /* 0x000000ffff0c7224 */ /* 0x000fe400078e00ff */
[----:B------:R-:W-:Y:S02]  /*25740*/  IMAD.MOV.U32 R11, RZ, RZ, 0x1c1f ;  /* 0x00001c1fff0b7424 */ /* 0x000fe400078e00ff */
[----:B------:R-:W-:-:S07]  /*25750*/  IMAD.MOV.U32 R15, RZ, RZ, -0x1 ;  /* 0xffffffffff0f7424 */ /* 0x000fce00078e00ff */
[----:B------:R-:W-:Y:S05]  /*25760*/  WARPSYNC.COLLECTIVE R15, `(.L_x_3238) ;  /* 0x000000000f087348 */ /* 0x000fea0003c00000 */
[----:B------:R0:W1:Y:S02]  /*25770*/  SHFL.IDX P6, R14, R13, R12, R11 ;  /* 0x0000000c0d0e7389 */ /* 0x00006400000c000b */
[----:B01----:R-:W-:Y:S01]  /*25780*/  ENDCOLLECTIVE ;  /* 0x000000000000791b */ /* 0x003fe20003800000 */
.L_x_3238:
[----:B------:R-:W-:Y:S05]  /*25790*/  BSYNC B1 ;  /* 0x0000000000017941 */ /* 0x000fea0003800000 */
.L_x_3237:
        /* <DEDUP_REMOVED lines=8> */
.L_x_3239:
[----:B------:R-:W-:Y:S02]  /*25820*/  IMAD.MOV.U32 R13, RZ, RZ, R34 ;  /* 0x000000ffff0d7224 */ /* 0x000fe400078e0022 */
[----:B------:R-:W-:-:S07]  /*25830*/  IMAD.MOV.U32 R3, RZ, RZ, R14 ;  /* 0x000000ffff037224 */ /* 0x000fce00078e000e */
[----:B------:R-:W-:Y:S05]  /*25840*/  WARPSYNC.COLLECTIVE R15, `(.L_x_3240) ;  /* 0x000000000f087348 */ /* 0x000fea0003c00000 */
[----:B------:R0:W1:Y:S02]  /*25850*/  SHFL.IDX P6, R14, R13, R12, R11 ;  /* 0x0000000c0d0e7389 */ /* 0x00006400000c000b */
[----:B01----:R-:W-:Y:S01]  /*25860*/  ENDCOLLECTIVE ;  /* 0x000000000000791b */ /* 0x003fe20003800000 */
.L_x_3240:
[----:B------:R-:W-:Y:S02]  /*25870*/  IMAD.MOV.U32 R13, RZ, RZ, R30 ;  /* 0x000000ffff0d7224 */ /* 0x000fe400078e001e */
[----:B------:R-:W-:-:S07]  /*25880*/  IMAD.MOV.U32 R7, RZ, RZ, R14 ;  /* 0x000000ffff077224 */ /* 0x000fce00078e000e */
[----:B------:R-:W-:Y:S05]  /*25890*/  WARPSYNC.COLLECTIVE R15, `(.L_x_3241) ;  /* 0x000000000f087348 */ /* 0x000fea0003c00000 */
[----:B------:R0:W1:Y:S02]  /*258a0*/  SHFL.IDX P6, R14, R13, R12, R11 ;  /* 0x0000000c0d0e7389 */ /* 0x00006400000c000b */
[----:B01----:R-:W-:Y:S01]  /*258b0*/  ENDCOLLECTIVE ;  /* 0x000000000000791b */ /* 0x003fe20003800000 */
.L_x_3241:
[----:B------:R-:W-:Y:S01]  /*258c0*/  IMAD.MOV.U32 R8, RZ, RZ, R14 ;  /* 0x000000ffff087224 */ /* 0x000fe200078e000e */
[----:B------:R-:W-:Y:S06]  /*258d0*/  BRA `(.L_x_3242) ;  /* 0xfffffe2000b07947 */ /* 0x000fec000383ffff */
.L_x_2932:
[----:B------:R-:W-:Y:S01]  /*258e0*/  BSSY B1, `(.L_x_3243) ;  /* 0x0000008000017945 */ /* 0x000fe20003800000 */
[----:B------:R-:W-:Y:S01]  /*258f0*/  IMAD.MOV.U32 R13, RZ, RZ, R31 ;  /* 0x000000ffff0d7224 */ /* 0x000fe200078e001f */
[----:B------:R-:W-:Y:S01]  /*25900*/  MOV R11, 0x1c1f ;  /* 0x00001c1f000b7802 */ /* 0x000fe20000000f00 */
[----:B------:R-:W-:Y:S02]  /*25910*/  IMAD.MOV.U32 R12, RZ, RZ, 0x1 ;  /* 0x00000001ff0c7424 */ /* 0x000fe400078e00ff */
[----:B------:R-:W-:-:S07]  /*25920*/  IMAD.MOV.U32 R15, RZ, RZ, -0x1 ;  /* 0xffffffffff0f7424 */ /* 0x000fce00078e00ff */
[----:B-1--4-:R-:W-:Y:S05]  /*25930*/  WARPSYNC.COLLECTIVE R15, `(.L_x_3244) ;  /* 0x000000000f087348 */ /* 0x012fea0003c00000 */
[----:B------:R0:W2:Y:S02]  /*25940*/  SHFL.IDX P6, R14, R13, R12, R11 ;  /* 0x0000000c0d0e7389 */ /* 0x0000a400000c000b */
[----:B012-4-:R-:W-:Y:S01]  /*25950*/  ENDCOLLECTIVE ;  /* 0x000000000000791b */ /* 0x017fe20003800000 */
.L_x_3244:
[----:B------:R-:W-:Y:S05]  /*25960*/  BSYNC B1 ;  /* 0x0000000000017941 */ /* 0x000fea0003800000 */
.L_x_3243:
        /* <DEDUP_REMOVED lines=8> */
.L_x_3245:
[----:B------:R-:W-:Y:S02]  /*259f0*/  IMAD.MOV.U32 R13, RZ, RZ, R34 ;  /* 0x000000ffff0d7224 */ /* 0x000fe400078e0022 */
[----:B------:R-:W-:-:S07]  /*25a00*/  IMAD.MOV.U32 R3, RZ, RZ, R14 ;  /* 0x000000ffff037224 */ /* 0x000fce00078e000e */
[----:B------:R-:W-:Y:S05]  /*25a10*/  WARPSYNC.COLLECTIVE R15, `(.L_x_3246) ;  /* 0x000000000f087348 */ /* 0x000fea0003c00000 */
[----:B------:R0:W1:Y:S02]  /*25a20*/  SHFL.IDX P6, R14, R13, R12, R11 ;  /* 0x0000000c0d0e7389 */ /* 0x00006400000c000b */
[----:B01----:R-:W-:Y:S01]  /*25a30*/  ENDCOLLECTIVE ;  /* 0x000000000000791b */ /* 0x003fe20003800000 */
.L_x_3246:
[----:B------:R-:W-:Y:S02]  /*25a40*/  IMAD.MOV.U32 R13, RZ, RZ, R30 ;  /* 0x000000ffff0d7224 */ /* 0x000fe400078e001e */
[----:B------:R-:W-:-:S07]  /*25a50*/  IMAD.MOV.U32 R7, RZ, RZ, R14 ;  /* 0x000000ffff077224 */ /* 0x000fce00078e000e */
[----:B------:R-:W-:Y:S05]  /*25a60*/  WARPSYNC.COLLECTIVE R15, `(.L_x_3247) ;  /* 0x000000000f087348 */ /* 0x000fea0003c00000 */
[----:B------:R0:W1:Y:S02]  /*25a70*/  SHFL.IDX P6, R14, R13, R12, R11 ;  /* 0x0000000c0d0e7389 */ /* 0x00006400000c000b */
[----:B01----:R-:W-:Y:S01]  /*25a80*/  ENDCOLLECTIVE ;  /* 0x000000000000791b */ /* 0x003fe20003800000 */
.L_x_3247:
[----:B------:R-:W-:Y:S01]  /*25a90*/  IMAD.MOV.U32 R30, RZ, RZ, R14 ;  /* 0x000000ffff1e7224 */ /* 0x000fe200078e000e */
[----:B------:R-:W-:Y:S06]  /*25aa0*/  BRA `(.L_x_3248) ;  /* 0xfffffe24000c7947 */ /* 0x000fec000383ffff */
.L_x_2936:
[----:B0-----:R0:W2:Y:S02]  /*25ab0*/  SYNCS.PHASECHK.TRANS64.TRYWAIT P0, [R23+URZ+0x22800], R34 ;  /* 0x02280022170075a7 */ /* 0x0010a4000800017f */
[----:B--2---:R-:W-:Y:S05]  /*25ac0*/  @!P0 NANOSLEEP.SYNCS 0x989680 ;  /* 0x009896800000895d */ /* 0x004fea0003900000 */
[----:B------:R-:W2:Y:S02]  /*25ad0*/  @!P0 SYNCS.PHASECHK.TRANS64 P0, [R23+URZ+0x22800], R34 ;  /* 0x02280022170085a7 */ /* 0x000ea4000800007f */
[----:B--2---:R-:W-:Y:S05]  /*25ae0*/  @!P0 BRA `(.L_x_2936) ;  /* 0xfffffffc00f08947 */ /* 0x004fea000383ffff */
[----:B------:R-:W-:Y:S05]  /*25af0*/  BRA `(.L_x_3249) ;  /* 0xfffffe2800007947 */ /* 0x000fea000383ffff */
.L_x_2944:
[----:B------:R-:W1:Y:S01]  /*25b00*/  LDC R27, c[0x0][0x3f4] ;  /* 0x0000fd00ff1b7b82 */ /* 0x000e620000000800 */
[----:B------:R-:W-:Y:S01]  /*25b10*/  BSSY B1, `(.L_x_3250) ;  /* 0x0000008000017945 */ /* 0x000fe20003800000 */
[----:B0-----:R-:W-:Y:S02]  /*25b20*/  IMAD.MOV.U32 R13, RZ, RZ, R26 ;  /* 0x000000ffff0d7224 */ /* 0x001fe400078e001a */
[----:B------:R-:W-:Y:S02]  /*25b30*/  IMAD.MOV.U32 R12, RZ, RZ, RZ ;  /* 0x000000ffff0c7224 */ /* 0x000fe400078e00ff */
[----:B------:R-:W-:Y:S02]  /*25b40*/  IMAD.MOV.U32 R11, RZ, RZ, 0x1c1f ;  /* 0x00001c1fff0b7424 */ /* 0x000fe400078e00ff */
[----:B------:R-:W-:-:S07]  /*25b50*/  IMAD.MOV.U32 R15, RZ, RZ, -0x1 ;  /* 0xffffffffff0f7424 */ /* 0x000fce00078e00ff */
[----:B-1----:R-:W-:Y:S05]  /*25b60*/  WARPSYNC.COLLECTIVE R15, `(.L_x_3251) ;  /* 0x000000000f087348 */ /* 0x002fea0003c00000 */
[----:B------:R0:W2:Y:S02]  /*25b70*/  SHFL.IDX P6, R14, R13, R12, R11 ;  /* 0x0000000c0d0e7389 */ /* 0x0000a400000c000b */
[----:B012---:R-:W-:Y:S01]  /*25b80*/  ENDCOLLECTIVE ;  /* 0x000000000000791b */ /* 0x007fe20003800000 */
.L_x_3251:
[----:B------:R-:W-:Y:S05]  /*25b90*/  BSYNC B1 ;  /* 0x0000000000017941 */ /* 0x000fea0003800000 */
.L_x_3250:
[----:B------:R-:W-:Y:S01]  /*25ba0*/  IMAD.MOV.U32 R13, RZ, RZ, R36 ;  /* 0x000000ffff0d7224 */ /* 0x000fe200078e0024 */
[----:B------:R-:W-:Y:S01]  /*25bb0*/  MOV R0, R14 ;  /* 0x0000000e00007202 */ /* 0x000fe20000000f00 */
[----:B------:R-:W-:Y:S01]  /*25bc0*/  IMAD.MOV.U32 R12, RZ, RZ, RZ ;  /* 0x000000ffff0c7224 */ /* 0x000fe200078e00ff */
[----:B------:R-:W-:Y:S01]  /*25bd0*/  ISETP.GE.AND P0, PT, R18, R27, PT ;  /* 0x0000001b1200720c */ /* 0x000fe20003f06270 */
[----:B------:R-:W-:Y:S02]  /*25be0*/  IMAD.MOV.U32 R11, RZ, RZ, 0x1c1f ;  /* 0x00001c1fff0b7424 */ /* 0x000fe400078e00ff */
[----:B------:R-:W-:Y:S02]  /*25bf0*/  IMAD.MOV.U32 R15, RZ, RZ, -0x1 ;  /* 0xffffffffff0f7424 */ /* 0x000fe400078e00ff */
[----:B------:R-:W-:-:S08]  /*25c00*/  IMAD R25, R203, R6, RZ ;  /* 0x00000006cb197224 */ /* 0x000fd000078e02ff */
[----:B------:R-:W-:Y:S05]  /*25c10*/  WARPSYNC.COLLECTIVE R15, `(.L_x_3252) ;  /* 0x000000000f087348 */ /* 0x000fea0003c00000 */
[----:B------:R0:W1:Y:S02]  /*25c20*/  SHFL.IDX P6, R14, R13, R12, R11 ;  /* 0x0000000c0d0e7389 */ /* 0x00006400000c000b */
[----:B01----:R-:W-:Y:S01]  /*25c30*/  ENDCOLLECTIVE ;  /* 0x000000000000791b */ /* 0x003fe20003800000 */
.L_x_3252:
[----:B------:R-:W-:Y:S01]  /*25c40*/  ISETP.GE.OR P1, PT, R40, R25, P0 ;  /* 0x000000192800720c */ /* 0x000fe20000726670 */
[----:B------:R-:W-:-:S12]  /*25c50*/  IMAD.MOV.U32 R13, RZ, RZ, R24 ;  /* 0x000000ffff0d7224 */ /* 0x000fd800078e0018 */
[C---:B------:R-:W-:Y:S01]  /*25c60*/  @!P1 SHF.L.U64.HI R7, R18.reuse, 0x1, R19 ;  /* 0x0000000112079819 */ /* 0x040fe20000010213 */
[----:B------:R-:W-:Y:S02]  /*25c70*/  @!P1 IMAD.SHL.U32 R5, R18, 0x2, RZ ;  /* 0x0000000212059824 */ /* 0x000fe400078e00ff */
[----:B------:R-:W-:-:S07]  /*25c80*/  IMAD.MOV.U32 R3, RZ, RZ, R14 ;  /* 0x000000ffff037224 */ /* 0x000fce00078e000e */
[----:B------:R-:W-:Y:S05]  /*25c90*/  WARPSYNC.COLLECTIVE R15, `(.L_x_3253) ;  /* 0x000000000f087348 */ /* 0x000fea0003c00000 */
[----:B------:R0:W1:Y:S02]  /*25ca0*/  SHFL.IDX P6, R14, R13, R12, R11 ;  /* 0x0000000c0d0e7389 */ /* 0x00006400000c000b */
[----:B01----:R-:W-:Y:S01]  /*25cb0*/  ENDCOLLECTIVE ;  /* 0x000000000000791b */ /* 0x003fe20003800000 */
.L_x_3253:
[----:B------:R-:W-:-:S05]  /*25cc0*/  @!P1 IADD3 R8, P2, R3, R5, RZ ;  /* 0x0000000503089210 */ /* 0x000fca0007f5e0ff */
[----:B------:R-:W-:Y:S02]  /*25cd0*/  @!P1 IMAD.X R9, R0, 0x1, R7, P2 ;  /* 0x0000000100099824 */ /* 0x000fe400010e0607 */
[----:B------:R-:W-:Y:S02]  /*25ce0*/  IMAD.MOV.U32 R13, RZ, RZ, R37 ;  /* 0x000000ffff0d7224 */ /* 0x000fe400078e0025 */
[----:B------:R-:W-:-:S07]  /*25cf0*/  IMAD.MOV.U32 R4, RZ, RZ, R14 ;  /* 0x000000ffff047224 */ /* 0x000fce00078e000e */
[----:B------:R-:W-:Y:S05]  /*25d00*/  WARPSYNC.COLLECTIVE R15, `(.L_x_3254) ;  /* 0x000000000f087348 */ /* 0x000fea0003c00000 */
[----:B------:R0:W1:Y:S02]  /*25d10*/  SHFL.IDX P6, R14, R13, R12, R11 ;  /* 0x0000000c0d0e7389 */ /* 0x00006400000c000b */
[----:B01----:R-:W-:Y:S01]  /*25d20*/  ENDCOLLECTIVE ;  /* 0x000000000000791b */ /* 0x003fe20003800000 */
.L_x_3254:
[----:B------:R-:W2:Y:S01]  /*25d30*/  @!P1 LD.E.128 R8, desc[UR54][R8.64] ;  /* 0x0000003608089980 */ /* 0x000ea2000c101d00 */
[----:B------:R-:W-:-:S05]  /*25d40*/  @!P1 IADD3 R14, P2, R14, R5, RZ ;  /* 0x000000050e0e9210 */ /* 0x000fca0007f5e0ff */
[----:B------:R-:W-:Y:S02]  /*25d50*/  @!P1 IMAD.X R5, R4, 0x1, R7, P2 ;  /* 0x0000000104059824 */ /* 0x000fe400010e0607 */
[----:B------:R-:W-:-:S06]  /*25d60*/  @!P1 IMAD.MOV.U32 R4, RZ, RZ, R14 ;  /* 0x000000ffff049224 */ /* 0x000fcc00078e000e */
[----:B------:R-:W5:Y:S01]  /*25d70*/  @!P1 LD.E.128 R4, desc[UR54][R4.64] ;  /* 0x0000003604049980 */ /* 0x000f62000c101d00 */
[----:B------:R-:W-:Y:S01]  /*25d80*/  CS2R R28, SRZ ;  /* 0x00000000001c7805 */ /* 0x000fe2000001ff00 */
[----:B------:R-:W-:Y:S01]  /*25d90*/  IMAD.MOV.U32 R13, RZ, RZ, R26 ;  /* 0x000000ffff0d7224 */ /* 0x000fe200078e001a */
[----:B------:R-:W-:Y:S01]  /*25da0*/  CS2R R20, SRZ ;  /* 0x0000000000147805 */ /* 0x000fe2000001ff00 */
[----:B------:R-:W-:Y:S01]  /*25db0*/  IMAD.MOV.U32 R12, RZ, RZ, 0x1 ;  /* 0x00000001ff0c7424 */ /* 0x000fe200078e00ff */
[----:B------:R-:W-:Y:S02]  /*25dc0*/  CS2R R30, SRZ ;  /* 0x00000000001e7805 */ /* 0x000fe4000001ff00 */
[----:B------:R-:W-:Y:S01]  /*25dd0*/  CS2R R34, SRZ ;  /* 0x0000000000227805 */ /* 0x000fe2000001ff00 */
[----:B--2---:R-:W-:Y:S02]  /*25de0*/  @!P1 IMAD.MOV.U32 R29, RZ, RZ, R11 ;  /* 0x000000ffff1d9224 */ /* 0x004fe400078e000b */
[----:B------:R-:W-:-:S02]  /*25df0*/  IMAD.MOV.U32 R11, RZ, RZ, 0x1c1f ;  /* 0x00001c1fff0b7424 */ /* 0x000fc400078e00ff */
[----:B------:R-:W-:Y:S02]  /*25e00*/  @!P1 IMAD.MOV.U32 R20, RZ, RZ, R8 ;  /* 0x000000ffff149224 */ /* 0x000fe400078e0008 */
[----:B------:R-:W-:-:S07]  /*25e10*/  @!P1 IMAD.MOV.U32 R21, RZ, RZ, R9 ;  /* 0x000000ffff159224 */ /* 0x000fce00078e0009 */
[----:B-----5:R-:W-:Y:S05]  /*25e20*/  WARPSYNC.COLLECTIVE R15, `(.L_x_3255) ;  /* 0x000000000f087348 */ /* 0x020fea0003c00000 */
[----:B------:R0:W1:Y:S02]  /*25e30*/  SHFL.IDX P6, R14, R13, R12, R11 ;  /* 0x0000000c0d0e7389 */ /* 0x00006400000c000b */
[----:B01---5:R-:W-:Y:S01]  /*25e40*/  ENDCOLLECTIVE ;  /* 0x000000000000791b */ /* 0x023fe20003800000 */
.L_x_3255:
[----:B------:R-:W-:Y:S02]  /*25e50*/  IMAD.MOV.U32 R0, RZ, RZ, R20 ;  /* 0x000000ffff007224 */ /* 0x000fe400078e0014 */
[----:B------:R-:W-:Y:S01]  /*25e60*/  @!P1 IMAD.MOV.U32 R28, RZ, RZ, R10 ;  /* 0x000000ffff1c9224 */ /* 0x000fe200078e000a */
[----:B------:R-:W-:Y:S01]  /*25e70*/  MOV R3, R21 ;  /* 0x0000001500037202 */ /* 0x000fe20000000f00 */
[----:B------:R-:W-:Y:S01]  /*25e80*/  IMAD.MOV.U32 R9, RZ, RZ, R29 ;  /* 0x000000ffff097224 */ /* 0x000fe200078e001d */
[----:B------:R-:W-:Y:S01]  /*25e90*/  PRMT R53, R53, 0x5410, R0 ;  /* 0x0000541035357816 */ /* 0x000fe20000000000 */
[----:B------:R-:W-:Y:S01]  /*25ea0*/  IMAD.MOV.U32 R8, RZ, RZ, R28 ;  /* 0x000000ffff087224 */ /* 0x000fe200078e001c */
[----:B------:R-:W-:-:S04]  /*25eb0*/  PRMT R41, R3, 0x7610, R41 ;  /* 0x0000761003297816 */ /* 0x000fc80000000029 */
[----:B------:R-:W-:Y:S01]  /*25ec0*/  PRMT R38, R8, 0x7610, R38 ;  /* 0x0000761008267816 */ /* 0x000fe20000000026 */
[--C-:B------:R-:W-:Y:S01]  /*25ed0*/  IMAD.MOV.U32 R13, RZ, RZ, R36.reuse ;  /* 0x000000ffff0d7224 */ /* 0x100fe200078e0024 */
[----:B------:R-:W-:Y:S01]  /*25ee0*/  PRMT R36, R9, 0x7610, R36 ;  /* 0x0000761009247816 */ /* 0x000fe20000000024 */
[----:B------:R-:W-:Y:S01]  /*25ef0*/  @!P1 IMAD.MOV.U32 R30, RZ, RZ, R4 ;  /* 0x000000ffff1e9224 */ /* 0x000fe200078e0004 */
[----:B------:R-:W-:Y:S01]  /*25f00*/  @!P1 MOV R34, R6 ;  /* 0x0000000600229202 */ /* 0x000fe20000000f00 */
[----:B------:R-:W-:Y:S02]  /*25f10*/  @!P1 IMAD.MOV.U32 R31, RZ, RZ, R5 ;  /* 0x000000ffff1f9224 */ /* 0x000fe400078e0005 */
[----:B------:R-:W-:Y:S02]  /*25f20*/  @!P1 IMAD.MOV.U32 R35, RZ, RZ, R7 ;  /* 0x000000ffff239224 */ /* 0x000fe400078e0007 */
[----:B------:R-:W-:Y:S02]  /*25f30*/  IMAD.MOV.U32 R4, RZ, RZ, R30 ;  /* 0x000000ffff047224 */ /* 0x000fe400078e001e */
[----:B------:R-:W-:-:S07]  /*25f40*/  IMAD.MOV.U32 R0, RZ, RZ, R14 ;  /* 0x000000ffff007224 */ /* 0x000fce00078e000e */
[----:B------:R-:W-:Y:S05]  /*25f50*/  WARPSYNC.COLLECTIVE R15, `(.L_x_3256) ;  /* 0x000000000f087348 */ /* 0x000fea0003c00000 */
[----:B------:R0:W1:Y:S02]  /*25f60*/  SHFL.IDX P6, R14, R13, R12, R11 ;  /* 0x0000000c0d0e7389 */ /* 0x00006400000c000b */
[----:B01----:R-:W-:Y:S01]  /*25f70*/  ENDCOLLECTIVE ;  /* 0x000000000000791b */ /* 0x003fe20003800000 */
.L_x_3256:
[----:B------:R-:W-:Y:S01]  /*25f80*/  IMAD.MOV.U32 R5, RZ, RZ, R31 ;  /* 0x000000ffff057224 */ /* 0x000fe200078e001f */
[----:B------:R-:W-:Y:S01]  /*25f90*/  PRMT R38, R38, 0x5410, R4 ;  /* 0x0000541026267816 */ /* 0x000fe20000000004 */
[----:B------:R-:W-:Y:S02]  /*25fa0*/  IMAD.MOV.U32 R6, RZ, RZ, R34 ;  /* 0x000000ffff067224 */ /* 0x000fe400078e0022 */
[----:B------:R-:W-:Y:S01]  /*25fb0*/  IMAD.MOV.U32 R7, RZ, RZ, R35 ;  /* 0x000000ffff077224 */ /* 0x000fe200078e0023 */
[----:B------:R-:W-:Y:S02]  /*25fc0*/  PRMT R43, R5, 0x7610, R43 ;  /* 0x00007610052b7816 */ /* 0x000fe4000000002b */
[----:B------:R-:W-:Y:S02]  /*25fd0*/  CS2R R4, SRZ ;  /* 0x0000000000047805 */ /* 0x000fe4000001ff00 */
[----:B------:R-:W-:Y:S02]  /*25fe0*/  PRMT R53, R6, 0x7610, R53 ;  /* 0x0000761006357816 */ /* 0x000fe40000000035 */
[----:B------:R-:W-:Y:S01]  /*25ff0*/  PRMT R36, R36, 0x5410, R7 ;  /* 0x0000541024247816 */ /* 0x000fe20000000007 */
[----:B------:R-:W-:-:S02]  /*26000*/  IMAD.MOV.U32 R13, RZ, RZ, R24 ;  /* 0x000000ffff0d7224 */ /* 0x000fc400078e0018 */
[----:B------:R-:W-:-:S07]  /*26010*/  IMAD.MOV.U32 R3, RZ, RZ, R14 ;  /* 0x000000ffff037224 */ /* 0x000fce00078e000e */
[----:B------:R-:W-:Y:S05]  /*26020*/  WARPSYNC.COLLECTIVE R15, `(.L_x_3257) ;  /* 0x000000000f087348 */ /* 0x000fea0003c00000 */
[----:B------:R0:W1:Y:S02]  /*26030*/  SHFL.IDX P6, R14, R13, R12, R11 ;  /* 0x0000000c0d0e7389 */ /* 0x00006400000c000b */
[----:B01----:R-:W-:Y:S01]  /*26040*/  ENDCOLLECTIVE ;  /* 0x000000000000791b */ /* 0x003fe20003800000 */
.L_x_3257:
[----:B------:R-:W-:Y:S02]  /*26050*/  IMAD.MOV.U32 R13, RZ, RZ, R37 ;  /* 0x000000ffff0d7224 */ /* 0x000fe400078e0025 */
[----:B------:R-:W-:-:S07]  /*26060*/  IMAD.MOV.U32 R24, RZ, RZ, R14 ;  /* 0x000000ffff187224 */ /* 0x000fce00078e000e */
[----:B------:R-:W-:Y:S05]  /*26070*/  WARPSYNC.COLLECTIVE R15, `(.L_x_3258) ;  /* 0x000000000f087348 */ /* 0x000fea0003c00000 */
[----:B------:R0:W1:Y:S02]  /*26080*/  SHFL.IDX P6, R14, R13, R12, R11 ;  /* 0x0000000c0d0e7389 */ /* 0x00006400000c000b */
[----:B01----:R-:W-:Y:S01]  /*26090*/  ENDCOLLECTIVE ;  /* 0x000000000000791b */ /* 0x003fe20003800000 */
.L_x_3258:
[----:B------:R-:W-:Y:S05]  /*260a0*/  BRA `(.L_x_3259) ;  /* 0xfffffe3000cc7947 */ /* 0x000fea000383ffff */
.L_x_2948:
[----:B0-----:R0:W1:Y:S02]  /*260b0*/  SYNCS.PHASECHK.TRANS64.TRYWAIT P1, [R23+URZ+0x22800], R12 ;  /* 0x0228000c170075a7 */ /* 0x001064000802017f */
[----:B-1----:R-:W-:Y:S05]  /*260c0*/  @!P1 NANOSLEEP.SYNCS 0x989680 ;  /* 0x009896800000995d */ /* 0x002fea0003900000 */
[----:B------:R-:W1:Y:S02]  /*260d0*/  @!P1 SYNCS.PHASECHK.TRANS64 P1, [R23+URZ+0x22800], R12 ;  /* 0x0228000c170095a7 */ /* 0x000e64000802007f */
[----:B-1----:R-:W-:Y:S05]  /*260e0*/  @!P1 BRA `(.L_x_2948) ;  /* 0xfffffffc00f09947 */ /* 0x002fea000383ffff */
[----:B------:R-:W-:Y:S05]  /*260f0*/  BRA `(.L_x_3260) ;  /* 0xfffffe3400607947 */ /* 0x000fea000383ffff */
.L_x_2954:
[----:B--2---:R2:W3:Y:S02]  /*26100*/  SYNCS.PHASECHK.TRANS64.TRYWAIT P0, [R0+URZ+0x22830], R73 ;  /* 0x02283049000075a7 */ /* 0x0044e4000800017f */
[----:B---3--:R-:W-:Y:S05]  /*26110*/  @!P0 NANOSLEEP.SYNCS 0x989680 ;  /* 0x009896800000895d */ /* 0x008fea0003900000 */
[----:B------:R-:W3:Y:S02]  /*26120*/  @!P0 SYNCS.PHASECHK.TRANS64 P0, [R0+URZ+0x22830], R73 ;  /* 0x02283049000085a7 */ /* 0x000ee4000800007f */
[----:B---3--:R-:W-:Y:S05]  /*26130*/  @!P0 BRA `(.L_x_2954) ;  /* 0xfffffffc00f08947 */ /* 0x008fea000383ffff */
[----:B------:R-:W-:Y:S05]  /*26140*/  BRA `(.L_x_2953) ;  /* 0xfffffe4000f47947 */ /* 0x000fea000383ffff */
.L_x_2968:
[----:B-1----:R1:W2:Y:S02]  /*26150*/  SYNCS.PHASECHK.TRANS64.TRYWAIT P0, [R0+URZ+0x22850], R73 ;  /* 0x02285049000075a7 */ /* 0x0022a4000800017f */
[----:B--2---:R-:W-:Y:S05]  /*26160*/  @!P0 NANOSLEEP.SYNCS 0x989680 ;  /* 0x009896800000895d */ /* 0x004fea0003900000 */
[----:B------:R-:W2:Y:S02]  /*26170*/  @!P0 SYNCS.PHASECHK.TRANS64 P0, [R0+URZ+0x22850], R73 ;  /* 0x02285049000085a7 */ /* 0x000ea4000800007f */
[----:B--2---:R-:W-:Y:S05]  /*26180*/  @!P0 BRA `(.L_x_2968) ;  /* 0xfffffffc00f08947 */ /* 0x004fea000383ffff */
[----:B------:R-:W-:Y:S05]  /*26190*/  BRA `(.L_x_2967) ;  /* 0xfffffe6c00607947 */ /* 0x000fea000383ffff */
.L_x_2978:
[----:B-1----:R1:W2:Y:S02]  /*261a0*/  SYNCS.PHASECHK.TRANS64.TRYWAIT P0, [R9+URZ+0x22830], R20 ;  /* 0x02283014090075a7 */ /* 0x0022a4000800017f */
[----:B--2---:R-:W-:Y:S05]  /*261b0*/  @!P0 NANOSLEEP.SYNCS 0x989680 ;  /* 0x009896800000895d */ /* 0x004fea0003900000 */
[----:B------:R-:W2:Y:S02]  /*261c0*/  @!P0 SYNCS.PHASECHK.TRANS64 P0, [R9+URZ+0x22830], R20 ;  /* 0x02283014090085a7 */ /* 0x000ea4000800007f */
[----:B--2---:R-:W-:Y:S05]  /*261d0*/  @!P0 BRA `(.L_x_2978) ;  /* 0xfffffffc00f08947 */ /* 0x004fea000383ffff */
[----:B------:R-:W-:Y:S05]  /*261e0*/  BRA `(.L_x_2977) ;  /* 0xfffffe7400647947 */ /* 0x000fea000383ffff */
.L_x_2992:
[----:B---3--:R3:W4:Y:S02]  /*261f0*/  SYNCS.PHASECHK.TRANS64.TRYWAIT P0, [R9+URZ+0x22850], R20 ;  /* 0x02285014090075a7 */ /* 0x008724000800017f */
[----:B----4-:R-:W-:Y:S05]  /*26200*/  @!P0 NANOSLEEP.SYNCS 0x989680 ;  /* 0x009896800000895d */ /* 0x010fea0003900000 */
[----:B------:R-:W4:Y:S02]  /*26210*/  @!P0 SYNCS.PHASECHK.TRANS64 P0, [R9+URZ+0x22850], R20 ;  /* 0x02285014090085a7 */ /* 0x000f24000800007f */
[----:B----4-:R-:W-:Y:S05]  /*26220*/  @!P0 BRA `(.L_x_2992) ;  /* 0xfffffffc00f08947 */ /* 0x010fea000383ffff */
[----:B------:R-:W-:Y:S05]  /*26230*/  BRA `(.L_x_2991) ;  /* 0xfffffea800007947 */ /* 0x000fea000383ffff */
.L_x_3003:
[----:B-1----:R1:W3:Y:S02]  /*26240*/  SYNCS.PHASECHK.TRANS64.TRYWAIT P1, [R0+URZ+0x22830], R9 ;  /* 0x02283009000075a7 */ /* 0x0022e4000802017f */
[----:B---3--:R-:W-:Y:S05]  /*26250*/  @!P1 NANOSLEEP.SYNCS 0x989680 ;  /* 0x009896800000995d */ /* 0x008fea0003900000 */
[----:B------:R-:W3:Y:S02]  /*26260*/  @!P1 SYNCS.PHASECHK.TRANS64 P1, [R0+URZ+0x22830], R9 ;  /* 0x02283009000095a7 */ /* 0x000ee4000802007f */
[----:B---3--:R-:W-:Y:S05]  /*26270*/  @!P1 BRA `(.L_x_3003) ;  /* 0xfffffffc00f09947 */ /* 0x008fea000383ffff */
[----:B------:R-:W-:Y:S05]  /*26280*/  BRA `(.L_x_3002) ;  /* 0xfffffeb000147947 */ /* 0x000fea000383ffff */
.L_x_3009:
[----:B-1----:R1:W2:Y:S02]  /*26290*/  SYNCS.PHASECHK.TRANS64.TRYWAIT P1, [R0+URZ+0x22850], R9 ;  /* 0x02285009000075a7 */ /* 0x0022a4000802017f */
[----:B--2---:R-:W-:Y:S05]  /*262a0*/  @!P1 NANOSLEEP.SYNCS 0x989680 ;  /* 0x009896800000995d */ /* 0x004fea0003900000 */
[----:B------:R-:W2:Y:S02]  /*262b0*/  @!P1 SYNCS.PHASECHK.TRANS64 P1, [R0+URZ+0x22850], R9 ;  /* 0x02285009000095a7 */ /* 0x000ea4000802007f */
[----:B--2---:R-:W-:Y:S05]  /*262c0*/  @!P1 BRA `(.L_x_3009) ;  /* 0xfffffffc00f09947 */ /* 0x004fea000383ffff */
[----:B------:R-:W-:Y:S05]  /*262d0*/  BRA `(.L_x_3008) ;  /* 0xfffffed000047947 */ /* 0x000fea000383ffff */
.L_x_3016:
[----:B-1----:R1:W3:Y:S02]  /*262e0*/  SYNCS.PHASECHK.TRANS64.TRYWAIT P0, [R9+URZ+0x22830], R20 ;  /* 0x02283014090075a7 */ /* 0x0022e4000800017f */
[----:B---3--:R-:W-:Y:S05]  /*262f0*/  @!P0 NANOSLEEP.SYNCS 0x989680 ;  /* 0x009896800000895d */ /* 0x008fea0003900000 */
[----:B------:R-:W3:Y:S02]  /*26300*/  @!P0 SYNCS.PHASECHK.TRANS64 P0, [R9+URZ+0x22830], R20 ;  /* 0x02283014090085a7 */ /* 0x000ee4000800007f */
[----:B---3--:R-:W-:Y:S05]  /*26310*/  @!P0 BRA `(.L_x_3016) ;  /* 0xfffffffc00f08947 */ /* 0x008fea000383ffff */
[----:B------:R-:W-:Y:S05]  /*26320*/  BRA `(.L_x_3015) ;  /* 0xfffffed400587947 */ /* 0x000fea000383ffff */
.L_x_3030:
[----:B-1----:R1:W3:Y:S02]  /*26330*/  SYNCS.PHASECHK.TRANS64.TRYWAIT P0, [R9+URZ+0x22850], R20 ;  /* 0x02285014090075a7 */ /* 0x0022e4000800017f */
[----:B---3--:R-:W-:Y:S05]  /*26340*/  @!P0 NANOSLEEP.SYNCS 0x989680 ;  /* 0x009896800000895d */ /* 0x008fea0003900000 */
[----:B------:R-:W3:Y:S02]  /*26350*/  @!P0 SYNCS.PHASECHK.TRANS64 P0, [R9+URZ+0x22850], R20 ;  /* 0x02285014090085a7 */ /* 0x000ee4000800007f */
[----:B---3--:R-:W-:Y:S05]  /*26360*/  @!P0 BRA `(.L_x_3030) ;  /* 0xfffffffc00f08947 */ /* 0x008fea000383ffff */
[----:B------:R-:W-:Y:S05]  /*26370*/  BRA `(.L_x_3029) ;  /* 0xffffff0400f47947 */ /* 0x000fea000383ffff */
.L_x_3037:
[----:B------:R-:W-:Y:S02]  /*26380*/  IMAD.MOV.U32 R13, RZ, RZ, R48 ;  /* 0x000000ffff0d7224 */ /* 0x000fe400078e0030 */
[----:B------:R-:W-:Y:S02]  /*26390*/  IMAD.MOV.U32 R12, RZ, RZ, RZ ;  /* 0x000000ffff0c7224 */ /* 0x000fe400078e00ff */
[----:B------:R-:W-:Y:S02]  /*263a0*/  IMAD.MOV.U32 R11, RZ, RZ, 0x181f ;  /* 0x0000181fff0b7424 */ /* 0x000fe400078e00ff */
[----:B------:R-:W-:-:S07]  /*263b0*/  IMAD.MOV.U32 R15, RZ, RZ, -0x1 ;  /* 0xffffffffff0f7424 */ /* 0x000fce00078e00ff */
[----:B-----5:R-:W-:Y:S05]  /*263c0*/  WARPSYNC.COLLECTIVE R15, `(.L_x_3261) ;  /* 0x000000000f087348 */ /* 0x020fea0003c00000 */
[----:B------:R0:W1:Y:S02]  /*263d0*/  SHFL.IDX P6, R14, R13, R12, R11 ;  /* 0x0000000c0d0e7389 */ /* 0x00006400000c000b */
[----:B01---5:R-:W-:Y:S01]  /*263e0*/  ENDCOLLECTIVE ;  /* 0x000000000000791b */ /* 0x023fe20003800000 */
.L_x_3261:
[----:B------:R-:W-:Y:S02]  /*263f0*/  IMAD.MOV.U32 R13, RZ, RZ, R21 ;  /* 0x000000ffff0d7224 */ /* 0x000fe400078e0015 */
[----:B------:R-:W-:-:S07]  /*26400*/  IMAD.MOV.U32 R20, RZ, RZ, R14 ;  /* 0x000000ffff147224 */ /* 0x000fce00078e000e */
[----:B------:R-:W-:Y:S05]  /*26410*/  WARPSYNC.COLLECTIVE R15, `(.L_x_3262) ;  /* 0x000000000f087348 */ /* 0x000fea0003c00000 */
[----:B------:R0:W1:Y:S02]  /*26420*/  SHFL.IDX P6, R14, R13, R12, R11 ;  /* 0x0000000c0d0e7389 */ /* 0x00006400000c000b */
[----:B01----:R-:W-:Y:S01]  /*26430*/  ENDCOLLECTIVE ;  /* 0x000000000000791b */ /* 0x003fe20003800000 */
.L_x_3262:
[----:B------:R-:W-:Y:S05]  /*26440*/  BRA `(.L_x_3263) ;  /* 0xffffff3000407947 */ /* 0x000fea000383ffff */
.L_x_3040:
[----:B------:R-:W-:Y:S01]  /*26450*/  BSSY B1, `(.L_x_3264) ;  /* 0x0000008000017945 */ /* 0x000fe20003800000 */
[----:B---3--:R-:W-:Y:S02]  /*26460*/  IMAD.MOV.U32 R13, RZ, RZ, R48 ;  /* 0x000000ffff0d7224 */ /* 0x008fe400078e0030 */
[----:B------:R-:W-:Y:S02]  /*26470*/  IMAD.MOV.U32 R12, RZ, RZ, 0x1 ;  /* 0x00000001ff0c7424 */ /* 0x000fe400078e00ff */
[----:B------:R-:W-:Y:S02]  /*26480*/  IMAD.MOV.U32 R11, RZ, RZ, 0x181f ;  /* 0x0000181fff0b7424 */ /* 0x000fe400078e00ff */
[----:B------:R-:W-:-:S07]  /*26490*/  IMAD.MOV.U32 R15, RZ, RZ, -0x1 ;  /* 0xffffffffff0f7424 */ /* 0x000fce00078e00ff */
[----:B012--5:R-:W-:Y:S05]  /*264a0*/  WARPSYNC.COLLECTIVE R15, `(.L_x_3265) ;  /* 0x000000000f087348 */ /* 0x027fea0003c00000 */
[----:B--2---:R2:W3:Y:S02]  /*264b0*/  SHFL.IDX P6, R14, R13, R12, R11 ;  /* 0x0000000c0d0e7389 */ /* 0x0044e400000c000b */
[----:B0123-5:R-:W-:Y:S01]  /*264c0*/  ENDCOLLECTIVE ;  /* 0x000000000000791b */ /* 0x02ffe20003800000 */
.L_x_3265:
[----:B------:R-:W-:Y:S05]  /*264d0*/  BSYNC B1 ;  /* 0x0000000000017941 */ /* 0x000fea0003800000 */
.L_x_3264:
        /* <DEDUP_REMOVED lines=8> */
.L_x_3266:
[----:B------:R-:W-:Y:S05]  /*26560*/  BRA `(.L_x_3267) ;  /* 0xffffff3000887947 */ /* 0x000fea000383ffff */
.L_x_3043:
[----:B------:R-:W-:Y:S01]  /*26570*/  BSSY B1, `(.L_x_3268) ;  /* 0x0000008000017945 */ /* 0x000fe20003800000 */
[----:B------:R-:W-:Y:S02]  /*26580*/  IMAD.MOV.U32 R13, RZ, RZ, R48 ;  /* 0x000000ffff0d7224 */ /* 0x000fe400078e0030 */
[----:B------:R-:W-:Y:S02]  /*26590*/  IMAD.MOV.U32 R12, RZ, RZ, 0x2 ;  /* 0x00000002ff0c7424 */ /* 0x000fe400078e00ff */
[----:B---3--:R-:W-:Y:S02]  /*265a0*/  IMAD.MOV.U32 R11, RZ, RZ, 0x181f ;  /* 0x0000181fff0b7424 */ /* 0x008fe400078e00ff */
[----:B------:R-:W-:-:S07]  /*265b0*/  IMAD.MOV.U32 R15, RZ, RZ, -0x1 ;  /* 0xffffffffff0f7424 */ /* 0x000fce00078e00ff */
[----:B012-45:R-:W-:Y:S05]  /*265c0*/  WARPSYNC.COLLECTIVE R15, `(.L_x_3269) ;  /* 0x000000000f087348 */ /* 0x037fea0003c00000 */
[----:B--2---:R2:W3:Y:S02]  /*265d0*/  SHFL.IDX P6, R14, R13, R12, R11 ;  /* 0x0000000c0d0e7389 */ /* 0x0044e400000c000b */
[----:B012345:R-:W-:Y:S01]  /*265e0*/  ENDCOLLECTIVE ;  /* 0x000000000000791b */ /* 0x03ffe20003800000 */
.L_x_3269:
[----:B------:R-:W-:Y:S05]  /*265f0*/  BSYNC B1 ;  /* 0x0000000000017941 */ /* 0x000fea0003800000 */
.L_x_3268:
        /* <DEDUP_REMOVED lines=8> */
.L_x_3270:
[----:B------:R-:W-:Y:S05]  /*26680*/  BRA `(.L_x_3271) ;  /* 0xffffff3000d07947 */ /* 0x000fea000383ffff */
.L_x_3046:
[----:B------:R-:W-:Y:S01]  /*26690*/  BSSY B1, `(.L_x_3272) ;  /* 0x0000008000017945 */ /* 0x000fe20003800000 */
[----:B------:R-:W-:Y:S01]  /*266a0*/  IMAD.MOV.U32 R13, RZ, RZ, R48 ;  /* 0x000000ffff0d7224 */ /* 0x000fe200078e0030 */
[----:B0--3--:R-:W-:Y:S01]  /*266b0*/  MOV R11, 0x181f ;  /* 0x0000181f000b7802 */ /* 0x009fe20000000f00 */
[----:B------:R-:W-:Y:S02]  /*266c0*/  IMAD.MOV.U32 R12, RZ, RZ, 0x3 ;  /* 0x00000003ff0c7424 */ /* 0x000fe400078e00ff */
[----:B------:R-:W-:-:S07]  /*266d0*/  IMAD.MOV.U32 R15, RZ, RZ, -0x1 ;  /* 0xffffffffff0f7424 */ /* 0x000fce00078e00ff */
[----:B-12-45:R-:W-:Y:S05]  /*266e0*/  WARPSYNC.COLLECTIVE R15, `(.L_x_3273) ;  /* 0x000000000f087348 */ /* 0x036fea0003c00000 */
[----:B--2---:R0:W2:Y:S02]  /*266f0*/  SHFL.IDX P6, R14, R13, R12, R11 ;  /* 0x0000000c0d0e7389 */ /* 0x0040a400000c000b */
[----:B012-45:R-:W-:Y:S01]  /*26700*/  ENDCOLLECTIVE ;  /* 0x000000000000791b */ /* 0x037fe20003800000 */
.L_x_3273:
[----:B------:R-:W-:Y:S05]  /*26710*/  BSYNC B1 ;  /* 0x0000000000017941 */ /* 0x000fea0003800000 */
.L_x_3272:
        /* <DEDUP_REMOVED lines=8> */
.L_x_3274:
[----:B------:R-:W-:Y:S05]  /*267a0*/  BRA `(.L_x_3275) ;  /* 0xffffff3400187947 */ /* 0x000fea000383ffff */
.L_x_3048:
[----:B------:R-:W-:Y:S02]  /*267b0*/  IMAD.MOV.U32 R13, RZ, RZ, R10 ;  /* 0x000000ffff0d7224 */ /* 0x000fe400078e000a */
[----:B------:R-:W-:Y:S02]  /*267c0*/  IMAD.MOV.U32 R12, RZ, RZ, RZ ;  /* 0x000000ffff0c7224 */ /* 0x000fe400078e00ff */
[----:B------:R-:W-:Y:S02]  /*267d0*/  IMAD.MOV.U32 R11, RZ, RZ, 0x1c1f ;  /* 0x00001c1fff0b7424 */ /* 0x000fe400078e00ff */
[----:B------:R-:W-:-:S07]  /*267e0*/  IMAD.MOV.U32 R15, RZ, RZ, -0x1 ;  /* 0xffffffffff0f7424 */ /* 0x000fce00078e00ff */
[----:B------:R-:W-:Y:S05]  /*267f0*/  WARPSYNC.COLLECTIVE R15, `(.L_x_3276) ;  /* 0x000000000f087348 */ /* 0x000fea0003c00000 */
[----:B------:R0:W1:Y:S02]  /*26800*/  SHFL.IDX P6, R14, R13, R12, R11 ;  /* 0x0000000c0d0e7389 */ /* 0x00006400000c000b */
[----:B01----:R-:W-:Y:S01]  /*26810*/  ENDCOLLECTIVE ;  /* 0x000000000000791b */ /* 0x003fe20003800000 */
.L_x_3276:
[----:B------:R-:W-:Y:S02]  /*26820*/  IMAD.MOV.U32 R13, RZ, RZ, R3 ;  /* 0x000000ffff0d7224 */ /* 0x000fe400078e0003 */
[----:B------:R-:W-:-:S07]  /*26830*/  IMAD.MOV.U32 R48, RZ, RZ, R14 ;  /* 0x000000ffff307224 */ /* 0x000fce00078e000e */
[----:B------:R-:W-:Y:S05]  /*26840*/  WARPSYNC.COLLECTIVE R15, `(.L_x_3277) ;  /* 0x000000000f087348 */ /* 0x000fea0003c00000 */
[----:B------:R0:W1:Y:S02]  /*26850*/  SHFL.IDX P6, R14, R13, R12, R11 ;  /* 0x0000000c0d0e7389 */ /* 0x00006400000c000b */
[----:B01----:R-:W-:Y:S01]  /*26860*/  ENDCOLLECTIVE ;  /* 0x000000000000791b */ /* 0x003fe20003800000 */
.L_x_3277:
[----:B------:R-:W-:Y:S01]  /*26870*/  IMAD.MOV.U32 R11, RZ, RZ, R14 ;  /* 0x000000ffff0b7224 */ /* 0x000fe200078e000e */
[----:B------:R-:W-:Y:S06]  /*26880*/  BRA `(.L_x_3278) ;  /* 0xffffff3800187947 */ /* 0x000fec000383ffff */
.L_x_3051:
[----:B------:R-:W-:Y:S01]  /*26890*/  BSSY B1, `(.L_x_3279) ;  /* 0x0000008000017945 */ /* 0x000fe20003800000 */
[----:B---3--:R-:W-:Y:S01]  /*268a0*/  IMAD.MOV.U32 R13, RZ, RZ, R10 ;  /* 0x000000ffff0d7224 */ /* 0x008fe200078e000a */
[----:B--2---:R-:W-:Y:S01]  /*268b0*/  MOV R11, 0x1c1f ;  /* 0x00001c1f000b7802 */ /* 0x004fe20000000f00 */
[----:B------:R-:W-:Y:S02]  /*268c0*/  IMAD.MOV.U32 R12, RZ, RZ, 0x1 ;  /* 0x00000001ff0c7424 */ /* 0x000fe400078e00ff */
[----:B------:R-:W-:-:S07]  /*268d0*/  IMAD.MOV.U32 R15, RZ, RZ, -0x1 ;  /* 0xffffffffff0f7424 */ /* 0x000fce00078e00ff */
[----:B01----:R-:W-:Y:S05]  /*268e0*/  WARPSYNC.COLLECTIVE R15, `(.L_x_3280) ;  /* 0x000000000f087348 */ /* 0x003fea0003c00000 */
[----:B------:R2:W3:Y:S02]  /*268f0*/  SHFL.IDX P6, R14, R13, R12, R11 ;  /* 0x0000000c0d0e7389 */ /* 0x0004e400000c000b */
[----:B0123--:R-:W-:Y:S01]  /*26900*/  ENDCOLLECTIVE ;  /* 0x000000000000791b */ /* 0x00ffe20003800000 */
.L_x_3280:
[----:B------:R-:W-:Y:S05]  /*26910*/  BSYNC B1 ;  /* 0x0000000000017941 */ /* 0x000fea0003800000 */
.L_x_3279:
        /* <DEDUP_REMOVED lines=8> */
.L_x_3281:
[----:B------:R-:W-:Y:S01]  /*269a0*/  IMAD.MOV.U32 R3, RZ, RZ, R14 ;  /* 0x000000ffff037224 */ /* 0x000fe200078e000e */
[----:B------:R-:W-:Y:S06]  /*269b0*/  BRA `(.L_x_3282) ;  /* 0xffffff4400687947 */ /* 0x000fec000383ffff */
.L_x_3055:
[----:B------:R-:W-:Y:S02]  /*269c0*/  IMAD.MOV.U32 R13, RZ, RZ, R20 ;  /* 0x000000ffff0d7224 */ /* 0x000fe400078e0014 */
[----:B------:R-:W-:Y:S02]  /*269d0*/  IMAD.MOV.U32 R12, RZ, RZ, RZ ;  /* 0x000000ffff0c7224 */ /* 0x000fe400078e00ff */
[----:B------:R-:W-:Y:S02]  /*269e0*/  IMAD.MOV.U32 R11, RZ, RZ, 0x181f ;  /* 0x0000181fff0b7424 */ /* 0x000fe400078e00ff */
[----:B------:R-:W-:-:S07]  /*269f0*/  IMAD.MOV.U32 R15, RZ, RZ, -0x1 ;  /* 0xffffffffff0f7424 */ /* 0x000fce00078e00ff */
[----:B--2---:R-:W-:Y:S05]  /*26a00*/  WARPSYNC.COLLECTIVE R15, `(.L_x_3283) ;  /* 0x000000000f087348 */ /* 0x004fea0003c00000 */
[----:B------:R0:W1:Y:S02]  /*26a10*/  SHFL.IDX P6, R14, R13, R12, R11 ;  /* 0x0000000c0d0e7389 */ /* 0x00006400000c000b */
[----:B012---:R-:W-:Y:S01]  /*26a20*/  ENDCOLLECTIVE ;  /* 0x000000000000791b */ /* 0x007fe20003800000 */
.L_x_3283:
[----:B------:R-:W-:Y:S02]  /*26a30*/  IMAD.MOV.U32 R13, RZ, RZ, R3 ;  /* 0x000000ffff0d7224 */ /* 0x000fe400078e0003 */
[----:B------:R-:W-:-:S07]  /*26a40*/  IMAD.MOV.U32 R0, RZ, RZ, R14 ;  /* 0x000000ffff007224 */ /* 0x000fce00078e000e */
[----:B------:R-:W-:Y:S05]  /*26a50*/  WARPSYNC.COLLECTIVE R15, `(.L_x_3284) ;  /* 0x000000000f087348 */ /* 0x000fea0003c00000 */
[----:B------:R0:W1:Y:S02]  /*26a60*/  SHFL.IDX P6, R14, R13, R12, R11 ;  /* 0x0000000c0d0e7389 */ /* 0x00006400000c000b */
[----:B01----:R-:W-:Y:S01]  /*26a70*/  ENDCOLLECTIVE ;  /* 0x000000000000791b */ /* 0x003fe20003800000 */
.L_x_3284:
[----:B------:R-:W-:Y:S05]  /*26a80*/  BRA `(.L_x_3285) ;  /* 0xffffff5800e07947 */ /* 0x000fea000383ffff */
.L_x_3058:
[----:B------:R-:W-:Y:S01]  /*26a90*/  BSSY B1, `(.L_x_3286) ;  /* 0x0000008000017945 */ /* 0x000fe20003800000 */
[----:B------:R-:W-:Y:S01]  /*26aa0*/  IMAD.MOV.U32 R13, RZ, RZ, R20 ;  /* 0x000000ffff0d7224 */ /* 0x000fe200078e0014 */
[----:B----4-:R-:W-:Y:S01]  /*26ab0*/  MOV R11, 0x181f ;  /* 0x0000181f000b7802 */ /* 0x010fe20000000f00 */
[----:B------:R-:W-:Y:S02]  /*26ac0*/  IMAD.MOV.U32 R12, RZ, RZ, 0x1 ;  /* 0x00000001ff0c7424 */ /* 0x000fe400078e00ff */
[----:B------:R-:W-:-:S07]  /*26ad0*/  IMAD.MOV.U32 R15, RZ, RZ, -0x1 ;  /* 0xffffffffff0f7424 */ /* 0x000fce00078e00ff */
[----:B0123--:R-:W-:Y:S05]  /*26ae0*/  WARPSYNC.COLLECTIVE R15, `(.L_x_3287) ;  /* 0x000000000f087348 */ /* 0x00ffea0003c00000 */
[----:B---3--:R3:W4:Y:S02]  /*26af0*/  SHFL.IDX P6, R14, R13, R12, R11 ;  /* 0x0000000c0d0e7389 */ /* 0x00872400000c000b */
[----:B01234-:R-:W-:Y:S01]  /*26b00*/  ENDCOLLECTIVE ;  /* 0x000000000000791b */ /* 0x01ffe20003800000 */
.L_x_3287:
[----:B------:R-:W-:Y:S05]  /*26b10*/  BSYNC B1 ;  /* 0x0000000000017941 */ /* 0x000fea0003800000 */
.L_x_3286:
        /* <DEDUP_REMOVED lines=8> */
.L_x_3288:
[----:B------:R-:W-:Y:S05]  /*26ba0*/  BRA `(.L_x_3289) ;  /* 0xffffff5c002c7947 */ /* 0x000fea000383ffff */
.L_x_3061:
        /* <DEDUP_REMOVED lines=8> */
.L_x_3291:
[----:B------:R-:W-:Y:S05]  /*26c30*/  BSYNC B1 ;  /* 0x0000000000017941 */ /* 0x000fea0003800000 */
.L_x_3290:
        /* <DEDUP_REMOVED lines=8> */
.L_x_3292:
[----:B------:R-:W-:Y:S05]  /*26cc0*/  BRA `(.L_x_3293) ;  /* 0xffffff5c00747947 */ /* 0x000fea000383ffff */
.L_x_3064:
[----:B------:R-:W-:Y:S01]  /*26cd0*/  BSSY B1, `(.L_x_3294) ;  /* 0x0000008000017945 */ /* 0x000fe20003800000 */
[----:B------:R-:W-:Y:S01]  /*26ce0*/  MOV R13, R20 ;  /* 0x00000014000d7202 */ /* 0x000fe20000000f00 */
[----:B------:R-:W-:Y:S02]  /*26cf0*/  IMAD.MOV.U32 R12, RZ, RZ, 0x3 ;  /* 0x00000003ff0c7424 */ /* 0x000fe400078e00ff */
[----:B----4-:R-:W-:Y:S02]  /*26d00*/  IMAD.MOV.U32 R11, RZ, RZ, 0x181f ;  /* 0x0000181fff0b7424 */ /* 0x010fe400078e00ff */
[----:B------:R-:W-:-:S07]  /*26d10*/  IMAD.MOV.U32 R15, RZ, RZ, -0x1 ;  /* 0xffffffffff0f7424 */ /* 0x000fce00078e00ff */
[----:B0123--:R-:W-:Y:S05]  /*26d20*/  WARPSYNC.COLLECTIVE R15, `(.L_x_3295) ;  /* 0x000000000f087348 */ /* 0x00ffea0003c00000 */
[----:B0-----:R0:W4:Y:S02]  /*26d30*/  SHFL.IDX P6, R14, R13, R12, R11 ;  /* 0x0000000c0d0e7389 */ /* 0x00112400000c000b */
[----:B01234-:R-:W-:Y:S01]  /*26d40*/  ENDCOLLECTIVE ;  /* 0x000000000000791b */ /* 0x01ffe20003800000 */
.L_x_3295:
[----:B------:R-:W-:Y:S05]  /*26d50*/  BSYNC B1 ;  /* 0x0000000000017941 */ /* 0x000fea0003800000 */
.L_x_3294:
        /* <DEDUP_REMOVED lines=8> */
.L_x_3296:
[----:B------:R-:W-:Y:S05]  /*26de0*/  BRA `(.L_x_3297) ;  /* 0xffffff5c00bc7947 */ /* 0x000fea000383ffff */
.L_x_3091:
[----:B------:R-:W0:Y:S01]  /*26df0*/  S2R R12, SR_TID.X ;  /* 0x00000000000c7919 */ /* 0x000e220000002100 */
[----:B------:R-:W-:Y:S01]  /*26e00*/  BSSY B1, `(.L_x_3298) ;  /* 0x000000a000017945 */ /* 0x000fe20003800000 */
[----:B------:R-:W-:Y:S02]  /*26e10*/  IMAD.MOV.U32 R11, RZ, RZ, 0x1f ;  /* 0x0000001fff0b7424 */ /* 0x000fe400078e00ff */
[----:B------:R-:W-:Y:S01]  /*26e20*/  IMAD.MOV.U32 R15, RZ, RZ, -0x1 ;  /* 0xffffffffff0f7424 */ /* 0x000fe200078e00ff */
[----:B0-----:R-:W-:-:S04]  /*26e30*/  SHF.R.U32.HI R12, RZ, 0x5, R12 ;  /* 0x00000005ff0c7819 */ /* 0x001fc8000001160c */
[----:B------:R-:W-:-:S05]  /*26e40*/  LOP3.LUT R12, R12, 0x3, RZ, 0xc0, !PT ;  /* 0x000000030c0c7812 */ /* 0x000fca00078ec0ff */
[----:B------:R-:W-:Y:S02]  /*26e50*/  IMAD.MOV.U32 R13, RZ, RZ, R12 ;  /* 0x000000ffff0d7224 */ /* 0x000fe400078e000c */
[----:B------:R-:W-:-:S07]  /*26e60*/  IMAD.MOV.U32 R12, RZ, RZ, RZ ;  /* 0x000000ffff0c7224 */ /* 0x000fce00078e00ff */
[----:B------:R-:W-:Y:S05]  /*26e70*/  WARPSYNC.COLLECTIVE R15, `(.L_x_3299) ;  /* 0x000000000f087348 */ /* 0x000fea0003c00000 */
[----:B------:R0:W1:Y:S02]  /*26e80*/  SHFL.IDX P6, R14, R13, R12, R11 ;  /* 0x0000000c0d0e7389 */ /* 0x00006400000c000b */
[----:B01----:R-:W-:Y:S01]  /*26e90*/  ENDCOLLECTIVE ;  /* 0x000000000000791b */ /* 0x003fe20003800000 */
.L_x_3299:
[----:B------:R-:W-:Y:S05]  /*26ea0*/  BSYNC B1 ;  /* 0x0000000000017941 */ /* 0x000fea0003800000 */
.L_x_3298:
[----:B------:R-:W-:Y:S05]  /*26eb0*/  BRA `(.L_x_3300) ;  /* 0xffffff7c00ac7947 */ /* 0x000fea000383ffff */
.L_x_3093:
[----:B------:R-:W-:Y:S01]  /*26ec0*/  BSSY B1, `(.L_x_3301) ;  /* 0x0000006000017945 */ /* 0x000fe20003800000 */
[----:B------:R-:W-:-:S07]  /*26ed0*/  IMAD.MOV.U32 R15, RZ, RZ, -0x1 ;  /* 0xffffffffff0f7424 */ /* 0x000fce00078e00ff */
[----:B0-----:R-:W-:Y:S05]  /*26ee0*/  WARPSYNC.COLLECTIVE R15, `(.L_x_3302) ;  /* 0x000000000f0c7348 */ /* 0x001fea0003c00000 */
[----:B------:R-:W-:Y:S02]  /*26ef0*/  ELECT P6, UR62, PT ;  /* 0x00000000003e782f */ /* 0x000fe400038c0000 */
[----:B------:R-:W-:Y:S01]  /*26f00*/  MOV R14, UR62 ;  /* 0x0000003e000e7c02 */ /* 0x000fe20008000f00 */
[----:B0-----:R-:W-:Y:S10]  /*26f10*/  ENDCOLLECTIVE ;  /* 0x000000000000791b */ /* 0x001ff40003800000 */
.L_x_3302:
[----:B------:R-:W-:Y:S05]  /*26f20*/  BSYNC B1 ;  /* 0x0000000000017941 */ /* 0x000fea0003800000 */
.L_x_3301:
[----:B------:R-:W-:Y:S05]  /*26f30*/  BRA `(.L_x_3092) ;  /* 0xffffff7c00a47947 */ /* 0x000fea000383ffff */
.L_x_3095:
[----:B0-----:R0:W1:Y:S02]  /*26f40*/  SYNCS.PHASECHK.TRANS64.TRYWAIT P0, [R17+URZ+0x22820], R10 ;  /* 0x0228200a110075a7 */ /* 0x001064000800017f */
[----:B-1----:R-:W-:Y:S05]  /*26f50*/  @!P0 NANOSLEEP.SYNCS 0x989680 ;  /* 0x009896800000895d */ /* 0x002fea0003900000 */
[----:B------:R-:W1:Y:S02]  /*26f60*/  @!P0 SYNCS.PHASECHK.TRANS64 P0, [R17+URZ+0x22820], R10 ;  /* 0x0228200a110085a7 */ /* 0x000e64000800007f */
[----:B-1----:R-:W-:Y:S05]  /*26f70*/  @!P0 BRA `(.L_x_3095) ;  /* 0xfffffffc00f08947 */ /* 0x002fea000383ffff */
[----:B------:R-:W-:Y:S05]  /*26f80*/  BRA `(.L_x_3303) ;  /* 0xffffff7c00b47947 */ /* 0x000fea000383ffff */
.L_x_3099:
[----:B0-----:R0:W1:Y:S02]  /*26f90*/  SYNCS.PHASECHK.TRANS64.TRYWAIT P0, [R12+URZ+0x228a0], R10 ;  /* 0x0228a00a0c0075a7 */ /* 0x001064000800017f */
[----:B-1----:R-:W-:Y:S05]  /*26fa0*/  @!P0 NANOSLEEP.SYNCS 0x989680 ;  /* 0x009896800000895d */ /* 0x002fea0003900000 */
[----:B------:R-:W1:Y:S02]  /*26fb0*/  @!P0 SYNCS.PHASECHK.TRANS64 P0, [R12+URZ+0x228a0], R10 ;  /* 0x0228a00a0c0085a7 */ /* 0x000e64000800007f */
[----:B-1----:R-:W-:Y:S05]  /*26fc0*/  @!P0 BRA `(.L_x_3099) ;  /* 0xfffffffc00f08947 */ /* 0x002fea000383ffff */
[----:B------:R-:W-:Y:S05]  /*26fd0*/  BRA `(.L_x_3304) ;  /* 0xffffff7c00cc7947 */ /* 0x000fea000383ffff */
.L_x_3104:
[----:B-1----:R1:W2:Y:S02]  /*26fe0*/  SYNCS.PHASECHK.TRANS64.TRYWAIT P0, [R12+URZ+0x228c0], R10 ;  /* 0x0228c00a0c0075a7 */ /* 0x0022a4000800017f */
[----:B--2---:R-:W-:Y:S05]  /*26ff0*/  @!P0 NANOSLEEP.SYNCS 0x989680 ;  /* 0x009896800000895d */ /* 0x004fea0003900000 */
[----:B------:R-:W2:Y:S02]  /*27000*/  @!P0 SYNCS.PHASECHK.TRANS64 P0, [R12+URZ+0x228c0], R10 ;  /* 0x0228c00a0c0085a7 */ /* 0x000ea4000800007f */
[----:B--2---:R-:W-:Y:S05]  /*27010*/  @!P0 BRA `(.L_x_3104) ;  /* 0xfffffffc00f08947 */ /* 0x004fea000383ffff */
[----:B------:R-:W-:Y:S05]  /*27020*/  BRA `(.L_x_3305) ;  /* 0xffffff8000487947 */ /* 0x000fea000383ffff */
.L_x_3114:
[----:B0-----:R0:W1:Y:S02]  /*27030*/  SYNCS.PHASECHK.TRANS64.TRYWAIT P1, [R10+URZ+0x228a0], R2 ;  /* 0x0228a0020a0075a7 */ /* 0x001064000802017f */
[----:B-1----:R-:W-:Y:S05]  /*27040*/  @!P1 NANOSLEEP.SYNCS 0x989680 ;  /* 0x009896800000995d */ /* 0x002fea0003900000 */
[----:B------:R-:W1:Y:S02]  /*27050*/  @!P1 SYNCS.PHASECHK.TRANS64 P1, [R10+URZ+0x228a0], R2 ;  /* 0x0228a0020a0095a7 */ /* 0x000e64000802007f */
[----:B-1----:R-:W-:Y:S05]  /*27060*/  @!P1 BRA `(.L_x_3114) ;  /* 0xfffffffc00f09947 */ /* 0x002fea000383ffff */
[----:B------:R-:W-:Y:S05]  /*27070*/  BRA `(.L_x_3306) ;  /* 0xffffff8400bc7947 */ /* 0x000fea000383ffff */
.L_x_3119:
[----:B-1----:R1:W2:Y:S02]  /*27080*/  SYNCS.PHASECHK.TRANS64.TRYWAIT P1, [R10+URZ+0x228c0], R2 ;  /* 0x0228c0020a0075a7 */ /* 0x0022a4000802017f */
[----:B--2---:R-:W-:Y:S05]  /*27090*/  @!P1 NANOSLEEP.SYNCS 0x989680 ;  /* 0x009896800000995d */ /* 0x004fea0003900000 */
[----:B------:R-:W2:Y:S02]  /*270a0*/  @!P1 SYNCS.PHASECHK.TRANS64 P1, [R10+URZ+0x228c0], R2 ;  /* 0x0228c0020a0095a7 */ /* 0x000ea4000802007f */
[----:B--2---:R-:W-:Y:S05]  /*270b0*/  @!P1 BRA `(.L_x_3119) ;  /* 0xfffffffc00f09947 */ /* 0x004fea000383ffff */
[----:B------:R-:W-:Y:S05]  /*270c0*/  BRA `(.L_x_3307) ;  /* 0xffffff8800347947 */ /* 0x000fea000383ffff */
.L_x_3145:
[----:B------:R-:W0:Y:S01]  /*270d0*/  S2R R9, SR_TID.X ;  /* 0x0000000000097919 */ /* 0x000e220000002100 */
[----:B------:R-:W-:Y:S01]  /*270e0*/  BSSY B0, `(.L_x_3308) ;  /* 0x000000a000007945 */ /* 0x000fe20003800000 */
[----:B------:R-:W-:Y:S01]  /*270f0*/  IMAD.MOV.U32 R12, RZ, RZ, RZ ;  /* 0x000000ffff0c7224 */ /* 0x000fe200078e00ff */
[----:B------:R-:W-:Y:S01]  /*27100*/  MOV R11, 0x1f ;  /* 0x0000001f000b7802 */ /* 0x000fe20000000f00 */
[----:B------:R-:W-:Y:S01]  /*27110*/  IMAD.MOV.U32 R15, RZ, RZ, -0x1 ;  /* 0xffffffffff0f7424 */ /* 0x000fe200078e00ff */
[----:B0-----:R-:W-:-:S04]  /*27120*/  SHF.R.U32.HI R9, RZ, 0x5, R9 ;  /* 0x00000005ff097819 */ /* 0x001fc80000011609 */
[----:B------:R-:W-:-:S05]  /*27130*/  LOP3.LUT R9, R9, 0x3, RZ, 0xc0, !PT ;  /* 0x0000000309097812 */ /* 0x000fca00078ec0ff */
[----:B------:R-:W-:-:S07]  /*27140*/  IMAD.MOV.U32 R13, RZ, RZ, R9 ;  /* 0x000000ffff0d7224 */ /* 0x000fce00078e0009 */
[----:B-----5:R-:W-:Y:S05]  /*27150*/  WARPSYNC.COLLECTIVE R15, `(.L_x_3309) ;  /* 0x000000000f087348 */ /* 0x020fea0003c00000 */
[----:B------:R0:W1:Y:S02]  /*27160*/  SHFL.IDX P6, R14, R13, R12, R11 ;  /* 0x0000000c0d0e7389 */ /* 0x00006400000c000b */
[----:B01---5:R-:W-:Y:S01]  /*27170*/  ENDCOLLECTIVE ;  /* 0x000000000000791b */ /* 0x023fe20003800000 */
.L_x_3309:
[----:B------:R-:W-:Y:S05]  /*27180*/  BSYNC B0 ;  /* 0x0000000000007941 */ /* 0x000fea0003800000 */
.L_x_3308:
[----:B------:R-:W-:Y:S05]  /*27190*/  BRA `(.L_x_3310) ;  /* 0xffffff9c00407947 */ /* 0x000fea000383ffff */
.L_x_3148:
[----:B0-----:R0:W1:Y:S02]  /*271a0*/  SYNCS.PHASECHK.TRANS64.TRYWAIT P0, [R33+URZ+0x22840], R0 ;  /* 0x02284000210075a7 */ /* 0x001064000800017f */
[----:B-1----:R-:W-:Y:S05]  /*271b0*/  @!P0 NANOSLEEP.SYNCS 0x989680 ;  /* 0x009896800000895d */ /* 0x002fea0003900000 */
[----:B------:R-:W1:Y:S02]  /*271c0*/  @!P0 SYNCS.PHASECHK.TRANS64 P0, [R33+URZ+0x22840], R0 ;  /* 0x02284000210085a7 */ /* 0x000e64000800007f */
[----:B-1----:R-:W-:Y:S05]  /*271d0*/  @!P0 BRA `(.L_x_3148) ;  /* 0xfffffffc00f08947 */ /* 0x002fea000383ffff */
[----:B------:R-:W-:Y:S05]  /*271e0*/  BRA `(.L_x_3311) ;  /* 0xffffff9c00507947 */ /* 0x000fea000383ffff */
.L_x_3149:
        /* <DEDUP_REMOVED lines=8> */
.L_x_3313:
[----:B------:R-:W-:Y:S05]  /*27270*/  BSYNC B0 ;  /* 0x0000000000007941 */ /* 0x000fea0003800000 */
.L_x_3312:
        /* <DEDUP_REMOVED lines=9> */
.L_x_3314:
[----:B------:R-:W-:Y:S02]  /*27310*/  IMAD.MOV.U32 R13, RZ, RZ, R4 ;  /* 0x000000ffff0d7224 */ /* 0x000fe400078e0004 */
[----:B------:R-:W-:Y:S02]  /*27320*/  IMAD.MOV.U32 R12, RZ, RZ, 0x1 ;  /* 0x00000001ff0c7424 */ /* 0x000fe400078e00ff */
[----:B------:R-:W-:-:S07]  /*27330*/  IMAD.MOV.U32 R3, RZ, RZ, R14 ;  /* 0x000000ffff037224 */ /* 0x000fce00078e000e */
[----:B------:R-:W-:Y:S05]  /*27340*/  WARPSYNC.COLLECTIVE R15, `(.L_x_3315) ;  /* 0x000000000f087348 */ /* 0x000fea0003c00000 */
[----:B------:R0:W1:Y:S02]  /*27350*/  SHFL.IDX P6, R14, R13, R12, R11 ;  /* 0x0000000c0d0e7389 */ /* 0x00006400000c000b */
[----:B01----:R-:W-:Y:S01]  /*27360*/  ENDCOLLECTIVE ;  /* 0x000000000000791b */ /* 0x003fe20003800000 */
.L_x_3315:
        /* <DEDUP_REMOVED lines=15> */
.L_x_3316:
[----:B------:R-:W-:Y:S02]  /*27460*/  @P0 IMAD R7, R5, 0x2, R17 ;  /* 0x0000000205070824 */ /* 0x000fe400078e0211 */
[----:B------:R-:W-:Y:S02]  /*27470*/  IMAD.MOV.U32 R13, RZ, RZ, R4 ;  /* 0x000000ffff0d7224 */ /* 0x000fe400078e0004 */
[----:B------:R-:W-:Y:S02]  /*27480*/  IMAD.MOV.U32 R12, RZ, RZ, 0x2 ;  /* 0x00000002ff0c7424 */ /* 0x000fe400078e00ff */
[----:B------:R-:W-:-:S07]  /*27490*/  IMAD.MOV.U32 R3, RZ, RZ, R14 ;  /* 0x000000ffff037224 */ /* 0x000fce00078e000e */
[----:B------:R-:W-:Y:S05]  /*274a0*/  WARPSYNC.COLLECTIVE R15, `(.L_x_3317) ;  /* 0x000000000f087348 */ /* 0x000fea0003c00000 */
[----:B------:R0:W1:Y:S02]  /*274b0*/  SHFL.IDX P6, R14, R13, R12, R11 ;  /* 0x0000000c0d0e7389 */ /* 0x00006400000c000b */
[----:B01----:R-:W-:Y:S01]  /*274c0*/  ENDCOLLECTIVE ;  /* 0x000000000000791b */ /* 0x003fe20003800000 */
.L_x_3317:
        /* <DEDUP_REMOVED lines=15> */
.L_x_3318:
[----:B------:R-:W-:Y:S02]  /*275c0*/  @P0 IMAD R7, R5, 0x2, R17 ;  /* 0x0000000205070824 */ /* 0x000fe400078e0211 */
[----:B------:R-:W-:Y:S02]  /*275d0*/  IMAD.MOV.U32 R13, RZ, RZ, R4 ;  /* 0x000000ffff0d7224 */ /* 0x000fe400078e0004 */
[----:B------:R-:W-:Y:S02]  /*275e0*/  IMAD.MOV.U32 R12, RZ, RZ, 0x3 ;  /* 0x00000003ff0c7424 */ /* 0x000fe400078e00ff */
[----:B------:R-:W-:-:S07]  /*275f0*/  IMAD.MOV.U32 R3, RZ, RZ, R14 ;  /* 0x000000ffff037224 */ /* 0x000fce00078e000e */
[----:B------:R-:W-:Y:S05]  /*27600*/  WARPSYNC.COLLECTIVE R15, `(.L_x_3319) ;  /* 0x000000000f087348 */ /* 0x000fea0003c00000 */
[----:B------:R0:W1:Y:S02]  /*27610*/  SHFL.IDX P6, R14, R13, R12, R11 ;  /* 0x0000000c0d0e7389 */ /* 0x00006400000c000b */
[----:B01----:R-:W-:Y:S01]  /*27620*/  ENDCOLLECTIVE ;  /* 0x000000000000791b */ /* 0x003fe20003800000 */
.L_x_3319:
        /* <DEDUP_REMOVED lines=15> */
.L_x_3320:
[----:B------:R-:W-:Y:S02]  /*27720*/  @P0 IMAD R7, R5, 0x2, R17 ;  /* 0x0000000205070824 */ /* 0x000fe400078e0211 */
[----:B------:R-:W-:Y:S02]  /*27730*/  IMAD.MOV.U32 R13, RZ, RZ, R4 ;  /* 0x000000ffff0d7224 */ /* 0x000fe400078e0004 */
[----:B------:R-:W-:Y:S01]  /*27740*/  IMAD.MOV.U32 R12, RZ, RZ, 0x4 ;  /* 0x00000004ff0c7424 */ /* 0x000fe200078e00ff */
[----:B------:R-:W-:-:S07]  /*27750*/  MOV R3, R14 ;  /* 0x0000000e00037202 */ /* 0x000fce0000000f00 */
[----:B------:R-:W-:Y:S05]  /*27760*/  WARPSYNC.COLLECTIVE R15, `(.L_x_3321) ;  /* 0x000000000f087348 */ /* 0x000fea0003c00000 */
[----:B------:R0:W1:Y:S02]  /*27770*/  SHFL.IDX P6, R14, R13, R12, R11 ;  /* 0x0000000c0d0e7389 */ /* 0x00006400000c000b */
[----:B01----:R-:W-:Y:S01]  /*27780*/  ENDCOLLECTIVE ;  /* 0x000000000000791b */ /* 0x003fe20003800000 */
.L_x_3321:
        /* <DEDUP_REMOVED lines=15> */
.L_x_3322:
[----:B------:R-:W-:Y:S02]  /*27880*/  @P0 IMAD R7, R5, 0x2, R17 ;  /* 0x0000000205070824 */ /* 0x000fe400078e0211 */
[----:B------:R-:W-:Y:S02]  /*27890*/  IMAD.MOV.U32 R13, RZ, RZ, R4 ;  /* 0x000000ffff0d7224 */ /* 0x000fe400078e0004 */
[----:B------:R-:W-:Y:S02]  /*278a0*/  IMAD.MOV.U32 R12, RZ, RZ, 0x5 ;  /* 0x00000005ff0c7424 */ /* 0x000fe400078e00ff */
[----:B------:R-:W-:-:S07]  /*278b0*/  IMAD.MOV.U32 R3, RZ, RZ, R14 ;  /* 0x000000ffff037224 */ /* 0x000fce00078e000e */
[----:B------:R-:W-:Y:S05]  /*278c0*/  WARPSYNC.COLLECTIVE R15, `(.L_x_3323) ;  /* 0x000000000f087348 */ /* 0x000fea0003c00000 */
[----:B------:R0:W1:Y:S02]  /*278d0*/  SHFL.IDX P6, R14, R13, R12, R11 ;  /* 0x0000000c0d0e7389 */ /* 0x00006400000c000b */
[----:B01----:R-:W-:Y:S01]  /*278e0*/  ENDCOLLECTIVE ;  /* 0x000000000000791b */ /* 0x003fe20003800000 */
.L_x_3323:
        /* <DEDUP_REMOVED lines=10> */
.L_x_3324:
[----:B------:R-:W-:Y:S01]  /*27990*/  @!PT LDS RZ, [RZ] ;  /* 0x00000000fffff984 */ /* 0x000fe20000000800 */
[----:B------:R-:W-:Y:S01]  /*279a0*/  @!PT LDS RZ, [RZ] ;  /* 0x00000000fffff984 */ /* 0x000fe20000000800 */
[----:B------:R-:W-:Y:S01]  /*279b0*/  @!PT LDS RZ, [RZ] ;  /* 0x00000000fffff984 */ /* 0x000fe20000000800 */
[----:B------:R1:W-:Y:S01]  /*279c0*/  @P0 LDGSTS.E.BYPASS.LTC128B.128 [R7+0x1e400], desc[UR54][R2.64], !P2 ;  /* 0x1e40000002070fae */ /* 0x0003e2000d101d76 */
[----:B------:R-:W-:Y:S01]  /*279d0*/  IMAD.MOV.U32 R0, RZ, RZ, R14 ;  /* 0x000000ffff007224 */ /* 0x000fe200078e000e */
[----:B------:R-:W-:Y:S06]  /*279e0*/  BRA `(.L_x_3325) ;  /* 0xffffff9800b07947 */ /* 0x000fec000383ffff */
.L_x_3154:
[----:B------:R-:W-:Y:S01]  /*279f0*/  IMAD.MOV.U32 R13, RZ, RZ, R4 ;  /* 0x000000ffff0d7224 */ /* 0x000fe200078e0004 */
[----:B------:R-:W-:Y:S01]  /*27a00*/  MOV R12, RZ ;  /* 0x000000ff000c7202 */ /* 0x000fe20000000f00 */
[----:B------:R-:W-:Y:S02]  /*27a10*/  IMAD.MOV.U32 R11, RZ, RZ, 0x181f ;  /* 0x0000181fff0b7424 */ /* 0x000fe400078e00ff */
[----:B------:R-:W-:Y:S02]  /*27a20*/  IMAD.MOV.U32 R15, RZ, RZ, -0x1 ;  /* 0xffffffffff0f7424 */ /* 0x000fe400078e00ff */
[----:B-----5:R-:W-:Y:S02]  /*27a30*/  IMAD R5, R20, R7, RZ ;  /* 0x0000000714057224 */ /* 0x020fe400078e02ff */
[----:B------:R-:W-:-:S07]  /*27a40*/  IMAD.IADD R35, R10, 0x1, R35 ;  /* 0x000000010a237824 */ /* 0x000fce00078e0223 */
[----:B------:R-:W-:Y:S05]  /*27a50*/  WARPSYNC.COLLECTIVE R15, `(.L_x_3326) ;  /* 0x000000000f087348 */ /* 0x000fea0003c00000 */
[----:B------:R0:W1:Y:S02]  /*27a60*/  SHFL.IDX P6, R14, R13, R12, R11 ;  /* 0x0000000c0d0e7389 */ /* 0x00006400000c000b */
[----:B01----:R-:W-:Y:S01]  /*27a70*/  ENDCOLLECTIVE ;  /* 0x000000000000791b */ /* 0x003fe20003800000 */
.L_x_3326:
[C---:B------:R-:W-:Y:S01]  /*27a80*/  VIADD R6, R35.reuse, 0x10 ;  /* 0x0000001023067836 */ /* 0x040fe20000000000 */
[----:B------:R-:W-:Y:S01]  /*27a90*/  ISETP.GE.AND P0, PT, R35, R5, PT ;  /* 0x000000052300720c */ /* 0x000fe20003f06270 */
[----:B------:R-:W-:Y:S02]  /*27aa0*/  IMAD.MOV.U32 R13, RZ, RZ, R0 ;  /* 0x000000ffff0d7224 */ /* 0x000fe400078e0000 */
[----:B------:R-:W-:-:S10]  /*27ab0*/  IMAD.MOV.U32 R2, RZ, RZ, R14 ;  /* 0x000000ffff027224 */ /* 0x000fd400078e000e */
[----:B------:R-:W-:Y:S05]  /*27ac0*/  WARPSYNC.COLLECTIVE R15, `(.L_x_3327) ;  /* 0x000000000f087348 */ /* 0x000fea0003c00000 */
[----:B------:R0:W1:Y:S02]  /*27ad0*/  SHFL.IDX P6, R14, R13, R12, R11 ;  /* 0x0000000c0d0e7389 */ /* 0x00006400000c000b */
[----:B01----:R-:W-:Y:S01]  /*27ae0*/  ENDCOLLECTIVE ;  /* 0x000000000000791b */ /* 0x003fe20003800000 */
.L_x_3327:
[----:B------:R-:W-:Y:S02]  /*27af0*/  IMAD.MOV.U32 R13, RZ, RZ, R4 ;  /* 0x000000ffff0d7224 */ /* 0x000fe400078e0004 */
[----:B------:R-:W-:Y:S02]  /*27b00*/  IMAD.MOV.U32 R12, RZ, RZ, 0x1 ;  /* 0x00000001ff0c7424 */ /* 0x000fe400078e00ff */
[----:B------:R-:W-:-:S07]  /*27b10*/  IMAD.MOV.U32 R3, RZ, RZ, R14 ;  /* 0x000000ffff037224 */ /* 0x000fce00078e000e */
[----:B------:R-:W-:Y:S05]  /*27b20*/  WARPSYNC.COLLECTIVE R15, `(.L_x_3328) ;  /* 0x000000000f087348 */ /* 0x000fea0003c00000 */
[----:B------:R0:W1:Y:S02]  /*27b30*/  SHFL.IDX P6, R14, R13, R12, R11 ;  /* 0x0000000c0d0e7389 */ /* 0x00006400000c000b */
[----:B01----:R-:W-:Y:S01]  /*27b40*/  ENDCOLLECTIVE ;  /* 0x000000000000791b */ /* 0x003fe20003800000 */
.L_x_3328:
        /* <DEDUP_REMOVED lines=15> */
.L_x_3329:
[----:B------:R-:W-:Y:S01]  /*27c40*/  MOV R13, R4 ;  /* 0x00000004000d7202 */ /* 0x000fe20000000f00 */
[----:B------:R-:W-:Y:S02]  /*27c50*/  IMAD.MOV.U32 R12, RZ, RZ, 0x2 ;  /* 0x00000002ff0c7424 */ /* 0x000fe400078e00ff */
[----:B------:R-:W-:-:S07]  /*27c60*/  IMAD.MOV.U32 R3, RZ, RZ, R14 ;  /* 0x000000ffff037224 */ /* 0x000fce00078e000e */
[----:B------:R-:W-:Y:S05]  /*27c70*/  WARPSYNC.COLLECTIVE R15, `(.L_x_3330) ;  /* 0x000000000f087348 */ /* 0x000fea0003c00000 */
[----:B------:R0:W1:Y:S02]  /*27c80*/  SHFL.IDX P6, R14, R13, R12, R11 ;  /* 0x0000000c0d0e7389 */ /* 0x00006400000c000b */
[----:B01----:R-:W-:Y:S01]  /*27c90*/  ENDCOLLECTIVE ;  /* 0x000000000000791b */ /* 0x003fe20003800000 */
.L_x_3330:
        /* <DEDUP_REMOVED lines=16> */
.L_x_3331:
[----:B------:R-:W-:Y:S02]  /*27da0*/  IMAD.MOV.U32 R13, RZ, RZ, R4 ;  /* 0x000000ffff0d7224 */ /* 0x000fe400078e0004 */
[----:B------:R-:W-:Y:S02]  /*27db0*/  IMAD.MOV.U32 R12, RZ, RZ, 0x3 ;  /* 0x00000003ff0c7424 */ /* 0x000fe400078e00ff */
[----:B------:R-:W-:-:S07]  /*27dc0*/  IMAD.MOV.U32 R3, RZ, RZ, R14 ;  /* 0x000000ffff037224 */ /* 0x000fce00078e000e */
[----:B------:R-:W-:Y:S05]  /*27dd0*/  WARPSYNC.COLLECTIVE R15, `(.L_x_3332) ;  /* 0x000000000f087348 */ /* 0x000fea0003c00000 */
[----:B------:R0:W1:Y:S02]  /*27de0*/  SHFL.IDX P6, R14, R13, R12, R11 ;  /* 0x0000000c0d0e7389 */ /* 0x00006400000c000b */
[----:B01----:R-:W-:Y:S01]  /*27df0*/  ENDCOLLECTIVE ;  /* 0x000000000000791b */ /* 0x003fe20003800000 */
.L_x_3332:
        /* <DEDUP_REMOVED lines=16> */
.L_x_3333:
[----:B------:R-:W-:Y:S02]  /*27f00*/  IMAD.MOV.U32 R13, RZ, RZ, R4 ;  /* 0x000000ffff0d7224 */ /* 0x000fe400078e0004 */
[----:B------:R-:W-:Y:S02]  /*27f10*/  IMAD.MOV.U32 R12, RZ, RZ, 0x4 ;  /* 0x00000004ff0c7424 */ /* 0x000fe400078e00ff */
[----:B------:R-:W-:-:S07]  /*27f20*/  IMAD.MOV.U32 R3, RZ, RZ, R14 ;  /* 0x000000ffff037224 */ /* 0x000fce00078e000e */
[----:B------:R-:W-:Y:S05]  /*27f30*/  WARPSYNC.COLLECTIVE R15, `(.L_x_3334) ;  /* 0x000000000f087348 */ /* 0x000fea0003c00000 */
[----:B------:R0:W1:Y:S02]  /*27f40*/  SHFL.IDX P6, R14, R13, R12, R11 ;  /* 0x0000000c0d0e7389 */ /* 0x00006400000c000b */
[----:B01----:R-:W-:Y:S01]  /*27f50*/  ENDCOLLECTIVE ;  /* 0x000000000000791b */ /* 0x003fe20003800000 */
.L_x_3334:
        /* <DEDUP_REMOVED lines=11> */
[----:B------:R-:W-:Y:S02]  /*28010*/  ISETP.GE.AND P0, PT, R2, R5, PT ;  /* 0x000000050200720c */ /* 0x000fe40003f06270 */
[----:B------:R-:W-:-:S11]  /*28020*/  MOV R2, R14 ;  /* 0x0000000e00027202 */ /* 0x000fd60000000f00 */
[----:B------:R-:W-:Y:S05]  /*28030*/  WARPSYNC.COLLECTIVE R15, `(.L_x_3335) ;  /* 0x000000000f087348 */ /* 0x000fea0003c00000 */
[----:B------:R0:W1:Y:S02]  /*28040*/  SHFL.IDX P6, R14, R13, R12, R11 ;  /* 0x0000000c0d0e7389 */ /* 0x00006400000c000b */
[----:B01----:R-:W-:Y:S01]  /*28050*/  ENDCOLLECTIVE ;  /* 0x000000000000791b */ /* 0x003fe20003800000 */
.L_x_3335:
[----:B------:R-:W-:Y:S02]  /*28060*/  IMAD.MOV.U32 R13, RZ, RZ, R4 ;  /* 0x000000ffff0d7224 */ /* 0x000fe400078e0004 */
[----:B------:R-:W-:Y:S02]  /*28070*/  IMAD.MOV.U32 R12, RZ, RZ, 0x5 ;  /* 0x00000005ff0c7424 */ /* 0x000fe400078e00ff */
[----:B------:R-:W-:-:S07]  /*28080*/  IMAD.MOV.U32 R3, RZ, RZ, R14 ;  /* 0x000000ffff037224 */ /* 0x000fce00078e000e */
[----:B------:R-:W-:Y:S05]  /*28090*/  WARPSYNC.COLLECTIVE R15, `(.L_x_3336) ;  /* 0x000000000f087348 */ /* 0x000fea0003c00000 */
[----:B------:R0:W1:Y:S02]  /*280a0*/  SHFL.IDX P6, R14, R13, R12, R11 ;  /* 0x0000000c0d0e7389 */ /* 0x00006400000c000b */
[----:B01----:R-:W-:Y:S01]  /*280b0*/  ENDCOLLECTIVE ;  /* 0x000000000000791b */ /* 0x003fe20003800000 */
.L_x_3336:
        /* <DEDUP_REMOVED lines=16> */
.L_x_3337:
[----:B------:R-:W-:Y:S02]  /*281c0*/  IMAD.MOV.U32 R13, RZ, RZ, R4 ;  /* 0x000000ffff0d7224 */ /* 0x000fe400078e0004 */
[----:B------:R-:W-:Y:S02]  /*281d0*/  IMAD.MOV.U32 R12, RZ, RZ, 0x6 ;  /* 0x00000006ff0c7424 */ /* 0x000fe400078e00ff */
[----:B------:R-:W-:-:S07]  /*281e0*/  IMAD.MOV.U32 R3, RZ, RZ, R14 ;  /* 0x000000ffff037224 */ /* 0x000fce00078e000e */
[----:B------:R-:W-:Y:S05]  /*281f0*/  WARPSYNC.COLLECTIVE R15, `(.L_x_3338) ;  /* 0x000000000f087348 */ /* 0x000fea0003c00000 */
[----:B------:R0:W1:Y:S02]  /*28200*/  SHFL.IDX P6, R14, R13, R12, R11 ;  /* 0x0000000c0d0e7389 */ /* 0x00006400000c000b */
[----:B01----:R-:W-:Y:S01]  /*28210*/  ENDCOLLECTIVE ;  /* 0x000000000000791b */ /* 0x003fe20003800000 */
.L_x_3338:
        /* <DEDUP_REMOVED lines=16> */
.L_x_3339:
[----:B------:R-:W-:Y:S02]  /*28320*/  IMAD.MOV.U32 R13, RZ, RZ, R4 ;  /* 0x000000ffff0d7224 */ /* 0x000fe400078e0004 */
[----:B------:R-:W-:Y:S01]  /*28330*/  IMAD.MOV.U32 R12, RZ, RZ, 0x7 ;  /* 0x00000007ff0c7424 */ /* 0x000fe200078e00ff */
[----:B------:R-:W-:-:S07]  /*28340*/  MOV R3, R14 ;  /* 0x0000000e00037202 */ /* 0x000fce0000000f00 */
[----:B------:R-:W-:Y:S05]  /*28350*/  WARPSYNC.COLLECTIVE R15, `(.L_x_3340) ;  /* 0x000000000f087348 */ /* 0x000fea0003c00000 */
[----:B------:R0:W1:Y:S02]  /*28360*/  SHFL.IDX P6, R14, R13, R12, R11 ;  /* 0x0000000c0d0e7389 */ /* 0x00006400000c000b */
[----:B01----:R-:W-:Y:S01]  /*28370*/  ENDCOLLECTIVE ;  /* 0x000000000000791b */ /* 0x003fe20003800000 */
.L_x_3340:
        /* <DEDUP_REMOVED lines=14> */
.L_x_3341:
[----:B------:R-:W-:Y:S01]  /*28460*/  IMAD.MOV.U32 R0, RZ, RZ, R14 ;  /* 0x000000ffff007224 */ /* 0x000fe200078e000e */
[----:B------:R-:W-:Y:S06]  /*28470*/  BRA `(.L_x_3342) ;  /* 0xffffff9c002c7947 */ /* 0x000fec000383ffff */
.L_x_3157:
[----:B0-----:R0:W1:Y:S02]  /*28480*/  SYNCS.PHASECHK.TRANS64.TRYWAIT P0, [R17+URZ+0x22820], R0 ;  /* 0x02282000110075a7 */ /* 0x001064000800017f */
[----:B-1----:R-:W-:Y:S05]  /*28490*/  @!P0 NANOSLEEP.SYNCS 0x989680 ;  /* 0x009896800000895d */ /* 0x002fea0003900000 */
[----:B------:R-:W1:Y:S02]  /*284a0*/  @!P0 SYNCS.PHASECHK.TRANS64 P0, [R17+URZ+0x22820], R0 ;  /* 0x02282000110085a7 */ /* 0x000e64000800007f */
[----:B-1----:R-:W-:Y:S05]  /*284b0*/  @!P0 BRA `(.L_x_3157) ;  /* 0xfffffffc00f08947 */ /* 0x002fea000383ffff */
[----:B------:R-:W-:Y:S05]  /*284c0*/  BRA `(.L_x_3343) ;  /* 0xffffff9c00887947 */ /* 0x000fea000383ffff */
.L_x_3160:
[----:B0-----:R0:W1:Y:S02]  /*284d0*/  SYNCS.PHASECHK.TRANS64.TRYWAIT P0, [R33+URZ+0x22860], R0 ;  /* 0x02286000210075a7 */ /* 0x001064000800017f */
[----:B-1----:R-:W-:Y:S05]  /*284e0*/  @!P0 NANOSLEEP.SYNCS 0x989680 ;  /* 0x009896800000895d */ /* 0x002fea0003900000 */
[----:B------:R-:W1:Y:S02]  /*284f0*/  @!P0 SYNCS.PHASECHK.TRANS64 P0, [R33+URZ+0x22860], R0 ;  /* 0x02286000210085a7 */ /* 0x000e64000800007f */
[----:B-1----:R-:W-:Y:S05]  /*28500*/  @!P0 BRA `(.L_x_3160) ;  /* 0xfffffffc00f08947 */ /* 0x002fea000383ffff */
[----:B------:R-:W-:Y:S05]  /*28510*/  BRA `(.L_x_3344) ;  /* 0xffffff9c00987947 */ /* 0x000fea000383ffff */
.L_x_3161:
        /* <DEDUP_REMOVED lines=8> */
.L_x_3346:
[----:B------:R-:W-:Y:S05]  /*285a0*/  BSYNC B0 ;  /* 0x0000000000007941 */ /* 0x000fea0003800000 */
.L_x_3345:
[----:B------:R-:W0:Y:S01]  /*285b0*/  S2R R7, SR_TID.X ;  /* 0x0000000000077919 */ /* 0x000e220000002100 */
[----:B------:R-:W-:Y:S01]  /*285c0*/  IMAD.MOV.U32 R13, RZ, RZ, R5 ;  /* 0x000000ffff0d7224 */ /* 0x000fe200078e0005 */
[----:B------:R-:W-:Y:S01]  /*285d0*/  MOV R15, 0xffffffff ;  /* 0xffffffff000f7802 */ /* 0x000fe20000000f00 */
[----:B------:R-:W-:Y:S01]  /*285e0*/  IMAD.MOV.U32 R12, RZ, RZ, RZ ;  /* 0x000000ffff0c7224 */ /* 0x000fe200078e00ff */
[C---:B------:R-:W-:Y:S01]  /*285f0*/  LOP3.LUT P2, RZ, R34.reuse, 0x2, RZ, 0xc0, !PT ;  /* 0x0000000222ff7812 */ /* 0x040fe2000784c0ff */
[----:B------:R-:W-:Y:S01]  /*28600*/  IMAD.MOV.U32 R11, RZ, RZ, 0x181f ;  /* 0x0000181fff0b7424 */ /* 0x000fe200078e00ff */
[----:B------:R-:W-:Y:S01]  /*28610*/  LOP3.LUT P1, RZ, R34, 0x4, RZ, 0xc0, !PT ;  /* 0x0000000422ff7812 */ /* 0x000fe2000782c0ff */
[----:B------:R-:W-:Y:S02]  /*28620*/  IMAD.MOV.U32 R3, RZ, RZ, R14 ;  /* 0x000000ffff037224 */ /* 0x000fe400078e000e */
[----:B------:R-:W-:-:S10]  /*28630*/  IMAD R4, R4, 0x2, R17 ;  /* 0x0000000204047824 */ /* 0x000fd400078e0211 */
[----:B0-----:R-:W-:Y:S05]  /*28640*/  WARPSYNC.COLLECTIVE R15, `(.L_x_3347) ;  /* 0x000000000f087348 */ /* 0x001fea0003c00000 */
[----:B------:R1:W2:Y:S02]  /*28650*/  SHFL.IDX P6, R14, R13, R12, R11 ;  /* 0x0000000c0d0e7389 */ /* 0x0002a400000c000b */
[----:B012---:R-:W-:Y:S01]  /*28660*/  ENDCOLLECTIVE ;  /* 0x000000000000791b */ /* 0x007fe20003800000 */
.L_x_3347:
[----:B------:R-:W-:Y:S01]  /*28670*/  ISETP.LT.OR P4, PT, R22, 0x1, !P1 ;  /* 0x000000011600780c */ /* 0x000fe20004f81670 */
        /* <DEDUP_REMOVED lines=11> */
.L_x_3348:
        /* <DEDUP_REMOVED lines=17> */
.L_x_3349:
[----:B------:R-:W-:Y:S02]  /*28840*/  IMAD.MOV.U32 R13, RZ, RZ, R6 ;  /* 0x000000ffff0d7224 */ /* 0x000fe400078e0006 */
[----:B------:R-:W-:Y:S01]  /*28850*/  IMAD.MOV.U32 R12, RZ, RZ, 0x2 ;  /* 0x00000002ff0c7424 */ /* 0x000fe200078e00ff */
[----:B------:R-:W-:-:S13]  /*28860*/  IADD3 R2, P4, R14, R0, RZ ;  /* 0x000000000e027210 */ /* 0x000fda0007f9e0ff */
[----:B------:R-:W-:Y:S05]  /*28870*/  WARPSYNC.COLLECTIVE R15, `(.L_x_3350) ;  /* 0x000000000f087348 */ /* 0x000fea0003c00000 */
[----:B------:R0:W1:Y:S02]  /*28880*/  SHFL.IDX P6, R14, R13, R12, R11 ;  /* 0x0000000c0d0e7389 */ /* 0x00006400000c000b */
[----:B01----:R-:W-:Y:S01]  /*28890*/  ENDCOLLECTIVE ;  /* 0x000000000000791b */ /* 0x003fe20003800000 */
.L_x_3350:
        /* <DEDUP_REMOVED lines=17> */
.L_x_3351:
[----:B------:R-:W-:Y:S02]  /*289b0*/  IMAD.MOV.U32 R13, RZ, RZ, R6 ;  /* 0x000000ffff0d7224 */ /* 0x000fe400078e0006 */
[----:B------:R-:W-:Y:S01]  /*289c0*/  IMAD.MOV.U32 R12, RZ, RZ, 0x3 ;  /* 0x00000003ff0c7424 */ /* 0x000fe200078e00ff */
[----:B------:R-:W-:-:S13]  /*289d0*/  IADD3 R2, P4, R14, R0, RZ ;  /* 0x000000000e027210 */ /* 0x000fda0007f9e0ff */
[----:B------:R-:W-:Y:S05]  /*289e0*/  WARPSYNC.COLLECTIVE R15, `(.L_x_3352) ;  /* 0x000000000f087348 */ /* 0x000fea0003c00000 */
[----:B------:R0:W1:Y:S02]  /*289f0*/  SHFL.IDX P6, R14, R13, R12, R11 ;  /* 0x0000000c0d0e7389 */ /* 0x00006400000c000b */
[----:B01----:R-:W-:Y:S01]  /*28a00*/  ENDCOLLECTIVE ;  /* 0x000000000000791b */ /* 0x003fe20003800000 */
.L_x_3352:
        /* <DEDUP_REMOVED lines=17> */
.L_x_3353:
[----:B------:R-:W-:Y:S02]  /*28b20*/  IMAD.MOV.U32 R13, RZ, RZ, R6 ;  /* 0x000000ffff0d7224 */ /* 0x000fe400078e0006 */
[----:B------:R-:W-:Y:S01]  /*28b30*/  IMAD.MOV.U32 R12, RZ, RZ, 0x4 ;  /* 0x00000004ff0c7424 */ /* 0x000fe200078e00ff */
[----:B------:R-:W-:-:S13]  /*28b40*/  IADD3 R2, P4, R14, R0, RZ ;  /* 0x000000000e027210 */ /* 0x000fda0007f9e0ff */
[----:B------:R-:W-:Y:S05]  /*28b50*/  WARPSYNC.COLLECTIVE R15, `(.L_x_3354) ;  /* 0x000000000f087348 */ /* 0x000fea0003c00000 */
[----:B------:R0:W1:Y:S02]  /*28b60*/  SHFL.IDX P6, R14, R13, R12, R11 ;  /* 0x0000000c0d0e7389 */ /* 0x00006400000c000b */
[----:B01----:R-:W-:Y:S01]  /*28b70*/  ENDCOLLECTIVE ;  /* 0x000000000000791b */ /* 0x003fe20003800000 */
.L_x_3354:
        /* <DEDUP_REMOVED lines=17> */
.L_x_3355:
[----:B------:R-:W-:Y:S02]  /*28c90*/  IMAD.MOV.U32 R13, RZ, RZ, R6 ;  /* 0x000000ffff0d7224 */ /* 0x000fe400078e0006 */
[----:B------:R-:W-:Y:S01]  /*28ca0*/  IMAD.MOV.U32 R12, RZ, RZ, 0x5 ;  /* 0x00000005ff0c7424 */ /* 0x000fe200078e00ff */
[----:B------:R-:W-:-:S13]  /*28cb0*/  IADD3 R2, P4, R14, R0, RZ ;  /* 0x000000000e027210 */ /* 0x000fda0007f9e0ff */
[----:B------:R-:W-:Y:S05]  /*28cc0*/  WARPSYNC.COLLECTIVE R15, `(.L_x_3356) ;  /* 0x000000000f087348 */ /* 0x000fea0003c00000 */
[----:B------:R0:W1:Y:S02]  /*28cd0*/  SHFL.IDX P6, R14, R13, R12, R11 ;  /* 0x0000000c0d0e7389 */ /* 0x00006400000c000b */
[----:B01----:R-:W-:Y:S01]  /*28ce0*/  ENDCOLLECTIVE ;  /* 0x000000000000791b */ /* 0x003fe20003800000 */
.L_x_3356:
        /* <DEDUP_REMOVED lines=12> */
.L_x_3357:
        /* <DEDUP_REMOVED lines=9> */
.L_x_3168:
[----:B0-----:R0:W1:Y:S02]  /*28e40*/  SYNCS.PHASECHK.TRANS64.TRYWAIT P0, [R6+URZ+0x22840], R22 ;  /* 0x02284016060075a7 */ /* 0x001064000800017f */
[----:B-1----:R-:W-:Y:S05]  /*28e50*/  @!P0 NANOSLEEP.SYNCS 0x989680 ;  /* 0x009896800000895d */ /* 0x002fea0003900000 */
[----:B------:R-:W1:Y:S02]  /*28e60*/  @!P0 SYNCS.PHASECHK.TRANS64 P0, [R6+URZ+0x22840], R22 ;  /* 0x02284016060085a7 */ /* 0x000e64000800007f */
[----:B-1----:R-:W-:Y:S05]  /*28e70*/  @!P0 BRA `(.L_x_3168) ;  /* 0xfffffffc00f08947 */ /* 0x002fea000383ffff */
[----:B------:R-:W-:Y:S05]  /*28e80*/  BRA `(.L_x_3359) ;  /* 0xffffff9c00f87947 */ /* 0x000fea000383ffff */
.L_x_3169:
        /* <DEDUP_REMOVED lines=8> */
.L_x_3361:
[----:B------:R-:W-:Y:S05]  /*28f10*/  BSYNC B1 ;  /* 0x0000000000017941 */ /* 0x000fea0003800000 */
.L_x_3360:
        /* <DEDUP_REMOVED lines=9> */
.L_x_3362:
[----:B------:R-:W-:Y:S02]  /*28fb0*/  IMAD.MOV.U32 R13, RZ, RZ, R9 ;  /* 0x000000ffff0d7224 */ /* 0x000fe400078e0009 */
[----:B------:R-:W-:Y:S02]  /*28fc0*/  IMAD.MOV.U32 R12, RZ, RZ, 0x1 ;  /* 0x00000001ff0c7424 */ /* 0x000fe400078e00ff */
[----:B------:R-:W-:-:S07]  /*28fd0*/  IMAD.MOV.U32 R2, RZ, RZ, R14 ;  /* 0x000000ffff027224 */ /* 0x000fce00078e000e */
[----:B------:R-:W-:Y:S05]  /*28fe0*/  WARPSYNC.COLLECTIVE R15, `(.L_x_3363) ;  /* 0x000000000f087348 */ /* 0x000fea0003c00000 */
[----:B------:R0:W1:Y:S02]  /*28ff0*/  SHFL.IDX P6, R14, R13, R12, R11 ;  /* 0x0000000c0d0e7389 */ /* 0x00006400000c000b */
[----:B01----:R-:W-:Y:S01]  /*29000*/  ENDCOLLECTIVE ;  /* 0x000000000000791b */ /* 0x003fe20003800000 */
.L_x_3363:
        /* <DEDUP_REMOVED lines=11> */
.L_x_3364:
[----:B------:R-:W-:Y:S02]  /*290c0*/  IMAD.MOV.U32 R13, RZ, RZ, R9 ;  /* 0x000000ffff0d7224 */ /* 0x000fe400078e0009 */
[----:B------:R-:W-:Y:S02]  /*290d0*/  IMAD.MOV.U32 R12, RZ, RZ, 0x2 ;  /* 0x00000002ff0c7424 */ /* 0x000fe400078e00ff */
[----:B------:R-:W-:-:S07]  /*290e0*/  IMAD.MOV.U32 R2, RZ, RZ, R14 ;  /* 0x000000ffff027224 */ /* 0x000fce00078e000e */
[----:B------:R-:W-:Y:S05]  /*290f0*/  WARPSYNC.COLLECTIVE R15, `(.L_x_3365) ;  /* 0x000000000f087348 */ /* 0x000fea0003c00000 */
[----:B------:R0:W1:Y:S02]  /*29100*/  SHFL.IDX P6, R14, R13, R12, R11 ;  /* 0x0000000c0d0e7389 */ /* 0x00006400000c000b */
[----:B01----:R-:W-:Y:S01]  /*29110*/  ENDCOLLECTIVE ;  /* 0x000000000000791b */ /* 0x003fe20003800000 */
.L_x_3365:
        /* <DEDUP_REMOVED lines=11> */
.L_x_3366:
[----:B------:R-:W-:Y:S02]  /*291d0*/  IMAD.MOV.U32 R13, RZ, RZ, R9 ;  /* 0x000000ffff0d7224 */ /* 0x000fe400078e0009 */
[----:B------:R-:W-:Y:S02]  /*291e0*/  IMAD.MOV.U32 R12, RZ, RZ, 0x3 ;  /* 0x00000003ff0c7424 */ /* 0x000fe400078e00ff */
[----:B------:R-:W-:-:S07]  /*291f0*/  IMAD.MOV.U32 R2, RZ, RZ, R14 ;  /* 0x000000ffff027224 */ /* 0x000fce00078e000e */
[----:B------:R-:W-:Y:S05]  /*29200*/  WARPSYNC.COLLECTIVE R15, `(.L_x_3367) ;  /* 0x000000000f087348 */ /* 0x000fea0003c00000 */
[----:B------:R0:W1:Y:S02]  /*29210*/  SHFL.IDX P6, R14, R13, R12, R11 ;  /* 0x0000000c0d0e7389 */ /* 0x00006400000c000b */
[----:B01----:R-:W-:Y:S01]  /*29220*/  ENDCOLLECTIVE ;  /* 0x000000000000791b */ /* 0x003fe20003800000 */
.L_x_3367:
        /* <DEDUP_REMOVED lines=11> */
.L_x_3368:
[----:B------:R-:W-:Y:S02]  /*292e0*/  IMAD.MOV.U32 R13, RZ, RZ, R9 ;  /* 0x000000ffff0d7224 */ /* 0x000fe400078e0009 */
[----:B------:R-:W-:Y:S02]  /*292f0*/  IMAD.MOV.U32 R12, RZ, RZ, 0x4 ;  /* 0x00000004ff0c7424 */ /* 0x000fe400078e00ff */
[----:B------:R-:W-:-:S07]  /*29300*/  IMAD.MOV.U32 R2, RZ, RZ, R14 ;  /* 0x000000ffff027224 */ /* 0x000fce00078e000e */
[----:B------:R-:W-:Y:S05]  /*29310*/  WARPSYNC.COLLECTIVE R15, `(.L_x_3369) ;  /* 0x000000000f087348 */ /* 0x000fea0003c00000 */
[----:B------:R0:W1:Y:S02]  /*29320*/  SHFL.IDX P6, R14, R13, R12, R11 ;  /* 0x0000000c0d0e7389 */ /* 0x00006400000c000b */
[----:B01----:R-:W-:Y:S01]  /*29330*/  ENDCOLLECTIVE ;  /* 0x000000000000791b */ /* 0x003fe20003800000 */
.L_x_3369:
        /* <DEDUP_REMOVED lines=11> */
.L_x_3370:
[----:B------:R-:W-:Y:S01]  /*293f0*/  MOV R13, R9 ;  /* 0x00000009000d7202 */ /* 0x000fe20000000f00 */
[----:B------:R-:W-:Y:S02]  /*29400*/  IMAD.MOV.U32 R12, RZ, RZ, 0x5 ;  /* 0x00000005ff0c7424 */ /* 0x000fe400078e00ff */
[----:B------:R-:W-:-:S07]  /*29410*/  IMAD.MOV.U32 R2, RZ, RZ, R14 ;  /* 0x000000ffff027224 */ /* 0x000fce00078e000e */
[----:B------:R-:W-:Y:S05]  /*29420*/  WARPSYNC.COLLECTIVE R15, `(.L_x_3371) ;  /* 0x000000000f087348 */ /* 0x000fea0003c00000 */
[----:B------:R0:W1:Y:S02]  /*29430*/  SHFL.IDX P6, R14, R13, R12, R11 ;  /* 0x0000000c0d0e7389 */ /* 0x00006400000c000b */
[----:B01----:R-:W-:Y:S01]  /*29440*/  ENDCOLLECTIVE ;  /* 0x000000000000791b */ /* 0x003fe20003800000 */
.L_x_3371:
        /* <DEDUP_REMOVED lines=11> */
.L_x_3372:
[----:B------:R-:W-:Y:S01]  /*29500*/  IMAD.MOV.U32 R2, RZ, RZ, R14 ;  /* 0x000000ffff027224 */ /* 0x000fe200078e000e */
[----:B------:R-:W-:Y:S06]  /*29510*/  BRA `(.L_x_3373) ;  /* 0xffffff9c00207947 */ /* 0x000fec000383ffff */
.L_x_3174:
[----:B---3--:R3:W4:Y:S02]  /*29520*/  SYNCS.PHASECHK.TRANS64.TRYWAIT P0, [R6+URZ+0x22860], R22 ;  /* 0x02286016060075a7 */ /* 0x008724000800017f */
[----:B----4-:R-:W-:Y:S05]  /*29530*/  @!P0 NANOSLEEP.SYNCS 0x989680 ;  /* 0x009896800000895d */ /* 0x010fea0003900000 */
[----:B------:R-:W4:Y:S02]  /*29540*/  @!P0 SYNCS.PHASECHK.TRANS64 P0, [R6+URZ+0x22860], R22 ;  /* 0x02286016060085a7 */ /* 0x000f24000800007f */
[----:B----4-:R-:W-:Y:S05]  /*29550*/  @!P0 BRA `(.L_x_3174) ;  /* 0xfffffffc00f08947 */ /* 0x010fea000383ffff */
[----:B------:R-:W-:Y:S05]  /*29560*/  BRA `(.L_x_3374) ;  /* 0xffffff9c00707947 */ /* 0x000fea000383ffff */
.L_x_3175:
[----:B------:R-:W-:Y:S01]  /*29570*/  BSSY B1, `(.L_x_3375) ;  /* 0x0000008000017945 */ /* 0x000fe20003800000 */
[----:B------:R-:W-:Y:S02]  /*29580*/  IMAD.MOV.U32 R13, RZ, RZ, R9 ;  /* 0x000000ffff0d7224 */ /* 0x000fe400078e0009 */
[----:B------:R-:W-:Y:S02]  /*29590*/  IMAD.MOV.U32 R12, RZ, RZ, RZ ;  /* 0x000000ffff0c7224 */ /* 0x000fe400078e00ff */
[----:B------:R-:W-:Y:S02]  /*295a0*/  IMAD.MOV.U32 R11, RZ, RZ, 0x181f ;  /* 0x0000181fff0b7424 */ /* 0x000fe400078e00ff */
[----:B------:R-:W-:-:S07]  /*295b0*/  IMAD.MOV.U32 R15, RZ, RZ, -0x1 ;  /* 0xffffffffff0f7424 */ /* 0x000fce00078e00ff */
[----:B0-23--:R-:W-:Y:S05]  /*295c0*/  WARPSYNC.COLLECTIVE R15, `(.L_x_3376) ;  /* 0x000000000f087348 */ /* 0x00dfea0003c00000 */
[----:B------:R1:W4:Y:S02]  /*295d0*/  SHFL.IDX P6, R14, R13, R12, R11 ;  /* 0x0000000c0d0e7389 */ /* 0x00032400000c000b */
[----:B01234-:R-:W-:Y:S01]  /*295e0*/  ENDCOLLECTIVE ;  /* 0x000000000000791b */ /* 0x01ffe20003800000 */
.L_x_3376:
[----:B------:R-:W-:Y:S05]  /*295f0*/  BSYNC B1 ;  /* 0x0000000000017941 */ /* 0x000fea0003800000 */
.L_x_3375:
        /* <DEDUP_REMOVED lines=9> */
.L_x_3377:
[----:B------:R-:W-:Y:S01]  /*29690*/  MOV R13, R9 ;  /* 0x00000009000d7202 */ /* 0x000fe20000000f00 */
[----:B------:R-:W-:Y:S01]  /*296a0*/  IMAD.MOV.U32 R12, RZ, RZ, 0x1 ;  /* 0x00000001ff0c7424 */ /* 0x000fe200078e00ff */
[----:B------:R-:W-:-:S13]  /*296b0*/  IADD3 R2, P0, R14, R0, RZ ;  /* 0x000000000e027210 */ /* 0x000fda0007f1e0ff */
[----:B------:R-:W-:Y:S05]  /*296c0*/  WARPSYNC.COLLECTIVE R15, `(.L_x_3378) ;  /* 0x000000000f087348 */ /* 0x000fea0003c00000 */
[----:B------:R0:W1:Y:S02]  /*296d0*/  SHFL.IDX P6, R14, R13, R12, R11 ;  /* 0x0000000c0d0e7389 */ /* 0x00006400000c000b */
[----:B01----:R-:W-:Y:S01]  /*296e0*/  ENDCOLLECTIVE ;  /* 0x000000000000791b */ /* 0x003fe20003800000 */
.L_x_3378:
        /* <DEDUP_REMOVED lines=13> */
.L_x_3379:
[----:B------:R-:W-:Y:S02]  /*297c0*/  IMAD.MOV.U32 R13, RZ, RZ, R9 ;  /* 0x000000ffff0d7224 */ /* 0x000fe400078e0009 */
[----:B------:R-:W-:Y:S01]  /*297d0*/  IMAD.MOV.U32 R12, RZ, RZ, 0x2 ;  /* 0x00000002ff0c7424 */ /* 0x000fe200078e00ff */
[----:B------:R-:W-:-:S13]  /*297e0*/  IADD3 R2, P0, R14, R0, RZ ;  /* 0x000000000e027210 */ /* 0x000fda0007f1e0ff */
[----:B------:R-:W-:Y:S05]  /*297f0*/  WARPSYNC.COLLECTIVE R15, `(.L_x_3380) ;  /* 0x000000000f087348 */ /* 0x000fea0003c00000 */
[----:B------:R0:W1:Y:S02]  /*29800*/  SHFL.IDX P6, R14, R13, R12, R11 ;  /* 0x0000000c0d0e7389 */ /* 0x00006400000c000b */
[----:B01----:R-:W-:Y:S01]  /*29810*/  ENDCOLLECTIVE ;  /* 0x000000000000791b */ /* 0x003fe20003800000 */
.L_x_3380:
        /* <DEDUP_REMOVED lines=13> */
.L_x_3381:
[----:B------:R-:W-:Y:S02]  /*298f0*/  IMAD.MOV.U32 R13, RZ, RZ, R9 ;  /* 0x000000ffff0d7224 */ /* 0x000fe400078e0009 */
[----:B------:R-:W-:Y:S01]  /*29900*/  IMAD.MOV.U32 R12, RZ, RZ, 0x3 ;  /* 0x00000003ff0c7424 */ /* 0x000fe200078e00ff */
[----:B------:R-:W-:-:S13]  /*29910*/  IADD3 R2, P0, R14, R0, RZ ;  /* 0x000000000e027210 */ /* 0x000fda0007f1e0ff */
[----:B------:R-:W-:Y:S05]  /*29920*/  WARPSYNC.COLLECTIVE R15, `(.L_x_3382) ;  /* 0x000000000f087348 */ /* 0x000fea0003c00000 */
[----:B------:R0:W1:Y:S02]  /*29930*/  SHFL.IDX P6, R14, R13, R12, R11 ;  /* 0x0000000c0d0e7389 */ /* 0x00006400000c000b */
[----:B01----:R-:W-:Y:S01]  /*29940*/  ENDCOLLECTIVE ;  /* 0x000000000000791b */ /* 0x003fe20003800000 */
.L_x_3382:
        /* <DEDUP_REMOVED lines=13> */
.L_x_3383:
[----:B------:R-:W-:Y:S01]  /*29a20*/  IMAD.MOV.U32 R13, RZ, RZ, R9 ;  /* 0x000000ffff0d7224 */ /* 0x000fe200078e0009 */
[----:B------:R-:W-:Y:S02]  /*29a30*/  MOV R12, 0x4 ;  /* 0x00000004000c7802 */ /* 0x000fe40000000f00 */
[----:B------:R-:W-:-:S13]  /*29a40*/  IADD3 R2, P0, R14, R0, RZ ;  /* 0x000000000e027210 */ /* 0x000fda0007f1e0ff */
[----:B------:R-:W-:Y:S05]  /*29a50*/  WARPSYNC.COLLECTIVE R15, `(.L_x_3384) ;  /* 0x000000000f087348 */ /* 0x000fea0003c00000 */
[----:B------:R0:W1:Y:S02]  /*29a60*/  SHFL.IDX P6, R14, R13, R12, R11 ;  /* 0x0000000c0d0e7389 */ /* 0x00006400000c000b */
[----:B01----:R-:W-:Y:S01]  /*29a70*/  ENDCOLLECTIVE ;  /* 0x000000000000791b */ /* 0x003fe20003800000 */
.L_x_3384:
        /* <DEDUP_REMOVED lines=13> */
.L_x_3385:
[----:B------:R-:W-:Y:S02]  /*29b50*/  IMAD.MOV.U32 R13, RZ, RZ, R9 ;  /* 0x000000ffff0d7224 */ /* 0x000fe400078e0009 */
[----:B------:R-:W-:Y:S01]  /*29b60*/  IMAD.MOV.U32 R12, RZ, RZ, 0x5 ;  /* 0x00000005ff0c7424 */ /* 0x000fe200078e00ff */
[----:B------:R-:W-:-:S13]  /*29b70*/  IADD3 R2, P0, R14, R0, RZ ;  /* 0x000000000e027210 */ /* 0x000fda0007f1e0ff */
[----:B------:R-:W-:Y:S05]  /*29b80*/  WARPSYNC.COLLECTIVE R15, `(.L_x_3386) ;  /* 0x000000000f087348 */ /* 0x000fea0003c00000 */
[----:B------:R0:W1:Y:S02]  /*29b90*/  SHFL.IDX P6, R14, R13, R12, R11 ;  /* 0x0000000c0d0e7389 */ /* 0x00006400000c000b */
[----:B01----:R-:W-:Y:S01]  /*29ba0*/  ENDCOLLECTIVE ;  /* 0x000000000000791b */ /* 0x003fe20003800000 */
.L_x_3386:
        /* <DEDUP_REMOVED lines=13> */
.L_x_3387:
[----:B------:R-:W-:Y:S05]  /*29c80*/  BRA `(.L_x_3388) ;  /* 0xffffff9800b47947 */ /* 0x000fea000383ffff */
.L_x_3183:
        /* <DEDUP_REMOVED lines=8> */
.L_x_3390:
[----:B------:R-:W-:Y:S05]  /*29d10*/  BSYNC B0 ;  /* 0x0000000000007941 */ /* 0x000fea0003800000 */
.L_x_3389:
        /* <DEDUP_REMOVED lines=9> */
.L_x_3391:
        /* <DEDUP_REMOVED lines=24> */
.L_x_3392:
[----:B------:R-:W-:Y:S01]  /*29f30*/  IMAD.MOV.U32 R12, RZ, RZ, 0x2 ;  /* 0x00000002ff0c7424 */ /* 0x000fe200078e00ff */
[----:B------:R-:W-:-:S05]  /*29f40*/  SEL R14, R14, RZ, P1 ;  /* 0x000000ff0e0e7207 */ /* 0x000fca0000800000 */
[----:B------:R-:W-:-:S04]  /*29f50*/  IMAD.IADD R5, R13, 0x1, R14 ;  /* 0x000000010d057824 */ /* 0x000fc800078e020e */
[----:B------:R-:W-:-:S07]  /*29f60*/  IMAD.MOV.U32 R13, RZ, RZ, R5 ;  /* 0x000000ffff0d7224 */ /* 0x000fce00078e0005 */
[----:B------:R-:W-:Y:S05]  /*29f70*/  WARPSYNC.COLLECTIVE R15, `(.L_x_3393) ;  /* 0x000000000f087348 */ /* 0x000fea0003c00000 */
[----:B------:R0:W1:Y:S02]  /*29f80*/  SHFL.UP P6, R14, R13, R12, R11 ;  /* 0x0400000c0d0e7389 */ /* 0x00006400000c000b */
[----:B01----:R-:W-:Y:S01]  /*29f90*/  ENDCOLLECTIVE ;  /* 0x000000000000791b */ /* 0x003fe20003800000 */
.L_x_3393:
[----:B------:R-:W-:Y:S01]  /*29fa0*/  IMAD.MOV.U32 R12, RZ, RZ, 0x4 ;  /* 0x00000004ff0c7424 */ /* 0x000fe200078e00ff */
[----:B------:R-:W-:-:S05]  /*29fb0*/  SEL R2, R14, RZ, P2 ;  /* 0x000000ff0e027207 */ /* 0x000fca0001000000 */
[----:B------:R-:W-:-:S04]  /*29fc0*/  IMAD.IADD R2, R5, 0x1, R2 ;  /* 0x0000000105027824 */ /* 0x000fc800078e0202 */
[----:B------:R-:W-:-:S07]  /*29fd0*/  IMAD.MOV.U32 R13, RZ, RZ, R2 ;  /* 0x000000ffff0d7224 */ /* 0x000fce00078e0002 */
[----:B------:R-:W-:Y:S05]  /*29fe0*/  WARPSYNC.COLLECTIVE R15, `(.L_x_3394) ;  /* 0x000000000f087348 */ /* 0x000fea0003c00000 */
[----:B------:R0:W1:Y:S02]  /*29ff0*/  SHFL.UP P6, R14, R13, R12, R11 ;  /* 0x0400000c0d0e7389 */ /* 0x00006400000c000b */
[----:B01----:R-:W-:Y:S01]  /*2a000*/  ENDCOLLECTIVE ;  /* 0x000000000000791b */ /* 0x003fe20003800000 */
.L_x_3394:
[----:B------:R-:W-:Y:S02]  /*2a010*/  MOV R12, 0x8 ;  /* 0x00000008000c7802 */ /* 0x000fe40000000f00 */
[----:B------:R-:W-:-:S05]  /*2a020*/  SEL R3, R14, RZ, P3 ;  /* 0x000000ff0e037207 */ /* 0x000fca0001800000 */
[----:B------:R-:W-:-:S04]  /*2a030*/  IMAD.IADD R3, R2, 0x1, R3 ;  /* 0x0000000102037824 */ /* 0x000fc800078e0203 */
[----:B------:R-:W-:-:S07]  /*2a040*/  IMAD.MOV.U32 R13, RZ, RZ, R3 ;  /* 0x000000ffff0d7224 */ /* 0x000fce00078e0003 */
[----:B------:R-:W-:Y:S05]  /*2a050*/  WARPSYNC.COLLECTIVE R15, `(.L_x_3395) ;  /* 0x000000000f087348 */ /* 0x000fea0003c00000 */
[----:B------:R0:W1:Y:S02]  /*2a060*/  SHFL.UP P6, R14, R13, R12, R11 ;  /* 0x0400000c0d0e7389 */ /* 0x00006400000c000b */
[----:B01----:R-:W-:Y:S01]  /*2a070*/  ENDCOLLECTIVE ;  /* 0x000000000000791b */ /* 0x003fe20003800000 */
.L_x_3395:
[----:B------:R-:W-:Y:S01]  /*2a080*/  IMAD.MOV.U32 R12, RZ, RZ, 0x10 ;  /* 0x00000010ff0c7424 */ /* 0x000fe200078e00ff */
[----:B------:R-:W-:-:S05]  /*2a090*/  SEL R14, R14, RZ, P4 ;  /* 0x000000ff0e0e7207 */ /* 0x000fca0002000000 */
[----:B------:R-:W-:-:S04]  /*2a0a0*/  IMAD.IADD R5, R3, 0x1, R14 ;  /* 0x0000000103057824 */ /* 0x000fc800078e020e */
[----:B------:R-:W-:-:S07]  /*2a0b0*/  IMAD.MOV.U32 R13, RZ, RZ, R5 ;  /* 0x000000ffff0d7224 */ /* 0x000fce00078e0005 */
[----:B------:R-:W-:Y:S05]  /*2a0c0*/  WARPSYNC.COLLECTIVE R15, `(.L_x_3396) ;  /* 0x000000000f087348 */ /* 0x000fea0003c00000 */
[----:B------:R0:W1:Y:S02]  /*2a0d0*/  SHFL.UP P6, R14, R13, R12, R11 ;  /* 0x0400000c0d0e7389 */ /* 0x00006400000c000b */
[----:B01----:R-:W-:Y:S01]  /*2a0e0*/  ENDCOLLECTIVE ;  /* 0x000000000000791b */ /* 0x003fe20003800000 */
.L_x_3396:
        /* <DEDUP_REMOVED lines=8> */
.L_x_3397:
[----:B------:R-:W-:Y:S05]  /*2a170*/  BRA `(.L_x_3398) ;  /* 0xffffff9c00147947 */ /* 0x000fea000383ffff */
.L_x_3186:
[----:B------:R-:W-:Y:S01]  /*2a180*/  BSSY B0, `(.L_x_3399) ;  /* 0x0000007000007945 */ /* 0x000fe20003800000 */
[----:B------:R-:W-:Y:S02]  /*2a190*/  IMAD.MOV.U32 R12, RZ, RZ, 0x1 ;  /* 0x00000001ff0c7424 */ /* 0x000fe400078e00ff */
[----:B------:R-:W-:Y:S02]  /*2a1a0*/  IMAD.MOV.U32 R11, RZ, RZ, RZ ;  /* 0x000000ffff0b7224 */ /* 0x000fe400078e00ff */
[----:B------:R-:W-:-:S07]  /*2a1b0*/  IMAD.MOV.U32 R15, RZ, RZ, -0x1 ;  /* 0xffffffffff0f7424 */ /* 0x000fce00078e00ff */
[----:B------:R-:W-:Y:S05]  /*2a1c0*/  WARPSYNC.COLLECTIVE R15, `(.L_x_3400) ;  /* 0x000000000f087348 */ /* 0x000fea0003c00000 */
[----:B------:R0:W1:Y:S02]  /*2a1d0*/  SHFL.UP P6, R14, R13, R12, R11 ;  /* 0x0400000c0d0e7389 */ /* 0x00006400000c000b */
[----:B01----:R-:W-:Y:S01]  /*2a1e0*/  ENDCOLLECTIVE ;  /* 0x000000000000791b */ /* 0x003fe20003800000 */
.L_x_3400:
[----:B------:R-:W-:Y:S05]  /*2a1f0*/  BSYNC B0 ;  /* 0x0000000000007941 */ /* 0x000fea0003800000 */
.L_x_3399:
        /* <DEDUP_REMOVED lines=8> */
.L_x_3401:
[----:B------:R-:W-:Y:S01]  /*2a280*/  IMAD.MOV.U32 R12, RZ, RZ, 0x4 ;  /* 0x00000004ff0c7424 */ /* 0x000fe200078e00ff */
[----:B------:R-:W-:-:S04]  /*2a290*/  SEL R2, R14, RZ, P2 ;  /* 0x000000ff0e027207 */ /* 0x000fc80001000000 */
[----:B------:R-:W-:-:S05]  /*2a2a0*/  IADD3 R2, R13, R2, RZ ;  /* 0x000000020d027210 */ /* 0x000fca0007ffe0ff */
[----:B------:R-:W-:-:S07]  /*2a2b0*/  IMAD.MOV.U32 R13, RZ, RZ, R2 ;  /* 0x000000ffff0d7224 */ /* 0x000fce00078e0002 */
[----:B------:R-:W-:Y:S05]  /*2a2c0*/  WARPSYNC.COLLECTIVE R15, `(.L_x_3402) ;  /* 0x000000000f087348 */ /* 0x000fea0003c00000 */
[----:B------:R0:W1:Y:S02]  /*2a2d0*/  SHFL.UP P6, R14, R13, R12, R11 ;  /* 0x0400000c0d0e7389 */ /* 0x00006400000c000b */
[----:B01----:R-:W-:Y:S01]  /*2a2e0*/  ENDCOLLECTIVE ;  /* 0x000000000000791b */ /* 0x003fe20003800000 */
.L_x_3402:
[----:B------:R-:W-:Y:S01]  /*2a2f0*/  IMAD.MOV.U32 R12, RZ, RZ, 0x8 ;  /* 0x00000008ff0c7424 */ /* 0x000fe200078e00ff */
[----:B------:R-:W-:-:S05]  /*2a300*/  SEL R3, R14, RZ, P3 ;  /* 0x000000ff0e037207 */ /* 0x000fca0001800000 */
[----:B------:R-:W-:-:S04]  /*2a310*/  IMAD.IADD R3, R2, 0x1, R3 ;  /* 0x0000000102037824 */ /* 0x000fc800078e0203 */
[----:B------:R-:W-:-:S07]  /*2a320*/  IMAD.MOV.U32 R13, RZ, RZ, R3 ;  /* 0x000000ffff0d7224 */ /* 0x000fce00078e0003 */
[----:B------:R-:W-:Y:S05]  /*2a330*/  WARPSYNC.COLLECTIVE R15, `(.L_x_3403) ;  /* 0x000000000f087348 */ /* 0x000fea0003c00000 */
[----:B------:R0:W1:Y:S02]  /*2a340*/  SHFL.UP P6, R14, R13, R12, R11 ;  /* 0x0400000c0d0e7389 */ /* 0x00006400000c000b */
[----:B01----:R-:W-:Y:S01]  /*2a350*/  ENDCOLLECTIVE ;  /* 0x000000000000791b */ /* 0x003fe20003800000 */
.L_x_3403:
[----:B------:R-:W-:Y:S01]  /*2a360*/  IMAD.MOV.U32 R12, RZ, RZ, 0x10 ;  /* 0x00000010ff0c7424 */ /* 0x000fe200078e00ff */
[----:B------:R-:W-:-:S05]  /*2a370*/  SEL R14, R14, RZ, P4 ;  /* 0x000000ff0e0e7207 */ /* 0x000fca0002000000 */
[----:B------:R-:W-:-:S04]  /*2a380*/  IMAD.IADD R5, R3, 0x1, R14 ;  /* 0x0000000103057824 */ /* 0x000fc800078e020e */
[----:B------:R-:W-:-:S07]  /*2a390*/  IMAD.MOV.U32 R13, RZ, RZ, R5 ;  /* 0x000000ffff0d7224 */ /* 0x000fce00078e0005 */
[----:B------:R-:W-:Y:S05]  /*2a3a0*/  WARPSYNC.COLLECTIVE R15, `(.L_x_3404) ;  /* 0x000000000f087348 */ /* 0x000fea0003c00000 */
[----:B------:R0:W1:Y:S02]  /*2a3b0*/  SHFL.UP P6, R14, R13, R12, R11 ;  /* 0x0400000c0d0e7389 */ /* 0x00006400000c000b */
[----:B01----:R-:W-:Y:S01]  /*2a3c0*/  ENDCOLLECTIVE ;  /* 0x000000000000791b */ /* 0x003fe20003800000 */
.L_x_3404:
        /* <DEDUP_REMOVED lines=8> */
.L_x_3405:
[----:B------:R-:W-:Y:S05]  /*2a450*/  BRA `(.L_x_3406) ;  /* 0xffffff9c00007947 */ /* 0x000fea000383ffff */
.L_x_3188:
[----:B------:R-:W-:Y:S01]  /*2a460*/  BSSY B0, `(.L_x_3407) ;  /* 0x0000006000007945 */ /* 0x000fe20003800000 */
[----:B------:R-:W-:Y:S01]  /*2a470*/  PLOP3.LUT P6, PT, P6, PT, PT, 0x8, 0x0 ;  /* 0x000000000000781c */ /* 0x000fe200037ce170 */
[----:B------:R-:W-:-:S12]  /*2a480*/  IMAD.MOV.U32 R15, RZ, RZ, -0x1 ;  /* 0xffffffffff0f7424 */ /* 0x000fd800078e00ff */
[----:B0-----:R-:W-:Y:S05]  /*2a490*/  WARPSYNC.COLLECTIVE R15, `(.L_x_3408) ;  /* 0x000000000f087348 */ /* 0x001fea0003c00000 */
[----:B------:R-:W-:Y:S01]  /*2a4a0*/  VOTE.ANY R14, PT, P6 ;  /* 0x00000000000e7806 */ /* 0x000fe200030e0100 */
[----:B0-----:R-:W-:Y:S06]  /*2a4b0*/  ENDCOLLECTIVE ;  /* 0x000000000000791b */ /* 0x001fec0003800000 */
.L_x_3408:
[----:B------:R-:W-:Y:S05]  /*2a4c0*/  BSYNC B0 ;  /* 0x0000000000007941 */ /* 0x000fea0003800000 */
.L_x_3407:
[----:B------:R-:W-:Y:S01]  /*2a4d0*/  IMAD.MOV.U32 R3, RZ, RZ, R14 ;  /* 0x000000ffff037224 */ /* 0x000fe200078e000e */
[----:B------:R-:W-:Y:S01]  /*2a4e0*/  MOV R11, 0x1f ;  /* 0x0000001f000b7802 */ /* 0x000fe20000000f00 */
[----:B------:R-:W-:Y:S02]  /*2a4f0*/  IMAD.MOV.U32 R13, RZ, RZ, R25 ;  /* 0x000000ffff0d7224 */ /* 0x000fe400078e0019 */
[----:B------:R0:W1:Y:S01]  /*2a500*/  POPC R12, R3 ;  /* 0x00000003000c7309 */ /* 0x0000620000000000 */
[----:B------:R-:W-:-:S07]  /*2a510*/  IMAD.MOV.U32 R15, RZ, RZ, -0x1 ;  /* 0xffffffffff0f7424 */ /* 0x000fce00078e00ff */
[----:B01----:R-:W-:Y:S05]  /*2a520*/  WARPSYNC.COLLECTIVE R15, `(.L_x_3409) ;  /* 0x000000000f087348 */ /* 0x003fea0003c00000 */
[----:B-1----:R1:W2:Y:S02]  /*2a530*/  SHFL.IDX P6, R14, R13, R12, R11 ;  /* 0x0000000c0d0e7389 */ /* 0x0022a400000c000b */
[----:B012---:R-:W-:Y:S01]  /*2a540*/  ENDCOLLECTIVE ;  /* 0x000000000000791b */ /* 0x007fe20003800000 */
.L_x_3409:
[----:B------:R-:W-:Y:S02]  /*2a550*/  IMAD.IADD R27, R12, 0x1, R27 ;  /* 0x000000010c1b7824 */ /* 0x000fe400078e021b */
[----:B------:R-:W-:Y:S02]  /*2a560*/  IMAD.MOV.U32 R13, RZ, RZ, R4 ;  /* 0x000000ffff0d7224 */ /* 0x000fe400078e0004 */
[----:B------:R-:W-:-:S07]  /*2a570*/  IMAD.MOV.U32 R25, RZ, RZ, R14 ;  /* 0x000000ffff197224 */ /* 0x000fce00078e000e */
[----:B------:R-:W-:Y:S05]  /*2a580*/  WARPSYNC.COLLECTIVE R15, `(.L_x_3410) ;  /* 0x000000000f087348 */ /* 0x000fea0003c00000 */
[----:B------:R0:W1:Y:S02]  /*2a590*/  SHFL.IDX P6, R14, R13, R12, R11 ;  /* 0x0000000c0d0e7389 */ /* 0x00006400000c000b */
[----:B01----:R-:W-:Y:S01]  /*2a5a0*/  ENDCOLLECTIVE ;  /* 0x000000000000791b */ /* 0x003fe20003800000 */
.L_x_3410:
[----:B------:R-:W-:Y:S01]  /*2a5b0*/  IMAD.MOV.U32 R4, RZ, RZ, R14 ;  /* 0x000000ffff047224 */ /* 0x000fe200078e000e */
[----:B------:R-:W-:Y:S06]  /*2a5c0*/  BRA `(.L_x_3411) ;  /* 0xffffff9800e47947 */ /* 0x000fec000383ffff */
.L_x_3190:
[----:B------:R-:W-:Y:S01]  /*2a5d0*/  BSSY B0, `(.L_x_3412) ;  /* 0x0000007000007945 */ /* 0x000fe20003800000 */
[----:B------:R-:W-:Y:S02]  /*2a5e0*/  IMAD.MOV.U32 R13, RZ, RZ, R2 ;  /* 0x000000ffff0d7224 */ /* 0x000fe400078e0002 */
[----:B------:R-:W-:Y:S02]  /*2a5f0*/  IMAD.MOV.U32 R11, RZ, RZ, 0x1f ;  /* 0x0000001fff0b7424 */ /* 0x000fe400078e00ff */
[----:B------:R-:W-:-:S07]  /*2a600*/  IMAD.MOV.U32 R15, RZ, RZ, -0x1 ;  /* 0xffffffffff0f7424 */ /* 0x000fce00078e00ff */
[----:B0-23--:R-:W-:Y:S05]  /*2a610*/  WARPSYNC.COLLECTIVE R15, `(.L_x_3413) ;  /* 0x000000000f087348 */ /* 0x00dfea0003c00000 */
[----:B------:R1:W4:Y:S02]  /*2a620*/  SHFL.IDX P6, R14, R13, R12, R11 ;  /* 0x0000000c0d0e7389 */ /* 0x00032400000c000b */
[----:B01234-:R-:W-:Y:S01]  /*2a630*/  ENDCOLLECTIVE ;  /* 0x000000000000791b */ /* 0x01ffe20003800000 */
.L_x_3413:
[----:B------:R-:W-:Y:S05]  /*2a640*/  BSYNC B0 ;  /* 0x0000000000007941 */ /* 0x000fea0003800000 */
.L_x_3412:
[----:B------:R-:W-:Y:S01]  /*2a650*/  IMAD.MOV.U32 R6, RZ, RZ, R14 ;  /* 0x000000ffff067224 */ /* 0x000fe200078e000e */
[----:B------:R-:W-:Y:S06]  /*2a660*/  BRA `(.L_x_3189) ;  /* 0xffffff9800d47947 */ /* 0x000fec000383ffff */
.L_x_3196:
[----:B0-----:R0:W1:Y:S02]  /*2a670*/  SYNCS.PHASECHK.TRANS64.TRYWAIT P0, [R5+URZ+0x22820], R0 ;  /* 0x02282000050075a7 */ /* 0x001064000800017f */
[----:B-1----:R-:W-:Y:S05]  /*2a680*/  @!P0 NANOSLEEP.SYNCS 0x989680 ;  /* 0x009896800000895d */ /* 0x002fea0003900000 */
[----:B------:R-:W1:Y:S02]  /*2a690*/  @!P0 SYNCS.PHASECHK.TRANS64 P0, [R5+URZ+0x22820], R0 ;  /* 0x02282000050085a7 */ /* 0x000e64000800007f */
[----:B-1----:R-:W-:Y:S05]  /*2a6a0*/  @!P0 BRA `(.L_x_3196) ;  /* 0xfffffffc00f08947 */ /* 0x002fea000383ffff */
[----:B------:R-:W-:Y:S05]  /*2a6b0*/  BRA `(.L_x_3414) ;  /* 0xffffffa4002c7947 */ /* 0x000fea000383ffff */
.L_x_3197:
        /* <DEDUP_REMOVED lines=8> */
[----:B0-234-:R-:W-:Y:S05]  /*2a740*/  WARPSYNC.COLLECTIVE R15, `(.L_x_3416) ;  /* 0x000000000f087348 */ /* 0x01dfea0003c00000 */
[----:B------:R1:W0:Y:S02]  /*2a750*/  SHFL.IDX P6, R14, R13, R12, R11 ;  /* 0x0000000c0d0e7389 */ /* 0x00022400000c000b */
[----:B01234-:R-:W-:Y:S01]  /*2a760*/  ENDCOLLECTIVE ;  /* 0x000000000000791b */ /* 0x01ffe20003800000 */
.L_x_3416:
[----:B------:R-:W-:Y:S05]  /*2a770*/  BSYNC B0 ;  /* 0x0000000000007941 */ /* 0x000fea0003800000 */
.L_x_3415:
[----:B------:R-:W-:Y:S05]  /*2a780*/  BRA `(.L_x_3417) ;  /* 0xffffffa400147947 */ /* 0x000fea000383ffff */
.L_x_3198:
[----:B------:R-:W-:Y:S01]  /*2a790*/  BSSY B0, `(.L_x_3418) ;  /* 0x0000006000007945 */ /* 0x000fe20003800000 */
[----:B------:R-:W-:-:S07]  /*2a7a0*/  IMAD.MOV.U32 R15, RZ, RZ, -0x1 ;  /* 0xffffffffff0f7424 */ /* 0x000fce00078e00ff */
[----:B0-234-:R-:W-:Y:S05]  /*2a7b0*/  WARPSYNC.COLLECTIVE R15, `(.L_x_3419) ;  /* 0x000000000f0c7348 */ /* 0x01dfea0003c00000 */
[----:B------:R-:W-:Y:S02]  /*2a7c0*/  ELECT P6, UR62, PT ;  /* 0x00000000003e782f */ /* 0x000fe400038c0000 */
[----:B------:R-:W-:Y:S01]  /*2a7d0*/  MOV R14, UR62 ;  /* 0x0000003e000e7c02 */ /* 0x000fe20008000f00 */
[----:B0-234-:R-:W-:Y:S10]  /*2a7e0*/  ENDCOLLECTIVE ;  /* 0x000000000000791b */ /* 0x01dff40003800000 */
.L_x_3419:
[----:B------:R-:W-:Y:S05]  /*2a7f0*/  BSYNC B0 ;  /* 0x0000000000007941 */ /* 0x000fea0003800000 */
.L_x_3418:
[----:B------:R-:W-:Y:S05]  /*2a800*/  BRA `(.L_x_3420) ;  /* 0xffffffa400087947 */ /* 0x000fea000383ffff */
.L_x_3200:
[----:B0-----:R0:W1:Y:S02]  /*2a810*/  SYNCS.PHASECHK.TRANS64.TRYWAIT P1, [R3+URZ+0x22840], R2 ;  /* 0x02284002030075a7 */ /* 0x001064000802017f */
[----:B-1----:R-:W-:Y:S05]  /*2a820*/  @!P1 NANOSLEEP.SYNCS 0x989680 ;  /* 0x009896800000995d */ /* 0x002fea0003900000 */
[----:B------:R-:W1:Y:S02]  /*2a830*/  @!P1 SYNCS.PHASECHK.TRANS64 P1, [R3+URZ+0x22840], R2 ;  /* 0x02284002030095a7 */ /* 0x000e64000802007f */
[----:B-1----:R-:W-:Y:S05]  /*2a840*/  @!P1 BRA `(.L_x_3200) ;  /* 0xfffffffc00f09947 */ /* 0x002fea000383ffff */
[----:B------:R-:W-:Y:S05]  /*2a850*/  BRA `(.L_x_3421) ;  /* 0xffffffa400287947 */ /* 0x000fea000383ffff */
.L_x_3202:
[----:B-1----:R1:W0:Y:S02]  /*2a860*/  SYNCS.PHASECHK.TRANS64.TRYWAIT P1, [R19+URZ+0x22840], R0 ;  /* 0x02284000130075a7 */ /* 0x002224000802017f */
[----:B0-----:R-:W-:Y:S05]  /*2a870*/  @!P1 NANOSLEEP.SYNCS 0x989680 ;  /* 0x009896800000995d */ /* 0x001fea0003900000 */
[----:B------:R-:W0:Y:S02]  /*2a880*/  @!P1 SYNCS.PHASECHK.TRANS64 P1, [R19+URZ+0x22840], R0 ;  /* 0x02284000130095a7 */ /* 0x000e24000802007f */
[----:B0-----:R-:W-:Y:S05]  /*2a890*/  @!P1 BRA `(.L_x_3202) ;  /* 0xfffffffc00f09947 */ /* 0x001fea000383ffff */
[----:B------:R-:W-:Y:S05]  /*2a8a0*/  BRA `(.L_x_3422) ;  /* 0xffffffa400347947 */ /* 0x000fea000383ffff */
.L_x_3204:
[----:B------:R0:W0:Y:S02]  /*2a8b0*/  SYNCS.PHASECHK.TRANS64.TRYWAIT P1, [R3+URZ+0x22860], R2 ;  /* 0x02286002030075a7 */ /* 0x000024000802017f */
[----:B0-----:R-:W-:Y:S05]  /*2a8c0*/  @!P1 NANOSLEEP.SYNCS 0x989680 ;  /* 0x009896800000995d */ /* 0x001fea0003900000 */
[----:B------:R-:W0:Y:S02]  /*2a8d0*/  @!P1 SYNCS.PHASECHK.TRANS64 P1, [R3+URZ+0x22860], R2 ;  /* 0x02286002030095a7 */ /* 0x000e24000802007f */
[----:B0-----:R-:W-:Y:S05]  /*2a8e0*/  @!P1 BRA `(.L_x_3204) ;  /* 0xfffffffc00f09947 */ /* 0x001fea000383ffff */
[----:B------:R-:W-:Y:S05]  /*2a8f0*/  BRA `(.L_x_3423) ;  /* 0xffffffa400307947 */ /* 0x000fea000383ffff */
.L_x_3424:
        /* <DEDUP_REMOVED lines=16> */
.L_x_6566:


//--------------------- .text._ZN7cutlass13device_kernelIN5flash11enable_sm90INS1_16FlashAttnFwdSm90INS1_25CollectiveMainloopFwdSm90ILi2EN4cute5tupleIJNS5_1CILi1EEES8_S8_EEENS6_IJNS7_ILi128EEENS7_ILi96EEENS7_ILi64EEEEEELi256ENS_6half_tEfNS_4arch4Sm90ELb0ELb1ELb1ELb1ELb1ELb0ELb1ELb1ELb0ELb1ELb1ELb0EEENS1_21CollectiveEpilogueFwdINS6_IJSA_NS7_ILi256EEESB_EEES9_SE_SG_Li256ELb1ELb1ELb1ELb0EEENS1_36VarlenDynamicPersistentTileSchedulerILi128ELi96ELi256ELi128ELb1ELb1ELb1ELb1ELb0ELb1EEEEEEEEEvNT_6ParamsE --------------------------
	.section	.text._ZN7cutlass13device_kernelIN5flash11enable_sm90INS1_16FlashAttnFwdSm90INS1_25CollectiveMainloopFwdSm90ILi2EN4cute5tupleIJNS5_1CILi1EEES8_S8_EEENS6_IJNS7_ILi128EEENS7_ILi96EEENS7_ILi64EEEEEELi256ENS_6half_tEfNS_4arch4Sm90ELb0ELb1ELb1ELb1ELb1ELb0ELb1ELb1ELb0ELb1ELb1ELb0EEENS1_21CollectiveEpilogueFwdINS6_IJSA_NS7_ILi256EEESB_EEES9_SE_SG_Li256ELb1ELb1ELb1ELb0EEENS1_36VarlenDynamicPersistentTileSchedulerILi128ELi96ELi256ELi128ELb1ELb1ELb1ELb1ELb0ELb1EEEEEEEEEvNT_6ParamsE,"ax",@progbits
	.align	128
.text._ZN7cutlass13device_kernelIN5flash11enable_sm90INS1_16FlashAttnFwdSm90INS1_25CollectiveMainloopFwdSm90ILi2EN4cute5tupleIJNS5_1CILi1EEES8_S8_EEENS6_IJNS7_ILi128EEENS7_ILi96EEENS7_ILi64EEEEEELi256ENS_6half_tEfNS_4arch4Sm90ELb0ELb1ELb1ELb1ELb1ELb0ELb1ELb1ELb0ELb1ELb1ELb0EEENS1_21CollectiveEpilogueFwdINS6_IJSA_NS7_ILi256EEESB_EEES9_SE_SG_Li256ELb1ELb1ELb1ELb0EEENS1_36VarlenDynamicPersistentTileSchedulerILi128ELi96ELi256ELi128ELb1ELb1ELb1ELb1ELb0ELb1EEEEEEEEEvNT_6ParamsE:
        .type           _ZN7cutlass13device_kernelIN5flash11enable_sm90INS1_16FlashAttnFwdSm90INS1_25CollectiveMainloopFwdSm90ILi2EN4cute5tupleIJNS5_1CILi1EEES8_S8_EEENS6_IJNS7_ILi128EEENS7_ILi96EEENS7_ILi64EEEEEELi256ENS_6half_tEfNS_4arch4Sm90ELb0ELb1ELb1ELb1ELb1ELb0ELb1ELb1ELb0ELb1ELb1ELb0EEENS1_21CollectiveEpilogueFwdINS6_IJSA_NS7_ILi256EEESB_EEES9_SE_SG_Li256ELb1ELb1ELb1ELb0EEENS1_36VarlenDynamicPersistentTileSchedulerILi128ELi96ELi256ELi128ELb1ELb1ELb1ELb1ELb0ELb1EEEEEEEEEvNT_6ParamsE,@function
        .size           _ZN7cutlass13device_kernelIN5flash11enable_sm90INS1_16FlashAttnFwdSm90INS1_25CollectiveMainloopFwdSm90ILi2EN4cute5tupleIJNS5_1CILi1EEES8_S8_EEENS6_IJNS7_ILi128EEENS7_ILi96EEENS7_ILi64EEEEEELi256ENS_6half_tEfNS_4arch4Sm90ELb0ELb1ELb1ELb1ELb1ELb0ELb1ELb1ELb0ELb1ELb1ELb0EEENS1_21CollectiveEpilogueFwdINS6_IJSA_NS7_ILi256EEESB_EEES9_SE_SG_Li256ELb1ELb1ELb1ELb0EEENS1_36VarlenDynamicPersistentTileSchedulerILi128ELi96ELi256ELi128ELb1ELb1ELb1ELb1ELb0ELb1EEEEEEEEEvNT_6ParamsE,(.L_x_6567 - _ZN7cutlass13device_kernelIN5flash11enable_sm90INS1_16FlashAttnFwdSm90INS1_25CollectiveMainloopFwdSm90ILi2EN4cute5tupleIJNS5_1CILi1EEES8_S8_EEENS6_IJNS7_ILi128EEENS7_ILi96EEENS7_ILi64EEEEEELi256ENS_6half_tEfNS_4arch4Sm90ELb0ELb1ELb1ELb1ELb1ELb0ELb1ELb1ELb0ELb1ELb1ELb0EEENS1_21CollectiveEpilogueFwdINS6_IJSA_NS7_ILi256EEESB_EEES9_SE_SG_Li256ELb1ELb1ELb1ELb0EEENS1_36VarlenDynamicPersistentTileSchedulerILi128ELi96ELi256ELi128ELb1ELb1ELb1ELb1ELb0ELb1EEEEEEEEEvNT_6ParamsE)
        .other          _ZN7cutlass13device_kernelIN5flash11enable_sm90INS1_16FlashAttnFwdSm90INS1_25CollectiveMainloopFwdSm90ILi2EN4cute5tupleIJNS5_1CILi1EEES8_S8_EEENS6_IJNS7_ILi128EEENS7_ILi96EEENS7_ILi64EEEEEELi256ENS_6half_tEfNS_4arch4Sm90ELb0ELb1ELb1ELb1ELb1ELb0ELb1ELb1ELb0ELb1ELb1ELb0EEENS1_21CollectiveEpilogueFwdINS6_IJSA_NS7_ILi256EEESB_EEES9_SE_SG_Li256ELb1ELb1ELb1ELb0EEENS1_36VarlenDynamicPersistentTileSchedulerILi128ELi96ELi256ELi128ELb1ELb1ELb1ELb1ELb0ELb1EEEEEEEEEvNT_6ParamsE,@"STO_CUDA_ENTRY STV_DEFAULT"
_ZN7cutlass13device_kernelIN5flash11enable_sm90INS1_16FlashAttnFwdSm90INS1_25CollectiveMainloopFwdSm90ILi2EN4cute5tupleIJNS5_1CILi1EEES8_S8_EEENS6_IJNS7_ILi128EEENS7_ILi96EEENS7_ILi64EEEEEELi256ENS_6half_tEfNS_4arch4Sm90ELb0ELb1ELb1ELb1ELb1ELb0ELb1ELb1ELb0ELb1ELb1ELb0EEENS1_21CollectiveEpilogueFwdINS6_IJSA_NS7_ILi256EEESB_EEES9_SE_SG_Li256ELb1ELb1ELb1ELb0EEENS1_36VarlenDynamicPersistentTileSchedulerILi128ELi96ELi256ELi128ELb1ELb1ELb1ELb1ELb0ELb1EEEEEEEEEvNT_6ParamsE:
        /* <DEDUP_REMOVED lines=47> */
.L_x_3425:
        /* <DEDUP_REMOVED lines=22> */
.L_x_3426:
        /* <DEDUP_REMOVED lines=18> */
.L_x_3427:
        /* <DEDUP_REMOVED lines=22> */
.L_x_3428:
        /* <DEDUP_REMOVED lines=23> */
.L_x_3429:
[----:B------:R-:W-:Y:S01]  /*0840*/  UISETP.NE.AND UP0, UPT, UR9, URZ, UPT ;  /* 0x0000003f0900728c */ /* 0x000fe2000bf05270 */
[----:B------:R-:W-:Y:S01]  /*0850*/  NOP ;  /* 0x0000000000007918 */ /* 0x000fe20000000000 */
[----:B0-----:R-:W-:Y:S01]  /*0860*/  UMOV UR4, 0x1 ;  /* 0x0000000100047882 */ /* 0x001fe20000000000 */
[----:B------:R-:W-:Y:S01]  /*0870*/  ULDC UR5, c[0x0][0x20] ;  /* 0x0000080000057ab9 */ /* 0x000fe20000000800 */
[----:B------:R-:W-:Y:S01]  /*0880*/  USEL UR4, UR4, 0x2, !UP0 ;  /* 0x0000000204047887 */ /* 0x000fe2000c000000 */
[----:B-1234-:R-:W-:Y:S01]  /*0890*/  BAR.SYNC.DEFER_BLOCKING 0x0 ;  /* 0x0000000000007b1d */ /* 0x01efe20000010000 */
[----:B------:R-:W-:Y:S02]  /*08a0*/  PLOP3.LUT P1, PT, PT, PT, UP0, 0x80, 0x0 ;  /* 0x000000000000781c */ /* 0x000fe40003f2f008 */
[----:B------:R-:W-:Y:S02]  /*08b0*/  IADD3 R16, P0, R1, UR5, RZ ;  /* 0x0000000501107c10 */ /* 0x000fe4000ff1e0ff */
[----:B------:R-:W-:Y:S01]  /*08c0*/  IMAD.U32 R2, RZ, RZ, UR4 ;  /* 0x00000004ff027e24 */ /* 0x000fe2000f8e00ff */
[----:B------:R-:W-:Y:S01]  /*08d0*/  ULDC UR6, c[0x0][0x24] ;  /* 0x0000090000067ab9 */ /* 0x000fe20000000800 */
[----:B------:R-:W-:Y:S01]  /*08e0*/  ULDC.64 UR36, c[0x0][0x208] ;  /* 0x0000820000247ab9 */ /* 0x000fe20000000a00 */
[----:B------:R-:W-:-:S02]  /*08f0*/  IMAD.X R17, RZ, RZ, UR6, P0 ;  /* 0x00000006ff117e24 */ /* 0x000fc400080e06ff */
[----:B------:R0:W-:Y:S04]  /*0900*/  STL [R1+0x4c8], R2 ;  /* 0x0004c80201007387 */ /* 0x0001e80000100800 */
[----:B------:R-:W-:Y:S05]  /*0910*/  @!P1 BRA `(.L_x_3430) ;  /* 0x0000024800849947 */ /* 0x000fea0003800000 */
.L_x_3431:
[----:B------:R-:W-:-:S08]  /*0920*/  NOP ;  /* 0x0000000000007918 */ /* 0x000fd00000000000 */
[----:B------:R-:W1:Y:S02]  /*0930*/  USETMAXREG.TRY_ALLOC.CTAPOOL UP0, 0xe8 ;  /* 0x000000e8000079c8 */ /* 0x000e640008000600 */
[----:B-1----:R-:W-:-:S13]  /*0940*/  PLOP3.LUT P0, PT, PT, PT, UP0, 0x80, 0x0 ;  /* 0x000000000000781c */ /* 0x002fda0003f0f008 */
[----:B------:R-:W-:Y:S05]  /*0950*/  @!P0 BRA `(.L_x_3431) ;  /* 0xfffffffc00f08947 */ /* 0x000fea000383ffff */
[----:B------:R-:W1:Y:S01]  /*0960*/  S2R R0, SR_TID.X ;  /* 0x0000000000007919 */ /* 0x000e620000002100 */
[----:B------:R-:W-:Y:S06]  /*0970*/  BAR.ARV 0x8, 0x180 ;  /* 0x0206000000007b1d */ /* 0x000fec0000002000 */
[----:B0-----:R-:W-:Y:S01]  /*0980*/  IADD3 R2, P1, R16, 0x1f8, RZ ;  /* 0x000001f810027810 */ /* 0x001fe20007f3e0ff */
[----:B------:R-:W-:Y:S01]  /*0990*/  ULDC UR4, c[0x0][0xd3c] ;  /* 0x00034f0000047ab9 */ /* 0x000fe20000000800 */
[----:B------:R-:W0:Y:S03]  /*09a0*/  S2R R7, SR_CgaCtaId ;  /* 0x0000000000077919 */ /* 0x000e260000008800 */
[----:B------:R-:W-:Y:S01]  /*09b0*/  IMAD.X R3, RZ, RZ, R17, P1 ;  /* 0x000000ffff037224 */ /* 0x000fe200008e0611 */
[----:B------:R-:W-:Y:S04]  /*09c0*/  STL.64 [R1+0x1f8], RZ ;  /* 0x0001f8ff01007387 */ /* 0x000fe80000100a00 */
[----:B------:R-:W-:Y:S04]  /*09d0*/  STL.64 [R1+0x4b0], R2 ;  /* 0x0004b00201007387 */ /* 0x000fe80000100a00 */
[----:B------:R-:W-:Y:S04]  /*09e0*/  STL [R1+0x200], RZ ;  /* 0x000200ff01007387 */ /* 0x000fe80000100800 */
[----:B------:R-:W-:Y:S01]  /*09f0*/  STL [R1+0x204], RZ ;  /* 0x000204ff01007387 */ /* 0x000fe20000100800 */
[----:B-1----:R-:W-:-:S04]  /*0a00*/  SHF.R.U32.HI R0, RZ, 0x7, R0 ;  /* 0x00000007ff007819 */ /* 0x002fc80000011600 */
[----:B------:R-:W-:Y:S02]  /*0a10*/  ISETP.NE.AND P0, PT, R0, 0x1, PT ;  /* 0x000000010000780c */ /* 0x000fe40003f05270 */
[----:B------:R-:W-:-:S04]  /*0a20*/  MOV R0, 0x400 ;  /* 0x0000040000007802 */ /* 0x000fc80000000f00 */
[----:B0-----:R-:W-:-:S07]  /*0a30*/  LEA R0, R7, R0, 0x18 ;  /* 0x0000000007007211 */ /* 0x001fce00078ec0ff */
[----:B------:R-:W-:Y:S08]  /*0a40*/  @!P0 BAR.ARV 0x9, 0x100 ;  /* 0x0244000000008b1d */ /* 0x000ff00000002000 */
[----:B------:R-:W-:Y:S06]  /*0a50*/  BAR.SYNC.DEFER_BLOCKING 0x5, 0x180 ;  /* 0x0146000000007b1d */ /* 0x000fec0000010000 */
[----:B------:R0:W1:Y:S02]  /*0a60*/  LDS.128 R12, [R0+0x324d0] ;  /* 0x0324d000000c7984 */ /* 0x0000640000000c00 */
[----:B------:R-:W-:Y:S06]  /*0a70*/  BAR.ARV 0x4, 0x180 ;  /* 0x0106000000007b1d */ /* 0x000fec0000002000 */
[----:B0-----:R-:W-:-:S05]  /*0a80*/  IADD3 R0, P2, R16, 0x204, RZ ;  /* 0x0000020410007810 */ /* 0x001fca0007f5e0ff */
[----:B------:R0:W-:Y:S02]  /*0a90*/  STL [R1+0x4c0], R0 ;  /* 0x0004c00001007387 */ /* 0x0001e40000100800 */
[----:B0-----:R-:W-:-:S05]  /*0aa0*/  IMAD.X R0, RZ, RZ, R17, P2 ;  /* 0x000000ffff007224 */ /* 0x001fca00010e0611 */
[----:B------:R0:W-:Y:S01]  /*0ab0*/  STL [R1+0x4bc], R0 ;  /* 0x0004bc0001007387 */ /* 0x0001e20000100800 */
[----:B-1----:R-:W-:-:S13]  /*0ac0*/  ISETP.GE.AND P0, PT, R15, UR4, PT ;  /* 0x000000040f007c0c */ /* 0x002fda000bf06270 */
[----:B0-----:R-:W-:Y:S05]  /*0ad0*/  @P0 EXIT ;  /* 0x000000000000094d */ /* 0x001fea0003800000 */
[----:B------:R-:W0:Y:S01]  /*0ae0*/  S2R R2, SR_TID.X ;  /* 0x0000000000027919 */ /* 0x000e220000002100 */
[----:B------:R-:W-:Y:S02]  /*0af0*/  R2UR UR5, R13 ;  /* 0x000000000d0572ca */ /* 0x000fe400000e0000 */
[----:B------:R-:W-:Y:S02]  /*0b00*/  R2UR UR6, R14 ;  /* 0x000000000e0672ca */ /* 0x000fe400000e0000 */
[----:B------:R-:W-:Y:S01]  /*0b10*/  R2UR UR7, R15 ;  /* 0x000000000f0772ca */ /* 0x000fe200000e0000 */
[----:B0-----:R-:W-:-:S05]  /*0b20*/  VIADD R217, R2, 0xffffff80 ;  /* 0xffffff8002d97836 */ /* 0x001fca0000000000 */
[----:B------:R-:W-:-:S04]  /*0b30*/  SHF.R.S32.HI R0, RZ, 0x1f, R217 ;  /* 0x0000001fff007819 */ /* 0x000fc800000114d9 */
[CC--:B------:R-:W-:Y:S02]  /*0b40*/  LEA.HI R2, R0.reuse, R217.reuse, RZ, 0x7 ;  /* 0x000000d900027211 */ /* 0x0c0fe400078f38ff */
[-C--:B------:R-:W-:Y:S02]  /*0b50*/  LEA.HI R5, R0, R217.reuse, RZ, 0x4 ;  /* 0x000000d900057211 */ /* 0x080fe400078f20ff */
[----:B------:R-:W-:Y:S02]  /*0b60*/  LOP3.LUT R4, R2, 0xffffff80, RZ, 0xc0, !PT ;  /* 0xffffff8002047812 */ /* 0x000fe400078ec0ff */
[----:B------:R-:W-:Y:S02]  /*0b70*/  SHF.R.S32.HI R10, RZ, 0x4, R5 ;  /* 0x00000004ff0a7819 */ /* 0x000fe40000011405 */
[----:B------:R-:W-:Y:S01]  /*0b80*/  LOP3.LUT R8, R5, 0x3fffff0, RZ, 0xc0, !PT ;  /* 0x03fffff005087812 */ /* 0x000fe200078ec0ff */
[----:B------:R-:W-:Y:S01]  /*0b90*/  IMAD.IADD R12, R217, 0x1, -R4 ;  /* 0x00000001d90c7824 */ /* 0x000fe200078e0a04 */
[----:B------:R-:W-:-:S02]  /*0ba0*/  LEA.HI R4, R0, R217, RZ, 0x5 ;  /* 0x000000d900047211 */ /* 0x000fc400078f28ff */
[----:B------:R-:W-:Y:S01]  /*0bb0*/  LEA.HI R9, R5, R10, RZ, 0x1 ;  /* 0x0000000a05097211 */ /* 0x000fe200078f08ff */
[----:B------:R-:W-:Y:S01]  /*0bc0*/  IMAD.IADD R8, R217, 0x1, -R8 ;  /* 0x00000001d9087824 */ /* 0x000fe200078e0a08 */
[----:B------:R-:W-:Y:S01]  /*0bd0*/  SHF.R.S32.HI R3, RZ, 0x1f, R12 ;  /* 0x0000001fff037819 */ /* 0x000fe2000001140c */
[----:B------:R-:W-:Y:S01]  /*0be0*/  IMAD.SHL.U32 R6, R4, 0x20, RZ ;  /* 0x0000002004067824 */ /* 0x000fe200078e00ff */
[----:B------:R-:W-:Y:S01]  /*0bf0*/  LOP3.LUT R9, R9, 0x1ffffffe, RZ, 0xc0, !PT ;  /* 0x1ffffffe09097812 */ /* 0x000fe200078ec0ff */
[----:B------:R-:W-:Y:S01]  /*0c00*/  STL [R1+0x4b8], R12 ;  /* 0x0004b80c01007387 */ /* 0x000fe20000100800 */
[----:B------:R-:W-:Y:S02]  /*0c10*/  LEA.HI R4, R3, R12, RZ, 0x2 ;  /* 0x0000000c03047211 */ /* 0x000fe400078f10ff */
[----:B------:R-:W-:Y:S01]  /*0c20*/  LOP3.LUT R11, R6, 0xfffffc00, RZ, 0xc0, !PT ;  /* 0xfffffc00060b7812 */ /* 0x000fe200078ec0ff */
[----:B------:R-:W-:Y:S01]  /*0c30*/  IMAD.IADD R9, R10, 0x1, -R9 ;  /* 0x000000010a097824 */ /* 0x000fe200078e0a09 */
[----:B------:R-:W-:-:S02]  /*0c40*/  SHF.R.S32.HI R5, RZ, 0x2, R4 ;  /* 0x00000002ff057819 */ /* 0x000fc40000011404 */
[----:B------:R-:W-:Y:S01]  /*0c50*/  SHF.R.S32.HI R6, RZ, 0x1f, R4 ;  /* 0x0000001fff067819 */ /* 0x000fe20000011404 */
[----:B------:R-:W-:Y:S01]  /*0c60*/  IMAD R8, R8, 0x40, R11 ;  /* 0x0000004008087824 */ /* 0x000fe200078e020b */
[----:B------:R-:W-:Y:S02]  /*0c70*/  LOP3.LUT R4, R4, 0x7ffffffc, RZ, 0xc0, !PT ;  /* 0x7ffffffc04047812 */ /* 0x000fe400078ec0ff */
[----:B------:R-:W-:Y:S01]  /*0c80*/  LEA.HI R11, R0, R217, RZ, 0x2 ;  /* 0x000000d9000b7211 */ /* 0x000fe200078f10ff */
[----:B------:R-:W-:Y:S01]  /*0c90*/  IMAD R8, R9, 0x8, R8 ;  /* 0x0000000809087824 */ /* 0x000fe200078e0208 */
[----:B------:R-:W-:Y:S01]  /*0ca0*/  LEA.HI R6, R6, R5, RZ, 0x3 ;  /* 0x0000000506067211 */ /* 0x000fe200078f18ff */
[----:B------:R-:W-:Y:S01]  /*0cb0*/  IMAD.IADD R4, R12, 0x1, -R4 ;  /* 0x000000010c047824 */ /* 0x000fe200078e0a04 */
[----:B------:R-:W-:Y:S02]  /*0cc0*/  LOP3.LUT R10, R11, 0xfffffffc, RZ, 0xc0, !PT ;  /* 0xfffffffc0b0a7812 */ /* 0x000fe400078ec0ff */
[----:B------:R-:W-:Y:S01]  /*0cd0*/  SHF.R.S32.HI R11, RZ, 0x7, R2 ;  /* 0x00000007ff0b7819 */ /* 0x000fe20000011402 */
[----:B------:R-:W-:Y:S01]  /*0ce0*/  IMAD.SHL.U32 R179, R4, 0x2, RZ ;  /* 0x0000000204b37824 */ /* 0x000fe200078e00ff */
[----:B------:R-:W-:Y:S01]  /*0cf0*/  LOP3.LUT R6, R6, 0xfffffff8, RZ, 0xc0, !PT ;  /* 0xfffffff806067812 */ /* 0x000fe200078ec0ff */
[----:B------:R0:W-:Y:S01]  /*0d00*/  STL [R1+0x4d0], R8 ;  /* 0x0004d00801007387 */ /* 0x0001e20000100800 */
[----:B------:R-:W-:Y:S01]  /*0d10*/  LEA.HI R3, R3, R12, RZ, 0x5 ;  /* 0x0000000c03037211 */ /* 0x000fe200078f28ff */
[----:B------:R-:W-:Y:S01]  /*0d20*/  VIADD R210, R179, 0x18 ;  /* 0x00000018b3d27836 */ /* 0x000fe20000000000 */
[----:B------:R-:W-:Y:S01]  /*0d30*/  LEA.HI R2, R2, R11, RZ, 0x1 ;  /* 0x0000000b02027211 */ /* 0x000fe200078f08ff */
[----:B------:R-:W-:Y:S01]  /*0d40*/  IMAD.IADD R6, R5, 0x1, -R6 ;  /* 0x0000000105067824 */ /* 0x000fe200078e0a06 */
[----:B------:R-:W-:Y:S01]  /*0d50*/  LEA.HI R0, R0, R217, RZ, 0x3 ;  /* 0x000000d900007211 */ /* 0x000fe200078f18ff */
[C---:B------:R-:W-:Y:S01]  /*0d60*/  VIADD R212, R179.reuse, 0x8 ;  /* 0x00000008b3d47836 */ /* 0x040fe20000000000 */
[----:B------:R-:W-:Y:S01]  /*0d70*/  SHF.R.S32.HI R3, RZ, 0x5, R3 ;  /* 0x00000005ff037819 */ /* 0x000fe20000011403 */
[C---:B------:R-:W-:Y:S01]  /*0d80*/  VIADD R211, R179.reuse, 0x10 ;  /* 0x00000010b3d37836 */ /* 0x040fe20000000000 */
[----:B------:R-:W-:Y:S01]  /*0d90*/  LOP3.LUT R2, R2, 0x3fffffe, RZ, 0xc0, !PT ;  /* 0x03fffffe02027812 */ /* 0x000fe200078ec0ff */
[----:B------:R-:W-:Y:S01]  /*0da0*/  VIADD R207, R179, 0x30 ;  /* 0x00000030b3cf7836 */ /* 0x000fe20000000000 */
[----:B0-----:R-:W-:Y:S01]  /*0db0*/  LOP3.LUT R8, R0, 0xfffffff8, RZ, 0xc0, !PT ;  /* 0xfffffff800087812 */ /* 0x001fe200078ec0ff */
[----:B------:R-:W-:Y:S01]  /*0dc0*/  IMAD R3, R3, 0x10, R6 ;  /* 0x0000001003037824 */ /* 0x000fe200078e0206 */
[----:B------:R-:W-:Y:S01]  /*0dd0*/  SHF.R.S32.HI R215, RZ, 0x3, R0 ;  /* 0x00000003ffd77819 */ /* 0x000fe20000011400 */
[----:B------:R-:W-:Y:S01]  /*0de0*/  IMAD.IADD R2, R11, 0x1, -R2 ;  /* 0x000000010b027824 */ /* 0x000fe200078e0a02 */
[----:B------:R-:W-:Y:S01]  /*0df0*/  SHF.R.S32.HI R0, RZ, 0x1f, R210 ;  /* 0x0000001fff007819 */ /* 0x000fe200000114d2 */
[C---:B------:R-:W-:Y:S01]  /*0e00*/  VIADD R209, R179.reuse, 0x20 ;  /* 0x00000020b3d17836 */ /* 0x040fe20000000000 */
[----:B------:R-:W-:Y:S01]  /*0e10*/  STL [R1+0x4c4], R11 ;  /* 0x0004c40b01007387 */ /* 0x000fe20000100800 */
[----:B------:R-:W-:Y:S01]  /*0e20*/  IMAD R178, R2, 0x40, R3 ;  /* 0x0000004002b27824 */ /* 0x000fe200078e0203 */
[----:B------:R-:W-:Y:S01]  /*0e30*/  SHF.R.S32.HI R3, RZ, 0x1f, R212 ;  /* 0x0000001fff037819 */ /* 0x000fe200000114d4 */
[C---:B------:R-:W-:Y:S01]  /*0e40*/  VIADD R208, R179.reuse, 0x28 ;  /* 0x00000028b3d07836 */ /* 0x040fe20000000000 */
[----:B------:R0:W-:Y:S01]  /*0e50*/  STL [R1+0x4a4], R0 ;  /* 0x0004a40001007387 */ /* 0x0001e20000100800 */
[----:B------:R-:W-:Y:S01]  /*0e60*/  SHF.R.S32.HI R2, RZ, 0x1f, R211 ;  /* 0x0000001fff027819 */ /* 0x000fe200000114d3 */
[----:B------:R-:W-:-:S02]  /*0e70*/  VIADD R204, R179, 0x48 ;  /* 0x00000048b3cc7836 */ /* 0x000fc40000000000 */
[----:B------:R1:W-:Y:S01]  /*0e80*/  STL [R1+0x4ac], R3 ;  /* 0x0004ac0301007387 */ /* 0x0003e20000100800 */
[C---:B------:R-:W-:Y:S02]  /*0e90*/  VIADD R206, R179.reuse, 0x38 ;  /* 0x00000038b3ce7836 */ /* 0x040fe40000000000 */
[C---:B------:R-:W-:Y:S01]  /*0ea0*/  VIADD R205, R179.reuse, 0x40 ;  /* 0x00000040b3cd7836 */ /* 0x040fe20000000000 */
[----:B------:R2:W-:Y:S01]  /*0eb0*/  STL [R1+0x4a8], R2 ;  /* 0x0004a80201007387 */ /* 0x0005e20000100800 */
[C---:B------:R-:W-:Y:S01]  /*0ec0*/  VIADD R201, R179.reuse, 0x60 ;  /* 0x00000060b3c97836 */ /* 0x040fe20000000000 */
[----:B0-----:R-:W-:Y:S01]  /*0ed0*/  SHF.R.S32.HI R0, RZ, 0x1f, R207 ;  /* 0x0000001fff007819 */ /* 0x001fe200000114cf */
[C---:B------:R-:W-:Y:S02]  /*0ee0*/  VIADD R203, R179.reuse, 0x50 ;  /* 0x00000050b3cb7836 */ /* 0x040fe40000000000 */
[C---:B------:R-:W-:Y:S01]  /*0ef0*/  VIADD R202, R179.reuse, 0x58 ;  /* 0x00000058b3ca7836 */ /* 0x040fe20000000000 */
[----:B-1----:R-:W-:Y:S01]  /*0f00*/  SHF.R.S32.HI R3, RZ, 0x1f, R209 ;  /* 0x0000001fff037819 */ /* 0x002fe200000114d1 */
[----:B------:R0:W-:Y:S01]  /*0f10*/  STL [R1+0x498], R0 ;  /* 0x0004980001007387 */ /* 0x0001e20000100800 */
[----:B------:R-:W-:Y:S01]  /*0f20*/  VIADD R198, R179, 0x78 ;  /* 0x00000078b3c67836 */ /* 0x000fe20000000000 */
[----:B--2---:R-:W-:-:S02]  /*0f30*/  SHF.R.S32.HI R2, RZ, 0x1f, R208 ;  /* 0x0000001fff027819 */ /* 0x004fc400000114d0 */
        /* <DEDUP_REMOVED lines=13> */
[----:B------:R-:W-:Y:S02]  /*1010*/  IMAD.IADD R10, R217, 0x1, -R10 ;  /* 0x00000001d90a7824 */ /* 0x000fe400078e0a0a */
[C---:B------:R-:W-:Y:S01]  /*1020*/  VIADD R194, R179.reuse, 0x98 ;  /* 0x00000098b3c27836 */ /* 0x040fe20000000000 */
[----:B------:R2:W-:Y:S01]  /*1030*/  STL [R1+0x490], R2 ;  /* 0x0004900201007387 */ /* 0x0005e20000100800 */
[C---:B------:R-:W-:Y:S01]  /*1040*/  VIADD R193, R179.reuse, 0xa0 ;  /* 0x000000a0b3c17836 */ /* 0x040fe20000000000 */
[----:B0-----:R-:W-:Y:S01]  /*1050*/  SHF.R.S32.HI R0, RZ, 0x1f, R201 ;  /* 0x0000001fff007819 */ /* 0x001fe200000114c9 */
[C---:B------:R-:W-:Y:S01]  /*1060*/  VIADD R189, R179.reuse, 0xc0 ;  /* 0x000000c0b3bd7836 */ /* 0x040fe20000000000 */
[----:B------:R-:W-:Y:S01]  /*1070*/  LEA.HI R5, R10, R10, RZ, 0x1 ;  /* 0x0000000a0a057211 */ /* 0x000fe200078f08ff */
[C---:B------:R-:W-:Y:S01]  /*1080*/  VIADD R191, R179.reuse, 0xb0 ;  /* 0x000000b0b3bf7836 */ /* 0x040fe20000000000 */
[----:B-1----:R-:W-:Y:S01]  /*1090*/  SHF.R.S32.HI R3, RZ, 0x1f, R203 ;  /* 0x0000001fff037819 */ /* 0x002fe200000114cb */
[----:B------:R0:W-:Y:S01]  /*10a0*/  STL [R1+0x480], R0 ;  /* 0x0004800001007387 */ /* 0x0001e20000100800 */
[----:B------:R-:W-:Y:S01]  /*10b0*/  VIADD R190, R179, 0xb8 ;  /* 0x000000b8b3be7836 */ /* 0x000fe20000000000 */
[----:B------:R-:W-:Y:S01]  /*10c0*/  LOP3.LUT R5, R5, 0x1ffffffe, RZ, 0xc0, !PT ;  /* 0x1ffffffe05057812 */ /* 0x000fe200078ec0ff */
[C---:B------:R-:W-:Y:S01]  /*10d0*/  VIADD R186, R179.reuse, 0xd8 ;  /* 0x000000d8b3ba7836 */ /* 0x040fe20000000000 */
[----:B--2---:R-:W-:Y:S01]  /*10e0*/  SHF.R.S32.HI R2, RZ, 0x1f, R202 ;  /* 0x0000001fff027819 */ /* 0x004fe200000114ca */
[----:B------:R1:W-:Y:S01]  /*10f0*/  STL [R1+0x488], R3 ;  /* 0x0004880301007387 */ /* 0x0003e20000100800 */
[----:B------:R-:W-:-:S02]  /*1100*/  VIADD R188, R179, 0xc8 ;  /* 0x000000c8b3bc7836 */ /* 0x000fc40000000000 */
[----:B------:R-:W-:Y:S01]  /*1110*/  VIADD R187, R179, 0xd0 ;  /* 0x000000d0b3bb7836 */ /* 0x000fe20000000000 */
[----:B------:R2:W-:Y:S01]  /*1120*/  STL [R1+0x484], R2 ;  /* 0x0004840201007387 */ /* 0x0005e20000100800 */
[----:B0-----:R-:W-:Y:S01]  /*1130*/  SHF.R.S32.HI R0, RZ, 0x1f, R198 ;  /* 0x0000001fff007819 */ /* 0x001fe200000114c6 */
[----:B------:R-:W-:Y:S02]  /*1140*/  IMAD.IADD R5, R10, 0x1, -R5 ;  /* 0x000000010a057824 */ /* 0x000fe400078e0a05 */
[----:B------:R-:W-:Y:S02]  /*1150*/  IMAD.IADD R225, R217, 0x1, -R8 ;  /* 0x00000001d9e17824 */ /* 0x000fe400078e0a08 */
[----:B------:R0:W-:Y:S01]  /*1160*/  STL [R1+0x474], R0 ;  /* 0x0004740001007387 */ /* 0x0001e20000100800 */
[----:B-1----:R-:W-:Y:S01]  /*1170*/  SHF.R.S32.HI R3, RZ, 0x1f, R200 ;  /* 0x0000001fff037819 */ /* 0x002fe200000114c8 */
[----:B------:R-:W-:Y:S01]  /*1180*/  IMAD.SHL.U32 R22, R225, 0x8, RZ ;  /* 0x00000008e1167824 */ /* 0x000fe200078e00ff */
[----:B--2---:R-:W-:Y:S01]  /*1190*/  SHF.R.S32.HI R2, RZ, 0x1f, R199 ;  /* 0x0000001fff027819 */ /* 0x004fe200000114c7 */
[----:B------:R-:W-:-:S02]  /*11a0*/  VIADD R185, R179, 0xe0 ;  /* 0x000000e0b3b97836 */ /* 0x000fc40000000000 */
[----:B------:R1:W-:Y:S01]  /*11b0*/  STL [R1+0x47c], R3 ;  /* 0x00047c0301007387 */ /* 0x0003e20000100800 */
[C---:B------:R-:W-:Y:S01]  /*11c0*/  VIADD R176, R22.reuse, 0x40 ;  /* 0x0000004016b07836 */ /* 0x040fe20000000000 */
[----:B------:R-:W-:Y:S01]  /*11d0*/  SHF.R.S32.HI R183, RZ, 0x1f, R22 ;  /* 0x0000001fffb77819 */ /* 0x000fe20000011416 */
[C---:B------:R-:W-:Y:S01]  /*11e0*/  VIADD R23, R22.reuse, 0x80 ;  /* 0x0000008016177836 */ /* 0x040fe20000000000 */
[----:B0-----:R-:W-:Y:S01]  /*11f0*/  SHF.R.S32.HI R0, RZ, 0x1f, R195 ;  /* 0x0000001fff007819 */ /* 0x001fe200000114c3 */
[----:B------:R0:W-:Y:S01]  /*1200*/  STL [R1+0x478], R2 ;  /* 0x0004780201007387 */ /* 0x0001e20000100800 */
[----:B------:R-:W-:Y:S01]  /*1210*/  VIADD R177, R22, 0xc0 ;  /* 0x000000c016b17836 */ /* 0x000fe20000000000 */
[----:B------:R-:W-:Y:S01]  /*1220*/  SHF.R.S32.HI R182, RZ, 0x1f, R176 ;  /* 0x0000001fffb67819 */ /* 0x000fe200000114b0 */
[C---:B------:R-:W-:Y:S01]  /*1230*/  VIADD R184, R179.reuse, 0xe8 ;  /* 0x000000e8b3b87836 */ /* 0x040fe20000000000 */
[----:B------:R2:W-:Y:S01]  /*1240*/  STL [R1+0x468], R0 ;  /* 0x0004680001007387 */ /* 0x0005e20000100800 */
[----:B-1----:R-:W-:Y:S01]  /*1250*/  SHF.R.S32.HI R3, RZ, 0x1f, R197 ;  /* 0x0000001fff037819 */ /* 0x002fe200000114c5 */
[C---:B------:R-:W-:Y:S01]  /*1260*/  VIADD R214, R179.reuse, 0xf0 ;  /* 0x000000f0b3d67836 */ /* 0x040fe20000000000 */
[----:B------:R-:W-:Y:S01]  /*1270*/  SHF.R.S32.HI R181, RZ, 0x1f, R23 ;  /* 0x0000001fffb57819 */ /* 0x000fe20000011417 */
[----:B------:R-:W-:Y:S01]  /*1280*/  VIADD R213, R179, 0xf8 ;  /* 0x000000f8b3d57836 */ /* 0x000fe20000000000 */
[----:B------:R-:W-:Y:S01]  /*1290*/  SHF.R.S32.HI R180, RZ, 0x1f, R177 ;  /* 0x0000001fffb47819 */ /* 0x000fe200000114b1 */
[----:B------:R1:W-:Y:S01]  /*12a0*/  STL [R1+0x470], R3 ;  /* 0x0004700301007387 */ /* 0x0003e20000100800 */
[----:B0-----:R-:W-:-:S02]  /*12b0*/  SHF.R.S32.HI R2, RZ, 0x1f, R196 ;  /* 0x0000001fff027819 */ /* 0x001fc400000114c4 */
[----:B------:R-:W-:Y:S02]  /*12c0*/  SHF.R.S32.HI R229, RZ, 0x1f, R185 ;  /* 0x0000001fffe57819 */ /* 0x000fe400000114b9 */
[----:B--2---:R-:W-:Y:S01]  /*12d0*/  SHF.R.S32.HI R0, RZ, 0x1f, R192 ;  /* 0x0000001fff007819 */ /* 0x004fe200000114c0 */
[----:B------:R0:W-:Y:S01]  /*12e0*/  STL [R1+0x46c], R2 ;  /* 0x00046c0201007387 */ /* 0x0001e20000100800 */
[----:B------:R-:W-:Y:S02]  /*12f0*/  SHF.R.S32.HI R228, RZ, 0x1f, R184 ;  /* 0x0000001fffe47819 */ /* 0x000fe400000114b8 */
[----:B------:R-:W-:Y:S01]  /*1300*/  SHF.R.S32.HI R227, RZ, 0x1f, R214 ;  /* 0x0000001fffe37819 */ /* 0x000fe200000114d6 */
[----:B------:R2:W-:Y:S01]  /*1310*/  STL [R1+0x45c], R0 ;  /* 0x00045c0001007387 */ /* 0x0005e20000100800 */
[----:B-1----:R-:W-:Y:S02]  /*1320*/  SHF.R.S32.HI R3, RZ, 0x1f, R194 ;  /* 0x0000001fff037819 */ /* 0x002fe400000114c2 */
[----:B------:R-:W-:-:S02]  /*1330*/  SHF.R.S32.HI R226, RZ, 0x1f, R213 ;  /* 0x0000001fffe27819 */ /* 0x000fc400000114d5 */
[----:B0-----:R-:W-:Y:S01]  /*1340*/  SHF.R.S32.HI R2, RZ, 0x1f, R193 ;  /* 0x0000001fff027819 */ /* 0x001fe200000114c1 */
[----:B------:R0:W-:Y:S01]  /*1350*/  STL [R1+0x464], R3 ;  /* 0x0004640301007387 */ /* 0x0001e20000100800 */
[----:B--2---:R-:W-:-:S03]  /*1360*/  SHF.R.S32.HI R0, RZ, 0x1f, R189 ;  /* 0x0000001fff007819 */ /* 0x004fc600000114bd */
[----:B------:R1:W-:Y:S04]  /*1370*/  STL [R1+0x460], R2 ;  /* 0x0004600201007387 */ /* 0x0003e80000100800 */
[----:B------:R2:W-:Y:S01]  /*1380*/  STL [R1+0x450], R0 ;  /* 0x0004500001007387 */ /* 0x0005e20000100800 */
[----:B0-----:R-:W-:Y:S02]  /*1390*/  SHF.R.S32.HI R3, RZ, 0x1f, R191 ;  /* 0x0000001fff037819 */ /* 0x001fe400000114bf */
[----:B-1----:R-:W-:-:S03]  /*13a0*/  SHF.R.S32.HI R2, RZ, 0x1f, R190 ;  /* 0x0000001fff027819 */ /* 0x002fc600000114be */
[----:B------:R0:W-:Y:S01]  /*13b0*/  STL [R1+0x458], R3 ;  /* 0x0004580301007387 */ /* 0x0001e20000100800 */
[----:B--2---:R-:W-:-:S03]  /*13c0*/  SHF.R.S32.HI R0, RZ, 0x1f, R186 ;  /* 0x0000001fff007819 */ /* 0x004fc600000114ba */
[----:B------:R1:W-:Y:S04]  /*13d0*/  STL [R1+0x454], R2 ;  /* 0x0004540201007387 */ /* 0x0003e80000100800 */
[----:B------:R2:W-:Y:S01]  /*13e0*/  STL [R1+0x444], R0 ;  /* 0x0004440001007387 */ /* 0x0005e20000100800 */
[----:B0-----:R-:W-:Y:S02]  /*13f0*/  SHF.R.S32.HI R3, RZ, 0x1f, R188 ;  /* 0x0000001fff037819 */ /* 0x001fe400000114bc */
[----:B-1----:R-:W-:-:S03]  /*1400*/  SHF.R.S32.HI R2, RZ, 0x1f, R187 ;  /* 0x0000001fff027819 */ /* 0x002fc600000114bb */
[----:B------:R0:W-:Y:S01]  /*1410*/  STL [R1+0x44c], R3 ;  /* 0x00044c0301007387 */ /* 0x0001e20000100800 */
[----:B--2---:R-:W-:-:S03]  /*1420*/  IMAD R0, R5, 0x8, R178 ;  /* 0x0000000805007824 */ /* 0x004fc600078e02b2 */
[----:B------:R0:W-:Y:S04]  /*1430*/  STL [R1+0x448], R2 ;  /* 0x0004480201007387 */ /* 0x0001e80000100800 */
[----:B------:R0:W-:Y:S02]  /*1440*/  STL [R1+0x4cc], R0 ;  /* 0x0004cc0001007387 */ /* 0x0001e40000100800 */
.L_x_3562:
[----:B------:R-:W-:Y:S01]  /*1450*/  ULDC.64 UR8, c[0x0][0xb20] ;  /* 0x0002c80000087ab9 */ /* 0x000fe20000000a00 */
[----:B------:R-:W-:Y:S01]  /*1460*/  ULDC.64 UR10, c[0x0][0xb18] ;  /* 0x0002c600000a7ab9 */ /* 0x000fe20000000a00 */
[----:B------:R-:W-:Y:S01]  /*1470*/  UISETP.NE.U32.AND UP0, UPT, UR8, URZ, UPT ;  /* 0x0000003f0800728c */ /* 0x000fe2000bf05070 */
[----:B------:R-:W-:-:S03]  /*1480*/  ULDC UR45, c[0x0][0x2f0] ;  /* 0x0000bc00002d7ab9 */ /* 0x000fc60000000800 */
[----:B------:R-:W-:-:S03]  /*1490*/  UISETP.NE.AND.EX UP0, UPT, UR9, URZ, UPT, UP0 ;  /* 0x0000003f0900728c */ /* 0x000fc6000bf05300 */
[----:B------:R-:W-:Y:S02]  /*14a0*/  ULDC.64 UR8, c[0x0][0xb10] ;  /* 0x0002c40000087ab9 */ /* 0x000fe40000000a00 */
[----:B------:R-:W-:Y:S01]  /*14b0*/  UISETP.NE.U32.AND UP1, UPT, UR8, URZ, UPT ;  /* 0x0000003f0800728c */ /* 0x000fe2000bf25070 */
[----:B------:R-:W-:-:S03]  /*14c0*/  PLOP3.LUT P0, PT, PT, PT, UP0, 0x80, 0x0 ;  /* 0x000000000000781c */ /* 0x000fc60003f0f008 */
[----:B------:R-:W-:-:S03]  /*14d0*/  UISETP.NE.AND.EX UP1, UPT, UR9, URZ, UPT, UP1 ;  /* 0x0000003f0900728c */ /* 0x000fc6000bf25310 */
[----:B------:R-:W-:Y:S02]  /*14e0*/  @UP0 ULDC.64 UR8, c[0x0][0xb20] ;  /* 0x0002c80000080ab9 */ /* 0x000fe40000000a00 */
[----:B------:R-:W-:Y:S01]  /*14f0*/  @UP0 UIMAD.WIDE UR8, UR7, 0x4, UR8 ;  /* 0x00000004070808a5 */ /* 0x000fe2000f8e0208 */
[----:B------:R-:W-:-:S05]  /*1500*/  PLOP3.LUT P2, PT, PT, PT, UP1, 0x80, 0x0 ;  /* 0x000000000000781c */ /* 0x000fca0003f4f018 */
[----:B01-3--:R-:W-:Y:S02]  /*1510*/  IMAD.U32 R2, RZ, RZ, UR8 ;  /* 0x00000008ff027e24 */ /* 0x00bfe4000f8e00ff */
[----:B------:R-:W-:Y:S01]  /*1520*/  IMAD.U32 R3, RZ, RZ, UR9 ;  /* 0x00000009ff037e24 */ /* 0x000fe2000f8e00ff */
[----:B------:R-:W-:Y:S02]  /*1530*/  @UP1 ULDC.64 UR8, c[0x0][0xb10] ;  /* 0x0002c40000081ab9 */ /* 0x000fe40000000a00 */
[----:B------:R-:W-:Y:S02]  /*1540*/  @UP1 UIMAD.WIDE UR8, UR7, 0x4, UR8 ;  /* 0x00000004070818a5 */ /* 0x000fe4000f8e0208 */
[----:B--2---:R-:W2:Y:S04]  /*1550*/  @P0 LDG.E R2, desc[UR36][R2.64] ;  /* 0x0000002402020981 */ /* 0x004ea8000c1e1900 */
[----:B------:R-:W-:-:S02]  /*1560*/  IMAD.U32 R4, RZ, RZ, UR8 ;  /* 0x00000008ff047e24 */ /* 0x000fc4000f8e00ff */
[----:B------:R-:W-:Y:S01]  /*1570*/  IMAD.U32 R5, RZ, RZ, UR9 ;  /* 0x00000009ff057e24 */ /* 0x000fe2000f8e00ff */
[----:B------:R-:W-:-:S04]  /*1580*/  ULDC.64 UR8, c[0x0][0x418] ;  /* 0x0001060000087ab9 */ /* 0x000fc80000000a00 */
[----:B------:R-:W3:Y:S01]  /*1590*/  @P2 LDG.E R4, desc[UR36][R4.64] ;  /* 0x0000002404042981 */ /* 0x000ee2000c1e1900 */
[----:B------:R-:W-:Y:S01]  /*15a0*/  UISETP.NE.U32.AND UP0, UPT, UR8, URZ, UPT ;  /* 0x0000003f0800728c */ /* 0x000fe2000bf05070 */
[----:B------:R-:W-:Y:S01]  /*15b0*/  ISETP.NE.U32.AND P1, PT, RZ, UR10, PT ;  /* 0x0000000aff007c0c */ /* 0x000fe2000bf25070 */
[----:B------:R-:W-:Y:S01]  /*15c0*/  UMOV UR4, URZ ;  /* 0x0000003f00047c82 */ /* 0x000fe20008000000 */
[----:B------:R-:W-:Y:S01]  /*15d0*/  ULDC UR8, c[0x0][0x424] ;  /* 0x0001090000087ab9 */ /* 0x000fe20000000800 */
[----:B------:R-:W-:Y:S01]  /*15e0*/  UISETP.NE.AND.EX UP0, UPT, UR9, URZ, UPT, UP0 ;  /* 0x0000003f0900728c */ /* 0x000fe2000bf05300 */
[----:B------:R-:W-:Y:S01]  /*15f0*/  ISETP.NE.AND.EX P1, PT, RZ, UR11, PT, P1 ;  /* 0x0000000bff007c0c */ /* 0x000fe2000bf25310 */
[----:B------:R-:W-:Y:S01]  /*1600*/  ULDC UR44, c[0x0][0x288] ;  /* 0x0000a200002c7ab9 */ /* 0x000fe20000000800 */
[----:B------:R-:W-:Y:S02]  /*1610*/  ULOP3.LUT UR60, UR6, 0xffff, URZ, 0xc0, !UPT ;  /* 0x0000ffff063c7892 */ /* 0x000fe4000f8ec03f */
[----:B------:R-:W-:-:S04]  /*1620*/  USEL UR8, UR8, 0x1, UP0 ;  /* 0x0000000108087887 */ /* 0x000fc80008000000 */
[----:B------:R-:W-:Y:S01]  /*1630*/  UIMAD UR45, UR8, UR45, URZ ;  /* 0x0000002d082d72a4 */ /* 0x000fe2000f8e023f */
[----:B--2---:R-:W-:Y:S02]  /*1640*/  @P0 R2UR UR4, R2 ;  /* 0x00000000020402ca */ /* 0x004fe400000e0000 */
        /* <DEDUP_REMOVED lines=15> */
.L_x_3432:
[----:B------:R-:W-:Y:S01]  /*1740*/  IMAD.U32 R216, RZ, RZ, UR7 ;  /* 0x00000007ffd87e24 */ /* 0x000fe2000f8e00ff */
[----:B------:R-:W-:Y:S06]  /*1750*/  @!P1 BRA `(.L_x_3433) ;  /* 0x00000000001c9947 */ /* 0x000fec0003800000 */
[----:B------:R-:W-:Y:S02]  /*1760*/  ULDC.64 UR8, c[0x0][0xb18] ;  /* 0x0002c60000087ab9 */ /* 0x000fe40000000a00 */
[----:B------:R-:W-:-:S06]  /*1770*/  UIMAD.WIDE UR8, UR7, 0x4, UR8 ;  /* 0x00000004070878a5 */ /* 0x000fcc000f8e0208 */
[----:B------:R-:W-:Y:S02]  /*1780*/  IMAD.U32 R2, RZ, RZ, UR8 ;  /* 0x00000008ff027e24 */ /* 0x000fe4000f8e00ff */
[----:B------:R-:W-:-:S05]  /*1790*/  IMAD.U32 R3, RZ, RZ, UR9 ;  /* 0x00000009ff037e24 */ /* 0x000fca000f8e00ff */
[----:B------:R-:W2:Y:S02]  /*17a0*/  LDG.E R2, desc[UR36][R2.64] ;  /* 0x0000002402027981 */ /* 0x000ea4000c1e1900 */
[----:B--2---:R-:W-:Y:S01]  /*17b0*/  R2UR UR45, R2 ;  /* 0x00000000022d72ca */ /* 0x004fe200000e0000 */
[----:B------:R-:W-:-:S14]  /*17c0*/  BRA `(.L_x_3434) ;  /* 0x0000000000347947 */ /* 0x000fdc0003800000 */
.L_x_3433:
        /* <DEDUP_REMOVED lines=13> */
.L_x_3434:
[----:B------:R-:W2:Y:S01]  /*18a0*/  LDL R0, [R1+0x4c8] ;  /* 0x0004c80001007983 */ /* 0x000ea20000100800 */
[----:B------:R-:W-:Y:S01]  /*18b0*/  MOV R72, 0x400 ;  /* 0x0000040000487802 */ /* 0x000fe20000000f00 */
[----:B------:R-:W0:Y:S01]  /*18c0*/  LDC R8, c[0x0][0xa80] ;  /* 0x0002a000ff087b82 */ /* 0x000e220000000800 */
[----:B------:R-:W-:Y:S01]  /*18d0*/  IMAD.MOV.U32 R5, RZ, RZ, 0x80 ;  /* 0x00000080ff057424 */ /* 0x000fe200078e00ff */
[----:B------:R-:W1:Y:S01]  /*18e0*/  S2R R21, SR_CgaCtaId ;  /* 0x0000000000157919 */ /* 0x000e620000008800 */
[----:B------:R-:W-:Y:S01]  /*18f0*/  IMAD.MOV.U32 R6, RZ, RZ, 0x100 ;  /* 0x00000100ff067424 */ /* 0x000fe200078e00ff */
[----:B------:R-:W-:Y:S01]  /*1900*/  UIADD3 UR45, -UR4, UR45, URZ ;  /* 0x0000002d042d7290 */ /* 0x000fe2000fffe13f */
[----:B------:R-:W-:Y:S01]  /*1910*/  IMAD.MOV.U32 R19, RZ, RZ, 0x80 ;  /* 0x00000080ff137424 */ /* 0x000fe200078e00ff */
[----:B------:R-:W3:Y:S01]  /*1920*/  S2R R3, SR_SWINHI ;  /* 0x0000000000037919 */ /* 0x000ee20000002f00 */
[----:B------:R-:W-:Y:S01]  /*1930*/  ULDC UR4, c[0x0][0x448] ;  /* 0x0001120000047ab9 */ /* 0x000fe20000000800 */
[----:B------:R-:W-:Y:S01]  /*1940*/  IMAD.MOV.U32 R20, RZ, RZ, 0x100 ;  /* 0x00000100ff147424 */ /* 0x000fe200078e00ff */
[----:B------:R-:W-:Y:S01]  /*1950*/  UISETP.NE.AND UP1, UPT, UR4, 0x1, UPT ;  /* 0x000000010400788c */ /* 0x000fe2000bf25270 */
[----:B------:R-:W-:Y:S01]  /*1960*/  IMAD.U32 R14, RZ, RZ, UR5 ;  /* 0x00000005ff0e7e24 */ /* 0x000fe2000f8e00ff */
[----:B------:R-:W-:Y:S01]  /*1970*/  USHF.L.U32 UR58, UR5, 0x7, URZ ;  /* 0x00000007053a7899 */ /* 0x000fe2000800063f */
[----:B------:R-:W-:Y:S01]  /*1980*/  STL.128 [R1+0x210], RZ ;  /* 0x000210ff01007387 */ /* 0x000fe20000100c00 */
[----:B------:R-:W-:Y:S01]  /*1990*/  ULOP3.LUT UR8, UR6, 0xff000000, URZ, 0xc0, !UPT ;  /* 0xff00000006087892 */ /* 0x000fe2000f8ec03f */
[----:B------:R-:W-:-:S02]  /*19a0*/  ULDC.64 UR4, c[0x0][0xad8] ;  /* 0x0002b60000047ab9 */ /* 0x000fc40000000a00 */
[----:B------:R-:W-:Y:S01]  /*19b0*/  STL [R1+0x50], R14 ;  /* 0x0000500e01007387 */ /* 0x000fe20000100800 */
[----:B------:R-:W-:Y:S02]  /*19c0*/  UISETP.GE.AND UP0, UPT, UR5, 0x1, UPT ;  /* 0x000000010500788c */ /* 0x000fe4000bf06270 */
[----:B------:R-:W-:Y:S01]  /*19d0*/  UIADD3 UR9, UR58, 0x7f, URZ ;  /* 0x0000007f3a097890 */ /* 0x000fe2000fffe03f */
[----:B------:R-:W-:Y:S01]  /*19e0*/  STL.128 [R1+0x220], RZ ;  /* 0x000220ff01007387 */ /* 0x000fe20000100c00 */
[----:B------:R-:W-:Y:S01]  /*19f0*/  ULOP3.LUT UR59, UR6, 0xff0000, URZ, 0xc0, !UPT ;  /* 0x00ff0000063b7892 */ /* 0x000fe2000f8ec03f */
[----:B------:R-:W-:Y:S02]  /*1a00*/  @UP1 ULDC UR10, c[0x0][0x450] ;  /* 0x00011400000a1ab9 */ /* 0x000fe40000000800 */
[----:B0-----:R-:W-:Y:S01]  /*1a10*/  STL [R1+0x230], R8 ;  /* 0x0002300801007387 */ /* 0x001fe20000100800 */
[----:B------:R-:W-:Y:S01]  /*1a20*/  @UP1 ULDC UR6, c[0x0][0x44c] ;  /* 0x0001130000061ab9 */ /* 0x000fe20000000800 */
[----:B------:R-:W-:-:S02]  /*1a30*/  UIADD3 UR38, UR45, 0x1, -UR44 ;  /* 0x000000012d267890 */ /* 0x000fc4000fffe82c */
[----:B------:R-:W-:Y:S01]  /*1a40*/  STL.128 [R1+0x240], RZ ;  /* 0x000240ff01007387 */ /* 0x000fe20000100c00 */
[----:B------:R-:W-:Y:S02]  /*1a50*/  USHF.R.U32.HI UR8, URZ, 0x8, UR8 ;  /* 0x000000083f087899 */ /* 0x000fe40008011608 */
[----:B------:R-:W-:Y:S01]  /*1a60*/  UP2UR UR39, UPR, URZ, 0x2 ;  /* 0x000000023f277883 */ /* 0x000fe20008000000 */
[----:B------:R-:W-:Y:S01]  /*1a70*/  STL.128 [R1+0x250], RZ ;  /* 0x000250ff01007387 */ /* 0x000fe20000100c00 */
[----:B------:R-:W-:Y:S01]  /*1a80*/  UP2UR UR41, UPR, URZ, 0x1 ;  /* 0x000000013f297883 */ /* 0x000fe20008000000 */
[----:B-1----:R-:W-:Y:S01]  /*1a90*/  LEA R72, R21, R72, 0x18 ;  /* 0x0000004815487211 */ /* 0x002fe200078ec0ff */
[----:B------:R-:W-:Y:S01]  /*1aa0*/  ULEA.HI UR59, UR59, UR8, URZ, 0x10 ;  /* 0x000000083b3b7291 */ /* 0x000fe2000f8f803f */
[----:B------:R-:W-:Y:S02]  /*1ab0*/  STL.64 [R1+0x30], R20 ;  /* 0x0000301401007387 */ /* 0x000fe40000100a00 */
[----:B------:R-:W-:-:S02]  /*1ac0*/  MOV R26, R72 ;  /* 0x00000048001a7202 */ /* 0x000fc40000000f00 */
[----:B---3--:R-:W-:Y:S01]  /*1ad0*/  MOV R27, R3 ;  /* 0x00000003001b7202 */ /* 0x008fe20000000f00 */
[----:B------:R-:W-:Y:S01]  /*1ae0*/  STL.128 [R1+0x260], RZ ;  /* 0x000260ff01007387 */ /* 0x000fe20000100c00 */
[C---:B------:R-:W-:Y:S02]  /*1af0*/  IADD3 R2, P2, R26.reuse, 0x32450, RZ ;  /* 0x000324501a027810 */ /* 0x040fe40007f5e0ff */
[C---:B------:R-:W-:Y:S01]  /*1b00*/  IADD3 R10, P0, R26.reuse, 0x32430, RZ ;  /* 0x000324301a0a7810 */ /* 0x040fe20007f1e0ff */
[----:B------:R-:W-:Y:S01]  /*1b10*/  STL.128 [R1+0x270], RZ ;  /* 0x000270ff01007387 */ /* 0x000fe20000100c00 */
[----:B------:R-:W-:Y:S01]  /*1b20*/  IADD3 R12, P1, R26, 0x32440, RZ ;  /* 0x000324401a0c7810 */ /* 0x000fe20007f3e0ff */
[--C-:B------:R-:W-:Y:S01]  /*1b30*/  IMAD.X R9, RZ, RZ, R27.reuse, P2 ;  /* 0x000000ffff097224 */ /* 0x100fe200010e061b */
[C---:B------:R-:W-:Y:S01]  /*1b40*/  IADD3 R36, P2, R16.reuse, 0x28, RZ ;  /* 0x0000002810247810 */ /* 0x040fe20007f5e0ff */
[--C-:B------:R-:W-:Y:S01]  /*1b50*/  IMAD.X R11, RZ, RZ, R27.reuse, P0 ;  /* 0x000000ffff0b7224 */ /* 0x100fe200000e061b */
[----:B------:R-:W-:Y:S01]  /*1b60*/  STL.128 [R1+0x280], RZ ;  /* 0x000280ff01007387 */ /* 0x000fe20000100c00 */
[----:B------:R-:W-:Y:S01]  /*1b70*/  IMAD.X R13, RZ, RZ, R27, P1 ;  /* 0x000000ffff0d7224 */ /* 0x000fe200008e061b */
[C---:B------:R-:W-:Y:S01]  /*1b80*/  IADD3 R35, P0, R16.reuse, 0x210, RZ ;  /* 0x0000021010237810 */ /* 0x040fe20007f1e0ff */
[----:B------:R-:W-:Y:S01]  /*1b90*/  IMAD.X R47, RZ, RZ, R17, P2 ;  /* 0x000000ffff2f7224 */ /* 0x000fe200010e0611 */
[----:B------:R-:W-:Y:S01]  /*1ba0*/  STL.64 [R1+0x18], R10 ;  /* 0x0000180a01007387 */ /* 0x000fe20000100a00 */
[----:B------:R-:W-:-:S02]  /*1bb0*/  IADD3 R34, P1, R16, 0x240, RZ ;  /* 0x0000024010227810 */ /* 0x000fc40007f3e0ff */
[--C-:B------:R-:W-:Y:S01]  /*1bc0*/  IMAD.X R44, RZ, RZ, R17.reuse, P0 ;  /* 0x000000ffff2c7224 */ /* 0x100fe200000e0611 */
[----:B------:R-:W-:Y:S02]  /*1bd0*/  STL.64 [R1+0x20], R12 ;  /* 0x0000200c01007387 */ /* 0x000fe40000100a00 */
[----:B------:R-:W-:Y:S02]  /*1be0*/  IMAD.X R45, RZ, RZ, R17, P1 ;  /* 0x000000ffff2d7224 */ /* 0x000fe400008e0611 */
[----:B------:R-:W-:Y:S04]  /*1bf0*/  STL.128 [R1+0x290], RZ ;  /* 0x000290ff01007387 */ /* 0x000fe80000100c00 */
        /* <DEDUP_REMOVED lines=26> */
[----:B------:R-:W-:Y:S04]  /*1da0*/  STL [R1+0x10], RZ ;  /* 0x000010ff01007387 */ /* 0x000fe80000100800 */
[----:B------:R-:W-:Y:S01]  /*1db0*/  STL [R1+0x38], RZ ;  /* 0x000038ff01007387 */ /* 0x000fe20000100800 */
[----:B--2---:R-:W-:-:S02]  /*1dc0*/  R2UR UR7, R0 ;  /* 0x00000000000772ca */ /* 0x004fc400000e0000 */
[----:B------:R-:W-:-:S05]  /*1dd0*/  IADD3 R0, P3, R26, 0x32460, RZ ;  /* 0x000324601a007810 */ /* 0x000fca0007f7e0ff */
[----:B------:R-:W-:Y:S01]  /*1de0*/  IMAD.X R3, RZ, RZ, R27, P3 ;  /* 0x000000ffff037224 */ /* 0x000fe200018e061b */
[----:B------:R-:W-:-:S05]  /*1df0*/  PLOP3.LUT P3, PT, PT, PT, UP0, 0x40, 0x0 ;  /* 0x000000000000781c */ /* 0x000fca0003f6e808 */
[----:B------:R-:W-:Y:S02]  /*1e00*/  IMAD.U32 R4, RZ, RZ, UR7 ;  /* 0x00000007ff047e24 */ /* 0x000fe4000f8e00ff */
[----:B------:R-:W-:Y:S01]  /*1e10*/  IMAD.U32 R18, RZ, RZ, UR7 ;  /* 0x00000007ff127e24 */ /* 0x000fe2000f8e00ff */
[----:B------:R-:W-:Y:S02]  /*1e20*/  UIMAD.WIDE.U32 UR6, UR9, UR6, URZ ;  /* 0x00000006090672a5 */ /* 0x000fe4000f8e003f */
[----:B------:R0:W-:Y:S02]  /*1e30*/  STL.128 [R1], R4 ;  /* 0x0000000401007387 */ /* 0x0001e40000100c00 */
[----:B------:R-:W-:Y:S02]  /*1e40*/  @UP1 USHF.R.U32.HI UR9, URZ, UR10, UR7 ;  /* 0x0000000a3f091299 */ /* 0x000fe40008011607 */
[----:B------:R1:W-:Y:S02]  /*1e50*/  STL.64 [R1+0x28], R18 ;  /* 0x0000281201007387 */ /* 0x0003e40000100a00 */
[----:B------:R-:W-:-:S04]  /*1e60*/  UIADD3 UR9, UR38, UR9, URZ ;  /* 0x0000000926097290 */ /* 0x000fc8000fffe03f */
[----:B------:R-:W-:Y:S01]  /*1e70*/  UIADD3 UR4, UR9, UR4, URZ ;  /* 0x0000000409047290 */ /* 0x000fe2000fffe03f */
[----:B0-----:R-:W-:Y:S02]  /*1e80*/  IMAD.MOV.U32 R4, RZ, RZ, R2 ;  /* 0x000000ffff047224 */ /* 0x001fe400078e0002 */
[----:B------:R-:W-:Y:S02]  /*1e90*/  IMAD.MOV.U32 R5, RZ, RZ, R9 ;  /* 0x000000ffff057224 */ /* 0x000fe400078e0009 */
[----:B------:R-:W-:Y:S02]  /*1ea0*/  IMAD.MOV.U32 R6, RZ, RZ, R0 ;  /* 0x000000ffff067224 */ /* 0x000fe400078e0000 */
[----:B------:R-:W-:-:S05]  /*1eb0*/  IMAD.MOV.U32 R7, RZ, RZ, R3 ;  /* 0x000000ffff077224 */ /* 0x000fca00078e0003 */
[----:B------:R1:W-:Y:S01]  /*1ec0*/  STL.128 [R1+0x40], R4 ;  /* 0x0000400401007387 */ /* 0x0003e20000100c00 */
        /* <DEDUP_REMOVED lines=11> */
.L_x_3436:
[----:B------:R-:W-:-:S11]  /*1f80*/  UISETP.NE.AND UP0, UPT, UR5, 0x1, UPT ;  /* 0x000000010500788c */ /* 0x000fd6000bf05270 */
[----:B------:R-:W-:Y:S02]  /*1f90*/  @UP0 ULDC.64 UR10, c[0x0][0xae0] ;  /* 0x0002b800000a0ab9 */ /* 0x000fe40000000a00 */
[----:B------:R-:W-:-:S04]  /*1fa0*/  UIMAD.WIDE.U32 UR6, UR8, UR10, URZ ;  /* 0x0000000a080672a5 */ /* 0x000fc8000f8e003f */
[----:B------:R-:W-:-:S12]  /*1fb0*/  @UP0 USHF.R.U32.HI UR8, URZ, UR11, UR7 ;  /* 0x0000000b3f080299 */ /* 0x000fd80008011607 */
.L_x_3437:
[----:B------:R-:W-:-:S04]  /*1fc0*/  UIMAD UR8, UR8, UR5, UR5 ;  /* 0x00000005080872a4 */ /* 0x000fc8000f8e0205 */
[----:B------:R-:W-:-:S04]  /*1fd0*/  UISETP.LT.AND UP0, UPT, UR4, UR8, UPT ;  /* 0x000000080400728c */ /* 0x000fc8000bf01270 */
[----:B------:R-:W-:-:S12]  /*1fe0*/  USEL UR4, UR4, UR8, UP0 ;  /* 0x0000000804047287 */ /* 0x000fd80008000000 */
.L_x_3435:
        /* <DEDUP_REMOVED lines=12> */
[----:B------:R-:W-:Y:S01]  /*20b0*/  UMOV UR12, UR58 ;  /* 0x0000003a000c7c82 */ /* 0x000fe20008000000 */
        /* <DEDUP_REMOVED lines=20> */
.L_x_3439:
[----:B------:R-:W-:-:S11]  /*2200*/  UISETP.NE.AND UP0, UPT, UR5, 0x1, UPT ;  /* 0x000000010500788c */ /* 0x000fd6000bf05270 */
[----:B------:R-:W-:Y:S02]  /*2210*/  @UP0 ULDC.64 UR12, c[0x0][0xae0] ;  /* 0x0002b800000c0ab9 */ /* 0x000fe40000000a00 */
[----:B------:R-:W-:-:S04]  /*2220*/  UIMAD.WIDE.U32 UR8, UR7, UR12, URZ ;  /* 0x0000000c070872a5 */ /* 0x000fc8000f8e003f */
[----:B------:R-:W-:-:S12]  /*2230*/  @UP0 USHF.R.U32.HI UR7, URZ, UR13, UR9 ;  /* 0x0000000d3f070299 */ /* 0x000fd80008011609 */
.L_x_3440:
[----:B------:R-:W-:-:S04]  /*2240*/  UIMAD UR5, UR7, UR5, URZ ;  /* 0x00000005070572a4 */ /* 0x000fc8000f8e023f */
[----:B------:R-:W-:-:S04]  /*2250*/  UISETP.LT.AND UP0, UPT, UR10, UR5, UPT ;  /* 0x000000050a00728c */ /* 0x000fc8000bf01270 */
[----:B------:R-:W-:-:S12]  /*2260*/  USEL UR10, UR10, UR5, !UP0 ;  /* 0x000000050a0a7287 */ /* 0x000fd8000c000000 */
.L_x_3438:
[----:B------:R-:W-:Y:S02]  /*2270*/  UIMAD.WIDE UR4, UR10, 0x2aaaaaab, URZ ;  /* 0x2aaaaaab0a0478a5 */ /* 0x000fe4000f8e023f */
[----:B------:R-:W-:Y:S02]  /*2280*/  ULOP3.LUT UR61, UR59, 0xff, URZ, 0xc0, !UPT ;  /* 0x000000ff3b3d7892 */ /* 0x000fe4000f8ec03f */
[----:B------:R-:W-:Y:S02]  /*2290*/  USHF.R.U32.HI UR4, URZ, 0x1f, UR5 ;  /* 0x0000001f3f047899 */ /* 0x000fe40008011605 */
[----:B------:R-:W-:Y:S02]  /*22a0*/  USHF.R.U32.HI UR59, URZ, 0x10, UR59 ;  /* 0x000000103f3b7899 */ /* 0x000fe4000801163b */
[----:B------:R-:W-:-:S04]  /*22b0*/  ULEA.HI.SX32 UR4, UR5, UR4, 0x1c ;  /* 0x0000000405047291 */ /* 0x000fc8000f8fe23f */
[----:B------:R-:W-:-:S04]  /*22c0*/  UISETP.LT.AND UP0, UPT, URZ, UR4, UPT ;  /* 0x000000043f00728c */ /* 0x000fc8000bf01270 */
[----:B------:R-:W-:-:S03]  /*22d0*/  USEL UR40, URZ, UR4, !UP0 ;  /* 0x000000043f287287 */ /* 0x000fc6000c000000 */
[----:B------:R-:W-:Y:S01]  /*22e0*/  UMOV UR4, URZ ;  /* 0x0000003f00047c82 */ /* 0x000fe20008000000 */
[----:B------:R-:W-:-:S06]  /*22f0*/  UISETP.GT.AND UP0, UPT, UR6, UR40, UPT ;  /* 0x000000280600728c */ /* 0x000fcc000bf04270 */
[----:B------:R-:W-:-:S13]  /*2300*/  PLOP3.LUT P0, PT, PT, PT, UP0, 0x80, 0x0 ;  /* 0x000000000000781c */ /* 0x000fda0003f0f008 */
[----:B------:R-:W-:Y:S05]  /*2310*/  @!P0 BRA `(.L_x_3441) ;  /* 0x0000000000948947 */ /* 0x000fea0003800000 */
[----:B------:R-:W-:Y:S01]  /*2320*/  UISETP.NE.AND UP0, UPT, UR59, URZ, UPT ;  /* 0x0000003f3b00728c */ /* 0x000fe2000bf05270 */
[----:B------:R-:W-:-:S03]  /*2330*/  ULDC UR4, c[0x0][0xae8] ;  /* 0x0002ba0000047ab9 */ /* 0x000fc60000000800 */
[----:B------:R-:W-:-:S04]  /*2340*/  USEL UR10, UR59, UR4, UP0 ;  /* 0x000000043b0a7287 */ /* 0x000fc80008000000 */
[----:B------:R-:W-:Y:S02]  /*2350*/  UIADD3 UR4, UR10, -0x1, UR6 ;  /* 0xffffffff0a047890 */ /* 0x000fe4000fffe006 */
[----:B------:R-:W-:Y:S02]  /*2360*/  IMAD.U32 R3, RZ, RZ, UR10 ;  /* 0x0000000aff037e24 */ /* 0x000fe4000f8e00ff */
[----:B------:R-:W-:-:S03]  /*2370*/  UIADD3 UR7, -UR40, UR4, URZ ;  /* 0x0000000428077290 */ /* 0x000fc6000fffe13f */
[-C--:B------:R-:W-:Y:S01]  /*2380*/  IABS R0, R3.reuse ;  /* 0x0000000300007213 */ /* 0x080fe20000000000 */
[----:B------:R-:W-:Y:S01]  /*2390*/  UMOV UR4, URZ ;  /* 0x0000003f00047c82 */ /* 0x000fe20008000000 */
[----:B-1----:R-:W-:Y:S01]  /*23a0*/  IABS R5, R3 ;  /* 0x0000000300057213 */ /* 0x002fe20000000000 */
[----:B------:R-:W-:Y:S01]  /*23b0*/  IMAD.U32 R4, RZ, RZ, UR7 ;  /* 0x00000007ff047e24 */ /* 0x000fe2000f8e00ff */
[----:B------:R-:W-:Y:S01]  /*23c0*/  R2UR UR11, R0 ;  /* 0x00000000000b72ca */ /* 0x000fe200000e0000 */
[----:B------:R-:W-:-:S03]  /*23d0*/  ULOP3.LUT UR7, UR7, UR10, URZ, 0x3c, !UPT ;  /* 0x0000000a07077292 */ /* 0x000fc6000f8e3c3f */
[----:B------:R-:W-:-:S05]  /*23e0*/  IABS R4, R4 ;  /* 0x0000000400047213 */ /* 0x000fca0000000000 */
[----:B------:R-:W-:-:S04]  /*23f0*/  IMAD.MOV.U32 R3, RZ, RZ, R4 ;  /* 0x000000ffff037224 */ /* 0x000fc800078e0004 */
[----:B------:R-:W0:Y:S01]  /*2400*/  I2F.RP R0, UR11 ;  /* 0x0000000b00007d06 */ /* 0x000e220008209400 */
[----:B------:R-:W-:-:S07]  /*2410*/  R2UR UR9, R3 ;  /* 0x00000000030972ca */ /* 0x000fce00000e0000 */
        /* <DEDUP_REMOVED lines=21> */
.L_x_3441:
        /* <DEDUP_REMOVED lines=9> */
[----:B------:R-:W2:Y:S01]  /*2600*/  LDL R2, [R1+0x4c4] ;  /* 0x0004c40001027983 */ /* 0x000ea20000100800 */
[----:B------:R-:W-:Y:S01]  /*2610*/  VIADD R8, R72, 0x400 ;  /* 0x0000040048087836 */ /* 0x000fe20000000000 */
[----:B-1----:R-:W-:Y:S01]  /*2620*/  IADD3 R18, P5, R16, 0x58, RZ ;  /* 0x0000005810127810 */ /* 0x002fe20007fbe0ff */
[----:B------:R-:W-:Y:S01]  /*2630*/  IMAD.MOV.U32 R4, RZ, RZ, 0x1 ;  /* 0x00000001ff047424 */ /* 0x000fe200078e00ff */
[----:B------:R-:W-:Y:S01]  /*2640*/  STL.64 [R1+0x58], RZ ;  /* 0x000058ff01007387 */ /* 0x000fe20000100a00 */
[----:B------:R-:W-:Y:S01]  /*2650*/  IMAD.MOV.U32 R5, RZ, RZ, RZ ;  /* 0x000000ffff057224 */ /* 0x000fe200078e00ff */
[----:B------:R-:W-:Y:S01]  /*2660*/  SHF.R.U32.HI R8, RZ, 0x4, R8 ;  /* 0x00000004ff087819 */ /* 0x000fe20000011608 */
[----:B------:R-:W-:Y:S01]  /*2670*/  IMAD.MOV.U32 R6, RZ, RZ, 0x1 ;  /* 0x00000001ff067424 */ /* 0x000fe200078e00ff */
[----:B------:R-:W-:Y:S01]  /*2680*/  STL.128 [R1+0x90], RZ ;  /* 0x000090ff01007387 */ /* 0x000fe20000100c00 */
[----:B------:R-:W-:Y:S01]  /*2690*/  IMAD.MOV.U32 R7, RZ, RZ, RZ ;  /* 0x000000ffff077224 */ /* 0x000fe200078e00ff */
[----:B------:R-:W-:Y:S01]  /*26a0*/  LOP3.LUT R8, R8, 0x3fff, RZ, 0xc0, !PT ;  /* 0x00003fff08087812 */ /* 0x000fe200078ec0ff */
[----:B------:R-:W-:Y:S01]  /*26b0*/  IMAD.MOV.U32 R10, RZ, RZ, 0x1 ;  /* 0x00000001ff0a7424 */ /* 0x000fe200078e00ff */
[----:B------:R-:W-:Y:S01]  /*26c0*/  STL.128 [R1+0xa0], RZ ;  /* 0x0000a0ff01007387 */ /* 0x000fe20000100c00 */
[----:B------:R-:W-:Y:S01]  /*26d0*/  IMAD.MOV.U32 R11, RZ, RZ, RZ ;  /* 0x000000ffff0b7224 */ /* 0x000fe200078e00ff */
[C---:B------:R-:W-:Y:S01]  /*26e0*/  IADD3 R42, P6, R16.reuse, 0x60, RZ ;  /* 0x00000060102a7810 */ /* 0x040fe20007fde0ff */
[----:B------:R-:W-:Y:S01]  /*26f0*/  IMAD.X R19, RZ, RZ, R17, P5 ;  /* 0x000000ffff137224 */ /* 0x000fe200028e0611 */
[----:B------:R0:W-:Y:S01]  /*2700*/  STL.128 [R1+0x60], R4 ;  /* 0x0000600401007387 */ /* 0x0001e20000100c00 */
[----:B------:R-:W-:-:S02]  /*2710*/  IADD3 R41, P1, R16, 0x68, RZ ;  /* 0x0000006810297810 */ /* 0x000fc40007f3e0ff */
[C---:B------:R-:W-:Y:S01]  /*2720*/  IADD3 R40, P2, R16.reuse, 0x70, RZ ;  /* 0x0000007010287810 */ /* 0x040fe20007f5e0ff */
[----:B------:R-:W-:Y:S01]  /*2730*/  STL.64 [R1+0x70], R10 ;  /* 0x0000700a01007387 */ /* 0x000fe20000100a00 */
[--C-:B------:R-:W-:Y:S01]  /*2740*/  IMAD.X R43, RZ, RZ, R17.reuse, P6 ;  /* 0x000000ffff2b7224 */ /* 0x100fe200030e0611 */
[C---:B------:R-:W-:Y:S01]  /*2750*/  IADD3 R39, P3, R16.reuse, 0x78, RZ ;  /* 0x0000007810277810 */ /* 0x040fe20007f7e0ff */
[--C-:B------:R-:W-:Y:S01]  /*2760*/  IMAD.X R56, RZ, RZ, R17.reuse, P1 ;  /* 0x000000ffff387224 */ /* 0x100fe200008e0611 */
[----:B------:R-:W-:Y:S01]  /*2770*/  STL.128 [R1+0xb0], RZ ;  /* 0x0000b0ff01007387 */ /* 0x000fe20000100c00 */
[--C-:B------:R-:W-:Y:S01]  /*2780*/  IMAD.X R55, RZ, RZ, R17.reuse, P2 ;  /* 0x000000ffff377224 */ /* 0x100fe200010e0611 */
[C---:B------:R-:W-:Y:S01]  /*2790*/  IADD3 R38, P4, R16.reuse, 0x80, RZ ;  /* 0x0000008010267810 */ /* 0x040fe20007f9e0ff */
[----:B------:R-:W-:Y:S01]  /*27a0*/  IMAD.X R54, RZ, RZ, R17, P3 ;  /* 0x000000ffff367224 */ /* 0x000fe200018e0611 */
[----:B------:R-:W-:Y:S01]  /*27b0*/  STL.128 [R1+0xc0], RZ ;  /* 0x0000c0ff01007387 */ /* 0x000fe20000100c00 */
[----:B------:R-:W-:-:S02]  /*27c0*/  IADD3 R32, P5, R16, 0x88, RZ ;  /* 0x0000008810207810 */ /* 0x000fc40007fbe0ff */
[----:B------:R-:W-:Y:S01]  /*27d0*/  IADD3 R37, P6, R16, 0x90, RZ ;  /* 0x0000009010257810 */ /* 0x000fe20007fde0ff */
[----:B0-----:R-:W-:Y:S01]  /*27e0*/  IMAD.MOV.U32 R5, RZ, RZ, 0x40000040 ;  /* 0x40000040ff057424 */ /* 0x001fe200078e00ff */
[C---:B------:R-:W-:Y:S01]  /*27f0*/  LOP3.LUT R6, R8.reuse, 0x3000000, RZ, 0xfc, !PT ;  /* 0x0300000008067812 */ /* 0x040fe200078efcff */
[----:B------:R-:W-:Y:S01]  /*2800*/  IMAD.MOV.U32 R7, RZ, RZ, 0x40000040 ;  /* 0x40000040ff077424 */ /* 0x000fe200078e00ff */
[----:B------:R-:W-:Y:S01]  /*2810*/  LOP3.LUT R8, R8, 0x10000, RZ, 0xfc, !PT ;  /* 0x0001000008087812 */ /* 0x000fe200078efcff */
[----:B------:R-:W-:Y:S01]  /*2820*/  STL.128 [R1+0xd0], RZ ;  /* 0x0000d0ff01007387 */ /* 0x000fe20000100c00 */
[C---:B------:R-:W-:Y:S01]  /*2830*/  IADD3 R50, P1, R16.reuse, 0xf0, RZ ;  /* 0x000000f010327810 */ /* 0x040fe20007f3e0ff */
[--C-:B------:R-:W-:Y:S01]  /*2840*/  IMAD.X R53, RZ, RZ, R17.reuse, P4 ;  /* 0x000000ffff357224 */ /* 0x100fe200020e0611 */
[----:B------:R-:W-:Y:S01]  /*2850*/  IADD3 R48, P2, R16, 0xf8, RZ ;  /* 0x000000f810307810 */ /* 0x000fe20007f5e0ff */
[----:B------:R-:W-:Y:S01]  /*2860*/  STL.128 [R1+0xe0], RZ ;  /* 0x0000e0ff01007387 */ /* 0x000fe20000100c00 */
[----:B------:R-:W-:-:S02]  /*2870*/  IMAD.X R33, RZ, RZ, R17, P5 ;  /* 0x000000ffff217224 */ /* 0x000fc400028e0611 */
[--C-:B------:R-:W-:Y:S02]  /*2880*/  IMAD.X R52, RZ, RZ, R17.reuse, P6 ;  /* 0x000000ffff347224 */ /* 0x100fe400030e0611 */
[--C-:B------:R-:W-:Y:S02]  /*2890*/  IMAD.X R51, RZ, RZ, R17.reuse, P1 ;  /* 0x000000ffff337224 */ /* 0x100fe400008e0611 */
[----:B------:R-:W-:Y:S01]  /*28a0*/  IMAD.X R49, RZ, RZ, R17, P2 ;  /* 0x000000ffff317224 */ /* 0x000fe200010e0611 */
[----:B--2---:R-:W0:Y:S02]  /*28b0*/  SHFL.IDX PT, R0, R2, RZ, 0x1f ;  /* 0x00001fff02007589 */ /* 0x004e2400000e0000 */
[----:B0-----:R-:W-:-:S04]  /*28c0*/  LEA.HI R2, R0, R0, RZ, 0x1 ;  /* 0x0000000000027211 */ /* 0x001fc800078f08ff */
[----:B------:R-:W-:Y:S01]  /*28d0*/  LOP3.LUT R3, R2, 0x7fffe, RZ, 0xc0, !PT ;  /* 0x0007fffe02037812 */ /* 0x000fe200078ec0ff */
[----:B------:R-:W-:-:S04]  /*28e0*/  VIADD R2, R72, 0x1c400 ;  /* 0x0001c40048027836 */ /* 0x000fc80000000000 */
[----:B------:R-:W-:Y:S01]  /*28f0*/  IMAD.IADD R0, R0, 0x1, -R3 ;  /* 0x0000000100007824 */ /* 0x000fe200078e0a03 */
[----:B------:R-:W-:Y:S01]  /*2900*/  SHF.R.U32.HI R2, RZ, 0x4, R2 ;  /* 0x00000004ff027819 */ /* 0x000fe20000011602 */
[----:B------:R-:W-:-:S03]  /*2910*/  VIADD R3, R72, 0x18400 ;  /* 0x0001840048037836 */ /* 0x000fc60000000000 */
[----:B------:R-:W-:Y:S01]  /*2920*/  LOP3.LUT R2, R2, 0x3fff, RZ, 0xc0, !PT ;  /* 0x00003fff02027812 */ /* 0x000fe200078ec0ff */
[----:B------:R-:W-:Y:S01]  /*2930*/  IMAD R0, R0, 0x2000, R3 ;  /* 0x0000200000007824 */ /* 0x000fe200078e0203 */
[----:B------:R-:W-:Y:S02]  /*2940*/  LOP3.LUT P0, RZ, R3, 0x1bf, RZ, 0xc0, !PT ;  /* 0x000001bf03ff7812 */ /* 0x000fe4000780c0ff */
[----:B------:R-:W-:Y:S01]  /*2950*/  LOP3.LUT R4, R2, 0x10000, RZ, 0xfc, !PT ;  /* 0x0001000002047812 */ /* 0x000fe200078efcff */
[----:B------:R-:W-:Y:S01]  /*2960*/  VIADD R3, R0, 0xa000 ;  /* 0x0000a00000037836 */ /* 0x000fe20000000000 */
[----:B------:R-:W-:-:S03]  /*2970*/  SHF.R.U32.HI R0, RZ, 0x4, R0 ;  /* 0x00000004ff007819 */ /* 0x000fc60000011600 */
[----:B------:R0:W-:Y:S01]  /*2980*/  STL.128 [R1+0x80], R4 ;  /* 0x0000800401007387 */ /* 0x0001e20000100c00 */
[----:B------:R-:W-:Y:S02]  /*2990*/  SHF.R.U32.HI R3, RZ, 0x4, R3 ;  /* 0x00000004ff037819 */ /* 0x000fe40000011603 */
[----:B------:R-:W-:Y:S02]  /*29a0*/  LOP3.LUT R0, R0, 0x3fff, RZ, 0xc0, !PT ;  /* 0x00003fff00007812 */ /* 0x000fe400078ec0ff */
[----:B------:R-:W-:Y:S02]  /*29b0*/  LOP3.LUT R3, R3, 0x3fff, RZ, 0xc0, !PT ;  /* 0x00003fff03037812 */ /* 0x000fe400078ec0ff */
[----:B------:R-:W-:Y:S02]  /*29c0*/  LOP3.LUT R2, R0, 0x10000, RZ, 0xfc, !PT ;  /* 0x0001000000027812 */ /* 0x000fe400078efcff */
[----:B------:R-:W-:Y:S01]  /*29d0*/  LOP3.LUT R0, R3, 0x10000, RZ, 0xfc, !PT ;  /* 0x0001000003007812 */ /* 0x000fe200078efcff */
[----:B------:R-:W-:-:S05]  /*29e0*/  IMAD.MOV.U32 R3, RZ, RZ, 0x40000040 ;  /* 0x40000040ff037424 */ /* 0x000fca00078e00ff */
[----:B------:R1:W-:Y:S01]  /*29f0*/  STL.64 [R1+0x78], R2 ;  /* 0x0000780201007387 */ /* 0x0003e20000100a00 */
[----:B0-----:R-:W-:Y:S02]  /*2a00*/  IMAD.MOV.U32 R6, RZ, RZ, R8 ;  /* 0x000000ffff067224 */ /* 0x001fe400078e0008 */
[----:B------:R-:W-:-:S05]  /*2a10*/  IMAD.MOV.U32 R4, RZ, RZ, R0 ;  /* 0x000000ffff047224 */ /* 0x000fca00078e0000 */
[----:B------:R1:W-:Y:S01]  /*2a20*/  STL.128 [R1+0xf0], R4 ;  /* 0x0000f00401007387 */ /* 0x0003e20000100c00 */
[----:B------:R-:W-:Y:S05]  /*2a30*/  @!P0 BRA `(.L_x_3443) ;  /* 0x0000000000408947 */ /* 0x000fea0003800000 */
[----:B-1----:R-:W-:Y:S01]  /*2a40*/  MOV R2, 0x0 ;  /* 0x0000000000027802 */ /* 0x002fe20000000f00 */
        /* <DEDUP_REMOVED lines=15> */
.L_x_3443:
[----:B------:R-:W2:Y:S01]  /*2b40*/  LDL R46, [R1+0x204] ;  /* 0x00020400012e7983 */ /* 0x000ea20000100800 */
[----:B------:R-:W0:Y:S01]  /*2b50*/  LDC.64 R10, c[0x0][0xad0] ;  /* 0x0002b400ff0a7b82 */ /* 0x000e220000000a00 */
[C---:B------:R-:W-:Y:S01]  /*2b60*/  IADD3 R24, P0, R16.reuse, 0x100, RZ ;  /* 0x0000010010187810 */ /* 0x040fe20007f1e0ff */
[----:B------:R-:W-:Y:S01]  /*2b70*/  IMAD.U32 R13, RZ, RZ, UR45 ;  /* 0x0000002dff0d7e24 */ /* 0x000fe2000f8e00ff */
[----:B------:R-:W3:Y:S01]  /*2b80*/  S2R R57, SR_TID.X ;  /* 0x0000000000397919 */ /* 0x000ee20000002100 */
[----:B------:R-:W-:Y:S01]  /*2b90*/  IMAD.U32 R12, RZ, RZ, UR44 ;  /* 0x0000002cff0c7e24 */ /* 0x000fe2000f8e00ff */
[----:B------:R-:W-:Y:S01]  /*2ba0*/  BSSY B0, `(.L_x_3444) ;  /* 0x000001f000007945 */ /* 0x000fe20003800000 */
[--C-:B------:R-:W-:Y:S01]  /*2bb0*/  IMAD.X R25, RZ, RZ, R17.reuse, P0 ;  /* 0x000000ffff197224 */ /* 0x100fe200000e0611 */
[----:B------:R-:W-:Y:S01]  /*2bc0*/  IADD3 R20, P0, R16, 0x14c, RZ ;  /* 0x0000014c10147810 */ /* 0x000fe20007f1e0ff */
[----:B-1----:R-:W1:Y:S01]  /*2bd0*/  LDC.64 R2, c[0x0][0xad8] ;  /* 0x0002b600ff027b82 */ /* 0x002e620000000a00 */
[----:B------:R-:W-:Y:S01]  /*2be0*/  IMAD.MOV.U32 R28, RZ, RZ, RZ ;  /* 0x000000ffff1c7224 */ /* 0x000fe200078e00ff */
[----:B------:R4:W-:Y:S02]  /*2bf0*/  STL.64 [R1+0x110], R18 ;  /* 0x0001101201007387 */ /* 0x0009e40000100a00 */
[----:B------:R-:W-:-:S02]  /*2c00*/  IMAD.X R21, RZ, RZ, R17, P0 ;  /* 0x000000ffff157224 */ /* 0x000fc400000e0611 */
[----:B------:R4:W-:Y:S02]  /*2c10*/  STL.64 [R1+0x108], R24 ;  /* 0x0001081801007387 */ /* 0x0009e40000100a00 */
[----:B------:R-:W5:Y:S02]  /*2c20*/  LDC.64 R8, c[0x0][0xae0] ;  /* 0x0002b800ff087b82 */ /* 0x000f640000000a00 */
[----:B------:R4:W-:Y:S04]  /*2c30*/  STL.64 [R1+0x150], R20 ;  /* 0x0001501401007387 */ /* 0x0009e80000100a00 */
[----:B------:R4:W-:Y:S02]  /*2c40*/  STL.64 [R1+0x100], R178 ;  /* 0x000100b201007387 */ /* 0x0009e40000100a00 */
[----:B------:R-:W4:Y:S01]  /*2c50*/  LDC R6, c[0x0][0x450] ;  /* 0x00011400ff067b82 */ /* 0x000f220000000800 */
[----:B0-----:R-:W-:Y:S01]  /*2c60*/  IMAD.MOV.U32 R14, RZ, RZ, R11 ;  /* 0x000000ffff0e7224 */ /* 0x001fe200078e000b */
[----:B------:R0:W-:Y:S01]  /*2c70*/  STL.U8 [R1+0x118], RZ ;  /* 0x000118ff01007387 */ /* 0x0001e20000100000 */
[----:B------:R-:W-:-:S05]  /*2c80*/  IMAD.MOV.U32 R7, RZ, RZ, R10 ;  /* 0x000000ffff077224 */ /* 0x000fca00078e000a */
[----:B------:R-:W4:Y:S01]  /*2c90*/  LDC.64 R4, c[0x0][0x448] ;  /* 0x00011200ff047b82 */ /* 0x000f220000000a00 */
[----:B-1----:R-:W-:Y:S02]  /*2ca0*/  IMAD.MOV.U32 R15, RZ, RZ, R2 ;  /* 0x000000ffff0f7224 */ /* 0x002fe400078e0002 */
[----:B------:R-:W-:Y:S02]  /*2cb0*/  IMAD.MOV.U32 R29, RZ, RZ, R3 ;  /* 0x000000ffff1d7224 */ /* 0x000fe400078e0003 */
[----:B---3--:R-:W-:Y:S01]  /*2cc0*/  VIADD R217, R57, 0xffffff80 ;  /* 0xffffff8039d97836 */ /* 0x008fe20000000000 */
[----:B------:R0:W-:Y:S01]  /*2cd0*/  STL.128 [R1+0x120], R12 ;  /* 0x0001200c01007387 */ /* 0x0001e20000100c00 */
[----:B-----5:R-:W-:Y:S02]  /*2ce0*/  IMAD.MOV.U32 R30, RZ, RZ, R8 ;  /* 0x000000ffff1e7224 */ /* 0x020fe400078e0008 */
[----:B------:R-:W-:Y:S01]  /*2cf0*/  IMAD.MOV.U32 R31, RZ, RZ, R9 ;  /* 0x000000ffff1f7224 */ /* 0x000fe200078e0009 */
[----:B------:R0:W-:Y:S04]  /*2d00*/  STL [R1+0x11c], R217 ;  /* 0x00011cd901007387 */ /* 0x0001e80000100800 */
[----:B------:R0:W-:Y:S04]  /*2d10*/  STL.128 [R1+0x130], R28 ;  /* 0x0001301c01007387 */ /* 0x0001e80000100c00 */
[----:B----4-:R0:W-:Y:S01]  /*2d20*/  STL.128 [R1+0x140], R4 ;  /* 0x0001400401007387 */ /* 0x0101e20000100c00 */
[----:B--2---:R-:W-:-:S04]  /*2d30*/  LEA.HI R0, R46, R46, RZ, 0x1 ;  /* 0x0000002e2e007211 */ /* 0x004fc800078f08ff */
[----:B------:R-:W-:-:S05]  /*2d40*/  LOP3.LUT R11, R0, 0xfffffffe, RZ, 0xc0, !PT ;  /* 0xfffffffe000b7812 */ /* 0x000fca00078ec0ff */
[----:B------:R-:W-:-:S05]  /*2d50*/  IMAD.IADD R0, R46, 0x1, -R11 ;  /* 0x000000012e007824 */ /* 0x000fca00078e0a0b */
[----:B------:R-:W-:-:S04]  /*2d60*/  SHF.L.U32 R11, R0, 0x1f, RZ ;  /* 0x0000001f000b7819 */ /* 0x000fc800000006ff */
[----:B------:R-:W1:Y:S02]  /*2d70*/  SYNCS.PHASECHK.TRANS64.TRYWAIT P0, [R72+URZ+0x32400], R11 ;  /* 0x0324000b480075a7 */ /* 0x000e64000800017f */
[----:B01----:R-:W-:Y:S05]  /*2d80*/  @!P0 BRA `(.L_x_3445) ;  /* 0x00000294009c8947 */ /* 0x003fea0003800000 */
.L_x_3663:
[----:B------:R-:W-:Y:S05]  /*2d90*/  BSYNC B0 ;  /* 0x0000000000007941 */ /* 0x000fea0003800000 */
.L_x_3444:
[----:B------:R-:W2:Y:S04]  /*2da0*/  LDL R4, [R1+0x4bc] ;  /* 0x0004bc0001047983 */ /* 0x000ea80000100800 */
[----:B------:R-:W3:Y:S04]  /*2db0*/  LDL R0, [R1+0x4c0] ;  /* 0x0004c00001007983 */ /* 0x000ee80000100800 */
[----:B------:R-:W4:Y:S04]  /*2dc0*/  LDL.64 R28, [R1+0x4b0] ;  /* 0x0004b000011c7983 */ /* 0x000f280000100a00 */
[----:B------:R-:W4:Y:S04]  /*2dd0*/  LDL R20, [R1] ;  /* 0x0000000001147983 */ /* 0x000f280000100800 */
[----:B0-----:R0:W5:Y:S01]  /*2de0*/  LDL.64 R10, [R1+0x1f8] ;  /* 0x0001f800010a7983 */ /* 0x0011620000100a00 */
[C---:B------:R-:W-:Y:S01]  /*2df0*/  IADD3 R14, P0, R16.reuse, 0x118, RZ ;  /* 0x00000118100e7810 */ /* 0x040fe20007f1e0ff */
[----:B------:R-:W-:Y:S01]  /*2e00*/  IMAD.MOV.U32 R12, RZ, RZ, R42 ;  /* 0x000000ffff0c7224 */ /* 0x000fe200078e002a */
[----:B------:R-:W-:Y:S05]  /*2e10*/  WARPSYNC.ALL ;  /* 0x0000000000007948 */ /* 0x000fea0003800000 */
[----:B------:R-:W-:Y:S01]  /*2e20*/  IMAD.X R15, RZ, RZ, R17, P0 ;  /* 0x000000ffff0f7224 */ /* 0x000fe200000e0611 */
[----:B------:R-:W-:Y:S01]  /*2e30*/  IADD3 R18, P0, R16, 0x150, RZ ;  /* 0x0000015010127810 */ /* 0x000fe20007f1e0ff */
[----:B------:R-:W-:Y:S01]  /*2e40*/  IMAD.MOV.U32 R13, RZ, RZ, R43 ;  /* 0x000000ffff0d7224 */ /* 0x000fe200078e002b */
[----:B------:R-:W1:Y:S01]  /*2e50*/  S2R R21, SR_TID.X ;  /* 0x0000000000157919 */ /* 0x000e620000002100 */
[----:B------:R-:W-:Y:S01]  /*2e60*/  IMAD.MOV.U32 R24, RZ, RZ, R38 ;  /* 0x000000ffff187224 */ /* 0x000fe200078e0026 */
[----:B------:R-:W-:Y:S01]  /*2e70*/  BSSY B0, `(.L_x_3446) ;  /* 0x0000033000007945 */ /* 0x000fe20003800000 */
[----:B------:R-:W-:Y:S01]  /*2e80*/  IMAD.X R19, RZ, RZ, R17, P0 ;  /* 0x000000ffff137224 */ /* 0x000fe200000e0611 */
[----:B------:R0:W-:Y:S01]  /*2e90*/  STL.128 [R1+0x160], R12 ;  /* 0x0001600c01007387 */ /* 0x0001e20000100c00 */
[----:B------:R-:W-:-:S03]  /*2ea0*/  IMAD.MOV.U32 R25, RZ, RZ, R53 ;  /* 0x000000ffff197224 */ /* 0x000fc600078e0035 */
[----:B------:R-:W-:Y:S04]  /*2eb0*/  STL.64 [R1+0x1f0], R32 ;  /* 0x0001f02001007387 */ /* 0x000fe80000100a00 */
[----:B------:R-:W-:Y:S01]  /*2ec0*/  STL.128 [R1+0x180], R24 ;  /* 0x0001801801007387 */ /* 0x000fe20000100c00 */
[----:B0-----:R-:W-:Y:S02]  /*2ed0*/  IMAD.MOV.U32 R14, RZ, RZ, R36 ;  /* 0x000000ffff0e7224 */ /* 0x001fe400078e0024 */
[----:B------:R-:W-:Y:S01]  /*2ee0*/  IMAD.MOV.U32 R15, RZ, RZ, R47 ;  /* 0x000000ffff0f7224 */ /* 0x000fe200078e002f */
[----:B-1----:R-:W-:Y:S01]  /*2ef0*/  SHF.R.U32.HI R21, RZ, 0x7, R21 ;  /* 0x00000007ff157819 */ /* 0x002fe20000011615 */
[----:B--2---:R-:W-:Y:S02]  /*2f00*/  IMAD.MOV.U32 R13, RZ, RZ, R4 ;  /* 0x000000ffff0d7224 */ /* 0x004fe400078e0004 */
[----:B---3--:R-:W-:Y:S01]  /*2f10*/  IMAD.MOV.U32 R12, RZ, RZ, R0 ;  /* 0x000000ffff0c7224 */ /* 0x008fe200078e0000 */
[C---:B------:R-:W-:Y:S01]  /*2f20*/  IADD3 R0, P1, R16.reuse, 0x208, RZ ;  /* 0x0000020810007810 */ /* 0x040fe20007f3e0ff */
[----:B----4-:R-:W-:Y:S04]  /*2f30*/  STL.64 [R1+0x158], R28 ;  /* 0x0001581c01007387 */ /* 0x010fe80000100a00 */
[----:B------:R-:W-:Y:S01]  /*2f40*/  IMAD.X R7, RZ, RZ, R17, P1 ;  /* 0x000000ffff077224 */ /* 0x000fe200008e0611 */
[----:B------:R-:W-:Y:S01]  /*2f50*/  IADD3 R4, P1, R16, 0x108, RZ ;  /* 0x0000010810047810 */ /* 0x000fe20007f3e0ff */
[----:B------:R0:W-:Y:S02]  /*2f60*/  STL.128 [R1+0x190], R12 ;  /* 0x0001900c01007387 */ /* 0x0001e40000100c00 */
[----:B0-----:R-:W-:-:S02]  /*2f70*/  IMAD.MOV.U32 R12, RZ, RZ, R40 ;  /* 0x000000ffff0c7224 */ /* 0x001fc400078e0028 */
[----:B------:R-:W-:Y:S02]  /*2f80*/  IMAD.MOV.U32 R13, RZ, RZ, R55 ;  /* 0x000000ffff0d7224 */ /* 0x000fe400078e0037 */
[----:B------:R-:W-:Y:S02]  /*2f90*/  IMAD.MOV.U32 R14, RZ, RZ, R50 ;  /* 0x000000ffff0e7224 */ /* 0x000fe400078e0032 */
[----:B------:R-:W-:-:S05]  /*2fa0*/  IMAD.MOV.U32 R15, RZ, RZ, R51 ;  /* 0x000000ffff0f7224 */ /* 0x000fca00078e0033 */
[----:B------:R0:W-:Y:S02]  /*2fb0*/  STL.128 [R1+0x1a0], R12 ;  /* 0x0001a00c01007387 */ /* 0x0001e40000100c00 */
[----:B0-----:R-:W-:Y:S02]  /*2fc0*/  IMAD.MOV.U32 R12, RZ, RZ, R48 ;  /* 0x000000ffff0c7224 */ /* 0x001fe400078e0030 */
[----:B------:R-:W-:Y:S02]  /*2fd0*/  IMAD.MOV.U32 R13, RZ, RZ, R49 ;  /* 0x000000ffff0d7224 */ /* 0x000fe400078e0031 */
[----:B------:R-:W-:Y:S01]  /*2fe0*/  IMAD.MOV.U32 R14, RZ, RZ, R0 ;  /* 0x000000ffff0e7224 */ /* 0x000fe200078e0000 */
[----:B------:R-:W-:Y:S01]  /*2ff0*/  LOP3.LUT R0, R20, 0x1, RZ, 0xfc, !PT ;  /* 0x0000000114007812 */ /* 0x000fe200078efcff */
[----:B------:R-:W-:Y:S02]  /*3000*/  IMAD.MOV.U32 R15, RZ, RZ, R7 ;  /* 0x000000ffff0f7224 */ /* 0x000fe400078e0007 */
[----:B------:R-:W-:Y:S01]  /*3010*/  IMAD.X R7, RZ, RZ, R17, P1 ;  /* 0x000000ffff077224 */ /* 0x000fe200008e0611 */
[----:B------:R-:W-:-:S02]  /*3020*/  ISETP.NE.AND P1, PT, R0, 0x3, PT ;  /* 0x000000030000780c */ /* 0x000fc40003f25270 */
[----:B------:R0:W-:Y:S02]  /*3030*/  STL.128 [R1+0x1b0], R12 ;  /* 0x0001b00c01007387 */ /* 0x0001e40000100c00 */
[----:B0-----:R-:W-:Y:S02]  /*3040*/  IMAD.MOV.U32 R14, RZ, RZ, R35 ;  /* 0x000000ffff0e7224 */ /* 0x001fe400078e0023 */
[----:B------:R-:W-:Y:S02]  /*3050*/  IMAD.MOV.U32 R15, RZ, RZ, R44 ;  /* 0x000000ffff0f7224 */ /* 0x000fe400078e002c */
[----:B------:R-:W-:Y:S02]  /*3060*/  IMAD.MOV.U32 R12, RZ, RZ, R18 ;  /* 0x000000ffff0c7224 */ /* 0x000fe400078e0012 */
[----:B------:R-:W-:Y:S02]  /*3070*/  IMAD.MOV.U32 R13, RZ, RZ, R19 ;  /* 0x000000ffff0d7224 */ /* 0x000fe400078e0013 */
[----:B------:R-:W-:-:S02]  /*3080*/  IMAD.MOV.U32 R18, RZ, RZ, R39 ;  /* 0x000000ffff127224 */ /* 0x000fc400078e0027 */
[----:B------:R-:W-:Y:S01]  /*3090*/  IMAD.MOV.U32 R19, RZ, RZ, R54 ;  /* 0x000000ffff137224 */ /* 0x000fe200078e0036 */
[----:B------:R0:W-:Y:S04]  /*30a0*/  STL.128 [R1+0x1c0], R12 ;  /* 0x0001c00c01007387 */ /* 0x0001e80000100c00 */
[----:B------:R-:W-:Y:S01]  /*30b0*/  STL.128 [R1+0x170], R16 ;  /* 0x0001701001007387 */ /* 0x000fe20000100c00 */
[----:B0-----:R-:W-:Y:S02]  /*30c0*/  IMAD.MOV.U32 R14, RZ, RZ, R34 ;  /* 0x000000ffff0e7224 */ /* 0x001fe400078e0022 */
[----:B------:R-:W-:Y:S02]  /*30d0*/  IMAD.MOV.U32 R15, RZ, RZ, R45 ;  /* 0x000000ffff0f7224 */ /* 0x000fe400078e002d */
[----:B------:R-:W-:-:S02]  /*30e0*/  IMAD.MOV.U32 R12, RZ, RZ, R4 ;  /* 0x000000ffff0c7224 */ /* 0x000fc400078e0004 */
[----:B------:R-:W-:Y:S02]  /*30f0*/  IMAD.MOV.U32 R13, RZ, RZ, R7 ;  /* 0x000000ffff0d7224 */ /* 0x000fe400078e0007 */
[----:B------:R-:W-:-:S03]  /*3100*/  VIADD R4, R21, 0x8 ;  /* 0x0000000815047836 */ /* 0x000fc60000000000 */
[----:B------:R0:W-:Y:S02]  /*3110*/  STL.128 [R1+0x1d0], R12 ;  /* 0x0001d00c01007387 */ /* 0x0001e40000100c00 */
[----:B0-----:R-:W-:Y:S02]  /*3120*/  IMAD.MOV.U32 R12, RZ, RZ, R41 ;  /* 0x000000ffff0c7224 */ /* 0x001fe400078e0029 */
[----:B------:R-:W-:Y:S02]  /*3130*/  IMAD.MOV.U32 R13, RZ, RZ, R56 ;  /* 0x000000ffff0d7224 */ /* 0x000fe400078e0038 */
[----:B------:R-:W-:Y:S02]  /*3140*/  IMAD.MOV.U32 R14, RZ, RZ, R37 ;  /* 0x000000ffff0e7224 */ /* 0x000fe400078e0025 */
[----:B------:R-:W-:-:S05]  /*3150*/  IMAD.MOV.U32 R15, RZ, RZ, R52 ;  /* 0x000000ffff0f7224 */ /* 0x000fca00078e0034 */
[----:B------:R0:W-:Y:S01]  /*3160*/  STL.128 [R1+0x1e0], R12 ;  /* 0x0001e00c01007387 */ /* 0x0001e20000100c00 */
[----:B------:R0:W-:Y:S06]  /*3170*/  BAR.SYNC.DEFER_BLOCKING R4, 0x100 ;  /* 0x000400040000751d */ /* 0x0001ec0000010000 */
[----:B------:R-:W-:Y:S05]  /*3180*/  @!P1 BRA `(.L_x_3447) ;  /* 0x0000000000049947 */ /* 0x000fea0003800000 */
[----:B------:R-:W-:Y:S01]  /*3190*/  BPT.TRAP 0x1 ;  /* 0x000000040000795c */ /* 0x000fe20000300000 */
.L_x_3447:
[----:B------:R-:W-:Y:S05]  /*31a0*/  BSYNC B0 ;  /* 0x0000000000007941 */ /* 0x000fea0003800000 */
.L_x_3446:
[----:B0-----:R-:W2:Y:S01]  /*31b0*/  LDL.64 R12, [R1+0x18] ;  /* 0x00001800010c7983 */ /* 0x001ea20000100a00 */
[----:B-----5:R-:W-:Y:S01]  /*31c0*/  SHF.L.U32 R11, R11, 0x1f, RZ ;  /* 0x0000001f0b0b7819 */ /* 0x020fe200000006ff */
[----:B------:R-:W-:Y:S01]  /*31d0*/  BSSY B0, `(.L_x_3448) ;  /* 0x0000006000007945 */ /* 0x000fe20003800000 */
[----:B--2---:R-:W-:-:S05]  /*31e0*/  MOV R7, R12 ;  /* 0x0000000c00077202 */ /* 0x004fca0000000f00 */
[----:B------:R-:W-:-:S04]  /*31f0*/  IMAD R10, R10, 0x8, R7 ;  /* 0x000000080a0a7824 */ /* 0x000fc800078e0207 */
[----:B------:R0:W1:Y:S01]  /*3200*/  SYNCS.PHASECHK.TRANS64.TRYWAIT P0, [R10+URZ], R11 ;  /* 0x0000000b0a0075a7 */ /* 0x000062000800017f */
[----:B------:R-:W-:Y:S05]  /*3210*/  @!P1 BRA `(.L_x_3449) ;  /* 0x0000000000049947 */ /* 0x000fea0003800000 */
[----:B------:R-:W-:Y:S01]  /*3220*/  BPT.TRAP 0x1 ;  /* 0x000000040000795c */ /* 0x000fe20000300000 */
.L_x_3449:
[----:B------:R-:W-:Y:S05]  /*3230*/  BSYNC B0 ;  /* 0x0000000000007941 */ /* 0x000fea0003800000 */
.L_x_3448:
[----:B------:R-:W-:Y:S04]  /*3240*/  BSSY B0, `(.L_x_3450) ;  /* 0x0000004000007945 */ /* 0x000fe80003800000 */
[----:B-1----:R-:W-:Y:S05]  /*3250*/  @P0 BRA `(.L_x_3451) ;  /* 0x0000000000080947 */ /* 0x002fea0003800000 */
[----:B------:R-:W1:Y:S02]  /*3260*/  SYNCS.PHASECHK.TRANS64.TRYWAIT P0, [R10+URZ], R11 ;  /* 0x0000000b0a0075a7 */ /* 0x000e64000800017f */
[----:B-1----:R-:W-:Y:S05]  /*3270*/  @!P0 BRA `(.L_x_3452) ;  /* 0x0000029000748947 */ /* 0x002fea0003800000 */
.L_x_3451:
[----:B------:R-:W-:Y:S05]  /*3280*/  BSYNC B0 ;  /* 0x0000000000007941 */ /* 0x000fea0003800000 */
.L_x_3450:
[----:B------:R-:W2:Y:S04]  /*3290*/  LDL R21, [R1+0x1f8] ;  /* 0x0001f80001157983 */ /* 0x000ea80000100800 */
[----:B01----:R-:W2:Y:S01]  /*32a0*/  LDL.64 R10, [R1+0x80] ;  /* 0x00008000010a7983 */ /* 0x003ea20000100a00 */
[----:B------:R-:W-:Y:S05]  /*32b0*/  WARPSYNC.ALL ;  /* 0x0000000000007948 */ /* 0x000fea0003800000 */
[----:B------:R-:W3:Y:S04]  /*32c0*/  LDL.64 R24, [R1+0x78] ;  /* 0x0000780001187983 */ /* 0x000ee80000100a00 */
[----:B------:R-:W4:Y:S04]  /*32d0*/  LDL.64 R12, [R1+0x78] ;  /* 0x00007800010c7983 */ /* 0x000f280000100a00 */
[----:B------:R-:W5:Y:S01]  /*32e0*/  LDL.64 R14, [R1+0x78] ;  /* 0x00007800010e7983 */ /* 0x000f620000100a00 */
[----:B--2---:R-:W-:-:S03]  /*32f0*/  IMAD R10, R21, 0x300, R10 ;  /* 0x00000300150a7824 */ /* 0x004fc600078e020a */
[----:B------:R-:W2:Y:S01]  /*3300*/  LDL.64 R18, [R1+0x78] ;  /* 0x0000780001127983 */ /* 0x000ea20000100a00 */
[----:B------:R-:W-:Y:S02]  /*3310*/  R2UR UR7, R11 ;  /* 0x000000000b0772ca */ /* 0x000fe400000e0000 */
[C---:B------:R-:W-:Y:S01]  /*3320*/  R2UR UR6, R10.reuse ;  /* 0x000000000a0672ca */ /* 0x040fe200000e0000 */
[----:B------:R-:W2:Y:S01]  /*3330*/  LDL R7, [R1+0x204] ;  /* 0x0002040001077983 */ /* 0x000ea20000100800 */
[----:B------:R-:W-:Y:S01]  /*3340*/  VIADD R20, R10, 0x2 ;  /* 0x000000020a147836 */ /* 0x000fe20000000000 */
[----:B------:R-:W-:Y:S01]  /*3350*/  BSSY B0, `(.L_x_3453) ;  /* 0x000002e000007945 */ /* 0x000fe20003800000 */
[----:B------:R-:W-:Y:S01]  /*3360*/  IMAD.MOV.U32 R21, RZ, RZ, R11 ;  /* 0x000000ffff157224 */ /* 0x000fe200078e000b */
[----:B------:R0:W-:Y:S01]  /*3370*/  STL [R1+0x60], RZ ;  /* 0x000060ff01007387 */ /* 0x0001e20000100800 */
[----:B---3--:R-:W-:Y:S02]  /*3380*/  R2UR UR4, R24 ;  /* 0x00000000180472ca */ /* 0x008fe400000e0000 */
[----:B------:R-:W-:-:S02]  /*3390*/  R2UR UR5, R25 ;  /* 0x00000000190572ca */ /* 0x000fc400000e0000 */
[----:B------:R-:W-:Y:S01]  /*33a0*/  WARPGROUP.ARRIVE ;  /* 0x00000000000079c5 */ /* 0x000fe20000000000 */
[----:B----4-:R-:W-:Y:S02]  /*33b0*/  VIADD R12, R12, 0x2 ;  /* 0x000000020c0c7836 */ /* 0x010fe40000000000 */
[----:B-----5:R-:W-:Y:S02]  /*33c0*/  VIADD R14, R14, 0x4 ;  /* 0x000000040e0e7836 */ /* 0x020fe40000000000 */
[----:B--2---:R-:W-:-:S06]  /*33d0*/  VIADD R18, R18, 0x6 ;  /* 0x0000000612127836 */ /* 0x004fcc0000000000 */
[----:B------:R-:W-:Y:S01]  /*33e0*/  HGMMA.64x96x16.F32 R24, gdesc[UR4], RZ, !UPT, gsb0 ;  /* 0x01600000041879f0 */ /* 0x000fe2000c0008ff */
[----:B------:R-:W-:Y:S02]  /*33f0*/  R2UR UR6, R20 ;  /* 0x00000000140672ca */ /* 0x000fe400000e0000 */
[----:B------:R-:W-:Y:S02]  /*3400*/  R2UR UR7, R21 ;  /* 0x00000000150772ca */ /* 0x000fe400000e0000 */
[----:B------:R-:W-:Y:S01]  /*3410*/  R2UR UR4, R12 ;  /* 0x000000000c0472ca */ /* 0x000fe200000e0000 */
[C---:B------:R-:W-:Y:S01]  /*3420*/  VIADD R12, R10.reuse, 0x4 ;  /* 0x000000040a0c7836 */ /* 0x040fe20000000000 */
[----:B------:R-:W-:Y:S01]  /*3430*/  R2UR UR5, R13 ;  /* 0x000000000d0572ca */ /* 0x000fe200000e0000 */
[----:B------:R-:W-:Y:S01]  /*3440*/  IMAD.MOV.U32 R13, RZ, RZ, R11 ;  /* 0x000000ffff0d7224 */ /* 0x000fe200078e000b */
[----:B------:R-:W-:Y:S01]  /*3450*/  LEA.HI R0, R7, R7, RZ, 0x1 ;  /* 0x0000000707007211 */ /* 0x000fe200078f08ff */
        /* <DEDUP_REMOVED lines=15> */
[----:B------:R-:W-:Y:S01]  /*3550*/  LOP3.LUT R10, R0, 0xfffffffe, RZ, 0xc0, !PT ;  /* 0xfffffffe000a7812 */ /* 0x000fe200078ec0ff */
[----:B------:R-:W-:-:S04]  /*3560*/  IMAD.MOV.U32 R0, RZ, RZ, 0x1 ;  /* 0x00000001ff007424 */ /* 0x000fc800078e00ff */
[----:B------:R-:W-:Y:S01]  /*3570*/  IMAD.IADD R7, R7, 0x1, -R10 ;  /* 0x0000000107077824 */ /* 0x000fe200078e0a0a */
[----:B------:R0:W-:Y:S04]  /*3580*/  STL [R1+0x60], R0 ;  /* 0x0000600001007387 */ /* 0x0001e80000100800 */
[----:B------:R-:W-:Y:S01]  /*3590*/  SHF.L.U32 R7, R7, 0x1f, RZ ;  /* 0x0000001f07077819 */ /* 0x000fe200000006ff */
[----:B------:R0:W-:Y:S04]  /*35a0*/  STL [R1+0x60], R0 ;  /* 0x0000600001007387 */ /* 0x0001e80000100800 */
[----:B------:R0:W-:Y:S04]  /*35b0*/  STL [R1+0x60], R0 ;  /* 0x0000600001007387 */ /* 0x0001e80000100800 */
[----:B------:R0:W-:Y:S01]  /*35c0*/  STL [R1+0x60], R0 ;  /* 0x0000600001007387 */ /* 0x0001e20000100800 */
[----:B------:R-:W-:-:S02]  /*35d0*/  WARPGROUP.DEPBAR.LE gsb0, 0x0 ;  /* 0x00008000000079c5 */ /* 0x000fc40000010000 */
[----:B------:R-:W-:-:S06]  /*35e0*/  WARPGROUP.ARRIVE ;  /* 0x00000000000079c5 */ /* 0x000fcc0000000000 */
[----:B------:R-:W-:Y:S03]  /*35f0*/  HGMMA.64x96x16.F32 R24, gdesc[UR4], R24, gsb0 ;  /* 0x01600000041879f0 */ /* 0x000fe60008000818 */
[----:B------:R-:W-:Y:S02]  /*3600*/  WARPGROUP.DEPBAR.LE gsb0, 0x0 ;  /* 0x00008000000079c5 */ /* 0x000fe40000010000 */
[----:B------:R-:W1:Y:S02]  /*3610*/  SYNCS.PHASECHK.TRANS64.TRYWAIT P0, [R72+URZ+0x32410], R7 ;  /* 0x03241007480075a7 */ /* 0x000e64000800017f */
[----:B01----:R-:W-:Y:S05]  /*3620*/  @!P0 BRA `(.L_x_3454) ;  /* 0x0000028c009c8947 */ /* 0x003fea0003800000 */
.L_x_3664:
[----:B------:R-:W-:Y:S05]  /*3630*/  BSYNC B0 ;  /* 0x0000000000007941 */ /* 0x000fea0003800000 */
.L_x_3453:
[----:B0-----:R-:W2:Y:S04]  /*3640*/  LDL R7, [R1+0x28] ;  /* 0x0000280001077983 */ /* 0x001ea80000100800 */
[----:B------:R0:W5:Y:S01]  /*3650*/  LDL.64 R10, [R1+0x1f8] ;  /* 0x0001f800010a7983 */ /* 0x0001620000100a00 */
[----:B------:R-:W-:Y:S01]  /*3660*/  BSSY B0, `(.L_x_3455) ;  /* 0x0000005000007945 */ /* 0x000fe20003800000 */
[----:B--2---:R-:W-:-:S04]  /*3670*/  LOP3.LUT R7, R7, 0x1, RZ, 0xfc, !PT ;  /* 0x0000000107077812 */ /* 0x004fc800078efcff */
[----:B------:R-:W-:-:S13]  /*3680*/  ISETP.NE.AND P1, PT, R7, 0x3, PT ;  /* 0x000000030700780c */ /* 0x000fda0003f25270 */
[----:B0-----:R-:W-:Y:S05]  /*3690*/  @!P1 BRA `(.L_x_3456) ;  /* 0x0000000000049947 */ /* 0x001fea0003800000 */
[----:B------:R-:W-:Y:S01]  /*36a0*/  BPT.TRAP 0x1 ;  /* 0x000000040000795c */ /* 0x000fe20000300000 */
.L_x_3456:
[----:B------:R-:W-:Y:S05]  /*36b0*/  BSYNC B0 ;  /* 0x0000000000007941 */ /* 0x000fea0003800000 */
.L_x_3455:
[----:B------:R-:W2:Y:S01]  /*36c0*/  LDL.64 R12, [R1+0x40] ;  /* 0x00004000010c7983 */ /* 0x000ea20000100a00 */
[----:B-----5:R-:W-:Y:S01]  /*36d0*/  SHF.L.U32 R11, R11, 0x1f, RZ ;  /* 0x0000001f0b0b7819 */ /* 0x020fe200000006ff */
[----:B------:R-:W-:Y:S01]  /*36e0*/  BSSY B0, `(.L_x_3457) ;  /* 0x0000006000007945 */ /* 0x000fe20003800000 */
[----:B--2---:R-:W-:-:S05]  /*36f0*/  MOV R13, R12 ;  /* 0x0000000c000d7202 */ /* 0x004fca0000000f00 */
[----:B------:R-:W-:-:S04]  /*3700*/  IMAD R10, R10, 0x8, R13 ;  /* 0x000000080a0a7824 */ /* 0x000fc800078e020d */
[----:B------:R0:W1:Y:S01]  /*3710*/  SYNCS.PHASECHK.TRANS64.TRYWAIT P0, [R10+URZ], R11 ;  /* 0x0000000b0a0075a7 */ /* 0x000062000800017f */
[----:B------:R-:W-:Y:S05]  /*3720*/  @!P1 BRA `(.L_x_3458) ;  /* 0x0000000000049947 */ /* 0x000fea0003800000 */
[----:B------:R-:W-:Y:S01]  /*3730*/  BPT.TRAP 0x1 ;  /* 0x000000040000795c */ /* 0x000fe20000300000 */
.L_x_3458:
[----:B------:R-:W-:Y:S05]  /*3740*/  BSYNC B0 ;  /* 0x0000000000007941 */ /* 0x000fea0003800000 */
.L_x_3457:
[----:B------:R-:W-:Y:S04]  /*3750*/  BSSY B0, `(.L_x_3459) ;  /* 0x0000004000007945 */ /* 0x000fe80003800000 */
[----:B-1----:R-:W-:Y:S05]  /*3760*/  @P0 BRA `(.L_x_3460) ;  /* 0x0000000000080947 */ /* 0x002fea0003800000 */
[----:B------:R-:W1:Y:S02]  /*3770*/  SYNCS.PHASECHK.TRANS64.TRYWAIT P0, [R10+URZ], R11 ;  /* 0x0000000b0a0075a7 */ /* 0x000e64000800017f */
[----:B-1----:R-:W-:Y:S05]  /*3780*/  @!P0 BRA `(.L_x_3461) ;  /* 0x0000028c00588947 */ /* 0x002fea0003800000 */
.L_x_3460:
[----:B------:R-:W-:Y:S05]  /*3790*/  BSYNC B0 ;  /* 0x0000000000007941 */ /* 0x000fea0003800000 */
.L_x_3459:
[----:B------:R-:W2:Y:S04]  /*37a0*/  LDL R73, [R1+0x1f8] ;  /* 0x0001f80001497983 */ /* 0x000ea80000100800 */
[----:B01----:R-:W2:Y:S04]  /*37b0*/  LDL.64 R10, [R1+0xf8] ;  /* 0x0000f800010a7983 */ /* 0x003ea80000100a00 */
[----:B------:R-:W3:Y:S04]  /*37c0*/  LDL R7, [R1+0x70] ;  /* 0x0000700001077983 */ /* 0x000ee80000100800 */
[----:B------:R-:W4:Y:S04]  /*37d0*/  LDL.64 R12, [R1+0xf0] ;  /* 0x0000f000010c7983 */ /* 0x000f280000100a00 */
[----:B------:R-:W4:Y:S04]  /*37e0*/  LDL.64 R20, [R1+0xf0] ;  /* 0x0000f00001147983 */ /* 0x000f280000100a00 */
[----:B------:R-:W4:Y:S04]  /*37f0*/  LDL.64 R18, [R1+0xf0] ;  /* 0x0000f00001127983 */ /* 0x000f280000100a00 */
[----:B------:R-:W4:Y:S01]  /*3800*/  LDL.64 R14, [R1+0xf0] ;  /* 0x0000f000010e7983 */ /* 0x000f220000100a00 */
[----:B------:R-:W-:Y:S05]  /*3810*/  WARPSYNC.ALL ;  /* 0x0000000000007948 */ /* 0x000fea0003800000 */
[----:B------:R-:W-:Y:S01]  /*3820*/  WARPGROUP.ARRIVE ;  /* 0x00000000000079c5 */ /* 0x000fe20000000000 */
[----:B------:R0:W5:Y:S01]  /*3830*/  LDL R74, [R1+0xc] ;  /* 0x00000c00014a7983 */ /* 0x0001620000100800 */
[----:B--2---:R-:W-:Y:S01]  /*3840*/  IMAD R10, R73, 0xc00, R10 ;  /* 0x00000c00490a7824 */ /* 0x004fe200078e020a */
[----:B------:R-:W-:-:S02]  /*3850*/  R2UR UR7, R11 ;  /* 0x000000000b0772ca */ /* 0x000fc400000e0000 */
[----:B---3--:R-:W-:Y:S02]  /*3860*/  ISETP.NE.U32.AND P0, PT, R7, RZ, PT ;  /* 0x000000ff0700720c */ /* 0x008fe40003f05070 */
[----:B------:R-:W-:Y:S02]  /*3870*/  R2UR UR6, R10 ;  /* 0x000000000a0672ca */ /* 0x000fe400000e0000 */
[----:B----4-:R-:W-:Y:S02]  /*3880*/  R2UR UR4, R12 ;  /* 0x000000000c0472ca */ /* 0x010fe400000e0000 */
[----:B------:R-:W-:Y:S01]  /*3890*/  R2UR UR5, R13 ;  /* 0x000000000d0572ca */ /* 0x000fe200000e0000 */
[----:B------:R-:W-:Y:S01]  /*38a0*/  VIADD R72, R10, 0x2 ;  /* 0x000000020a487836 */ /* 0x000fe20000000000 */
[----:B------:R-:W2:Y:S01]  /*38b0*/  LDL.64 R12, [R1+0xf0] ;  /* 0x0000f000010c7983 */ /* 0x000ea20000100a00 */
[----:B------:R-:W-:Y:S02]  /*38c0*/  VIADD R20, R20, 0x2 ;  /* 0x0000000214147836 */ /* 0x000fe40000000000 */
[----:B------:R-:W-:Y:S01]  /*38d0*/  IMAD.MOV.U32 R73, RZ, RZ, R11 ;  /* 0x000000ffff497224 */ /* 0x000fe200078e000b */
[----:B------:R0:W5:Y:S01]  /*38e0*/  LDL R7, [R1+0x1f8] ;  /* 0x0001f80001077983 */ /* 0x0001620000100800 */
[----:B------:R-:W-:-:S06]  /*38f0*/  VOTEU.ANY UP0, P0 ;  /* 0x00000000003f7886 */ /* 0x000fcc0000000100 */
[----:B------:R-:W-:Y:S01]  /*3900*/  HGMMA.64x96x16.F32 R24, gdesc[UR4], R24, UP0, gsb0 ;  /* 0x01600000041879f0 */ /* 0x000fe2000b800818 */
[----:B------:R-:W-:Y:S02]  /*3910*/  R2UR UR6, R72 ;  /* 0x00000000480672ca */ /* 0x000fe400000e0000 */
[----:B------:R-:W-:Y:S02]  /*3920*/  R2UR UR7, R73 ;  /* 0x00000000490772ca */ /* 0x000fe400000e0000 */
[----:B------:R-:W-:Y:S02]  /*3930*/  R2UR UR4, R20 ;  /* 0x00000000140472ca */ /* 0x000fe400000e0000 */
[----:B------:R-:W-:Y:S02]  /*3940*/  R2UR UR5, R21 ;  /* 0x00000000150572ca */ /* 0x000fe400000e0000 */
[----:B------:R-:W3:Y:S01]  /*3950*/  LDL.64 R20, [R1+0xf0] ;  /* 0x0000f00001147983 */ /* 0x000ee20000100a00 */
[----:B------:R-:W-:-:S02]  /*3960*/  VIADD R18, R18, 0x4 ;  /* 0x0000000412127836 */ /* 0x000fc40000000000 */
[----:B------:R-:W-:Y:S02]  /*3970*/  VIADD R72, R10, 0x4 ;  /* 0x000000040a487836 */ /* 0x000fe40000000000 */
[----:B------:R-:W-:Y:S01]  /*3980*/  IMAD.MOV.U32 R73, RZ, RZ, R11 ;  /* 0x000000ffff497224 */ /* 0x000fe200078e000b */
[----:B------:R-:W-:Y:S02]  /*3990*/  WARPGROUP.DEPBAR.LE gsb0, 0x0 ;  /* 0x00008000000079c5 */ /* 0x000fe40000010000 */
[----:B------:R-:W-:-:S06]  /*39a0*/  WARPGROUP.ARRIVE ;  /* 0x00000000000079c5 */ /* 0x000fcc0000000000 */
[----:B------:R-:W-:Y:S01]  /*39b0*/  HGMMA.64x96x16.F32 R24, gdesc[UR4], R24, gsb0 ;  /* 0x01600000041879f0 */ /* 0x000fe20008000818 */
[----:B------:R-:W-:Y:S02]  /*39c0*/  R2UR UR6, R72 ;  /* 0x00000000480672ca */ /* 0x000fe400000e0000 */
[----:B------:R-:W-:Y:S02]  /*39d0*/  R2UR UR7, R73 ;  /* 0x00000000490772ca */ /* 0x000fe400000e0000 */
[----:B------:R-:W-:Y:S02]  /*39e0*/  R2UR UR4, R18 ;  /* 0x00000000120472ca */ /* 0x000fe400000e0000 */
[----:B------:R-:W-:Y:S02]  /*39f0*/  R2UR UR5, R19 ;  /* 0x00000000130572ca */ /* 0x000fe400000e0000 */
[----:B------:R-:W4:Y:S01]  /*3a00*/  LDL.64 R18, [R1+0xf0] ;  /* 0x0000f00001127983 */ /* 0x000f220000100a00 */
        /* <DEDUP_REMOVED lines=12> */
[----:B------:R-:W-:Y:S01]  /*3ad0*/  IMAD.MOV.U32 R73, RZ, RZ, R11 ;  /* 0x000000ffff497224 */ /* 0x000fe200078e000b */
[----:B------:R-:W-:Y:S02]  /*3ae0*/  WARPGROUP.DEPBAR.LE gsb0, 0x0 ;  /* 0x00008000000079c5 */ /* 0x000fe40000010000 */
[----:B------:R-:W-:-:S06]  /*3af0*/  WARPGROUP.ARRIVE ;  /* 0x00000000000079c5 */ /* 0x000fcc0000000000 */
[----:B------:R-:W-:Y:S01]  /*3b00*/  HGMMA.64x96x16.F32 R24, gdesc[UR4], R24, gsb0 ;  /* 0x01600000041879f0 */ /* 0x000fe20008000818 */
[----:B--2---:R-:W-:Y:S01]  /*3b10*/  VIADD R12, R12, 0x400 ;  /* 0x000004000c0c7836 */ /* 0x004fe20000000000 */
[----:B------:R-:W-:Y:S02]  /*3b20*/  R2UR UR6, R72 ;  /* 0x00000000480672ca */ /* 0x000fe400000e0000 */
[----:B------:R-:W-:Y:S02]  /*3b30*/  R2UR UR7, R73 ;  /* 0x00000000490772ca */ /* 0x000fe400000e0000 */
[----:B------:R-:W-:Y:S02]  /*3b40*/  R2UR UR4, R12 ;  /* 0x000000000c0472ca */ /* 0x000fe400000e0000 */
[----:B------:R-:W-:Y:S02]  /*3b50*/  R2UR UR5, R13 ;  /* 0x000000000d0572ca */ /* 0x000fe400000e0000 */
[----:B------:R-:W2:Y:S01]  /*3b60*/  LDL.64 R12, [R1+0xf0] ;  /* 0x0000f000010c7983 */ /* 0x000ea20000100a00 */
[----:B---3--:R-:W-:-:S02]  /*3b70*/  VIADD R20, R20, 0x402 ;  /* 0x0000040214147836 */ /* 0x008fc40000000000 */
[----:B------:R-:W-:Y:S01]  /*3b80*/  VIADD R72, R10, 0x302 ;  /* 0x000003020a487836 */ /* 0x000fe20000000000 */
[----:B------:R-:W-:Y:S02]  /*3b90*/  WARPGROUP.DEPBAR.LE gsb0, 0x0 ;  /* 0x00008000000079c5 */ /* 0x000fe40000010000 */
[----:B------:R-:W-:-:S06]  /*3ba0*/  WARPGROUP.ARRIVE ;  /* 0x00000000000079c5 */ /* 0x000fcc0000000000 */
[----:B------:R-:W-:Y:S01]  /*3bb0*/  HGMMA.64x96x16.F32 R24, gdesc[UR4], R24, gsb0 ;  /* 0x01600000041879f0 */ /* 0x000fe20008000818 */
[----:B------:R-:W-:Y:S01]  /*3bc0*/  IMAD.MOV.U32 R73, RZ, RZ, R11 ;  /* 0x000000ffff497224 */ /* 0x000fe200078e000b */
[----:B------:R-:W-:Y:S02]  /*3bd0*/  R2UR UR6, R72 ;  /* 0x00000000480672ca */ /* 0x000fe400000e0000 */
[----:B------:R-:W-:Y:S02]  /*3be0*/  R2UR UR4, R20 ;  /* 0x00000000140472ca */ /* 0x000fe400000e0000 */
[----:B------:R-:W-:Y:S02]  /*3bf0*/  R2UR UR7, R73 ;  /* 0x00000000490772ca */ /* 0x000fe400000e0000 */
[----:B------:R-:W-:Y:S02]  /*3c00*/  R2UR UR5, R21 ;  /* 0x00000000150572ca */ /* 0x000fe400000e0000 */
[----:B------:R-:W3:Y:S01]  /*3c10*/  LDL.64 R20, [R1+0xf0] ;  /* 0x0000f00001147983 */ /* 0x000ee20000100a00 */
[----:B----4-:R-:W-:-:S02]  /*3c20*/  VIADD R18, R18, 0x404 ;  /* 0x0000040412127836 */ /* 0x010fc40000000000 */
        /* <DEDUP_REMOVED lines=9> */
[----:B------:R-:W4:Y:S01]  /*3cc0*/  LDL.64 R18, [R1+0xf0] ;  /* 0x0000f00001127983 */ /* 0x000f220000100a00 */
[----:B------:R-:W-:-:S02]  /*3cd0*/  VIADD R14, R14, 0x406 ;  /* 0x000004060e0e7836 */ /* 0x000fc40000000000 */
        /* <DEDUP_REMOVED lines=10> */
[----:B--2---:R-:W-:-:S02]  /*3d80*/  VIADD R12, R12, 0x800 ;  /* 0x000008000c0c7836 */ /* 0x004fc40000000000 */
        /* <DEDUP_REMOVED lines=50> */
[----:B------:R-:W-:Y:S01]  /*40b0*/  R2UR UR4, R12 ;  /* 0x000000000c0472ca */ /* 0x000fe200000e0000 */
[----:B------:R-:W2:Y:S01]  /*40c0*/  LDL R72, [R1] ;  /* 0x0000000001487983 */ /* 0x000ea20000100800 */
[----:B------:R-:W-:Y:S02]  /*40d0*/  R2UR UR7, R73 ;  /* 0x00000000490772ca */ /* 0x000fe400000e0000 */
[----:B------:R-:W-:Y:S01]  /*40e0*/  R2UR UR5, R13 ;  /* 0x000000000d0572ca */ /* 0x000fe200000e0000 */
[----:B---3--:R-:W-:Y:S02]  /*40f0*/  VIADD R20, R20, 0xc02 ;  /* 0x00000c0214147836 */ /* 0x008fe40000000000 */
        /* <DEDUP_REMOVED lines=9> */
[----:B----4-:R-:W-:Y:S02]  /*4190*/  VIADD R18, R18, 0xc04 ;  /* 0x00000c0412127836 */ /* 0x010fe40000000000 */
        /* <DEDUP_REMOVED lines=18> */
[----:B------:R-:W1:Y:S01]  /*42c0*/  S2R R75, SR_TID.X ;  /* 0x00000000004b7919 */ /* 0x000e620000002100 */
        /* <DEDUP_REMOVED lines=20> */
[----:B------:R-:W-:Y:S02]  /*4410*/  ISETP.NE.AND P0, PT, R72, 0x3, PT ;  /* 0x000000034800780c */ /* 0x000fe40003f05270 */
[----:B-1----:R-:W-:-:S04]  /*4420*/  SHF.R.U32.HI R75, RZ, 0x7, R75 ;  /* 0x00000007ff4b7819 */ /* 0x002fc8000001164b */
[----:B------:R-:W-:Y:S01]  /*4430*/  IADD3 R10, -R75, 0xb, RZ ;  /* 0x0000000b4b0a7810 */ /* 0x000fe20007ffe1ff */
[----:B------:R-:W-:Y:S01]  /*4440*/  BSSY B0, `(.L_x_3462) ;  /* 0x0000005000007945 */ /* 0x000fe20003800000 */
[----:B------:R-:W-:-:S03]  /*4450*/  WARPGROUP.DEPBAR.LE gsb0, 0x0 ;  /* 0x00008000000079c5 */ /* 0x000fc60000010000 */
[----:B------:R0:W-:Y:S06]  /*4460*/  BAR.ARV R10, 0x100 ;  /* 0x0004000a0000751d */ /* 0x0001ec0000002000 */
[----:B------:R-:W-:Y:S05]  /*4470*/  @!P0 BRA `(.L_x_3463) ;  /* 0x0000000000048947 */ /* 0x000fea0003800000 */
[----:B------:R-:W-:Y:S01]  /*4480*/  BPT.TRAP 0x1 ;  /* 0x000000040000795c */ /* 0x000fe20000300000 */
.L_x_3463:
[----:B------:R-:W-:Y:S05]  /*4490*/  BSYNC B0 ;  /* 0x0000000000007941 */ /* 0x000fea0003800000 */
.L_x_3462:
[----:B0-----:R-:W2:Y:S02]  /*44a0*/  LDL.64 R10, [R1+0x20] ;  /* 0x00002000010a7983 */ /* 0x001ea40000100a00 */
[----:B--2---:R-:W-:-:S05]  /*44b0*/  MOV R10, R10 ;  /* 0x0000000a000a7202 */ /* 0x004fca0000000f00 */
[----:B-----5:R-:W-:-:S05]  /*44c0*/  IMAD R7, R7, 0x8, R10 ;  /* 0x0000000807077824 */ /* 0x020fca00078e020a */
[----:B------:R-:W-:-:S04]  /*44d0*/  PRMT R7, R74, 0x654, R7 ;  /* 0x000006544a077816 */ /* 0x000fc80000000007 */
[----:B------:R0:W-:Y:S01]  /*44e0*/  SYNCS.ARRIVE.TRANS64.RED.A1T0 RZ, [R7+URZ], RZ ;  /* 0x000000ff07ff79a7 */ /* 0x0001e2000810043f */
[----:B------:R-:W2:Y:S04]  /*44f0*/  LDL.64 R10, [R1+0x150] ;  /* 0x00015000010a7983 */ /* 0x000ea80000100a00 */
[----:B------:R-:W3:Y:S04]  /*4500*/  LDL R77, [R1+0x11c] ;  /* 0x00011c00014d7983 */ /* 0x000ee80000100800 */
[----:B------:R-:W4:Y:S04]  /*4510*/  LDL R76, [R1+0x50] ;  /* 0x00005000014c7983 */ /* 0x000f280000100800 */
[----:B------:R-:W4:Y:S04]  /*4520*/  LDL R21, [R1+0x148] ;  /* 0x0001480001157983 */ /* 0x000f280000100800 */
[----:B------:R-:W4:Y:S04]  /*4530*/  LDL.128 R12, [R1+0x120] ;  /* 0x00012000010c7983 */ /* 0x000f280000100c00 */
[----:B------:R-:W3:Y:S04]  /*4540*/  LDL.128 R72, [R1+0x130] ;  /* 0x0001300001487983 */ /* 0x000ee80000100c00 */
[----:B--2---:R-:W2:Y:S04]  /*4550*/  LD.E R20, desc[UR36][R10.64] ;  /* 0x000000240a147980 */ /* 0x004ea8000c101900 */
[----:B------:R-:W4:Y:S01]  /*4560*/  LDL.64 R10, [R1+0x140] ;  /* 0x00014000010a7983 */ /* 0x000f220000100a00 */
[----:B------:R-:W-:-:S02]  /*4570*/  UMOV UR4, 0xffffffa0 ;  /* 0xffffffa000047882 */ /* 0x000fc40000000000 */
[----:B------:R-:W-:Y:S01]  /*4580*/  UIMAD UR4, UR43, UR4, 0x60 ;  /* 0x000000602b0474a4 */ /* 0x000fe2000f8e0204 */
[----:B---3--:R-:W-:-:S05]  /*4590*/  ISETP.GE.AND P1, PT, R73, 0x1, PT ;  /* 0x000000014900780c */ /* 0x008fca0003f26270 */
[----:B------:R-:W-:Y:S01]  /*45a0*/  VIADD R72, R72, UR4 ;  /* 0x0000000448487c36 */ /* 0x000fe20008000000 */
[----:B------:R-:W-:Y:S01]  /*45b0*/  BSSY B0, `(.L_x_3464) ;  /* 0x00000a2000007945 */ /* 0x000fe20003800000 */
[-C--:B--2---:R-:W-:Y:S01]  /*45c0*/  FMUL.FTZ R80, R34, R20.reuse ;  /* 0x0000001422507220 */ /* 0x084fe20000410000 */
[----:B------:R-:W-:Y:S01]  /*45d0*/  SHF.R.S32.HI R34, RZ, 0x1f, R77 ;  /* 0x0000001fff227819 */ /* 0x000fe2000001144d */
[-C--:B0-----:R-:W-:Y:S01]  /*45e0*/  FMUL.FTZ R7, R26, R20.reuse ;  /* 0x000000141a077220 */ /* 0x081fe20000410000 */
[-C--:B------:R-:W-:Y:S02]  /*45f0*/  FMUL.FTZ R26, R33, R20.reuse ;  /* 0x00000014211a7220 */ /* 0x080fe40000410000 */
[----:B------:R-:W-:Y:S01]  /*4600*/  LEA.HI R33, R34, R77, RZ, 0x7 ;  /* 0x0000004d22217211 */ /* 0x000fe200078f38ff */
[----:B------:R-:W-:-:S03]  /*4610*/  FMUL.FTZ R149, R36, R20 ;  /* 0x0000001424957220 */ /* 0x000fc60000410000 */
[----:B------:R-:W-:Y:S01]  /*4620*/  LOP3.LUT R36, R33, 0xffffff80, RZ, 0xc0, !PT ;  /* 0xffffff8021247812 */ /* 0x000fe200078ec0ff */
[----:B------:R-:W-:-:S04]  /*4630*/  FMUL.FTZ R138, R35, R20 ;  /* 0x00000014238a7220 */ /* 0x000fc80000410000 */
[----:B------:R-:W-:Y:S02]  /*4640*/  IMAD.IADD R36, R77, 0x1, -R36 ;  /* 0x000000014d247824 */ /* 0x000fe400078e0a24 */
[----:B------:R-:W-:-:S03]  /*4650*/  FMUL.FTZ R82, R38, R20 ;  /* 0x0000001426527220 */ /* 0x000fc60000410000 */
[----:B------:R-:W-:Y:S01]  /*4660*/  SHF.R.S32.HI R35, RZ, 0x1f, R36 ;  /* 0x0000001fff237819 */ /* 0x000fe20000011424 */
[----:B------:R-:W-:-:S03]  /*4670*/  FMUL.FTZ R19, R27, R20 ;  /* 0x000000141b137220 */ /* 0x000fc60000410000 */
[----:B------:R-:W-:Y:S01]  /*4680*/  LEA.HI R38, R35, R36, RZ, 0x2 ;  /* 0x0000002423267211 */ /* 0x000fe200078f10ff */
[-C--:B------:R-:W-:Y:S01]  /*4690*/  FMUL.FTZ R27, R37, R20.reuse ;  /* 0x00000014251b7220 */ /* 0x080fe20000410000 */
[-C--:B------:R-:W-:Y:S01]  /*46a0*/  FMUL.FTZ R147, R40, R20.reuse ;  /* 0x0000001428937220 */ /* 0x080fe20000410000 */
[----:B------:R-:W-:Y:S02]  /*46b0*/  LEA.HI R34, R34, R77, RZ, 0x2 ;  /* 0x0000004d22227211 */ /* 0x000fe400078f10ff */
[--C-:B------:R-:W-:Y:S02]  /*46c0*/  SHF.R.S32.HI R40, RZ, 0x2, R38.reuse ;  /* 0x00000002ff287819 */ /* 0x100fe40000011426 */
[----:B------:R-:W-:Y:S01]  /*46d0*/  SHF.R.S32.HI R37, RZ, 0x1f, R38 ;  /* 0x0000001fff257819 */ /* 0x000fe20000011426 */
[-C--:B------:R-:W-:Y:S01]  /*46e0*/  FMUL.FTZ R18, R24, R20.reuse ;  /* 0x0000001418127220 */ /* 0x080fe20000410000 */
[----:B------:R-:W-:Y:S01]  /*46f0*/  LOP3.LUT R34, R34, 0xfffffffc, RZ, 0xc0, !PT ;  /* 0xfffffffc22227812 */ /* 0x000fe200078ec0ff */
[----:B------:R-:W-:Y:S01]  /*4700*/  FMUL.FTZ R24, R25, R20 ;  /* 0x0000001419187220 */ /* 0x000fe20000410000 */
[----:B------:R-:W-:Y:S01]  /*4710*/  LEA.HI R37, R37, R40, RZ, 0x3 ;  /* 0x0000002825257211 */ /* 0x000fe200078f18ff */
[-C--:B------:R-:W-:Y:S01]  /*4720*/  FMUL.FTZ R25, R28, R20.reuse ;  /* 0x000000141c197220 */ /* 0x080fe20000410000 */
[----:B------:R-:W-:Y:S01]  /*4730*/  FMUL.FTZ R28, R41, R20 ;  /* 0x00000014291c7220 */ /* 0x000fe20000410000 */
[----:B------:R-:W-:Y:S01]  /*4740*/  IMAD.IADD R77, R77, 0x1, -R34 ;  /* 0x000000014d4d7824 */ /* 0x000fe200078e0a22 */
[----:B------:R-:W-:-:S02]  /*4750*/  LOP3.LUT R41, R37, 0xfffffff8, RZ, 0xc0, !PT ;  /* 0xfffffff825297812 */ /* 0x000fc400078ec0ff */
[----:B------:R-:W-:Y:S02]  /*4760*/  SHF.R.S32.HI R34, RZ, 0x7, R33 ;  /* 0x00000007ff227819 */ /* 0x000fe40000011421 */
[----:B------:R-:W-:Y:S01]  /*4770*/  LEA.HI R35, R35, R36, RZ, 0x5 ;  /* 0x0000002423237211 */ /* 0x000fe200078f28ff */
[----:B------:R-:W-:Y:S01]  /*4780*/  IMAD.IADD R40, R40, 0x1, -R41 ;  /* 0x0000000128287824 */ /* 0x000fe200078e0a29 */
[----:B------:R-:W-:Y:S02]  /*4790*/  LEA.HI R33, R33, R34, RZ, 0x1 ;  /* 0x0000002221217211 */ /* 0x000fe400078f08ff */
[----:B------:R-:W-:Y:S01]  /*47a0*/  SHF.R.S32.HI R41, RZ, 0x5, R35 ;  /* 0x00000005ff297819 */ /* 0x000fe20000011423 */
[----:B------:R-:W-:Y:S01]  /*47b0*/  FMUL.FTZ R136, R42, R20 ;  /* 0x000000142a887220 */ /* 0x000fe20000410000 */
[----:B------:R-:W-:Y:S02]  /*47c0*/  LOP3.LUT R33, R33, 0x3fffffe, RZ, 0xc0, !PT ;  /* 0x03fffffe21217812 */ /* 0x000fe400078ec0ff */
[----:B------:R-:W-:Y:S01]  /*47d0*/  LEA.HI R42, R77, R77, RZ, 0x1 ;  /* 0x0000004d4d2a7211 */ /* 0x000fe200078f08ff */
[----:B----4-:R-:W-:Y:S01]  /*47e0*/  IMAD R41, R76, 0x8, R41 ;  /* 0x000000084c297824 */ /* 0x010fe200078e0229 */
[----:B------:R-:W-:Y:S01]  /*47f0*/  ISETP.NE.AND P0, PT, R10, 0x1, PT ;  /* 0x000000010a00780c */ /* 0x000fe20003f05270 */
        /* <DEDUP_REMOVED lines=10> */
[----:B------:R-:W0:Y:S01]  /*48a0*/  SHFL.IDX PT, R41, R10, RZ, 0x1c1f ;  /* 0x001c1fff0a297589 */ /* 0x000e2200000e0000 */
[----:B------:R-:W-:Y:S02]  /*48b0*/  IMAD R21, R40, -0x60, R13 ;  /* 0xffffffa028157824 */ /* 0x000fe400078e020d */
[-C--:B------:R-:W-:Y:S01]  /*48c0*/  FMUL.FTZ R135, R29, R20.reuse ;  /* 0x000000141d877220 */ /* 0x080fe20000410000 */
[-C--:B------:R-:W-:Y:S01]  /*48d0*/  FMUL.FTZ R78, R30, R20.reuse ;  /* 0x000000141e4e7220 */ /* 0x080fe20000410000 */
[-C--:B------:R-:W-:Y:S01]  /*48e0*/  FMUL.FTZ R140, R31, R20.reuse ;  /* 0x000000141f8c7220 */ /* 0x080fe20000410000 */
[-C--:B------:R-:W-:Y:S01]  /*48f0*/  FMUL.FTZ R151, R32, R20.reuse ;  /* 0x0000001420977220 */ /* 0x080fe20000410000 */
[-C--:B------:R-:W-:Y:S01]  /*4900*/  FMUL.FTZ R132, R39, R20.reuse ;  /* 0x0000001427847220 */ /* 0x080fe20000410000 */
[-C--:B------:R-:W-:Y:S01]  /*4910*/  FMUL.FTZ R145, R44, R20.reuse ;  /* 0x000000142c917220 */ /* 0x080fe20000410000 */
[----:B------:R-:W-:Y:S02]  /*4920*/  IMAD.IADD R36, R36, 0x1, -R11 ;  /* 0x0000000124247824 */ /* 0x000fe400078e0a0b */
        /* <DEDUP_REMOVED lines=27> */
[----:B------:R-:W-:-:S02]  /*4ae0*/  VIADD R33, R21, 0x61 ;  /* 0x0000006115217836 */ /* 0x000fc40000000000 */
[----:B------:R-:W-:Y:S01]  /*4af0*/  FMUL.FTZ R44, R71, R20 ;  /* 0x00000014472c7220 */ /* 0x000fe20000410000 */
[----:B------:R-:W1:Y:S01]  /*4b00*/  MUFU.TANH R18, R18 ;  /* 0x0000001200127308 */ /* 0x000e620000002400 */
[----:B------:R-:W-:Y:S02]  /*4b10*/  IMAD R33, R36, -0x2, R33 ;  /* 0xfffffffe24217824 */ /* 0x000fe400078e0221 */
[----:B------:R-:W-:Y:S02]  /*4b20*/  VIADD R21, R21, 0x60 ;  /* 0x0000006015157836 */ /* 0x000fe40000000000 */
[----:B------:R-:W-:-:S03]  /*4b30*/  IMAD.IADD R20, R33, 0x1, -R12 ;  /* 0x0000000121147824 */ /* 0x000fc600078e0a0c */
[----:B------:R-:W2:Y:S01]  /*4b40*/  MUFU.TANH R24, R24 ;  /* 0x0000001800187308 */ /* 0x000ea20000002400 */
[----:B------:R-:W-:-:S07]  /*4b50*/  LOP3.LUT R33, RZ, R14, RZ, 0x33, !PT ;  /* 0x0000000eff217212 */ /* 0x000fce00078e33ff */
[----:B------:R-:W3:Y:S01]  /*4b60*/  MUFU.TANH R7, R7 ;  /* 0x0000000700077308 */ /* 0x000ee20000002400 */
[----:B------:R-:W-:-:S07]  /*4b70*/  IMAD R38, R36, -0x2, R21 ;  /* 0xfffffffe24267824 */ /* 0x000fce00078e0215 */
[----:B------:R-:W4:Y:S01]  /*4b80*/  MUFU.TANH R19, R19 ;  /* 0x0000001300137308 */ /* 0x000f220000002400 */
        /* <DEDUP_REMOVED lines=45> */
[----:B------:R-:W-:-:S02]  /*4e60*/  IMAD.U32 R43, RZ, RZ, UR4 ;  /* 0x00000004ff2b7e24 */ /* 0x000fc4000f8e00ff */
[----:B------:R-:W-:Y:S01]  /*4e70*/  IMAD.IADD R40, R20, 0x1, R33 ;  /* 0x0000000114287824 */ /* 0x000fe200078e0221 */
[----:B0-----:R-:W-:Y:S01]  /*4e80*/  VIADDMNMX R14, R41, R45, R38, PT ;  /* 0x0000002d290e7246 */ /* 0x001fe20003800126 */
[----:B------:R-:W-:Y:S02]  /*4e90*/  IMAD R42, R36, -0x2, R43 ;  /* 0xfffffffe242a7824 */ /* 0x000fe400078e022b */
        /* <DEDUP_REMOVED lines=12> */
.L_x_3467:
[----:B------:R-:W-:-:S13]  /*4f60*/  ISETP.NE.AND P0, PT, R73, 0x1, PT ;  /* 0x000000014900780c */ /* 0x000fda0003f05270 */
[----:B------:R-:W-:-:S05]  /*4f70*/  @P0 IMAD.HI.U32 R36, R15, R74, RZ ;  /* 0x0000004a0f240227 */ /* 0x000fca00078e00ff */
[----:B------:R-:W-:-:S07]  /*4f80*/  @P0 SHF.R.U32.HI R15, RZ, R75, R36 ;  /* 0x0000004bff0f0219 */ /* 0x000fce0000011624 */
.L_x_3468:
[----:B------:R-:W-:Y:S05]  /*4f90*/  BSYNC B1 ;  /* 0x0000000000017941 */ /* 0x000fea0003800000 */
.L_x_3466:
[----:B------:R-:W-:-:S05]  /*4fa0*/  IMAD R15, R15, R73, R42 ;  /* 0x000000490f0f7224 */ /* 0x000fca00078e022a */
[----:B------:R-:W-:Y:S02]  /*4fb0*/  VIMNMX R20, R20, R15, !PT ;  /* 0x0000000f14147248 */ /* 0x000fe40007fe0100 */
[----:B------:R-:W-:-:S07]  /*4fc0*/  VIADDMNMX R14, R15, R73, R14, PT ;  /* 0x000000490f0e7246 */ /* 0x000fce000380010e */
.L_x_3465:
[----:B------:R-:W-:Y:S05]  /*4fd0*/  BSYNC B0 ;  /* 0x0000000000007941 */ /* 0x000fea0003800000 */
.L_x_3464:
[C---:B------:R-:W-:Y:S01]  /*4fe0*/  ISETP.GE.AND P1, PT, R72.reuse, 0x9, PT ;  /* 0x000000094800780c */ /* 0x040fe20003f26270 */
[----:B------:R-:W-:Y:S01]  /*4ff0*/  BSSY B0, `(.L_x_3469) ;  /* 0x0000088000007945 */ /* 0x000fe20003800000 */
[----:B------:R-:W-:Y:S02]  /*5000*/  ISETP.GE.AND P0, PT, R72, 0x2, PT ;  /* 0x000000024800780c */ /* 0x000fe40003f06270 */
[C---:B------:R-:W-:Y:S02]  /*5010*/  ISETP.GT.AND P2, PT, R20.reuse, 0x8, !P1 ;  /* 0x000000081400780c */ /* 0x040fe40004f44270 */
[----:B------:R-:W-:Y:S02]  /*5020*/  ISETP.GT.AND P3, PT, R20, 0x1, !P0 ;  /* 0x000000011400780c */ /* 0x000fe40004764270 */
[----:B------:R-:W-:Y:S02]  /*5030*/  ISETP.LT.OR P2, PT, R14, 0x9, P2 ;  /* 0x000000090e00780c */ /* 0x000fe40001741670 */
[----:B------:R-:W-:-:S02]  /*5040*/  ISETP.GE.AND P4, PT, R72, 0x11, PT ;  /* 0x000000114800780c */ /* 0x000fc40003f86270 */
[----:B------:R-:W-:Y:S02]  /*5050*/  FSEL R153, R25, -INF , !P2 ;  /* 0xff80000019997808 */ /* 0x000fe40005000000 */
[----:B------:R-:W-:Y:S01]  /*5060*/  ISETP.LT.OR P3, PT, R14, 0x2, P3 ;  /* 0x000000020e00780c */ /* 0x000fe20001f61670 */
[----:B------:R-:W0:Y:S01]  /*5070*/  SHFL.IDX PT, R25, R10, 0x1, 0x1c1f ;  /* 0x003c1f000a197f89 */ /* 0x000e2200000e0000 */
[----:B------:R-:W-:Y:S02]  /*5080*/  ISETP.GT.AND P2, PT, R20, 0x10, !P4 ;  /* 0x000000101400780c */ /* 0x000fe40006744270 */
[----:B------:R-:W-:Y:S02]  /*5090*/  ISETP.GE.AND P5, PT, R72, 0xa, PT ;  /* 0x0000000a4800780c */ /* 0x000fe40003fa6270 */
[----:B------:R-:W-:Y:S02]  /*50a0*/  FSEL R41, R24, -INF , !P3 ;  /* 0xff80000018297808 */ /* 0x000fe40005800000 */
[----:B------:R-:W-:-:S02]  /*50b0*/  P2R R46, PR, RZ, 0x10 ;  /* 0x00000010ff2e7803 */ /* 0x000fc40000000000 */
[----:B------:R-:W-:Y:S02]  /*50c0*/  ISETP.LT.OR P2, PT, R14, 0x11, P2 ;  /* 0x000000110e00780c */ /* 0x000fe40001741670 */
        /* <DEDUP_REMOVED lines=95> */
[----:B-1----:R-:W-:Y:S01]  /*56c0*/  FSEL R59, R18, -INF , !P6 ;  /* 0xff800000123b7808 */ /* 0x002fe20007000000 */
[----:B0-----:R-:W-:Y:S01]  /*56d0*/  IMAD.IADD R18, R40, 0x1, R25 ;  /* 0x0000000128127824 */ /* 0x001fe200078e0219 */
        /* <DEDUP_REMOVED lines=18> */
.L_x_3472:
[----:B------:R-:W-:-:S13]  /*5800*/  ISETP.NE.AND P6, PT, R73, 0x1, PT ;  /* 0x000000014900780c */ /* 0x000fda0003fc5270 */
[----:B------:R-:W-:-:S05]  /*5810*/  @P6 IMAD.HI.U32 R74, R12, R74, RZ ;  /* 0x0000004a0c4a6227 */ /* 0x000fca00078e00ff */
[----:B------:R-:W-:-:S07]  /*5820*/  @P6 SHF.R.U32.HI R12, RZ, R75, R74 ;  /* 0x0000004bff0c6219 */ /* 0x000fce000001164a */
.L_x_3473:
[----:B------:R-:W-:Y:S05]  /*5830*/  BSYNC B1 ;  /* 0x0000000000017941 */ /* 0x000fea0003800000 */
.L_x_3471:
[----:B------:R-:W-:-:S05]  /*5840*/  IMAD R13, R12, R73, R42 ;  /* 0x000000490c0d7224 */ /* 0x000fca00078e022a */
[----:B------:R-:W-:Y:S02]  /*5850*/  VIADDMNMX R14, R13, R73, R14, PT ;  /* 0x000000490d0e7246 */ /* 0x000fe4000380010e */
[----:B------:R-:W-:-:S07]  /*5860*/  VIMNMX R18, R18, R13, !PT ;  /* 0x0000000d12127248 */ /* 0x000fce0007fe0100 */
.L_x_3470:
[----:B------:R-:W-:Y:S05]  /*5870*/  BSYNC B0 ;  /* 0x0000000000007941 */ /* 0x000fea0003800000 */
.L_x_3469:
        /* <DEDUP_REMOVED lines=22> */
[----:B------:R-:W4:Y:S01]  /*59e0*/  LDL R68, [R1+0x264] ;  /* 0x0002640001447983 */ /* 0x000f220000100800 */
[----:B------:R-:W-:Y:S02]  /*59f0*/  FMNMX.FTZ R10, R153, R10, !PT ;  /* 0x0000000a990a7209 */ /* 0x000fe40007810000 */
[----:B------:R-:W-:Y:S01]  /*5a00*/  ISETP.LT.OR P0, PT, R14, 0x11, P0 ;  /* 0x000000110e00780c */ /* 0x000fe20000701670 */
[----:B------:R-:W4:Y:S01]  /*5a10*/  LDL R70, [R1+0x268] ;  /* 0x0002680001467983 */ /* 0x000f220000100800 */
[----:B------:R-:W-:-:S02]  /*5a20*/  FMNMX.FTZ R10, R135, R10, !PT ;  /* 0x0000000a870a7209 */ /* 0x000fc40007810000 */
[----:B------:R-:W-:Y:S01]  /*5a30*/  FSEL R80, R80, -INF , !P0 ;  /* 0xff80000050507808 */ /* 0x000fe20004000000 */
[----:B------:R-:W4:Y:S01]  /*5a40*/  LDL R38, [R1+0x274] ;  /* 0x0002740001267983 */ /* 0x000f220000100800 */
[----:B------:R-:W-:Y:S02]  /*5a50*/  ISETP.GT.AND P0, PT, R18, 0x11, !P1 ;  /* 0x000000111200780c */ /* 0x000fe40004f04270 */
[----:B------:R-:W-:Y:S01]  /*5a60*/  ISETP.NE.AND P1, PT, R58, RZ, PT ;  /* 0x000000ff3a00720c */ /* 0x000fe20003f25270 */
[----:B------:R-:W4:Y:S01]  /*5a70*/  LDL R48, [R1+0x280] ;  /* 0x0002800001307983 */ /* 0x000f220000100800 */
[----:B------:R-:W-:Y:S02]  /*5a80*/  ISETP.LT.OR P0, PT, R14, 0x12, P0 ;  /* 0x000000120e00780c */ /* 0x000fe40000701670 */
[----:B------:R-:W-:Y:S01]  /*5a90*/  FMNMX.FTZ R10, R151, R10, !PT ;  /* 0x0000000a970a7209 */ /* 0x000fe20007810000 */
[----:B------:R-:W4:Y:S01]  /*5aa0*/  LDL R58, [R1+0x250] ;  /* 0x00025000013a7983 */ /* 0x000f220000100800 */
[----:B------:R-:W-:-:S02]  /*5ab0*/  FSEL R138, R138, -INF , !P0 ;  /* 0xff8000008a8a7808 */ /* 0x000fc40004000000 */
[----:B------:R-:W-:Y:S01]  /*5ac0*/  ISETP.GT.AND P0, PT, R18, 0x18, !P6 ;  /* 0x000000181200780c */ /* 0x000fe20007704270 */
[----:B------:R-:W4:Y:S01]  /*5ad0*/  LDL R46, [R1+0x28c] ;  /* 0x00028c00012e7983 */ /* 0x000f220000100800 */
[----:B------:R-:W-:Y:S02]  /*5ae0*/  ISETP.NE.AND P6, PT, R24, RZ, PT ;  /* 0x000000ff1800720c */ /* 0x000fe40003fc5270 */
[----:B------:R-:W-:Y:S01]  /*5af0*/  ISETP.LT.OR P0, PT, R14, 0x19, P0 ;  /* 0x000000190e00780c */ /* 0x000fe20000701670 */
[----:B------:R-:W4:Y:S01]  /*5b00*/  LDL.64 R24, [R1+0x88] ;  /* 0x0000880001187983 */ /* 0x000f220000100a00 */
[----:B------:R-:W-:Y:S02]  /*5b10*/  FMNMX.FTZ R10, R43, R10, !PT ;  /* 0x0000000a2b0a7209 */ /* 0x000fe40007810000 */
[----:B------:R-:W-:Y:S01]  /*5b20*/  FSEL R82, R82, -INF , !P0 ;  /* 0xff80000052527808 */ /* 0x000fe20004000000 */
[----:B------:R-:W4:Y:S01]  /*5b30*/  LDL R42, [R1+0x290] ;  /* 0x00029000012a7983 */ /* 0x000f220000100800 */
[----:B------:R-:W-:-:S02]  /*5b40*/  ISETP.NE.AND P0, PT, R50, RZ, PT ;  /* 0x000000ff3200720c */ /* 0x000fc40003f05270 */
[----:B------:R-:W-:Y:S01]  /*5b50*/  FMNMX.FTZ R10, R149, R10, !PT ;  /* 0x0000000a950a7209 */ /* 0x000fe20007810000 */
[----:B------:R-:W4:Y:S01]  /*5b60*/  LDL R50, [R1+0x27c] ;  /* 0x00027c0001327983 */ /* 0x000f220000100800 */
[----:B------:R-:W-:Y:S02]  /*5b70*/  ISETP.GT.AND P0, PT, R18, 0x19, !P0 ;  /* 0x000000191200780c */ /* 0x000fe40004704270 */
[----:B------:R-:W-:Y:S01]  /*5b80*/  FMNMX.FTZ R10, R47, R10, !PT ;  /* 0x0000000a2f0a7209 */ /* 0x000fe20007810000 */
[----:B------:R-:W4:Y:S01]  /*5b90*/  LDL R129, [R1+0x2a4] ;  /* 0x0002a40001817983 */ /* 0x000f220000100800 */
[----:B------:R-:W-:Y:S02]  /*5ba0*/  ISETP.LT.OR P0, PT, R14, 0x1a, P0 ;  /* 0x0000001a0e00780c */ /* 0x000fe40000701670 */
[----:B------:R-:W-:Y:S01]  /*5bb0*/  FMNMX.FTZ R10, R147, R10, !PT ;  /* 0x0000000a930a7209 */ /* 0x000fe20007810000 */
        /* <DEDUP_REMOVED lines=20> */
[----:B------:R-:W-:Y:S01]  /*5d00*/  FMNMX.FTZ R10, R55, R10, !PT ;  /* 0x0000000a370a7209 */ /* 0x000fe20007810000 */
[----:B------:R-:W4:Y:S01]  /*5d10*/  LDL R123, [R1+0x2c0] ;  /* 0x0002c000017b7983 */ /* 0x000f220000100800 */
[----:B------:R-:W-:Y:S02]  /*5d20*/  FSEL R84, R84, -INF , !P0 ;  /* 0xff80000054547808 */ /* 0x000fe40004000000 */
[----:B------:R-:W-:Y:S01]  /*5d30*/  ISETP.NE.AND P0, PT, R28, RZ, PT ;  /* 0x000000ff1c00720c */ /* 0x000fe20003f05270 */
[----:B------:R-:W4:Y:S01]  /*5d40*/  LDL R122, [R1+0x2c4] ;  /* 0x0002c400017a7983 */ /* 0x000f220000100800 */
[----:B------:R-:W-:Y:S02]  /*5d50*/  FMNMX.FTZ R10, R173, R10, !PT ;  /* 0x0000000aad0a7209 */ /* 0x000fe40007810000 */
[----:B------:R-:W-:Y:S01]  /*5d60*/  ISETP.GT.AND P0, PT, R18, 0x28, !P0 ;  /* 0x000000281200780c */ /* 0x000fe20004704270 */
[----:B------:R-:W4:Y:S01]  /*5d70*/  LDL R28, [R1+0x288] ;  /* 0x00028800011c7983 */ /* 0x000f220000100800 */
[----:B------:R-:W-:-:S02]  /*5d80*/  FMNMX.FTZ R10, R165, R10, !PT ;  /* 0x0000000aa50a7209 */ /* 0x000fc40007810000 */
[----:B------:R-:W-:Y:S01]  /*5d90*/  ISETP.LT.OR P0, PT, R14, 0x29, P0 ;  /* 0x000000290e00780c */ /* 0x000fe20000701670 */
[----:B------:R-:W4:Y:S01]  /*5da0*/  LDL R121, [R1+0x2c8] ;  /* 0x0002c80001797983 */ /* 0x000f220000100800 */
[----:B------:R-:W-:Y:S02]  /*5db0*/  FMNMX.FTZ R10, R57, R10, !PT ;  /* 0x0000000a390a7209 */ /* 0x000fe40007810000 */
[----:B------:R-:W-:Y:S01]  /*5dc0*/  FSEL R134, R134, -INF , !P0 ;  /* 0xff80000086867808 */ /* 0x000fe20004000000 */
[----:B------:R-:W4:Y:S01]  /*5dd0*/  LDL R120, [R1+0x2d0] ;  /* 0x0002d00001787983 */ /* 0x000f220000100800 */
[----:B------:R-:W-:Y:S02]  /*5de0*/  ISETP.NE.AND P0, PT, R54, RZ, PT ;  /* 0x000000ff3600720c */ /* 0x000fe40003f05270 */
[C---:B------:R-:W-:Y:S01]  /*5df0*/  ISETP.GT.AND P2, PT, R18.reuse, 0x49, !P2 ;  /* 0x000000491200780c */ /* 0x040fe20005744270 */
[----:B------:R-:W4:Y:S01]  /*5e00*/  LDL R54, [R1+0x26c] ;  /* 0x00026c0001367983 */ /* 0x000f220000100800 */
[----:B------:R-:W-:-:S02]  /*5e10*/  ISETP.GT.AND P0, PT, R18, 0x29, !P0 ;  /* 0x000000291200780c */ /* 0x000fc40004704270 */
[----:B------:R-:W-:Y:S01]  /*5e20*/  FMNMX.FTZ R10, R39, R10, !PT ;  /* 0x0000000a270a7209 */ /* 0x000fe20007810000 */
[----:B------:R-:W4:Y:S01]  /*5e30*/  LDL R119, [R1+0x2d4] ;  /* 0x0002d40001777983 */ /* 0x000f220000100800 */
[----:B------:R-:W-:Y:S02]  /*5e40*/  ISETP.LT.OR P0, PT, R14, 0x2a, P0 ;  /* 0x0000002a0e00780c */ /* 0x000fe40000701670 */
[----:B------:R-:W-:Y:S01]  /*5e50*/  ISETP.GT.AND P3, PT, R18, 0x50, !P3 ;  /* 0x000000501200780c */ /* 0x000fe20005f64270 */
[----:B------:R-:W4:Y:S01]  /*5e60*/  LDL R118, [R1+0x2d8] ;  /* 0x0002d80001767983 */ /* 0x000f220000100800 */
[----:B------:R-:W-:Y:S02]  /*5e70*/  FSEL R86, R86, -INF , !P0 ;  /* 0xff80000056567808 */ /* 0x000fe40004000000 */
[----:B------:R-:W-:Y:S01]  /*5e80*/  ISETP.NE.AND P0, PT, R29, RZ, PT ;  /* 0x000000ff1d00720c */ /* 0x000fe20003f05270 */
[----:B------:R-:W4:Y:S01]  /*5e90*/  LDL R117, [R1+0x2dc] ;  /* 0x0002dc0001757983 */ /* 0x000f220000100800 */
[----:B------:R-:W-:-:S02]  /*5ea0*/  ISETP.LT.OR P2, PT, R14, 0x4a, P2 ;  /* 0x0000004a0e00780c */ /* 0x000fc40001741670 */
[----:B------:R-:W-:Y:S01]  /*5eb0*/  ISETP.GT.AND P0, PT, R18, 0x30, !P0 ;  /* 0x000000301200780c */ /* 0x000fe20004704270 */
[----:B------:R-:W4:Y:S01]  /*5ec0*/  LDL R29, [R1+0x230] ;  /* 0x00023000011d7983 */ /* 0x000f220000100800 */
[----:B------:R-:W-:Y:S02]  /*5ed0*/  FMNMX.FTZ R10, R21, R10, !PT ;  /* 0x0000000a150a7209 */ /* 0x000fe40007810000 */
[----:B------:R-:W-:Y:S01]  /*5ee0*/  ISETP.LT.OR P0, PT, R14, 0x31, P0 ;  /* 0x000000310e00780c */ /* 0x000fe20000701670 */
[----:B------:R-:W4:Y:S01]  /*5ef0*/  LDL R116, [R1+0x2e0] ;  /* 0x0002e00001747983 */ /* 0x000f220000100800 */
[----:B------:R-:W-:Y:S02]  /*5f00*/  ISETP.GT.AND P4, PT, R18, 0x51, !P4 ;  /* 0x000000511200780c */ /* 0x000fe40006784270 */
[----:B------:R-:W-:Y:S01]  /*5f10*/  FSEL R174, R174, -INF , !P0 ;  /* 0xff800000aeae7808 */ /* 0x000fe20004000000 */
[----:B------:R-:W4:Y:S01]  /*5f20*/  LDL R115, [R1+0x2e8] ;  /* 0x0002e80001737983 */ /* 0x000f220000100800 */
[----:B------:R-:W-:-:S02]  /*5f30*/  ISETP.NE.AND P0, PT, R30, RZ, PT ;  /* 0x000000ff1e00720c */ /* 0x000fc40003f05270 */
[----:B------:R-:W-:Y:S01]  /*5f40*/  ISETP.LT.OR P3, PT, R14, 0x51, P3 ;  /* 0x000000510e00780c */ /* 0x000fe20001f61670 */
[----:B------:R-:W4:Y:S01]  /*5f50*/  LDL R30, [R1+0x278] ;  /* 0x00027800011e7983 */ /* 0x000f220000100800 */
[----:B------:R-:W-:Y:S02]  /*5f60*/  ISETP.GT.AND P0, PT, R18, 0x31, !P0 ;  /* 0x000000311200780c */ /* 0x000fe40004704270 */
[----:B------:R-:W-:Y:S01]  /*5f70*/  FSEL R94, R94, -INF , !P2 ;  /* 0xff8000005e5e7808 */ /* 0x000fe20005000000 */
[----:B------:R-:W4:Y:S01]  /*5f80*/  LDL R114, [R1+0x2ec] ;  /* 0x0002ec0001727983 */ /* 0x000f220000100800 */
[----:B------:R-:W-:Y:S02]  /*5f90*/  ISETP.LT.OR P0, PT, R14, 0x32, P0 ;  /* 0x000000320e00780c */ /* 0x000fe40000701670 */
[----:B------:R-:W-:Y:S01]  /*5fa0*/  FMNMX.FTZ R10, R37, R10, !PT ;  /* 0x0000000a250a7209 */ /* 0x000fe20007810000 */
[----:B------:R-:W4:Y:S01]  /*5fb0*/  LDL R113, [R1+0x2f0] ;  /* 0x0002f00001717983 */ /* 0x000f220000100800 */
[----:B------:R-:W-:-:S02]  /*5fc0*/  FSEL R88, R88, -INF , !P0 ;  /* 0xff80000058587808 */ /* 0x000fc40004000000 */
[----:B------:R-:W-:Y:S01]  /*5fd0*/  ISETP.NE.AND P0, PT, R56, RZ, PT ;  /* 0x000000ff3800720c */ /* 0x000fe20003f05270 */
[----:B------:R-:W4:Y:S01]  /*5fe0*/  LDL R112, [R1+0x2f4] ;  /* 0x0002f40001707983 */ /* 0x000f220000100800 */
[C---:B------:R-:W-:Y:S02]  /*5ff0*/  ISETP.GT.AND P5, PT, R18.reuse, 0x58, !P5 ;  /* 0x000000581200780c */ /* 0x040fe40006fa4270 */
[----:B------:R-:W-:Y:S01]  /*6000*/  ISETP.GT.AND P0, PT, R18, 0x38, !P0 ;  /* 0x000000381200780c */ /* 0x000fe20004704270 */
[----:B------:R-:W4:Y:S01]  /*6010*/  LDL R56, [R1+0x24c] ;  /* 0x00024c0001387983 */ /* 0x000f220000100800 */
[C---:B------:R-:W-:Y:S02]  /*6020*/  ISETP.LT.OR P4, PT, R14.reuse, 0x52, P4 ;  /* 0x000000520e00780c */ /* 0x040fe40002781670 */
[----:B------:R-:W-:Y:S01]  /*6030*/  ISETP.LT.OR P0, PT, R14, 0x39, P0 ;  /* 0x000000390e00780c */ /* 0x000fe20000701670 */
[----:B------:R-:W4:Y:S01]  /*6040*/  LDL R111, [R1+0x2f8] ;  /* 0x0002f800016f7983 */ /* 0x000f220000100800 */
[----:B------:R-:W-:-:S02]  /*6050*/  FSEL R76, R76, -INF , !P3 ;  /* 0xff8000004c4c7808 */ /* 0x000fc40005800000 */
[----:B------:R-:W-:Y:S01]  /*6060*/  FSEL R218, R218, -INF , !P0 ;  /* 0xff800000dada7808 */ /* 0x000fe20004000000 */
[----:B------:R-:W4:Y:S01]  /*6070*/  LDL R110, [R1+0x2fc] ;  /* 0x0002fc00016e7983 */ /* 0x000f220000100800 */
[----:B------:R-:W-:Y:S02]  /*6080*/  ISETP.NE.AND P0, PT, R31, RZ, PT ;  /* 0x000000ff1f00720c */ /* 0x000fe40003f05270 */
[----:B------:R-:W-:Y:S01]  /*6090*/  FMNMX.FTZ R10, R35, R10, !PT ;  /* 0x0000000a230a7209 */ /* 0x000fe20007810000 */
[----:B------:R-:W4:Y:S01]  /*60a0*/  LDL R31, [R1+0x298] ;  /* 0x00029800011f7983 */ /* 0x000f220000100800 */
[----:B------:R-:W-:Y:S02]  /*60b0*/  ISETP.GT.AND P0, PT, R18, 0x39, !P0 ;  /* 0x000000391200780c */ /* 0x000fe40004704270 */
[C---:B------:R-:W-:Y:S01]  /*60c0*/  ISETP.LT.OR P5, PT, R14.reuse, 0x59, P5 ;  /* 0x000000590e00780c */ /* 0x040fe20002fa1670 */
[----:B------:R-:W4:Y:S01]  /*60d0*/  LDL R109, [R1+0x304] ;  /* 0x00030400016d7983 */ /* 0x000f220000100800 */
[----:B------:R-:W-:-:S02]  /*60e0*/  ISETP.LT.OR P0, PT, R14, 0x3a, P0 ;  /* 0x0000003a0e00780c */ /* 0x000fc40000701670 */
[----:B------:R-:W-:Y:S01]  /*60f0*/  FSEL R74, R34, -INF , !P4 ;  /* 0xff800000224a7808 */ /* 0x000fe20006000000 */
        /* <DEDUP_REMOVED lines=10> */
[----:B------:R-:W-:Y:S02]  /*61a0*/  ISETP.GT.AND P0, PT, R18, RZ, !P6 ;  /* 0x000000ff1200720c */ /* 0x000fe40007704270 */
[C---:B------:R-:W-:Y:S01]  /*61b0*/  ISETP.LT.OR P1, PT, R14.reuse, 0x49, P1 ;  /* 0x000000490e00780c */ /* 0x040fe20000f21670 */
[----:B------:R-:W4:Y:S01]  /*61c0*/  LDL R105, [R1+0x314] ;  /* 0x0003140001697983 */ /* 0x000f220000100800 */
[----:B------:R-:W-:Y:S02]  /*61d0*/  ISETP.LT.OR P0, PT, R14, 0x1, P0 ;  /* 0x000000010e00780c */ /* 0x000fe40000701670 */
[----:B------:R-:W-:Y:S01]  /*61e0*/  FSEL R168, R168, -INF , !P1 ;  /* 0xff800000a8a87808 */ /* 0x000fe20004800000 */
        /* <DEDUP_REMOVED lines=14> */
[----:B------:R-:W-:Y:S01]  /*62d0*/  ISETP.NE.AND P6, PT, R32, RZ, PT ;  /* 0x000000ff2000720c */ /* 0x000fe20003fc5270 */
[----:B------:R-:W4:Y:S01]  /*62e0*/  LDL R100, [R1+0x32c] ;  /* 0x00032c0001647983 */ /* 0x000f220000100800 */
[----:B------:R-:W-:Y:S02]  /*62f0*/  FMNMX.FTZ R7, R138, R7, !PT ;  /* 0x000000078a077209 */ /* 0x000fe40007810000 */
[----:B------:R-:W-:Y:S01]  /*6300*/  ISETP.GT.AND P6, PT, R18, 0x59, !P6 ;  /* 0x000000591200780c */ /* 0x000fe200077c4270 */
[----:B------:R-:W4:Y:S01]  /*6310*/  LDL R32, [R1+0x244] ;  /* 0x0002440001207983 */ /* 0x000f220000100800 */
[----:B------:R-:W-:-:S02]  /*6320*/  FMNMX.FTZ R7, R82, R7, !PT ;  /* 0x0000000752077209 */ /* 0x000fc40007810000 */
[----:B------:R-:W-:Y:S01]  /*6330*/  FMNMX.FTZ R10, R15, R10, !PT ;  /* 0x0000000a0f0a7209 */ /* 0x000fe20007810000 */
[----:B------:R-:W4:Y:S01]  /*6340*/  LDL R99, [R1+0x330] ;  /* 0x0003300001637983 */ /* 0x000f220000100800 */
[----:B------:R-:W-:Y:S02]  /*6350*/  FMNMX.FTZ R7, R132, R7, !PT ;  /* 0x0000000784077209 */ /* 0x000fe40007810000 */
[----:B------:R-:W-:Y:S01]  /*6360*/  ISETP.LT.OR P6, PT, R14, 0x5a, P6 ;  /* 0x0000005a0e00780c */ /* 0x000fe200037c1670 */
[----:B------:R-:W4:Y:S01]  /*6370*/  LDL R98, [R1+0x334] ;  /* 0x0003340001627983 */ /* 0x000f220000100800 */
[----:B------:R-:W-:Y:S02]  /*6380*/  FMNMX.FTZ R7, R136, R7, !PT ;  /* 0x0000000788077209 */ /* 0x000fe40007810000 */
[----:B------:R-:W-:Y:S01]  /*6390*/  FSEL R72, R11, -INF , !P5 ;  /* 0xff8000000b487808 */ /* 0x000fe20006800000 */
[----:B------:R-:W4:Y:S01]  /*63a0*/  LDL R97, [R1+0x33c] ;  /* 0x00033c0001617983 */ /* 0x000f220000100800 */
[----:B------:R-:W-:-:S02]  /*63b0*/  FMNMX.FTZ R7, R84, R7, !PT ;  /* 0x0000000754077209 */ /* 0x000fc40007810000 */
[----:B------:R-:W-:Y:S01]  /*63c0*/  FMNMX.FTZ R10, R33, R10, !PT ;  /* 0x0000000a210a7209 */ /* 0x000fe20007810000 */
[----:B------:R-:W4:Y:S01]  /*63d0*/  LDL R96, [R1+0x340] ;  /* 0x0003400001607983 */ /* 0x000f220000100800 */
[----:B------:R-:W-:Y:S02]  /*63e0*/  FMNMX.FTZ R7, R134, R7, !PT ;  /* 0x0000000786077209 */ /* 0x000fe40007810000 */
[----:B------:R-:W-:Y:S01]  /*63f0*/  FSEL R44, R44, -INF , !P6 ;  /* 0xff8000002c2c7808 */ /* 0x000fe20007000000 */
[----:B------:R-:W0:Y:S01]  /*6400*/  SHFL.BFLY PT, R13, R10, 0x2, 0x1f ;  /* 0x0c401f000a0d7f89 */ /* 0x000e2200000e0000 */
[----:B------:R-:W-:-:S03]  /*6410*/  FMNMX.FTZ R7, R86, R7, !PT ;  /* 0x0000000756077209 */ /* 0x000fc60007810000 */
[----:B------:R-:W4:Y:S01]  /*6420*/  LDL R95, [R1+0x344] ;  /* 0x00034400015f7983 */ /* 0x000f220000100800 */
        /* <DEDUP_REMOVED lines=23> */
[----:B------:R-:W4:Y:S04]  /*65a0*/  LDL R71, [R1+0x3b4] ;  /* 0x0003b40001477983 */ /* 0x000f280000100800 */
[----:B------:R-:W-:Y:S04]  /*65b0*/  STL.64 [R1+0x210], R10 ;  /* 0x0002100a01007387 */ /* 0x000fe80000100a00 */
[----:B------:R-:W4:Y:S01]  /*65c0*/  LDL R14, [R1+0x214] ;  /* 0x00021400010e7983 */ /* 0x000f220000100800 */
[----:B0-----:R-:W-:-:S03]  /*65d0*/  FMNMX.FTZ R7, R10, R13, !PT ;  /* 0x0000000d0a077209 */ /* 0x001fc60007810000 */
[----:B---3--:R-:W-:Y:S04]  /*65e0*/  STL [R1+0x248], R40 ;  /* 0x0002482801007387 */ /* 0x008fe80000100800 */
[----:B------:R-:W0:Y:S04]  /*65f0*/  SHFL.BFLY PT, R12, R7, 0x1, 0x1f ;  /* 0x0c201f00070c7f89 */ /* 0x000e2800000e0000 */
[----:B--2---:R1:W-:Y:S04]  /*6600*/  STL [R1+0x284], R36 ;  /* 0x0002842401007387 */ /* 0x0043e80000100800 */
[----:B----4-:R-:W-:Y:S04]  /*6610*/  STL [R1+0x258], R62 ;  /* 0x0002583e01007387 */ /* 0x010fe80000100800 */
[----:B------:R2:W-:Y:S04]  /*6620*/  STL [R1+0x240], R26 ;  /* 0x0002401a01007387 */ /* 0x0005e80000100800 */
[----:B-1----:R-:W3:Y:S04]  /*6630*/  LDL R36, [R1+0x38c] ;  /* 0x00038c0001247983 */ /* 0x002ee80000100800 */
[----:B------:R-:W-:Y:S01]  /*6640*/  STL [R1+0x25c], R64 ;  /* 0x00025c4001007387 */ /* 0x000fe20000100800 */
[----:B0-----:R-:W-:-:S03]  /*6650*/  FMNMX.FTZ R12, R7, R12, !PT ;  /* 0x0000000c070c7209 */ /* 0x001fc60007810000 */
[----:B--2---:R-:W2:Y:S04]  /*6660*/  LDL R26, [R1+0x2a0] ;  /* 0x0002a000011a7983 */ /* 0x004ea80000100800 */
[----:B------:R-:W-:Y:S04]  /*6670*/  STL [R1+0x210], R12 ;  /* 0x0002100c01007387 */ /* 0x000fe80000100800 */
[----:B------:R-:W4:Y:S04]  /*6680*/  LDL R18, [R1+0x210] ;  /* 0x0002100001127983 */ /* 0x000f280000100800 */
        /* <DEDUP_REMOVED lines=10> */
[----:B0-----:R-:W2:Y:S04]  /*6730*/  LDL R27, [R1+0x418] ;  /* 0x00041800011b7983 */ /* 0x001ea80000100800 */
[----:B------:R-:W-:Y:S04]  /*6740*/  STL [R1+0x270], R52 ;  /* 0x0002703401007387 */ /* 0x000fe80000100800 */
[----:B------:R-:W2:Y:S04]  /*6750*/  LDL R40, [R1+0x2b4] ;  /* 0x0002b40001287983 */ /* 0x000ea80000100800 */
[----:B------:R-:W2:Y:S04]  /*6760*/  LDL R38, [R1+0x31c] ;  /* 0x00031c0001267983 */ /* 0x000ea80000100800 */
[----:B------:R0:W-:Y:S04]  /*6770*/  STL [R1+0x288], R28 ;  /* 0x0002881c01007387 */ /* 0x0001e80000100800 */
[----:B------:R-:W2:Y:S04]  /*6780*/  LDL R70, [R1+0x3b8] ;  /* 0x0003b80001467983 */ /* 0x000ea80000100800 */
[----:B------:R-:W2:Y:S04]  /*6790*/  LDL R69, [R1+0x3bc] ;  /* 0x0003bc0001457983 */ /* 0x000ea80000100800 */
[----:B0-----:R-:W2:Y:S04]  /*67a0*/  LDL R28, [R1+0x3a8] ;  /* 0x0003a800011c7983 */ /* 0x001ea80000100800 */
[----:B------:R-:W-:Y:S04]  /*67b0*/  STL [R1+0x26c], R54 ;  /* 0x00026c3601007387 */ /* 0x000fe80000100800 */
[----:B------:R-:W2:Y:S04]  /*67c0*/  LDL R68, [R1+0x3c0] ;  /* 0x0003c00001447983 */ /* 0x000ea80000100800 */
[----:B------:R-:W2:Y:S04]  /*67d0*/  LDL R67, [R1+0x3c8] ;  /* 0x0003c80001437983 */ /* 0x000ea80000100800 */
[----:B------:R-:W2:Y:S04]  /*67e0*/  LDL R66, [R1+0x3cc] ;  /* 0x0003cc0001427983 */ /* 0x000ea80000100800 */
[----:B------:R-:W2:Y:S04]  /*67f0*/  LDL R65, [R1+0x3d0] ;  /* 0x0003d00001417983 */ /* 0x000ea80000100800 */
[----:B------:R-:W2:Y:S04]  /*6800*/  LDL R64, [R1+0x3d4] ;  /* 0x0003d40001407983 */ /* 0x000ea80000100800 */
[----:B------:R0:W-:Y:S04]  /*6810*/  STL [R1+0x278], R30 ;  /* 0x0002781e01007387 */ /* 0x0001e80000100800 */
[----:B------:R-:W2:Y:S04]  /*6820*/  LDL R63, [R1+0x3d8] ;  /* 0x0003d800013f7983 */ /* 0x000ea80000100800 */
[----:B------:R-:W2:Y:S04]  /*6830*/  LDL R62, [R1+0x3dc] ;  /* 0x0003dc00013e7983 */ /* 0x000ea80000100800 */
[----:B0-----:R-:W2:Y:S04]  /*6840*/  LDL R30, [R1+0x338] ;  /* 0x00033800011e7983 */ /* 0x001ea80000100800 */
[----:B------:R0:W-:Y:S04]  /*6850*/  STL [R1+0x24c], R56 ;  /* 0x00024c3801007387 */ /* 0x0001e80000100800 */
[----:B------:R-:W2:Y:S04]  /*6860*/  LDL R61, [R1+0x3e4] ;  /* 0x0003e400013d7983 */ /* 0x000ea80000100800 */
[----:B------:R-:W2:Y:S04]  /*6870*/  LDL R58, [R1+0x3f0] ;  /* 0x0003f000013a7983 */ /* 0x000ea80000100800 */
[----:B------:R1:W-:Y:S04]  /*6880*/  STL [R1+0x298], R31 ;  /* 0x0002981f01007387 */ /* 0x0003e80000100800 */
[----:B0-----:R-:W2:Y:S04]  /*6890*/  LDL R56, [R1+0x3f8] ;  /* 0x0003f80001387983 */ /* 0x001ea80000100800 */
[----:B------:R-:W2:Y:S04]  /*68a0*/  LDL R54, [R1+0x404] ;  /* 0x0004040001367983 */ /* 0x000ea80000100800 */
[----:B------:R0:W-:Y:S04]  /*68b0*/  STL [R1+0x294], R34 ;  /* 0x0002942201007387 */ /* 0x0001e80000100800 */
[----:B-1----:R-:W2:Y:S04]  /*68c0*/  LDL R31, [R1+0x3e0] ;  /* 0x0003e000011f7983 */ /* 0x002ea80000100800 */
[----:B------:R-:W2:Y:S04]  /*68d0*/  LDL R52, [R1+0x40c] ;  /* 0x00040c0001347983 */ /* 0x000ea80000100800 */
[----:B0-----:R-:W3:Y:S04]  /*68e0*/  LDL R34, [R1+0x3fc] ;  /* 0x0003fc0001227983 */ /* 0x001ee80000100800 */
[----:B------:R-:W2:Y:S04]  /*68f0*/  LDL R50, [R1+0x414] ;  /* 0x0004140001327983 */ /* 0x000ea80000100800 */
[----:B------:R-:W2:Y:S04]  /*6900*/  LDL R48, [R1+0x420] ;  /* 0x0004200001307983 */ /* 0x000ea80000100800 */
[----:B------:R0:W-:Y:S04]  /*6910*/  STL [R1+0x254], R60 ;  /* 0x0002543c01007387 */ /* 0x0001e80000100800 */
[----:B------:R-:W2:Y:S04]  /*6920*/  LDL R46, [R1+0x428] ;  /* 0x00042800012e7983 */ /* 0x000ea80000100800 */
[----:B------:R-:W2:Y:S04]  /*6930*/  LDL R42, [R1+0x438] ;  /* 0x00043800012a7983 */ /* 0x000ea80000100800 */
[----:B0-----:R-:W2:Y:S04]  /*6940*/  LDL R60, [R1+0x3e8] ;  /* 0x0003e800013c7983 */ /* 0x001ea80000100800 */
[----:B------:R-:W0:Y:S02]  /*6950*/  SHFL.BFLY PT, R7, R14, 0x2, 0x1f ;  /* 0x0c401f000e077f89 */ /* 0x000e2400000e0000 */
[----:B0-----:R-:W-:-:S05]  /*6960*/  FMNMX.FTZ R7, R7, R14, !PT ;  /* 0x0000000e07077209 */ /* 0x001fca0007810000 */
[----:B------:R-:W0:Y:S01]  /*6970*/  SHFL.BFLY PT, R10, R7, 0x1, 0x1f ;  /* 0x0c201f00070a7f89 */ /* 0x000e2200000e0000 */
[----:B------:R0:W-:Y:S01]  /*6980*/  BAR.SYNC.DEFER_BLOCKING R4, 0x100 ;  /* 0x000400040000751d */ /* 0x0001e20000010000 */
[----:B----4-:R-:W-:Y:S01]  /*6990*/  FMUL.FTZ R11, R29, R18 ;  /* 0x000000121d0b7220 */ /* 0x010fe20000410000 */
[----:B------:R-:W-:-:S04]  /*69a0*/  FSETP.NEU.FTZ.AND P0, PT, R18, -INF , PT ;  /* 0xff8000001200780b */ /* 0x000fc80003f1d000 */
[----:B------:R-:W-:Y:S02]  /*69b0*/  FSEL R12, R11, RZ, P0 ;  /* 0x000000ff0b0c7208 */ /* 0x000fe40000000000 */
[----:B0-----:R-:W-:-:S03]  /*69c0*/  FMNMX.FTZ R4, R7, R10, !PT ;  /* 0x0000000a07047209 */ /* 0x001fc60007810000 */
[-CC-:B------:R-:W-:Y:S01]  /*69d0*/  FFMA.FTZ R20, R39, R29.reuse, -R12.reuse ;  /* 0x0000001d27147223 */ /* 0x180fe2000001080c */
[C---:B------:R-:W-:Y:S01]  /*69e0*/  FSETP.NEU.FTZ.AND P0, PT, R4.reuse, -INF , PT ;  /* 0xff8000000400780b */ /* 0x040fe20003f1d000 */
[-C--:B------:R-:W-:Y:S01]  /*69f0*/  FMUL.FTZ R7, R4, R29.reuse ;  /* 0x0000001d04077220 */ /* 0x080fe20000410000 */
[-CC-:B------:R-:W-:Y:S02]  /*6a00*/  FFMA.FTZ R10, R35, R29.reuse, -R12.reuse ;  /* 0x0000001d230a7223 */ /* 0x180fe4000001080c */
[----:B------:R-:W4:Y:S02]  /*6a10*/  LDL R35, [R1+0x3c4] ;  /* 0x0003c40001237983 */ /* 0x000f240000100800 */
[----:B------:R-:W-:Y:S01]  /*6a20*/  FSEL R39, R7, RZ, P0 ;  /* 0x000000ff07277208 */ /* 0x000fe20000000000 */
[-C--:B------:R-:W-:Y:S02]  /*6a30*/  FFMA.FTZ R7, R37, R29.reuse, -R12 ;  /* 0x0000001d25077223 */ /* 0x080fe4000001080c */
[----:B------:R-:W4:Y:S02]  /*6a40*/  LDL R37, [R1+0x354] ;  /* 0x0003540001257983 */ /* 0x000f240000100800 */
[----:B------:R-:W-:Y:S01]  /*6a50*/  FFMA.FTZ R18, R44, R29, -R39 ;  /* 0x0000001d2c127223 */ /* 0x000fe20000010827 */
[----:B------:R-:W-:-:S02]  /*6a60*/  IMAD R44, R45, 0xc00, R24 ;  /* 0x00000c002d2c7824 */ /* 0x000fc400078e0218 */
        /* <DEDUP_REMOVED lines=20> */
[----:B------:R-:W4:Y:S01]  /*6bb0*/  LDL R24, [R1+0x300] ;  /* 0x0003000001187983 */ /* 0x000f220000100800 */
[-C--:B------:R-:W-:Y:S01]  /*6bc0*/  FFMA.FTZ R12, R33, R29.reuse, -R12 ;  /* 0x0000001d210c7223 */ /* 0x080fe2000001080c */
        /* <DEDUP_REMOVED lines=23> */
[----:B------:R-:W4:Y:S04]  /*6d40*/  LDL R45, [R1+0x42c] ;  /* 0x00042c00012d7983 */ /* 0x000f280000100800 */
[----:B------:R-:W4:Y:S04]  /*6d50*/  LDL R29, [R1+0x370] ;  /* 0x00037000011d7983 */ /* 0x000f280000100800 */
        /* <DEDUP_REMOVED lines=25> */
[----:B------:R-:W-:Y:S08]  /*6ef0*/  MUFU.EX2 R152, R152 ;  /* 0x0000009800987308 */ /* 0x000ff00000000800 */
[----:B------:R-:W0:Y:S08]  /*6f00*/  MUFU.EX2 R130, R130 ;  /* 0x0000008200827308 */ /* 0x000e300000000800 */
[----:B------:R-:W1:Y:S08]  /*6f10*/  MUFU.EX2 R153, R153 ;  /* 0x0000009900997308 */ /* 0x000e700000000800 */
[----:B------:R-:W2:Y:S01]  /*6f20*/  MUFU.EX2 R135, R135 ;  /* 0x0000008700877308 */ /* 0x000ea20000000800 */
[----:B---3--:R0:W-:Y:S07]  /*6f30*/  STL [R1+0x3fc], R34 ;  /* 0x0003fc2201007387 */ /* 0x0081ee0000100800 */
[----:B------:R-:W-:Y:S08]  /*6f40*/  MUFU.EX2 R143, R143 ;  /* 0x0000008f008f7308 */ /* 0x000ff00000000800 */
[----:B------:R-:W3:Y:S01]  /*6f50*/  MUFU.EX2 R142, R142 ;  /* 0x0000008e008e7308 */ /* 0x000ee20000000800 */
[----:B0-----:R-:W-:-:S07]  /*6f60*/  FADD.FTZ R34, R152, R130 ;  /* 0x0000008298227221 */ /* 0x001fce0000010000 */
[----:B------:R-:W-:Y:S08]  /*6f70*/  MUFU.EX2 R151, R151 ;  /* 0x0000009700977308 */ /* 0x000ff00000000800 */
[----:B------:R-:W0:Y:S01]  /*6f80*/  MUFU.EX2 R141, R141 ;  /* 0x0000008d008d7308 */ /* 0x000e220000000800 */
[----:B-1----:R-:W-:-:S07]  /*6f90*/  FADD.FTZ R34, R153, R34 ;  /* 0x0000002299227221 */ /* 0x002fce0000010000 */
[----:B------:R-:W-:Y:S01]  /*6fa0*/  MUFU.EX2 R150, R150 ;  /* 0x0000009600967308 */ /* 0x000fe20000000800 */
[----:B------:R2:W-:Y:S07]  /*6fb0*/  STL [R1+0x38c], R36 ;  /* 0x00038c2401007387 */ /* 0x0005ee0000100800 */
[----:B------:R-:W1:Y:S01]  /*6fc0*/  MUFU.EX2 R140, R140 ;  /* 0x0000008c008c7308 */ /* 0x000e620000000800 */
[----:B--2---:R-:W-:-:S07]  /*6fd0*/  FADD.FTZ R36, R135, R34 ;  /* 0x0000002287247221 */ /* 0x004fce0000010000 */
[----:B------:R-:W-:Y:S01]  /*6fe0*/  MUFU.EX2 R149, R149 ;  /* 0x0000009500957308 */ /* 0x000fe20000000800 */
[----:B---3--:R-:W-:-:S07]  /*6ff0*/  FADD.FTZ R34, R143, R142 ;  /* 0x0000008e8f227221 */ /* 0x008fce0000010000 */
[----:B------:R-:W2:Y:S01]  /*7000*/  MUFU.EX2 R139, R139 ;  /* 0x0000008b008b7308 */ /* 0x000ea20000000800 */
[----:B------:R3:W-:Y:S07]  /*7010*/  STL [R1+0x3e0], R31 ;  /* 0x0003e01f01007387 */ /* 0x0007ee0000100800 */
[----:B------:R-:W2:Y:S01]  /*7020*/  MUFU.EX2 R148, R148 ;  /* 0x0000009400947308 */ /* 0x000ea20000000800 */
[----:B------:R0:W-:Y:S07]  /*7030*/  STL [R1+0x418], R27 ;  /* 0x0004181b01007387 */ /* 0x0001ee0000100800 */
[----:B------:R-:W2:Y:S01]  /*7040*/  MUFU.EX2 R138, R138 ;  /* 0x0000008a008a7308 */ /* 0x000ea20000000800 */
[----:B---3--:R-:W-:-:S02]  /*7050*/  IMAD.MOV.U32 R31, RZ, RZ, R25 ;  /* 0x000000ffff1f7224 */ /* 0x008fc400078e0019 */
[----:B0-----:R-:W-:-:S05]  /*7060*/  IMAD.MOV.U32 R27, RZ, RZ, R25 ;  /* 0x000000ffff1b7224 */ /* 0x001fca00078e0019 */
[----:B------:R-:W0:Y:S01]  /*7070*/  MUFU.EX2 R147, R147 ;  /* 0x0000009300937308 */ /* 0x000e220000000800 */
[----:B------:R3:W-:Y:S07]  /*7080*/  STL [R1+0x3a8], R28 ;  /* 0x0003a81c01007387 */ /* 0x0007ee0000100800 */
[----:B------:R-:W-:Y:S01]  /*7090*/  MUFU.EX2 R137, R137 ;  /* 0x0000008900897308 */ /* 0x000fe20000000800 */
[----:B------:R1:W-:Y:S01]  /*70a0*/  STL [R1+0x2a0], R26 ;  /* 0x0002a01a01007387 */ /* 0x0003e20000100800 */
[----:B------:R-:W-:Y:S01]  /*70b0*/  R2UR UR15, R31 ;  /* 0x000000001f0f72ca */ /* 0x000fe200000e0000 */
[----:B---3--:R-:W-:-:S05]  /*70c0*/  VIADD R28, R44, 0x180 ;  /* 0x000001802c1c7836 */ /* 0x008fca0000000000 */
[----:B------:R-:W3:Y:S01]  /*70d0*/  MUFU.EX2 R146, R146 ;  /* 0x0000009200927308 */ /* 0x000ee20000000800 */
[----:B------:R-:W-:Y:S01]  /*70e0*/  R2UR UR11, R27 ;  /* 0x000000001b0b72ca */ /* 0x000fe200000e0000 */
[----:B-1----:R-:W-:-:S06]  /*70f0*/  VIADD R26, R44, 0x80 ;  /* 0x000000802c1a7836 */ /* 0x002fcc0000000000 */
[----:B------:R-:W1:Y:S01]  /*7100*/  MUFU.EX2 R132, R132 ;  /* 0x0000008400847308 */ /* 0x000e620000000800 */
[----:B----4-:R4:W-:Y:S04]  /*7110*/  STL [R1+0x3c4], R35 ;  /* 0x0003c42301007387 */ /* 0x0109e80000100800 */
[----:B------:R2:W-:Y:S01]  /*7120*/  STL [R1+0x354], R37 ;  /* 0x0003542501007387 */ /* 0x0005e20000100800 */
[----:B----4-:R-:W-:Y:S01]  /*7130*/  FADD.FTZ R35, R141, R34 ;  /* 0x000000228d237221 */ /* 0x010fe20000010000 */
[----:B--2---:R-:W-:-:S03]  /*7140*/  FADD.FTZ R37, R151, R36 ;  /* 0x0000002497257221 */ /* 0x004fc60000010000 */
[----:B------:R-:W-:Y:S01]  /*7150*/  FADD.FTZ R34, R140, R35 ;  /* 0x000000238c227221 */ /* 0x000fe20000010000 */
[----:B------:R-:W-:Y:S01]  /*7160*/  FADD.FTZ R36, R150, R37 ;  /* 0x0000002596247221 */ /* 0x000fe20000010000 */
[----:B------:R-:W2:Y:S02]  /*7170*/  MUFU.EX2 R145, R145 ;  /* 0x0000009100917308 */ /* 0x000ea40000000800 */
[----:B------:R-:W-:Y:S01]  /*7180*/  FADD.FTZ R27, R139, R34 ;  /* 0x000000228b1b7221 */ /* 0x000fe20000010000 */
[----:B------:R-:W-:Y:S01]  /*7190*/  FADD.FTZ R31, R149, R36 ;  /* 0x00000024951f7221 */ /* 0x000fe20000010000 */
[----:B------:R-:W-:-:S04]  /*71a0*/  R2UR UR18, R28 ;  /* 0x000000001c1272ca */ /* 0x000fc800000e0000 */
[----:B------:R-:W4:Y:S01]  /*71b0*/  MUFU.EX2 R136, R136 ;  /* 0x0000008800887308 */ /* 0x000f220000000800 */
[----:B------:R-:W-:Y:S01]  /*71c0*/  R2UR UR10, R26 ;  /* 0x000000001a0a72ca */ /* 0x000fe200000e0000 */
[----:B------:R-:W-:Y:S01]  /*71d0*/  FADD.FTZ R28, R148, R31 ;  /* 0x0000001f941c7221 */ /* 0x000fe20000010000 */
[----:B------:R3:W-:Y:S01]  /*71e0*/  STL [R1+0x300], R24 ;  /* 0x0003001801007387 */ /* 0x0007e20000100800 */
[----:B------:R-:W-:-:S04]  /*71f0*/  FADD.FTZ R26, R138, R27 ;  /* 0x0000001b8a1a7221 */ /* 0x000fc80000010000 */
[----:B------:R-:W4:Y:S01]  /*7200*/  MUFU.EX2 R133, R133 ;  /* 0x0000008500857308 */ /* 0x000f220000000800 */
[----:B------:R-:W-:Y:S01]  /*7210*/  R2UR UR23, R25 ;  /* 0x00000000191772ca */ /* 0x000fe200000e0000 */
[----:B0-----:R-:W-:Y:S01]  /*7220*/  FADD.FTZ R27, R147, R28 ;  /* 0x0000001c931b7221 */ /* 0x001fe20000010000 */
[----:B---3--:R-:W-:-:S05]  /*7230*/  VIADD R24, R44, 0x200 ;  /* 0x000002002c187836 */ /* 0x008fca0000000000 */
[----:B------:R-:W0:Y:S01]  /*7240*/  MUFU.EX2 R134, R134 ;  /* 0x0000008600867308 */ /* 0x000e220000000800 */
[----:B------:R-:W-:Y:S01]  /*7250*/  R2UR UR22, R24 ;  /* 0x00000000181672ca */ /* 0x000fe200000e0000 */
[----:B------:R-:W-:Y:S01]  /*7260*/  FADD.FTZ R24, R146, R27 ;  /* 0x0000001b92187221 */ /* 0x000fe20000010000 */
[----:B------:R3:W-:Y:S04]  /*7270*/  STL [R1+0x42c], R45 ;  /* 0x00042c2d01007387 */ /* 0x0007e80000100800 */
[----:B------:R1:W-:Y:S04]  /*7280*/  STL [R1+0x370], R29 ;  /* 0x0003701d01007387 */ /* 0x0003e80000100800 */
[----:B------:R2:W-:Y:S01]  /*7290*/  STL [R1+0x434], R33 ;  /* 0x0004342101007387 */ /* 0x0005e20000100800 */
[----:B---3--:R-:W-:-:S02]  /*72a0*/  IMAD.MOV.U32 R45, RZ, RZ, R25 ;  /* 0x000000ffff2d7224 */ /* 0x008fc400078e0019 */
[--C-:B-1----:R-:W-:Y:S02]  /*72b0*/  IMAD.MOV.U32 R29, RZ, RZ, R25.reuse ;  /* 0x000000ffff1d7224 */ /* 0x102fe400078e0019 */
[----:B--2---:R-:W-:Y:S02]  /*72c0*/  IMAD.MOV.U32 R33, RZ, RZ, R25 ;  /* 0x000000ffff217224 */ /* 0x004fe400078e0019 */
[----:B------:R-:W-:Y:S01]  /*72d0*/  FADD.FTZ R25, R137, R26 ;  /* 0x0000001a89197221 */ /* 0x000fe20000010000 */
[----:B------:R-:W1:Y:S03]  /*72e0*/  MUFU.EX2 R144, R144 ;  /* 0x0000009000907308 */ /* 0x000e660000000800 */
[----:B------:R-:W-:Y:S01]  /*72f0*/  FADD.FTZ R25, R132, R25 ;  /* 0x0000001984197221 */ /* 0x000fe20000010000 */
[----:B------:R-:W-:-:S04]  /*7300*/  FADD.FTZ R219, R145, R24 ;  /* 0x0000001891db7221 */ /* 0x000fc80000010000 */
[----:B------:R-:W2:Y:S01]  /*7310*/  MUFU.EX2 R131, R131 ;  /* 0x0000008300837308 */ /* 0x000ea20000000800 */
[----:B----4-:R-:W-:Y:S01]  /*7320*/  FADD.FTZ R24, R136, R25 ;  /* 0x0000001988187221 */ /* 0x010fe20000010000 */
[----:B------:R3:W-:Y:S01]  /*7330*/  STL [R1+0x2cc], R32 ;  /* 0x0002cc2001007387 */ /* 0x0007e20000100800 */
[----:B------:R-:W-:Y:S02]  /*7340*/  R2UR UR6, R44 ;  /* 0x000000002c0672ca */ /* 0x000fe400000e0000 */
[----:B------:R-:W-:Y:S01]  /*7350*/  FADD.FTZ R25, R133, R24 ;  /* 0x0000001885197221 */ /* 0x000fe20000010000 */
[----:B------:R4:W-:Y:S01]  /*7360*/  STL [R1+0x338], R30 ;  /* 0x0003381e01007387 */ /* 0x0009e20000100800 */
[----:B------:R-:W-:Y:S02]  /*7370*/  R2UR UR7, R45 ;  /* 0x000000002d0772ca */ /* 0x000fe400000e0000 */
[----:B------:R-:W-:Y:S01]  /*7380*/  F2FP.F16.F32.PACK_AB R154, R135, R153 ;  /* 0x00000099879a723e */ /* 0x000fe200000000ff */
[----:B0-----:R-:W-:Y:S01]  /*7390*/  FADD.FTZ R220, R134, R25 ;  /* 0x0000001986dc7221 */ /* 0x001fe20000010000 */
[----:B---3--:R-:W-:Y:S01]  /*73a0*/  VIADD R32, R44, 0x280 ;  /* 0x000002802c207836 */ /* 0x008fe20000000000 */
[----:B------:R-:W-:Y:S01]  /*73b0*/  F2FP.F16.F32.PACK_AB R152, R130, R152 ;  /* 0x000000988298723e */ /* 0x000fe200000000ff */
[----:B----4-:R-:W-:Y:S01]  /*73c0*/  VIADD R30, R44, 0x100 ;  /* 0x000001002c1e7836 */ /* 0x010fe20000000000 */
[----:B------:R-:W-:-:S02]  /*73d0*/  F2FP.F16.F32.PACK_AB R153, R142, R143 ;  /* 0x0000008f8e99723e */ /* 0x000fc400000000ff */
[----:B------:R-:W-:Y:S01]  /*73e0*/  F2FP.F16.F32.PACK_AB R155, R140, R141 ;  /* 0x0000008d8c9b723e */ /* 0x000fe200000000ff */
[----:B------:R-:W-:Y:S01]  /*73f0*/  STL [R1+0x2a4], R129 ;  /* 0x0002a48101007387 */ /* 0x000fe20000100800 */
[----:B------:R-:W-:Y:S01]  /*7400*/  R2UR UR14, R30 ;  /* 0x000000001e0e72ca */ /* 0x000fe200000e0000 */
[----:B-1----:R-:W-:Y:S01]  /*7410*/  FADD.FTZ R219, R144, R219 ;  /* 0x000000db90db7221 */ /* 0x002fe20000010000 */
[----:B------:R-:W-:Y:S01]  /*7420*/  R2UR UR19, R29 ;  /* 0x000000001d1372ca */ /* 0x000fe200000e0000 */
[----:B------:R-:W-:Y:S01]  /*7430*/  STL [R1+0x2a8], R128 ;  /* 0x0002a88001007387 */ /* 0x000fe20000100800 */
[----:B------:R-:W-:Y:S01]  /*7440*/  R2UR UR26, R32 ;  /* 0x00000000201a72ca */ /* 0x000fe200000e0000 */
[----:B--2---:R-:W-:Y:S01]  /*7450*/  FADD.FTZ R220, R131, R220 ;  /* 0x000000dc83dc7221 */ /* 0x004fe20000010000 */
[----:B------:R-:W-:Y:S01]  /*7460*/  R2UR UR27, R33 ;  /* 0x00000000211b72ca */ /* 0x000fe200000e0000 */
[----:B------:R-:W-:Y:S01]  /*7470*/  STL [R1+0x2ac], R127 ;  /* 0x0002ac7f01007387 */ /* 0x000fe20000100800 */
[----:B------:R-:W-:-:S02]  /*7480*/  F2FP.F16.F32.PACK_AB R156, R150, R151 ;  /* 0x00000097969c723e */ /* 0x000fc400000000ff */
[----:B------:R-:W-:Y:S01]  /*7490*/  F2FP.F16.F32.PACK_AB R158, R148, R149 ;  /* 0x00000095949e723e */ /* 0x000fe200000000ff */
[----:B------:R-:W-:Y:S01]  /*74a0*/  STL [R1+0x2b0], R126 ;  /* 0x0002b07e01007387 */ /* 0x000fe20000100800 */
[----:B------:R-:W-:Y:S02]  /*74b0*/  F2FP.F16.F32.PACK_AB R160, R146, R147 ;  /* 0x0000009392a0723e */ /* 0x000fe400000000ff */
[----:B------:R-:W-:Y:S01]  /*74c0*/  F2FP.F16.F32.PACK_AB R162, R144, R145 ;  /* 0x0000009190a2723e */ /* 0x000fe200000000ff */
[----:B------:R-:W-:Y:S01]  /*74d0*/  STL [R1+0x2b4], R40 ;  /* 0x0002b42801007387 */ /* 0x000fe20000100800 */
[----:B------:R-:W-:Y:S02]  /*74e0*/  F2FP.F16.F32.PACK_AB R157, R138, R139 ;  /* 0x0000008b8a9d723e */ /* 0x000fe400000000ff */
[----:B------:R-:W-:Y:S01]  /*74f0*/  F2FP.F16.F32.PACK_AB R159, R132, R137 ;  /* 0x00000089849f723e */ /* 0x000fe200000000ff */
[----:B------:R-:W-:Y:S01]  /*7500*/  STL [R1+0x2b8], R125 ;  /* 0x0002b87d01007387 */ /* 0x000fe20000100800 */
[----:B------:R-:W-:-:S02]  /*7510*/  F2FP.F16.F32.PACK_AB R161, R133, R136 ;  /* 0x0000008885a1723e */ /* 0x000fc400000000ff */
[----:B------:R-:W-:Y:S01]  /*7520*/  F2FP.F16.F32.PACK_AB R163, R131, R134 ;  /* 0x0000008683a3723e */ /* 0x000fe200000000ff */
        /* <DEDUP_REMOVED lines=83> */
[----:B------:R0:W-:Y:S02]  /*7a60*/  STL [R1+0x43c], R41 ;  /* 0x00043c2901007387 */ /* 0x0001e40000100800 */
[----:B0-----:R-:W-:-:S06]  /*7a70*/  WARPGROUP.ARRIVE ;  /* 0x00000000000079c5 */ /* 0x001fcc0000000000 */
[----:B------:R-:W-:Y:S03]  /*7a80*/  HGMMA.64x256x16.F32 R24, R152, gdesc[UR4].tnspB, RZ, !UPT, gsb0 ;  /* 0x43e0000498187df0 */ /* 0x000fe6000c0008ff */
        /* <DEDUP_REMOVED lines=43> */
[----:B0-----:R-:W-:-:S02]  /*7d40*/  F2FP.F16.F32.PACK_AB R154, R173, R172 ;  /* 0x000000acad9a723e */ /* 0x001fc400000000ff */
[----:B-1----:R-:W-:Y:S01]  /*7d50*/  F2FP.F16.F32.PACK_AB R155, R169, R218 ;  /* 0x000000daa99b723e */ /* 0x002fe200000000ff */
        /* <DEDUP_REMOVED lines=36> */
[----:B------:R-:W-:Y:S01]  /*7fa0*/  FADD.FTZ R157, R153, R220 ;  /* 0x000000dc999d7221 */ /* 0x000fe20000010000 */
[----:B------:R-:W-:Y:S02]  /*7fb0*/  F2FP.F16.F32.PACK_AB R152, R171, R152 ;  /* 0x00000098ab98723e */ /* 0x000fe400000000ff */
[----:B------:R-:W-:Y:S01]  /*7fc0*/  F2FP.F16.F32.PACK_AB R153, R175, R153 ;  /* 0x00000099af99723e */ /* 0x000fe200000000ff */
[----:B------:R-:W-:Y:S01]  /*7fd0*/  MUFU.EX2 R164, R164 ;  /* 0x000000a400a47308 */ /* 0x000fe20000000800 */
[----:B------:R-:W-:Y:S01]  /*7fe0*/  FADD.FTZ R156, R171, R156 ;  /* 0x0000009cab9c7221 */ /* 0x000fe20000010000 */
[----:B------:R-:W-:-:S06]  /*7ff0*/  FADD.FTZ R157, R175, R157 ;  /* 0x0000009daf9d7221 */ /* 0x000fcc0000010000 */
[----:B------:R-:W-:Y:S08]  /*8000*/  MUFU.EX2 R20, R20 ;  /* 0x0000001400147308 */ /* 0x000ff00000000800 */
[----:B------:R-:W-:Y:S08]  /*8010*/  MUFU.EX2 R167, R167 ;  /* 0x000000a700a77308 */ /* 0x000ff00000000800 */
[----:B------:R-:W0:Y:S08]  /*8020*/  MUFU.EX2 R21, R21 ;  /* 0x0000001500157308 */ /* 0x000e300000000800 */
[----:B------:R-:W-:Y:S08]  /*8030*/  MUFU.EX2 R168, R168 ;  /* 0x000000a800a87308 */ /* 0x000ff00000000800 */
[----:B------:R-:W1:Y:S01]  /*8040*/  MUFU.EX2 R19, R19 ;  /* 0x0000001300137308 */ /* 0x000e620000000800 */
        /* <DEDUP_REMOVED lines=48> */
[----:B------:R-:W2:Y:S08]  /*8350*/  MUFU.EX2 R152, R165 ;  /* 0x000000a500987308 */ /* 0x000eb00000000800 */
[----:B------:R-:W3:Y:S01]  /*8360*/  MUFU.EX2 R153, R166 ;  /* 0x000000a600997308 */ /* 0x000ee20000000800 */
[----:B0-----:R-:W-:Y:S02]  /*8370*/  F2FP.F16.F32.PACK_AB R154, R21, R20 ;  /* 0x00000014159a723e */ /* 0x001fe400000000ff */
[----:B-1----:R-:W-:Y:S01]  /*8380*/  F2FP.F16.F32.PACK_AB R155, R19, R168 ;  /* 0x000000a8139b723e */ /* 0x002fe200000000ff */
[----:B------:R-:W-:Y:S01]  /*8390*/  STL.128 [R1+0x240], R24 ;  /* 0x0002401801007387 */ /* 0x000fe20000100c00 */
[----:B--2---:R-:W-:Y:S01]  /*83a0*/  FADD.FTZ R156, R152, R156 ;  /* 0x0000009c989c7221 */ /* 0x004fe20000010000 */
[----:B------:R-:W-:-:S02]  /*83b0*/  F2FP.F16.F32.PACK_AB R152, R164, R152 ;  /* 0x00000098a498723e */ /* 0x000fc400000000ff */
[----:B------:R-:W-:Y:S01]  /*83c0*/  STL.128 [R1+0x250], R28 ;  /* 0x0002501c01007387 */ /* 0x000fe20000100c00 */
[----:B---3--:R-:W-:Y:S01]  /*83d0*/  FADD.FTZ R157, R153, R157 ;  /* 0x0000009d999d7221 */ /* 0x008fe20000010000 */
[----:B------:R-:W-:Y:S02]  /*83e0*/  F2FP.F16.F32.PACK_AB R153, R167, R153 ;  /* 0x00000099a799723e */ /* 0x000fe400000000ff */
        /* <DEDUP_REMOVED lines=39> */
[----:B------:R-:W-:-:S04]  /*8660*/  FADD.FTZ R19, R7, R156 ;  /* 0x0000009c07137221 */ /* 0x000fc80000010000 */
[C---:B------:R-:W-:Y:S01]  /*8670*/  FADD.FTZ R19, R10.reuse, R19 ;  /* 0x000000130a137221 */ /* 0x040fe20000010000 */
[----:B------:R-:W-:Y:S02]  /*8680*/  WARPGROUP.DEPBAR.LE gsb0, 0x0 ;  /* 0x00008000000079c5 */ /* 0x000fe40000010000 */
[----:B------:R-:W-:Y:S02]  /*8690*/  F2FP.F16.F32.PACK_AB R152, R10, R7 ;  /* 0x000000070a98723e */ /* 0x000fe400000000ff */
[----:B------:R-:W-:Y:S02]  /*86a0*/  F2FP.F16.F32.PACK_AB R153, R14, R13 ;  /* 0x0000000d0e99723e */ /* 0x000fe400000000ff */
        /* <DEDUP_REMOVED lines=33> */
[----:B------:R0:W-:Y:S01]  /*88c0*/  STL.128 [R1+0x430], R148 ;  /* 0x0004309401007387 */ /* 0x0001e20000100c00 */
[----:B------:R-:W-:-:S03]  /*88d0*/  FADD.FTZ R7, R14, R20 ;  /* 0x000000140e077221 */ /* 0x000fc60000010000 */
[----:B------:R1:W5:Y:S01]  /*88e0*/  LDL R10, [R1+0x1f8] ;  /* 0x0001f800010a7983 */ /* 0x0003620000100800 */
[----:B0-----:R-:W-:-:S06]  /*88f0*/  WARPGROUP.ARRIVE ;  /* 0x00000000000079c5 */ /* 0x001fcc0000000000 */
[----:B------:R-:W-:Y:S03]  /*8900*/  HGMMA.64x256x16.F32 R24, R152, gdesc[UR24].tnspB, R24, gsb0 ;  /* 0x43e0001898187df0 */ /* 0x000fe60008000818 */
[----:B------:R-:W-:Y:S02]  /*8910*/  WARPGROUP.DEPBAR.LE gsb0, 0x0 ;  /* 0x00008000000079c5 */ /* 0x000fe40000010000 */
        /* <DEDUP_REMOVED lines=32> */
[----:B------:R-:W4:Y:S04]  /*8b20*/  LDL R14, [R1+0x240] ;  /* 0x00024000010e7983 */ /* 0x000f280000100800 */
[----:B------:R-:W4:Y:S04]  /*8b30*/  LDL R20, [R1+0x244] ;  /* 0x0002440001147983 */ /* 0x000f280000100800 */
[----:B------:R-:W4:Y:S04]  /*8b40*/  LDL R21, [R1+0x248] ;  /* 0x0002480001157983 */ /* 0x000f280000100800 */
[----:B0-----:R-:W4:Y:S04]  /*8b50*/  LDL R24, [R1+0x24c] ;  /* 0x00024c0001187983 */ /* 0x001f280000100800 */
[----:B------:R-:W4:Y:S04]  /*8b60*/  LDL R25, [R1+0x250] ;  /* 0x0002500001197983 */ /* 0x000f280000100800 */
[----:B------:R-:W4:Y:S04]  /*8b70*/  LDL R26, [R1+0x254] ;  /* 0x00025400011a7983 */ /* 0x000f280000100800 */
[----:B------:R-:W4:Y:S04]  /*8b80*/  LDL R27, [R1+0x258] ;  /* 0x00025800011b7983 */ /* 0x000f280000100800 */
[----:B--2---:R-:W2:Y:S04]  /*8b90*/  LDL R28, [R1+0x25c] ;  /* 0x00025c00011c7983 */ /* 0x004ea80000100800 */
[----:B------:R-:W2:Y:S04]  /*8ba0*/  LDL R29, [R1+0x260] ;  /* 0x00026000011d7983 */ /* 0x000ea80000100800 */
[----:B------:R-:W2:Y:S04]  /*8bb0*/  LDL R30, [R1+0x264] ;  /* 0x00026400011e7983 */ /* 0x000ea80000100800 */
[----:B------:R-:W2:Y:S04]  /*8bc0*/  LDL R31, [R1+0x268] ;  /* 0x00026800011f7983 */ /* 0x000ea80000100800 */
[----:B---3--:R-:W3:Y:S04]  /*8bd0*/  LDL R32, [R1+0x26c] ;  /* 0x00026c0001207983 */ /* 0x008ee80000100800 */
[----:B------:R-:W3:Y:S04]  /*8be0*/  LDL R33, [R1+0x270] ;  /* 0x0002700001217983 */ /* 0x000ee80000100800 */
[----:B------:R-:W3:Y:S04]  /*8bf0*/  LDL R34, [R1+0x274] ;  /* 0x0002740001227983 */ /* 0x000ee80000100800 */
[----:B------:R-:W3:Y:S04]  /*8c00*/  LDL R35, [R1+0x278] ;  /* 0x0002780001237983 */ /* 0x000ee80000100800 */
[----:B----4-:R-:W4:Y:S04]  /*8c10*/  LDL R36, [R1+0x27c] ;  /* 0x00027c0001247983 */ /* 0x010f280000100800 */
        /* <DEDUP_REMOVED lines=113> */
[----:B------:R-:W-:Y:S01]  /*9330*/  FADD.FTZ R19, R11, R19 ;  /* 0x000000130b137221 */ /* 0x000fe20000010000 */
[----:B------:R-:W-:-:S02]  /*9340*/  FADD.FTZ R7, R15, R7 ;  /* 0x000000070f077221 */ /* 0x000fc40000010000 */
[----:B------:R0:W-:Y:S01]  /*9350*/  STL [R1+0x68], RZ ;  /* 0x000068ff01007387 */ /* 0x0001e20000100800 */
[----:B------:R-:W-:Y:S01]  /*9360*/  FADD.FTZ R12, R12, R19 ;  /* 0x000000130c0c7221 */ /* 0x000fe20000010000 */
[----:B------:R-:W-:Y:S02]  /*9370*/  FADD.FTZ R13, R18, R7 ;  /* 0x00000007120d7221 */ /* 0x000fe40000010000 */
[----:B------:R0:W-:Y:S04]  /*9380*/  STL [R1+0x68], R0 ;  /* 0x0000680001007387 */ /* 0x0001e80000100800 */
[----:B------:R0:W-:Y:S04]  /*9390*/  STL [R1+0x68], R0 ;  /* 0x0000680001007387 */ /* 0x0001e80000100800 */
[----:B------:R0:W-:Y:S04]  /*93a0*/  STL [R1+0x68], R0 ;  /* 0x0000680001007387 */ /* 0x0001e80000100800 */
[----:B------:R0:W-:Y:S04]  /*93b0*/  STL [R1+0x68], R0 ;  /* 0x0000680001007387 */ /* 0x0001e80000100800 */
[----:B------:R0:W-:Y:S04]  /*93c0*/  STL [R1+0x68], R0 ;  /* 0x0000680001007387 */ /* 0x0001e80000100800 */
[----:B------:R0:W-:Y:S04]  /*93d0*/  STL [R1+0x68], R0 ;  /* 0x0000680001007387 */ /* 0x0001e80000100800 */
[----:B------:R0:W-:Y:S04]  /*93e0*/  STL [R1+0x214], R4 ;  /* 0x0002140401007387 */ /* 0x0001e80000100800 */
[----:B------:R0:W-:Y:S04]  /*93f0*/  STL.64 [R1+0x220], R12 ;  /* 0x0002200c01007387 */ /* 0x0001e80000100a00 */
[----:B------:R0:W-:Y:S04]  /*9400*/  STL [R1+0x240], R14 ;  /* 0x0002400e01007387 */ /* 0x0001e80000100800 */
[----:B------:R0:W-:Y:S04]  /*9410*/  STL [R1+0x244], R20 ;  /* 0x0002441401007387 */ /* 0x0001e80000100800 */
[----:B------:R0:W-:Y:S04]  /*9420*/  STL [R1+0x248], R21 ;  /* 0x0002481501007387 */ /* 0x0001e80000100800 */
[----:B------:R0:W-:Y:S04]  /*9430*/  STL [R1+0x24c], R24 ;  /* 0x00024c1801007387 */ /* 0x0001e80000100800 */
[----:B------:R0:W-:Y:S04]  /*9440*/  STL [R1+0x250], R25 ;  /* 0x0002501901007387 */ /* 0x0001e80000100800 */
[----:B------:R0:W-:Y:S04]  /*9450*/  STL [R1+0x254], R26 ;  /* 0x0002541a01007387 */ /* 0x0001e80000100800 */
[----:B------:R0:W-:Y:S04]  /*9460*/  STL [R1+0x258], R27 ;  /* 0x0002581b01007387 */ /* 0x0001e80000100800 */
[----:B--2---:R0:W-:Y:S04]  /*9470*/  STL [R1+0x25c], R28 ;  /* 0x00025c1c01007387 */ /* 0x0041e80000100800 */
[----:B------:R0:W-:Y:S04]  /*9480*/  STL [R1+0x260], R29 ;  /* 0x0002601d01007387 */ /* 0x0001e80000100800 */
[----:B------:R0:W-:Y:S04]  /*9490*/  STL [R1+0x264], R30 ;  /* 0x0002641e01007387 */ /* 0x0001e80000100800 */
[----:B------:R0:W-:Y:S04]  /*94a0*/  STL [R1+0x268], R31 ;  /* 0x0002681f01007387 */ /* 0x0001e80000100800 */
[----:B---3--:R0:W-:Y:S04]  /*94b0*/  STL [R1+0x26c], R32 ;  /* 0x00026c2001007387 */ /* 0x0081e80000100800 */
[----:B------:R0:W-:Y:S04]  /*94c0*/  STL [R1+0x270], R33 ;  /* 0x0002702101007387 */ /* 0x0001e80000100800 */
[----:B------:R0:W-:Y:S04]  /*94d0*/  STL [R1+0x274], R34 ;  /* 0x0002742201007387 */ /* 0x0001e80000100800 */
[----:B------:R0:W-:Y:S04]  /*94e0*/  STL [R1+0x278], R35 ;  /* 0x0002782301007387 */ /* 0x0001e80000100800 */
[----:B----4-:R0:W-:Y:S04]  /*94f0*/  STL [R1+0x27c], R36 ;  /* 0x00027c2401007387 */ /* 0x0101e80000100800 */
        /* <DEDUP_REMOVED lines=117> */
.L_x_3475:
[----:B------:R-:W-:Y:S05]  /*9c50*/  BSYNC B0 ;  /* 0x0000000000007941 */ /* 0x000fea0003800000 */
.L_x_3474:
        /* <DEDUP_REMOVED lines=31> */
.L_x_3478:
[----:B------:R-:W-:-:S13]  /*9e50*/  ISETP.NE.AND P0, PT, R3, 0x1, PT ;  /* 0x000000010300780c */ /* 0x000fda0003f05270 */
[----:B------:R-:W-:-:S05]  /*9e60*/  @P0 IMAD.HI.U32 R8, R4, R8, RZ ;  /* 0x0000000804080227 */ /* 0x000fca00078e00ff */
[----:B------:R-:W-:-:S07]  /*9e70*/  @P0 SHF.R.U32.HI R4, RZ, R9, R8 ;  /* 0x00000009ff040219 */ /* 0x000fce0000011608 */
.L_x_3479:
[----:B------:R-:W-:Y:S05]  /*9e80*/  BSYNC B0 ;  /* 0x0000000000007941 */ /* 0x000fea0003800000 */
.L_x_3477:
[----:B------:R-:W-:-:S05]  /*9e90*/  IMAD R3, R4, R3, R3 ;  /* 0x0000000304037224 */ /* 0x000fca00078e0203 */
[----:B------:R-:W-:-:S07]  /*9ea0*/  VIMNMX R2, R2, R3, PT ;  /* 0x0000000302027248 */ /* 0x000fce0003fe0100 */
.L_x_3476:
        /* <DEDUP_REMOVED lines=8> */
.L_x_3483:
[C---:B------:R-:W-:Y:S01]  /*9f30*/  IADD3 R2, P0, R16.reuse, 0x50, RZ ;  /* 0x0000005010027810 */ /* 0x040fe20007f1e0ff */
[C---:B------:R-:W-:Y:S01]  /*9f40*/  VIADD R0, R16.reuse, 0x158 ;  /* 0x0000015810007836 */ /* 0x040fe20000000000 */
[----:B------:R-:W-:Y:S02]  /*9f50*/  IADD3 R24, P1, R16, 0x11c, RZ ;  /* 0x0000011c10187810 */ /* 0x000fe40007f3e0ff */
[----:B------:R-:W-:Y:S01]  /*9f60*/  MOV R218, 0x9fa0 ;  /* 0x00009fa000da7802 */ /* 0x000fe20000000f00 */
[--C-:B------:R-:W-:Y:S02]  /*9f70*/  IMAD.X R3, RZ, RZ, R17.reuse, P0 ;  /* 0x000000ffff037224 */ /* 0x100fe400000e0611 */
[----:B------:R-:W-:-:S08]  /*9f80*/  IMAD.X R25, RZ, RZ, R17, P1 ;  /* 0x000000ffff197224 */ /* 0x000fd000008e0611 */
[----:B------:R-:W-:Y:S05]  /*9f90*/  CALL.REL.NOINC `($_ZN7cutlass13device_kernelIN5flash11enable_sm90INS1_16FlashAttnFwdSm90INS1_25CollectiveMainloopFwdSm90ILi2EN4cute5tupleIJNS5_1CILi1EEES8_S8_EEENS6_IJNS7_ILi128EEENS7_ILi96EEENS7_ILi64EEEEEELi256ENS_6half_tEfNS_4arch4Sm90ELb0ELb1ELb1ELb1ELb1ELb0ELb1ELb1ELb0ELb1ELb1ELb0EEENS1_21CollectiveEpilogueFwdINS6_IJSA_NS7_ILi256EEESB_EEES9_SE_SG_Li256ELb1ELb1ELb1ELb0EEENS1_36VarlenDynamicPersistentTileSchedulerILi128ELi96ELi256ELi128ELb1ELb1ELb1ELb1ELb0ELb1EEEEEEEEEvNT_6ParamsE$_ZZN5flash25CollectiveMainloopFwdSm90ILi2EN4cute5tupleIJNS1_1CILi1EEES4_S4_EEENS2_IJNS3_ILi128EEENS3_ILi96EEENS3_ILi64EEEEEELi256EN7cutlass6half_tEfNSA_4arch4Sm90ELb0ELb1ELb1ELb1ELb1ELb0ELb1ELb1ELb0ELb1ELb1ELb0EE3mmaINS_16FlashAttnFwdSm90ISE_NS_21CollectiveEpilogueFwdINS2_IJS6_NS3_ILi256EEES7_EEES5_SB_SD_Li256ELb1ELb1ELb1ELb0EEENS_36VarlenDynamicPersistentTileSchedulerILi128ELi96ELi256ELi128ELb1ELb1ELb1ELb1ELb0ELb1EEEE13SharedStorageENS1_6TensorINS1_11ArrayEngineIfLm128EEENS1_6LayoutINS2_IJNS2_IJNS3_ILi2EEEST_NS3_ILi32EEEEEES4_S4_EEENS2_IJNS2_IJS4_ST_NS3_ILi4EEEEEENS3_ILi0EEESZ_EEEEEEENS_7SoftmaxILi2ELi0EEEEEbRKNSE_6ParamsENSA_13PipelineAsyncILi2EEES19_RNSA_13PipelineStateILj2EEERT0_RT1_iRiRKNS_16SeqlenInfoQKNewKILb1ELb0EEENS2_IJiiiiEEERT_ENKUliT_T0_T1_E_clIZSF_ISO_S12_S14_EbS17_S19_S19_S1C_S1E_S1G_iS1H_S1L_S1M_S1O_EUlRS1P_iE1_NS3_ILb0EEENS3_ILb1EEEEEDaiS1P_S1Q_S1R_) ;  /* 0x0000026800847944 */ /* 0x000fea0003c00000 */
[C---:B------:R-:W-:Y:S01]  /*9fa0*/  ISETP.GT.AND P0, PT, R10.reuse, R11, PT ;  /* 0x0000000b0a00720c */ /* 0x040fe20003f04270 */
[----:B------:R-:W-:-:S12]  /*9fb0*/  VIADD R10, R10, 0xffffffff ;  /* 0xffffffff0a0a7836 */ /* 0x000fd80000000000 */
[----:B------:R-:W-:Y:S05]  /*9fc0*/  @P0 BRA `(.L_x_3483) ;  /* 0xfffffffc00d80947 */ /* 0x000fea000383ffff */
[----:B------:R-:W-:Y:S05]  /*9fd0*/  BSYNC B0 ;  /* 0x0000000000007941 */ /* 0x000fea0003800000 */
.L_x_3482:
[----:B------:R-:W2:Y:S02]  /*9fe0*/  LDL R0, [R1+0x50] ;  /* 0x0000500001007983 */ /* 0x000ea40000100800 */
[----:B--2---:R-:W-:-:S07]  /*9ff0*/  IMAD.SHL.U32 R0, R0, 0x80, RZ ;  /* 0x0000008000007824 */ /* 0x004fce00078e00ff */
.L_x_3481:
[----:B------:R-:W-:Y:S05]  /*a000*/  BSYNC B1 ;  /* 0x0000000000017941 */ /* 0x000fea0003800000 */
.L_x_3480:
        /* <DEDUP_REMOVED lines=26> */
.L_x_3486:
[----:B------:R-:W-:Y:S02]  /*a1b0*/  ULDC UR4, c[0x0][0xadc] ;  /* 0x0002b70000047ab9 */ /* 0x000fe40000000800 */
[----:B------:R-:W-:-:S05]  /*a1c0*/  IMAD.U32 R5, RZ, RZ, UR4 ;  /* 0x00000004ff057e24 */ /* 0x000fca000f8e00ff */
[----:B------:R-:W-:-:S13]  /*a1d0*/  ISETP.NE.AND P0, PT, R5, 0x1, PT ;  /* 0x000000010500780c */ /* 0x000fda0003f05270 */
[----:B------:R-:W0:Y:S02]  /*a1e0*/  @P0 LDC.64 R6, c[0x0][0xae0] ;  /* 0x0002b800ff060b82 */ /* 0x000e240000000a00 */
[----:B0-----:R-:W-:-:S05]  /*a1f0*/  @P0 IMAD.HI.U32 R4, R0, R6, RZ ;  /* 0x0000000600040227 */ /* 0x001fca00078e00ff */
[----:B------:R-:W-:-:S07]  /*a200*/  @P0 SHF.R.U32.HI R0, RZ, R7, R4 ;  /* 0x00000007ff000219 */ /* 0x000fce0000011604 */
.L_x_3487:
[----:B------:R-:W-:Y:S05]  /*a210*/  BSYNC B0 ;  /* 0x0000000000007941 */ /* 0x000fea0003800000 */
.L_x_3485:
[----:B------:R-:W-:-:S05]  /*a220*/  IMAD R3, R0, R5, RZ ;  /* 0x0000000500037224 */ /* 0x000fca00078e02ff */
[----:B------:R-:W-:-:S07]  /*a230*/  VIMNMX R2, R2, R3, !PT ;  /* 0x0000000302027248 */ /* 0x000fce0007fe0100 */
.L_x_3484:
[----:B------:R-:W-:-:S04]  /*a240*/  VIADD R2, R2, 0x5f ;  /* 0x0000005f02027836 */ /* 0x000fc80000000000 */
[----:B------:R-:W-:-:S05]  /*a250*/  IMAD.HI R2, R2, 0x2aaaaaab, RZ ;  /* 0x2aaaaaab02027827 */ /* 0x000fca00078e02ff */
[----:B------:R-:W-:-:S04]  /*a260*/  SHF.R.U32.HI R3, RZ, 0x1f, R2 ;  /* 0x0000001fff037819 */ /* 0x000fc80000011602 */
[----:B------:R-:W-:-:S04]  /*a270*/  LEA.HI.SX32 R2, R2, R3, 0x1c ;  /* 0x0000000302027211 */ /* 0x000fc800078fe2ff */
[----:B------:R-:W-:-:S04]  /*a280*/  VIMNMX R2, R2, UR40, !PT ;  /* 0x0000002802027c48 */ /* 0x000fc8000ffe0100 */
[----:B------:R-:W-:-:S13]  /*a290*/  ISETP.GE.AND P0, PT, R10, R2, PT ;  /* 0x000000020a00720c */ /* 0x000fda0003f06270 */
[----:B------:R-:W-:Y:S05]  /*a2a0*/  @!P0 BRA `(.L_x_3488) ;  /* 0x0000009c00ac8947 */ /* 0x000fea0003800000 */
.L_x_3507:
[----:B------:R-:W2:Y:S04]  /*a2b0*/  LDL R4, [R1+0x1f8] ;  /* 0x0001f80001047983 */ /* 0x000ea80000100800 */
[----:B0-----:R-:W3:Y:S04]  /*a2c0*/  LDL R0, [R1+0x200] ;  /* 0x0002000001007983 */ /* 0x001ee80000100800 */
[----:B------:R-:W4:Y:S01]  /*a2d0*/  LDL R3, [R1] ;  /* 0x0000000001037983 */ /* 0x000f220000100800 */
[----:B--2---:R-:W-:-:S05]  /*a2e0*/  VIADD R4, R4, 0x1 ;  /* 0x0000000104047836 */ /* 0x004fca0000000000 */
[----:B------:R-:W-:-:S13]  /*a2f0*/  ISETP.NE.AND P0, PT, R4, 0x2, PT ;  /* 0x000000020400780c */ /* 0x000fda0003f05270 */
[----:B------:R0:W5:Y:S04]  /*a300*/  @P0 LDL R6, [R1+0x1fc] ;  /* 0x0001fc0001060983 */ /* 0x0001680000100800 */
        /* <DEDUP_REMOVED lines=9> */
[----:B-1----:R-:W-:Y:S01]  /*a3a0*/  @!P0 IMAD.MOV.U32 R4, RZ, RZ, RZ ;  /* 0x000000ffff048224 */ /* 0x002fe200078e00ff */
[----:B--2---:R-:W-:-:S05]  /*a3b0*/  @!P0 LOP3.LUT R6, R5, 0x1, RZ, 0x3c, !PT ;  /* 0x0000000105068812 */ /* 0x004fca00078e3cff */
[----:B------:R0:W-:Y:S01]  /*a3c0*/  @!P0 STL [R1+0x1fc], R6 ;  /* 0x0001fc0601008387 */ /* 0x0001e20000100800 */
[----:B------:R-:W-:Y:S05]  /*a3d0*/  @!P1 BRA `(.L_x_3490) ;  /* 0x0000000000049947 */ /* 0x000fea0003800000 */
[----:B------:R-:W-:Y:S01]  /*a3e0*/  BPT.TRAP 0x1 ;  /* 0x000000040000795c */ /* 0x000fe20000300000 */
.L_x_3490:
[----:B------:R-:W-:Y:S05]  /*a3f0*/  BSYNC B0 ;  /* 0x0000000000007941 */ /* 0x000fea0003800000 */
.L_x_3489:
[----:B------:R-:W2:Y:S01]  /*a400*/  LDL.64 R8, [R1+0x18] ;  /* 0x0000180001087983 */ /* 0x000ea20000100a00 */
[----:B-----5:R-:W-:Y:S02]  /*a410*/  SHF.L.U32 R5, R6, 0x1f, RZ ;  /* 0x0000001f06057819 */ /* 0x020fe400000006ff */
[----:B--2---:R-:W-:-:S05]  /*a420*/  MOV R3, R8 ;  /* 0x0000000800037202 */ /* 0x004fca0000000f00 */
[----:B------:R-:W-:-:S04]  /*a430*/  IMAD R4, R4, 0x8, R3 ;  /* 0x0000000804047824 */ /* 0x000fc800078e0203 */
[----:B------:R1:W2:Y:S01]  /*a440*/  SYNCS.PHASECHK.TRANS64.TRYWAIT P0, [R4+URZ], R5 ;  /* 0x00000005040075a7 */ /* 0x0002a2000800017f */
[----:B0-----:R1:W5:Y:S01]  /*a450*/  LDL.64 R6, [R1+0x1f8] ;  /* 0x0001f80001067983 */ /* 0x0013620000100a00 */
[----:B------:R-:W-:Y:S04]  /*a460*/  BSSY B0, `(.L_x_3491) ;  /* 0x0000003000007945 */ /* 0x000fe80003800000 */
[----:B------:R-:W-:Y:S05]  /*a470*/  @!P1 BRA `(.L_x_3492) ;  /* 0x0000000000049947 */ /* 0x000fea0003800000 */
[----:B------:R-:W-:Y:S01]  /*a480*/  BPT.TRAP 0x1 ;  /* 0x000000040000795c */ /* 0x000fe20000300000 */
.L_x_3492:
[----:B------:R-:W-:Y:S05]  /*a490*/  BSYNC B0 ;  /* 0x0000000000007941 */ /* 0x000fea0003800000 */
.L_x_3491:
[----:B------:R-:W-:Y:S04]  /*a4a0*/  BSSY B0, `(.L_x_3493) ;  /* 0x0000006000007945 */ /* 0x000fe80003800000 */
[----:B--2---:R-:W-:Y:S05]  /*a4b0*/  @P0 BRA `(.L_x_3494) ;  /* 0x0000000000100947 */ /* 0x004fea0003800000 */
[----:B-----5:R-:W-:Y:S01]  /*a4c0*/  IMAD R6, R6, 0x8, R3 ;  /* 0x0000000806067824 */ /* 0x020fe200078e0203 */
[----:B------:R-:W-:-:S04]  /*a4d0*/  SHF.L.U32 R7, R7, 0x1f, RZ ;  /* 0x0000001f07077819 */ /* 0x000fc800000006ff */
[----:B------:R-:W0:Y:S02]  /*a4e0*/  SYNCS.PHASECHK.TRANS64.TRYWAIT P0, [R6+URZ], R7 ;  /* 0x00000007060075a7 */ /* 0x000e24000800017f */
[----:B0-----:R-:W-:Y:S05]  /*a4f0*/  @!P0 BRA `(.L_x_3495) ;  /* 0x0000022000108947 */ /* 0x001fea0003800000 */
.L_x_3494:
[----:B------:R-:W-:Y:S05]  /*a500*/  BSYNC B0 ;  /* 0x0000000000007941 */ /* 0x000fea0003800000 */
.L_x_3493:
[----:B------:R-:W2:Y:S04]  /*a510*/  LDL R3, [R1+0x1f8] ;  /* 0x0001f80001037983 */ /* 0x000ea80000100800 */
[----:B-1----:R-:W2:Y:S01]  /*a520*/  LDL.64 R4, [R1+0x80] ;  /* 0x0000800001047983 */ /* 0x002ea20000100a00 */
[----:B------:R-:W-:Y:S05]  /*a530*/  WARPSYNC.ALL ;  /* 0x0000000000007948 */ /* 0x000fea0003800000 */
[----:B0----5:R-:W3:Y:S04]  /*a540*/  LDL.64 R6, [R1+0x78] ;  /* 0x0000780001067983 */ /* 0x021ee80000100a00 */
[----:B------:R-:W4:Y:S04]  /*a550*/  LDL.64 R8, [R1+0x78] ;  /* 0x0000780001087983 */ /* 0x000f280000100a00 */
[----:B------:R-:W4:Y:S01]  /*a560*/  LDL.64 R12, [R1+0x78] ;  /* 0x00007800010c7983 */ /* 0x000f220000100a00 */
[----:B--2---:R-:W-:Y:S01]  /*a570*/  IMAD R4, R3, 0x300, R4 ;  /* 0x0000030003047824 */ /* 0x004fe200078e0204 */
[----:B------:R-:W-:-:S02]  /*a580*/  R2UR UR7, R5 ;  /* 0x00000000050772ca */ /* 0x000fc400000e0000 */
[----:B------:R-:W2:Y:S01]  /*a590*/  LDL.64 R14, [R1+0x78] ;  /* 0x00007800010e7983 */ /* 0x000ea20000100a00 */
        /* <DEDUP_REMOVED lines=10> */
[----:B---3--:R-:W-:Y:S02]  /*a640*/  R2UR UR4, R6 ;  /* 0x00000000060472ca */ /* 0x008fe400000e0000 */
        /* <DEDUP_REMOVED lines=9> */
[----:B------:R-:W3:Y:S01]  /*a6e0*/  LD.E R3, desc[UR36][R16.64+0x28] ;  /* 0x0000282410037980 */ /* 0x000ee2000c101900 */
        /* <DEDUP_REMOVED lines=13> */
[----:B--2---:R-:W-:Y:S01]  /*a7c0*/  VIADD R14, R14, 0x6 ;  /* 0x000000060e0e7836 */ /* 0x004fe20000000000 */
        /* <DEDUP_REMOVED lines=8> */
[----:B---3--:R-:W-:-:S04]  /*a850*/  LOP3.LUT R3, R3, 0x1, RZ, 0xfc, !PT ;  /* 0x0000000103037812 */ /* 0x008fc800078efcff */
[----:B------:R-:W-:Y:S01]  /*a860*/  ISETP.NE.AND P0, PT, R3, 0x3, PT ;  /* 0x000000030300780c */ /* 0x000fe20003f05270 */
[----:B------:R-:W-:-:S12]  /*a870*/  WARPGROUP.DEPBAR.LE gsb0, 0x0 ;  /* 0x00008000000079c5 */ /* 0x000fd80000010000 */
[----:B0-----:R-:W-:Y:S05]  /*a880*/  @!P0 BRA `(.L_x_3497) ;  /* 0x0000000000048947 */ /* 0x001fea0003800000 */
[----:B------:R-:W-:Y:S01]  /*a890*/  BPT.TRAP 0x1 ;  /* 0x000000040000795c */ /* 0x000fe20000300000 */
.L_x_3497:
[----:B------:R-:W-:Y:S05]  /*a8a0*/  BSYNC B0 ;  /* 0x0000000000007941 */ /* 0x000fea0003800000 */
.L_x_3496:
[----:B------:R-:W2:Y:S01]  /*a8b0*/  LD.E.64 R4, desc[UR36][R16.64+0x40] ;  /* 0x0000402410047980 */ /* 0x000ea2000c101b00 */
[----:B-----5:R-:W-:Y:S02]  /*a8c0*/  SHF.L.U32 R7, R7, 0x1f, RZ ;  /* 0x0000001f07077819 */ /* 0x020fe400000006ff */
[----:B--2---:R-:W-:-:S05]  /*a8d0*/  MOV R3, R4 ;  /* 0x0000000400037202 */ /* 0x004fca0000000f00 */
[----:B------:R-:W-:-:S04]  /*a8e0*/  IMAD R3, R6, 0x8, R3 ;  /* 0x0000000806037824 */ /* 0x000fc800078e0203 */
[----:B------:R0:W1:Y:S01]  /*a8f0*/  SYNCS.PHASECHK.TRANS64.TRYWAIT P0, [R3+URZ], R7 ;  /* 0x00000007030075a7 */ /* 0x000062000800017f */
[----:B------:R-:W2:Y:S01]  /*a900*/  LD.E R4, desc[UR36][R16.64+0x28] ;  /* 0x0000282410047980 */ /* 0x000ea2000c101900 */
[----:B------:R-:W-:Y:S01]  /*a910*/  BSSY B0, `(.L_x_3498) ;  /* 0x0000005000007945 */ /* 0x000fe20003800000 */
[----:B--2---:R-:W-:-:S04]  /*a920*/  LOP3.LUT R4, R4, 0x1, RZ, 0xfc, !PT ;  /* 0x0000000104047812 */ /* 0x004fc800078efcff */
[----:B------:R-:W-:-:S13]  /*a930*/  ISETP.NE.AND P1, PT, R4, 0x3, PT ;  /* 0x000000030400780c */ /* 0x000fda0003f25270 */
[----:B01----:R-:W-:Y:S05]  /*a940*/  @!P1 BRA `(.L_x_3499) ;  /* 0x0000000000049947 */ /* 0x003fea0003800000 */
[----:B------:R-:W-:Y:S01]  /*a950*/  BPT.TRAP 0x1 ;  /* 0x000000040000795c */ /* 0x000fe20000300000 */
.L_x_3499:
[----:B------:R-:W-:Y:S05]  /*a960*/  BSYNC B0 ;  /* 0x0000000000007941 */ /* 0x000fea0003800000 */
.L_x_3498:
[----:B------:R-:W-:Y:S04]  /*a970*/  BSSY B0, `(.L_x_3500) ;  /* 0x0000007000007945 */ /* 0x000fe80003800000 */
[----:B------:R-:W-:Y:S05]  /*a980*/  @P0 BRA `(.L_x_3501) ;  /* 0x0000000000140947 */ /* 0x000fea0003800000 */
[----:B------:R-:W2:Y:S02]  /*a990*/  LD.E.64 R4, desc[UR36][R16.64+0x40] ;  /* 0x0000402410047980 */ /* 0x000ea4000c101b00 */
[----:B--2---:R-:W-:-:S05]  /*a9a0*/  MOV R5, R4 ;  /* 0x0000000400057202 */ /* 0x004fca0000000f00 */
[----:B------:R-:W-:-:S04]  /*a9b0*/  IMAD R6, R6, 0x8, R5 ;  /* 0x0000000806067824 */ /* 0x000fc800078e0205 */
[----:B------:R-:W0:Y:S02]  /*a9c0*/  SYNCS.PHASECHK.TRANS64.TRYWAIT P0, [R6+URZ], R7 ;  /* 0x00000007060075a7 */ /* 0x000e24000800017f */
[----:B0-----:R-:W-:Y:S05]  /*a9d0*/  @!P0 BRA `(.L_x_3502) ;  /* 0x0000021800ec8947 */ /* 0x001fea0003800000 */
.L_x_3501:
[----:B------:R-:W-:Y:S05]  /*a9e0*/  BSYNC B0 ;  /* 0x0000000000007941 */ /* 0x000fea0003800000 */
.L_x_3500:
[----:B------:R-:W2:Y:S04]  /*a9f0*/  LDL R11, [R1+0x1f8] ;  /* 0x0001f800010b7983 */ /* 0x000ea80000100800 */
[----:B------:R-:W2:Y:S04]  /*aa00*/  LDL.64 R4, [R1+0xf8] ;  /* 0x0000f80001047983 */ /* 0x000ea80000100a00 */
[----:B------:R-:W3:Y:S04]  /*aa10*/  LDL R3, [R1+0x70] ;  /* 0x0000700001037983 */ /* 0x000ee80000100800 */
[----:B0-----:R-:W4:Y:S04]  /*aa20*/  LDL.64 R6, [R1+0xf0] ;  /* 0x0000f00001067983 */ /* 0x001f280000100a00 */
[----:B------:R-:W4:Y:S04]  /*aa30*/  LDL.64 R14, [R1+0xf0] ;  /* 0x0000f000010e7983 */ /* 0x000f280000100a00 */
[----:B------:R-:W4:Y:S04]  /*aa40*/  LDL.64 R12, [R1+0xf0] ;  /* 0x0000f000010c7983 */ /* 0x000f280000100a00 */
[----:B------:R-:W4:Y:S01]  /*aa50*/  LDL.64 R8, [R1+0xf0] ;  /* 0x0000f00001087983 */ /* 0x000f220000100a00 */
[----:B------:R-:W-:Y:S05]  /*aa60*/  WARPSYNC.ALL ;  /* 0x0000000000007948 */ /* 0x000fea0003800000 */
[----:B------:R-:W-:Y:S01]  /*aa70*/  WARPGROUP.ARRIVE ;  /* 0x00000000000079c5 */ /* 0x000fe20000000000 */
[----:B--2---:R-:W-:Y:S01]  /*aa80*/  IMAD R4, R11, 0xc00, R4 ;  /* 0x00000c000b047824 */ /* 0x004fe200078e0204 */
[----:B------:R-:W-:Y:S01]  /*aa90*/  R2UR UR7, R5 ;  /* 0x00000000050772ca */ /* 0x000fe200000e0000 */
[----:B------:R-:W-:Y:S01]  /*aaa0*/  IMAD.MOV.U32 R19, RZ, RZ, R5 ;  /* 0x000000ffff137224 */ /* 0x000fe200078e0005 */
[----:B------:R-:W2:Y:S01]  /*aab0*/  LDL R11, [R1] ;  /* 0x00000000010b7983 */ /* 0x000ea20000100800 */
[----:B---3--:R-:W-:-:S02]  /*aac0*/  ISETP.NE.U32.AND P0, PT, R3, RZ, PT ;  /* 0x000000ff0300720c */ /* 0x008fc40003f05070 */
[----:B------:R-:W-:Y:S02]  /*aad0*/  R2UR UR6, R4 ;  /* 0x00000000040672ca */ /* 0x000fe400000e0000 */
[----:B----4-:R-:W-:Y:S02]  /*aae0*/  R2UR UR4, R6 ;  /* 0x00000000060472ca */ /* 0x010fe400000e0000 */
[----:B------:R-:W-:Y:S01]  /*aaf0*/  R2UR UR5, R7 ;  /* 0x00000000070572ca */ /* 0x000fe200000e0000 */
[----:B------:R-:W-:Y:S01]  /*ab00*/  VIADD R18, R4, 0x2 ;  /* 0x0000000204127836 */ /* 0x000fe20000000000 */
[----:B------:R-:W3:Y:S01]  /*ab10*/  LDL.64 R6, [R1+0xf0] ;  /* 0x0000f00001067983 */ /* 0x000ee20000100a00 */
[----:B------:R-:W-:Y:S02]  /*ab20*/  VIADD R14, R14, 0x2 ;  /* 0x000000020e0e7836 */ /* 0x000fe40000000000 */
[----:B------:R-:W-:Y:S02]  /*ab30*/  VIADD R12, R12, 0x4 ;  /* 0x000000040c0c7836 */ /* 0x000fe40000000000 */
[----:B------:R-:W-:Y:S01]  /*ab40*/  VOTEU.ANY UP0, P0 ;  /* 0x00000000003f7886 */ /* 0x000fe20000000100 */
[----:B------:R0:W5:Y:S05]  /*ab50*/  LDL R3, [R1+0x1f8] ;  /* 0x0001f80001037983 */ /* 0x00016a0000100800 */
[----:B------:R-:W-:Y:S01]  /*ab60*/  HGMMA.64x96x16.F32 R24, gdesc[UR4], R24, UP0, gsb0 ;  /* 0x01600000041879f0 */ /* 0x000fe2000b800818 */
[----:B------:R-:W-:-:S02]  /*ab70*/  R2UR UR6, R18 ;  /* 0x00000000120672ca */ /* 0x000fc400000e0000 */
[----:B------:R-:W-:Y:S02]  /*ab80*/  R2UR UR7, R19 ;  /* 0x00000000130772ca */ /* 0x000fe400000e0000 */
[----:B------:R-:W-:Y:S02]  /*ab90*/  R2UR UR4, R14 ;  /* 0x000000000e0472ca */ /* 0x000fe400000e0000 */
[----:B------:R-:W-:Y:S02]  /*aba0*/  R2UR UR5, R15 ;  /* 0x000000000f0572ca */ /* 0x000fe400000e0000 */
[----:B------:R-:W4:Y:S01]  /*abb0*/  LDL.64 R14, [R1+0xf0] ;  /* 0x0000f000010e7983 */ /* 0x000f220000100a00 */
[----:B------:R-:W-:Y:S02]  /*abc0*/  VIADD R18, R4, 0x4 ;  /* 0x0000000404127836 */ /* 0x000fe40000000000 */
[----:B------:R-:W-:Y:S01]  /*abd0*/  IMAD.MOV.U32 R19, RZ, RZ, R5 ;  /* 0x000000ffff137224 */ /* 0x000fe200078e0005 */
[----:B------:R-:W-:-:S02]  /*abe0*/  WARPGROUP.DEPBAR.LE gsb0, 0x0 ;  /* 0x00008000000079c5 */ /* 0x000fc40000010000 */
[----:B------:R-:W-:-:S06]  /*abf0*/  WARPGROUP.ARRIVE ;  /* 0x00000000000079c5 */ /* 0x000fcc0000000000 */
[----:B------:R-:W-:Y:S01]  /*ac00*/  HGMMA.64x96x16.F32 R24, gdesc[UR4], R24, gsb0 ;  /* 0x01600000041879f0 */ /* 0x000fe20008000818 */
[----:B------:R-:W-:Y:S02]  /*ac10*/  R2UR UR6, R18 ;  /* 0x00000000120672ca */ /* 0x000fe400000e0000 */
[----:B------:R-:W-:Y:S02]  /*ac20*/  R2UR UR7, R19 ;  /* 0x00000000130772ca */ /* 0x000fe400000e0000 */
[----:B------:R-:W-:Y:S02]  /*ac30*/  R2UR UR4, R12 ;  /* 0x000000000c0472ca */ /* 0x000fe400000e0000 */
[----:B------:R-:W-:Y:S02]  /*ac40*/  R2UR UR5, R13 ;  /* 0x000000000d0572ca */ /* 0x000fe400000e0000 */
[----:B------:R-:W2:Y:S01]  /*ac50*/  LDL.64 R12, [R1+0xf0] ;  /* 0x0000f000010c7983 */ /* 0x000ea20000100a00 */
        /* <DEDUP_REMOVED lines=12> */
[----:B------:R-:W-:Y:S01]  /*ad20*/  IMAD.MOV.U32 R19, RZ, RZ, R5 ;  /* 0x000000ffff137224 */ /* 0x000fe200078e0005 */
[----:B------:R-:W-:Y:S02]  /*ad30*/  WARPGROUP.DEPBAR.LE gsb0, 0x0 ;  /* 0x00008000000079c5 */ /* 0x000fe40000010000 */
[----:B------:R-:W-:-:S06]  /*ad40*/  WARPGROUP.ARRIVE ;  /* 0x00000000000079c5 */ /* 0x000fcc0000000000 */
[----:B------:R-:W-:Y:S01]  /*ad50*/  HGMMA.64x96x16.F32 R24, gdesc[UR4], R24, gsb0 ;  /* 0x01600000041879f0 */ /* 0x000fe20008000818 */
[----:B---3--:R-:W-:Y:S01]  /*ad60*/  VIADD R6, R6, 0x400 ;  /* 0x0000040006067836 */ /* 0x008fe20000000000 */
        /* <DEDUP_REMOVED lines=91> */
[----:B------:R-:W-:Y:S01]  /*b320*/  R2UR UR5, R7 ;  /* 0x00000000070572ca */ /* 0x000fe200000e0000 */
[----:B----4-:R-:W-:Y:S01]  /*b330*/  VIADD R14, R14, 0xc02 ;  /* 0x00000c020e0e7836 */ /* 0x010fe20000000000 */
[----:B------:R0:W5:Y:S01]  /*b340*/  LDL R18, [R1+0xc] ;  /* 0x00000c0001127983 */ /* 0x0001620000100800 */
        /* <DEDUP_REMOVED lines=9> */
[----:B--2---:R-:W-:Y:S02]  /*b3e0*/  VIADD R12, R12, 0xc04 ;  /* 0x00000c040c0c7836 */ /* 0x004fe40000000000 */
        /* <DEDUP_REMOVED lines=47> */
.L_x_3504:
[----:B------:R-:W-:Y:S05]  /*b6e0*/  BSYNC B0 ;  /* 0x0000000000007941 */ /* 0x000fea0003800000 */
.L_x_3503:
[----:B0-----:R-:W2:Y:S02]  /*b6f0*/  LDL.64 R4, [R1+0x20] ;  /* 0x0000200001047983 */ /* 0x001ea40000100a00 */
[----:B--2---:R-:W-:-:S05]  /*b700*/  MOV R4, R4 ;  /* 0x0000000400047202 */ /* 0x004fca0000000f00 */
[----:B-----5:R-:W-:-:S05]  /*b710*/  IMAD R3, R3, 0x8, R4 ;  /* 0x0000000803037824 */ /* 0x020fca00078e0204 */
[----:B------:R-:W-:-:S04]  /*b720*/  PRMT R3, R18, 0x654, R3 ;  /* 0x0000065412037816 */ /* 0x000fc80000000003 */
[----:B------:R0:W-:Y:S01]  /*b730*/  SYNCS.ARRIVE.TRANS64.RED.A1T0 RZ, [R3+URZ], RZ ;  /* 0x000000ff03ff79a7 */ /* 0x0001e2000810043f */
[----:B------:R-:W2:Y:S04]  /*b740*/  LD.E.64 R4, desc[UR36][R16.64+0x150] ;  /* 0x0001502410047980 */ /* 0x000ea8000c101b00 */
[----:B--2---:R-:W2:Y:S04]  /*b750*/  LD.E R6, desc[UR36][R4.64] ;  /* 0x0000002404067980 */ /* 0x004ea8000c101900 */
[----:B------:R-:W3:Y:S01]  /*b760*/  LDL.64 R4, [R1+0x210] ;  /* 0x0002100001047983 */ /* 0x000ee20000100a00 */
[-C--:B--2---:R-:W-:Y:S01]  /*b770*/  FMUL.FTZ R11, R24, R6.reuse ;  /* 0x00000006180b7220 */ /* 0x084fe20000410000 */
[-C--:B------:R-:W-:Y:S01]  /*b780*/  FMUL.FTZ R14, R25, R6.reuse ;  /* 0x00000006190e7220 */ /* 0x080fe20000410000 */
[-C--:B------:R-:W-:Y:S01]  /*b790*/  FMUL.FTZ R18, R28, R6.reuse ;  /* 0x000000061c127220 */ /* 0x080fe20000410000 */
[-C--:B------:R-:W-:Y:S01]  /*b7a0*/  FMUL.FTZ R21, R29, R6.reuse ;  /* 0x000000061d157220 */ /* 0x080fe20000410000 */
[-C--:B0-----:R-:W-:Y:S01]  /*b7b0*/  FMUL.FTZ R3, R27, R6.reuse ;  /* 0x000000061b037220 */ /* 0x081fe20000410000 */
        /* <DEDUP_REMOVED lines=9> */
[----:B------:R-:W0:Y:S01]  /*b850*/  MUFU.TANH R14, R14 ;  /* 0x0000000e000e7308 */ /* 0x000e220000002400 */
[-C--:B------:R-:W-:Y:S01]  /*b860*/  FMUL.FTZ R78, R39, R6.reuse ;  /* 0x00000006274e7220 */ /* 0x080fe20000410000 */
[-C--:B------:R-:W-:Y:S01]  /*b870*/  FMUL.FTZ R39, R44, R6.reuse ;  /* 0x000000062c277220 */ /* 0x080fe20000410000 */
[-C--:B------:R-:W-:Y:S01]  /*b880*/  FMUL.FTZ R41, R45, R6.reuse ;  /* 0x000000062d297220 */ /* 0x080fe20000410000 */
[-C--:B------:R-:W-:Y:S01]  /*b890*/  FMUL.FTZ R40, R42, R6.reuse ;  /* 0x000000062a287220 */ /* 0x080fe20000410000 */
[-C--:B------:R-:W-:Y:S01]  /*b8a0*/  FMUL.FTZ R42, R43, R6.reuse ;  /* 0x000000062b2a7220 */ /* 0x080fe20000410000 */
[-C--:B------:R-:W-:Y:S01]  /*b8b0*/  FMUL.FTZ R43, R48, R6.reuse ;  /* 0x00000006302b7220 */ /* 0x080fe20000410000 */
[----:B------:R-:W-:Y:S01]  /*b8c0*/  FMUL.FTZ R45, R49, R6 ;  /* 0x00000006312d7220 */ /* 0x000fe20000410000 */
[----:B------:R-:W1:Y:S01]  /*b8d0*/  MUFU.TANH R18, R18 ;  /* 0x0000001200127308 */ /* 0x000e620000002400 */
[----:B---3--:R-:W-:Y:S01]  /*b8e0*/  FMNMX.FTZ R7, R11, R4, !PT ;  /* 0x000000040b077209 */ /* 0x008fe20007810000 */
[-C--:B------:R-:W-:Y:S01]  /*b8f0*/  FMUL.FTZ R44, R46, R6.reuse ;  /* 0x000000062e2c7220 */ /* 0x080fe20000410000 */
[-C--:B------:R-:W-:Y:S01]  /*b900*/  FMUL.FTZ R46, R47, R6.reuse ;  /* 0x000000062f2e7220 */ /* 0x080fe20000410000 */
[-C--:B------:R-:W-:Y:S01]  /*b910*/  FMUL.FTZ R47, R52, R6.reuse ;  /* 0x00000006342f7220 */ /* 0x080fe20000410000 */
[-C--:B------:R-:W-:Y:S01]  /*b920*/  FMUL.FTZ R12, R26, R6.reuse ;  /* 0x000000061a0c7220 */ /* 0x080fe20000410000 */
[-C--:B------:R-:W-:Y:S01]  /*b930*/  FMUL.FTZ R49, R53, R6.reuse ;  /* 0x0000000635317220 */ /* 0x080fe20000410000 */
[-C--:B------:R-:W-:Y:S01]  /*b940*/  FMUL.FTZ R48, R50, R6.reuse ;  /* 0x0000000632307220 */ /* 0x080fe20000410000 */
[----:B------:R-:W2:Y:S01]  /*b950*/  MUFU.TANH R21, R21 ;  /* 0x0000001500157308 */ /* 0x000ea20000002400 */
[----:B0-----:R-:W-:Y:S01]  /*b960*/  FMNMX.FTZ R7, R14, R7, !PT ;  /* 0x000000070e077209 */ /* 0x001fe20007810000 */
[-C--:B------:R-:W-:Y:S01]  /*b970*/  FMUL.FTZ R50, R51, R6.reuse ;  /* 0x0000000633327220 */ /* 0x080fe20000410000 */
[-C--:B------:R-:W-:Y:S01]  /*b980*/  FMUL.FTZ R51, R56, R6.reuse ;  /* 0x0000000638337220 */ /* 0x080fe20000410000 */
        /* <DEDUP_REMOVED lines=19> */
[----:B------:R-:W-:Y:S01]  /*bac0*/  FMUL.FTZ R62, R63, R6 ;  /* 0x000000063f3e7220 */ /* 0x000fe20000410000 */
[----:B------:R-:W2:Y:S01]  /*bad0*/  MUFU.TANH R31, R31 ;  /* 0x0000001f001f7308 */ /* 0x000ea20000002400 */
[----:B0-----:R-:W-:Y:S01]  /*bae0*/  FMNMX.FTZ R8, R27, R8, !PT ;  /* 0x000000081b087209 */ /* 0x001fe20007810000 */
[-C--:B------:R-:W-:Y:S01]  /*baf0*/  FMUL.FTZ R64, R66, R6.reuse ;  /* 0x0000000642407220 */ /* 0x080fe20000410000 */
[-C--:B------:R-:W-:Y:S01]  /*bb00*/  FMUL.FTZ R66, R67, R6.reuse ;  /* 0x0000000643427220 */ /* 0x080fe20000410000 */
[-C--:B------:R-:W-:Y:S01]  /*bb10*/  FMUL.FTZ R68, R70, R6.reuse ;  /* 0x0000000646447220 */ /* 0x080fe20000410000 */
[----:B------:R-:W-:Y:S01]  /*bb20*/  FMUL.FTZ R70, R71, R6 ;  /* 0x0000000647467220 */ /* 0x000fe20000410000 */
[----:B------:R-:W3:Y:S02]  /*bb30*/  LDL R25, [R1+0x230] ;  /* 0x0002300001197983 */ /* 0x000ee40000100800 */
        /* <DEDUP_REMOVED lines=55> */
[----:B-1----:R-:W-:-:S05]  /*beb0*/  FMNMX.FTZ R8, R69, R8, !PT ;  /* 0x0000000845087209 */ /* 0x002fca0007810000 */
[----:B------:R-:W1:Y:S02]  /*bec0*/  SHFL.BFLY PT, R9, R8, 0x2, 0x1f ;  /* 0x0c401f0008097f89 */ /* 0x000e6400000e0000 */
[----:B------:R-:W4:Y:S01]  /*bed0*/  MUFU.TANH R46, R46 ;  /* 0x0000002e002e7308 */ /* 0x000f220000002400 */
[----:B--2---:R-:W-:-:S07]  /*bee0*/  FMNMX.FTZ R7, R42, R7, !PT ;  /* 0x000000072a077209 */ /* 0x004fce0007810000 */
[----:B------:R-:W2:Y:S01]  /*bef0*/  MUFU.TANH R48, R48 ;  /* 0x0000003000307308 */ /* 0x000ea20000002400 */
[----:B0-----:R-:W-:-:S07]  /*bf00*/  FMNMX.FTZ R7, R44, R7, !PT ;  /* 0x000000072c077209 */ /* 0x001fce0007810000 */
[----:B------:R-:W0:Y:S01]  /*bf10*/  MUFU.TANH R50, R50 ;  /* 0x0000003200327308 */ /* 0x000e220000002400 */
[----:B----4-:R-:W-:Y:S02]  /*bf20*/  FMNMX.FTZ R7, R46, R7, !PT ;  /* 0x000000072e077209 */ /* 0x010fe40007810000 */
[----:B-1----:R-:W-:-:S05]  /*bf30*/  FMNMX.FTZ R13, R8, R9, !PT ;  /* 0x00000009080d7209 */ /* 0x002fca0007810000 */
[----:B------:R-:W1:Y:S01]  /*bf40*/  MUFU.TANH R52, R52 ;  /* 0x0000003400347308 */ /* 0x000e620000002400 */
[----:B--2---:R-:W-:Y:S01]  /*bf50*/  FMNMX.FTZ R7, R48, R7, !PT ;  /* 0x0000000730077209 */ /* 0x004fe20007810000 */
[----:B------:R-:W2:Y:S06]  /*bf60*/  SHFL.BFLY PT, R20, R13, 0x1, 0x1f ;  /* 0x0c201f000d147f89 */ /* 0x000eac00000e0000 */
[----:B------:R-:W4:Y:S01]  /*bf70*/  MUFU.TANH R54, R54 ;  /* 0x0000003600367308 */ /* 0x000f220000002400 */
[----:B0-----:R-:W-:-:S07]  /*bf80*/  FMNMX.FTZ R7, R50, R7, !PT ;  /* 0x0000000732077209 */ /* 0x001fce0007810000 */
[----:B------:R-:W0:Y:S01]  /*bf90*/  MUFU.TANH R56, R56 ;  /* 0x0000003800387308 */ /* 0x000e220000002400 */
[----:B-1----:R-:W-:-:S07]  /*bfa0*/  FMNMX.FTZ R7, R52, R7, !PT ;  /* 0x0000000734077209 */ /* 0x002fce0007810000 */
[----:B------:R-:W1:Y:S01]  /*bfb0*/  MUFU.TANH R58, R58 ;  /* 0x0000003a003a7308 */ /* 0x000e620000002400 */
[----:B----4-:R-:W-:Y:S02]  /*bfc0*/  FMNMX.FTZ R7, R54, R7, !PT ;  /* 0x0000000736077209 */ /* 0x010fe40007810000 */
[----:B--2---:R-:W-:-:S05]  /*bfd0*/  FMNMX.FTZ R20, R13, R20, !PT ;  /* 0x000000140d147209 */ /* 0x004fca0007810000 */
        /* <DEDUP_REMOVED lines=11> */
[----:B--2---:R-:W-:-:S04]  /*c090*/  FMNMX.FTZ R7, R66, R7, !PT ;  /* 0x0000000742077209 */ /* 0x004fc80007810000 */
[----:B0-----:R-:W-:-:S04]  /*c0a0*/  FMNMX.FTZ R7, R68, R7, !PT ;  /* 0x0000000744077209 */ /* 0x001fc80007810000 */
[----:B-1----:R-:W-:Y:S02]  /*c0b0*/  FMNMX.FTZ R9, R70, R7, !PT ;  /* 0x0000000746097209 */ /* 0x002fe40007810000 */
[----:B------:R-:W2:Y:S04]  /*c0c0*/  LDL.64 R6, [R1+0x220] ;  /* 0x0002200001067983 */ /* 0x000ea80000100a00 */
[----:B------:R-:W-:Y:S04]  /*c0d0*/  STL.64 [R1+0x210], R8 ;  /* 0x0002100801007387 */ /* 0x000fe80000100a00 */
[----:B------:R-:W-:Y:S04]  /*c0e0*/  STL [R1+0x210], R20 ;  /* 0x0002101401007387 */ /* 0x000fe80000100800 */
[----:B------:R-:W4:Y:S04]  /*c0f0*/  LDL R24, [R1+0x210] ;  /* 0x0002100001187983 */ /* 0x000f280000100800 */
[----:B------:R-:W2:Y:S01]  /*c100*/  LDL R19, [R1+0x214] ;  /* 0x0002140001137983 */ /* 0x000ea20000100800 */
[----:B----4-:R-:W-:-:S04]  /*c110*/  FADD.FTZ R4, R4, -R24 ;  /* 0x8000001804047221 */ /* 0x010fc80000010000 */
[----:B---3--:R-:W-:-:S04]  /*c120*/  FMUL.FTZ R4, R4, R25 ;  /* 0x0000001904047220 */ /* 0x008fc80000410000 */
[----:B------:R2:W-:Y:S02]  /*c130*/  MUFU.EX2 R13, R4 ;  /* 0x00000004000d7308 */ /* 0x0005e40000000800 */
[----:B--2---:R-:W0:Y:S02]  /*c140*/  SHFL.BFLY PT, R4, R19, 0x2, 0x1f ;  /* 0x0c401f0013047f89 */ /* 0x004e2400000e0000 */
[----:B0-----:R-:W-:-:S05]  /*c150*/  FMNMX.FTZ R4, R4, R19, !PT ;  /* 0x0000001304047209 */ /* 0x001fca0007810000 */
[----:B------:R-:W0:Y:S01]  /*c160*/  SHFL.BFLY PT, R9, R4, 0x1, 0x1f ;  /* 0x0c201f0004097f89 */ /* 0x000e2200000e0000 */
[----:B------:R-:W-:-:S04]  /*c170*/  FMUL.FTZ R24, R25, R24 ;  /* 0x0000001819187220 */ /* 0x000fc80000410000 */
[-CC-:B------:R-:W-:Y:S01]  /*c180*/  FFMA.FTZ R160, R37, R25.reuse, -R24.reuse ;  /* 0x0000001925a07223 */ /* 0x180fe20000010818 */
[-CC-:B------:R-:W-:Y:S01]  /*c190*/  FFMA.FTZ R152, R11, R25.reuse, -R24.reuse ;  /* 0x000000190b987223 */ /* 0x180fe20000010818 */
[-CC-:B------:R-:W-:Y:S01]  /*c1a0*/  FFMA.FTZ R15, R14, R25.reuse, -R24.reuse ;  /* 0x000000190e0f7223 */ /* 0x180fe20000010818 */
[-CC-:B------:R-:W-:Y:S01]  /*c1b0*/  FFMA.FTZ R154, R18, R25.reuse, -R24.reuse ;  /* 0x00000019129a7223 */ /* 0x180fe20000010818 */
[----:B------:R-:W-:Y:S01]  /*c1c0*/  FFMA.FTZ R36, R21, R25, -R24 ;  /* 0x0000001915247223 */ /* 0x000fe20000010818 */
[----:B0-----:R-:W-:-:S05]  /*c1d0*/  FMNMX.FTZ R8, R4, R9, !PT ;  /* 0x0000000904087209 */ /* 0x001fca0007810000 */
[----:B------:R-:W-:Y:S01]  /*c1e0*/  FADD.FTZ R4, R5, -R8 ;  /* 0x8000000805047221 */ /* 0x000fe20000010000 */
[----:B------:R-:W-:-:S04]  /*c1f0*/  FMUL.FTZ R5, R8, R25 ;  /* 0x0000001908057220 */ /* 0x000fc80000410000 */
[-CC-:B------:R-:W-:Y:S01]  /*c200*/  FFMA.FTZ R37, R12, R25.reuse, -R5.reuse ;  /* 0x000000190c257223 */ /* 0x180fe20000010805 */
[----:B------:R-:W-:Y:S01]  /*c210*/  FMUL.FTZ R4, R25, R4 ;  /* 0x0000000419047220 */ /* 0x000fe20000410000 */
        /* <DEDUP_REMOVED lines=19> */
[-C--:B------:R-:W-:Y:S01]  /*c350*/  FFMA.FTZ R19, R69, R25.reuse, -R24 ;  /* 0x0000001945137223 */ /* 0x080fe20000010818 */
[----:B------:R-:W-:Y:S01]  /*c360*/  MUFU.EX2 R152, R152 ;  /* 0x0000009800987308 */ /* 0x000fe20000000800 */
[-CC-:B------:R-:W-:Y:S01]  /*c370*/  FFMA.FTZ R35, R26, R25.reuse, -R5.reuse ;  /* 0x000000191a237223 */ /* 0x180fe20000010805 */
[----:B------:R-:W-:-:S06]  /*c380*/  FFMA.FTZ R155, R72, R25, -R5 ;  /* 0x00000019489b7223 */ /* 0x000fcc0000010805 */
[----:B------:R-:W-:Y:S08]  /*c390*/  MUFU.EX2 R24, R4 ;  /* 0x0000000400187308 */ /* 0x000ff00000000800 */
[----:B------:R-:W0:Y:S01]  /*c3a0*/  MUFU.EX2 R37, R37 ;  /* 0x0000002500257308 */ /* 0x000e220000000800 */
[----:B------:R-:W-:-:S07]  /*c3b0*/  FFMA.FTZ R33, R74, R25, -R5 ;  /* 0x000000194a217223 */ /* 0x000fce0000010805 */
[----:B------:R-:W-:Y:S08]  /*c3c0*/  MUFU.EX2 R15, R15 ;  /* 0x0000000f000f7308 */ /* 0x000ff00000000800 */
[----:B------:R-:W1:Y:S01]  /*c3d0*/  MUFU.EX2 R153, R153 ;  /* 0x0000009900997308 */ /* 0x000e620000000800 */
[----:B------:R-:W-:-:S07]  /*c3e0*/  FFMA.FTZ R157, R76, R25, -R5 ;  /* 0x000000194c9d7223 */ /* 0x000fce0000010805 */
[----:B------:R-:W-:Y:S08]  /*c3f0*/  MUFU.EX2 R154, R154 ;  /* 0x0000009a009a7308 */ /* 0x000ff00000000800 */
[----:B------:R-:W2:Y:S01]  /*c400*/  MUFU.EX2 R35, R35 ;  /* 0x0000002300237308 */ /* 0x000ea20000000800 */
[----:B0-----:R-:W-:Y:S01]  /*c410*/  FFMA.FTZ R4, R7, R24, R37 ;  /* 0x0000001807047223 */ /* 0x001fe20000010025 */
[----:B------:R-:W-:-:S06]  /*c420*/  FFMA.FTZ R6, R13, R6, R152 ;  /* 0x000000060d067223 */ /* 0x000fcc0000010098 */
        /* <DEDUP_REMOVED lines=105> */
[----:B------:R-:W-:Y:S01]  /*cac0*/  STL [R1+0x214], R8 ;  /* 0x0002140801007387 */ /* 0x000fe20000100800 */
[----:B---3--:R-:W-:-:S05]  /*cad0*/  FADD.FTZ R5, R11, R6 ;  /* 0x000000060b057221 */ /* 0x008fca0000010000 */
[----:B------:R0:W-:Y:S04]  /*cae0*/  STL.64 [R1+0x220], R4 ;  /* 0x0002200401007387 */ /* 0x0001e80000100a00 */
[----:B------:R-:W2:Y:S01]  /*caf0*/  LD.E R12, desc[UR36][R16.64+0x240] ;  /* 0x00024024100c7980 */ /* 0x000ea2000c101900 */
[----:B------:R-:W-:-:S05]  /*cb00*/  IADD3 R6, P0, R16, 0x240, RZ ;  /* 0x0000024010067810 */ /* 0x000fca0007f1e0ff */
[----:B0-----:R-:W-:Y:S01]  /*cb10*/  IMAD.X R5, RZ, RZ, R17, P0 ;  /* 0x000000ffff057224 */ /* 0x001fe200000e0611 */
[----:B------:R-:W-:Y:S01]  /*cb20*/  LOP3.LUT R4, R6, 0x4, RZ, 0xfc, !PT ;  /* 0x0000000406047812 */ /* 0x000fe200078efcff */
[----:B--2---:R-:W-:-:S05]  /*cb30*/  FMUL.FTZ R7, R13, R12 ;  /* 0x0000000c0d077220 */ /* 0x004fca0000410000 */
[----:B------:R-:W-:Y:S04]  /*cb40*/  ST.E desc[UR36][R16.64+0x240], R7 ;  /* 0x0002400710007985 */ /* 0x000fe8000c101924 */
[----:B------:R-:W2:Y:S02]  /*cb50*/  LD.E R12, desc[UR36][R4.64] ;  /* 0x00000024040c7980 */ /* 0x000ea4000c101900 */
[----:B--2---:R-:W-:-:S05]  /*cb60*/  FMUL.FTZ R9, R13, R12 ;  /* 0x0000000c0d097220 */ /* 0x004fca0000410000 */
[----:B------:R0:W-:Y:S04]  /*cb70*/  ST.E desc[UR36][R4.64], R9 ;  /* 0x0000000904007985 */ /* 0x0001e8000c101924 */
[----:B------:R-:W0:Y:S04]  /*cb80*/  LD.E R118, desc[UR36][R16.64+0x254] ;  /* 0x0002542410767980 */ /* 0x000e28000c101900 */
[----:B------:R-:W2:Y:S04]  /*cb90*/  LD.E R8, desc[UR36][R16.64+0x434] ;  /* 0x0004342410087980 */ /* 0x000ea8000c101900 */
[----:B------:R-:W3:Y:S04]  /*cba0*/  LD.E R132, desc[UR36][R16.64+0x290] ;  /* 0x0002902410847980 */ /* 0x000ee8000c101900 */
[----:B------:R-:W4:Y:S04]  /*cbb0*/  LD.E R116, desc[UR36][R16.64+0x250] ;  /* 0x0002502410747980 */ /* 0x000f28000c101900 */
[----:B------:R-:W3:Y:S04]  /*cbc0*/  LD.E R120, desc[UR36][R16.64+0x260] ;  /* 0x0002602410787980 */ /* 0x000ee8000c101900 */
        /* <DEDUP_REMOVED lines=56> */
[----:B------:R-:W3:Y:S01]  /*cf50*/  LD.E R38, desc[UR36][R16.64+0x430] ;  /* 0x0004302410267980 */ /* 0x000ee2000c101900 */
[C---:B0-----:R-:W-:Y:S01]  /*cf60*/  FMUL.FTZ R9, R13.reuse, R118 ;  /* 0x000000760d097220 */ /* 0x041fe20000410000 */
[----:B--2---:R-:W-:-:S04]  /*cf70*/  FMUL.FTZ R45, R13, R8 ;  /* 0x000000080d2d7220 */ /* 0x004fc80000410000 */
[----:B------:R3:W-:Y:S04]  /*cf80*/  ST.E desc[UR36][R16.64+0x254], R9 ;  /* 0x0002540910007985 */ /* 0x0007e8000c101924 */
[----:B------:R0:W-:Y:S01]  /*cf90*/  ST.E desc[UR36][R16.64+0x434], R45 ;  /* 0x0004342d10007985 */ /* 0x0001e2000c101924 */
[C---:B----4-:R-:W-:Y:S01]  /*cfa0*/  FMUL.FTZ R7, R13.reuse, R116 ;  /* 0x000000740d077220 */ /* 0x050fe20000410000 */
[C---:B---3--:R-:W-:Y:S01]  /*cfb0*/  FMUL.FTZ R9, R13.reuse, R132 ;  /* 0x000000840d097220 */ /* 0x048fe20000410000 */
[C---:B------:R-:W-:Y:S01]  /*cfc0*/  FMUL.FTZ R25, R13.reuse, R120 ;  /* 0x000000780d197220 */ /* 0x040fe20000410000 */
[----:B------:R-:W-:-:S03]  /*cfd0*/  FMUL.FTZ R27, R13, R122 ;  /* 0x0000007a0d1b7220 */ /* 0x000fc60000410000 */
[----:B------:R1:W-:Y:S01]  /*cfe0*/  ST.E desc[UR36][R16.64+0x290], R9 ;  /* 0x0002900910007985 */ /* 0x0003e2000c101924 */
[C---:B------:R-:W-:Y:S01]  /*cff0*/  FMUL.FTZ R39, R13.reuse, R124 ;  /* 0x0000007c0d277220 */ /* 0x040fe20000410000 */
[C---:B------:R-:W-:Y:S01]  /*d000*/  FMUL.FTZ R41, R13.reuse, R126 ;  /* 0x0000007e0d297220 */ /* 0x040fe20000410000 */
[C---:B------:R-:W-:Y:S01]  /*d010*/  FMUL.FTZ R43, R13.reuse, R128 ;  /* 0x000000800d2b7220 */ /* 0x040fe20000410000 */
[C---:B0-----:R-:W-:Y:S01]  /*d020*/  FMUL.FTZ R45, R13.reuse, R134 ;  /* 0x000000860d2d7220 */ /* 0x041fe20000410000 */
[C---:B------:R-:W-:Y:S01]  /*d030*/  FMUL.FTZ R47, R13.reuse, R136 ;  /* 0x000000880d2f7220 */ /* 0x040fe20000410000 */
        /* <DEDUP_REMOVED lines=13> */
[C---:B0-----:R-:W-:Y:S01]  /*d110*/  FMUL.FTZ R41, R13.reuse, R146 ;  /* 0x000000920d297220 */ /* 0x041fe20000410000 */
[C---:B-1----:R-:W-:Y:S02]  /*d120*/  FMUL.FTZ R43, R13.reuse, R148 ;  /* 0x000000940d2b7220 */ /* 0x042fe40000410000 */
[----:B------:R0:W-:Y:S01]  /*d130*/  ST.E desc[UR36][R16.64+0x2e0], R9 ;  /* 0x0002e00910007985 */ /* 0x0001e2000c101924 */
[C---:B--2---:R-:W-:Y:S01]  /*d140*/  FMUL.FTZ R45, R13.reuse, R114 ;  /* 0x000000720d2d7220 */ /* 0x044fe20000410000 */
[C---:B---3--:R-:W-:Y:S02]  /*d150*/  FMUL.FTZ R47, R13.reuse, R112 ;  /* 0x000000700d2f7220 */ /* 0x048fe40000410000 */
[----:B------:R1:W-:Y:S01]  /*d160*/  ST.E desc[UR36][R16.64+0x284], R7 ;  /* 0x0002840710007985 */ /* 0x0003e2000c101924 */
[----:B0-----:R-:W-:-:S03]  /*d170*/  FMUL.FTZ R9, R13, R92 ;  /* 0x0000005c0d097220 */ /* 0x001fc60000410000 */
[----:B------:R0:W-:Y:S01]  /*d180*/  ST.E desc[UR36][R16.64+0x2b0], R25 ;  /* 0x0002b01910007985 */ /* 0x0001e2000c101924 */
[----:B------:R-:W-:-:S03]  /*d190*/  FMUL.FTZ R49, R13, R138 ;  /* 0x0000008a0d317220 */ /* 0x000fc60000410000 */
[----:B------:R2:W-:Y:S01]  /*d1a0*/  ST.E desc[UR36][R16.64+0x2b4], R27 ;  /* 0x0002b41b10007985 */ /* 0x0005e2000c101924 */
[----:B-1----:R-:W-:-:S03]  /*d1b0*/  FMUL.FTZ R7, R13, R150 ;  /* 0x000000960d077220 */ /* 0x002fc60000410000 */
[----:B------:R1:W-:Y:S04]  /*d1c0*/  ST.E desc[UR36][R16.64+0x2c0], R39 ;  /* 0x0002c02710007985 */ /* 0x0003e8000c101924 */
[----:B------:R3:W-:Y:S01]  /*d1d0*/  ST.E desc[UR36][R16.64+0x2c4], R41 ;  /* 0x0002c42910007985 */ /* 0x0007e2000c101924 */
[----:B0-----:R-:W-:-:S03]  /*d1e0*/  FMUL.FTZ R25, R13, R110 ;  /* 0x0000006e0d197220 */ /* 0x001fc60000410000 */
[----:B------:R0:W-:Y:S01]  /*d1f0*/  ST.E desc[UR36][R16.64+0x2d0], R43 ;  /* 0x0002d02b10007985 */ /* 0x0001e2000c101924 */
[----:B--2---:R-:W-:-:S03]  /*d200*/  FMUL.FTZ R27, R13, R102 ;  /* 0x000000660d1b7220 */ /* 0x004fc60000410000 */
[----:B------:R2:W-:Y:S01]  /*d210*/  ST.E desc[UR36][R16.64+0x2f0], R45 ;  /* 0x0002f02d10007985 */ /* 0x0005e2000c101924 */
[----:B-1----:R-:W-:-:S03]  /*d220*/  FMUL.FTZ R39, R13, R108 ;  /* 0x0000006c0d277220 */ /* 0x002fc60000410000 */
[----:B------:R1:W-:Y:S01]  /*d230*/  ST.E desc[UR36][R16.64+0x2f4], R47 ;  /* 0x0002f42f10007985 */ /* 0x0003e2000c101924 */
[C---:B---3--:R-:W-:Y:S01]  /*d240*/  FMUL.FTZ R41, R13.reuse, R106 ;  /* 0x0000006a0d297220 */ /* 0x048fe20000410000 */
[C---:B0-----:R-:W-:Y:S02]  /*d250*/  FMUL.FTZ R43, R13.reuse, R104 ;  /* 0x000000680d2b7220 */ /* 0x041fe40000410000 */
[----:B------:R0:W-:Y:S01]  /*d260*/  ST.E desc[UR36][R16.64+0x330], R9 ;  /* 0x0003300910007985 */ /* 0x0001e2000c101924 */
[C---:B--2---:R-:W-:Y:S01]  /*d270*/  FMUL.FTZ R45, R13.reuse, R98 ;  /* 0x000000620d2d7220 */ /* 0x044fe20000410000 */
[C---:B-1----:R-:W-:Y:S02]  /*d280*/  FMUL.FTZ R47, R13.reuse, R96 ;  /* 0x000000600d2f7220 */ /* 0x042fe40000410000 */
[----:B------:R1:W-:Y:S01]  /*d290*/  ST.E desc[UR36][R16.64+0x2a4], R49 ;  /* 0x0002a43110007985 */ /* 0x0003e2000c101924 */
[----:B0-----:R-:W-:-:S03]  /*d2a0*/  FMUL.FTZ R9, R13, R72 ;  /* 0x000000480d097220 */ /* 0x001fc60000410000 */
[----:B------:R0:W-:Y:S04]  /*d2b0*/  ST.E desc[UR36][R16.64+0x2d4], R7 ;  /* 0x0002d40710007985 */ /* 0x0001e8000c101924 */
        /* <DEDUP_REMOVED lines=10> */
[----:B---3--:R-:W-:-:S03]  /*d360*/  FMUL.FTZ R39, R13, R88 ;  /* 0x000000580d277220 */ /* 0x008fc60000410000 */
[----:B------:R3:W-:Y:S01]  /*d370*/  ST.E desc[UR36][R16.64+0x340], R47 ;  /* 0x0003402f10007985 */ /* 0x0007e2000c101924 */
[C---:B0-----:R-:W-:Y:S01]  /*d380*/  FMUL.FTZ R41, R13.reuse, R86 ;  /* 0x000000560d297220 */ /* 0x041fe20000410000 */
[C---:B--2---:R-:W-:Y:S02]  /*d390*/  FMUL.FTZ R43, R13.reuse, R84 ;  /* 0x000000540d2b7220 */ /* 0x044fe40000410000 */
[----:B------:R0:W-:Y:S01]  /*d3a0*/  ST.E desc[UR36][R16.64+0x380], R9 ;  /* 0x0003800910007985 */ /* 0x0001e2000c101924 */
[C---:B-1----:R-:W-:Y:S01]  /*d3b0*/  FMUL.FTZ R45, R13.reuse, R78 ;  /* 0x0000004e0d2d7220 */ /* 0x042fe20000410000 */
[C---:B---3--:R-:W-:Y:S02]  /*d3c0*/  FMUL.FTZ R47, R13.reuse, R76 ;  /* 0x0000004c0d2f7220 */ /* 0x048fe40000410000 */
        /* <DEDUP_REMOVED lines=22> */
[----:B------:R0:W-:Y:S01]  /*d530*/  ST.E desc[UR36][R16.64+0x394], R49 ;  /* 0x0003943110007985 */ /* 0x0001e2000c101924 */
[----:B------:R-:W-:-:S03]  /*d540*/  FMUL.FTZ R51, R13, R51 ;  /* 0x000000330d337220 */ /* 0x000fc60000410000 */
[----:B------:R2:W-:Y:S01]  /*d550*/  ST.E desc[UR36][R16.64+0x3a0], R25 ;  /* 0x0003a01910007985 */ /* 0x0005e2000c101924 */
[----:B------:R-:W-:Y:S01]  /*d560*/  LOP3.LUT R8, R6, 0x8, RZ, 0xfc, !PT ;  /* 0x0000000806087812 */ /* 0x000fe200078efcff */
[C---:B-1----:R-:W-:Y:S02]  /*d570*/  FMUL.FTZ R7, R13.reuse, R60 ;  /* 0x0000003c0d077220 */ /* 0x042fe40000410000 */
        /* <DEDUP_REMOVED lines=14> */
[C---:B---3--:R-:W-:Y:S01]  /*d660*/  FMUL.FTZ R47, R13.reuse, R26 ;  /* 0x0000001a0d2f7220 */ /* 0x048fe20000410000 */
[----:B------:R-:W-:Y:S01]  /*d670*/  FMUL.FTZ R13, R13, R38 ;  /* 0x000000260d0d7220 */ /* 0x000fe20000410000 */
[--C-:B0-----:R-:W-:Y:S01]  /*d680*/  IMAD.MOV.U32 R9, RZ, RZ, R5.reuse ;  /* 0x000000ffff097224 */ /* 0x101fe200078e0005 */
[----:B------:R-:W-:Y:S04]  /*d690*/  ST.E desc[UR36][R16.64+0x2e4], R51 ;  /* 0x0002e43310007985 */ /* 0x000fe8000c101924 */
[----:B------:R0:W-:Y:S04]  /*d6a0*/  ST.E desc[UR36][R16.64+0x3c4], R7 ;  /* 0x0003c40710007985 */ /* 0x0001e8000c101924 */
[----:B------:R-:W-:Y:S04]  /*d6b0*/  ST.E desc[UR36][R16.64+0x3e4], R49 ;  /* 0x0003e43110007985 */ /* 0x000fe8000c101924 */
[----:B------:R1:W-:Y:S04]  /*d6c0*/  ST.E desc[UR36][R16.64+0x3f0], R25 ;  /* 0x0003f01910007985 */ /* 0x0003e8000c101924 */
[----:B------:R2:W-:Y:S04]  /*d6d0*/  ST.E desc[UR36][R16.64+0x3f4], R27 ;  /* 0x0003f41b10007985 */ /* 0x0005e8000c101924 */
[----:B------:R-:W-:Y:S04]  /*d6e0*/  ST.E desc[UR36][R16.64+0x400], R39 ;  /* 0x0004002710007985 */ /* 0x000fe8000c101924 */
[----:B------:R3:W-:Y:S04]  /*d6f0*/  ST.E desc[UR36][R16.64+0x404], R41 ;  /* 0x0004042910007985 */ /* 0x0007e8000c101924 */
[----:B------:R-:W-:Y:S04]  /*d700*/  ST.E desc[UR36][R16.64+0x410], R43 ;  /* 0x0004102b10007985 */ /* 0x000fe8000c101924 */
[----:B------:R-:W-:Y:S04]  /*d710*/  ST.E desc[UR36][R16.64+0x420], R45 ;  /* 0x0004202d10007985 */ /* 0x000fe8000c101924 */
[----:B------:R4:W-:Y:S04]  /*d720*/  ST.E desc[UR36][R16.64+0x424], R47 ;  /* 0x0004242f10007985 */ /* 0x0009e8000c101924 */
[----:B------:R4:W-:Y:S04]  /*d730*/  ST.E desc[UR36][R16.64+0x430], R13 ;  /* 0x0004300d10007985 */ /* 0x0009e8000c101924 */
[----:B0-----:R-:W1:Y:S01]  /*d740*/  LD.E R7, desc[UR36][R8.64] ;  /* 0x0000002408077980 */ /* 0x001e62000c101900 */
[----:B------:R-:W-:Y:S01]  /*d750*/  LOP3.LUT R6, R6, 0xc, RZ, 0xfc, !PT ;  /* 0x0000000c06067812 */ /* 0x000fe200078efcff */
[----:B-1----:R-:W-:Y:S01]  /*d760*/  FMUL.FTZ R25, R24, R7 ;  /* 0x0000000718197220 */ /* 0x002fe20000410000 */
[----:B------:R-:W-:-:S04]  /*d770*/  IMAD.MOV.U32 R7, RZ, RZ, R5 ;  /* 0x000000ffff077224 */ /* 0x000fc800078e0005 */
[----:B------:R0:W-:Y:S04]  /*d780*/  ST.E desc[UR36][R8.64], R25 ;  /* 0x0000001908007985 */ /* 0x0001e8000c101924 */
[----:B--2---:R-:W2:Y:S01]  /*d790*/  LD.E R27, desc[UR36][R6.64] ;  /* 0x00000024061b7980 */ /* 0x004ea2000c101900 */
[----:B------:R-:W1:Y:S01]  /*d7a0*/  S2R R116, SR_TID.X ;  /* 0x0000000000747919 */ /* 0x000e620000002100 */
[----:B--2---:R-:W-:-:S05]  /*d7b0*/  FMUL.FTZ R27, R24, R27 ;  /* 0x0000001b181b7220 */ /* 0x004fca0000410000 */
[----:B------:R2:W-:Y:S04]  /*d7c0*/  ST.E desc[UR36][R6.64], R27 ;  /* 0x0000001b06007985 */ /* 0x0005e8000c101924 */
        /* <DEDUP_REMOVED lines=54> */
[----:B---3--:R-:W3:Y:S04]  /*db30*/  LD.E R41, desc[UR36][R16.64+0x3fc] ;  /* 0x0003fc2410297980 */ /* 0x008ee8000c101900 */
[----:B----4-:R-:W4:Y:S04]  /*db40*/  LD.E R47, desc[UR36][R16.64+0x408] ;  /* 0x00040824102f7980 */ /* 0x010f28000c101900 */
[----:B------:R-:W4:Y:S04]  /*db50*/  LD.E R45, desc[UR36][R16.64+0x40c] ;  /* 0x00040c24102d7980 */ /* 0x000f28000c101900 */
[----:B------:R-:W4:Y:S04]  /*db60*/  LD.E R43, desc[UR36][R16.64+0x418] ;  /* 0x00041824102b7980 */ /* 0x000f28000c101900 */
[----:B------:R-:W4:Y:S04]  /*db70*/  LD.E R39, desc[UR36][R16.64+0x41c] ;  /* 0x00041c2410277980 */ /* 0x000f28000c101900 */
[----:B------:R-:W4:Y:S04]  /*db80*/  LD.E R13, desc[UR36][R16.64+0x428] ;  /* 0x00042824100d7980 */ /* 0x000f28000c101900 */
[----:B0-----:R-:W4:Y:S04]  /*db90*/  LD.E R25, desc[UR36][R16.64+0x42c] ;  /* 0x00042c2410197980 */ /* 0x001f28000c101900 */
[----:B--2---:R-:W2:Y:S01]  /*dba0*/  LD.E R27, desc[UR36][R16.64+0x438] ;  /* 0x00043824101b7980 */ /* 0x004ea2000c101900 */
[----:B-1----:R-:W-:Y:S01]  /*dbb0*/  SHF.R.U32.HI R116, RZ, 0x7, R116 ;  /* 0x00000007ff747819 */ /* 0x002fe20000011674 */
[C---:B------:R-:W-:Y:S01]  /*dbc0*/  FMUL.FTZ R119, R24.reuse, R119 ;  /* 0x0000007718777220 */ /* 0x040fe20000410000 */
[C---:B------:R-:W-:Y:S01]  /*dbd0*/  FMUL.FTZ R51, R24.reuse, R51 ;  /* 0x0000003318337220 */ /* 0x040fe20000410000 */
[C---:B------:R-:W-:Y:S01]  /*dbe0*/  FMUL.FTZ R55, R24.reuse, R55 ;  /* 0x0000003718377220 */ /* 0x040fe20000410000 */
[C---:B------:R-:W-:Y:S01]  /*dbf0*/  FMUL.FTZ R53, R24.reuse, R53 ;  /* 0x0000003518357220 */ /* 0x040fe20000410000 */
[C---:B------:R-:W-:Y:S01]  /*dc00*/  FMUL.FTZ R26, R24.reuse, R26 ;  /* 0x0000001a181a7220 */ /* 0x040fe20000410000 */
        /* <DEDUP_REMOVED lines=9> */
[C---:B------:R-:W-:Y:S01]  /*dca0*/  FMUL.FTZ R129, R24.reuse, R129 ;  /* 0x0000008118817220 */ /* 0x040fe20000410000 */
[C---:B------:R-:W-:Y:S01]  /*dcb0*/  FMUL.FTZ R131, R24.reuse, R131 ;  /* 0x0000008318837220 */ /* 0x040fe20000410000 */
[----:B------:R-:W-:Y:S01]  /*dcc0*/  FMUL.FTZ R133, R24, R133 ;  /* 0x0000008518857220 */ /* 0x000fe20000410000 */
[----:B0-----:R-:W-:Y:S02]  /*dcd0*/  VIADD R26, R116, 0x8 ;  /* 0x00000008741a7836 */ /* 0x001fe40000000000 */
        /* <DEDUP_REMOVED lines=42> */
[C---:B---3--:R-:W-:Y:S01]  /*df80*/  FMUL.FTZ R41, R24.reuse, R41 ;  /* 0x0000002918297220 */ /* 0x048fe20000410000 */
[C---:B----4-:R-:W-:Y:S01]  /*df90*/  FMUL.FTZ R47, R24.reuse, R47 ;  /* 0x0000002f182f7220 */ /* 0x050fe20000410000 */
[C---:B------:R-:W-:Y:S01]  /*dfa0*/  FMUL.FTZ R45, R24.reuse, R45 ;  /* 0x0000002d182d7220 */ /* 0x040fe20000410000 */
[C---:B------:R-:W-:Y:S01]  /*dfb0*/  FMUL.FTZ R43, R24.reuse, R43 ;  /* 0x0000002b182b7220 */ /* 0x040fe20000410000 */
[C---:B------:R-:W-:Y:S01]  /*dfc0*/  FMUL.FTZ R39, R24.reuse, R39 ;  /* 0x0000002718277220 */ /* 0x040fe20000410000 */
[C---:B------:R-:W-:Y:S01]  /*dfd0*/  FMUL.FTZ R51, R24.reuse, R13 ;  /* 0x0000000d18337220 */ /* 0x040fe20000410000 */
[C---:B------:R-:W-:Y:S01]  /*dfe0*/  FMUL.FTZ R53, R24.reuse, R25 ;  /* 0x0000001918357220 */ /* 0x040fe20000410000 */
[----:B--2---:R-:W-:Y:S01]  /*dff0*/  FMUL.FTZ R55, R24, R27 ;  /* 0x0000001b18377220 */ /* 0x004fe20000410000 */
        /* <DEDUP_REMOVED lines=53> */
[----:B------:R1:W-:Y:S04]  /*e350*/  ST.E desc[UR36][R16.64+0x41c], R39 ;  /* 0x00041c2710007985 */ /* 0x0003e8000c101924 */
[----:B------:R-:W-:Y:S04]  /*e360*/  ST.E desc[UR36][R16.64+0x428], R51 ;  /* 0x0004283310007985 */ /* 0x000fe8000c101924 */
[----:B------:R-:W-:Y:S04]  /*e370*/  ST.E desc[UR36][R16.64+0x42c], R53 ;  /* 0x00042c3510007985 */ /* 0x000fe8000c101924 */
[----:B------:R-:W-:Y:S01]  /*e380*/  ST.E desc[UR36][R16.64+0x438], R55 ;  /* 0x0004383710007985 */ /* 0x000fe2000c101924 */
[----:B------:R2:W-:Y:S06]  /*e390*/  BAR.SYNC.DEFER_BLOCKING R26, 0x100 ;  /* 0x0004001a0000751d */ /* 0x0005ec0000010000 */
[----:B------:R-:W3:Y:S04]  /*e3a0*/  LDL R24, [R1+0x1f8] ;  /* 0x0001f80001187983 */ /* 0x000ee80000100800 */
[----:B0-----:R-:W4:Y:S04]  /*e3b0*/  LD.E R45, desc[UR36][R16.64+0x240] ;  /* 0x00024024102d7980 */ /* 0x001f28000c101900 */
[----:B------:R-:W3:Y:S04]  /*e3c0*/  LD.E.64 R12, desc[UR36][R16.64+0x88] ;  /* 0x00008824100c7980 */ /* 0x000ee8000c101b00 */
[----:B----4-:R0:W-:Y:S04]  /*e3d0*/  ST.E desc[UR36][R16.64+0x240], R45 ;  /* 0x0002402d10007985 */ /* 0x0101e8000c101924 */
[----:B------:R-:W4:Y:S04]  /*e3e0*/  LD.E R25, desc[UR36][R4.64] ;  /* 0x0000002404197980 */ /* 0x000f28000c101900 */
[----:B----4-:R4:W-:Y:S04]  /*e3f0*/  ST.E desc[UR36][R4.64], R25 ;  /* 0x0000001904007985 */ /* 0x0109e8000c101924 */
[----:B------:R-:W2:Y:S04]  /*e400*/  LD.E R27, desc[UR36][R8.64] ;  /* 0x00000024081b7980 */ /* 0x000ea8000c101900 */
[----:B--2---:R2:W-:Y:S04]  /*e410*/  ST.E desc[UR36][R8.64], R27 ;  /* 0x0000001b08007985 */ /* 0x0045e8000c101924 */
[----:B-1----:R-:W3:Y:S04]  /*e420*/  LD.E R39, desc[UR36][R6.64] ;  /* 0x0000002406277980 */ /* 0x002ee8000c101900 */
[----:B---3--:R1:W-:Y:S04]  /*e430*/  ST.E desc[UR36][R6.64], R39 ;  /* 0x0000002706007985 */ /* 0x0083e8000c101924 */
[----:B------:R-:W3:Y:S04]  /*e440*/  LD.E R41, desc[UR36][R16.64+0x250] ;  /* 0x0002502410297980 */ /* 0x000ee8000c101900 */
[----:B------:R-:W3:Y:S04]  /*e450*/  LD.E R43, desc[UR36][R16.64+0x254] ;  /* 0x00025424102b7980 */ /* 0x000ee8000c101900 */
[----:B------:R-:W3:Y:S04]  /*e460*/  LD.E R47, desc[UR36][R16.64+0x258] ;  /* 0x00025824102f7980 */ /* 0x000ee8000c101900 */
[----:B0-----:R-:W3:Y:S04]  /*e470*/  LD.E R45, desc[UR36][R16.64+0x25c] ;  /* 0x00025c24102d7980 */ /* 0x001ee8000c101900 */
        /* <DEDUP_REMOVED lines=14> */
[----:B--2---:R-:W2:Y:S04]  /*e560*/  LD.E R27, desc[UR36][R16.64+0x298] ;  /* 0x00029824101b7980 */ /* 0x004ea8000c101900 */
[----:B------:R-:W2:Y:S04]  /*e570*/  LD.E R38, desc[UR36][R16.64+0x29c] ;  /* 0x00029c2410267980 */ /* 0x000ea8000c101900 */
[----:B-1----:R-:W2:Y:S04]  /*e580*/  LD.E R39, desc[UR36][R16.64+0x2a0] ;  /* 0x0002a02410277980 */ /* 0x002ea8000c101900 */
        /* <DEDUP_REMOVED lines=54> */
[----:B---3--:R0:W-:Y:S04]  /*e8f0*/  ST.E desc[UR36][R16.64+0x250], R41 ;  /* 0x0002502910007985 */ /* 0x0081e8000c101924 */
[----:B------:R1:W-:Y:S04]  /*e900*/  ST.E desc[UR36][R16.64+0x254], R43 ;  /* 0x0002542b10007985 */ /* 0x0003e8000c101924 */
        /* <DEDUP_REMOVED lines=14> */
[----:B0-----:R-:W2:Y:S04]  /*e9f0*/  LD.E R41, desc[UR36][R16.64+0x2a8] ;  /* 0x0002a82410297980 */ /* 0x001ea8000c101900 */
[----:B-1----:R-:W2:Y:S04]  /*ea00*/  LD.E R43, desc[UR36][R16.64+0x2b0] ;  /* 0x0002b024102b7980 */ /* 0x002ea8000c101900 */
[----:B---3--:R-:W3:Y:S04]  /*ea10*/  LD.E R45, desc[UR36][R16.64+0x2b8] ;  /* 0x0002b824102d7980 */ /* 0x008ee8000c101900 */
        /* <DEDUP_REMOVED lines=46> */
[----:B------:R0:W-:Y:S04]  /*ed00*/  ST.E desc[UR36][R16.64+0x290], R25 ;  /* 0x0002901910007985 */ /* 0x0001e8000c101924 */
[----:B------:R-:W-:Y:S04]  /*ed10*/  ST.E desc[UR36][R16.64+0x294], R26 ;  /* 0x0002941a10007985 */ /* 0x000fe8000c101924 */
[----:B--2---:R1:W-:Y:S04]  /*ed20*/  ST.E desc[UR36][R16.64+0x298], R27 ;  /* 0x0002981b10007985 */ /* 0x0043e8000c101924 */
[----:B------:R2:W-:Y:S04]  /*ed30*/  ST.E desc[UR36][R16.64+0x29c], R38 ;  /* 0x00029c2610007985 */ /* 0x0005e8000c101924 */
[----:B------:R2:W-:Y:S04]  /*ed40*/  ST.E desc[UR36][R16.64+0x2a0], R39 ;  /* 0x0002a02710007985 */ /* 0x0005e8000c101924 */
        /* <DEDUP_REMOVED lines=103> */
[----:B0-----:R-:W4:Y:S01]  /*f3c0*/  LDL R25, [R1+0x68] ;  /* 0x0000680001197983 */ /* 0x001f220000100800 */
[----:B------:R-:W-:-:S02]  /*f3d0*/  IMAD R12, R24, 0xc00, R12 ;  /* 0x00000c00180c7824 */ /* 0x000fc400078e020c */
[----:B-1----:R-:W-:Y:S01]  /*f3e0*/  IMAD.MOV.U32 R27, RZ, RZ, R13 ;  /* 0x000000ffff1b7224 */ /* 0x002fe200078e000d */
[----:B------:R-:W-:Y:S01]  /*f3f0*/  F2FP.F16.F32.PACK_AB R153, R153, R37 ;  /* 0x000000259999723e */ /* 0x000fe200000000ff */
[----:B------:R-:W-:Y:S01]  /*f400*/  VIADD R24, R12, 0x80 ;  /* 0x000000800c187836 */ /* 0x000fe20000000000 */
[----:B------:R-:W-:Y:S01]  /*f410*/  F2FP.F16.F32.PACK_AB R154, R36, R154 ;  /* 0x0000009a249a723e */ /* 0x000fe200000000ff */
[----:B------:R-:W-:Y:S01]  /*f420*/  VIADD R26, R12, 0x100 ;  /* 0x000001000c1a7836 */ /* 0x000fe20000000000 */
[----:B------:R-:W-:Y:S01]  /*f430*/  R2UR UR15, R27 ;  /* 0x000000001b0f72ca */ /* 0x000fe200000e0000 */
[----:B------:R-:W4:Y:S01]  /*f440*/  LD.E R36, desc[UR36][R16.64+0x270] ;  /* 0x0002702410247980 */ /* 0x000f22000c101900 */
[----:B------:R-:W-:Y:S02]  /*f450*/  R2UR UR10, R24 ;  /* 0x00000000180a72ca */ /* 0x000fe400000e0000 */
[----:B------:R-:W-:Y:S01]  /*f460*/  R2UR UR14, R26 ;  /* 0x000000001a0e72ca */ /* 0x000fe200000e0000 */
[----:B------:R-:W4:Y:S01]  /*f470*/  LD.E R24, desc[UR36][R16.64+0x240] ;  /* 0x0002402410187980 */ /* 0x000f22000c101900 */
[----:B------:R-:W-:-:S02]  /*f480*/  F2FP.F16.F32.PACK_AB R155, R155, R35 ;  /* 0x000000239b9b723e */ /* 0x000fc400000000ff */
[----:B------:R-:W-:Y:S01]  /*f490*/  F2FP.F16.F32.PACK_AB R156, R156, R34 ;  /* 0x000000229c9c723e */ /* 0x000fe200000000ff */
[----:B------:R-:W4:Y:S01]  /*f4a0*/  LD.E R35, desc[UR36][R16.64+0x26c] ;  /* 0x00026c2410237980 */ /* 0x000f22000c101900 */
[----:B------:R-:W-:Y:S02]  /*f4b0*/  F2FP.F16.F32.PACK_AB R157, R157, R33 ;  /* 0x000000219d9d723e */ /* 0x000fe400000000ff */
[----:B------:R-:W-:Y:S01]  /*f4c0*/  F2FP.F16.F32.PACK_AB R158, R158, R32 ;  /* 0x000000209e9e723e */ /* 0x000fe200000000ff */
[----:B------:R-:W4:Y:S01]  /*f4d0*/  LD.E R33, desc[UR36][R16.64+0x264] ;  /* 0x0002642410217980 */ /* 0x000f22000c101900 */
[----:B------:R-:W-:Y:S02]  /*f4e0*/  F2FP.F16.F32.PACK_AB R159, R159, R31 ;  /* 0x0000001f9f9f723e */ /* 0x000fe400000000ff */
[----:B------:R-:W-:Y:S01]  /*f4f0*/  F2FP.F16.F32.PACK_AB R160, R160, R30 ;  /* 0x0000001ea0a0723e */ /* 0x000fe200000000ff */
[----:B------:R-:W4:Y:S01]  /*f500*/  LD.E R31, desc[UR36][R16.64+0x25c] ;  /* 0x00025c24101f7980 */ /* 0x000f22000c101900 */
[----:B------:R-:W-:-:S02]  /*f510*/  F2FP.F16.F32.PACK_AB R161, R161, R29 ;  /* 0x0000001da1a1723e */ /* 0x000fc400000000ff */
[----:B------:R-:W-:Y:S01]  /*f520*/  F2FP.F16.F32.PACK_AB R162, R162, R28 ;  /* 0x0000001ca2a2723e */ /* 0x000fe200000000ff */
[----:B------:R-:W4:Y:S04]  /*f530*/  LD.E R29, desc[UR36][R16.64+0x254] ;  /* 0x00025424101d7980 */ /* 0x000f28000c101900 */
[----:B------:R-:W4:Y:S04]  /*f540*/  LD.E R28, desc[UR36][R16.64+0x250] ;  /* 0x00025024101c7980 */ /* 0x000f28000c101900 */
[----:B------:R-:W4:Y:S04]  /*f550*/  LD.E R30, desc[UR36][R16.64+0x258] ;  /* 0x00025824101e7980 */ /* 0x000f28000c101900 */
[----:B------:R-:W4:Y:S04]  /*f560*/  LD.E R32, desc[UR36][R16.64+0x260] ;  /* 0x0002602410207980 */ /* 0x000f28000c101900 */
[----:B------:R-:W4:Y:S04]  /*f570*/  LD.E R34, desc[UR36][R16.64+0x268] ;  /* 0x0002682410227980 */ /* 0x000f28000c101900 */
[----:B------:R-:W4:Y:S04]  /*f580*/  LD.E R37, desc[UR36][R16.64+0x274] ;  /* 0x0002742410257980 */ /* 0x000f28000c101900 */
[----:B--2---:R-:W2:Y:S04]  /*f590*/  LD.E R38, desc[UR36][R16.64+0x278] ;  /* 0x0002782410267980 */ /* 0x004ea8000c101900 */
[----:B------:R-:W2:Y:S04]  /*f5a0*/  LD.E R39, desc[UR36][R16.64+0x27c] ;  /* 0x00027c2410277980 */ /* 0x000ea8000c101900 */
[----:B------:R-:W2:Y:S04]  /*f5b0*/  LD.E R40, desc[UR36][R16.64+0x280] ;  /* 0x0002802410287980 */ /* 0x000ea8000c101900 */
[----:B------:R-:W2:Y:S04]  /*f5c0*/  LD.E R41, desc[UR36][R16.64+0x284] ;  /* 0x0002842410297980 */ /* 0x000ea8000c101900 */
[----:B------:R-:W2:Y:S04]  /*f5d0*/  LD.E R42, desc[UR36][R16.64+0x288] ;  /* 0x00028824102a7980 */ /* 0x000ea8000c101900 */
[----:B------:R-:W2:Y:S04]  /*f5e0*/  LD.E R43, desc[UR36][R16.64+0x28c] ;  /* 0x00028c24102b7980 */ /* 0x000ea8000c101900 */
[----:B------:R-:W2:Y:S04]  /*f5f0*/  LD.E R44, desc[UR36][R16.64+0x290] ;  /* 0x00029024102c7980 */ /* 0x000ea8000c101900 */
[----:B---3--:R-:W2:Y:S04]  /*f600*/  LD.E R45, desc[UR36][R16.64+0x294] ;  /* 0x00029424102d7980 */ /* 0x008ea8000c101900 */
        /* <DEDUP_REMOVED lines=54> */
[----:B------:R-:W-:Y:S01]  /*f970*/  ISETP.NE.U32.AND P0, PT, R25, RZ, PT ;  /* 0x000000ff1900720c */ /* 0x000fe20003f05070 */
[----:B------:R-:W-:-:S02]  /*f980*/  IMAD.MOV.U32 R25, RZ, RZ, R13 ;  /* 0x000000ffff197224 */ /* 0x000fc400078e000d */
[----:B------:R-:W2:Y:S03]  /*f990*/  LD.E R100, desc[UR36][R16.64+0x370] ;  /* 0x0003702410647980 */ /* 0x000ea6000c101900 */
        /* <DEDUP_REMOVED lines=55> */
[----:B------:R-:W-:-:S02]  /*fd10*/  R2UR UR6, R12 ;  /* 0x000000000c0672ca */ /* 0x000fc400000e0000 */
[----:B------:R-:W-:Y:S02]  /*fd20*/  R2UR UR7, R13 ;  /* 0x000000000d0772ca */ /* 0x000fe400000e0000 */
[----:B------:R-:W-:Y:S01]  /*fd30*/  F2FP.F16.F32.PACK_AB R152, R15, R152 ;  /* 0x000000980f98723e */ /* 0x000fe200000000ff */
[----:B------:R-:W-:-:S03]  /*fd40*/  VOTEU.ANY UP0, P0 ;  /* 0x00000000003f7886 */ /* 0x000fc60000000100 */
[----:B--2---:R-:W-:-:S07]  /*fd50*/  WARPGROUP.ARRIVE ;  /* 0x00000000000079c5 */ /* 0x004fce0000000000 */
[----:B------:R-:W-:Y:S01]  /*fd60*/  HGMMA.64x256x16.F32 R24, R152, gdesc[UR4].tnspB, R24, UP0, gsb0 ;  /* 0x43e0000498187df0 */ /* 0x000fe2000b800818 */
[----:B------:R-:W-:Y:S02]  /*fd70*/  F2FP.F16.F32.PACK_AB R163, R14, R163 ;  /* 0x000000a30ea3723e */ /* 0x000fe400000000ff */
        /* <DEDUP_REMOVED lines=128> */
[----:B------:R0:W-:Y:S02]  /*10580*/  ST.E desc[UR36][R16.64+0x43c], R151 ;  /* 0x00043c9710007985 */ /* 0x0001e4000c101924 */
[----:B0-----:R-:W-:-:S06]  /*10590*/  WARPGROUP.ARRIVE ;  /* 0x00000000000079c5 */ /* 0x001fcc0000000000 */
[----:B------:R-:W-:Y:S01]  /*105a0*/  HGMMA.64x256x16.F32 R24, R156, gdesc[UR8].tnspB, R24, gsb0 ;  /* 0x43e000089c187df0 */ /* 0x000fe20008000818 */
[----:B------:R-:W-:Y:S01]  /*105b0*/  STL [R1+0x68], R0 ;  /* 0x0000680001007387 */ /* 0x000fe20000100800 */
[----:B------:R-:W-:Y:S02]  /*105c0*/  VIADD R14, R12, 0x180 ;  /* 0x000001800c0e7836 */ /* 0x000fe40000000000 */
[----:B------:R-:W-:-:S03]  /*105d0*/  IMAD.MOV.U32 R15, RZ, RZ, R13 ;  /* 0x000000ffff0f7224 */ /* 0x000fc600078e000d */
[----:B------:R-:W-:Y:S02]  /*105e0*/  R2UR UR6, R14 ;  /* 0x000000000e0672ca */ /* 0x000fe400000e0000 */
[----:B------:R-:W-:Y:S02]  /*105f0*/  R2UR UR7, R15 ;  /* 0x000000000f0772ca */ /* 0x000fe400000e0000 */
[----:B------:R-:W-:Y:S02]  /*10600*/  F2FP.F16.F32.PACK_AB R152, R223, R222 ;  /* 0x000000dedf98723e */ /* 0x000fe400000000ff */
[----:B------:R-:W-:Y:S02]  /*10610*/  F2FP.F16.F32.PACK_AB R153, R221, R220 ;  /* 0x000000dcdd99723e */ /* 0x000fe400000000ff */
[----:B------:R-:W-:Y:S02]  /*10620*/  F2FP.F16.F32.PACK_AB R154, R219, R218 ;  /* 0x000000dadb9a723e */ /* 0x000fe400000000ff */
[----:B------:R-:W-:Y:S01]  /*10630*/  F2FP.F16.F32.PACK_AB R155, R175, R174 ;  /* 0x000000aeaf9b723e */ /* 0x000fe200000000ff */
[----:B------:R-:W-:-:S02]  /*10640*/  WARPGROUP.DEPBAR.LE gsb0, 0x0 ;  /* 0x00008000000079c5 */ /* 0x000fc40000010000 */
        /* <DEDUP_REMOVED lines=132> */
[----:B------:R-:W-:Y:S01]  /*10e90*/  IMAD.MOV.U32 R15, RZ, RZ, R13 ;  /* 0x000000ffff0f7224 */ /* 0x000fe200078e000d */
        /* <DEDUP_REMOVED lines=131> */
[----:B------:R-:W-:Y:S01]  /*116d0*/  R2UR UR6, R14 ;  /* 0x000000000e0672ca */ /* 0x000fe200000e0000 */
[----:B------:R-:W-:Y:S01]  /*116e0*/  STL [R1+0x68], R0 ;  /* 0x0000680001007387 */ /* 0x000fe20000100800 */
[----:B------:R-:W-:Y:S01]  /*116f0*/  R2UR UR7, R15 ;  /* 0x000000000f0772ca */ /* 0x000fe200000e0000 */
[----:B------:R-:W-:Y:S01]  /*11700*/  VIADD R12, R12, 0x280 ;  /* 0x000002800c0c7836 */ /* 0x000fe20000000000 */
[----:B------:R-:W-:Y:S02]  /*11710*/  WARPGROUP.DEPBAR.LE gsb0, 0x0 ;  /* 0x00008000000079c5 */ /* 0x000fe40000010000 */
[----:B------:R-:W-:Y:S01]  /*11720*/  ST.E desc[UR36][R16.64+0x240], R24 ;  /* 0x0002401810007985 */ /* 0x000fe2000c101924 */
[----:B------:R-:W-:Y:S02]  /*11730*/  F2FP.F16.F32.PACK_AB R152, R173, R172 ;  /* 0x000000acad98723e */ /* 0x000fe400000000ff */
[----:B------:R-:W-:Y:S01]  /*11740*/  F2FP.F16.F32.PACK_AB R153, R171, R170 ;  /* 0x000000aaab99723e */ /* 0x000fe200000000ff */
[----:B------:R-:W-:Y:S01]  /*11750*/  ST.E desc[UR36][R4.64], R25 ;  /* 0x0000001904007985 */ /* 0x000fe2000c101924 */
[----:B------:R-:W-:-:S02]  /*11760*/  F2FP.F16.F32.PACK_AB R154, R168, R169 ;  /* 0x000000a9a89a723e */ /* 0x000fc400000000ff */
[----:B------:R-:W-:Y:S01]  /*11770*/  F2FP.F16.F32.PACK_AB R155, R167, R166 ;  /* 0x000000a6a79b723e */ /* 0x000fe200000000ff */
        /* <DEDUP_REMOVED lines=266> */
[----:B------:R-:W-:Y:S02]  /*12820*/  STL [R1+0x68], R0 ;  /* 0x0000680001007387 */ /* 0x000fe40000100800 */
        /* <DEDUP_REMOVED lines=129> */
[----:B------:R0:W-:Y:S04]  /*13040*/  STL [R1+0x68], R0 ;  /* 0x0000680001007387 */ /* 0x0001e80000100800 */
[----:B------:R-:W2:Y:S04]  /*13050*/  LD.E R3, desc[UR36][R16.64+0x240] ;  /* 0x0002402410037980 */ /* 0x000ea8000c101900 */
[----:B--2---:R1:W-:Y:S04]  /*13060*/  ST.E desc[UR36][R16.64+0x240], R3 ;  /* 0x0002400310007985 */ /* 0x0043e8000c101924 */
[----:B------:R-:W2:Y:S04]  /*13070*/  LD.E R11, desc[UR36][R4.64] ;  /* 0x00000024040b7980 */ /* 0x000ea8000c101900 */
[----:B--2---:R2:W-:Y:S04]  /*13080*/  ST.E desc[UR36][R4.64], R11 ;  /* 0x0000000b04007985 */ /* 0x0045e8000c101924 */
[----:B------:R-:W3:Y:S04]  /*13090*/  LD.E R13, desc[UR36][R8.64] ;  /* 0x00000024080d7980 */ /* 0x000ee8000c101900 */
[----:B---3--:R3:W-:Y:S04]  /*130a0*/  ST.E desc[UR36][R8.64], R13 ;  /* 0x0000000d08007985 */ /* 0x0087e8000c101924 */
[----:B------:R-:W4:Y:S04]  /*130b0*/  LD.E R15, desc[UR36][R6.64] ;  /* 0x00000024060f7980 */ /* 0x000f28000c101900 */
[----:B----4-:R4:W-:Y:S04]  /*130c0*/  ST.E desc[UR36][R6.64], R15 ;  /* 0x0000000f06007985 */ /* 0x0109e8000c101924 */
[----:B0-----:R-:W4:Y:S04]  /*130d0*/  LD.E R0, desc[UR36][R16.64+0x3b0] ;  /* 0x0003b02410007980 */ /* 0x001f28000c101900 */
        /* <DEDUP_REMOVED lines=124> */
[----:B0-----:R-:W4:Y:S04]  /*138a0*/  LD.E R0, desc[UR36][R16.64+0x28] ;  /* 0x0000282410007980 */ /* 0x001f28000c101900 */
[----:B------:R-:W-:Y:S04]  /*138b0*/  ST.E desc[UR36][R16.64+0x250], R19 ;  /* 0x0002501310007985 */ /* 0x000fe8000c101924 */
[----:B------:R-:W-:Y:S04]  /*138c0*/  ST.E desc[UR36][R16.64+0x254], R21 ;  /* 0x0002541510007985 */ /* 0x000fe8000c101924 */
[----:B------:R-:W-:Y:S04]  /*138d0*/  ST.E desc[UR36][R16.64+0x258], R25 ;  /* 0x0002581910007985 */ /* 0x000fe8000c101924 */
[----:B------:R-:W-:Y:S04]  /*138e0*/  ST.E desc[UR36][R16.64+0x25c], R27 ;  /* 0x00025c1b10007985 */ /* 0x000fe8000c101924 */
[----:B------:R0:W-:Y:S04]  /*138f0*/  ST.E desc[UR36][R16.64+0x260], R3 ;  /* 0x0002600310007985 */ /* 0x0001e8000c101924 */
[----:B------:R1:W-:Y:S04]  /*13900*/  ST.E desc[UR36][R16.64+0x264], R29 ;  /* 0x0002641d10007985 */ /* 0x0003e8000c101924 */
[----:B--2---:R1:W-:Y:S04]  /*13910*/  ST.E desc[UR36][R16.64+0x268], R5 ;  /* 0x0002680510007985 */ /* 0x0043e8000c101924 */
[----:B------:R1:W-:Y:S04]  /*13920*/  ST.E desc[UR36][R16.64+0x26c], R11 ;  /* 0x00026c0b10007985 */ /* 0x0003e8000c101924 */
[----:B---3--:R1:W-:Y:S04]  /*13930*/  ST.E desc[UR36][R16.64+0x270], R9 ;  /* 0x0002700910007985 */ /* 0x0083e8000c101924 */
        /* <DEDUP_REMOVED lines=114> */
[----:B0-----:R1:W5:Y:S01]  /*14060*/  LDL R3, [R1+0x1f8] ;  /* 0x0001f80001037983 */ /* 0x0013620000100800 */
[----:B------:R-:W-:-:S04]  /*14070*/  LOP3.LUT R0, R0, 0x1, RZ, 0xfc, !PT ;  /* 0x0000000100007812 */ /* 0x000fc800078efcff */
[----:B------:R-:W-:Y:S01]  /*14080*/  ISETP.NE.AND P0, PT, R0, 0x3, PT ;  /* 0x000000030000780c */ /* 0x000fe20003f05270 */
[----:B------:R-:W-:-:S12]  /*14090*/  BSSY B0, `(.L_x_3505) ;  /* 0x0000003000007945 */ /* 0x000fd80003800000 */
[----:B-1----:R-:W-:Y:S05]  /*140a0*/  @!P0 BRA `(.L_x_3506) ;  /* 0x0000000000048947 */ /* 0x002fea0003800000 */
[----:B------:R-:W-:Y:S01]  /*140b0*/  BPT.TRAP 0x1 ;  /* 0x000000040000795c */ /* 0x000fe20000300000 */
.L_x_3506:
[----:B------:R-:W-:Y:S05]  /*140c0*/  BSYNC B0 ;  /* 0x0000000000007941 */ /* 0x000fea0003800000 */
.L_x_3505:
[----:B------:R-:W2:Y:S04]  /*140d0*/  LD.E.64 R4, desc[UR36][R16.64+0x48] ;  /* 0x0000482410047980 */ /* 0x000ea8000c101b00 */
[----:B------:R-:W3:Y:S01]  /*140e0*/  LD.E R0, desc[UR36][R16.64+0x34] ;  /* 0x0000342410007980 */ /* 0x000ee2000c101900 */
[C---:B------:R-:W-:Y:S01]  /*140f0*/  ISETP.GT.AND P0, PT, R10.reuse, R2, PT ;  /* 0x000000020a00720c */ /* 0x040fe20003f04270 */
[----:B------:R-:W-:Y:S01]  /*14100*/  VIADD R10, R10, 0xffffffff ;  /* 0xffffffff0a0a7836 */ /* 0x000fe20000000000 */
[----:B--2---:R-:W-:-:S05]  /*14110*/  MOV R4, R4 ;  /* 0x0000000400047202 */ /* 0x004fca0000000f00 */
[----:B-----5:R-:W-:-:S05]  /*14120*/  IMAD R3, R3, 0x8, R4 ;  /* 0x0000000803037824 */ /* 0x020fca00078e0204 */
[----:B---3--:R-:W-:-:S04]  /*14130*/  PRMT R0, R0, 0x654, R3 ;  /* 0x0000065400007816 */ /* 0x008fc80000000003 */
[----:B------:R0:W-:Y:S01]  /*14140*/  SYNCS.ARRIVE.TRANS64.RED.A1T0 RZ, [R0+URZ], RZ ;  /* 0x000000ff00ff79a7 */ /* 0x0001e2000810043f */
[----:B------:R-:W-:Y:S05]  /*14150*/  @P0 BRA `(.L_x_3507) ;  /* 0xffffff6000540947 */ /* 0x000fea000383ffff */
.L_x_3488:
[----:B------:R-:W-:-:S13]  /*14160*/  ISETP.GE.AND P0, PT, R10, UR40, PT ;  /* 0x000000280a007c0c */ /* 0x000fda000bf06270 */
[----:B------:R-:W-:Y:S05]  /*14170*/  @!P0 BRA `(.L_x_3508) ;  /* 0x000000b000988947 */ /* 0x000fea0003800000 */
[----:B------:R1:W5:Y:S01]  /*14180*/  LDL.64 R2, [R1+0x158] ;  /* 0x0001580001027983 */ /* 0x0003620000100a00 */
[----:B------:R-:W-:-:S05]  /*14190*/  IADD3 R4, P0, R16, 0x28, RZ ;  /* 0x0000002810047810 */ /* 0x000fca0007f1e0ff */
[----:B------:R-:W-:-:S08]  /*141a0*/  IMAD.X R5, RZ, RZ, R17, P0 ;  /* 0x000000ffff057224 */ /* 0x000fd000000e0611 */
.L_x_3537:
[----:B--2--5:R-:W2:Y:S04]  /*141b0*/  LD.E R7, desc[UR36][R2.64] ;  /* 0x0000002402077980 */ /* 0x024ea8000c101900 */
[----:B0-----:R-:W3:Y:S01]  /*141c0*/  LD.E R0, desc[UR36][R2.64+0x8] ;  /* 0x0000082402007980 */ /* 0x001ee2000c101900 */
        /* <DEDUP_REMOVED lines=10> */
[----:B------:R-:W2:Y:S01]  /*14270*/  LDL R0, [R1] ;  /* 0x0000000001007983 */ /* 0x000ea20000100800 */
[----:B------:R-:W-:Y:S05]  /*14280*/  YIELD ;  /* 0x0000000000007946 */ /* 0x000fea0003800000 */
[----:B------:R-:W-:Y:S01]  /*14290*/  BSSY B0, `(.L_x_3509) ;  /* 0x0000006000007945 */ /* 0x000fe20003800000 */
[----:B---3--:R-:W-:Y:S01]  /*142a0*/  @!P0 IMAD.MOV.U32 R7, RZ, RZ, RZ ;  /* 0x000000ffff078224 */ /* 0x008fe200078e00ff */
[----:B--2---:R-:W-:-:S04]  /*142b0*/  LOP3.LUT R0, R0, 0x1, RZ, 0xfc, !PT ;  /* 0x0000000100007812 */ /* 0x004fc800078efcff */
[----:B------:R-:W-:-:S13]  /*142c0*/  ISETP.NE.AND P1, PT, R0, 0x3, PT ;  /* 0x000000030000780c */ /* 0x000fda0003f25270 */
[----:B0-----:R-:W-:Y:S05]  /*142d0*/  @!P1 BRA `(.L_x_3510) ;  /* 0x0000000000049947 */ /* 0x001fea0003800000 */
[----:B------:R-:W-:Y:S01]  /*142e0*/  BPT.TRAP 0x1 ;  /* 0x000000040000795c */ /* 0x000fe20000300000 */
.L_x_3510:
[----:B------:R-:W-:Y:S05]  /*142f0*/  BSYNC B0 ;  /* 0x0000000000007941 */ /* 0x000fea0003800000 */
.L_x_3509:
[----:B------:R-:W2:Y:S01]  /*14300*/  LDL.64 R8, [R1+0x18] ;  /* 0x0000180001087983 */ /* 0x000ea20000100a00 */
[----:B-----5:R-:W-:Y:S02]  /*14310*/  SHF.L.U32 R12, R11, 0x1f, RZ ;  /* 0x0000001f0b0c7819 */ /* 0x020fe400000006ff */
[----:B--2---:R-:W-:-:S05]  /*14320*/  MOV R8, R8 ;  /* 0x0000000800087202 */ /* 0x004fca0000000f00 */
[----:B------:R-:W-:-:S04]  /*14330*/  IMAD R7, R7, 0x8, R8 ;  /* 0x0000000807077824 */ /* 0x000fc800078e0208 */
[----:B------:R0:W2:Y:S01]  /*14340*/  SYNCS.PHASECHK.TRANS64.TRYWAIT P0, [R7+URZ], R12 ;  /* 0x0000000c070075a7 */ /* 0x0000a2000800017f */
[----:B------:R0:W5:Y:S04]  /*14350*/  LD.E R0, desc[UR36][R2.64] ;  /* 0x0000002402007980 */ /* 0x000168000c101900 */
[----:B------:R0:W5:Y:S01]  /*14360*/  LD.E R6, desc[UR36][R2.64+0x4] ;  /* 0x0000042402067980 */ /* 0x000162000c101900 */
[----:B------:R-:W-:Y:S04]  /*14370*/  BSSY B0, `(.L_x_3511) ;  /* 0x0000003000007945 */ /* 0x000fe80003800000 */
[----:B------:R-:W-:Y:S05]  /*14380*/  @!P1 BRA `(.L_x_3512) ;  /* 0x0000000000049947 */ /* 0x000fea0003800000 */
[----:B------:R-:W-:Y:S01]  /*14390*/  BPT.TRAP 0x1 ;  /* 0x000000040000795c */ /* 0x000fe20000300000 */
.L_x_3512:
[----:B------:R-:W-:Y:S05]  /*143a0*/  BSYNC B0 ;  /* 0x0000000000007941 */ /* 0x000fea0003800000 */
.L_x_3511:
[----:B------:R-:W-:Y:S04]  /*143b0*/  BSSY B0, `(.L_x_3513) ;  /* 0x0000006000007945 */ /* 0x000fe80003800000 */
[----:B--2---:R-:W-:Y:S05]  /*143c0*/  @P0 BRA `(.L_x_3514) ;  /* 0x0000000000100947 */ /* 0x004fea0003800000 */
[----:B-----5:R-:W-:Y:S01]  /*143d0*/  IMAD R0, R0, 0x8, R8 ;  /* 0x0000000800007824 */ /* 0x020fe200078e0208 */
[----:B0-----:R-:W-:-:S04]  /*143e0*/  SHF.L.U32 R7, R6, 0x1f, RZ ;  /* 0x0000001f06077819 */ /* 0x001fc800000006ff */
[----:B------:R-:W0:Y:S02]  /*143f0*/  SYNCS.PHASECHK.TRANS64.TRYWAIT P0, [R0+URZ], R7 ;  /* 0x00000007000075a7 */ /* 0x000e24000800017f */
[----:B0-----:R-:W-:Y:S05]  /*14400*/  @!P0 BRA `(.L_x_3515) ;  /* 0x0000018000748947 */ /* 0x001fea0003800000 */
.L_x_3514:
[----:B------:R-:W-:Y:S05]  /*14410*/  BSYNC B0 ;  /* 0x0000000000007941 */ /* 0x000fea0003800000 */
.L_x_3513:
[----:B------:R-:W2:Y:S04]  /*14420*/  LD.E R11, desc[UR36][R2.64] ;  /* 0x00000024020b7980 */ /* 0x000ea8000c101900 */
[----:B------:R-:W2:Y:S01]  /*14430*/  LDL.64 R14, [R1+0x80] ;  /* 0x00008000010e7983 */ /* 0x000ea20000100a00 */
[----:B------:R-:W-:Y:S05]  /*14440*/  WARPSYNC.ALL ;  /* 0x0000000000007948 */ /* 0x000fea0003800000 */
[----:B------:R-:W3:Y:S04]  /*14450*/  LDL.64 R18, [R1+0x78] ;  /* 0x0000780001127983 */ /* 0x000ee80000100a00 */
[----:B0----5:R-:W4:Y:S04]  /*14460*/  LDL.64 R6, [R1+0x78] ;  /* 0x0000780001067983 */ /* 0x021f280000100a00 */
[----:B------:R-:W4:Y:S01]  /*14470*/  LDL.64 R8, [R1+0x78] ;  /* 0x0000780001087983 */ /* 0x000f220000100a00 */
[----:B--2---:R-:W-:Y:S01]  /*14480*/  IMAD R14, R11, 0x300, R14 ;  /* 0x000003000b0e7824 */ /* 0x004fe200078e020e */
[----:B------:R-:W-:-:S02]  /*14490*/  R2UR UR7, R15 ;  /* 0x000000000f0772ca */ /* 0x000fc400000e0000 */
[----:B------:R-:W2:Y:S01]  /*144a0*/  LDL.64 R12, [R1+0x78] ;  /* 0x00007800010c7983 */ /* 0x000ea20000100a00 */
[----:B------:R-:W-:Y:S01]  /*144b0*/  WARPGROUP.ARRIVE ;  /* 0x00000000000079c5 */ /* 0x000fe20000000000 */
[----:B------:R-:W-:Y:S01]  /*144c0*/  R2UR UR6, R14 ;  /* 0x000000000e0672ca */ /* 0x000fe200000e0000 */
[----:B------:R-:W-:Y:S01]  /*144d0*/  IMAD.MOV.U32 R0, RZ, RZ, 0x1 ;  /* 0x00000001ff007424 */ /* 0x000fe200078e00ff */
[----:B------:R0:W-:Y:S04]  /*144e0*/  STL [R1+0x60], RZ ;  /* 0x000060ff01007387 */ /* 0x0001e80000100800 */
[----:B------:R0:W-:Y:S04]  /*144f0*/  STL [R1+0x60], R0 ;  /* 0x0000600001007387 */ /* 0x0001e80000100800 */
[----:B------:R0:W-:Y:S04]  /*14500*/  STL [R1+0x60], R0 ;  /* 0x0000600001007387 */ /* 0x0001e80000100800 */
[----:B------:R0:W-:Y:S04]  /*14510*/  STL [R1+0x60], R0 ;  /* 0x0000600001007387 */ /* 0x0001e80000100800 */
[----:B------:R0:W-:Y:S01]  /*14520*/  STL [R1+0x60], R0 ;  /* 0x0000600001007387 */ /* 0x0001e20000100800 */
[----:B---3--:R-:W-:-:S02]  /*14530*/  R2UR UR4, R18 ;  /* 0x00000000120472ca */ /* 0x008fc400000e0000 */
[----:B------:R-:W-:-:S13]  /*14540*/  R2UR UR5, R19 ;  /* 0x00000000130572ca */ /* 0x000fda00000e0000 */
[----:B------:R-:W-:Y:S01]  /*14550*/  HGMMA.64x96x16.F32 R24, gdesc[UR4], RZ, !UPT, gsb0 ;  /* 0x01600000041879f0 */ /* 0x000fe2000c0008ff */
[----:B----4-:R-:W-:Y:S02]  /*14560*/  VIADD R6, R6, 0x2 ;  /* 0x0000000206067836 */ /* 0x010fe40000000000 */
        /* <DEDUP_REMOVED lines=14> */
[--C-:B------:R-:W-:Y:S01]  /*14650*/  IMAD.MOV.U32 R7, RZ, RZ, R15.reuse ;  /* 0x000000ffff077224 */ /* 0x100fe200078e000f */
[----:B------:R-:W-:Y:S01]  /*14660*/  HGMMA.64x96x16.F32 R24, gdesc[UR4], R24, gsb0 ;  /* 0x01600000041879f0 */ /* 0x000fe20008000818 */
[----:B------:R-:W-:Y:S01]  /*14670*/  R2UR UR4, R8 ;  /* 0x00000000080472ca */ /* 0x000fe200000e0000 */
[----:B--2---:R-:W-:Y:S01]  /*14680*/  VIADD R12, R12, 0x6 ;  /* 0x000000060c0c7836 */ /* 0x004fe20000000000 */
[----:B------:R-:W-:Y:S01]  /*14690*/  R2UR UR6, R6 ;  /* 0x00000000060672ca */ /* 0x000fe200000e0000 */
[----:B------:R-:W-:Y:S01]  /*146a0*/  VIADD R6, R14, 0x6 ;  /* 0x000000060e067836 */ /* 0x000fe20000000000 */
[----:B------:R-:W-:Y:S01]  /*146b0*/  R2UR UR7, R7 ;  /* 0x00000000070772ca */ /* 0x000fe200000e0000 */
[----:B------:R-:W-:Y:S01]  /*146c0*/  IMAD.MOV.U32 R7, RZ, RZ, R15 ;  /* 0x000000ffff077224 */ /* 0x000fe200078e000f */
        /* <DEDUP_REMOVED lines=14> */
[----:B0-----:R-:W-:Y:S05]  /*147b0*/  @!P0 BRA `(.L_x_3517) ;  /* 0x0000000000048947 */ /* 0x001fea0003800000 */
[----:B------:R-:W-:Y:S01]  /*147c0*/  BPT.TRAP 0x1 ;  /* 0x000000040000795c */ /* 0x000fe20000300000 */
.L_x_3517:
[----:B------:R-:W-:Y:S05]  /*147d0*/  BSYNC B0 ;  /* 0x0000000000007941 */ /* 0x000fea0003800000 */
.L_x_3516:
        /* <DEDUP_REMOVED lines=11> */
[----:B0-2---:R-:W-:Y:S05]  /*14890*/  @!P1 BRA `(.L_x_3519) ;  /* 0x0000000000049947 */ /* 0x005fea0003800000 */
[----:B------:R-:W-:Y:S01]  /*148a0*/  BPT.TRAP 0x1 ;  /* 0x000000040000795c */ /* 0x000fe20000300000 */
.L_x_3519:
[----:B------:R-:W-:Y:S05]  /*148b0*/  BSYNC B0 ;  /* 0x0000000000007941 */ /* 0x000fea0003800000 */
.L_x_3518:
[----:B------:R-:W-:Y:S04]  /*148c0*/  BSSY B0, `(.L_x_3520) ;  /* 0x0000008000007945 */ /* 0x000fe80003800000 */
[----:B------:R-:W-:Y:S05]  /*148d0*/  @P0 BRA `(.L_x_3521) ;  /* 0x0000000000180947 */ /* 0x000fea0003800000 */
[----:B------:R-:W2:Y:S01]  /*148e0*/  LD.E.64 R4, desc[UR36][R4.64+0x18] ;  /* 0x0000182404047980 */ /* 0x000ea2000c101b00 */
[----:B-----5:R-:W-:Y:S02]  /*148f0*/  SHF.L.U32 R7, R7, 0x1f, RZ ;  /* 0x0000001f07077819 */ /* 0x020fe400000006ff */
[----:B--2---:R-:W-:-:S05]  /*14900*/  MOV R9, R4 ;  /* 0x0000000400097202 */ /* 0x004fca0000000f00 */
[----:B------:R-:W-:-:S04]  /*14910*/  IMAD R6, R6, 0x8, R9 ;  /* 0x0000000806067824 */ /* 0x000fc800078e0209 */
[----:B------:R-:W0:Y:S02]  /*14920*/  SYNCS.PHASECHK.TRANS64.TRYWAIT P0, [R6+URZ], R7 ;  /* 0x00000007060075a7 */ /* 0x000e24000800017f */
[----:B0-----:R-:W-:Y:S05]  /*14930*/  @!P0 BRA `(.L_x_3522) ;  /* 0x0000017c003c8947 */ /* 0x001fea0003800000 */
.L_x_3521:
[----:B------:R-:W-:Y:S05]  /*14940*/  BSYNC B0 ;  /* 0x0000000000007941 */ /* 0x000fea0003800000 */
.L_x_3520:
[----:B------:R-:W2:Y:S04]  /*14950*/  LD.E R19, desc[UR36][R2.64] ;  /* 0x0000002402137980 */ /* 0x000ea8000c101900 */
[----:B------:R-:W2:Y:S04]  /*14960*/  LDL.64 R4, [R1+0xf8] ;  /* 0x0000f80001047983 */ /* 0x000ea80000100a00 */
[----:B------:R-:W3:Y:S04]  /*14970*/  LDL R11, [R1+0x70] ;  /* 0x00007000010b7983 */ /* 0x000ee80000100800 */
[----:B0----5:R-:W4:Y:S04]  /*14980*/  LDL.64 R6, [R1+0xf0] ;  /* 0x0000f00001067983 */ /* 0x021f280000100a00 */
[----:B------:R-:W4:Y:S04]  /*14990*/  LDL.64 R14, [R1+0xf0] ;  /* 0x0000f000010e7983 */ /* 0x000f280000100a00 */
[----:B------:R-:W4:Y:S04]  /*149a0*/  LDL.64 R12, [R1+0xf0] ;  /* 0x0000f000010c7983 */ /* 0x000f280000100a00 */
[----:B------:R-:W4:Y:S01]  /*149b0*/  LDL.64 R8, [R1+0xf0] ;  /* 0x0000f00001087983 */ /* 0x000f220000100a00 */
[----:B------:R-:W-:Y:S05]  /*149c0*/  WARPSYNC.ALL ;  /* 0x0000000000007948 */ /* 0x000fea0003800000 */
[----:B------:R-:W-:Y:S01]  /*149d0*/  WARPGROUP.ARRIVE ;  /* 0x00000000000079c5 */ /* 0x000fe20000000000 */
[----:B--2---:R-:W-:Y:S01]  /*149e0*/  IMAD R4, R19, 0xc00, R4 ;  /* 0x00000c0013047824 */ /* 0x004fe200078e0204 */
[----:B------:R-:W-:-:S02]  /*149f0*/  R2UR UR7, R5 ;  /* 0x00000000050772ca */ /* 0x000fc400000e0000 */
[----:B---3--:R-:W-:Y:S02]  /*14a00*/  ISETP.NE.U32.AND P0, PT, R11, RZ, PT ;  /* 0x000000ff0b00720c */ /* 0x008fe40003f05070 */
[----:B------:R-:W-:Y:S02]  /*14a10*/  R2UR UR6, R4 ;  /* 0x00000000040672ca */ /* 0x000fe400000e0000 */
[----:B----4-:R-:W-:Y:S02]  /*14a20*/  R2UR UR4, R6 ;  /* 0x00000000060472ca */ /* 0x010fe400000e0000 */
[----:B------:R-:W-:Y:S02]  /*14a30*/  R2UR UR5, R7 ;  /* 0x00000000070572ca */ /* 0x000fe400000e0000 */
[----:B------:R-:W2:Y:S05]  /*14a40*/  LDL.64 R6, [R1+0xf0] ;  /* 0x0000f00001067983 */ /* 0x000eaa0000100a00 */
        /* <DEDUP_REMOVED lines=150> */
[----:B------:R-:W-:Y:S01]  /*153b0*/  VIADD R8, R8, 0xc06 ;  /* 0x00000c0608087836 */ /* 0x000fe20000000000 */
[----:B------:R-:W0:Y:S01]  /*153c0*/  S2R R20, SR_TID.X ;  /* 0x0000000000147919 */ /* 0x000e220000002100 */
[----:B------:R-:W-:Y:S01]  /*153d0*/  VIADD R4, R4, 0x906 ;  /* 0x0000090604047836 */ /* 0x000fe20000000000 */
[----:B------:R2:W-:Y:S01]  /*153e0*/  STL [R1+0x70], R0 ;  /* 0x0000700001007387 */ /* 0x0005e20000100800 */
[----:B------:R-:W-:-:S02]  /*153f0*/  WARPGROUP.DEPBAR.LE gsb0, 0x0 ;  /* 0x00008000000079c5 */ /* 0x000fc40000010000 */
[----:B------:R-:W-:Y:S01]  /*15400*/  WARPGROUP.ARRIVE ;  /* 0x00000000000079c5 */ /* 0x000fe20000000000 */
[----:B------:R2:W5:Y:S05]  /*15410*/  LDL R7, [R1+0xc] ;  /* 0x00000c0001077983 */ /* 0x00056a0000100800 */
[----:B------:R-:W-:Y:S01]  /*15420*/  HGMMA.64x96x16.F32 R24, gdesc[UR4], R24, gsb0 ;  /* 0x01600000041879f0 */ /* 0x000fe20008000818 */
[----:B------:R-:W-:Y:S02]  /*15430*/  R2UR UR4, R8 ;  /* 0x00000000080472ca */ /* 0x000fe400000e0000 */
[----:B------:R-:W-:Y:S02]  /*15440*/  R2UR UR5, R9 ;  /* 0x00000000090572ca */ /* 0x000fe400000e0000 */
[----:B------:R-:W-:-:S02]  /*15450*/  R2UR UR6, R4 ;  /* 0x00000000040672ca */ /* 0x000fc400000e0000 */
[----:B------:R-:W-:Y:S01]  /*15460*/  R2UR UR7, R5 ;  /* 0x00000000050772ca */ /* 0x000fe200000e0000 */
[----:B------:R-:W3:Y:S04]  /*15470*/  LDL R4, [R1] ;  /* 0x0000000001047983 */ /* 0x000ee80000100800 */
[----:B------:R2:W-:Y:S01]  /*15480*/  STL [R1+0x70], R0 ;  /* 0x0000700001007387 */ /* 0x0005e20000100800 */
[----:B------:R-:W-:Y:S02]  /*15490*/  WARPGROUP.DEPBAR.LE gsb0, 0x0 ;  /* 0x00008000000079c5 */ /* 0x000fe40000010000 */
[----:B------:R-:W-:-:S06]  /*154a0*/  WARPGROUP.ARRIVE ;  /* 0x00000000000079c5 */ /* 0x000fcc0000000000 */
[----:B------:R-:W-:Y:S01]  /*154b0*/  HGMMA.64x96x16.F32 R24, gdesc[UR4], R24, gsb0 ;  /* 0x01600000041879f0 */ /* 0x000fe20008000818 */
[----:B------:R2:W-:Y:S01]  /*154c0*/  STL [R1+0x70], R0 ;  /* 0x0000700001007387 */ /* 0x0005e20000100800 */
[----:B0-----:R-:W-:-:S03]  /*154d0*/  SHF.R.U32.HI R20, RZ, 0x7, R20 ;  /* 0x00000007ff147819 */ /* 0x001fc60000011614 */
[----:B------:R2:W-:Y:S04]  /*154e0*/  STL [R1+0x70], R0 ;  /* 0x0000700001007387 */ /* 0x0005e80000100800 */
[----:B------:R2:W-:Y:S04]  /*154f0*/  STL [R1+0x70], R0 ;  /* 0x0000700001007387 */ /* 0x0005e80000100800 */
[----:B------:R2:W-:Y:S04]  /*15500*/  STL [R1+0x70], R0 ;  /* 0x0000700001007387 */ /* 0x0005e80000100800 */
[----:B------:R2:W-:Y:S01]  /*15510*/  STL [R1+0x70], R0 ;  /* 0x0000700001007387 */ /* 0x0005e20000100800 */
[----:B------:R-:W-:-:S03]  /*15520*/  IADD3 R5, -R20, 0xb, RZ ;  /* 0x0000000b14057810 */ /* 0x000fc60007ffe1ff */
        /* <DEDUP_REMOVED lines=11> */
[----:B------:R2:W5:Y:S01]  /*155e0*/  LD.E R6, desc[UR36][R2.64] ;  /* 0x0000002402067980 */ /* 0x000562000c101900 */
[----:B------:R-:W-:Y:S01]  /*155f0*/  BSSY B0, `(.L_x_3523) ;  /* 0x0000005000007945 */ /* 0x000fe20003800000 */
[----:B---3--:R-:W-:-:S04]  /*15600*/  LOP3.LUT R4, R4, 0x1, RZ, 0xfc, !PT ;  /* 0x0000000104047812 */ /* 0x008fc800078efcff */
[----:B------:R-:W-:-:S13]  /*15610*/  ISETP.NE.AND P0, PT, R4, 0x3, PT ;  /* 0x000000030400780c */ /* 0x000fda0003f05270 */
[----:B--2---:R-:W-:Y:S05]  /*15620*/  @!P0 BRA `(.L_x_3524) ;  /* 0x0000000000048947 */ /* 0x004fea0003800000 */
[----:B------:R-:W-:Y:S01]  /*15630*/  BPT.TRAP 0x1 ;  /* 0x000000040000795c */ /* 0x000fe20000300000 */
.L_x_3524:
[----:B------:R-:W-:Y:S05]  /*15640*/  BSYNC B0 ;  /* 0x0000000000007941 */ /* 0x000fea0003800000 */
.L_x_3523:
[----:B------:R-:W2:Y:S02]  /*15650*/  LDL.64 R4, [R1+0x20] ;  /* 0x0000200001047983 */ /* 0x000ea40000100a00 */
[----:B--2---:R-:W-:-:S05]  /*15660*/  MOV R5, R4 ;  /* 0x0000000400057202 */ /* 0x004fca0000000f00 */
[----:B-----5:R-:W-:-:S05]  /*15670*/  IMAD R6, R6, 0x8, R5 ;  /* 0x0000000806067824 */ /* 0x020fca00078e0205 */
[----:B------:R-:W-:-:S04]  /*15680*/  PRMT R6, R7, 0x654, R6 ;  /* 0x0000065407067816 */ /* 0x000fc80000000006 */
[----:B------:R0:W-:Y:S01]  /*15690*/  SYNCS.ARRIVE.TRANS64.RED.A1T0 RZ, [R6+URZ], RZ ;  /* 0x000000ff06ff79a7 */ /* 0x0001e2000810043f */
[----:B------:R-:W2:Y:S04]  /*156a0*/  LD.E.64 R4, desc[UR36][R16.64+0x150] ;  /* 0x0001502410047980 */ /* 0x000ea8000c101b00 */
[----:B------:R-:W3:Y:S04]  /*156b0*/  LDL R73, [R1+0x11c] ;  /* 0x00011c0001497983 */ /* 0x000ee80000100800 */
[----:B------:R-:W4:Y:S04]  /*156c0*/  LDL R72, [R1+0x50] ;  /* 0x0000500001487983 */ /* 0x000f280000100800 */
[----:B------:R-:W3:Y:S04]  /*156d0*/  LDL.64 R8, [R1+0x140] ;  /* 0x0001400001087983 */ /* 0x000ee80000100a00 */
[----:B------:R-:W4:Y:S04]  /*156e0*/  LDL R21, [R1+0x148] ;  /* 0x0001480001157983 */ /* 0x000f280000100800 */
[----:B------:R-:W4:Y:S04]  /*156f0*/  LDL.128 R12, [R1+0x130] ;  /* 0x00013000010c7983 */ /* 0x000f280000100c00 */
[----:B--2---:R-:W2:Y:S04]  /*15700*/  LD.E R20, desc[UR36][R4.64] ;  /* 0x0000002404147980 */ /* 0x004ea8000c101900 */
[----:B0-----:R-:W2:Y:S01]  /*15710*/  LDL.128 R4, [R1+0x120] ;  /* 0x0001200001047983 */ /* 0x001ea20000100c00 */
[----:B---3--:R-:W-:-:S02]  /*15720*/  ISETP.NE.AND P0, PT, R8, 0x1, PT ;  /* 0x000000010800780c */ /* 0x008fc40003f05270 */
[----:B----4-:R-:W-:Y:S01]  /*15730*/  ISETP.GE.AND P1, PT, R13, 0x1, PT ;  /* 0x000000010d00780c */ /* 0x010fe20003f26270 */
[----:B------:R-:W-:Y:S01]  /*15740*/  BSSY B0, `(.L_x_3525) ;  /* 0x000009e000007945 */ /* 0x000fe20003800000 */
[-C--:B--2---:R-:W-:Y:S01]  /*15750*/  FMUL.FTZ R77, R36, R20.reuse ;  /* 0x00000014244d7220 */ /* 0x084fe20000410000 */
[-C--:B------:R-:W-:Y:S01]  /*15760*/  FMUL.FTZ R36, R50, R20.reuse ;  /* 0x0000001432247220 */ /* 0x080fe20000410000 */
[-C--:B------:R-:W-:Y:S01]  /*15770*/  FMUL.FTZ R50, R56, R20.reuse ;  /* 0x0000001438327220 */ /* 0x080fe20000410000 */
[-C--:B------:R-:W-:Y:S01]  /*15780*/  FMUL.FTZ R18, R26, R20.reuse ;  /* 0x000000141a127220 */ /* 0x080fe20000410000 */
[----:B------:R-:W-:Y:S01]  /*15790*/  SHF.R.S32.HI R56, RZ, 0x1f, R73 ;  /* 0x0000001fff387819 */ /* 0x000fe20000011449 */
[-C--:B------:R-:W-:Y:S01]  /*157a0*/  FMUL.FTZ R26, R30, R20.reuse ;  /* 0x000000141e1a7220 */ /* 0x080fe20000410000 */
[-C--:B------:R-:W-:Y:S01]  /*157b0*/  FMUL.FTZ R30, R38, R20.reuse ;  /* 0x00000014261e7220 */ /* 0x080fe20000410000 */
[-C--:B------:R-:W-:Y:S01]  /*157c0*/  FMUL.FTZ R38, R51, R20.reuse ;  /* 0x0000001433267220 */ /* 0x080fe20000410000 */
[----:B------:R-:W-:Y:S01]  /*157d0*/  LEA.HI R51, R56, R73, RZ, 0x7 ;  /* 0x0000004938337211 */ /* 0x000fe200078f38ff */
[-C--:B------:R-:W-:Y:S01]  /*157e0*/  FMUL.FTZ R76, R33, R20.reuse ;  /* 0x00000014214c7220 */ /* 0x080fe20000410000 */
[-C--:B------:R-:W-:Y:S01]  /*157f0*/  FMUL.FTZ R33, R43, R20.reuse ;  /* 0x000000142b217220 */ /* 0x080fe20000410000 */
[-C--:B------:R-:W-:Y:S01]  /*15800*/  FMUL.FTZ R43, R58, R20.reuse ;  /* 0x000000143a2b7220 */ /* 0x080fe20000410000 */
[----:B------:R-:W-:Y:S01]  /*15810*/  LOP3.LUT R58, R51, 0xffffff80, RZ, 0xc0, !PT ;  /* 0xffffff80333a7812 */ /* 0x000fe200078ec0ff */
[-C--:B------:R-:W-:Y:S01]  /*15820*/  FMUL.FTZ R74, R29, R20.reuse ;  /* 0x000000141d4a7220 */ /* 0x080fe20000410000 */
[-C--:B------:R-:W-:Y:S01]  /*15830*/  FMUL.FTZ R29, R35, R20.reuse ;  /* 0x00000014231d7220 */ /* 0x080fe20000410000 */
[----:B------:R-:W-:-:S02]  /*15840*/  FMUL.FTZ R35, R47, R20 ;  /* 0x000000142f237220 */ /* 0x000fc40000410000 */
[----:B------:R-:W-:Y:S02]  /*15850*/  IMAD.IADD R58, R73, 0x1, -R58 ;  /* 0x00000001493a7824 */ /* 0x000fe400078e0a3a */
[-C--:B------:R-:W-:Y:S01]  /*15860*/  FMUL.FTZ R47, R49, R20.reuse ;  /* 0x00000014312f7220 */ /* 0x080fe20000410000 */
[-C--:B------:R-:W-:Y:S01]  /*15870*/  FMUL.FTZ R11, R24, R20.reuse ;  /* 0x00000014180b7220 */ /* 0x080fe20000410000 */
[-C--:B------:R-:W-:Y:S01]  /*15880*/  FMUL.FTZ R49, R53, R20.reuse ;  /* 0x0000001435317220 */ /* 0x080fe20000410000 */
[-C--:B------:R-:W-:Y:S01]  /*15890*/  FMUL.FTZ R24, R25, R20.reuse ;  /* 0x0000001419187220 */ /* 0x080fe20000410000 */
[----:B------:R-:W-:Y:S01]  /*158a0*/  SHF.R.S32.HI R53, RZ, 0x1f, R58 ;  /* 0x0000001fff357819 */ /* 0x000fe2000001143a */
[-C--:B------:R-:W-:Y:S01]  /*158b0*/  FMUL.FTZ R25, R28, R20.reuse ;  /* 0x000000141c197220 */ /* 0x080fe20000410000 */
[-C--:B------:R-:W-:Y:S01]  /*158c0*/  FMUL.FTZ R79, R40, R20.reuse ;  /* 0x00000014284f7220 */ /* 0x080fe20000410000 */
[-C--:B------:R-:W-:Y:S01]  /*158d0*/  FMUL.FTZ R28, R34, R20.reuse ;  /* 0x00000014221c7220 */ /* 0x080fe20000410000 */
[-C--:B------:R-:W-:Y:S01]  /*158e0*/  FMUL.FTZ R40, R54, R20.reuse ;  /* 0x0000001436287220 */ /* 0x080fe20000410000 */
[-C--:B------:R-:W-:Y:S01]  /*158f0*/  FMUL.FTZ R34, R46, R20.reuse ;  /* 0x000000142e227220 */ /* 0x080fe20000410000 */
[-C--:B------:R-:W-:Y:S01]  /*15900*/  FMUL.FTZ R54, R60, R20.reuse ;  /* 0x000000143c367220 */ /* 0x080fe20000410000 */
[----:B------:R-:W-:Y:S01]  /*15910*/  FMUL.FTZ R46, R48, R20 ;  /* 0x00000014302e7220 */ /* 0x000fe20000410000 */
[----:B------:R-:W-:Y:S01]  /*15920*/  LEA.HI R60, R53, R58, RZ, 0x2 ;  /* 0x0000003a353c7211 */ /* 0x000fe200078f10ff */
[-C--:B------:R-:W-:Y:S01]  /*15930*/  FMUL.FTZ R48, R52, R20.reuse ;  /* 0x0000001434307220 */ /* 0x080fe20000410000 */
[-C--:B------:R-:W-:Y:S01]  /*15940*/  FMUL.FTZ R78, R37, R20.reuse ;  /* 0x00000014254e7220 */ /* 0x080fe20000410000 */
[-C--:B------:R-:W-:Y:S01]  /*15950*/  FMUL.FTZ R52, R57, R20.reuse ;  /* 0x0000001439347220 */ /* 0x080fe20000410000 */
[-C--:B------:R-:W-:Y:S01]  /*15960*/  FMUL.FTZ R19, R27, R20.reuse ;  /* 0x000000141b137220 */ /* 0x080fe20000410000 */
[-C--:B------:R-:W-:Y:S01]  /*15970*/  FMUL.FTZ R37, R59, R20.reuse ;  /* 0x000000143b257220 */ /* 0x080fe20000410000 */
[----:B------:R-:W-:Y:S01]  /*15980*/  LEA.HI R57, R56, R73, RZ, 0x2 ;  /* 0x0000004938397211 */ /* 0x000fe200078f10ff */
[-C--:B------:R-:W-:Y:S01]  /*15990*/  FMUL.FTZ R27, R31, R20.reuse ;  /* 0x000000141f1b7220 */ /* 0x080fe20000410000 */
[--C-:B------:R-:W-:Y:S01]  /*159a0*/  SHF.R.S32.HI R59, RZ, 0x2, R60.reuse ;  /* 0x00000002ff3b7819 */ /* 0x100fe2000001143c */
[-C--:B------:R-:W-:Y:S01]  /*159b0*/  FMUL.FTZ R31, R39, R20.reuse ;  /* 0x00000014271f7220 */ /* 0x080fe20000410000 */
[----:B------:R-:W-:Y:S01]  /*159c0*/  SHF.R.S32.HI R56, RZ, 0x1f, R60 ;  /* 0x0000001fff387819 */ /* 0x000fe2000001143c */
[----:B------:R-:W-:Y:S01]  /*159d0*/  FMUL.FTZ R39, R62, R20 ;  /* 0x000000143e277220 */ /* 0x000fe20000410000 */
[----:B------:R-:W-:-:S02]  /*159e0*/  LOP3.LUT R62, R57, 0xfffffffc, RZ, 0xc0, !PT ;  /* 0xfffffffc393e7812 */ /* 0x000fc400078ec0ff */
[----:B------:R-:W-:Y:S02]  /*159f0*/  LEA.HI R57, R56, R59, RZ, 0x3 ;  /* 0x0000003b38397211 */ /* 0x000fe400078f18ff */
[----:B------:R-:W-:Y:S02]  /*15a00*/  SHF.R.S32.HI R56, RZ, 0x7, R51 ;  /* 0x00000007ff387819 */ /* 0x000fe40000011433 */
[----:B------:R-:W-:Y:S01]  /*15a10*/  LEA.HI R53, R53, R58, RZ, 0x5 ;  /* 0x0000003a35357211 */ /* 0x000fe200078f28ff */
[----:B------:R-:W-:Y:S02]  /*15a20*/  IMAD.IADD R73, R73, 0x1, -R62 ;  /* 0x0000000149497824 */ /* 0x000fe400078e0a3e */
[-C--:B------:R-:W-:Y:S01]  /*15a30*/  FMUL.FTZ R75, R32, R20.reuse ;  /* 0x00000014204b7220 */ /* 0x080fe20000410000 */
[----:B------:R-:W-:Y:S01]  /*15a40*/  LOP3.LUT R62, R57, 0xfffffff8, RZ, 0xc0, !PT ;  /* 0xfffffff8393e7812 */ /* 0x000fe200078ec0ff */
[----:B------:R-:W-:Y:S01]  /*15a50*/  FMUL.FTZ R32, R42, R20 ;  /* 0x000000142a207220 */ /* 0x000fe20000410000 */
[----:B------:R-:W-:-:S02]  /*15a60*/  LEA.HI R51, R51, R56, RZ, 0x1 ;  /* 0x0000003833337211 */ /* 0x000fc400078f08ff */
[----:B------:R-:W-:Y:S01]  /*15a70*/  SHF.R.S32.HI R53, RZ, 0x5, R53 ;  /* 0x00000005ff357819 */ /* 0x000fe20000011435 */
[-C--:B------:R-:W-:Y:S01]  /*15a80*/  FMUL.FTZ R42, R55, R20.reuse ;  /* 0x00000014372a7220 */ /* 0x080fe20000410000 */
[-C--:B------:R-:W-:Y:S01]  /*15a90*/  FMUL.FTZ R55, R61, R20.reuse ;  /* 0x000000143d377220 */ /* 0x080fe20000410000 */
[----:B------:R-:W-:Y:S01]  /*15aa0*/  LOP3.LUT R51, R51, 0x3fffffe, RZ, 0xc0, !PT ;  /* 0x03fffffe33337812 */ /* 0x000fe200078ec0ff */
[----:B------:R-:W-:Y:S01]  /*15ab0*/  IMAD.IADD R62, R59, 0x1, -R62 ;  /* 0x000000013b3e7824 */ /* 0x000fe200078e0a3e */
[----:B------:R-:W-:Y:S01]  /*15ac0*/  LEA.HI R61, R73, R73, RZ, 0x1 ;  /* 0x00000049493d7211 */ /* 0x000fe200078f08ff */
[----:B------:R-:W-:Y:S02]  /*15ad0*/  IMAD R53, R72, 0x8, R53 ;  /* 0x0000000848357824 */ /* 0x000fe400078e0235 */
[----:B------:R-:W-:Y:S01]  /*15ae0*/  FMUL.FTZ R57, R64, R20 ;  /* 0x0000001440397220 */ /* 0x000fe20000410000 */
[----:B------:R-:W-:Y:S01]  /*15af0*/  IMAD.IADD R56, R56, 0x1, -R51 ;  /* 0x0000000138387824 */ /* 0x000fe200078e0a33 */
[----:B------:R-:W-:Y:S01]  /*15b00*/  LOP3.LUT R64, R61, 0x1ffffffe, RZ, 0xc0, !PT ;  /* 0x1ffffffe3d407812 */ /* 0x000fe200078ec0ff */
[----:B------:R-:W-:-:S04]  /*15b10*/  IMAD.U32 R53, R53, 0x10, R62 ;  /* 0x0000001035357824 */ /* 0x000fc800078e003e */
[----:B------:R-:W-:Y:S02]  /*15b20*/  IMAD.IADD R64, R73, 0x1, -R64 ;  /* 0x0000000149407824 */ /* 0x000fe400078e0a40 */
[----:B------:R-:W-:-:S04]  /*15b30*/  IMAD R53, R56, 0x40, R53 ;  /* 0x0000004038357824 */ /* 0x000fc800078e0235 */
[----:B------:R-:W-:-:S04]  /*15b40*/  IMAD R8, R64, 0x8, R53 ;  /* 0x0000000840087824 */ /* 0x000fc800078e0235 */
[----:B------:R-:W-:Y:S01]  /*15b50*/  @P0 IMAD.HI.U32 R56, R8, R9, RZ ;  /* 0x0000000908380227 */ /* 0x000fe200078e00ff */
[----:B------:R-:W-:-:S04]  /*15b60*/  LOP3.LUT R9, R60, 0x7ffffffc, RZ, 0xc0, !PT ;  /* 0x7ffffffc3c097812 */ /* 0x000fc800078ec0ff */
[----:B------:R-:W-:Y:S01]  /*15b70*/  @P0 SHF.R.U32.HI R8, RZ, R21, R56 ;  /* 0x00000015ff080219 */ /* 0x000fe20000011638 */
[----:B------:R-:W-:Y:S02]  /*15b80*/  IMAD.MOV.U32 R21, RZ, RZ, -0x60 ;  /* 0xffffffa0ff157424 */ /* 0x000fe400078e00ff */
[----:B------:R-:W-:Y:S02]  /*15b90*/  IMAD.IADD R58, R58, 0x1, -R9 ;  /* 0x000000013a3a7824 */ /* 0x000fe400078e0a09 */
[----:B------:R-:W0:Y:S01]  /*15ba0*/  SHFL.IDX PT, R56, R8, RZ, 0x1c1f ;  /* 0x001c1fff08387589 */ /* 0x000e2200000e0000 */
[----:B------:R-:W-:Y:S02]  /*15bb0*/  IMAD R21, R10, R21, 0x1 ;  /* 0x000000010a157424 */ /* 0x000fe400078e0215 */
[-C--:B------:R-:W-:Y:S01]  /*15bc0*/  FMUL.FTZ R80, R41, R20.reuse ;  /* 0x0000001429507220 */ /* 0x080fe20000410000 */
[-C--:B------:R-:W-:Y:S01]  /*15bd0*/  FMUL.FTZ R44, R44, R20.reuse ;  /* 0x000000142c2c7220 */ /* 0x080fe20000410000 */
[----:B------:R-:W-:Y:S01]  /*15be0*/  FMUL.FTZ R45, R45, R20 ;  /* 0x000000142d2d7220 */ /* 0x000fe20000410000 */
[----:B------:R-:W-:-:S02]  /*15bf0*/  IMAD R58, R58, -0x2, R21 ;  /* 0xfffffffe3a3a7824 */ /* 0x000fc400078e0215 */
        /* <DEDUP_REMOVED lines=8> */
[----:B------:R-:W2:Y:S01]  /*15c80*/  MUFU.TANH R11, R11 ;  /* 0x0000000b000b7308 */ /* 0x000ea20000002400 */
[----:B------:R-:W-:Y:S02]  /*15c90*/  IADD3 R20, -R4, R58, R5 ;  /* 0x0000003a04147210 */ /* 0x000fe40007ffe105 */
[----:B------:R-:W-:-:S05]  /*15ca0*/  LOP3.LUT R61, RZ, R6, RZ, 0x33, !PT ;  /* 0x00000006ff3d7212 */ /* 0x000fca00078e33ff */
[----:B------:R-:W3:Y:S08]  /*15cb0*/  MUFU.TANH R24, R24 ;  /* 0x0000001800187308 */ /* 0x000ef00000002400 */
[----:B------:R-:W4:Y:S08]  /*15cc0*/  MUFU.TANH R18, R18 ;  /* 0x0000001200127308 */ /* 0x000f300000002400 */
        /* <DEDUP_REMOVED lines=41> */
[----:B------:R0:W0:Y:S08]  /*15f60*/  MUFU.TANH R63, R68 ;  /* 0x00000044003f7308 */ /* 0x0000300000002400 */
[----:B------:R-:W0:Y:S08]  /*15f70*/  MUFU.TANH R69, R69 ;  /* 0x0000004500457308 */ /* 0x000e300000002400 */
[----:B------:R-:W0:Y:S08]  /*15f80*/  MUFU.TANH R9, R9 ;  /* 0x0000000900097308 */ /* 0x000e300000002400 */
[----:B------:R-:W1:Y:S01]  /*15f90*/  MUFU.TANH R21, R21 ;  /* 0x0000001500157308 */ /* 0x000e620000002400 */
[----:B------:R-:W-:-:S02]  /*15fa0*/  IMAD.IADD R65, R20, 0x1, R7 ;  /* 0x0000000114417824 */ /* 0x000fc400078e0207 */
[----:B------:R-:W-:Y:S02]  /*15fb0*/  IMAD.IADD R67, R20, 0x1, R61 ;  /* 0x0000000114437824 */ /* 0x000fe400078e023d */
[----:B------:R-:W-:Y:S02]  /*15fc0*/  IMAD R71, R10, -0x60, R12 ;  /* 0xffffffa00a477824 */ /* 0x000fe400078e020c */
[----:B------:R-:W-:Y:S02]  /*15fd0*/  VIADD R73, R58, 0xffffffff ;  /* 0xffffffff3a497836 */ /* 0x000fe40000000000 */
[--C-:B0-----:R-:W-:Y:S02]  /*15fe0*/  IMAD.IADD R6, R65, 0x1, R56.reuse ;  /* 0x0000000141067824 */ /* 0x101fe400078e0238 */
        /* <DEDUP_REMOVED lines=12> */
.L_x_3528:
[----:B------:R-:W-:-:S13]  /*160b0*/  ISETP.NE.AND P0, PT, R13, 0x1, PT ;  /* 0x000000010d00780c */ /* 0x000fda0003f05270 */
[----:B------:R-:W-:-:S05]  /*160c0*/  @P0 IMAD.HI.U32 R20, R12, R14, RZ ;  /* 0x0000000e0c140227 */ /* 0x000fca00078e00ff */
[----:B------:R-:W-:-:S07]  /*160d0*/  @P0 SHF.R.U32.HI R12, RZ, R15, R20 ;  /* 0x0000000fff0c0219 */ /* 0x000fce0000011614 */
.L_x_3529:
[----:B------:R-:W-:Y:S05]  /*160e0*/  BSYNC B1 ;  /* 0x0000000000017941 */ /* 0x000fea0003800000 */
.L_x_3527:
[----:B------:R-:W-:-:S05]  /*160f0*/  IMAD R12, R12, R13, R73 ;  /* 0x0000000d0c0c7224 */ /* 0x000fca00078e0249 */
[----:B------:R-:W-:Y:S02]  /*16100*/  VIMNMX R7, R7, R12, !PT ;  /* 0x0000000c07077248 */ /* 0x000fe40007fe0100 */
[----:B------:R-:W-:-:S07]  /*16110*/  VIADDMNMX R6, R12, R13, R6, PT ;  /* 0x0000000d0c067246 */ /* 0x000fce0003800106 */
.L_x_3526:
[----:B------:R-:W-:Y:S05]  /*16120*/  BSYNC B0 ;  /* 0x0000000000007941 */ /* 0x000fea0003800000 */
.L_x_3525:
[C---:B------:R-:W-:Y:S01]  /*16130*/  ISETP.GE.AND P0, PT, R71.reuse, 0x9, PT ;  /* 0x000000094700780c */ /* 0x040fe20003f06270 */
[----:B------:R-:W0:Y:S01]  /*16140*/  SHFL.IDX PT, R8, R8, 0x1, 0x1c1f ;  /* 0x003c1f0008087f89 */ /* 0x000e2200000e0000 */
[----:B------:R-:W-:Y:S01]  /*16150*/  ISETP.GE.AND P1, PT, R71, 0x2, PT ;  /* 0x000000024700780c */ /* 0x000fe20003f26270 */
[----:B------:R-:W-:Y:S01]  /*16160*/  BSSY B0, `(.L_x_3530) ;  /* 0x0000086000007945 */ /* 0x000fe20003800000 */
[----:B------:R-:W-:Y:S02]  /*16170*/  P2R R81, PR, RZ, 0x1 ;  /* 0x00000001ff517803 */ /* 0x000fe40000000000 */
[----:B------:R-:W-:Y:S02]  /*16180*/  ISETP.GT.AND P0, PT, R7, 0x8, !P0 ;  /* 0x000000080700780c */ /* 0x000fe40004704270 */
[----:B------:R-:W-:Y:S02]  /*16190*/  P2R R61, PR, RZ, 0x2 ;  /* 0x00000002ff3d7803 */ /* 0x000fe40000000000 */
[----:B------:R-:W-:-:S02]  /*161a0*/  ISETP.LT.OR P0, PT, R6, 0x9, P0 ;  /* 0x000000090600780c */ /* 0x000fc40000701670 */
[----:B------:R-:W-:Y:S02]  /*161b0*/  ISETP.GT.AND P1, PT, R7, 0x1, !P1 ;  /* 0x000000010700780c */ /* 0x000fe40004f24270 */
[----:B------:R-:W-:Y:S02]  /*161c0*/  ISETP.GE.AND P2, PT, R71, 0x11, PT ;  /* 0x000000114700780c */ /* 0x000fe40003f46270 */
[----:B------:R-:W-:Y:S02]  /*161d0*/  FSEL R154, R25, -INF , !P0 ;  /* 0xff800000199a7808 */ /* 0x000fe40004000000 */
[----:B------:R-:W-:Y:S02]  /*161e0*/  ISETP.LT.OR P1, PT, R6, 0x2, P1 ;  /* 0x000000020600780c */ /* 0x000fe40000f21670 */
[----:B------:R-:W-:Y:S02]  /*161f0*/  ISETP.GT.AND P0, PT, R7, 0x10, !P2 ;  /* 0x000000100700780c */ /* 0x000fe40005704270 */
[----:B------:R-:W-:-:S02]  /*16200*/  ISETP.GE.AND P3, PT, R71, 0xa, PT ;  /* 0x0000000a4700780c */ /* 0x000fc40003f66270 */
[----:B------:R-:W-:Y:S01]  /*16210*/  FSEL R82, R24, -INF , !P1 ;  /* 0xff80000018527808 */ /* 0x000fe20004800000 */
[----:B0-----:R-:W-:Y:S01]  /*16220*/  IMAD.IADD R12, R65, 0x1, R8 ;  /* 0x00000001410c7824 */ /* 0x001fe200078e0208 */
[----:B------:R-:W-:Y:S02]  /*16230*/  P2R R85, PR, RZ, 0x4 ;  /* 0x00000004ff557803 */ /* 0x000fe40000000000 */
[----:B------:R-:W-:Y:S02]  /*16240*/  ISETP.LT.OR P0, PT, R6, 0x11, P0 ;  /* 0x000000110600780c */ /* 0x000fe40000701670 */
[----:B------:R-:W-:Y:S02]  /*16250*/  ISETP.GT.AND P1, PT, R7, 0x9, !P3 ;  /* 0x000000090700780c */ /* 0x000fe40005f24270 */
        /* <DEDUP_REMOVED lines=66> */
[----:B------:R-:W-:Y:S02]  /*16680*/  P2R R25, PR, RZ, 0x4 ;  /* 0x00000004ff197803 */ /* 0x000fe40000000000 */
[----:B------:R-:W-:-:S02]  /*16690*/  FSEL R52, R52, -INF , !P0 ;  /* 0xff80000034347808 */ /* 0x000fc40004000000 */
        /* <DEDUP_REMOVED lines=22> */
[----:B------:R-:W-:-:S04]  /*16800*/  ISETP.GT.AND P6, PT, R7, RZ, !P5 ;  /* 0x000000ff0700720c */ /* 0x000fc80006fc4270 */
[----:B------:R-:W-:-:S04]  /*16810*/  ISETP.LT.OR P6, PT, R6, 0x1, P6 ;  /* 0x000000010600780c */ /* 0x000fc800037c1670 */
[----:B------:R-:W-:Y:S01]  /*16820*/  FSEL R152, R11, -INF , !P6 ;  /* 0xff8000000b987808 */ /* 0x000fe20007000000 */
[----:B------:R-:W-:Y:S01]  /*16830*/  IMAD.IADD R11, R67, 0x1, R8 ;  /* 0x00000001430b7824 */ /* 0x000fe200078e0208 */
        /* <DEDUP_REMOVED lines=17> */
.L_x_3533:
[----:B------:R-:W-:-:S13]  /*16950*/  ISETP.NE.AND P6, PT, R13, 0x1, PT ;  /* 0x000000010d00780c */ /* 0x000fda0003fc5270 */
[----:B------:R-:W-:-:S05]  /*16960*/  @P6 IMAD.HI.U32 R14, R4, R14, RZ ;  /* 0x0000000e040e6227 */ /* 0x000fca00078e00ff */
[----:B------:R-:W-:-:S07]  /*16970*/  @P6 SHF.R.U32.HI R4, RZ, R15, R14 ;  /* 0x0000000fff046219 */ /* 0x000fce000001160e */
.L_x_3534:
[----:B------:R-:W-:Y:S05]  /*16980*/  BSYNC B1 ;  /* 0x0000000000017941 */ /* 0x000fea0003800000 */
.L_x_3532:
[----:B------:R-:W-:-:S05]  /*16990*/  IMAD R4, R4, R13, R73 ;  /* 0x0000000d04047224 */ /* 0x000fca00078e0249 */
[----:B------:R-:W-:Y:S02]  /*169a0*/  VIADDMNMX R12, R4, R13, R12, PT ;  /* 0x0000000d040c7246 */ /* 0x000fe4000380010c */
[----:B------:R-:W-:-:S07]  /*169b0*/  VIMNMX R11, R11, R4, !PT ;  /* 0x000000040b0b7248 */ /* 0x000fce0007fe0100 */
.L_x_3531:
[----:B------:R-:W-:Y:S05]  /*169c0*/  BSYNC B0 ;  /* 0x0000000000007941 */ /* 0x000fea0003800000 */
.L_x_3530:
[----:B------:R-:W2:Y:S01]  /*169d0*/  LDL.64 R6, [R1+0x210] ;  /* 0x0002100001067983 */ /* 0x000ea20000100a00 */
[----:B------:R-:W-:Y:S02]  /*169e0*/  ISETP.GT.AND P5, PT, R11, RZ, !P5 ;  /* 0x000000ff0b00720c */ /* 0x000fe40006fa4270 */
        /* <DEDUP_REMOVED lines=31> */
[----:B------:R-:W-:Y:S02]  /*16be0*/  ISETP.NE.AND P5, PT, R86, RZ, PT ;  /* 0x000000ff5600720c */ /* 0x000fe40003fa5270 */
[C---:B------:R-:W-:Y:S01]  /*16bf0*/  ISETP.GT.AND P0, PT, R11.reuse, 0x48, !P0 ;  /* 0x000000480b00780c */ /* 0x040fe20004704270 */
[----:B------:R-:W3:Y:S01]  /*16c00*/  LDL R86, [R1+0x230] ;  /* 0x0002300001567983 */ /* 0x000ee20000100800 */
        /* <DEDUP_REMOVED lines=35> */
[----:B------:R-:W-:Y:S02]  /*16e40*/  ISETP.NE.AND P5, PT, R93, RZ, PT ;  /* 0x000000ff5d00720c */ /* 0x000fe40003fa5270 */
[----:B--2---:R-:W-:-:S04]  /*16e50*/  FMNMX.FTZ R4, R152, R6, !PT ;  /* 0x0000000698047209 */ /* 0x004fc80007810000 */
        /* <DEDUP_REMOVED lines=11> */
[----:B------:R-:W-:Y:S02]  /*16f10*/  FMNMX.FTZ R5, R46, R5, !PT ;  /* 0x000000052e057209 */ /* 0x000fe40007810000 */
[----:B------:R-:W-:Y:S02]  /*16f20*/  FMNMX.FTZ R4, R84, R7, !PT ;  /* 0x0000000754047209 */ /* 0x000fe40007810000 */
        /* <DEDUP_REMOVED lines=20> */
[----:B------:R-:W-:-:S03]  /*17070*/  FMNMX.FTZ R5, R45, R4, !PT ;  /* 0x000000042d057209 */ /* 0x000fc60007810000 */
[----:B------:R-:W0:Y:S01]  /*17080*/  SHFL.BFLY PT, R13, R8, 0x2, 0x1f ;  /* 0x0c401f00080d7f89 */ /* 0x000e2200000e0000 */
[----:B------:R-:W-:-:S04]  /*17090*/  FMNMX.FTZ R4, R18, R5, !PT ;  /* 0x0000000512047209 */ /* 0x000fc80007810000 */
[----:B------:R-:W-:-:S04]  /*170a0*/  FMNMX.FTZ R5, R19, R4, !PT ;  /* 0x0000000413057209 */ /* 0x000fc80007810000 */
[----:B------:R-:W-:Y:S02]  /*170b0*/  FMNMX.FTZ R5, R38, R5, !PT ;  /* 0x0000000526057209 */ /* 0x000fe40007810000 */
[C---:B------:R-:W-:Y:S02]  /*170c0*/  ISETP.GT.AND P5, PT, R11.reuse, 0x41, !P5 ;  /* 0x000000410b00780c */ /* 0x040fe40006fa4270 */
[----:B------:R-:W-:Y:S02]  /*170d0*/  FMNMX.FTZ R5, R40, R5, !PT ;  /* 0x0000000528057209 */ /* 0x000fe40007810000 */
[----:B------:R-:W-:Y:S02]  /*170e0*/  ISETP.LT.OR P5, PT, R12, 0x42, P5 ;  /* 0x000000420c00780c */ /* 0x000fe40002fa1670 */
[----:B------:R-:W-:Y:S02]  /*170f0*/  FMNMX.FTZ R4, R42, R5, !PT ;  /* 0x000000052a047209 */ /* 0x000fe40007810000 */
[----:B------:R-:W-:-:S02]  /*17100*/  ISETP.GT.AND P1, PT, R11, 0x49, !P1 ;  /* 0x000000490b00780c */ /* 0x000fc40004f24270 */
[----:B------:R-:W-:Y:S02]  /*17110*/  ISETP.LT.OR P0, PT, R12, 0x49, P0 ;  /* 0x000000490c00780c */ /* 0x000fe40000701670 */
[----:B------:R-:W-:Y:S02]  /*17120*/  FSEL R59, R37, -INF , !P5 ;  /* 0xff800000253b7808 */ /* 0x000fe40006800000 */
[----:B------:R-:W-:Y:S02]  /*17130*/  FMNMX.FTZ R4, R43, R4, !PT ;  /* 0x000000042b047209 */ /* 0x000fe40007810000 */
[----:B------:R-:W-:Y:S02]  /*17140*/  ISETP.GT.AND P2, PT, R11, 0x50, !P2 ;  /* 0x000000500b00780c */ /* 0x000fe40005744270 */
[----:B0-----:R-:W-:Y:S02]  /*17150*/  FMNMX.FTZ R13, R8, R13, !PT ;  /* 0x0000000d080d7209 */ /* 0x001fe40007810000 */
[----:B------:R-:W-:-:S02]  /*17160*/  ISETP.LT.OR P1, PT, R12, 0x4a, P1 ;  /* 0x0000004a0c00780c */ /* 0x000fc40000f21670 */
[----:B------:R-:W-:Y:S02]  /*17170*/  FSEL R39, R39, -INF , !P0 ;  /* 0xff80000027277808 */ /* 0x000fe40004000000 */
[----:B------:R-:W-:Y:S01]  /*17180*/  FMNMX.FTZ R4, R59, R4, !PT ;  /* 0x000000043b047209 */ /* 0x000fe20007810000 */
[----:B------:R-:W0:Y:S01]  /*17190*/  SHFL.BFLY PT, R14, R13, 0x1, 0x1f ;  /* 0x0c201f000d0e7f89 */ /* 0x000e2200000e0000 */
[----:B------:R-:W-:Y:S02]  /*171a0*/  ISETP.GT.AND P3, PT, R11, 0x51, !P3 ;  /* 0x000000510b00780c */ /* 0x000fe40005f64270 */
[----:B------:R-:W-:Y:S02]  /*171b0*/  ISETP.LT.OR P2, PT, R12, 0x51, P2 ;  /* 0x000000510c00780c */ /* 0x000fe40001741670 */
[----:B------:R-:W-:Y:S02]  /*171c0*/  FSEL R41, R41, -INF , !P1 ;  /* 0xff80000029297808 */ /* 0x000fe40004800000 */
[----:B------:R-:W-:-:S02]  /*171d0*/  FMNMX.FTZ R4, R39, R4, !PT ;  /* 0x0000000427047209 */ /* 0x000fc40007810000 */
[----:B------:R-:W-:Y:S02]  /*171e0*/  ISETP.GT.AND P4, PT, R11, 0x58, !P4 ;  /* 0x000000580b00780c */ /* 0x000fe40006784270 */
[C---:B------:R-:W-:Y:S02]  /*171f0*/  ISETP.LT.OR P3, PT, R12.reuse, 0x52, P3 ;  /* 0x000000520c00780c */ /* 0x040fe40001f61670 */
[----:B------:R-:W-:Y:S02]  /*17200*/  FSEL R51, R51, -INF , !P2 ;  /* 0xff80000033337808 */ /* 0x000fe40005000000 */
[----:B------:R-:W-:Y:S02]  /*17210*/  FMNMX.FTZ R4, R41, R4, !PT ;  /* 0x0000000429047209 */ /* 0x000fe40007810000 */
[----:B------:R-:W-:Y:S02]  /*17220*/  ISETP.GT.AND P0, PT, R11, 0x59, !P6 ;  /* 0x000000590b00780c */ /* 0x000fe40007704270 */
[----:B------:R-:W-:-:S02]  /*17230*/  ISETP.LT.OR P4, PT, R12, 0x59, P4 ;  /* 0x000000590c00780c */ /* 0x000fc40002781670 */
[----:B------:R-:W-:Y:S02]  /*17240*/  FSEL R53, R53, -INF , !P3 ;  /* 0xff80000035357808 */ /* 0x000fe40005800000 */
[----:B------:R-:W-:Y:S02]  /*17250*/  FMNMX.FTZ R4, R51, R4, !PT ;  /* 0x0000000433047209 */ /* 0x000fe40007810000 */
[----:B------:R-:W-:Y:S02]  /*17260*/  ISETP.LT.OR P0, PT, R12, 0x5a, P0 ;  /* 0x0000005a0c00780c */ /* 0x000fe40000701670 */
[----:B------:R-:W-:Y:S02]  /*17270*/  FSEL R61, R9, -INF , !P4 ;  /* 0xff800000093d7808 */ /* 0x000fe40006000000 */
[----:B------:R-:W-:Y:S02]  /*17280*/  FMNMX.FTZ R4, R53, R4, !PT ;  /* 0x0000000435047209 */ /* 0x000fe40007810000 */
[----:B-1----:R-:W-:-:S02]  /*17290*/  FSEL R63, R21, -INF , !P0 ;  /* 0xff800000153f7808 */ /* 0x002fc40004000000 */
[----:B------:R-:W-:-:S04]  /*172a0*/  FMNMX.FTZ R4, R61, R4, !PT ;  /* 0x000000043d047209 */ /* 0x000fc80007810000 */
[----:B------:R-:W-:Y:S02]  /*172b0*/  FMNMX.FTZ R9, R63, R4, !PT ;  /* 0x000000043f097209 */ /* 0x000fe40007810000 */
[----:B0-----:R-:W-:Y:S01]  /*172c0*/  FMNMX.FTZ R12, R13, R14, !PT ;  /* 0x0000000e0d0c7209 */ /* 0x001fe20007810000 */
[----:B------:R-:W2:Y:S04]  /*172d0*/  LDL.64 R4, [R1+0x220] ;  /* 0x0002200001047983 */ /* 0x000ea80000100a00 */
[----:B------:R-:W-:Y:S04]  /*172e0*/  STL.64 [R1+0x210], R8 ;  /* 0x0002100801007387 */ /* 0x000fe80000100a00 */
[----:B------:R-:W4:Y:S04]  /*172f0*/  LDL R13, [R1+0x214] ;  /* 0x00021400010d7983 */ /* 0x000f280000100800 */
[----:B------:R-:W-:Y:S04]  /*17300*/  STL [R1+0x210], R12 ;  /* 0x0002100c01007387 */ /* 0x000fe80000100800 */
[----:B------:R-:W3:Y:S04]  /*17310*/  LDL R14, [R1+0x210] ;  /* 0x00021000010e7983 */ /* 0x000ee80000100800 */
[----:B----4-:R-:W0:Y:S02]  /*17320*/  SHFL.BFLY PT, R8, R13, 0x2, 0x1f ;  /* 0x0c401f000d087f89 */ /* 0x010e2400000e0000 */
[----:B0-----:R-:W-:-:S05]  /*17330*/  FMNMX.FTZ R8, R8, R13, !PT ;  /* 0x0000000d08087209 */ /* 0x001fca0007810000 */
[----:B------:R-:W0:Y:S01]  /*17340*/  SHFL.BFLY PT, R9, R8, 0x1, 0x1f ;  /* 0x0c201f0008097f89 */ /* 0x000e2200000e0000 */
[----:B---3--:R-:W-:Y:S01]  /*17350*/  FSETP.NEU.FTZ.AND P0, PT, R14, -INF , PT ;  /* 0xff8000000e00780b */ /* 0x008fe20003f1d000 */
[----:B------:R-:W-:-:S03]  /*17360*/  FMUL.FTZ R11, R86, R14 ;  /* 0x0000000e560b7220 */ /* 0x000fc60000410000 */
[----:B------:R-:W-:Y:S02]  /*17370*/  FSEL R13, R14, RZ, P0 ;  /* 0x000000ff0e0d7208 */ /* 0x000fe40000000000 */
[----:B------:R-:W-:-:S03]  /*17380*/  FSEL R11, R11, RZ, P0 ;  /* 0x000000ff0b0b7208 */ /* 0x000fc60000000000 */
[----:B------:R-:W-:Y:S01]  /*17390*/  FADD.FTZ R13, R6, -R13 ;  /* 0x8000000d060d7221 */ /* 0x000fe20000010000 */
[----:B0-----:R-:W-:-:S04]  /*173a0*/  FMNMX.FTZ R8, R8, R9, !PT ;  /* 0x0000000908087209 */ /* 0x001fc80007810000 */
[C---:B------:R-:W-:Y:S01]  /*173b0*/  FSETP.NEU.FTZ.AND P0, PT, R8.reuse, -INF , PT ;  /* 0xff8000000800780b */ /* 0x040fe20003f1d000 */
[----:B------:R-:W-:-:S03]  /*173c0*/  FMUL.FTZ R6, R8, R86 ;  /* 0x0000005608067220 */ /* 0x000fc60000410000 */
[----:B------:R-:W-:Y:S02]  /*173d0*/  FSEL R12, R8, RZ, P0 ;  /* 0x000000ff080c7208 */ /* 0x000fe40000000000 */
[----:B------:R-:W-:Y:S01]  /*173e0*/  FSEL R6, R6, RZ, P0 ;  /* 0x000000ff06067208 */ /* 0x000fe20000000000 */
[-CC-:B------:R-:W-:Y:S01]  /*173f0*/  FFMA.FTZ R152, R152, R86.reuse, -R11.reuse ;  /* 0x0000005698987223 */ /* 0x180fe2000001080b */
[-C--:B------:R-:W-:Y:S01]  /*17400*/  FMUL.FTZ R13, R13, R86.reuse ;  /* 0x000000560d0d7220 */ /* 0x080fe20000410000 */
[----:B------:R-:W-:Y:S02]  /*17410*/  FADD.FTZ R7, R7, -R12 ;  /* 0x8000000c07077221 */ /* 0x000fe40000010000 */
[-CC-:B------:R-:W-:Y:S01]  /*17420*/  FFMA.FTZ R32, R84, R86.reuse, -R6.reuse ;  /* 0x0000005654207223 */ /* 0x180fe20000010806 */
[-CC-:B------:R-:W-:Y:S01]  /*17430*/  FFMA.FTZ R15, R82, R86.reuse, -R11.reuse ;  /* 0x00000056520f7223 */ /* 0x180fe2000001080b */
[----:B------:R-:W-:Y:S01]  /*17440*/  FMUL.FTZ R7, R86, R7 ;  /* 0x0000000756077220 */ /* 0x000fe20000410000 */
[-CC-:B------:R-:W-:Y:S01]  /*17450*/  FFMA.FTZ R153, R57, R86.reuse, -R6.reuse ;  /* 0x0000005639997223 */ /* 0x180fe20000010806 */
[----:B------:R-:W-:Y:S01]  /*17460*/  MUFU.EX2 R152, R152 ;  /* 0x0000009800987308 */ /* 0x000fe20000000800 */
[-C--:B------:R-:W-:Y:S01]  /*17470*/  FFMA.FTZ R154, R154, R86.reuse, -R11 ;  /* 0x000000569a9a7223 */ /* 0x080fe2000001080b */
[----:B------:R-:W-:-:S06]  /*17480*/  FFMA.FTZ R31, R26, R86, -R6 ;  /* 0x000000561a1f7223 */ /* 0x000fcc0000010806 */
[----:B------:R-:W2:Y:S01]  /*17490*/  MUFU.EX2 R13, R13 ;  /* 0x0000000d000d7308 */ /* 0x000ea20000000800 */
[-C--:B------:R-:W-:Y:S01]  /*174a0*/  FFMA.FTZ R37, R74, R86.reuse, -R11 ;  /* 0x000000564a257223 */ /* 0x080fe2000001080b */
[----:B------:R-:W-:-:S06]  /*174b0*/  FFMA.FTZ R155, R55, R86, -R6 ;  /* 0x00000056379b7223 */ /* 0x000fcc0000010806 */
[----:B------:R-:W-:Y:S08]  /*174c0*/  MUFU.EX2 R32, R32 ;  /* 0x0000002000207308 */ /* 0x000ff00000000800 */
[----:B------:R-:W0:Y:S01]  /*174d0*/  MUFU.EX2 R12, R7 ;  /* 0x00000007000c7308 */ /* 0x000e220000000800 */
[----:B------:R-:W-:-:S07]  /*174e0*/  FFMA.FTZ R36, R24, R86, -R11 ;  /* 0x0000005618247223 */ /* 0x000fce000001080b */
[----:B------:R-:W1:Y:S01]  /*174f0*/  MUFU.EX2 R15, R15 ;  /* 0x0000000f000f7308 */ /* 0x000e620000000800 */
[----:B------:R-:W-:-:S07]  /*17500*/  FFMA.FTZ R30, R28, R86, -R6 ;  /* 0x000000561c1e7223 */ /* 0x000fce0000010806 */
[----:B------:R-:W3:Y:S01]  /*17510*/  MUFU.EX2 R153, R153 ;  /* 0x0000009900997308 */ /* 0x000ee20000000800 */
[----:B------:R-:W-:-:S07]  /*17520*/  FFMA.FTZ R156, R76, R86, -R11 ;  /* 0x000000564c9c7223 */ /* 0x000fce000001080b */
[----:B------:R-:W4:Y:S01]  /*17530*/  MUFU.EX2 R154, R154 ;  /* 0x0000009a009a7308 */ /* 0x000f220000000800 */
[----:B------:R-:W-:-:S07]  /*17540*/  FFMA.FTZ R157, R29, R86, -R6 ;  /* 0x000000561d9d7223 */ /* 0x000fce0000010806 */
[----:B------:R-:W4:Y:S01]  /*17550*/  MUFU.EX2 R31, R31 ;  /* 0x0000001f001f7308 */ /* 0x000f220000000800 */
[----:B------:R-:W-:Y:S01]  /*17560*/  FFMA.FTZ R14, R18, R86, -R6 ;  /* 0x00000056120e7223 */ /* 0x000fe20000010806 */
[----:B--2---:R-:W-:-:S06]  /*17570*/  FFMA.FTZ R4, R13, R4, R152 ;  /* 0x000000040d047223 */ /* 0x004fcc0000010098 */
[----:B------:R-:W2:Y:S01]  /*17580*/  MUFU.EX2 R37, R37 ;  /* 0x0000002500257308 */ /* 0x000ea20000000800 */
[----:B------:R-:W-:Y:S01]  /*17590*/  FFMA.FTZ R35, R56, R86, -R11 ;  /* 0x0000005638237223 */ /* 0x000fe2000001080b */
[----:B0-----:R-:W-:-:S06]  /*175a0*/  FFMA.FTZ R18, R5, R12, R32 ;  /* 0x0000000c05127223 */ /* 0x001fcc0000010020 */
[----:B------:R-:W0:Y:S01]  /*175b0*/  MUFU.EX2 R155, R155 ;  /* 0x0000009b009b7308 */ /* 0x000e220000000800 */
[----:B------:R-:W-:Y:S01]  /*175c0*/  FFMA.FTZ R29, R25, R86, -R6 ;  /* 0x00000056191d7223 */ /* 0x000fe20000010806 */
[----:B-1----:R-:W-:-:S06]  /*175d0*/  FADD.FTZ R5, R15, R4 ;  /* 0x000000040f057221 */ /* 0x002fcc0000010000 */
[----:B------:R-:W1:Y:S01]  /*175e0*/  MUFU.EX2 R36, R36 ;  /* 0x0000002400247308 */ /* 0x000e620000000800 */
[----:B------:R-:W-:Y:S01]  /*175f0*/  FFMA.FTZ R158, R78, R86, -R11 ;  /* 0x000000564e9e7223 */ /* 0x000fe2000001080b */
[----:B---3--:R-:W-:-:S06]  /*17600*/  FADD.FTZ R18, R153, R18 ;  /* 0x0000001299127221 */ /* 0x008fcc0000010000 */
[----:B------:R-:W3:Y:S01]  /*17610*/  MUFU.EX2 R30, R30 ;  /* 0x0000001e001e7308 */ /* 0x000ee20000000800 */
[----:B------:R-:W-:Y:S01]  /*17620*/  FFMA.FTZ R159, R49, R86, -R6 ;  /* 0x00000056319f7223 */ /* 0x000fe20000010806 */
[----:B----4-:R-:W-:-:S06]  /*17630*/  FADD.FTZ R4, R154, R5 ;  /* 0x000000059a047221 */ /* 0x010fcc0000010000 */
[----:B------:R-:W4:Y:S01]  /*17640*/  MUFU.EX2 R156, R156 ;  /* 0x0000009c009c7308 */ /* 0x000f220000000800 */
[----:B------:R-:W-:Y:S01]  /*17650*/  FFMA.FTZ R34, R58, R86, -R11 ;  /* 0x000000563a227223 */ /* 0x000fe2000001080b */
[----:B------:R-:W-:-:S06]  /*17660*/  FADD.FTZ R18, R31, R18 ;  /* 0x000000121f127221 */ /* 0x000fcc0000010000 */
[----:B------:R-:W4:Y:S01]  /*17670*/  MUFU.EX2 R157, R157 ;  /* 0x0000009d009d7308 */ /* 0x000f220000000800 */
[----:B------:R-:W-:Y:S01]  /*17680*/  FFMA.FTZ R28, R27, R86, -R6 ;  /* 0x000000561b1c7223 */ /* 0x000fe20000010806 */
[----:B--2---:R-:W-:-:S06]  /*17690*/  FADD.FTZ R5, R37, R4 ;  /* 0x0000000425057221 */ /* 0x004fcc0000010000 */
[----:B------:R-:W2:Y:S01]  /*176a0*/  MUFU.EX2 R35, R35 ;  /* 0x0000002300237308 */ /* 0x000ea20000000800 */
[----:B------:R-:W-:Y:S01]  /*176b0*/  FFMA.FTZ R160, R80, R86, -R11 ;  /* 0x0000005650a07223 */ /* 0x000fe2000001080b */
[----:B0-----:R-:W-:-:S06]  /*176c0*/  FADD.FTZ R7, R155, R18 ;  /* 0x000000129b077221 */ /* 0x001fcc0000010000 */
        /* <DEDUP_REMOVED lines=13> */
[----:B--2---:R-:W-:Y:S01]  /*177a0*/  FADD.FTZ R5, R35, R18 ;  /* 0x0000001223057221 */ /* 0x004fe20000010000 */
[----:B------:R-:W-:-:S06]  /*177b0*/  FFMA.FTZ R223, R46, R86, -R11 ;  /* 0x000000562edf7223 */ /* 0x000fcc000001080b */
[----:B------:R-:W2:Y:S01]  /*177c0*/  MUFU.EX2 R160, R160 ;  /* 0x000000a000a07308 */ /* 0x000ea20000000800 */
[----:B0-----:R-:W-:Y:S01]  /*177d0*/  FADD.FTZ R4, R29, R4 ;  /* 0x000000041d047221 */ /* 0x001fe20000010000 */
[----:B------:R-:W-:-:S06]  /*177e0*/  FFMA.FTZ R219, R19, R86, -R6 ;  /* 0x0000005613db7223 */ /* 0x000fcc0000010806 */
[----:B------:R-:W0:Y:S01]  /*177f0*/  MUFU.EX2 R161, R161 ;  /* 0x000000a100a17308 */ /* 0x000e220000000800 */
[----:B-1----:R-:W-:Y:S01]  /*17800*/  FADD.FTZ R5, R158, R5 ;  /* 0x000000059e057221 */ /* 0x002fe20000010000 */
[----:B------:R-:W-:-:S06]  /*17810*/  FFMA.FTZ R224, R62, R86, -R11 ;  /* 0x000000563ee07223 */ /* 0x000fcc000001080b */
[----:B------:R-:W1:Y:S01]  /*17820*/  MUFU.EX2 R33, R33 ;  /* 0x0000002100217308 */ /* 0x000e620000000800 */
[----:B---3--:R-:W-:Y:S01]  /*17830*/  FADD.FTZ R7, R159, R4 ;  /* 0x000000049f077221 */ /* 0x008fe20000010000 */
[----:B------:R-:W-:-:S06]  /*17840*/  FFMA.FTZ R220, R38, R86, -R6 ;  /* 0x0000005626dc7223 */ /* 0x000fcc0000010806 */
[----:B------:R-:W3:Y:S01]  /*17850*/  MUFU.EX2 R163, R163 ;  /* 0x000000a300a37308 */ /* 0x000ee20000000800 */
[----:B----4-:R-:W-:Y:S01]  /*17860*/  FADD.FTZ R5, R34, R5 ;  /* 0x0000000522057221 */ /* 0x010fe20000010000 */
[----:B------:R-:W-:-:S06]  /*17870*/  FFMA.FTZ R221, R48, R86, -R11 ;  /* 0x0000005630dd7223 */ /* 0x000fcc000001080b */
[----:B------:R-:W4:Y:S01]  /*17880*/  MUFU.EX2 R162, R162 ;  /* 0x000000a200a27308 */ /* 0x000f220000000800 */
[----:B------:R-:W-:Y:S01]  /*17890*/  FADD.FTZ R4, R28, R7 ;  /* 0x000000071c047221 */ /* 0x000fe20000010000 */
[----:B------:R-:W-:-:S06]  /*178a0*/  FFMA.FTZ R175, R40, R86, -R6 ;  /* 0x0000005628af7223 */ /* 0x000fcc0000010806 */
        /* <DEDUP_REMOVED lines=52> */
[----:B------:R-:W-:Y:S01]  /*17bf0*/  FADD.FTZ R4, R170, R5 ;  /* 0x00000005aa047221 */ /* 0x000fe20000010000 */
[----:B------:R-:W-:-:S06]  /*17c00*/  FFMA.FTZ R18, R63, R86, -R6 ;  /* 0x000000563f127223 */ /* 0x000fcc0000010806 */
[----:B------:R-:W4:Y:S01]  /*17c10*/  MUFU.EX2 R19, R19 ;  /* 0x0000001300137308 */ /* 0x000f220000000800 */
[----:B--2---:R-:W-:Y:S01]  /*17c20*/  FADD.FTZ R6, R172, R7 ;  /* 0x00000007ac067221 */ /* 0x004fe20000010000 */
[----:B0-----:R-:W-:-:S06]  /*17c30*/  FADD.FTZ R5, R167, R4 ;  /* 0x00000004a7057221 */ /* 0x001fcc0000010000 */
[----:B------:R-:W0:Y:S08]  /*17c40*/  MUFU.EX2 R166, R166 ;  /* 0x000000a600a67308 */ /* 0x000e300000000800 */
[----:B------:R-:W2:Y:S01]  /*17c50*/  MUFU.EX2 R20, R20 ;  /* 0x0000001400147308 */ /* 0x000ea20000000800 */
[----:B-1----:R-:W-:Y:S01]  /*17c60*/  FADD.FTZ R6, R171, R6 ;  /* 0x00000006ab067221 */ /* 0x002fe20000010000 */
[----:B---3--:R-:W-:-:S06]  /*17c70*/  FADD.FTZ R4, R168, R5 ;  /* 0x00000005a8047221 */ /* 0x008fcc0000010000 */
[----:B------:R-:W1:Y:S08]  /*17c80*/  MUFU.EX2 R164, R164 ;  /* 0x000000a400a47308 */ /* 0x000e700000000800 */
[----:B------:R-:W3:Y:S01]  /*17c90*/  MUFU.EX2 R11, R11 ;  /* 0x0000000b000b7308 */ /* 0x000ee20000000800 */
[----:B----4-:R-:W-:Y:S01]  /*17ca0*/  FADD.FTZ R5, R165, R6 ;  /* 0x00000006a5057221 */ /* 0x010fe20000010000 */
[----:B------:R-:W-:-:S06]  /*17cb0*/  FADD.FTZ R7, R19, R4 ;  /* 0x0000000413077221 */ /* 0x000fcc0000010000 */
[----:B------:R-:W4:Y:S08]  /*17cc0*/  MUFU.EX2 R21, R21 ;  /* 0x0000001500157308 */ /* 0x000f300000000800 */
[----:B------:R-:W4:Y:S01]  /*17cd0*/  MUFU.EX2 R18, R18 ;  /* 0x0000001200127308 */ /* 0x000f220000000800 */
[----:B0-----:R-:W-:Y:S01]  /*17ce0*/  FADD.FTZ R5, R166, R5 ;  /* 0x00000005a6057221 */ /* 0x001fe20000010000 */
[----:B--2---:R-:W-:-:S03]  /*17cf0*/  FADD.FTZ R4, R20, R7 ;  /* 0x0000000714047221 */ /* 0x004fc60000010000 */
[----:B-1----:R-:W-:Y:S01]  /*17d00*/  FADD.FTZ R6, R164, R5 ;  /* 0x00000005a4067221 */ /* 0x002fe20000010000 */
[----:B---3--:R-:W-:-:S03]  /*17d10*/  FADD.FTZ R5, R11, R4 ;  /* 0x000000040b057221 */ /* 0x008fc60000010000 */
[----:B----4-:R-:W-:Y:S01]  /*17d20*/  FADD.FTZ R4, R21, R6 ;  /* 0x0000000615047221 */ /* 0x010fe20000010000 */
[----:B------:R-:W-:Y:S01]  /*17d30*/  STL [R1+0x214], R8 ;  /* 0x0002140801007387 */ /* 0x000fe20000100800 */
[----:B------:R-:W-:-:S05]  /*17d40*/  FADD.FTZ R5, R18, R5 ;  /* 0x0000000512057221 */ /* 0x000fca0000010000 */
        /* <DEDUP_REMOVED lines=85> */
[----:B------:R0:W-:Y:S01]  /*182a0*/  ST.E desc[UR36][R16.64+0x250], R7 ;  /* 0x0002500710007985 */ /* 0x0001e2000c101924 */
[----:B-1----:R-:W-:-:S03]  /*182b0*/  FMUL.FTZ R9, R13, R114 ;  /* 0x000000720d097220 */ /* 0x002fc60000410000 */
[----:B------:R1:W-:Y:S04]  /*182c0*/  ST.E desc[UR36][R16.64+0x260], R25 ;  /* 0x0002601910007985 */ /* 0x0003e8000c101924 */
[----:B------:R2:W-:Y:S01]  /*182d0*/  ST.E desc[UR36][R16.64+0x264], R27 ;  /* 0x0002641b10007985 */ /* 0x0005e2000c101924 */
[----:B------:R-:W-:-:S03]  /*182e0*/  FMUL.FTZ R47, R13, R138 ;  /* 0x0000008a0d2f7220 */ /* 0x000fc60000410000 */
[----:B------:R3:W-:Y:S01]  /*182f0*/  ST.E desc[UR36][R16.64+0x270], R39 ;  /* 0x0002702710007985 */ /* 0x0007e2000c101924 */
[----:B0-----:R-:W-:-:S03]  /*18300*/  FMUL.FTZ R7, R13, R132 ;  /* 0x000000840d077220 */ /* 0x001fc60000410000 */
[----:B------:R0:W-:Y:S01]  /*18310*/  ST.E desc[UR36][R16.64+0x274], R41 ;  /* 0x0002742910007985 */ /* 0x0001e2000c101924 */
[----:B-1----:R-:W-:-:S03]  /*18320*/  FMUL.FTZ R25, R13, R142 ;  /* 0x0000008e0d197220 */ /* 0x002fc60000410000 */
[----:B------:R1:W-:Y:S01]  /*18330*/  ST.E desc[UR36][R16.64+0x280], R43 ;  /* 0x0002802b10007985 */ /* 0x0003e2000c101924 */
[----:B--2---:R-:W-:-:S03]  /*18340*/  FMUL.FTZ R27, R13, R144 ;  /* 0x000000900d1b7220 */ /* 0x004fc60000410000 */
[----:B------:R2:W-:Y:S01]  /*18350*/  ST.E desc[UR36][R16.64+0x294], R45 ;  /* 0x0002942d10007985 */ /* 0x0005e2000c101924 */
[C---:B---3--:R-:W-:Y:S01]  /*18360*/  FMUL.FTZ R39, R13.reuse, R146 ;  /* 0x000000920d277220 */ /* 0x048fe20000410000 */
[C---:B0-----:R-:W-:Y:S02]  /*18370*/  FMUL.FTZ R41, R13.reuse, R148 ;  /* 0x000000940d297220 */ /* 0x041fe40000410000 */
[----:B------:R0:W-:Y:S01]  /*18380*/  ST.E desc[UR36][R16.64+0x2f0], R9 ;  /* 0x0002f00910007985 */ /* 0x0001e2000c101924 */
[C---:B-1----:R-:W-:Y:S01]  /*18390*/  FMUL.FTZ R43, R13.reuse, R150 ;  /* 0x000000960d2b7220 */ /* 0x042fe20000410000 */
[C---:B--2---:R-:W-:Y:S02]  /*183a0*/  FMUL.FTZ R45, R13.reuse, R112 ;  /* 0x000000700d2d7220 */ /* 0x044fe40000410000 */
[----:B------:R1:W-:Y:S01]  /*183b0*/  ST.E desc[UR36][R16.64+0x284], R7 ;  /* 0x0002840710007985 */ /* 0x0003e2000c101924 */
[----:B0-----:R-:W-:-:S03]  /*183c0*/  FMUL.FTZ R9, R13, R92 ;  /* 0x0000005c0d097220 */ /* 0x001fc60000410000 */
[----:B------:R-:W-:Y:S01]  /*183d0*/  ST.E desc[UR36][R16.64+0x2a0], R47 ;  /* 0x0002a02f10007985 */ /* 0x000fe2000c101924 */
[----:B------:R-:W-:-:S03]  /*183e0*/  FMUL.FTZ R49, R13, R140 ;  /* 0x0000008c0d317220 */ /* 0x000fc60000410000 */
        /* <DEDUP_REMOVED lines=10> */
[C---:B---3--:R-:W-:Y:S02]  /*18490*/  FMUL.FTZ R41, R13.reuse, R106 ;  /* 0x0000006a0d297220 */ /* 0x048fe40000410000 */
[----:B------:R2:W-:Y:S01]  /*184a0*/  ST.E desc[UR36][R16.64+0x330], R9 ;  /* 0x0003300910007985 */ /* 0x0005e2000c101924 */
[C---:B0-----:R-:W-:Y:S01]  /*184b0*/  FMUL.FTZ R43, R13.reuse, R104 ;  /* 0x000000680d2b7220 */ /* 0x041fe20000410000 */
[C---:B------:R-:W-:Y:S01]  /*184c0*/  FMUL.FTZ R47, R13.reuse, R96 ;  /* 0x000000600d2f7220 */ /* 0x040fe20000410000 */
[C---:B-1----:R-:W-:Y:S01]  /*184d0*/  FMUL.FTZ R45, R13.reuse, R98 ;  /* 0x000000620d2d7220 */ /* 0x042fe20000410000 */
[----:B------:R0:W-:Y:S01]  /*184e0*/  ST.E desc[UR36][R16.64+0x2a4], R49 ;  /* 0x0002a43110007985 */ /* 0x0001e2000c101924 */
[----:B--2---:R-:W-:-:S03]  /*184f0*/  FMUL.FTZ R9, R13, R72 ;  /* 0x000000480d097220 */ /* 0x004fc60000410000 */
[----:B------:R1:W-:Y:S04]  /*18500*/  ST.E desc[UR36][R16.64+0x2e4], R7 ;  /* 0x0002e40710007985 */ /* 0x0003e8000c101924 */
[----:B------:R2:W-:Y:S01]  /*18510*/  ST.E desc[UR36][R16.64+0x300], R25 ;  /* 0x0003001910007985 */ /* 0x0005e2000c101924 */
[----:B0-----:R-:W-:-:S03]  /*18520*/  FMUL.FTZ R49, R13, R94 ;  /* 0x0000005e0d317220 */ /* 0x001fc60000410000 */
[----:B------:R0:W-:Y:S04]  /*18530*/  ST.E desc[UR36][R16.64+0x304], R27 ;  /* 0x0003041b10007985 */ /* 0x0001e8000c101924 */
[----:B------:R3:W-:Y:S01]  /*18540*/  ST.E desc[UR36][R16.64+0x310], R39 ;  /* 0x0003102710007985 */ /* 0x0007e2000c101924 */
[----:B-1----:R-:W-:-:S03]  /*18550*/  FMUL.FTZ R7, R13, R100 ;  /* 0x000000640d077220 */ /* 0x002fc60000410000 */
[----:B------:R1:W-:Y:S01]  /*18560*/  ST.E desc[UR36][R16.64+0x314], R41 ;  /* 0x0003142910007985 */ /* 0x0003e2000c101924 */
[----:B--2---:R-:W-:-:S03]  /*18570*/  FMUL.FTZ R25, R13, R90 ;  /* 0x0000005a0d197220 */ /* 0x004fc60000410000 */
[----:B------:R2:W-:Y:S01]  /*18580*/  ST.E desc[UR36][R16.64+0x320], R43 ;  /* 0x0003202b10007985 */ /* 0x0005e2000c101924 */
[----:B0-----:R-:W-:-:S03]  /*18590*/  FMUL.FTZ R27, R13, R82 ;  /* 0x000000520d1b7220 */ /* 0x001fc60000410000 */
[----:B------:R0:W-:Y:S01]  /*185a0*/  ST.E desc[UR36][R16.64+0x334], R45 ;  /* 0x0003342d10007985 */ /* 0x0001e2000c101924 */
[----:B---3--:R-:W-:-:S03]  /*185b0*/  FMUL.FTZ R39, R13, R88 ;  /* 0x000000580d277220 */ /* 0x008fc60000410000 */
[----:B------:R3:W-:Y:S01]  /*185c0*/  ST.E desc[UR36][R16.64+0x340], R47 ;  /* 0x0003402f10007985 */ /* 0x0007e2000c101924 */
[C---:B-1----:R-:W-:Y:S01]  /*185d0*/  FMUL.FTZ R41, R13.reuse, R86 ;  /* 0x000000560d297220 */ /* 0x042fe20000410000 */
[C---:B--2---:R-:W-:Y:S02]  /*185e0*/  FMUL.FTZ R43, R13.reuse, R84 ;  /* 0x000000540d2b7220 */ /* 0x044fe40000410000 */
[----:B------:R1:W-:Y:S01]  /*185f0*/  ST.E desc[UR36][R16.64+0x380], R9 ;  /* 0x0003800910007985 */ /* 0x0003e2000c101924 */
[C---:B0-----:R-:W-:Y:S01]  /*18600*/  FMUL.FTZ R45, R13.reuse, R78 ;  /* 0x0000004e0d2d7220 */ /* 0x041fe20000410000 */
[C---:B---3--:R-:W-:Y:S02]  /*18610*/  FMUL.FTZ R47, R13.reuse, R76 ;  /* 0x0000004c0d2f7220 */ /* 0x048fe40000410000 */
[----:B------:R0:W-:Y:S01]  /*18620*/  ST.E desc[UR36][R16.64+0x324], R7 ;  /* 0x0003240710007985 */ /* 0x0001e2000c101924 */
[----:B-1----:R-:W-:-:S03]  /*18630*/  FMUL.FTZ R9, R13, R52 ;  /* 0x000000340d097220 */ /* 0x002fc60000410000 */
        /* <DEDUP_REMOVED lines=20> */
[----:B------:R1:W-:Y:S01]  /*18780*/  ST.E desc[UR36][R16.64+0x394], R49 ;  /* 0x0003943110007985 */ /* 0x0003e2000c101924 */
[C---:B------:R-:W-:Y:S01]  /*18790*/  FMUL.FTZ R51, R13.reuse, R51 ;  /* 0x000000330d337220 */ /* 0x040fe20000410000 */
[C---:B------:R-:W-:Y:S02]  /*187a0*/  FMUL.FTZ R53, R13.reuse, R53 ;  /* 0x000000350d357220 */ /* 0x040fe40000410000 */
[----:B------:R2:W-:Y:S01]  /*187b0*/  ST.E desc[UR36][R16.64+0x3a0], R25 ;  /* 0x0003a01910007985 */ /* 0x0005e2000c101924 */
[----:B------:R-:W-:Y:S01]  /*187c0*/  LOP3.LUT R8, R6, 0x8, RZ, 0xfc, !PT ;  /* 0x0000000806087812 */ /* 0x000fe200078efcff */
[C---:B0-----:R-:W-:Y:S02]  /*187d0*/  FMUL.FTZ R7, R13.reuse, R60 ;  /* 0x0000003c0d077220 */ /* 0x041fe40000410000 */
        /* <DEDUP_REMOVED lines=14> */
[C---:B---3--:R-:W-:Y:S01]  /*188c0*/  FMUL.FTZ R47, R13.reuse, R26 ;  /* 0x0000001a0d2f7220 */ /* 0x048fe20000410000 */
[----:B------:R-:W-:Y:S01]  /*188d0*/  FMUL.FTZ R13, R13, R38 ;  /* 0x000000260d0d7220 */ /* 0x000fe20000410000 */
[--C-:B-1----:R-:W-:Y:S01]  /*188e0*/  IMAD.MOV.U32 R9, RZ, RZ, R5.reuse ;  /* 0x000000ffff097224 */ /* 0x102fe200078e0005 */
[----:B------:R-:W-:Y:S04]  /*188f0*/  ST.E desc[UR36][R16.64+0x2d4], R51 ;  /* 0x0002d43310007985 */ /* 0x000fe8000c101924 */
        /* <DEDUP_REMOVED lines=202> */
[----:B------:R-:W-:Y:S04]  /*195a0*/  ST.E desc[UR36][R16.64+0x40c], R45 ;  /* 0x00040c2d10007985 */ /* 0x000fe8000c101924 */
[----:B------:R1:W-:Y:S04]  /*195b0*/  ST.E desc[UR36][R16.64+0x418], R43 ;  /* 0x0004182b10007985 */ /* 0x0003e8000c101924 */
[----:B------:R2:W-:Y:S04]  /*195c0*/  ST.E desc[UR36][R16.64+0x41c], R39 ;  /* 0x00041c2710007985 */ /* 0x0005e8000c101924 */
[----:B------:R-:W-:Y:S04]  /*195d0*/  ST.E desc[UR36][R16.64+0x428], R51 ;  /* 0x0004283310007985 */ /* 0x000fe8000c101924 */
[----:B------:R3:W-:Y:S04]  /*195e0*/  ST.E desc[UR36][R16.64+0x42c], R25 ;  /* 0x00042c1910007985 */ /* 0x0007e8000c101924 */
[----:B------:R4:W-:Y:S01]  /*195f0*/  ST.E desc[UR36][R16.64+0x438], R27 ;  /* 0x0004381b10007985 */ /* 0x0009e2000c101924 */
[----:B------:R4:W-:Y:S06]  /*19600*/  BAR.SYNC.DEFER_BLOCKING R26, 0x100 ;  /* 0x0004001a0000751d */ /* 0x0009ec0000010000 */
[----:B0-----:R-:W2:Y:S04]  /*19610*/  LD.E R41, desc[UR36][R16.64+0x240] ;  /* 0x0002402410297980 */ /* 0x001ea8000c101900 */
[----:B------:R-:W4:Y:S04]  /*19620*/  LD.E R24, desc[UR36][R2.64] ;  /* 0x0000002402187980 */ /* 0x000f28000c101900 */
[----:B------:R-:W4:Y:S04]  /*19630*/  LD.E.64 R12, desc[UR36][R16.64+0x88] ;  /* 0x00008824100c7980 */ /* 0x000f28000c101b00 */
[----:B--2---:R0:W-:Y:S04]  /*19640*/  ST.E desc[UR36][R16.64+0x240], R41 ;  /* 0x0002402910007985 */ /* 0x0041e8000c101924 */
[----:B-1----:R-:W2:Y:S04]  /*19650*/  LD.E R43, desc[UR36][R4.64] ;  /* 0x00000024042b7980 */ /* 0x002ea8000c101900 */
[----:B--2---:R1:W-:Y:S04]  /*19660*/  ST.E desc[UR36][R4.64], R43 ;  /* 0x0000002b04007985 */ /* 0x0043e8000c101924 */
[----:B------:R-:W2:Y:S04]  /*19670*/  LD.E R39, desc[UR36][R8.64] ;  /* 0x0000002408277980 */ /* 0x000ea8000c101900 */
[----:B--2---:R2:W-:Y:S04]  /*19680*/  ST.E desc[UR36][R8.64], R39 ;  /* 0x0000002708007985 */ /* 0x0045e8000c101924 */
[----:B---3--:R-:W3:Y:S04]  /*19690*/  LD.E R25, desc[UR36][R6.64] ;  /* 0x0000002406197980 */ /* 0x008ee8000c101900 */
[----:B---3--:R3:W-:Y:S04]  /*196a0*/  ST.E desc[UR36][R6.64], R25 ;  /* 0x0000001906007985 */ /* 0x0087e8000c101924 */
[----:B----4-:R-:W4:Y:S04]  /*196b0*/  LD.E R27, desc[UR36][R16.64+0x250] ;  /* 0x00025024101b7980 */ /* 0x010f28000c101900 */
[----:B------:R-:W4:Y:S04]  /*196c0*/  LD.E R45, desc[UR36][R16.64+0x254] ;  /* 0x00025424102d7980 */ /* 0x000f28000c101900 */
[----:B------:R-:W4:Y:S04]  /*196d0*/  LD.E R47, desc[UR36][R16.64+0x258] ;  /* 0x00025824102f7980 */ /* 0x000f28000c101900 */
[----:B0-----:R-:W4:Y:S04]  /*196e0*/  LD.E R41, desc[UR36][R16.64+0x25c] ;  /* 0x00025c2410297980 */ /* 0x001f28000c101900 */
[----:B------:R-:W4:Y:S04]  /*196f0*/  LD.E R49, desc[UR36][R16.64+0x260] ;  /* 0x0002602410317980 */ /* 0x000f28000c101900 */
[----:B------:R-:W4:Y:S04]  /*19700*/  LD.E R51, desc[UR36][R16.64+0x264] ;  /* 0x0002642410337980 */ /* 0x000f28000c101900 */
[----:B-1----:R-:W4:Y:S04]  /*19710*/  LD.E R43, desc[UR36][R16.64+0x268] ;  /* 0x00026824102b7980 */ /* 0x002f28000c101900 */
        /* <DEDUP_REMOVED lines=68> */
[----:B----4-:R0:W-:Y:S04]  /*19b60*/  ST.E desc[UR36][R16.64+0x250], R27 ;  /* 0x0002501b10007985 */ /* 0x0101e8000c101924 */
[----:B------:R-:W-:Y:S04]  /*19b70*/  ST.E desc[UR36][R16.64+0x254], R45 ;  /* 0x0002542d10007985 */ /* 0x000fe8000c101924 */
[----:B------:R-:W-:Y:S04]  /*19b80*/  ST.E desc[UR36][R16.64+0x258], R47 ;  /* 0x0002582f10007985 */ /* 0x000fe8000c101924 */
[----:B------:R-:W-:Y:S04]  /*19b90*/  ST.E desc[UR36][R16.64+0x25c], R41 ;  /* 0x00025c2910007985 */ /* 0x000fe8000c101924 */
[----:B------:R-:W-:Y:S04]  /*19ba0*/  ST.E desc[UR36][R16.64+0x260], R49 ;  /* 0x0002603110007985 */ /* 0x000fe8000c101924 */
[----:B------:R-:W-:Y:S04]  /*19bb0*/  ST.E desc[UR36][R16.64+0x264], R51 ;  /* 0x0002643310007985 */ /* 0x000fe8000c101924 */
[----:B------:R-:W-:Y:S04]  /*19bc0*/  ST.E desc[UR36][R16.64+0x268], R43 ;  /* 0x0002682b10007985 */ /* 0x000fe8000c101924 */
[----:B------:R-:W-:Y:S04]  /*19bd0*/  ST.E desc[UR36][R16.64+0x26c], R53 ;  /* 0x00026c3510007985 */ /* 0x000fe8000c101924 */
[----:B--2---:R1:W-:Y:S04]  /*19be0*/  ST.E desc[UR36][R16.64+0x270], R39 ;  /* 0x0002702710007985 */ /* 0x0043e8000c101924 */
[----:B------:R2:W-:Y:S04]  /*19bf0*/  ST.E desc[UR36][R16.64+0x274], R55 ;  /* 0x0002743710007985 */ /* 0x0005e8000c101924 */
[----:B------:R4:W-:Y:S04]  /*19c00*/  ST.E desc[UR36][R16.64+0x278], R57 ;  /* 0x0002783910007985 */ /* 0x0009e8000c101924 */
[----:B------:R4:W-:Y:S04]  /*19c10*/  ST.E desc[UR36][R16.64+0x27c], R59 ;  /* 0x00027c3b10007985 */ /* 0x0009e8000c101924 */
[----:B------:R4:W-:Y:S04]  /*19c20*/  ST.E desc[UR36][R16.64+0x280], R61 ;  /* 0x0002803d10007985 */ /* 0x0009e8000c101924 */
[----:B------:R4:W-:Y:S04]  /*19c30*/  ST.E desc[UR36][R16.64+0x284], R63 ;  /* 0x0002843f10007985 */ /* 0x0009e8000c101924 */
[----:B------:R4:W-:Y:S04]  /*19c40*/  ST.E desc[UR36][R16.64+0x288], R65 ;  /* 0x0002884110007985 */ /* 0x0009e8000c101924 */
[----:B------:R4:W-:Y:S04]  /*19c50*/  ST.E desc[UR36][R16.64+0x28c], R67 ;  /* 0x00028c4310007985 */ /* 0x0009e8000c101924 */
[----:B0-----:R-:W3:Y:S04]  /*19c60*/  LD.E R27, desc[UR36][R16.64+0x298] ;  /* 0x00029824101b7980 */ /* 0x001ee8000c101900 */
[----:B-1----:R-:W3:Y:S04]  /*19c70*/  LD.E R39, desc[UR36][R16.64+0x2a0] ;  /* 0x0002a02410277980 */ /* 0x002ee8000c101900 */
[----:B------:R-:W3:Y:S04]  /*19c80*/  LD.E R41, desc[UR36][R16.64+0x2a8] ;  /* 0x0002a82410297980 */ /* 0x000ee8000c101900 */
[----:B------:R-:W3:Y:S04]  /*19c90*/  LD.E R43, desc[UR36][R16.64+0x2b0] ;  /* 0x0002b024102b7980 */ /* 0x000ee8000c101900 */
[----:B------:R-:W3:Y:S04]  /*19ca0*/  LD.E R45, desc[UR36][R16.64+0x2b8] ;  /* 0x0002b824102d7980 */ /* 0x000ee8000c101900 */
[----:B------:R-:W3:Y:S04]  /*19cb0*/  LD.E R47, desc[UR36][R16.64+0x2c0] ;  /* 0x0002c024102f7980 */ /* 0x000ee8000c101900 */
[----:B------:R-:W3:Y:S04]  /*19cc0*/  LD.E R49, desc[UR36][R16.64+0x2c8] ;  /* 0x0002c82410317980 */ /* 0x000ee8000c101900 */
[----:B------:R-:W3:Y:S04]  /*19cd0*/  LD.E R51, desc[UR36][R16.64+0x2d0] ;  /* 0x0002d02410337980 */ /* 0x000ee8000c101900 */
[----:B------:R-:W3:Y:S04]  /*19ce0*/  LD.E R53, desc[UR36][R16.64+0x2d8] ;  /* 0x0002d82410357980 */ /* 0x000ee8000c101900 */
[----:B--2---:R-:W2:Y:S04]  /*19cf0*/  LD.E R55, desc[UR36][R16.64+0x2e0] ;  /* 0x0002e02410377980 */ /* 0x004ea8000c101900 */
        /* <DEDUP_REMOVED lines=39> */
[----:B---3--:R0:W-:Y:S04]  /*19f70*/  ST.E desc[UR36][R16.64+0x290], R25 ;  /* 0x0002901910007985 */ /* 0x0081e8000c101924 */
        /* <DEDUP_REMOVED lines=34> */
[----:B--2---:R2:W-:Y:S04]  /*1a1a0*/  ST.E desc[UR36][R16.64+0x2e0], R55 ;  /* 0x0002e03710007985 */ /* 0x0045e8000c101924 */
        /* <DEDUP_REMOVED lines=101> */
[----:B------:R-:W4:Y:S04]  /*1a800*/  LD.E R38, desc[UR36][R16.64+0x278] ;  /* 0x0002782410267980 */ /* 0x000f28000c101900 */
        /* <DEDUP_REMOVED lines=16> */
[----:B--2---:R-:W3:Y:S04]  /*1a910*/  LD.E R55, desc[UR36][R16.64+0x2bc] ;  /* 0x0002bc2410377980 */ /* 0x004ee8000c101900 */
[----:B------:R-:W3:Y:S04]  /*1a920*/  LD.E R56, desc[UR36][R16.64+0x2c0] ;  /* 0x0002c02410387980 */ /* 0x000ee8000c101900 */
[----:B----4-:R-:W3:Y:S04]  /*1a930*/  LD.E R57, desc[UR36][R16.64+0x2c4] ;  /* 0x0002c42410397980 */ /* 0x010ee8000c101900 */
        /* <DEDUP_REMOVED lines=42> */
[----:B------:R-:W-:Y:S01]  /*1abe0*/  ISETP.NE.U32.AND P0, PT, R25, RZ, PT ;  /* 0x000000ff1900720c */ /* 0x000fe20003f05070 */
[----:B------:R-:W-:-:S02]  /*1abf0*/  IMAD.MOV.U32 R25, RZ, RZ, R13 ;  /* 0x000000ffff197224 */ /* 0x000fc400078e000d */
[----:B------:R-:W3:Y:S03]  /*1ac00*/  LD.E R100, desc[UR36][R16.64+0x370] ;  /* 0x0003702410647980 */ /* 0x000ee6000c101900 */
[----:B------:R-:W-:Y:S01]  /*1ac10*/  R2UR UR11, R25 ;  /* 0x00000000190b72ca */ /* 0x000fe200000e0000 */
        /* <DEDUP_REMOVED lines=54> */
[----:B------:R-:W-:-:S02]  /*1af80*/  R2UR UR6, R12 ;  /* 0x000000000c0672ca */ /* 0x000fc400000e0000 */
[----:B------:R-:W-:Y:S02]  /*1af90*/  R2UR UR7, R13 ;  /* 0x000000000d0772ca */ /* 0x000fe400000e0000 */
[----:B------:R-:W-:Y:S01]  /*1afa0*/  F2FP.F16.F32.PACK_AB R152, R15, R152 ;  /* 0x000000980f98723e */ /* 0x000fe200000000ff */
[----:B------:R-:W-:-:S03]  /*1afb0*/  VOTEU.ANY UP0, P0 ;  /* 0x00000000003f7886 */ /* 0x000fc60000000100 */
[----:B---3--:R-:W-:-:S07]  /*1afc0*/  WARPGROUP.ARRIVE ;  /* 0x00000000000079c5 */ /* 0x008fce0000000000 */
        /* <DEDUP_REMOVED lines=687> */
[----:B------:R0:W-:Y:S04]  /*1dac0*/  ST.E desc[UR36][R4.64], R25 ;  /* 0x0000001904007985 */ /* 0x0001e8000c101924 */
[----:B------:R-:W-:Y:S04]  /*1dad0*/  ST.E desc[UR36][R8.64], R26 ;  /* 0x0000001a08007985 */ /* 0x000fe8000c101924 */
[----:B------:R1:W-:Y:S04]  /*1dae0*/  ST.E desc[UR36][R6.64], R27 ;  /* 0x0000001b06007985 */ /* 0x0003e8000c101924 */
[----:B------:R-:W-:Y:S04]  /*1daf0*/  ST.E desc[UR36][R16.64+0x250], R28 ;  /* 0x0002501c10007985 */ /* 0x000fe8000c101924 */
        /* <DEDUP_REMOVED lines=123> */
[----:B------:R-:W-:Y:S04]  /*1e2b0*/  STL [R1+0x68], R0 ;  /* 0x0000680001007387 */ /* 0x000fe80000100800 */
[----:B------:R-:W3:Y:S04]  /*1e2c0*/  LD.E R11, desc[UR36][R16.64+0x240] ;  /* 0x00024024100b7980 */ /* 0x000ee8000c101900 */
[----:B---3--:R3:W-:Y:S04]  /*1e2d0*/  ST.E desc[UR36][R16.64+0x240], R11 ;  /* 0x0002400b10007985 */ /* 0x0087e8000c101924 */
[----:B------:R-:W4:Y:S04]  /*1e2e0*/  LD.E R13, desc[UR36][R4.64] ;  /* 0x00000024040d7980 */ /* 0x000f28000c101900 */
[----:B----4-:R4:W-:Y:S04]  /*1e2f0*/  ST.E desc[UR36][R4.64], R13 ;  /* 0x0000000d04007985 */ /* 0x0109e8000c101924 */
[----:B------:R-:W2:Y:S04]  /*1e300*/  LD.E R15, desc[UR36][R8.64] ;  /* 0x00000024080f7980 */ /* 0x000ea8000c101900 */
[----:B--2---:R2:W-:Y:S04]  /*1e310*/  ST.E desc[UR36][R8.64], R15 ;  /* 0x0000000f08007985 */ /* 0x0045e8000c101924 */
[----:B------:R-:W3:Y:S04]  /*1e320*/  LD.E R19, desc[UR36][R6.64] ;  /* 0x0000002406137980 */ /* 0x000ee8000c101900 */
[----:B---3--:R3:W-:Y:S04]  /*1e330*/  ST.E desc[UR36][R6.64], R19 ;  /* 0x0000001306007985 */ /* 0x0087e8000c101924 */
[----:B------:R-:W3:Y:S04]  /*1e340*/  LD.E R21, desc[UR36][R16.64+0x250] ;  /* 0x0002502410157980 */ /* 0x000ee8000c101900 */
[----:B0-----:R-:W3:Y:S04]  /*1e350*/  LD.E R25, desc[UR36][R16.64+0x254] ;  /* 0x0002542410197980 */ /* 0x001ee8000c101900 */
[----:B-1----:R-:W3:Y:S04]  /*1e360*/  LD.E R27, desc[UR36][R16.64+0x258] ;  /* 0x00025824101b7980 */ /* 0x002ee8000c101900 */
[----:B------:R-:W3:Y:S04]  /*1e370*/  LD.E R29, desc[UR36][R16.64+0x25c] ;  /* 0x00025c24101d7980 */ /* 0x000ee8000c101900 */
[----:B------:R-:W3:Y:S04]  /*1e380*/  LD.E R11, desc[UR36][R16.64+0x260] ;  /* 0x00026024100b7980 */ /* 0x000ee8000c101900 */
[----:B------:R-:W3:Y:S04]  /*1e390*/  LD.E R31, desc[UR36][R16.64+0x264] ;  /* 0x00026424101f7980 */ /* 0x000ee8000c101900 */
[----:B----4-:R-:W4:Y:S04]  /*1e3a0*/  LD.E R5, desc[UR36][R16.64+0x268] ;  /* 0x0002682410057980 */ /* 0x010f28000c101900 */
[----:B------:R-:W4:Y:S04]  /*1e3b0*/  LD.E R13, desc[UR36][R16.64+0x26c] ;  /* 0x00026c24100d7980 */ /* 0x000f28000c101900 */
        /* <DEDUP_REMOVED lines=116> */
[----:B------:R-:W-:Y:S04]  /*1eb00*/  ST.E desc[UR36][R16.64+0x250], R21 ;  /* 0x0002501510007985 */ /* 0x000fe8000c101924 */
[----:B------:R-:W-:Y:S04]  /*1eb10*/  ST.E desc[UR36][R16.64+0x254], R25 ;  /* 0x0002541910007985 */ /* 0x000fe8000c101924 */
[----:B------:R-:W-:Y:S04]  /*1eb20*/  ST.E desc[UR36][R16.64+0x258], R27 ;  /* 0x0002581b10007985 */ /* 0x000fe8000c101924 */
[----:B------:R-:W-:Y:S04]  /*1eb30*/  ST.E desc[UR36][R16.64+0x25c], R29 ;  /* 0x00025c1d10007985 */ /* 0x000fe8000c101924 */
[----:B------:R-:W-:Y:S04]  /*1eb40*/  ST.E desc[UR36][R16.64+0x260], R11 ;  /* 0x0002600b10007985 */ /* 0x000fe8000c101924 */
[----:B------:R-:W-:Y:S04]  /*1eb50*/  ST.E desc[UR36][R16.64+0x264], R31 ;  /* 0x0002641f10007985 */ /* 0x000fe8000c101924 */
[----:B----4-:R-:W-:Y:S04]  /*1eb60*/  ST.E desc[UR36][R16.64+0x268], R5 ;  /* 0x0002680510007985 */ /* 0x010fe8000c101924 */
[----:B------:R-:W-:Y:S04]  /*1eb70*/  ST.E desc[UR36][R16.64+0x26c], R13 ;  /* 0x00026c0d10007985 */ /* 0x000fe8000c101924 */
[----:B--2---:R-:W-:Y:S04]  /*1eb80*/  ST.E desc[UR36][R16.64+0x270], R9 ;  /* 0x0002700910007985 */ /* 0x004fe8000c101924 */
[----:B------:R-:W-:Y:S04]  /*1eb90*/  ST.E desc[UR36][R16.64+0x274], R15 ;  /* 0x0002740f10007985 */ /* 0x000fe8000c101924 */
[----:B---3--:R-:W-:Y:S04]  /*1eba0*/  ST.E desc[UR36][R16.64+0x278], R7 ;  /* 0x0002780710007985 */ /* 0x008fe8000c101924 */
        /* <DEDUP_REMOVED lines=121> */
.L_x_3536:
[----:B------:R-:W-:Y:S05]  /*1f340*/  BSYNC B0 ;  /* 0x0000000000007941 */ /* 0x000fea0003800000 */
.L_x_3535:
        /* <DEDUP_REMOVED lines=9> */
.L_x_3508:
[----:B0-----:R-:W0:Y:S01]  /*1f3e0*/  S2R R0, SR_TID.X ;  /* 0x0000000000007919 */ /* 0x001e220000002100 */
[----:B------:R-:W-:Y:S05]  /*1f3f0*/  WARPSYNC.ALL ;  /* 0x0000000000007948 */ /* 0x000fea0003800000 */
[----:B0-----:R-:W-:-:S04]  /*1f400*/  SHF.R.U32.HI R0, RZ, 0x7, R0 ;  /* 0x00000007ff007819 */ /* 0x001fc80000011600 */
[----:B------:R-:W-:Y:S01]  /*1f410*/  IADD3 R141, -R0, 0xb, RZ ;  /* 0x0000000b008d7810 */ /* 0x000fe20007ffe1ff */
[----:B------:R-:W3:Y:S04]  /*1f420*/  LDL R5, [R1+0x220] ;  /* 0x0002200001057983 */ /* 0x000ee80000100800 */
[----:B------:R-:W4:Y:S04]  /*1f430*/  LDL R8, [R1+0x224] ;  /* 0x0002240001087983 */ /* 0x000f280000100800 */
[----:B------:R-:W5:Y:S04]  /*1f440*/  LDL R135, [R1+0x1f8] ;  /* 0x0001f80001877983 */ /* 0x000f680000100800 */
[----:B------:R-:W2:Y:S01]  /*1f450*/  LDL.64 R122, [R1+0x290] ;  /* 0x00029000017a7983 */ /* 0x000ea20000100a00 */
[----:B------:R-:W-:-:S02]  /*1f460*/  IMAD.MOV.U32 R140, RZ, RZ, -0x800000 ;  /* 0xff800000ff8c7424 */ /* 0x000fc400078e00ff */
[----:B------:R-:W-:Y:S01]  /*1f470*/  IMAD.MOV.U32 R138, RZ, RZ, -0x800000 ;  /* 0xff800000ff8a7424 */ /* 0x000fe200078e00ff */
[----:B------:R-:W2:Y:S01]  /*1f480*/  LDL.64 R132, [R1+0x240] ;  /* 0x0002400001847983 */ /* 0x000ea20000100a00 */
[----:B------:R-:W-:-:S03]  /*1f490*/  IMAD.MOV.U32 R137, RZ, RZ, RZ ;  /* 0x000000ffff897224 */ /* 0x000fc600078e00ff */
[----:B------:R-:W2:Y:S04]  /*1f4a0*/  LDL.64 R130, [R1+0x250] ;  /* 0x0002500001827983 */ /* 0x000ea80000100a00 */
        /* <DEDUP_REMOVED lines=57> */
[----:B------:R-:W2:Y:S04]  /*1f840*/  LDL R136, [R1+0x200] ;  /* 0x0002000001887983 */ /* 0x000ea80000100800 */
[----:B---3--:R-:W0:Y:S02]  /*1f850*/  SHFL.BFLY PT, R0, R5, 0x2, 0x1f ;  /* 0x0c401f0005007f89 */ /* 0x008e2400000e0000 */
[----:B0-----:R-:W-:-:S05]  /*1f860*/  FADD.FTZ R0, R5, R0 ;  /* 0x0000000005007221 */ /* 0x001fca0000010000 */
[----:B------:R-:W0:Y:S02]  /*1f870*/  SHFL.BFLY PT, R3, R0, 0x1, 0x1f ;  /* 0x0c201f0000037f89 */ /* 0x000e2400000e0000 */
[----:B0-----:R-:W-:-:S05]  /*1f880*/  FADD.FTZ R2, R0, R3 ;  /* 0x0000000300027221 */ /* 0x001fca0000010000 */
[----:B------:R-:W-:Y:S04]  /*1f890*/  STL [R1+0x220], R2 ;  /* 0x0002200201007387 */ /* 0x000fe80000100800 */
[----:B------:R-:W3:Y:S04]  /*1f8a0*/  LDL R134, [R1+0x220] ;  /* 0x0002200001867983 */ /* 0x000ee80000100800 */
[----:B----4-:R-:W0:Y:S02]  /*1f8b0*/  SHFL.BFLY PT, R3, R8, 0x2, 0x1f ;  /* 0x0c401f0008037f89 */ /* 0x010e2400000e0000 */
[----:B0-----:R-:W-:Y:S01]  /*1f8c0*/  FADD.FTZ R3, R3, R8 ;  /* 0x0000000803037221 */ /* 0x001fe20000010000 */
[----:B-----5:R-:W-:Y:S01]  /*1f8d0*/  VIADD R135, R135, 0x1 ;  /* 0x0000000187877836 */ /* 0x020fe20000000000 */
[----:B------:R-:W4:Y:S04]  /*1f8e0*/  LDL.64 R8, [R1+0x3f8] ;  /* 0x0003f80001087983 */ /* 0x000f280000100a00 */
[----:B------:R-:W0:Y:S02]  /*1f8f0*/  SHFL.BFLY PT, R4, R3, 0x1, 0x1f ;  /* 0x0c201f0003047f89 */ /* 0x000e2400000e0000 */
[----:B0-----:R-:W-:Y:S01]  /*1f900*/  FADD.FTZ R139, R3, R4 ;  /* 0x00000004038b7221 */ /* 0x001fe20000010000 */
[----:B------:R0:W-:Y:S08]  /*1f910*/  BAR.ARV R141, 0x100 ;  /* 0x0004008d0000751d */ /* 0x0001f00000002000 */
[----:B------:R-:W-:Y:S06]  /*1f920*/  BAR.ARV 0x8, 0x180 ;  /* 0x0206000000007b1d */ /* 0x000fec0000002000 */
[----:B------:R-:W-:-:S13]  /*1f930*/  FSETP.NE.FTZ.AND P1, PT, R139, RZ, PT ;  /* 0x000000ff8b00720b */ /* 0x000fda0003f35000 */
[----:B------:R-:W5:Y:S04]  /*1f940*/  @P1 LDL R6, [R1+0x230] ;  /* 0x0002300001061983 */ /* 0x000f680000100800 */
[----:B--2---:R-:W2:Y:S01]  /*1f950*/  @P1 LDL R7, [R1+0x214] ;  /* 0x0002140001071983 */ /* 0x004ea20000100800 */
[----:B---3--:R-:W-:-:S13]  /*1f960*/  FSETP.NE.FTZ.AND P0, PT, R134, RZ, PT ;  /* 0x000000ff8600720b */ /* 0x008fda0003f15000 */
[----:B------:R-:W3:Y:S04]  /*1f970*/  @P0 LDL R4, [R1+0x230] ;  /* 0x0002300001040983 */ /* 0x000ee80000100800 */
[----:B------:R-:W4:Y:S01]  /*1f980*/  @P0 LDL R5, [R1+0x210] ;  /* 0x0002100001050983 */ /* 0x000f220000100800 */
[----:B------:R-:W1:Y:S08]  /*1f990*/  @P0 MUFU.LG2 R0, R134 ;  /* 0x0000008600000308 */ /* 0x000e700000000c00 */
[----:B------:R-:W0:Y:S01]  /*1f9a0*/  @P1 MUFU.LG2 R2, R139 ;  /* 0x0000008b00021308 */ /* 0x000e220000000c00 */
[----:B-1----:R-:W-:-:S02]  /*1f9b0*/  @P0 FMUL.FTZ R3, R0, 0.69314718246459960938 ;  /* 0x3f31721800030820 */ /* 0x002fc40000410000 */
[----:B------:R-:W2:Y:S05]  /*1f9c0*/  LDL R0, [R1+0x204] ;  /* 0x0002040001007983 */ /* 0x000eaa0000100800 */
[----:B------:R1:W1:Y:S01]  /*1f9d0*/  @P0 MUFU.RCP R137, R134 ;  /* 0x0000008600890308 */ /* 0x0002620000001000 */
[----:B-----5:R-:W-:Y:S01]  /*1f9e0*/  @P1 FMUL.FTZ R6, R6, 0.69314718246459960938 ;  /* 0x3f31721806061820 */ /* 0x020fe20000410000 */
[----:B---3--:R-:W-:-:S04]  /*1f9f0*/  @P0 FMUL.FTZ R4, R4, 0.69314718246459960938 ;  /* 0x3f31721804040820 */ /* 0x008fc80000410000 */
[----:B----4-:R-:W-:Y:S01]  /*1fa00*/  @P0 FFMA.FTZ R140, R4, R5, R3 ;  /* 0x00000005048c0223 */ /* 0x010fe20000010003 */
[----:B0-----:R-:W-:Y:S01]  /*1fa10*/  @P1 FMUL.FTZ R3, R2, 0.69314718246459960938 ;  /* 0x3f31721802031820 */ /* 0x001fe20000410000 */
[----:B------:R-:W3:Y:S03]  /*1fa20*/  LDL.64 R4, [R1+0x408] ;  /* 0x0004080001047983 */ /* 0x000ee60000100a00 */
[----:B--2---:R-:W-:Y:S02]  /*1fa30*/  @P1 FFMA.FTZ R138, R6, R7, R3 ;  /* 0x00000007068a1223 */ /* 0x004fe40000010003 */
[----:B------:R-:W2:Y:S04]  /*1fa40*/  LDL.64 R2, [R1+0x428] ;  /* 0x0004280001027983 */ /* 0x000ea80000100a00 */
[----:B------:R-:W4:Y:S01]  /*1fa50*/  LDL.64 R6, [R1+0x438] ;  /* 0x0004380001067983 */ /* 0x000f220000100a00 */
[----:B------:R-:W-:-:S13]  /*1fa60*/  ISETP.NE.AND P0, PT, R135, 0x2, PT ;  /* 0x000000028700780c */ /* 0x000fda0003f05270 */
[----:B-1----:R-:W5:Y:S01]  /*1fa70*/  @!P0 LDL R134, [R1+0x1fc] ;  /* 0x0001fc0001868983 */ /* 0x002f620000100800 */
[-C--:B------:R-:W-:Y:S01]  /*1fa80*/  FMUL.FTZ R123, R123, R137.reuse ;  /* 0x000000897b7b7220 */ /* 0x080fe20000410000 */
[----:B------:R-:W-:-:S05]  /*1fa90*/  FMUL.FTZ R122, R122, R137 ;  /* 0x000000897a7a7220 */ /* 0x000fca0000410000 */
[----:B------:R0:W-:Y:S02]  /*1faa0*/  STL.64 [R1+0x290], R122 ;  /* 0x0002907a01007387 */ /* 0x0001e40000100a00 */
[----:B0-----:R-:W-:-:S06]  /*1fab0*/  IMAD.MOV.U32 R122, RZ, RZ, RZ ;  /* 0x000000ffff7a7224 */ /* 0x001fcc00078e00ff */
[----:B------:R-:W0:Y:S01]  /*1fac0*/  @P1 MUFU.RCP R122, R139 ;  /* 0x0000008b007a1308 */ /* 0x000e220000001000 */
        /* <DEDUP_REMOVED lines=121> */
[----:B------:R-:W-:Y:S01]  /*20260*/  VIADD R0, R0, 0x1 ;  /* 0x0000000100007836 */ /* 0x000fe20000000000 */
[----:B------:R0:W-:Y:S04]  /*20270*/  STL [R1+0x224], R139 ;  /* 0x0002248b01007387 */ /* 0x0001e80000100800 */
[----:B------:R0:W-:Y:S04]  /*20280*/  STL.64 [R1+0x240], R132 ;  /* 0x0002408401007387 */ /* 0x0001e80000100a00 */
[----:B------:R0:W-:Y:S04]  /*20290*/  STL.64 [R1+0x250], R130 ;  /* 0x0002508201007387 */ /* 0x0001e80000100a00 */
[----:B------:R0:W-:Y:S04]  /*202a0*/  STL.64 [R1+0x260], R128 ;  /* 0x0002608001007387 */ /* 0x0001e80000100a00 */
[----:B------:R0:W-:Y:S04]  /*202b0*/  STL.64 [R1+0x270], R126 ;  /* 0x0002707e01007387 */ /* 0x0001e80000100a00 */
[----:B------:R0:W-:Y:S04]  /*202c0*/  STL.64 [R1+0x280], R124 ;  /* 0x0002807c01007387 */ /* 0x0001e80000100a00 */
[----:B------:R0:W-:Y:S04]  /*202d0*/  STL [R1+0x220], R140 ;  /* 0x0002208c01007387 */ /* 0x0001e80000100800 */
        /* <DEDUP_REMOVED lines=23> */
[----:B------:R0:W-:Y:S01]  /*20450*/  STL.64 [R1+0x400], R78 ;  /* 0x0004004e01007387 */ /* 0x0001e20000100a00 */
[-C--:B---3--:R-:W-:Y:S01]  /*20460*/  FMUL.FTZ R5, R5, R122.reuse ;  /* 0x0000007a05057220 */ /* 0x088fe20000410000 */
[-C--:B------:R-:W-:Y:S01]  /*20470*/  FMUL.FTZ R4, R4, R122.reuse ;  /* 0x0000007a04047220 */ /* 0x080fe20000410000 */
[-C--:B--2---:R-:W-:Y:S01]  /*20480*/  FMUL.FTZ R3, R3, R122.reuse ;  /* 0x0000007a03037220 */ /* 0x084fe20000410000 */
[-C--:B------:R-:W-:Y:S01]  /*20490*/  FMUL.FTZ R2, R2, R122.reuse ;  /* 0x0000007a02027220 */ /* 0x080fe20000410000 */
[-C--:B----4-:R-:W-:Y:S01]  /*204a0*/  FMUL.FTZ R7, R7, R122.reuse ;  /* 0x0000007a07077220 */ /* 0x090fe20000410000 */
[----:B------:R-:W-:Y:S01]  /*204b0*/  FMUL.FTZ R6, R6, R122 ;  /* 0x0000007a06067220 */ /* 0x000fe20000410000 */
        /* <DEDUP_REMOVED lines=35> */
[----:B------:R0:W-:Y:S04]  /*206f0*/  STL [R1+0x200], R136 ;  /* 0x0002008801007387 */ /* 0x0001e80000100800 */
[----:B------:R0:W-:Y:S01]  /*20700*/  STL [R1+0x204], R0 ;  /* 0x0002040001007387 */ /* 0x0001e20000100800 */
[----:B-----5:R-:W-:-:S03]  /*20710*/  @!P0 LOP3.LUT R134, R134, 0x1, RZ, 0x3c, !PT ;  /* 0x0000000186868812 */ /* 0x020fc600078e3cff */
[----:B------:R0:W-:Y:S04]  /*20720*/  STL [R1+0x1f8], R135 ;  /* 0x0001f88701007387 */ /* 0x0001e80000100800 */
[----:B------:R0:W-:Y:S04]  /*20730*/  @!P0 STL [R1+0x1fc], R134 ;  /* 0x0001fc8601008387 */ /* 0x0001e80000100800 */
[----:B------:R0:W-:Y:S01]  /*20740*/  @!P0 STL [R1+0x1f8], RZ ;  /* 0x0001f8ff01008387 */ /* 0x0001e20000100800 */
[----:B------:R-:W-:-:S13]  /*20750*/  PLOP3.LUT P0, PT, PT, PT, PT, 0x8, 0x0 ;  /* 0x000000000000781c */ /* 0x000fda0003f0e170 */
.L_x_3442:
[----:B01----:R-:W0:Y:S01]  /*20760*/  S2R R7, SR_CgaCtaId ;  /* 0x0000000000077919 */ /* 0x003e220000008800 */
[----:B------:R-:W-:Y:S01]  /*20770*/  MOV R0, 0x400 ;  /* 0x0000040000007802 */ /* 0x000fe20000000f00 */
[----:B------:R-:W-:Y:S01]  /*20780*/  BSSY B0, `(.L_x_3538) ;  /* 0x00004b5000007945 */ /* 0x000fe20003800000 */
[----:B------:R-:W-:Y:S02]  /*20790*/  BAR.SYNC.DEFER_BLOCKING 0x5, 0x180 ;  /* 0x0146000000007b1d */ /* 0x000fe40000010000 */
[----:B0-----:R-:W-:-:S05]  /*207a0*/  LEA R0, R7, R0, 0x18 ;  /* 0x0000000007007211 */ /* 0x001fca00078ec0ff */
[----:B------:R-:W0:Y:S02]  /*207b0*/  LDS.128 R8, [R0+0x324d0] ;  /* 0x0324d00000087984 */ /* 0x000e240000000c00 */
[----:B0-----:R-:W-:Y:S02]  /*207c0*/  R2UR UR5, R9 ;  /* 0x00000000090572ca */ /* 0x001fe400000e0000 */
[----:B------:R-:W-:Y:S02]  /*207d0*/  R2UR UR6, R10 ;  /* 0x000000000a0672ca */ /* 0x000fe400000e0000 */
[----:B------:R-:W-:Y:S01]  /*207e0*/  R2UR UR7, R11 ;  /* 0x000000000b0772ca */ /* 0x000fe200000e0000 */
[----:B------:R-:W-:Y:S06]  /*207f0*/  BAR.ARV 0x4, 0x180 ;  /* 0x0106000000007b1d */ /* 0x000fec0000002000 */
[----:B------:R-:W-:Y:S08]  /*20800*/  @P0 BRA `(.L_x_3539) ;  /* 0x0000003c00100947 */ /* 0x000ff00003800000 */
[----:B------:R-:W2:Y:S01]  /*20810*/  LDL R4, [R1+0x4d0] ;  /* 0x0004d00001047983 */ /* 0x000ea20000100800 */
[----:B------:R-:W-:Y:S01]  /*20820*/  R2UR UR4, R216 ;  /* 0x00000000d80472ca */ /* 0x000fe200000e0000 */
[----:B------:R-:W-:Y:S01]  /*20830*/  ULDC.64 UR8, c[0x0][0xd00] ;  /* 0x0003400000087ab9 */ /* 0x000fe20000000a00 */
[----:B------:R-:W-:Y:S01]  /*20840*/  ULDC.64 UR10, c[0x0][0xd00] ;  /* 0x00034000000a7ab9 */ /* 0x000fe20000000a00 */
[----:B------:R-:W3:Y:S04]  /*20850*/  LDL.128 R8, [R1+0x240] ;  /* 0x0002400001087983 */ /* 0x000ee80000100c00 */
[----:B------:R-:W4:Y:S04]  /*20860*/  LDL.128 R12, [R1+0x260] ;  /* 0x00026000010c7983 */ /* 0x000f280000100c00 */
[----:B------:R-:W4:Y:S04]  /*20870*/  LDL.128 R28, [R1+0x250] ;  /* 0x00025000011c7983 */ /* 0x000f280000100c00 */
[----:B------:R-:W4:Y:S01]  /*20880*/  LDL.128 R24, [R1+0x270] ;  /* 0x0002700001187983 */ /* 0x000f220000100c00 */
[----:B------:R-:W0:Y:S03]  /*20890*/  S2R R5, SR_SWINHI ;  /* 0x0000000000057919 */ /* 0x000e260000002f00 */
[----:B------:R-:W4:Y:S04]  /*208a0*/  LDL.128 R124, [R1+0x280] ;  /* 0x00028000017c7983 */ /* 0x000f280000100c00 */
[----:B------:R-:W4:Y:S04]  /*208b0*/  LDL.128 R116, [R1+0x2a0] ;  /* 0x0002a00001747983 */ /* 0x000f280000100c00 */
[----:B------:R-:W4:Y:S04]  /*208c0*/  LDL.128 R120, [R1+0x290] ;  /* 0x0002900001787983 */ /* 0x000f280000100c00 */
[----:B------:R-:W4:Y:S04]  /*208d0*/  LDL.128 R108, [R1+0x2c0] ;  /* 0x0002c000016c7983 */ /* 0x000f280000100c00 */
[----:B------:R-:W4:Y:S04]  /*208e0*/  LDL.128 R112, [R1+0x2b0] ;  /* 0x0002b00001707983 */ /* 0x000f280000100c00 */
[----:B------:R-:W4:Y:S04]  /*208f0*/  LDL.128 R100, [R1+0x2e0] ;  /* 0x0002e00001647983 */ /* 0x000f280000100c00 */
[----:B------:R-:W4:Y:S01]  /*20900*/  LDL.128 R104, [R1+0x2d0] ;  /* 0x0002d00001687983 */ /* 0x000f220000100c00 */
[----:B------:R-:W-:-:S02]  /*20910*/  MOV R2, R0 ;  /* 0x0000000000027202 */ /* 0x000fc40000000f00 */
[----:B0-----:R-:W-:Y:S01]  /*20920*/  MOV R3, R5 ;  /* 0x0000000500037202 */ /* 0x001fe20000000f00 */
[----:B------:R-:W4:Y:S04]  /*20930*/  LDL.128 R92, [R1+0x300] ;  /* 0x00030000015c7983 */ /* 0x000f280000100c00 */
        /* <DEDUP_REMOVED lines=14> */
[----:B------:R-:W4:Y:S01]  /*20a20*/  LDL.128 R40, [R1+0x3d0] ;  /* 0x0003d00001287983 */ /* 0x000f220000100c00 */
[----:B--2---:R-:W-:-:S03]  /*20a30*/  IMAD.WIDE R4, R4, 0x2, R2 ;  /* 0x0000000204047825 */ /* 0x004fc600078e0202 */
[C---:B------:R-:W-:Y:S02]  /*20a40*/  IADD3 R33, P1, R4.reuse, 0x20, RZ ;  /* 0x0000002004217810 */ /* 0x040fe40007f3e0ff */
[----:B------:R-:W-:Y:S02]  /*20a50*/  LOP3.LUT R35, R4, 0x380, RZ, 0xc0, !PT ;  /* 0x0000038004237812 */ /* 0x000fe400078ec0ff */
[----:B------:R-:W-:Y:S02]  /*20a60*/  LOP3.LUT R32, R33, 0x380, RZ, 0xc0, !PT ;  /* 0x0000038021207812 */ /* 0x000fe400078ec0ff */
[----:B------:R-:W-:Y:S02]  /*20a70*/  SHF.R.U64 R35, R35, 0x3, RZ ;  /* 0x0000000323237819 */ /* 0x000fe400000012ff */
[----:B------:R-:W-:Y:S02]  /*20a80*/  SHF.R.U64 R32, R32, 0x3, RZ ;  /* 0x0000000320207819 */ /* 0x000fe400000012ff */
[----:B------:R-:W-:Y:S01]  /*20a90*/  LOP3.LUT R34, R35, R4, RZ, 0x3c, !PT ;  /* 0x0000000423227212 */ /* 0x000fe200078e3cff */
[--C-:B------:R-:W-:Y:S01]  /*20aa0*/  IMAD.MOV.U32 R35, RZ, RZ, R5.reuse ;  /* 0x000000ffff237224 */ /* 0x100fe200078e0005 */
[----:B------:R-:W-:Y:S01]  /*20ab0*/  LOP3.LUT R32, R32, R33, RZ, 0x3c, !PT ;  /* 0x0000002120207212 */ /* 0x000fe200078e3cff */
[----:B------:R-:W-:Y:S01]  /*20ac0*/  IMAD.X R33, RZ, RZ, R5, P1 ;  /* 0x000000ffff217224 */ /* 0x000fe200008e0605 */
[----:B---3--:R-:W-:-:S02]  /*20ad0*/  F2FP.F16.F32.PACK_AB R8, R9, R8 ;  /* 0x000000080908723e */ /* 0x008fc400000000ff */
[----:B------:R-:W-:Y:S02]  /*20ae0*/  F2FP.F16.F32.PACK_AB R9, R11, R10 ;  /* 0x0000000a0b09723e */ /* 0x000fe400000000ff */
[----:B----4-:R-:W-:Y:S02]  /*20af0*/  F2FP.F16.F32.PACK_AB R12, R13, R12 ;  /* 0x0000000c0d0c723e */ /* 0x010fe400000000ff */
[----:B------:R-:W-:Y:S02]  /*20b00*/  MOV R34, R34 ;  /* 0x0000002200227202 */ /* 0x000fe40000000f00 */
[----:B------:R-:W-:Y:S02]  /*20b10*/  F2FP.F16.F32.PACK_AB R10, R29, R28 ;  /* 0x0000001c1d0a723e */ /* 0x000fe400000000ff */
[----:B------:R-:W-:Y:S01]  /*20b20*/  F2FP.F16.F32.PACK_AB R11, R31, R30 ;  /* 0x0000001e1f0b723e */ /* 0x000fe200000000ff */
[----:B------:R-:W-:Y:S01]  /*20b30*/  BAR.SYNC.DEFER_BLOCKING 0x1, 0x100 ;  /* 0x0044000000007b1d */ /* 0x000fe20000010000 */
[----:B------:R-:W-:-:S02]  /*20b40*/  F2FP.F16.F32.PACK_AB R13, R15, R14 ;  /* 0x0000000e0f0d723e */ /* 0x000fc400000000ff */
[----:B------:R-:W-:Y:S02]  /*20b50*/  MOV R6, R32 ;  /* 0x0000002000067202 */ /* 0x000fe40000000f00 */
[----:B------:R-:W-:Y:S02]  /*20b60*/  F2FP.F16.F32.PACK_AB R14, R25, R24 ;  /* 0x00000018190e723e */ /* 0x000fe400000000ff */
[----:B------:R-:W-:Y:S01]  /*20b70*/  F2FP.F16.F32.PACK_AB R15, R27, R26 ;  /* 0x0000001a1b0f723e */ /* 0x000fe200000000ff */
[----:B------:R-:W2:Y:S04]  /*20b80*/  LDL.128 R28, [R1+0x400] ;  /* 0x00040000011c7983 */ /* 0x000ea80000100c00 */
[----:B------:R-:W3:Y:S04]  /*20b90*/  LDL.128 R24, [R1+0x410] ;  /* 0x0004100001187983 */ /* 0x000ee80000100c00 */
[----:B------:R0:W-:Y:S04]  /*20ba0*/  STSM.16.M88.4 [R34], R8 ;  /* 0x0000000822007844 */ /* 0x0001e80000000200 */
[----:B------:R1:W-:Y:S04]  /*20bb0*/  STSM.16.M88.4 [R6], R12 ;  /* 0x0000000c06007844 */ /* 0x0003e80000000200 */
[----:B0-----:R-:W4:Y:S04]  /*20bc0*/  LDL.128 R32, [R1+0x3f0] ;  /* 0x0003f00001207983 */ /* 0x001f280000100c00 */
[----:B-1----:R-:W4:Y:S04]  /*20bd0*/  LDL.128 R12, [R1+0x420] ;  /* 0x00042000010c7983 */ /* 0x002f280000100c00 */
[----:B------:R-:W4:Y:S01]  /*20be0*/  LDL.128 R8, [R1+0x430] ;  /* 0x0004300001087983 */ /* 0x000f220000100c00 */
[----:B------:R-:W-:-:S02]  /*20bf0*/  IADD3 R139, P0, R4, 0x40, RZ ;  /* 0x00000040048b7810 */ /* 0x000fc40007f1e0ff */
[C---:B------:R-:W-:Y:S02]  /*20c00*/  IADD3 R141, P4, R4.reuse, 0x60, RZ ;  /* 0x00000060048d7810 */ /* 0x040fe40007f9e0ff */
[C---:B------:R-:W-:Y:S02]  /*20c10*/  IADD3 R19, P3, R4.reuse, 0x4000, RZ ;  /* 0x0000400004137810 */ /* 0x040fe40007f7e0ff */
[C---:B------:R-:W-:Y:S02]  /*20c20*/  IADD3 R21, P6, R4.reuse, 0x4020, RZ ;  /* 0x0000402004157810 */ /* 0x040fe40007fde0ff */
[----:B------:R-:W-:Y:S02]  /*20c30*/  LOP3.LUT R138, R139, 0x380, RZ, 0xc0, !PT ;  /* 0x000003808b8a7812 */ /* 0x000fe400078ec0ff */
[----:B------:R-:W-:Y:S02]  /*20c40*/  IADD3 R129, P5, R4, 0x4040, RZ ;  /* 0x0000404004817810 */ /* 0x000fe40007fbe0ff */
[----:B------:R-:W-:-:S02]  /*20c50*/  LOP3.LUT R140, R141, 0x380, RZ, 0xc0, !PT ;  /* 0x000003808d8c7812 */ /* 0x000fc400078ec0ff */
[----:B------:R-:W-:Y:S02]  /*20c60*/  IADD3 R131, P2, R4, 0x4060, RZ ;  /* 0x0000406004837810 */ /* 0x000fe40007f5e0ff */
[----:B------:R-:W-:Y:S02]  /*20c70*/  LOP3.LUT R18, R19, 0x380, RZ, 0xc0, !PT ;  /* 0x0000038013127812 */ /* 0x000fe400078ec0ff */
[----:B------:R-:W-:Y:S02]  /*20c80*/  LOP3.LUT R20, R21, 0x380, RZ, 0xc0, !PT ;  /* 0x0000038015147812 */ /* 0x000fe400078ec0ff */
[----:B------:R-:W-:Y:S02]  /*20c90*/  SHF.R.U64 R138, R138, 0x3, RZ ;  /* 0x000000038a8a7819 */ /* 0x000fe400000012ff */
[----:B------:R-:W-:Y:S02]  /*20ca0*/  LOP3.LUT R128, R129, 0x380, RZ, 0xc0, !PT ;  /* 0x0000038081807812 */ /* 0x000fe400078ec0ff */
[----:B------:R-:W-:-:S02]  /*20cb0*/  IADD3 R133, P1, R4, 0x8000, RZ ;  /* 0x0000800004857810 */ /* 0x000fc40007f3e0ff */
[----:B------:R-:W-:Y:S02]  /*20cc0*/  SHF.R.U64 R140, R140, 0x3, RZ ;  /* 0x000000038c8c7819 */ /* 0x000fe400000012ff */
[----:B------:R-:W-:Y:S02]  /*20cd0*/  LOP3.LUT R130, R131, 0x380, RZ, 0xc0, !PT ;  /* 0x0000038083827812 */ /* 0x000fe400078ec0ff */
[----:B------:R-:W-:Y:S02]  /*20ce0*/  SHF.R.U64 R18, R18, 0x3, RZ ;  /* 0x0000000312127819 */ /* 0x000fe400000012ff */
[----:B------:R-:W-:Y:S02]  /*20cf0*/  SHF.R.U64 R20, R20, 0x3, RZ ;  /* 0x0000000314147819 */ /* 0x000fe400000012ff */
[----:B------:R-:W-:Y:S01]  /*20d00*/  LOP3.LUT R138, R138, R139, RZ, 0x3c, !PT ;  /* 0x0000008b8a8a7212 */ /* 0x000fe200078e3cff */
[----:B------:R-:W-:Y:S01]  /*20d10*/  IMAD.X R139, RZ, RZ, R5, P0 ;  /* 0x000000ffff8b7224 */ /* 0x000fe200000e0605 */
[----:B------:R-:W-:-:S02]  /*20d20*/  SHF.R.U64 R128, R128, 0x3, RZ ;  /* 0x0000000380807819 */ /* 0x000fc400000012ff */
[----:B------:R-:W-:Y:S02]  /*20d30*/  LOP3.LUT R132, R133, 0x380, RZ, 0xc0, !PT ;  /* 0x0000038085847812 */ /* 0x000fe400078ec0ff */
[----:B------:R-:W-:Y:S01]  /*20d40*/  LOP3.LUT R140, R140, R141, RZ, 0x3c, !PT ;  /* 0x0000008d8c8c7212 */ /* 0x000fe200078e3cff */
[--C-:B------:R-:W-:Y:S01]  /*20d50*/  IMAD.X R141, RZ, RZ, R5.reuse, P4 ;  /* 0x000000ffff8d7224 */ /* 0x100fe200020e0605 */
[----:B------:R-:W-:Y:S02]  /*20d60*/  SHF.R.U64 R130, R130, 0x3, RZ ;  /* 0x0000000382827819 */ /* 0x000fe400000012ff */
[----:B------:R-:W-:Y:S01]  /*20d70*/  LOP3.LUT R18, R18, R19, RZ, 0x3c, !PT ;  /* 0x0000001312127212 */ /* 0x000fe200078e3cff */
[--C-:B------:R-:W-:Y:S01]  /*20d80*/  IMAD.X R19, RZ, RZ, R5.reuse, P3 ;  /* 0x000000ffff137224 */ /* 0x100fe200018e0605 */
[----:B------:R-:W-:Y:S02]  /*20d90*/  IADD3 R143, P0, R4, 0x8020, RZ ;  /* 0x00008020048f7810 */ /* 0x000fe40007f1e0ff */
[----:B------:R-:W-:Y:S01]  /*20da0*/  LOP3.LUT R20, R20, R21, RZ, 0x3c, !PT ;  /* 0x0000001514147212 */ /* 0x000fe200078e3cff */
[----:B------:R-:W-:Y:S01]  /*20db0*/  IMAD.X R21, RZ, RZ, R5, P6 ;  /* 0x000000ffff157224 */ /* 0x000fe200030e0605 */
[----:B------:R-:W-:-:S02]  /*20dc0*/  IADD3 R145, P4, R4, 0x8040, RZ ;  /* 0x0000804004917810 */ /* 0x000fc40007f9e0ff */
[----:B------:R-:W-:Y:S01]  /*20dd0*/  LOP3.LUT R128, R128, R129, RZ, 0x3c, !PT ;  /* 0x0000008180807212 */ /* 0x000fe200078e3cff */
[--C-:B------:R-:W-:Y:S01]  /*20de0*/  IMAD.X R129, RZ, RZ, R5.reuse, P5 ;  /* 0x000000ffff817224 */ /* 0x100fe200028e0605 */
[----:B------:R-:W-:Y:S02]  /*20df0*/  SHF.R.U64 R132, R132, 0x3, RZ ;  /* 0x0000000384847819 */ /* 0x000fe400000012ff */
[----:B------:R-:W-:Y:S02]  /*20e00*/  IADD3 R135, P3, R4, 0x8060, RZ ;  /* 0x0000806004877810 */ /* 0x000fe40007f7e0ff */
[----:B------:R-:W-:Y:S01]  /*20e10*/  LOP3.LUT R130, R130, R131, RZ, 0x3c, !PT ;  /* 0x0000008382827212 */ /* 0x000fe200078e3cff */
[----:B------:R-:W-:Y:S01]  /*20e20*/  IMAD.X R131, RZ, RZ, R5, P2 ;  /* 0x000000ffff837224 */ /* 0x000fe200010e0605 */
[----:B------:R-:W-:Y:S02]  /*20e30*/  IADD3 R137, P6, R4, 0xc000, RZ ;  /* 0x0000c00004897810 */ /* 0x000fe40007fde0ff */
[----:B------:R-:W-:-:S02]  /*20e40*/  LOP3.LUT R142, R143, 0x380, RZ, 0xc0, !PT ;  /* 0x000003808f8e7812 */ /* 0x000fc400078ec0ff */
[C---:B------:R-:W-:Y:S02]  /*20e50*/  IADD3 R147, P5, R4.reuse, 0xc020, RZ ;  /* 0x0000c02004937810 */ /* 0x040fe40007fbe0ff */
[----:B------:R-:W-:Y:S02]  /*20e60*/  LOP3.LUT R144, R145, 0x380, RZ, 0xc0, !PT ;  /* 0x0000038091907812 */ /* 0x000fe400078ec0ff */
[----:B------:R-:W-:Y:S02]  /*20e70*/  IADD3 R149, P2, R4, 0xc040, RZ ;  /* 0x0000c04004957810 */ /* 0x000fe40007f5e0ff */
[----:B------:R-:W-:Y:S01]  /*20e80*/  LOP3.LUT R132, R132, R133, RZ, 0x3c, !PT ;  /* 0x0000008584847212 */ /* 0x000fe200078e3cff */
[----:B------:R-:W-:Y:S01]  /*20e90*/  IMAD.X R133, RZ, RZ, R5, P1 ;  /* 0x000000ffff857224 */ /* 0x000fe200008e0605 */
[----:B------:R-:W-:Y:S02]  /*20ea0*/  LOP3.LUT R134, R135, 0x380, RZ, 0xc0, !PT ;  /* 0x0000038087867812 */ /* 0x000fe400078ec0ff */
[----:B------:R-:W-:-:S02]  /*20eb0*/  LOP3.LUT R136, R137, 0x380, RZ, 0xc0, !PT ;  /* 0x0000038089887812 */ /* 0x000fc400078ec0ff */
[----:B------:R-:W-:Y:S02]  /*20ec0*/  SHF.R.U64 R142, R142, 0x3, RZ ;  /* 0x000000038e8e7819 */ /* 0x000fe400000012ff */
[----:B------:R-:W-:Y:S02]  /*20ed0*/  LOP3.LUT R146, R147, 0x380, RZ, 0xc0, !PT ;  /* 0x0000038093927812 */ /* 0x000fe400078ec0ff */
[----:B------:R-:W-:Y:S02]  /*20ee0*/  IADD3 R4, P1, R4, 0xc060, RZ ;  /* 0x0000c06004047810 */ /* 0x000fe40007f3e0ff */
[----:B------:R-:W-:Y:S02]  /*20ef0*/  SHF.R.U64 R144, R144, 0x3, RZ ;  /* 0x0000000390907819 */ /* 0x000fe400000012ff */
[----:B------:R-:W-:Y:S02]  /*20f00*/  LOP3.LUT R148, R149, 0x380, RZ, 0xc0, !PT ;  /* 0x0000038095947812 */ /* 0x000fe400078ec0ff */
[----:B------:R-:W-:-:S02]  /*20f10*/  F2FP.F16.F32.PACK_AB R124, R125, R124 ;  /* 0x0000007c7d7c723e */ /* 0x000fc400000000ff */
[----:B------:R-:W-:Y:S02]  /*20f20*/  SHF.R.U64 R134, R134, 0x3, RZ ;  /* 0x0000000386867819 */ /* 0x000fe400000012ff */
[----:B------:R-:W-:Y:S02]  /*20f30*/  F2FP.F16.F32.PACK_AB R125, R127, R126 ;  /* 0x0000007e7f7d723e */ /* 0x000fe400000000ff */
[----:B------:R-:W-:Y:S02]  /*20f40*/  F2FP.F16.F32.PACK_AB R116, R117, R116 ;  /* 0x000000747574723e */ /* 0x000fe400000000ff */
[----:B------:R-:W-:Y:S02]  /*20f50*/  SHF.R.U64 R136, R136, 0x3, RZ ;  /* 0x0000000388887819 */ /* 0x000fe400000012ff */
[----:B------:R-:W-:Y:S02]  /*20f60*/  MOV R138, R138 ;  /* 0x0000008a008a7202 */ /* 0x000fe40000000f00 */
[----:B------:R-:W-:-:S02]  /*20f70*/  F2FP.F16.F32.PACK_AB R126, R121, R120 ;  /* 0x00000078797e723e */ /* 0x000fc400000000ff */
[----:B------:R-:W-:Y:S02]  /*20f80*/  F2FP.F16.F32.PACK_AB R127, R123, R122 ;  /* 0x0000007a7b7f723e */ /* 0x000fe400000000ff */
[----:B------:R-:W-:Y:S02]  /*20f90*/  F2FP.F16.F32.PACK_AB R117, R119, R118 ;  /* 0x000000767775723e */ /* 0x000fe400000000ff */
[----:B------:R-:W-:Y:S02]  /*20fa0*/  F2FP.F16.F32.PACK_AB R108, R109, R108 ;  /* 0x0000006c6d6c723e */ /* 0x000fe400000000ff */
[----:B------:R-:W-:Y:S01]  /*20fb0*/  LOP3.LUT R142, R142, R143, RZ, 0x3c, !PT ;  /* 0x0000008f8e8e7212 */ /* 0x000fe200078e3cff */
[----:B------:R-:W-:Y:S01]  /*20fc0*/  IMAD.X R143, RZ, RZ, R5, P0 ;  /* 0x000000ffff8f7224 */ /* 0x000fe200000e0605 */
[----:B------:R-:W-:Y:S02]  /*20fd0*/  SHF.R.U64 R146, R146, 0x3, RZ ;  /* 0x0000000392927819 */ /* 0x000fe400000012ff */
[----:B------:R-:W-:-:S02]  /*20fe0*/  MOV R140, R140 ;  /* 0x0000008c008c7202 */ /* 0x000fc40000000f00 */
[----:B------:R-:W-:Y:S02]  /*20ff0*/  LOP3.LUT R6, R4, 0x380, RZ, 0xc0, !PT ;  /* 0x0000038004067812 */ /* 0x000fe400078ec0ff */
[----:B------:R-:W-:Y:S02]  /*21000*/  F2FP.F16.F32.PACK_AB R118, R113, R112 ;  /* 0x000000707176723e */ /* 0x000fe400000000ff */
[----:B------:R-:W-:Y:S02]  /*21010*/  F2FP.F16.F32.PACK_AB R119, R115, R114 ;  /* 0x000000727377723e */ /* 0x000fe400000000ff */
[----:B------:R-:W-:Y:S02]  /*21020*/  F2FP.F16.F32.PACK_AB R109, R111, R110 ;  /* 0x0000006e6f6d723e */ /* 0x000fe400000000ff */
[----:B------:R-:W-:Y:S02]  /*21030*/  F2FP.F16.F32.PACK_AB R100, R101, R100 ;  /* 0x000000646564723e */ /* 0x000fe400000000ff */
[----:B------:R-:W-:Y:S01]  /*21040*/  LOP3.LUT R144, R144, R145, RZ, 0x3c, !PT ;  /* 0x0000009190907212 */ /* 0x000fe200078e3cff */
[----:B------:R-:W-:Y:S01]  /*21050*/  IMAD.X R145, RZ, RZ, R5, P4 ;  /* 0x000000ffff917224 */ /* 0x000fe200020e0605 */
[----:B------:R-:W-:-:S02]  /*21060*/  SHF.R.U64 R148, R148, 0x3, RZ ;  /* 0x0000000394947819 */ /* 0x000fc400000012ff */
[----:B------:R-:W-:Y:S02]  /*21070*/  MOV R18, R18 ;  /* 0x0000001200127202 */ /* 0x000fe40000000f00 */
[----:B------:R-:W-:Y:S02]  /*21080*/  F2FP.F16.F32.PACK_AB R110, R105, R104 ;  /* 0x00000068696e723e */ /* 0x000fe400000000ff */
[----:B------:R-:W-:Y:S02]  /*21090*/  F2FP.F16.F32.PACK_AB R111, R107, R106 ;  /* 0x0000006a6b6f723e */ /* 0x000fe400000000ff */
[----:B------:R-:W-:Y:S02]  /*210a0*/  F2FP.F16.F32.PACK_AB R101, R103, R102 ;  /* 0x000000666765723e */ /* 0x000fe400000000ff */
[----:B------:R-:W-:Y:S02]  /*210b0*/  F2FP.F16.F32.PACK_AB R92, R93, R92 ;  /* 0x0000005c5d5c723e */ /* 0x000fe400000000ff */
[----:B------:R-:W-:Y:S01]  /*210c0*/  LOP3.LUT R134, R134, R135, RZ, 0x3c, !PT ;  /* 0x0000008786867212 */ /* 0x000fe200078e3cff */
[----:B------:R-:W-:Y:S01]  /*210d0*/  IMAD.X R135, RZ, RZ, R5, P3 ;  /* 0x000000ffff877224 */ /* 0x000fe200018e0605 */
[----:B------:R-:W-:-:S02]  /*210e0*/  MOV R20, R20 ;  /* 0x0000001400147202 */ /* 0x000fc40000000f00 */
[----:B------:R-:W-:Y:S02]  /*210f0*/  F2FP.F16.F32.PACK_AB R102, R97, R96 ;  /* 0x000000606166723e */ /* 0x000fe400000000ff */
[----:B------:R-:W-:Y:S02]  /*21100*/  F2FP.F16.F32.PACK_AB R103, R99, R98 ;  /* 0x000000626367723e */ /* 0x000fe400000000ff */
[----:B------:R-:W-:Y:S02]  /*21110*/  F2FP.F16.F32.PACK_AB R93, R95, R94 ;  /* 0x0000005e5f5d723e */ /* 0x000fe400000000ff */
[----:B------:R-:W-:Y:S01]  /*21120*/  F2FP.F16.F32.PACK_AB R84, R85, R84 ;  /* 0x000000545554723e */ /* 0x000fe200000000ff */
[----:B------:R-:W-:Y:S01]  /*21130*/  STSM.16.M88.4 [R138], R124 ;  /* 0x0000007c8a007844 */ /* 0x000fe20000000200 */
        /* <DEDUP_REMOVED lines=10> */
[----:B------:R-:W-:Y:S01]  /*211e0*/  SHF.R.U64 R6, R6, 0x3, RZ ;  /* 0x0000000306067819 */ /* 0x000fe200000012ff */
[----:B------:R-:W-:Y:S01]  /*211f0*/  UIMAD.WIDE UR8, UR4, 0x4, UR8 ;  /* 0x00000004040878a5 */ /* 0x000fe2000f8e0208 */
[----:B------:R-:W-:-:S02]  /*21200*/  MOV R130, R130 ;  /* 0x0000008200827202 */ /* 0x000fc40000000f00 */
[----:B------:R-:W-:Y:S02]  /*21210*/  F2FP.F16.F32.PACK_AB R86, R81, R80 ;  /* 0x000000505156723e */ /* 0x000fe400000000ff */
[----:B------:R-:W-:Y:S02]  /*21220*/  F2FP.F16.F32.PACK_AB R87, R83, R82 ;  /* 0x000000525357723e */ /* 0x000fe400000000ff */
[----:B------:R-:W-:Y:S02]  /*21230*/  F2FP.F16.F32.PACK_AB R77, R79, R78 ;  /* 0x0000004e4f4d723e */ /* 0x000fe400000000ff */
[----:B------:R-:W-:Y:S01]  /*21240*/  F2FP.F16.F32.PACK_AB R68, R69, R68 ;  /* 0x000000444544723e */ /* 0x000fe200000000ff */
[----:B------:R0:W-:Y:S01]  /*21250*/  STSM.16.M88.4 [R18], R108 ;  /* 0x0000006c12007844 */ /* 0x0001e20000000200 */
[----:B------:R-:W-:Y:S01]  /*21260*/  LOP3.LUT R148, R148, R149, RZ, 0x3c, !PT ;  /* 0x0000009594947212 */ /* 0x000fe200078e3cff */
[----:B------:R-:W-:Y:S01]  /*21270*/  IMAD.X R149, RZ, RZ, R5, P2 ;  /* 0x000000ffff957224 */ /* 0x000fe200010e0605 */
[----:B------:R-:W-:-:S02]  /*21280*/  MOV R132, R132 ;  /* 0x0000008400847202 */ /* 0x000fc40000000f00 */
[----:B------:R-:W-:Y:S02]  /*21290*/  F2FP.F16.F32.PACK_AB R78, R73, R72 ;  /* 0x00000048494e723e */ /* 0x000fe400000000ff */
[----:B------:R-:W-:Y:S02]  /*212a0*/  F2FP.F16.F32.PACK_AB R79, R75, R74 ;  /* 0x0000004a4b4f723e */ /* 0x000fe400000000ff */
[----:B------:R-:W-:Y:S02]  /*212b0*/  F2FP.F16.F32.PACK_AB R69, R71, R70 ;  /* 0x000000464745723e */ /* 0x000fe400000000ff */
[----:B------:R-:W-:Y:S01]  /*212c0*/  F2FP.F16.F32.PACK_AB R60, R61, R60 ;  /* 0x0000003c3d3c723e */ /* 0x000fe200000000ff */
[----:B------:R-:W-:Y:S01]  /*212d0*/  IMAD.X R5, RZ, RZ, R5, P1 ;  /* 0x000000ffff057224 */ /* 0x000fe200008e0605 */
[----:B------:R-:W-:Y:S01]  /*212e0*/  MOV R142, R142 ;  /* 0x0000008e008e7202 */ /* 0x000fe20000000f00 */
[----:B------:R-:W-:Y:S01]  /*212f0*/  STSM.16.M88.4 [R20], R100 ;  /* 0x0000006414007844 */ /* 0x000fe20000000200 */
[----:B------:R-:W-:Y:S01]  /*21300*/  F2FP.F16.F32.PACK_AB R70, R65, R64 ;  /* 0x000000404146723e */ /* 0x000fe200000000ff */
[----:B0-----:R-:W0:Y:S01]  /*21310*/  LDC R18, c[0x0][0xce8] ;  /* 0x00033a00ff127b82 */ /* 0x001e220000000800 */
[----:B------:R-:W-:-:S02]  /*21320*/  F2FP.F16.F32.PACK_AB R71, R67, R66 ;  /* 0x000000424347723e */ /* 0x000fc400000000ff */
[----:B------:R-:W-:Y:S02]  /*21330*/  F2FP.F16.F32.PACK_AB R61, R63, R62 ;  /* 0x0000003e3f3d723e */ /* 0x000fe400000000ff */
[----:B------:R-:W-:Y:S01]  /*21340*/  F2FP.F16.F32.PACK_AB R52, R53, R52 ;  /* 0x000000343534723e */ /* 0x000fe200000000ff */
[----:B------:R-:W-:Y:S01]  /*21350*/  STSM.16.M88.4 [R128], R92 ;  /* 0x0000005c80007844 */ /* 0x000fe20000000200 */
[----:B------:R-:W-:Y:S02]  /*21360*/  MOV R144, R144 ;  /* 0x0000009000907202 */ /* 0x000fe40000000f00 */
[----:B------:R-:W-:Y:S02]  /*21370*/  F2FP.F16.F32.PACK_AB R62, R57, R56 ;  /* 0x00000038393e723e */ /* 0x000fe400000000ff */
[----:B------:R-:W-:Y:S02]  /*21380*/  F2FP.F16.F32.PACK_AB R63, R59, R58 ;  /* 0x0000003a3b3f723e */ /* 0x000fe400000000ff */
[----:B------:R-:W-:-:S02]  /*21390*/  F2FP.F16.F32.PACK_AB R53, R55, R54 ;  /* 0x000000363735723e */ /* 0x000fc400000000ff */
[----:B------:R-:W-:Y:S01]  /*213a0*/  F2FP.F16.F32.PACK_AB R44, R45, R44 ;  /* 0x0000002c2d2c723e */ /* 0x000fe200000000ff */
[----:B------:R-:W-:Y:S01]  /*213b0*/  STSM.16.M88.4 [R130], R84 ;  /* 0x0000005482007844 */ /* 0x000fe20000000200 */
[----:B------:R-:W-:Y:S02]  /*213c0*/  LOP3.LUT R4, R6, R4, RZ, 0x3c, !PT ;  /* 0x0000000406047212 */ /* 0x000fe400078e3cff */
[----:B------:R-:W-:Y:S02]  /*213d0*/  MOV R134, R134 ;  /* 0x0000008600867202 */ /* 0x000fe40000000f00 */
[----:B------:R-:W-:Y:S02]  /*213e0*/  F2FP.F16.F32.PACK_AB R54, R49, R48 ;  /* 0x000000303136723e */ /* 0x000fe400000000ff */
[----:B------:R-:W-:Y:S02]  /*213f0*/  F2FP.F16.F32.PACK_AB R55, R51, R50 ;  /* 0x000000323337723e */ /* 0x000fe400000000ff */
[----:B------:R-:W-:-:S02]  /*21400*/  F2FP.F16.F32.PACK_AB R45, R47, R46 ;  /* 0x0000002e2f2d723e */ /* 0x000fc400000000ff */
[----:B------:R-:W-:Y:S01]  /*21410*/  F2FP.F16.F32.PACK_AB R36, R37, R36 ;  /* 0x000000242524723e */ /* 0x000fe200000000ff */
[----:B------:R-:W-:Y:S01]  /*21420*/  STSM.16.M88.4 [R132], R76 ;  /* 0x0000004c84007844 */ /* 0x000fe20000000200 */
[----:B------:R-:W-:Y:S02]  /*21430*/  MOV R136, R136 ;  /* 0x0000008800887202 */ /* 0x000fe40000000f00 */
[----:B------:R-:W-:Y:S02]  /*21440*/  F2FP.F16.F32.PACK_AB R46, R41, R40 ;  /* 0x00000028292e723e */ /* 0x000fe400000000ff */
[----:B------:R-:W-:Y:S02]  /*21450*/  F2FP.F16.F32.PACK_AB R47, R43, R42 ;  /* 0x0000002a2b2f723e */ /* 0x000fe400000000ff */
[----:B------:R-:W-:Y:S01]  /*21460*/  F2FP.F16.F32.PACK_AB R37, R39, R38 ;  /* 0x000000262725723e */ /* 0x000fe200000000ff */
[----:B------:R-:W-:Y:S01]  /*21470*/  STSM.16.M88.4 [R142], R68 ;  /* 0x000000448e007844 */ /* 0x000fe20000000200 */
[----:B------:R-:W-:-:S02]  /*21480*/  MOV R146, R146 ;  /* 0x0000009200927202 */ /* 0x000fc40000000f00 */
[----:B------:R-:W-:Y:S01]  /*21490*/  MOV R148, R148 ;  /* 0x0000009400947202 */ /* 0x000fe20000000f00 */
[----:B------:R-:W-:Y:S01]  /*214a0*/  STSM.16.M88.4 [R144], R60 ;  /* 0x0000003c90007844 */ /* 0x000fe20000000200 */
[----:B------:R-:W-:-:S03]  /*214b0*/  MOV R4, R4 ;  /* 0x0000000400047202 */ /* 0x000fc60000000f00 */
[----:B------:R-:W-:Y:S04]  /*214c0*/  STSM.16.M88.4 [R134], R52 ;  /* 0x0000003486007844 */ /* 0x000fe80000000200 */
[----:B------:R-:W-:Y:S01]  /*214d0*/  STSM.16.M88.4 [R136], R44 ;  /* 0x0000002c88007844 */ /* 0x000fe20000000200 */
[----:B------:R-:W-:Y:S02]  /*214e0*/  ISETP.NE.U32.AND P1, PT, RZ, UR10, PT ;  /* 0x0000000aff007c0c */ /* 0x000fe4000bf25070 */
[----:B--2---:R-:W-:Y:S02]  /*214f0*/  F2FP.F16.F32.PACK_AB R28, R29, R28 ;  /* 0x0000001c1d1c723e */ /* 0x004fe400000000ff */
[----:B------:R-:W-:Y:S02]  /*21500*/  F2FP.F16.F32.PACK_AB R29, R31, R30 ;  /* 0x0000001e1f1d723e */ /* 0x000fe400000000ff */
[----:B---3--:R-:W-:-:S02]  /*21510*/  F2FP.F16.F32.PACK_AB R30, R25, R24 ;  /* 0x00000018191e723e */ /* 0x008fc400000000ff */
[----:B------:R-:W-:Y:S02]  /*21520*/  F2FP.F16.F32.PACK_AB R31, R27, R26 ;  /* 0x0000001a1b1f723e */ /* 0x000fe400000000ff */
[----:B------:R-:W-:Y:S02]  /*21530*/  ISETP.NE.AND.EX P1, PT, RZ, UR11, PT, P1 ;  /* 0x0000000bff007c0c */ /* 0x000fe4000bf25310 */
[----:B----4-:R-:W-:Y:S02]  /*21540*/  F2FP.F16.F32.PACK_AB R38, R33, R32 ;  /* 0x000000202126723e */ /* 0x010fe400000000ff */
[----:B------:R-:W-:Y:S02]  /*21550*/  F2FP.F16.F32.PACK_AB R39, R35, R34 ;  /* 0x000000222327723e */ /* 0x000fe400000000ff */
[----:B------:R-:W-:Y:S02]  /*21560*/  F2FP.F16.F32.PACK_AB R12, R13, R12 ;  /* 0x0000000c0d0c723e */ /* 0x000fe400000000ff */
[----:B------:R-:W-:-:S02]  /*21570*/  F2FP.F16.F32.PACK_AB R13, R15, R14 ;  /* 0x0000000e0f0d723e */ /* 0x000fc400000000ff */
[----:B------:R-:W-:Y:S01]  /*21580*/  F2FP.F16.F32.PACK_AB R14, R9, R8 ;  /* 0x00000008090e723e */ /* 0x000fe200000000ff */
[----:B------:R-:W-:Y:S01]  /*21590*/  IMAD.U32 R8, RZ, RZ, UR8 ;  /* 0x00000008ff087e24 */ /* 0x000fe2000f8e00ff */
[----:B------:R-:W-:Y:S01]  /*215a0*/  F2FP.F16.F32.PACK_AB R15, R11, R10 ;  /* 0x0000000a0b0f723e */ /* 0x000fe200000000ff */
[----:B------:R-:W-:Y:S01]  /*215b0*/  IMAD.U32 R9, RZ, RZ, UR9 ;  /* 0x00000009ff097e24 */ /* 0x000fe2000f8e00ff */
[----:B------:R-:W-:Y:S01]  /*215c0*/  ULDC.64 UR8, c[0x0][0xd08] ;  /* 0x0003420000087ab9 */ /* 0x000fe20000000a00 */
[----:B------:R-:W-:Y:S01]  /*215d0*/  STSM.16.M88.4 [R146], R36 ;  /* 0x0000002492007844 */ /* 0x000fe20000000200 */
[----:B------:R-:W-:-:S03]  /*215e0*/  UISETP.NE.U32.AND UP0, UPT, UR8, URZ, UPT ;  /* 0x0000003f0800728c */ /* 0x000fc6000bf05070 */
[----:B------:R-:W-:Y:S01]  /*215f0*/  STSM.16.M88.4 [R148], R28 ;  /* 0x0000001c94007844 */ /* 0x000fe20000000200 */
[----:B------:R-:W-:-:S03]  /*21600*/  UISETP.NE.AND.EX UP0, UPT, UR9, URZ, UPT, UP0 ;  /* 0x0000003f0900728c */ /* 0x000fc6000bf05300 */
[----:B------:R1:W-:Y:S01]  /*21610*/  STSM.16.M88.4 [R4], R12 ;  /* 0x0000000c04007844 */ /* 0x0003e20000000200 */
[----:B------:R-:W-:Y:S02]  /*21620*/  BAR.SYNC.DEFER_BLOCKING 0x1, 0x100 ;  /* 0x0044000000007b1d */ /* 0x000fe40000010000 */
[----:B------:R-:W-:-:S05]  /*21630*/  PLOP3.LUT P0, PT, PT, PT, UP0, 0x80, 0x0 ;  /* 0x000000000000781c */ /* 0x000fca0003f0f008 */
[----:B------:R-:W-:Y:S02]  /*21640*/  @UP0 ULDC.64 UR8, c[0x0][0xd08] ;  /* 0x0003420000080ab9 */ /* 0x000fe40000000a00 */
[----:B------:R-:W-:-:S03]  /*21650*/  @UP0 UIMAD.WIDE UR8, UR4, 0x4, UR8 ;  /* 0x00000004040808a5 */ /* 0x000fc6000f8e0208 */
[----:B------:R-:W-:Y:S02]  /*21660*/  ULDC UR4, c[0x0][0xb88] ;  /* 0x0002e20000047ab9 */ /* 0x000fe40000000800 */
[----:B------:R-:W-:Y:S01]  /*21670*/  IMAD.U32 R11, RZ, RZ, UR4 ;  /* 0x00000004ff0b7e24 */ /* 0x000fe2000f8e00ff */
[----:B------:R2:W5:Y:S01]  /*21680*/  @P1 LDG.E R10, desc[UR36][R8.64] ;  /* 0x00000024080a1981 */ /* 0x000562000c1e1900 */
[----:B-1----:R-:W-:Y:S01]  /*21690*/  IMAD.U32 R4, RZ, RZ, UR8 ;  /* 0x00000008ff047e24 */ /* 0x002fe2000f8e00ff */
[----:B------:R-:W-:Y:S01]  /*216a0*/  UISETP.NE.AND UP0, UPT, UR59, URZ, UPT ;  /* 0x0000003f3b00728c */ /* 0x000fe2000bf05270 */
[----:B------:R-:W-:Y:S01]  /*216b0*/  IMAD.U32 R5, RZ, RZ, UR9 ;  /* 0x00000009ff057e24 */ /* 0x000fe2000f8e00ff */
[----:B------:R-:W-:-:S04]  /*216c0*/  ULDC UR4, c[0x0][0xbd4] ;  /* 0x0002f50000047ab9 */ /* 0x000fc80000000800 */
[----:B------:R2:W5:Y:S01]  /*216d0*/  @P0 LDG.E R11, desc[UR36][R4.64] ;  /* 0x00000024040b0981 */ /* 0x000562000c1e1900 */
[----:B------:R-:W-:Y:S01]  /*216e0*/  USEL UR4, UR59, UR4, UP0 ;  /* 0x000000043b047287 */ /* 0x000fe20008000000 */
[----:B0-----:R-:W-:Y:S11]  /*216f0*/  @P0 BRA `(.L_x_3540) ;  /* 0x0000000000100947 */ /* 0x001ff60003800000 */
[----:B------:R-:W-:Y:S05]  /*21700*/  @!P1 BRA `(.L_x_3540) ;  /* 0x00000000000c9947 */ /* 0x000fea0003800000 */
[----:B--2---:R-:W2:Y:S04]  /*21710*/  LDG.E R4, desc[UR36][R8.64] ;  /* 0x0000002408047981 */ /* 0x004ea8000c1e1900 */
[----:B-----5:R-:W2:Y:S02]  /*21720*/  LDG.E R11, desc[UR36][R8.64+0x4] ;  /* 0x00000424080b7981 */ /* 0x020ea4000c1e1900 */
[----:B--2---:R-:W-:-:S07]  /*21730*/  IMAD.IADD R11, R11, 0x1, -R4 ;  /* 0x000000010b0b7824 */ /* 0x004fce00078e0a04 */
.L_x_3540:
[----:B--2---:R-:W2:Y:S04]  /*21740*/  LDL R4, [R1+0x4b8] ;  /* 0x0004b80001047983 */ /* 0x004ea80000100800 */
[----:B------:R-:W3:Y:S01]  /*21750*/  LDL R8, [R1+0x4cc] ;  /* 0x0004cc0001087983 */ /* 0x000ee20000100800 */
[----:B-----5:R-:W-:Y:S01]  /*21760*/  IMAD R6, R11, R18, RZ ;  /* 0x000000120b067224 */ /* 0x020fe200078e02ff */
[----:B------:R-:W-:Y:S01]  /*21770*/  R2UR UR8, R216 ;  /* 0x00000000d80872ca */ /* 0x000fe200000e0000 */
[----:B------:R-:W-:Y:S01]  /*21780*/  VIADD R21, R178, UR58 ;  /* 0x0000003ab2157c36 */ /* 0x000fe20008000000 */
[----:B------:R-:W-:Y:S01]  /*21790*/  ISETP.NE.AND P2, PT, R18, 0x1, PT ;  /* 0x000000011200780c */ /* 0x000fe20003f45270 */
[----:B------:R-:W-:Y:S01]  /*217a0*/  UISETP.GT.AND UP1, UPT, UR4, 0x1, UPT ;  /* 0x000000010400788c */ /* 0x000fe2000bf24270 */
[----:B------:R-:W-:-:S03]  /*217b0*/  UMOV UR19, 0xab8 ;  /* 0x00000ab800137882 */ /* 0x000fc60000000000 */
[----:B------:R-:W-:-:S08]  /*217c0*/  USEL UR19, UR19, 0xa78, UP1 ;  /* 0x00000a7813137887 */ /* 0x000fd00008800000 */
[----:B------:R-:W0:Y:S01]  /*217d0*/  @P2 LDC R5, c[0x0][0xcf0] ;  /* 0x00033c00ff052b82 */ /* 0x000e220000000800 */
[----:B------:R-:W-:Y:S01]  /*217e0*/  UISETP.NE.U32.AND UP0, UPT, UR10, URZ, UPT ;  /* 0x0000003f0a00728c */ /* 0x000fe2000bf05070 */
[----:B------:R-:W-:Y:S01]  /*217f0*/  UMOV UR4, URZ ;  /* 0x0000003f00047c82 */ /* 0x000fe20008000000 */
[----:B------:R-:W-:Y:S01]  /*21800*/  USHF.R.S32.HI UR10, URZ, 0x1f, UR8 ;  /* 0x0000001f3f0a7899 */ /* 0x000fe20008011408 */
[----:B------:R-:W-:Y:S01]  /*21810*/  @P1 R2UR UR4, R10 ;  /* 0x000000000a0412ca */ /* 0x000fe200000e0000 */
[----:B------:R-:W-:Y:S02]  /*21820*/  UISETP.NE.AND.EX UP0, UPT, UR11, URZ, UPT, UP0 ;  /* 0x0000003f0b00728c */ /* 0x000fe4000bf05300 */
[----:B------:R-:W-:Y:S02]  /*21830*/  USEL UR9, UR61, URZ, UP1 ;  /* 0x0000003f3d097287 */ /* 0x000fe40008800000 */
[----:B------:R-:W-:Y:S02]  /*21840*/  USEL UR8, UR8, URZ, !UP0 ;  /* 0x0000003f08087287 */ /* 0x000fe4000c000000 */
[----:B------:R-:W-:Y:S01]  /*21850*/  USEL UR18, UR10, URZ, !UP0 ;  /* 0x0000003f0a127287 */ /* 0x000fe2000c000000 */
[----:B------:R-:W-:-:S02]  /*21860*/  ULDC.64 UR12, c[0x0][UR19+0x220] ;  /* 0x00008800130c7abb */ /* 0x000fc40008000a00 */
[----:B------:R-:W-:Y:S01]  /*21870*/  ULDC.64 UR10, c[0x0][UR19+0x218] ;  /* 0x00008600130a7abb */ /* 0x000fe20008000a00 */
[----:B------:R-:W-:Y:S01]  /*21880*/  ULDC.64 UR14, c[0x0][UR19+0x228] ;  /* 0x00008a00130e7abb */ /* 0x000fe20008000a00 */
[----:B------:R-:W-:Y:S02]  /*21890*/  UIMAD UR13, UR13, UR8, URZ ;  /* 0x000000080d0d72a4 */ /* 0x000fe4000f8e023f */
[----:B------:R-:W-:Y:S02]  /*218a0*/  UIMAD.WIDE.U32 UR16, UR10, UR60, URZ ;  /* 0x0000003c0a1072a5 */ /* 0x000fe4000f8e003f */
[----:B------:R-:W-:Y:S01]  /*218b0*/  UIMAD UR20, UR11, UR60, URZ ;  /* 0x0000003c0b1472a4 */ /* 0x000fe2000f8e023f */
[----:B--2---:R-:W-:Y:S02]  /*218c0*/  LOP3.LUT P0, RZ, R4, 0x3, RZ, 0xc0, !PT ;  /* 0x0000000304ff7812 */ /* 0x004fe4000780c0ff */
[----:B------:R-:W1:Y:S02]  /*218d0*/  @P2 LDC R4, c[0x0][0xcec] ;  /* 0x00033b00ff042b82 */ /* 0x000e640000000800 */
[----:B------:R-:W-:-:S13]  /*218e0*/  ISETP.GE.OR P3, PT, R21, R6, P0 ;  /* 0x000000061500720c */ /* 0x000fda0000766670 */
[----:B------:R-:W2:Y:S01]  /*218f0*/  @!P3 LDL R13, [R1+0x220] ;  /* 0x00022000010db983 */ /* 0x000ea20000100800 */
[----:B---3--:R-:W-:Y:S01]  /*21900*/  VIADD R19, R8, UR58 ;  /* 0x0000003a08137c36 */ /* 0x008fe20008000000 */
[----:B------:R-:W-:Y:S02]  /*21910*/  UIMAD.WIDE.U32 UR10, UR12, UR8, URZ ;  /* 0x000000080c0a72a5 */ /* 0x000fe4000f8e003f */
[----:B------:R-:W-:Y:S01]  /*21920*/  UIMAD.WIDE.U32 UR22, UR14, UR9, URZ ;  /* 0x000000090e1672a5 */ /* 0x000fe2000f8e003f */
[----:B------:R-:W-:Y:S01]  /*21930*/  IMAD.MOV.U32 R9, RZ, RZ, R19 ;  /* 0x000000ffff097224 */ /* 0x000fe200078e0013 */
[----:B------:R-:W-:Y:S02]  /*21940*/  UIMAD UR9, UR15, UR9, URZ ;  /* 0x000000090f0972a4 */ /* 0x000fe4000f8e023f */
[----:B------:R-:W-:Y:S01]  /*21950*/  UIMAD UR13, UR12, UR18, UR13 ;  /* 0x000000120c0d72a4 */ /* 0x000fe2000f8e020d */
[----:B-1----:R-:W-:Y:S01]  /*21960*/  @P2 IMAD.HI.U32 R4, R19, R4, RZ ;  /* 0x0000000413042227 */ /* 0x002fe200078e00ff */
[----:B------:R-:W-:-:S02]  /*21970*/  UIADD3 UR16, UP0, UP2, UR10, UR16, UR4 ;  /* 0x000000100a107290 */ /* 0x000fc4000fa1e004 */
[----:B------:R-:W-:Y:S02]  /*21980*/  UIADD3 UR10, UR23, UR9, URZ ;  /* 0x00000009170a7290 */ /* 0x000fe4000fffe03f */
[----:B0-----:R-:W-:Y:S01]  /*21990*/  @P2 SHF.R.U32.HI R9, RZ, R5, R4 ;  /* 0x00000005ff092219 */ /* 0x001fe20000011604 */
[----:B------:R-:W-:Y:S01]  /*219a0*/  UIADD3 UR20, UR17, UR20, URZ ;  /* 0x0000001411147290 */ /* 0x000fe2000fffe03f */
[----:B------:R-:W-:Y:S01]  /*219b0*/  IMAD.U32 R4, RZ, RZ, UR22 ;  /* 0x00000016ff047e24 */ /* 0x000fe2000f8e00ff */
[----:B------:R-:W-:Y:S01]  /*219c0*/  UIADD3 UR9, UR11, UR13, URZ ;  /* 0x0000000d0b097290 */ /* 0x000fe2000fffe03f */
[----:B------:R-:W-:Y:S01]  /*219d0*/  IMAD.U32 R5, RZ, RZ, UR23 ;  /* 0x00000017ff057e24 */ /* 0x000fe2000f8e00ff */
[----:B------:R-:W-:Y:S01]  /*219e0*/  USHF.R.S32.HI UR14, URZ, 0x1f, UR4 ;  /* 0x0000001f3f0e7899 */ /* 0x000fe20008011404 */
[----:B------:R-:W-:Y:S01]  /*219f0*/  IMAD.MOV R11, RZ, RZ, -R9 ;  /* 0x000000ffff0b7224 */ /* 0x000fe200078e0a09 */
[----:B------:R-:W-:Y:S01]  /*21a00*/  IADD3 R4, P1, P4, R9, UR16, R4 ;  /* 0x0000001009047c10 */ /* 0x000fe2000fc3e004 */
[----:B------:R-:W-:Y:S01]  /*21a10*/  IMAD.U32 R10, RZ, RZ, UR10 ;  /* 0x0000000aff0a7e24 */ /* 0x000fe2000f8e00ff */
[----:B------:R-:W-:Y:S01]  /*21a20*/  UIADD3.X UR9, UR9, UR20, UR14, UP0, UP2 ;  /* 0x0000001409097290 */ /* 0x000fe200087e440e */
[----:B------:R-:W-:Y:S01]  /*21a30*/  IMAD R11, R18, R11, R19 ;  /* 0x0000000b120b7224 */ /* 0x000fe200078e0213 */
[----:B------:R-:W-:Y:S01]  /*21a40*/  SHF.R.S32.HI R5, RZ, 0x1f, R9 ;  /* 0x0000001fff057819 */ /* 0x000fe20000011409 */
[----:B------:R-:W-:Y:S01]  /*21a50*/  ULDC.64 UR10, c[0x0][UR19+0x210] ;  /* 0x00008400130a7abb */ /* 0x000fe20008000a00 */
[----:B------:R-:W-:Y:S01]  /*21a60*/  ULDC.64 UR12, c[0x0][0xca8] ;  /* 0x00032a00000c7ab9 */ /* 0x000fe20000000a00 */
[----:B------:R-:W-:Y:S01]  /*21a70*/  IMAD R9, R11, UR11, RZ ;  /* 0x0000000b0b097c24 */ /* 0x000fe2000f8e02ff */
[----:B------:R-:W-:Y:S01]  /*21a80*/  SHF.R.S32.HI R8, RZ, 0x1f, R11 ;  /* 0x0000001fff087819 */ /* 0x000fe2000001140b */
[----:B------:R-:W-:Y:S01]  /*21a90*/  @!UP1 ULDC UR12, c[0x0][0xc50] ;  /* 0x00031400000c9ab9 */ /* 0x000fe20000000800 */
[----:B------:R-:W-:Y:S01]  /*21aa0*/  IADD3.X R5, R5, UR9, R10, P1, P4 ;  /* 0x0000000905057c10 */ /* 0x000fe20008fe840a */
[----:B------:R-:W-:-:S02]  /*21ab0*/  @!UP1 ULDC UR13, c[0x0][0xc54] ;  /* 0x00031500000d9ab9 */ /* 0x000fc40000000800 */
[----:B------:R-:W-:Y:S02]  /*21ac0*/  IMAD R9, R8, UR10, R9 ;  /* 0x0000000a08097c24 */ /* 0x000fe4000f8e0209 */
[----:B------:R-:W-:-:S04]  /*21ad0*/  IMAD.WIDE.U32 R4, R11, UR10, R4 ;  /* 0x0000000a0b047c25 */ /* 0x000fc8000f8e0004 */
[----:B------:R-:W-:Y:S01]  /*21ae0*/  IMAD.IADD R5, R5, 0x1, R9 ;  /* 0x0000000105057824 */ /* 0x000fe200078e0209 */
[----:B------:R-:W-:Y:S01]  /*21af0*/  LEA R10, P1, R4, UR12, 0x2 ;  /* 0x0000000c040a7c11 */ /* 0x000fe2000f8210ff */
[----:B------:R-:W-:-:S03]  /*21b00*/  VIADD R11, R21, 0x8 ;  /* 0x00000008150b7836 */ /* 0x000fc60000000000 */
[----:B------:R-:W-:Y:S01]  /*21b10*/  LEA.HI.X R12, R4, UR13, R5, 0x2, P1 ;  /* 0x0000000d040c7c11 */ /* 0x000fe200088f1405 */
[----:B------:R-:W-:Y:S01]  /*21b20*/  SHFL.IDX PT, R8, R10, RZ, 0x1c1f ;  /* 0x001c1fff0a087589 */ /* 0x000fe200000e0000 */
[----:B------:R-:W-:-:S03]  /*21b30*/  ISETP.GE.OR P0, PT, R11, R6, P0 ;  /* 0x000000060b00720c */ /* 0x000fc60000706670 */
[----:B------:R-:W2:Y:S04]  /*21b40*/  SHFL.IDX PT, R9, R12, RZ, 0x1c1f ;  /* 0x001c1fff0c097589 */ /* 0x000ea800000e0000 */
[----:B--2---:R-:W-:Y:S06]  /*21b50*/  @!P3 ST.E desc[UR36][R8.64], R13 ;  /* 0x0000000d0800b985 */ /* 0x004fec000c101924 */
[----:B------:R-:W2:Y:S01]  /*21b60*/  @!P0 LDL R15, [R1+0x224] ;  /* 0x00022400010f8983 */ /* 0x000ea20000100800 */
[----:B------:R-:W-:-:S02]  /*21b70*/  PLOP3.LUT P1, PT, PT, PT, UP1, 0x80, 0x0 ;  /* 0x000000000000781c */ /* 0x000fc40003f2f018 */
[-C--:B------:R-:W-:Y:S01]  /*21b80*/  ISETP.GE.AND P3, PT, R21, R6.reuse, PT ;  /* 0x000000061500720c */ /* 0x080fe20003f66270 */
[----:B------:R-:W-:Y:S04]  /*21b90*/  SHFL.IDX PT, R4, R10, 0x1, 0x1c1f ;  /* 0x003c1f000a047f89 */ /* 0x000fe800000e0000 */
[----:B------:R-:W2:Y:S04]  /*21ba0*/  SHFL.IDX PT, R5, R12, 0x1, 0x1c1f ;  /* 0x003c1f000c057f89 */ /* 0x000ea800000e0000 */
[----:B--2---:R0:W-:Y:S01]  /*21bb0*/  @!P0 ST.E desc[UR36][R4.64], R15 ;  /* 0x0000000f04008985 */ /* 0x0041e2000c101924 */
[----:B------:R-:W-:Y:S01]  /*21bc0*/  ISETP.GE.AND P0, PT, R11, R6, PT ;  /* 0x000000060b00720c */ /* 0x000fe20003f06270 */
[----:B------:R-:W-:-:S12]  /*21bd0*/  @P1 BRA `(.L_x_3541) ;  /* 0x0000000c00c81947 */ /* 0x000fd80003800000 */
[----:B0-----:R-:W-:Y:S01]  /*21be0*/  IMAD R5, R215, 0x40, R22 ;  /* 0x00000040d7057824 */ /* 0x001fe200078e0216 */
[----:B------:R-:W-:Y:S01]  /*21bf0*/  ULDC.64 UR12, c[0x0][0xba0] ;  /* 0x0002e800000c7ab9 */ /* 0x000fe20000000a00 */
[----:B------:R-:W0:Y:S02]  /*21c00*/  @P2 LDC R19, c[0x0][0xcf0] ;  /* 0x00033c00ff132b82 */ /* 0x000e240000000800 */
[----:B------:R-:W-:-:S03]  /*21c10*/  IMAD.WIDE R2, R5, 0x2, R2 ;  /* 0x0000000205027825 */ /* 0x000fc600078e0202 */
[C---:B------:R-:W-:Y:S02]  /*21c20*/  IADD3 R13, P4, R2.reuse, 0x1000, RZ ;  /* 0x00001000020d7810 */ /* 0x040fe40007f9e0ff */
[C---:B------:R-:W-:Y:S02]  /*21c30*/  IADD3 R25, P3, R2.reuse, 0x2000, RZ ;  /* 0x0000200002197810 */ /* 0x040fe40007f7e0ff */
[----:B------:R-:W-:Y:S02]  /*21c40*/  LOP3.LUT R12, R13, 0x380, RZ, 0xc0, !PT ;  /* 0x000003800d0c7812 */ /* 0x000fe400078ec0ff */
[----:B------:R-:W-:Y:S02]  /*21c50*/  LOP3.LUT R24, R25, 0x380, RZ, 0xc0, !PT ;  /* 0x0000038019187812 */ /* 0x000fe400078ec0ff */
[----:B------:R-:W-:Y:S02]  /*21c60*/  IADD3 R29, P1, R2, 0x3000, RZ ;  /* 0x00003000021d7810 */ /* 0x000fe40007f3e0ff */
[----:B------:R-:W-:-:S02]  /*21c70*/  SHF.R.U64 R12, R12, 0x3, RZ ;  /* 0x000000030c0c7819 */ /* 0x000fc400000012ff */
[----:B------:R-:W-:Y:S02]  /*21c80*/  SHF.R.U64 R24, R24, 0x3, RZ ;  /* 0x0000000318187819 */ /* 0x000fe400000012ff */
[----:B------:R-:W-:Y:S02]  /*21c90*/  LOP3.LUT R28, R29, 0x380, RZ, 0xc0, !PT ;  /* 0x000003801d1c7812 */ /* 0x000fe400078ec0ff */
[----:B------:R-:W-:Y:S01]  /*21ca0*/  LOP3.LUT R12, R12, R13, RZ, 0x3c, !PT ;  /* 0x0000000d0c0c7212 */ /* 0x000fe200078e3cff */
[--C-:B------:R-:W-:Y:S01]  /*21cb0*/  IMAD.X R13, RZ, RZ, R3.reuse, P4 ;  /* 0x000000ffff0d7224 */ /* 0x100fe200020e0603 */
[----:B------:R-:W-:Y:S01]  /*21cc0*/  LOP3.LUT R24, R24, R25, RZ, 0x3c, !PT ;  /* 0x0000001918187212 */ /* 0x000fe200078e3cff */
[----:B------:R-:W-:Y:S01]  /*21cd0*/  IMAD.X R25, RZ, RZ, R3, P3 ;  /* 0x000000ffff197224 */ /* 0x000fe200018e0603 */
[C---:B------:R-:W-:Y:S02]  /*21ce0*/  IADD3 R33, P0, R2.reuse, 0x4000, RZ ;  /* 0x0000400002217810 */ /* 0x040fe40007f1e0ff */
[C---:B------:R-:W-:Y:S01]  /*21cf0*/  IADD3 R37, P6, R2.reuse, 0x5000, RZ ;  /* 0x0000500002257810 */ /* 0x040fe20007fde0ff */
[----:B------:R-:W-:Y:S01]  /*21d00*/  UIMAD UR9, UR14, UR12, URZ ;  /* 0x0000000c0e0972a4 */ /* 0x000fe2000f8e023f */
[C---:B------:R-:W-:Y:S01]  /*21d10*/  IADD3 R41, P5, R2.reuse, 0x6000, RZ ;  /* 0x0000600002297810 */ /* 0x040fe20007fbe0ff */
[----:B------:R-:W-:Y:S01]  /*21d20*/  UIMAD.WIDE.U32 UR10, UR4, UR12, URZ ;  /* 0x0000000c040a72a5 */ /* 0x000fe2000f8e003f */
[C---:B------:R-:W-:Y:S01]  /*21d30*/  IADD3 R45, P4, R2.reuse, 0x7000, RZ ;  /* 0x00007000022d7810 */ /* 0x040fe20007f9e0ff */
[----:B------:R-:W5:Y:S01]  /*21d40*/  LD.E.128 R12, desc[UR36][R12.64] ;  /* 0x000000240c0c7980 */ /* 0x000f62000c101d00 */
[----:B------:R-:W-:-:S02]  /*21d50*/  IADD3 R49, P3, R2, 0x8000, RZ ;  /* 0x0000800002317810 */ /* 0x000fc40007f7e0ff */
[----:B------:R-:W-:Y:S01]  /*21d60*/  SHF.R.U64 R28, R28, 0x3, RZ ;  /* 0x000000031c1c7819 */ /* 0x000fe200000012ff */
[----:B------:R-:W5:Y:S01]  /*21d70*/  LD.E.128 R24, desc[UR36][R24.64] ;  /* 0x0000002418187980 */ /* 0x000f62000c101d00 */
[----:B------:R-:W-:Y:S02]  /*21d80*/  LOP3.LUT R32, R33, 0x380, RZ, 0xc0, !PT ;  /* 0x0000038021207812 */ /* 0x000fe400078ec0ff */
[----:B------:R-:W-:Y:S02]  /*21d90*/  LOP3.LUT R36, R37, 0x380, RZ, 0xc0, !PT ;  /* 0x0000038025247812 */ /* 0x000fe400078ec0ff */
[----:B------:R-:W-:Y:S02]  /*21da0*/  LOP3.LUT R40, R41, 0x380, RZ, 0xc0, !PT ;  /* 0x0000038029287812 */ /* 0x000fe400078ec0ff */
[----:B------:R-:W-:Y:S02]  /*21db0*/  LOP3.LUT R44, R45, 0x380, RZ, 0xc0, !PT ;  /* 0x000003802d2c7812 */ /* 0x000fe400078ec0ff */
[----:B------:R-:W-:-:S02]  /*21dc0*/  LOP3.LUT R48, R49, 0x380, RZ, 0xc0, !PT ;  /* 0x0000038031307812 */ /* 0x000fc400078ec0ff */
[----:B------:R-:W-:Y:S01]  /*21dd0*/  LOP3.LUT R28, R28, R29, RZ, 0x3c, !PT ;  /* 0x0000001d1c1c7212 */ /* 0x000fe200078e3cff */
[----:B------:R-:W-:Y:S01]  /*21de0*/  IMAD.X R29, RZ, RZ, R3, P1 ;  /* 0x000000ffff1d7224 */ /* 0x000fe200008e0603 */
[----:B------:R-:W-:Y:S02]  /*21df0*/  IADD3 R53, P1, R2, 0x9000, RZ ;  /* 0x0000900002357810 */ /* 0x000fe40007f3e0ff */
[----:B------:R-:W-:Y:S02]  /*21e00*/  SHF.R.U64 R32, R32, 0x3, RZ ;  /* 0x0000000320207819 */ /* 0x000fe400000012ff */
[----:B------:R-:W-:Y:S02]  /*21e10*/  SHF.R.U64 R36, R36, 0x3, RZ ;  /* 0x0000000324247819 */ /* 0x000fe400000012ff */
[----:B------:R-:W-:Y:S01]  /*21e20*/  LOP3.LUT R9, R2, 0x380, RZ, 0xc0, !PT ;  /* 0x0000038002097812 */ /* 0x000fe200078ec0ff */
[----:B------:R-:W-:Y:S01]  /*21e30*/  UIMAD UR9, UR4, UR13, UR9 ;  /* 0x0000000d040972a4 */ /* 0x000fe2000f8e0209 */
[----:B------:R-:W-:Y:S01]  /*21e40*/  SHF.R.U64 R40, R40, 0x3, RZ ;  /* 0x0000000328287819 */ /* 0x000fe200000012ff */
[----:B------:R-:W5:Y:S01]  /*21e50*/  LD.E.128 R28, desc[UR36][R28.64] ;  /* 0x000000241c1c7980 */ /* 0x000f62000c101d00 */
[----:B------:R-:W-:Y:S01]  /*21e60*/  SHF.R.U64 R44, R44, 0x3, RZ ;  /* 0x000000032c2c7819 */ /* 0x000fe200000012ff */
[----:B------:R-:W-:Y:S01]  /*21e70*/  ULDC.64 UR12, c[0x0][0xbe8] ;  /* 0x0002fa00000c7ab9 */ /* 0x000fe20000000a00 */
[----:B------:R-:W-:-:S02]  /*21e80*/  SHF.R.U64 R48, R48, 0x3, RZ ;  /* 0x0000000330307819 */ /* 0x000fc400000012ff */
        /* <DEDUP_REMOVED lines=13> */
[----:B------:R-:W-:Y:S01]  /*21f60*/  UIADD3 UR11, UR11, UR9, URZ ;  /* 0x000000090b0b7290 */ /* 0x000fe2000fffe03f */
[C---:B------:R-:W-:Y:S01]  /*21f70*/  IADD3 R61, P6, R2.reuse, 0xb000, RZ ;  /* 0x0000b000023d7810 */ /* 0x040fe20007fde0ff */
[----:B------:R-:W-:Y:S01]  /*21f80*/  USHF.R.S32.HI UR4, URZ, 0x1f, UR8 ;  /* 0x0000001f3f047899 */ /* 0x000fe20008011408 */
[C---:B------:R-:W-:Y:S01]  /*21f90*/  IADD3 R65, P5, R2.reuse, 0xc000, RZ ;  /* 0x0000c00002417810 */ /* 0x040fe20007fbe0ff */
[----:B------:R-:W5:Y:S01]  /*21fa0*/  LD.E.128 R32, desc[UR36][R32.64] ;  /* 0x0000002420207980 */ /* 0x000f62000c101d00 */
[C---:B------:R-:W-:Y:S02]  /*21fb0*/  IADD3 R69, P4, R2.reuse, 0xd000, RZ ;  /* 0x0000d00002457810 */ /* 0x040fe40007f9e0ff */
        /* <DEDUP_REMOVED lines=11> */
[----:B------:R-:W-:Y:S01]  /*22070*/  LOP3.LUT R52, R52, R53, RZ, 0x3c, !PT ;  /* 0x0000003534347212 */ /* 0x000fe200078e3cff */
[----:B------:R-:W-:Y:S01]  /*22080*/  IMAD.X R53, RZ, RZ, R3, P1 ;  /* 0x000000ffff357224 */ /* 0x000fe200008e0603 */
[----:B------:R-:W-:-:S02]  /*22090*/  IADD3 R5, P1, R2, 0xf000, RZ ;  /* 0x0000f00002057810 */ /* 0x000fc40007f3e0ff */
[----:B------:R-:W-:Y:S02]  /*220a0*/  SHF.R.U64 R56, R56, 0x3, RZ ;  /* 0x0000000338387819 */ /* 0x000fe400000012ff */
[----:B------:R-:W-:Y:S01]  /*220b0*/  SHF.R.U64 R60, R60, 0x3, RZ ;  /* 0x000000033c3c7819 */ /* 0x000fe200000012ff */
[----:B------:R-:W-:Y:S01]  /*220c0*/  IMAD.X R77, RZ, RZ, R3, P1 ;  /* 0x000000ffff4d7224 */ /* 0x000fe200008e0603 */
[----:B------:R-:W-:Y:S01]  /*220d0*/  SHF.R.U64 R64, R64, 0x3, RZ ;  /* 0x0000000340407819 */ /* 0x000fe200000012ff */
[----:B------:R-:W-:Y:S01]  /*220e0*/  UIMAD.WIDE.U32 UR10, UR60, UR12, UR10 ;  /* 0x0000000c3c0a72a5 */ /* 0x000fe2000f8e000a */
[----:B------:R-:W-:Y:S01]  /*220f0*/  SHF.R.U64 R68, R68, 0x3, RZ ;  /* 0x0000000344447819 */ /* 0x000fe200000012ff */
[----:B------:R-:W5:Y:S01]  /*22100*/  LD.E.128 R52, desc[UR36][R52.64] ;  /* 0x0000002434347980 */ /* 0x000f62000c101d00 */
[----:B------:R-:W-:Y:S02]  /*22110*/  SHF.R.U64 R72, R72, 0x3, RZ ;  /* 0x0000000348487819 */ /* 0x000fe400000012ff */
[----:B------:R-:W-:-:S02]  /*22120*/  LOP3.LUT R2, R9, R2, RZ, 0x3c, !PT ;  /* 0x0000000209027212 */ /* 0x000fc400078e3cff */
        /* <DEDUP_REMOVED lines=10> */
[----:B------:R1:W5:Y:S01]  /*221d0*/  LD.E.128 R8, desc[UR36][R2.64] ;  /* 0x0000002402087980 */ /* 0x000362000c101d00 */
[----:B------:R-:W-:Y:S01]  /*221e0*/  LOP3.LUT R4, R5, 0x380, RZ, 0xc0, !PT ;  /* 0x0000038005047812 */ /* 0x000fe200078ec0ff */
[----:B------:R-:W-:-:S02]  /*221f0*/  UIMAD UR11, UR60, UR13, UR11 ;  /* 0x0000000d3c0b72a4 */ /* 0x000fc4000f8e020b */
[----:B------:R-:W5:Y:S01]  /*22200*/  LD.E.128 R56, desc[UR36][R56.64] ;  /* 0x0000002438387980 */ /* 0x000f62000c101d00 */
[----:B------:R-:W-:Y:S01]  /*22210*/  SHF.R.U64 R4, R4, 0x3, RZ ;  /* 0x0000000304047819 */ /* 0x000fe200000012ff */
[----:B------:R-:W-:Y:S02]  /*22220*/  ULDC.64 UR12, c[0x0][0xbf0] ;  /* 0x0002fc00000c7ab9 */ /* 0x000fe40000000a00 */
[----:B------:R-:W5:Y:S01]  /*22230*/  LD.E.128 R60, desc[UR36][R60.64] ;  /* 0x000000243c3c7980 */ /* 0x000f62000c101d00 */
[----:B-1----:R-:W1:Y:S01]  /*22240*/  @P2 LDC R3, c[0x0][0xcec] ;  /* 0x00033b00ff032b82 */ /* 0x002e620000000800 */
[----:B------:R-:W-:Y:S01]  /*22250*/  IMAD R2, R225, 0x20, R215 ;  /* 0x00000020e1027824 */ /* 0x000fe200078e02d7 */
[----:B------:R-:W-:Y:S01]  /*22260*/  LOP3.LUT R76, R4, R5, RZ, 0x3c, !PT ;  /* 0x00000005044c7212 */ /* 0x000fe200078e3cff */
[----:B------:R-:W5:Y:S02]  /*22270*/  LD.E.128 R64, desc[UR36][R64.64] ;  /* 0x0000002440407980 */ /* 0x000f64000c101d00 */
[----:B------:R-:W-:Y:S01]  /*22280*/  VIADD R20, R2, UR58 ;  /* 0x0000003a02147c36 */ /* 0x000fe20008000000 */
[----:B------:R-:W-:Y:S01]  /*22290*/  UIMAD UR4, UR4, UR12, URZ ;  /* 0x0000000c040472a4 */ /* 0x000fe2000f8e023f */
[----:B------:R-:W5:Y:S02]  /*222a0*/  LD.E.128 R68, desc[UR36][R68.64] ;  /* 0x0000002444447980 */ /* 0x000f64000c101d00 */
[----:B------:R-:W-:Y:S01]  /*222b0*/  IMAD.MOV.U32 R5, RZ, RZ, R20 ;  /* 0x000000ffff057224 */ /* 0x000fe200078e0014 */
[----:B------:R-:W-:Y:S01]  /*222c0*/  UIMAD UR4, UR8, UR13, UR4 ;  /* 0x0000000d080472a4 */ /* 0x000fe2000f8e0204 */
[----:B------:R-:W5:Y:S01]  /*222d0*/  LD.E.128 R72, desc[UR36][R72.64] ;  /* 0x0000002448487980 */ /* 0x000f62000c101d00 */
[----:B------:R-:W-:-:S03]  /*222e0*/  UIMAD.WIDE.U32 UR8, UR8, UR12, UR10 ;  /* 0x0000000c080872a5 */ /* 0x000fc6000f8e000a */
[----:B------:R-:W-:Y:S01]  /*222f0*/  ULDC.64 UR10, c[0x0][0xbe0] ;  /* 0x0002f800000a7ab9 */ /* 0x000fe20000000a00 */
[----:B------:R-:W5:Y:S01]  /*22300*/  LD.E.128 R76, desc[UR36][R76.64] ;  /* 0x000000244c4c7980 */ /* 0x000f62000c101d00 */
[----:B-1----:R-:W-:Y:S01]  /*22310*/  @P2 IMAD.HI.U32 R2, R20, R3, RZ ;  /* 0x0000000314022227 */ /* 0x002fe200078e00ff */
[----:B------:R-:W-:Y:S01]  /*22320*/  UIADD3 UR4, UR9, UR4, URZ ;  /* 0x0000000409047290 */ /* 0x000fe2000fffe03f */
[----:B------:R-:W-:Y:S01]  /*22330*/  @!PT LDS RZ, [RZ] ;  /* 0x00000000fffff984 */ /* 0x000fe20000000800 */
[----:B------:R-:W-:Y:S01]  /*22340*/  @!PT LDS RZ, [RZ] ;  /* 0x00000000fffff984 */ /* 0x000fe20000000800 */
[----:B------:R-:W-:Y:S01]  /*22350*/  @!PT LDS RZ, [RZ] ;  /* 0x00000000fffff984 */ /* 0x000fe20000000800 */
[----:B------:R-:W-:Y:S01]  /*22360*/  @!PT LDS RZ, [RZ] ;  /* 0x00000000fffff984 */ /* 0x000fe20000000800 */
[----:B------:R1:W-:Y:S06]  /*22370*/  MEMBAR.ALL.CTA ;  /* 0x0000000000007992 */ /* 0x0003ec0000008000 */
[----:B-1----:R-:W1:Y:S01]  /*22380*/  FENCE.VIEW.ASYNC.S ;  /* 0x00000000000073c6 */ /* 0x002e620000000000 */
[----:B0-----:R-:W-:-:S04]  /*22390*/  @P2 SHF.R.U32.HI R5, RZ, R19, R2 ;  /* 0x00000013ff052219 */ /* 0x001fc80000011602 */
[--C-:B------:R-:W-:Y:S01]  /*223a0*/  SHF.R.S32.HI R4, RZ, 0x1f, R5.reuse ;  /* 0x0000001fff047819 */ /* 0x100fe20000011405 */
[----:B------:R-:W-:Y:S02]  /*223b0*/  IMAD.MOV R19, RZ, RZ, -R5 ;  /* 0x000000ffff137224 */ /* 0x000fe400078e0a05 */
[----:B------:R-:W-:Y:S02]  /*223c0*/  IMAD.U32 R3, RZ, RZ, UR9 ;  /* 0x00000009ff037e24 */ /* 0x000fe4000f8e00ff */
[----:B------:R-:W-:Y:S02]  /*223d0*/  IMAD R4, R4, UR10, RZ ;  /* 0x0000000a04047c24 */ /* 0x000fe4000f8e02ff */
[----:B------:R-:W-:Y:S02]  /*223e0*/  IMAD R19, R18, R19, R20 ;  /* 0x0000001312137224 */ /* 0x000fe400078e0214 */
[----:B------:R-:W-:Y:S01]  /*223f0*/  IMAD.U32 R2, RZ, RZ, UR8 ;  /* 0x00000008ff027e24 */ /* 0x000fe2000f8e00ff */
[----:B------:R-:W-:Y:S01]  /*22400*/  ULDC.64 UR8, c[0x0][0xbd8] ;  /* 0x0002f60000087ab9 */ /* 0x000fe20000000a00 */
[----:B------:R-:W-:-:S02]  /*22410*/  IMAD.U32 R3, RZ, RZ, UR4 ;  /* 0x00000004ff037e24 */ /* 0x000fc4000f8e00ff */
[C---:B------:R-:W-:Y:S01]  /*22420*/  IMAD R21, R5.reuse, UR11, R4 ;  /* 0x0000000b05157c24 */ /* 0x040fe2000f8e0204 */
[----:B------:R-:W-:Y:S01]  /*22430*/  SHF.R.S32.HI R4, RZ, 0x1f, R19 ;  /* 0x0000001fff047819 */ /* 0x000fe20000011413 */
[----:B------:R-:W-:-:S04]  /*22440*/  IMAD.WIDE.U32 R2, R5, UR10, R2 ;  /* 0x0000000a05027c25 */ /* 0x000fc8000f8e0002 */
[----:B------:R-:W-:Y:S02]  /*22450*/  IMAD.IADD R3, R3, 0x1, R21 ;  /* 0x0000000103037824 */ /* 0x000fe400078e0215 */
[----:B------:R-:W-:Y:S02]  /*22460*/  IMAD R4, R4, UR8, RZ ;  /* 0x0000000804047c24 */ /* 0x000fe4000f8e02ff */
[----:B------:R-:W-:Y:S02]  /*22470*/  VIADD R83, R215, UR58 ;  /* 0x0000003ad7537c36 */ /* 0x000fe40008000000 */
[C---:B------:R-:W-:Y:S02]  /*22480*/  IMAD R21, R19.reuse, UR9, R4 ;  /* 0x0000000913157c24 */ /* 0x040fe4000f8e0204 */
[----:B------:R-:W-:Y:S01]  /*22490*/  IMAD.WIDE.U32 R2, R19, UR8, R2 ;  /* 0x0000000813027c25 */ /* 0x000fe2000f8e0002 */
[----:B------:R-:W-:Y:S01]  /*224a0*/  ISETP.GE.AND P2, PT, R83, R6, PT ;  /* 0x000000065300720c */ /* 0x000fe20003f46270 */
[----:B------:R-:W-:-:S02]  /*224b0*/  ULDC.64 UR8, c[0x0][0xb80] ;  /* 0x0002e00000087ab9 */ /* 0x000fc40000000a00 */
[----:B------:R-:W-:Y:S01]  /*224c0*/  VIADD R0, R0, 0x32420 ;  /* 0x0003242000007836 */ /* 0x000fe20000000000 */
[C---:B------:R-:W-:Y:S01]  /*224d0*/  LEA R80, P3, R2.reuse, UR8, 0x1 ;  /* 0x0000000802507c11 */ /* 0x040fe2000f8608ff */
[----:B------:R-:W-:Y:S02]  /*224e0*/  IMAD.IADD R3, R3, 0x1, R21 ;  /* 0x0000000103037824 */ /* 0x000fe400078e0215 */
[----:B------:R-:W-:Y:S01]  /*224f0*/  VIADD R5, R83, 0x20 ;  /* 0x0000002053057836 */ /* 0x000fe20000000000 */
[----:B------:R-:W-:Y:S02]  /*22500*/  PRMT R0, RZ, 0x654, R0 ;  /* 0x00000654ff007816 */ /* 0x000fe40000000000 */
[----:B------:R-:W-:Y:S02]  /*22510*/  LEA.HI.X R81, R2, UR9, R3, 0x1, P3 ;  /* 0x0000000902517c11 */ /* 0x000fe400098f0c03 */
[-C--:B------:R-:W-:Y:S01]  /*22520*/  ISETP.GE.AND P1, PT, R5, R6.reuse, PT ;  /* 0x000000060500720c */ /* 0x080fe20003f26270 */
[----:B------:R-:W-:Y:S01]  /*22530*/  VIADD R5, R83, 0x40 ;  /* 0x0000004053057836 */ /* 0x000fe20000000000 */
[----:B-1----:R0:W-:Y:S01]  /*22540*/  SYNCS.ARRIVE.TRANS64.RED.A1T0 RZ, [R0+URZ], RZ ;  /* 0x000000ff00ff79a7 */ /* 0x0021e2000810043f */
[----:B------:R1:W2:Y:S01]  /*22550*/  SHFL.IDX PT, R20, R80, RZ, 0x181f ;  /* 0x00181fff50147589 */ /* 0x0002a200000e0000 */
[----:B------:R-:W-:Y:S02]  /*22560*/  BSSY B1, `(.L_x_3542) ;  /* 0x0000015000017945 */ /* 0x000fe40003800000 */
[----:B------:R-:W-:Y:S01]  /*22570*/  ISETP.GE.AND P0, PT, R5, R6, PT ;  /* 0x000000060500720c */ /* 0x000fe20003f06270 */
[----:B0-----:R1:W0:Y:S01]  /*22580*/  SHFL.IDX PT, R0, R81, RZ, 0x181f ;  /* 0x00181fff51007589 */ /* 0x00122200000e0000 */
[----:B------:R-:W-:Y:S11]  /*22590*/  @P2 BRA `(.L_x_3543) ;  /* 0x0000000000442947 */ /* 0x000ff60003800000 */
[----:B------:R-:W-:Y:S02]  /*225a0*/  ULDC UR4, c[0x0][0xbc8] ;  /* 0x0002f20000047ab9 */ /* 0x000fe40000000800 */
[----:B------:R-:W-:Y:S02]  /*225b0*/  ISETP.GE.AND P5, PT, R22, UR4, PT ;  /* 0x0000000416007c0c */ /* 0x000fe4000bfa6270 */
[----:B------:R-:W-:Y:S02]  /*225c0*/  ISETP.GE.AND P4, PT, R176, UR4, PT ;  /* 0x00000004b0007c0c */ /* 0x000fe4000bf86270 */
[----:B------:R-:W-:Y:S02]  /*225d0*/  ISETP.GE.AND P3, PT, R23, UR4, PT ;  /* 0x0000000417007c0c */ /* 0x000fe4000bf66270 */
[----:B------:R-:W-:-:S07]  /*225e0*/  ISETP.GE.AND P2, PT, R177, UR4, PT ;  /* 0x00000004b1007c0c */ /* 0x000fce000bf46270 */
[----:B--2---:R-:W-:-:S04]  /*225f0*/  @!P5 LEA R2, P6, R22, R20, 0x1 ;  /* 0x000000141602d211 */ /* 0x004fc800078c08ff */
[----:B0-----:R-:W-:Y:S02]  /*22600*/  @!P5 LEA.HI.X R3, R22, R0, R183, 0x1, P6 ;  /* 0x000000001603d211 */ /* 0x001fe400030f0cb7 */
        /* <DEDUP_REMOVED lines=10> */
.L_x_3543:
[----:B------:R-:W-:Y:S05]  /*226b0*/  BSYNC B1 ;  /* 0x0000000000017941 */ /* 0x000fea0003800000 */
.L_x_3542:
[----:B0-----:R0:W4:Y:S01]  /*226c0*/  SHFL.IDX PT, R0, R81, 0x1, 0x181f ;  /* 0x00381f0051007f89 */ /* 0x00112200000e0000 */
[----:B------:R-:W-:Y:S03]  /*226d0*/  BSSY B1, `(.L_x_3544) ;  /* 0x0000014000017945 */ /* 0x000fe60003800000 */
[----:B---3-5:R0:W3:Y:S01]  /*226e0*/  SHFL.IDX PT, R10, R80, 0x1, 0x181f ;  /* 0x00381f00500a7f89 */ /* 0x0280e200000e0000 */
[----:B------:R-:W-:Y:S05]  /*226f0*/  @P1 BRA `(.L_x_3545) ;  /* 0x0000000000441947 */ /* 0x000fea0003800000 */
[----:B------:R-:W-:Y:S02]  /*22700*/  ULDC UR4, c[0x0][0xbc8] ;  /* 0x0002f20000047ab9 */ /* 0x000fe40000000800 */
[----:B------:R-:W-:Y:S02]  /*22710*/  ISETP.GE.AND P4, PT, R22, UR4, PT ;  /* 0x0000000416007c0c */ /* 0x000fe4000bf86270 */
[----:B------:R-:W-:Y:S02]  /*22720*/  ISETP.GE.AND P3, PT, R176, UR4, PT ;  /* 0x00000004b0007c0c */ /* 0x000fe4000bf66270 */
[----:B------:R-:W-:Y:S02]  /*22730*/  ISETP.GE.AND P2, PT, R23, UR4, PT ;  /* 0x0000000417007c0c */ /* 0x000fe4000bf46270 */
[----:B------:R-:W-:-:S07]  /*22740*/  ISETP.GE.AND P1, PT, R177, UR4, PT ;  /* 0x00000004b1007c0c */ /* 0x000fce000bf26270 */
[-C--:B---3--:R-:W-:Y:S02]  /*22750*/  @!P4 LEA R2, P6, R22, R10.reuse, 0x1 ;  /* 0x0000000a1602c211 */ /* 0x088fe400078c08ff */
[----:B------:R-:W-:Y:S02]  /*22760*/  @!P3 LEA R4, P5, R176, R10, 0x1 ;  /* 0x0000000ab004b211 */ /* 0x000fe400078a08ff */
[----:B----4-:R-:W-:Y:S02]  /*22770*/  @!P4 LEA.HI.X R3, R22, R0, R183, 0x1, P6 ;  /* 0x000000001603c211 */ /* 0x010fe400030f0cb7 */
        /* <DEDUP_REMOVED lines=9> */
.L_x_3545:
[----:B------:R-:W-:Y:S05]  /*22810*/  BSYNC B1 ;  /* 0x0000000000017941 */ /* 0x000fea0003800000 */
.L_x_3544:
[----:B----4-:R4:W0:Y:S01]  /*22820*/  SHFL.IDX PT, R0, R81, 0x2, 0x181f ;  /* 0x00581f0051007f89 */ /* 0x01082200000e0000 */
[----:B------:R-:W-:Y:S03]  /*22830*/  BSSY B1, `(.L_x_3546) ;  /* 0x0000014000017945 */ /* 0x000fe60003800000 */
[----:B---3--:R4:W3:Y:S01]  /*22840*/  SHFL.IDX PT, R10, R80, 0x2, 0x181f ;  /* 0x00581f00500a7f89 */ /* 0x0088e200000e0000 */
[----:B------:R-:W-:Y:S05]  /*22850*/  @P0 BRA `(.L_x_3547) ;  /* 0x0000000000440947 */ /* 0x000fea0003800000 */
[----:B------:R-:W-:Y:S02]  /*22860*/  ULDC UR4, c[0x0][0xbc8] ;  /* 0x0002f20000047ab9 */ /* 0x000fe40000000800 */
[----:B------:R-:W-:Y:S02]  /*22870*/  ISETP.GE.AND P3, PT, R22, UR4, PT ;  /* 0x0000000416007c0c */ /* 0x000fe4000bf66270 */
[----:B------:R-:W-:Y:S02]  /*22880*/  ISETP.GE.AND P2, PT, R176, UR4, PT ;  /* 0x00000004b0007c0c */ /* 0x000fe4000bf46270 */
[----:B------:R-:W-:Y:S02]  /*22890*/  ISETP.GE.AND P1, PT, R23, UR4, PT ;  /* 0x0000000417007c0c */ /* 0x000fe4000bf26270 */
[----:B------:R-:W-:-:S07]  /*228a0*/  ISETP.GE.AND P0, PT, R177, UR4, PT ;  /* 0x00000004b1007c0c */ /* 0x000fce000bf06270 */
[-C--:B---3--:R-:W-:Y:S02]  /*228b0*/  @!P3 LEA R2, P6, R22, R10.reuse, 0x1 ;  /* 0x0000000a1602b211 */ /* 0x088fe400078c08ff */
[-C--:B------:R-:W-:Y:S02]  /*228c0*/  @!P2 LEA R4, P5, R176, R10.reuse, 0x1 ;  /* 0x0000000ab004a211 */ /* 0x080fe400078a08ff */
[----:B------:R-:W-:Y:S02]  /*228d0*/  @!P1 LEA R8, P4, R23, R10, 0x1 ;  /* 0x0000000a17089211 */ /* 0x000fe400078808ff */
[----:B0-----:R-:W-:Y:S02]  /*228e0*/  @!P3 LEA.HI.X R3, R22, R0, R183, 0x1, P6 ;  /* 0x000000001603b211 */ /* 0x001fe400030f0cb7 */
        /* <DEDUP_REMOVED lines=8> */
.L_x_3547:
[----:B------:R-:W-:Y:S05]  /*22970*/  BSYNC B1 ;  /* 0x0000000000017941 */ /* 0x000fea0003800000 */
.L_x_3546:
[----:B0-----:R-:W-:Y:S01]  /*22980*/  VIADD R3, R83, 0x60 ;  /* 0x0000006053037836 */ /* 0x001fe20000000000 */
[----:B-1--4-:R-:W0:Y:S04]  /*22990*/  SHFL.IDX PT, R81, R81, 0x3, 0x181f ;  /* 0x00781f0051517f89 */ /* 0x012e2800000e0000 */
[----:B------:R-:W-:Y:S01]  /*229a0*/  ISETP.GE.AND P0, PT, R3, R6, PT ;  /* 0x000000060300720c */ /* 0x000fe20003f06270 */
[----:B------:R-:W1:-:S12]  /*229b0*/  SHFL.IDX PT, R80, R80, 0x3, 0x181f ;  /* 0x00781f0050507f89 */ /* 0x000e5800000e0000 */
[----:B------:R-:W-:Y:S05]  /*229c0*/  @P0 BRA `(.L_x_3548) ;  /* 0x0000002800400947 */ /* 0x000fea0003800000 */
[----:B------:R-:W-:Y:S02]  /*229d0*/  ULDC UR4, c[0x0][0xbc8] ;  /* 0x0002f20000047ab9 */ /* 0x000fe40000000800 */
[----:B------:R-:W-:Y:S02]  /*229e0*/  ISETP.GE.AND P3, PT, R22, UR4, PT ;  /* 0x0000000416007c0c */ /* 0x000fe4000bf66270 */
[----:B------:R-:W-:Y:S02]  /*229f0*/  ISETP.GE.AND P4, PT, R176, UR4, PT ;  /* 0x00000004b0007c0c */ /* 0x000fe4000bf86270 */
[----:B------:R-:W-:-:S09]  /*22a00*/  ISETP.GE.AND P5, PT, R23, UR4, PT ;  /* 0x0000000417007c0c */ /* 0x000fd2000bfa6270 */
[-C--:B-1----:R-:W-:Y:S02]  /*22a10*/  @!P3 LEA R2, P0, R22, R80.reuse, 0x1 ;  /* 0x000000501602b211 */ /* 0x082fe400078008ff */
[-C--:B------:R-:W-:Y:S02]  /*22a20*/  @!P4 LEA R4, P1, R176, R80.reuse, 0x1 ;  /* 0x00000050b004c211 */ /* 0x080fe400078208ff */
[C---:B------:R-:W-:Y:S02]  /*22a30*/  @!P5 LEA R8, P2, R23.reuse, R80, 0x1 ;  /* 0x000000501708d211 */ /* 0x040fe400078408ff */
[-C--:B0-----:R-:W-:Y:S02]  /*22a40*/  @!P3 LEA.HI.X R3, R22, R81.reuse, R183, 0x1, P0 ;  /* 0x000000511603b211 */ /* 0x081fe400000f0cb7 */
[-C--:B------:R-:W-:Y:S02]  /*22a50*/  @!P4 LEA.HI.X R5, R176, R81.reuse, R182, 0x1, P1 ;  /* 0x00000051b005c211 */ /* 0x080fe400008f0cb6 */
[----:B------:R-:W-:Y:S01]  /*22a60*/  @!P5 LEA.HI.X R9, R23, R81, R181, 0x1, P2 ;  /* 0x000000511709d211 */ /* 0x000fe200010f0cb5 */
        /* <DEDUP_REMOVED lines=9> */
.L_x_3541:
[----:B------:R1:W5:Y:S01]  /*22b00*/  LDL R48, [R1+0x4ac] ;  /* 0x0004ac0001307983 */ /* 0x0003620000100800 */
[----:B------:R-:W-:Y:S01]  /*22b10*/  ULDC.64 UR12, c[0x0][0xc08] ;  /* 0x00030200000c7ab9 */ /* 0x000fe20000000a00 */
[----:B------:R-:W2:Y:S02]  /*22b20*/  @P2 LDC R2, c[0x0][0xcec] ;  /* 0x00033b00ff022b82 */ /* 0x000ea40000000800 */
[----:B------:R1:W5:Y:S04]  /*22b30*/  LDL R47, [R1+0x4a8] ;  /* 0x0004a800012f7983 */ /* 0x0003680000100800 */
        /* <DEDUP_REMOVED lines=24> */
[----:B------:R1:W5:Y:S01]  /*22cc0*/  LDL R20, [R1+0x444] ;  /* 0x0004440001147983 */ /* 0x0003620000100800 */
[----:B------:R-:W-:Y:S01]  /*22cd0*/  UIMAD UR9, UR14, UR12, URZ ;  /* 0x0000000c0e0972a4 */ /* 0x000fe2000f8e023f */
[----:B------:R-:W3:Y:S01]  /*22ce0*/  @P2 LDC R3, c[0x0][0xcf0] ;  /* 0x00033c00ff032b82 */ /* 0x000ee20000000800 */
[----:B------:R-:W-:Y:S01]  /*22cf0*/  UIMAD.WIDE.U32 UR10, UR4, UR12, URZ ;  /* 0x0000000c040a72a5 */ /* 0x000fe2000f8e003f */
[----:B--2---:R-:W-:Y:S01]  /*22d00*/  @P2 IMAD.HI.U32 R2, R19, R2, RZ ;  /* 0x0000000213022227 */ /* 0x004fe200078e00ff */
[----:B------:R-:W-:Y:S01]  /*22d10*/  UIMAD UR9, UR4, UR13, UR9 ;  /* 0x0000000d040972a4 */ /* 0x000fe2000f8e0209 */
[----:B------:R-:W-:Y:S01]  /*22d20*/  BSSY B1, `(.L_x_3549) ;  /* 0x00000ca000017945 */ /* 0x000fe20003800000 */
[----:B------:R-:W-:Y:S01]  /*22d30*/  USHF.R.S32.HI UR4, URZ, 0x1f, UR8 ;  /* 0x0000001f3f047899 */ /* 0x000fe20008011408 */
[----:B0-----:R-:W-:Y:S01]  /*22d40*/  IMAD.MOV.U32 R5, RZ, RZ, R19 ;  /* 0x000000ffff057224 */ /* 0x001fe200078e0013 */
[----:B------:R-:W-:Y:S01]  /*22d50*/  UIADD3 UR11, UR11, UR9, URZ ;  /* 0x000000090b0b7290 */ /* 0x000fe2000fffe03f */
[----:B------:R-:W-:-:S03]  /*22d60*/  ULDC.64 UR12, c[0x0][0xc38] ;  /* 0x00030e00000c7ab9 */ /* 0x000fc60000000a00 */
[----:B------:R-:W-:-:S04]  /*22d70*/  UIMAD.WIDE.U32 UR10, UR60, UR12, UR10 ;  /* 0x0000000c3c0a72a5 */ /* 0x000fc8000f8e000a */
[----:B------:R-:W-:-:S03]  /*22d80*/  UIMAD UR11, UR60, UR13, UR11 ;  /* 0x0000000d3c0b72a4 */ /* 0x000fc6000f8e020b */
[----:B------:R-:W-:Y:S02]  /*22d90*/  ULDC.64 UR12, c[0x0][0xc40] ;  /* 0x00031000000c7ab9 */ /* 0x000fe40000000a00 */
[----:B------:R-:W-:-:S04]  /*22da0*/  UIMAD UR4, UR4, UR12, URZ ;  /* 0x0000000c040472a4 */ /* 0x000fc8000f8e023f */
[----:B------:R-:W-:Y:S01]  /*22db0*/  UIMAD UR4, UR8, UR13, UR4 ;  /* 0x0000000d080472a4 */ /* 0x000fe2000f8e0204 */
[----:B---3--:R-:W-:Y:S01]  /*22dc0*/  @P2 SHF.R.U32.HI R5, RZ, R3, R2 ;  /* 0x00000003ff052219 */ /* 0x008fe20000011602 */
[----:B------:R-:W-:-:S03]  /*22dd0*/  UIMAD.WIDE.U32 UR8, UR8, UR12, UR10 ;  /* 0x0000000c080872a5 */ /* 0x000fc6000f8e000a */
[----:B------:R-:W-:Y:S01]  /*22de0*/  ULDC.64 UR10, c[0x0][0xc48] ;  /* 0x00031200000a7ab9 */ /* 0x000fe20000000a00 */
[----:B------:R-:W-:Y:S01]  /*22df0*/  UIADD3 UR9, UR9, UR4, URZ ;  /* 0x0000000409097290 */ /* 0x000fe2000fffe03f */
[--C-:B------:R-:W-:Y:S01]  /*22e00*/  SHF.R.S32.HI R2, RZ, 0x1f, R5.reuse ;  /* 0x0000001fff027819 */ /* 0x100fe20000011405 */
[----:B------:R-:W-:Y:S02]  /*22e10*/  IMAD.MOV R9, RZ, RZ, -R5 ;  /* 0x000000ffff097224 */ /* 0x000fe400078e0a05 */
[----:B------:R-:W-:Y:S02]  /*22e20*/  UIMAD.WIDE.U32 UR8, UR61, UR10, UR8 ;  /* 0x0000000a3d0872a5 */ /* 0x000fe4000f8e0008 */
[----:B------:R-:W-:Y:S02]  /*22e30*/  IMAD R9, R18, R9, R19 ;  /* 0x0000000912097224 */ /* 0x000fe400078e0213 */
[----:B------:R-:W-:Y:S02]  /*22e40*/  UIMAD UR61, UR61, UR11, UR9 ;  /* 0x0000000b3d3d72a4 */ /* 0x000fe4000f8e0209 */
[----:B------:R-:W-:Y:S01]  /*22e50*/  IMAD.U32 R3, RZ, RZ, UR9 ;  /* 0x00000009ff037e24 */ /* 0x000fe2000f8e00ff */
[----:B------:R-:W-:-:S02]  /*22e60*/  ULDC.64 UR10, c[0x0][0xc30] ;  /* 0x00030c00000a7ab9 */ /* 0x000fc40000000a00 */
[----:B------:R-:W-:Y:S02]  /*22e70*/  IMAD R4, R2, UR10, RZ ;  /* 0x0000000a02047c24 */ /* 0x000fe4000f8e02ff */
[----:B------:R-:W-:Y:S01]  /*22e80*/  IMAD.U32 R2, RZ, RZ, UR8 ;  /* 0x00000008ff027e24 */ /* 0x000fe2000f8e00ff */
[----:B------:R-:W-:Y:S01]  /*22e90*/  ULDC.64 UR8, c[0x0][0xc28] ;  /* 0x00030a0000087ab9 */ /* 0x000fe20000000a00 */
[----:B------:R-:W-:Y:S02]  /*22ea0*/  IMAD.U32 R3, RZ, RZ, UR61 ;  /* 0x0000003dff037e24 */ /* 0x000fe4000f8e00ff */
[C---:B------:R-:W-:Y:S01]  /*22eb0*/  IMAD R11, R5.reuse, UR11, R4 ;  /* 0x0000000b050b7c24 */ /* 0x040fe2000f8e0204 */
[----:B------:R-:W-:Y:S01]  /*22ec0*/  SHF.R.S32.HI R4, RZ, 0x1f, R9 ;  /* 0x0000001fff047819 */ /* 0x000fe20000011409 */
[----:B------:R-:W-:-:S04]  /*22ed0*/  IMAD.WIDE.U32 R2, R5, UR10, R2 ;  /* 0x0000000a05027c25 */ /* 0x000fc8000f8e0002 */
[----:B------:R-:W-:Y:S02]  /*22ee0*/  IMAD R4, R4, UR8, RZ ;  /* 0x0000000804047c24 */ /* 0x000fe4000f8e02ff */
[----:B------:R-:W-:Y:S02]  /*22ef0*/  IMAD.IADD R3, R3, 0x1, R11 ;  /* 0x0000000103037824 */ /* 0x000fe400078e020b */
[C---:B------:R-:W-:Y:S02]  /*22f00*/  IMAD R5, R9.reuse, UR9, R4 ;  /* 0x0000000909057c24 */ /* 0x040fe4000f8e0204 */
[----:B------:R-:W-:Y:S01]  /*22f10*/  IMAD.WIDE.U32 R2, R9, UR8, R2 ;  /* 0x0000000809027c25 */ /* 0x000fe2000f8e0002 */
[----:B------:R-:W-:-:S03]  /*22f20*/  ULDC.64 UR8, c[0x0][0xc00] ;  /* 0x0003000000087ab9 */ /* 0x000fc60000000a00 */
[----:B------:R-:W-:Y:S01]  /*22f30*/  VIADD R4, R0, 0x32420 ;  /* 0x0003242000047836 */ /* 0x000fe20000000000 */
[----:B------:R-:W-:Y:S01]  /*22f40*/  LEA R0, P1, R2, UR8, 0x2 ;  /* 0x0000000802007c11 */ /* 0x000fe2000f8210ff */
[----:B------:R-:W-:-:S03]  /*22f50*/  IMAD.IADD R3, R3, 0x1, R5 ;  /* 0x0000000103037824 */ /* 0x000fc600078e0205 */
[----:B------:R-:W-:Y:S01]  /*22f60*/  PRMT R4, RZ, 0x654, R4 ;  /* 0x00000654ff047816 */ /* 0x000fe20000000004 */
[----:B------:R1:W0:Y:S01]  /*22f70*/  SHFL.IDX PT, R10, R0, RZ, 0x1c1f ;  /* 0x001c1fff000a7589 */ /* 0x00022200000e0000 */
[----:B------:R-:W-:Y:S02]  /*22f80*/  LEA.HI.X R6, R2, UR9, R3, 0x2, P1 ;  /* 0x0000000902067c11 */ /* 0x000fe400088f1403 */
[----:B------:R1:W-:Y:S03]  /*22f90*/  SYNCS.ARRIVE.TRANS64.RED.A1T0 RZ, [R4+URZ], RZ ;  /* 0x000000ff04ff79a7 */ /* 0x0003e6000810043f */
[----:B------:R1:W2:Y:S01]  /*22fa0*/  SHFL.IDX PT, R11, R6, RZ, 0x1c1f ;  /* 0x001c1fff060b7589 */ /* 0x0002a200000e0000 */
[----:B------:R-:W-:Y:S05]  /*22fb0*/  @P3 BRA `(.L_x_3550) ;  /* 0x0000000800803947 */ /* 0x000fea0003800000 */
[----:B------:R-:W-:Y:S02]  /*22fc0*/  ULDC UR4, c[0x0][0xbc8] ;  /* 0x0002f20000047ab9 */ /* 0x000fe40000000800 */
[----:B------:R-:W-:-:S13]  /*22fd0*/  ISETP.GE.AND P1, PT, R179, UR4, PT ;  /* 0x00000004b3007c0c */ /* 0x000fda000bf26270 */
[----:B------:R-:W3:Y:S01]  /*22fe0*/  @!P1 LDL.64 R18, [R1+0x240] ;  /* 0x0002400001129983 */ /* 0x000ee20000100a00 */
[----:B------:R-:W-:Y:S01]  /*22ff0*/  ISETP.GE.AND P2, PT, R212, UR4, PT ;  /* 0x00000004d4007c0c */ /* 0x000fe2000bf46270 */
[----:B0-2---:R-:W-:-:S05]  /*23000*/  @!P1 IMAD.WIDE R2, R179, 0x4, R10 ;  /* 0x00000004b3029825 */ /* 0x005fca00078e020a */
[----:B---3--:R0:W-:Y:S07]  /*23010*/  @!P1 ST.E.64 desc[UR36][R2.64], R18 ;  /* 0x0000001202009985 */ /* 0x0081ee000c101b24 */
[----:B-1----:R-:W2:Y:S01]  /*23020*/  @!P2 LDL.64 R4, [R1+0x250] ;  /* 0x000250000104a983 */ /* 0x002ea20000100a00 */
[----:B------:R-:W-:Y:S02]  /*23030*/  ISETP.GE.AND P1, PT, R211, UR4, PT ;  /* 0x00000004d3007c0c */ /* 0x000fe4000bf26270 */
[----:B------:R-:W-:-:S04]  /*23040*/  @!P2 LEA R12, P3, R212, R10, 0x2 ;  /* 0x0000000ad40ca211 */ /* 0x000fc800078610ff */
[----:B-----5:R-:W-:-:S05]  /*23050*/  @!P2 LEA.HI.X R13, R212, R11, R48, 0x2, P3 ;  /* 0x0000000bd40da211 */ /* 0x020fca00018f1430 */
[----:B--2---:R1:W-:Y:S04]  /*23060*/  @!P2 ST.E.64 desc[UR36][R12.64], R4 ;  /* 0x000000040c00a985 */ /* 0x0043e8000c101b24 */
[----:B------:R-:W2:Y:S01]  /*23070*/  @!P1 LDL.64 R8, [R1+0x260] ;  /* 0x0002600001089983 */ /* 0x000ea20000100a00 */
[----:B------:R-:W-:Y:S02]  /*23080*/  ISETP.GE.AND P2, PT, R210, UR4, PT ;  /* 0x00000004d2007c0c */ /* 0x000fe4000bf46270 */
[----:B------:R-:W-:-:S04]  /*23090*/  @!P1 LEA R14, P3, R211, R10, 0x2 ;  /* 0x0000000ad30e9211 */ /* 0x000fc800078610ff */
[----:B------:R-:W-:-:S05]  /*230a0*/  @!P1 LEA.HI.X R15, R211, R11, R47, 0x2, P3 ;  /* 0x0000000bd30f9211 */ /* 0x000fca00018f142f */
[----:B--2---:R2:W-:Y:S04]  /*230b0*/  @!P1 ST.E.64 desc[UR36][R14.64], R8 ;  /* 0x000000080e009985 */ /* 0x0045e8000c101b24 */
[----:B0-----:R-:W3:Y:S01]  /*230c0*/  @!P2 LDL.64 R2, [R1+0x270] ;  /* 0x000270000102a983 */ /* 0x001ee20000100a00 */
[----:B------:R-:W-:Y:S02]  /*230d0*/  ISETP.GE.AND P1, PT, R209, UR4, PT ;  /* 0x00000004d1007c0c */ /* 0x000fe4000bf26270 */
[----:B------:R-:W-:-:S04]  /*230e0*/  @!P2 LEA R18, P3, R210, R10, 0x2 ;  /* 0x0000000ad212a211 */ /* 0x000fc800078610ff */
[----:B------:R-:W-:-:S05]  /*230f0*/  @!P2 LEA.HI.X R19, R210, R11, R46, 0x2, P3 ;  /* 0x0000000bd213a211 */ /* 0x000fca00018f142e */
[----:B---3--:R0:W-:Y:S04]  /*23100*/  @!P2 ST.E.64 desc[UR36][R18.64], R2 ;  /* 0x000000021200a985 */ /* 0x0081e8000c101b24 */
[----:B-1----:R-:W3:Y:S01]  /*23110*/  @!P1 LDL.64 R4, [R1+0x280] ;  /* 0x0002800001049983 */ /* 0x002ee20000100a00 */
[----:B------:R-:W-:Y:S02]  /*23120*/  ISETP.GE.AND P2, PT, R208, UR4, PT ;  /* 0x00000004d0007c0c */ /* 0x000fe4000bf46270 */
[----:B------:R-:W-:-:S04]  /*23130*/  @!P1 LEA R12, P3, R209, R10, 0x2 ;  /* 0x0000000ad10c9211 */ /* 0x000fc800078610ff */
[----:B------:R-:W-:-:S05]  /*23140*/  @!P1 LEA.HI.X R13, R209, R11, R45, 0x2, P3 ;  /* 0x0000000bd10d9211 */ /* 0x000fca00018f142d */
[----:B---3--:R1:W-:Y:S04]  /*23150*/  @!P1 ST.E.64 desc[UR36][R12.64], R4 ;  /* 0x000000040c009985 */ /* 0x0083e8000c101b24 */
[----:B--2---:R-:W2:Y:S01]  /*23160*/  @!P2 LDL.64 R8, [R1+0x290] ;  /* 0x000290000108a983 */ /* 0x004ea20000100a00 */
        /* <DEDUP_REMOVED lines=124> */
[----:B0-----:R-:W2:Y:S01]  /*23930*/  @!P1 LDL.64 R2, [R1+0x420] ;  /* 0x0004200001029983 */ /* 0x001ea20000100a00 */
[----:B------:R-:W-:Y:S02]  /*23940*/  ISETP.GE.AND P2, PT, R213, UR4, PT ;  /* 0x00000004d5007c0c */ /* 0x000fe4000bf46270 */
[----:B------:R-:W-:-:S04]  /*23950*/  @!P1 LEA R18, P3, R214, R10, 0x2 ;  /* 0x0000000ad6129211 */ /* 0x000fc800078610ff */
[----:B------:R-:W-:-:S05]  /*23960*/  @!P1 LEA.HI.X R19, R214, R11, R227, 0x2, P3 ;  /* 0x0000000bd6139211 */ /* 0x000fca00018f14e3 */
[----:B--2---:R3:W-:Y:S04]  /*23970*/  @!P1 ST.E.64 desc[UR36][R18.64], R2 ;  /* 0x0000000212009985 */ /* 0x0047e8000c101b24 */
[----:B-1----:R-:W2:Y:S01]  /*23980*/  @!P2 LDL.64 R4, [R1+0x430] ;  /* 0x000430000104a983 */ /* 0x002ea20000100a00 */
[----:B------:R-:W-:-:S04]  /*23990*/  @!P2 LEA R10, P1, R213, R10, 0x2 ;  /* 0x0000000ad50aa211 */ /* 0x000fc800078210ff */
[----:B------:R-:W-:-:S05]  /*239a0*/  @!P2 LEA.HI.X R11, R213, R11, R226, 0x2, P1 ;  /* 0x0000000bd50ba211 */ /* 0x000fca00008f14e2 */
[----:B--2---:R3:W-:Y:S04]  /*239b0*/  @!P2 ST.E.64 desc[UR36][R10.64], R4 ;  /* 0x000000040a00a985 */ /* 0x0047e8000c101b24 */
.L_x_3550:
[----:B------:R-:W-:Y:S05]  /*239c0*/  BSYNC B1 ;  /* 0x0000000000017941 */ /* 0x000fea0003800000 */
.L_x_3549:
[----:B--23--:R4:W2:Y:S04]  /*239d0*/  SHFL.IDX PT, R11, R6, 0x1, 0x1c1f ;  /* 0x003c1f00060b7f89 */ /* 0x00c8a800000e0000 */
[----:B0-----:R4:W0:Y:S01]  /*239e0*/  SHFL.IDX PT, R10, R0, 0x1, 0x1c1f ;  /* 0x003c1f00000a7f89 */ /* 0x00182200000e0000 */
[----:B------:R-:W-:Y:S05]  /*239f0*/  @P0 BRA `(.L_x_3548) ;  /* 0x0000001800340947 */ /* 0x000fea0003800000 */
[----:B-1--4-:R-:W1:Y:S02]  /*23a00*/  LDC R0, c[0x0][0xbc8] ;  /* 0x0002f200ff007b82 */ /* 0x012e640000000800 */
[----:B-1----:R-:W-:-:S13]  /*23a10*/  ISETP.GE.AND P0, PT, R179, R0, PT ;  /* 0x00000000b300720c */ /* 0x002fda0003f06270 */
[----:B------:R-:W3:Y:S01]  /*23a20*/  @!P0 LDL.64 R18, [R1+0x248] ;  /* 0x0002480001128983 */ /* 0x000ee20000100a00 */
[-C--:B------:R-:W-:Y:S01]  /*23a30*/  ISETP.GE.AND P1, PT, R212, R0.reuse, PT ;  /* 0x00000000d400720c */ /* 0x080fe20003f26270 */
[----:B0-2---:R-:W-:Y:S01]  /*23a40*/  @!P0 IMAD.WIDE R2, R179, 0x4, R10 ;  /* 0x00000004b3028825 */ /* 0x005fe200078e020a */
[----:B------:R-:W-:-:S04]  /*23a50*/  ISETP.GE.AND P2, PT, R211, R0, PT ;  /* 0x00000000d300720c */ /* 0x000fc80003f46270 */
[----:B---3--:R0:W-:Y:S07]  /*23a60*/  @!P0 ST.E.64 desc[UR36][R2.64], R18 ;  /* 0x0000001202008985 */ /* 0x0081ee000c101b24 */
[----:B------:R-:W2:Y:S01]  /*23a70*/  @!P1 LDL.64 R4, [R1+0x258] ;  /* 0x0002580001049983 */ /* 0x000ea20000100a00 */
[----:B------:R-:W-:-:S04]  /*23a80*/  @!P1 LEA R12, P0, R212, R10, 0x2 ;  /* 0x0000000ad40c9211 */ /* 0x000fc800078010ff */
[----:B-----5:R-:W-:Y:S02]  /*23a90*/  @!P1 LEA.HI.X R13, R212, R11, R48, 0x2, P0 ;  /* 0x0000000bd40d9211 */ /* 0x020fe400000f1430 */
[----:B------:R-:W-:-:S03]  /*23aa0*/  @!P2 LEA R14, P0, R211, R10, 0x2 ;  /* 0x0000000ad30ea211 */ /* 0x000fc600078010ff */
[----:B--2---:R1:W-:Y:S04]  /*23ab0*/  @!P1 ST.E.64 desc[UR36][R12.64], R4 ;  /* 0x000000040c009985 */ /* 0x0043e8000c101b24 */
[----:B------:R-:W2:Y:S01]  /*23ac0*/  @!P2 LDL.64 R8, [R1+0x268] ;  /* 0x000268000108a983 */ /* 0x000ea20000100a00 */
[----:B------:R-:W-:Y:S02]  /*23ad0*/  ISETP.GE.AND P1, PT, R210, R0, PT ;  /* 0x00000000d200720c */ /* 0x000fe40003f26270 */
[----:B------:R-:W-:-:S05]  /*23ae0*/  @!P2 LEA.HI.X R15, R211, R11, R47, 0x2, P0 ;  /* 0x0000000bd30fa211 */ /* 0x000fca00000f142f */
[----:B--2---:R2:W-:Y:S06]  /*23af0*/  @!P2 ST.E.64 desc[UR36][R14.64], R8 ;  /* 0x000000080e00a985 */ /* 0x0045ec000c101b24 */
[----:B0-----:R-:W3:Y:S01]  /*23b00*/  @!P1 LDL.64 R2, [R1+0x278] ;  /* 0x0002780001029983 */ /* 0x001ee20000100a00 */
[----:B------:R-:W-:Y:S02]  /*23b10*/  ISETP.GE.AND P2, PT, R209, R0, PT ;  /* 0x00000000d100720c */ /* 0x000fe40003f46270 */
[----:B------:R-:W-:-:S04]  /*23b20*/  @!P1 LEA R18, P0, R210, R10, 0x2 ;  /* 0x0000000ad2129211 */ /* 0x000fc800078010ff */
[----:B------:R-:W-:-:S05]  /*23b30*/  @!P1 LEA.HI.X R19, R210, R11, R46, 0x2, P0 ;  /* 0x0000000bd2139211 */ /* 0x000fca00000f142e */
[----:B---3--:R0:W-:Y:S04]  /*23b40*/  @!P1 ST.E.64 desc[UR36][R18.64], R2 ;  /* 0x0000000212009985 */ /* 0x0081e8000c101b24 */
[----:B-1----:R-:W3:Y:S01]  /*23b50*/  @!P2 LDL.64 R4, [R1+0x288] ;  /* 0x000288000104a983 */ /* 0x002ee20000100a00 */
[----:B------:R-:W-:Y:S02]  /*23b60*/  ISETP.GE.AND P1, PT, R208, R0, PT ;  /* 0x00000000d000720c */ /* 0x000fe40003f26270 */
[----:B------:R-:W-:-:S04]  /*23b70*/  @!P2 LEA R12, P0, R209, R10, 0x2 ;  /* 0x0000000ad10ca211 */ /* 0x000fc800078010ff */
[----:B------:R-:W-:-:S05]  /*23b80*/  @!P2 LEA.HI.X R13, R209, R11, R45, 0x2, P0 ;  /* 0x0000000bd10da211 */ /* 0x000fca00000f142d */
[----:B---3--:R1:W-:Y:S04]  /*23b90*/  @!P2 ST.E.64 desc[UR36][R12.64], R4 ;  /* 0x000000040c00a985 */ /* 0x0083e8000c101b24 */
[----:B--2---:R-:W2:Y:S01]  /*23ba0*/  @!P1 LDL.64 R8, [R1+0x298] ;  /* 0x0002980001089983 */ /* 0x004ea20000100a00 */
[----:B------:R-:W-:Y:S02]  /*23bb0*/  ISETP.GE.AND P2, PT, R207, R0, PT ;  /* 0x00000000cf00720c */ /* 0x000fe40003f46270 */
[----:B------:R-:W-:-:S04]  /*23bc0*/  @!P1 LEA R14, P0, R208, R10, 0x2 ;  /* 0x0000000ad00e9211 */ /* 0x000fc800078010ff */
[----:B------:R-:W-:-:S05]  /*23bd0*/  @!P1 LEA.HI.X R15, R208, R11, R44, 0x2, P0 ;  /* 0x0000000bd00f9211 */ /* 0x000fca00000f142c */
[----:B--2---:R2:W-:Y:S04]  /*23be0*/  @!P1 ST.E.64 desc[UR36][R14.64], R8 ;  /* 0x000000080e009985 */ /* 0x0045e8000c101b24 */
        /* <DEDUP_REMOVED lines=113> */
[----:B------:R-:W-:-:S07]  /*24300*/  @!P2 LEA.HI.X R13, R185, R11, R229, 0x2, P0 ;  /* 0x0000000bb90da211 */ /* 0x000fce00000f14e5 */
[C---:B--2---:R-:W-:Y:S01]  /*24310*/  @!P1 LEA R14, P0, R184.reuse, R10, 0x2 ;  /* 0x0000000ab80e9211 */ /* 0x044fe200078010ff */
[----:B---3--:R0:W-:Y:S04]  /*24320*/  @!P2 ST.E.64 desc[UR36][R12.64], R4 ;  /* 0x000000040c00a985 */ /* 0x0081e8000c101b24 */
[----:B------:R-:W2:Y:S01]  /*24330*/  @!P1 LDL.64 R8, [R1+0x418] ;  /* 0x0004180001089983 */ /* 0x000ea20000100a00 */
[----:B------:R-:W-:Y:S01]  /*24340*/  @!P1 LEA.HI.X R15, R184, R11, R228, 0x2, P0 ;  /* 0x0000000bb80f9211 */ /* 0x000fe200000f14e4 */
[----:B------:R-:W-:Y:S01]  /*24350*/  BSSY B1, `(.L_x_3551) ;  /* 0x0000009000017945 */ /* 0x000fe20003800000 */
[----:B------:R-:W-:-:S03]  /*24360*/  ISETP.GE.AND P0, PT, R214, R0, PT ;  /* 0x00000000d600720c */ /* 0x000fc60003f06270 */
[----:B--2---:R0:W-:Y:S01]  /*24370*/  @!P1 ST.E.64 desc[UR36][R14.64], R8 ;  /* 0x000000080e009985 */ /* 0x0041e2000c101b24 */
[----:B------:R-:W-:-:S09]  /*24380*/  ISETP.GE.AND P1, PT, R213, R0, PT ;  /* 0x00000000d500720c */ /* 0x000fd20003f26270 */
[----:B------:R-:W-:Y:S05]  /*24390*/  @P0 BRA `(.L_x_3552) ;  /* 0x0000000000100947 */ /* 0x000fea0003800000 */
[----:B0-----:R-:W2:Y:S01]  /*243a0*/  LDL.64 R4, [R1+0x428] ;  /* 0x0004280001047983 */ /* 0x001ea20000100a00 */
[----:B------:R-:W-:-:S04]  /*243b0*/  LEA R2, P0, R214, R10, 0x2 ;  /* 0x0000000ad6027211 */ /* 0x000fc800078010ff */
[----:B------:R-:W-:-:S05]  /*243c0*/  LEA.HI.X R3, R214, R11, R227, 0x2, P0 ;  /* 0x0000000bd6037211 */ /* 0x000fca00000f14e3 */
[----:B--2---:R1:W-:Y:S04]  /*243d0*/  ST.E.64 desc[UR36][R2.64], R4 ;  /* 0x0000000402007985 */ /* 0x0043e8000c101b24 */
.L_x_3552:
[----:B------:R-:W-:Y:S05]  /*243e0*/  BSYNC B1 ;  /* 0x0000000000017941 */ /* 0x000fea0003800000 */
.L_x_3551:
[----:B------:R-:W-:Y:S05]  /*243f0*/  @P1 BRA `(.L_x_3548) ;  /* 0x0000000c00b41947 */ /* 0x000fea0003800000 */
[----:B01----:R-:W2:Y:S01]  /*24400*/  LDL.64 R4, [R1+0x438] ;  /* 0x0004380001047983 */ /* 0x003ea20000100a00 */
[----:B------:R-:W-:-:S04]  /*24410*/  LEA R2, P0, R213, R10, 0x2 ;  /* 0x0000000ad5027211 */ /* 0x000fc800078010ff */
[----:B------:R-:W-:-:S05]  /*24420*/  LEA.HI.X R3, R213, R11, R226, 0x2, P0 ;  /* 0x0000000bd5037211 */ /* 0x000fca00000f14e2 */
[----:B--2---:R0:W-:Y:S01]  /*24430*/  ST.E.64 desc[UR36][R2.64], R4 ;  /* 0x0000000402007985 */ /* 0x0041e2000c101b24 */
[----:B------:R-:W-:Y:S05]  /*24440*/  BRA `(.L_x_3548) ;  /* 0x0000000c00a07947 */ /* 0x000fea0003800000 */
.L_x_3539:
[----:B------:R-:W-:Y:S01]  /*24450*/  R2UR UR4, R216 ;  /* 0x00000000d80472ca */ /* 0x000fe200000e0000 */
[----:B------:R-:W-:Y:S02]  /*24460*/  ULDC.64 UR8, c[0x0][0xd00] ;  /* 0x0003400000087ab9 */ /* 0x000fe40000000a00 */
[----:B------:R-:W-:-:S04]  /*24470*/  UISETP.NE.U32.AND UP0, UPT, UR8, URZ, UPT ;  /* 0x0000003f0800728c */ /* 0x000fc8000bf05070 */
[----:B------:R-:W-:-:S03]  /*24480*/  UISETP.NE.AND.EX UP0, UPT, UR9, URZ, UPT, UP0 ;  /* 0x0000003f0900728c */ /* 0x000fc6000bf05300 */
[----:B------:R-:W-:-:S03]  /*24490*/  ULDC.64 UR8, c[0x0][0xd00] ;  /* 0x0003400000087ab9 */ /* 0x000fc60000000a00 */
[----:B------:R-:W-:Y:S01]  /*244a0*/  UIMAD.WIDE UR8, UR4, 0x4, UR8 ;  /* 0x00000004040878a5 */ /* 0x000fe2000f8e0208 */
[----:B------:R-:W-:-:S05]  /*244b0*/  PLOP3.LUT P1, PT, PT, PT, UP0, 0x80, 0x0 ;  /* 0x000000000000781c */ /* 0x000fca0003f2f008 */
[----:B------:R-:W-:Y:S02]  /*244c0*/  IMAD.U32 R2, RZ, RZ, UR8 ;  /* 0x00000008ff027e24 */ /* 0x000fe4000f8e00ff */
[----:B------:R-:W-:Y:S01]  /*244d0*/  IMAD.U32 R3, RZ, RZ, UR9 ;  /* 0x00000009ff037e24 */ /* 0x000fe2000f8e00ff */
[----:B------:R-:W-:Y:S02]  /*244e0*/  ULDC.64 UR8, c[0x0][0xd08] ;  /* 0x0003420000087ab9 */ /* 0x000fe40000000a00 */
[----:B------:R-:W-:-:S03]  /*244f0*/  UISETP.NE.U32.AND UP1, UPT, UR8, URZ, UPT ;  /* 0x0000003f0800728c */ /* 0x000fc6000bf25070 */
[----:B------:R-:W2:Y:S01]  /*24500*/  @P1 LDG.E R6, desc[UR36][R2.64] ;  /* 0x0000002402061981 */ /* 0x000ea2000c1e1900 */
[----:B------:R-:W-:-:S06]  /*24510*/  UISETP.NE.AND.EX UP1, UPT, UR9, URZ, UPT, UP1 ;  /* 0x0000003f0900728c */ /* 0x000fcc000bf25310 */
[----:B------:R-:W-:-:S05]  /*24520*/  PLOP3.LUT P2, PT, PT, PT, UP1, 0x80, 0x0 ;  /* 0x000000000000781c */ /* 0x000fca0003f4f018 */
[----:B------:R-:W-:Y:S02]  /*24530*/  @UP1 ULDC.64 UR8, c[0x0][0xd08] ;  /* 0x0003420000081ab9 */ /* 0x000fe40000000a00 */
[----:B------:R-:W-:-:S03]  /*24540*/  @UP1 UIMAD.WIDE UR8, UR4, 0x4, UR8 ;  /* 0x00000004040818a5 */ /* 0x000fc6000f8e0208 */
[----:B------:R-:W-:Y:S02]  /*24550*/  ULDC UR4, c[0x0][0xb88] ;  /* 0x0002e20000047ab9 */ /* 0x000fe40000000800 */
[----:B------:R-:W-:Y:S02]  /*24560*/  IMAD.U32 R0, RZ, RZ, UR4 ;  /* 0x00000004ff007e24 */ /* 0x000fe4000f8e00ff */
[----:B------:R-:W-:Y:S02]  /*24570*/  IMAD.U32 R4, RZ, RZ, UR8 ;  /* 0x00000008ff047e24 */ /* 0x000fe4000f8e00ff */
[----:B------:R-:W-:-:S05]  /*24580*/  IMAD.U32 R5, RZ, RZ, UR9 ;  /* 0x00000009ff057e24 */ /* 0x000fca000f8e00ff */
[----:B------:R0:W5:Y:S01]  /*24590*/  @P2 LDG.E R0, desc[UR36][R4.64] ;  /* 0x0000002404002981 */ /* 0x000162000c1e1900 */
[----:B------:R-:W-:Y:S01]  /*245a0*/  UISETP.NE.AND UP1, UPT, UR59, URZ, UPT ;  /* 0x0000003f3b00728c */ /* 0x000fe2000bf25270 */
[----:B------:R-:W-:Y:S01]  /*245b0*/  ISETP.GT.AND P0, PT, R217, 0x7f, PT ;  /* 0x0000007fd900780c */ /* 0x000fe20003f04270 */
[----:B------:R-:W-:-:S09]  /*245c0*/  UMOV UR4, URZ ;  /* 0x0000003f00047c82 */ /* 0x000fd20008000000 */
[----:B------:R-:W-:Y:S01]  /*245d0*/  @!UP1 ULDC UR59, c[0x0][0xbd4] ;  /* 0x0002f500003b9ab9 */ /* 0x000fe20000000800 */
[----:B--2---:R-:W-:Y:S01]  /*245e0*/  @P1 R2UR UR4, R6 ;  /* 0x00000000060412ca */ /* 0x004fe200000e0000 */
[----:B0-----:R-:W-:-:S14]  /*245f0*/  @P2 BRA `(.L_x_3553) ;  /* 0x0000000000102947 */ /* 0x001fdc0003800000 */
[----:B------:R-:W-:Y:S05]  /*24600*/  @!P1 BRA `(.L_x_3553) ;  /* 0x00000000000c9947 */ /* 0x000fea0003800000 */
[----:B------:R-:W2:Y:S04]  /*24610*/  LDG.E R5, desc[UR36][R2.64] ;  /* 0x0000002402057981 */ /* 0x000ea8000c1e1900 */
[----:B-----5:R-:W2:Y:S02]  /*24620*/  LDG.E R0, desc[UR36][R2.64+0x4] ;  /* 0x0000042402007981 */ /* 0x020ea4000c1e1900 */
[----:B--2---:R-:W-:-:S07]  /*24630*/  IMAD.IADD R0, R0, 0x1, -R5 ;  /* 0x0000000100007824 */ /* 0x004fce00078e0a05 */
.L_x_3553:
[----:B------:R-:W-:Y:S01]  /*24640*/  R2UR UR8, R216 ;  /* 0x00000000d80872ca */ /* 0x000fe200000e0000 */
[----:B------:R-:W-:Y:S01]  /*24650*/  USHF.R.S32.HI UR20, URZ, 0x1f, UR4 ;  /* 0x0000001f3f147899 */ /* 0x000fe20008011404 */
[----:B------:R-:W-:Y:S11]  /*24660*/  BSSY B1, `(.L_x_3554) ;  /* 0x000003a000017945 */ /* 0x000ff60003800000 */
[----:B------:R-:W-:-:S02]  /*24670*/  USHF.R.S32.HI UR21, URZ, 0x1f, UR8 ;  /* 0x0000001f3f157899 */ /* 0x000fc40008011408 */
[----:B------:R-:W-:Y:S02]  /*24680*/  USEL UR8, UR8, URZ, !UP0 ;  /* 0x0000003f08087287 */ /* 0x000fe4000c000000 */
[----:B------:R-:W-:Y:S01]  /*24690*/  USEL UR21, UR21, URZ, !UP0 ;  /* 0x0000003f15157287 */ /* 0x000fe2000c000000 */
[----:B------:R-:W-:Y:S11]  /*246a0*/  @P0 BRA `(.L_x_3555) ;  /* 0x0000000000d40947 */ /* 0x000ff60003800000 */
[----:B------:R-:W0:Y:S01]  /*246b0*/  S2R R3, SR_TID.X ;  /* 0x0000000000037919 */ /* 0x000e220000002100 */
[----:B------:R-:W1:Y:S01]  /*246c0*/  LDC R11, c[0x0][0xce8] ;  /* 0x00033a00ff0b7b82 */ /* 0x000e620000000800 */
[----:B------:R-:W-:Y:S02]  /*246d0*/  IMAD.U32 R4, RZ, RZ, UR58 ;  /* 0x0000003aff047e24 */ /* 0x000fe4000f8e00ff */
[----:B-1---5:R-:W-:-:S03]  /*246e0*/  IMAD R2, R0, R11, RZ ;  /* 0x0000000b00027224 */ /* 0x022fc600078e02ff */
        /* <DEDUP_REMOVED lines=12> */
[----:B------:R-:W-:Y:S01]  /*247b0*/  ULDC.64 UR14, c[0x0][UR18+0x228] ;  /* 0x00008a00120e7abb */ /* 0x000fe20008000a00 */
[----:B------:R-:W-:Y:S01]  /*247c0*/  UIMAD UR13, UR13, UR8, URZ ;  /* 0x000000080d0d72a4 */ /* 0x000fe2000f8e023f */
[----:B------:R-:W1:Y:S01]  /*247d0*/  @P0 LDC R9, c[0x0][0xcf0] ;  /* 0x00033c00ff090b82 */ /* 0x000e620000000800 */
[----:B------:R-:W-:Y:S02]  /*247e0*/  UIMAD.WIDE.U32 UR16, UR10, UR60, URZ ;  /* 0x0000003c0a1072a5 */ /* 0x000fe4000f8e003f */
        /* <DEDUP_REMOVED lines=10> */
[----:B------:R-:W-:Y:S02]  /*24890*/  IMAD.U32 R3, RZ, RZ, UR23 ;  /* 0x00000017ff037e24 */ /* 0x000fe4000f8e00ff */
[----:B------:R-:W-:Y:S01]  /*248a0*/  IMAD.U32 R6, RZ, RZ, UR10 ;  /* 0x0000000aff067e24 */ /* 0x000fe2000f8e00ff */
[----:B------:R-:W-:Y:S01]  /*248b0*/  UIADD3.X UR9, UR9, UR19, UR20, UP1, UP2 ;  /* 0x0000001309097290 */ /* 0x000fe20008fe4414 */
[----:B-1----:R-:W-:Y:S01]  /*248c0*/  @P0 SHF.R.U32.HI R5, RZ, R9, R2 ;  /* 0x00000009ff050219 */ /* 0x002fe20000011602 */
[----:B------:R-:W-:Y:S01]  /*248d0*/  IMAD.U32 R2, RZ, RZ, UR22 ;  /* 0x00000016ff027e24 */ /* 0x000fe2000f8e00ff */
[----:B------:R-:W-:Y:S01]  /*248e0*/  ULDC.64 UR10, c[0x0][UR18+0x210] ;  /* 0x00008400120a7abb */ /* 0x000fe20008000a00 */
[----:B------:R-:W-:Y:S01]  /*248f0*/  ULDC.64 UR12, c[0x0][0xca8] ;  /* 0x00032a00000c7ab9 */ /* 0x000fe20000000a00 */
[----:B------:R-:W-:Y:S01]  /*24900*/  @!UP0 ULDC UR12, c[0x0][0xc50] ;  /* 0x00031400000c8ab9 */ /* 0x000fe20000000800 */
[--C-:B------:R-:W-:Y:S01]  /*24910*/  IMAD.MOV R9, RZ, RZ, -R5.reuse ;  /* 0x000000ffff097224 */ /* 0x100fe200078e0a05 */
[----:B------:R-:W-:Y:S01]  /*24920*/  IADD3 R2, P0, P1, R5, UR16, R2 ;  /* 0x0000001005027c10 */ /* 0x000fe2000f91e002 */
[----:B------:R-:W-:Y:S01]  /*24930*/  @!UP0 ULDC UR13, c[0x0][0xc54] ;  /* 0x00031500000d8ab9 */ /* 0x000fe20000000800 */
[----:B------:R-:W-:Y:S01]  /*24940*/  SHF.R.S32.HI R5, RZ, 0x1f, R5 ;  /* 0x0000001fff057819 */ /* 0x000fe20000011405 */
[----:B------:R-:W-:-:S03]  /*24950*/  IMAD R9, R11, R9, R4 ;  /* 0x000000090b097224 */ /* 0x000fc600078e0204 */
[----:B------:R-:W-:Y:S01]  /*24960*/  IADD3.X R3, R5, UR9, R6, P0, P1 ;  /* 0x0000000905037c10 */ /* 0x000fe200087e2406 */
[C---:B------:R-:W-:Y:S01]  /*24970*/  IMAD R11, R9.reuse, UR11, RZ ;  /* 0x0000000b090b7c24 */ /* 0x040fe2000f8e02ff */
[----:B------:R-:W-:Y:S01]  /*24980*/  SHF.R.S32.HI R4, RZ, 0x1f, R9 ;  /* 0x0000001fff047819 */ /* 0x000fe20000011409 */
[----:B------:R-:W-:-:S04]  /*24990*/  IMAD.WIDE.U32 R2, R9, UR10, R2 ;  /* 0x0000000a09027c25 */ /* 0x000fc8000f8e0002 */
[----:B------:R-:W-:Y:S01]  /*249a0*/  IMAD R11, R4, UR10, R11 ;  /* 0x0000000a040b7c24 */ /* 0x000fe2000f8e020b */
[----:B------:R-:W-:-:S03]  /*249b0*/  LEA R4, P0, R2, UR12, 0x2 ;  /* 0x0000000c02047c11 */ /* 0x000fc6000f8010ff */
[----:B------:R-:W-:-:S05]  /*249c0*/  IMAD.IADD R3, R3, 0x1, R11 ;  /* 0x0000000103037824 */ /* 0x000fca00078e020b */
[----:B------:R-:W-:Y:S01]  /*249d0*/  LEA.HI.X R5, R2, UR13, R3, 0x2, P0 ;  /* 0x0000000d02057c11 */ /* 0x000fe200080f1403 */
[----:B------:R-:W-:-:S05]  /*249e0*/  IMAD.MOV.U32 R3, RZ, RZ, -0x800000 ;  /* 0xff800000ff037424 */ /* 0x000fca00078e00ff */
[----:B------:R0:W-:Y:S02]  /*249f0*/  STG.E desc[UR36][R4.64], R3 ;  /* 0x0000000304007986 */ /* 0x0001e4000c101924 */
.L_x_3555:
[----:B------:R-:W-:Y:S05]  /*24a00*/  BSYNC B1 ;  /* 0x0000000000017941 */ /* 0x000fea0003800000 */
.L_x_3554:
[----:B------:R-:W-:-:S06]  /*24a10*/  UISETP.GT.AND UP0, UPT, UR59, 0x1, UPT ;  /* 0x000000013b00788c */ /* 0x000fcc000bf04270 */
[----:B------:R-:W-:-:S13]  /*24a20*/  PLOP3.LUT P0, PT, PT, PT, UP0, 0x80, 0x0 ;  /* 0x000000000000781c */ /* 0x000fda0003f0f008 */
[----:B------:R-:W-:Y:S05]  /*24a30*/  @P0 BRA `(.L_x_3548) ;  /* 0x0000000800240947 */ /* 0x000fea0003800000 */
[----:B------:R-:W1:Y:S01]  /*24a40*/  LDC R13, c[0x0][0xce8] ;  /* 0x00033a00ff0d7b82 */ /* 0x000e620000000800 */
[----:B------:R-:W-:Y:S01]  /*24a50*/  ULDC.64 UR12, c[0x0][0xba0] ;  /* 0x0002e800000c7ab9 */ /* 0x000fe20000000a00 */
[----:B------:R-:W-:Y:S01]  /*24a60*/  IMAD R2, R225, 0x20, R215 ;  /* 0x00000020e1027824 */ /* 0x000fe200078e02d7 */
[----:B------:R-:W-:Y:S01]  /*24a70*/  UIMAD UR9, UR20, UR12, URZ ;  /* 0x0000000c140972a4 */ /* 0x000fe2000f8e023f */
[----:B------:R-:W-:Y:S01]  /*24a80*/  BSSY B1, `(.L_x_3556) ;  /* 0x0000042000017945 */ /* 0x000fe20003800000 */
[----:B------:R-:W-:Y:S01]  /*24a90*/  UIMAD.WIDE.U32 UR10, UR4, UR12, URZ ;  /* 0x0000000c040a72a5 */ /* 0x000fe2000f8e003f */
[----:B------:R-:W-:Y:S01]  /*24aa0*/  VIADD R6, R2, UR58 ;  /* 0x0000003a02067c36 */ /* 0x000fe20008000000 */
[----:B------:R-:W-:-:S03]  /*24ab0*/  UIMAD UR9, UR4, UR13, UR9 ;  /* 0x0000000d040972a4 */ /* 0x000fc6000f8e0209 */
[----:B------:R-:W-:Y:S01]  /*24ac0*/  ULDC.64 UR12, c[0x0][0xbe8] ;  /* 0x0002fa00000c7ab9 */ /* 0x000fe20000000a00 */
[----:B------:R-:W-:Y:S01]  /*24ad0*/  UIADD3 UR11, UR11, UR9, URZ ;  /* 0x000000090b0b7290 */ /* 0x000fe2000fffe03f */
[----:B0-----:R-:W-:-:S03]  /*24ae0*/  IMAD.MOV.U32 R5, RZ, RZ, R6 ;  /* 0x000000ffff057224 */ /* 0x001fc600078e0006 */
[----:B------:R-:W-:-:S04]  /*24af0*/  UIMAD.WIDE.U32 UR10, UR60, UR12, UR10 ;  /* 0x0000000c3c0a72a5 */ /* 0x000fc8000f8e000a */
[----:B------:R-:W-:-:S03]  /*24b00*/  UIMAD UR11, UR60, UR13, UR11 ;  /* 0x0000000d3c0b72a4 */ /* 0x000fc6000f8e020b */
[----:B------:R-:W-:Y:S01]  /*24b10*/  ULDC.64 UR12, c[0x0][0xbf0] ;  /* 0x0002fc00000c7ab9 */ /* 0x000fe20000000a00 */
[----:B-1----:R-:W-:Y:S01]  /*24b20*/  ISETP.NE.AND P0, PT, R13, 0x1, PT ;  /* 0x000000010d00780c */ /* 0x002fe20003f05270 */
[----:B------:R-:W-:-:S04]  /*24b30*/  UIMAD UR4, UR21, UR12, URZ ;  /* 0x0000000c150472a4 */ /* 0x000fc8000f8e023f */
[----:B------:R-:W-:Y:S02]  /*24b40*/  UIMAD UR4, UR8, UR13, UR4 ;  /* 0x0000000d080472a4 */ /* 0x000fe4000f8e0204 */
[----:B------:R-:W-:-:S03]  /*24b50*/  UIMAD.WIDE.U32 UR8, UR8, UR12, UR10 ;  /* 0x0000000c080872a5 */ /* 0x000fc6000f8e000a */
[----:B------:R-:W-:Y:S01]  /*24b60*/  ULDC.64 UR10, c[0x0][0xbe0] ;  /* 0x0002f800000a7ab9 */ /* 0x000fe20000000a00 */
[----:B------:R-:W-:Y:S02]  /*24b70*/  UIADD3 UR4, UR9, UR4, URZ ;  /* 0x0000000409047290 */ /* 0x000fe4000fffe03f */
[----:B------:R-:W0:Y:S08]  /*24b80*/  @P0 LDC R3, c[0x0][0xcec] ;  /* 0x00033b00ff030b82 */ /* 0x000e300000000800 */
[----:B------:R-:W1:Y:S01]  /*24b90*/  @P0 LDC R9, c[0x0][0xcf0] ;  /* 0x00033c00ff090b82 */ /* 0x000e620000000800 */
[----:B0-----:R-:W-:-:S04]  /*24ba0*/  @P0 IMAD.HI.U32 R2, R6, R3, RZ ;  /* 0x0000000306020227 */ /* 0x001fc800078e00ff */
[----:B------:R-:W-:Y:S02]  /*24bb0*/  IMAD.U32 R3, RZ, RZ, UR9 ;  /* 0x00000009ff037e24 */ /* 0x000fe4000f8e00ff */
[----:B------:R-:W-:Y:S01]  /*24bc0*/  IMAD.U32 R3, RZ, RZ, UR4 ;  /* 0x00000004ff037e24 */ /* 0x000fe2000f8e00ff */
[----:B-1----:R-:W-:-:S04]  /*24bd0*/  @P0 SHF.R.U32.HI R5, RZ, R9, R2 ;  /* 0x00000009ff050219 */ /* 0x002fc80000011602 */
[--C-:B------:R-:W-:Y:S01]  /*24be0*/  SHF.R.S32.HI R2, RZ, 0x1f, R5.reuse ;  /* 0x0000001fff027819 */ /* 0x100fe20000011405 */
[----:B------:R-:W-:-:S04]  /*24bf0*/  IMAD.MOV R9, RZ, RZ, -R5 ;  /* 0x000000ffff097224 */ /* 0x000fc800078e0a05 */
[----:B------:R-:W-:Y:S02]  /*24c00*/  IMAD R4, R2, UR10, RZ ;  /* 0x0000000a02047c24 */ /* 0x000fe4000f8e02ff */
[----:B------:R-:W-:Y:S02]  /*24c10*/  IMAD R9, R13, R9, R6 ;  /* 0x000000090d097224 */ /* 0x000fe400078e0206 */
[----:B------:R-:W-:Y:S01]  /*24c20*/  IMAD.U32 R2, RZ, RZ, UR8 ;  /* 0x00000008ff027e24 */ /* 0x000fe2000f8e00ff */
[----:B------:R-:W-:Y:S01]  /*24c30*/  ULDC.64 UR8, c[0x0][0xbd8] ;  /* 0x0002f60000087ab9 */ /* 0x000fe20000000a00 */
[C---:B------:R-:W-:Y:S01]  /*24c40*/  IMAD R11, R5.reuse, UR11, R4 ;  /* 0x0000000b050b7c24 */ /* 0x040fe2000f8e0204 */
[----:B------:R-:W-:Y:S01]  /*24c50*/  SHF.R.S32.HI R4, RZ, 0x1f, R9 ;  /* 0x0000001fff047819 */ /* 0x000fe20000011409 */
[----:B------:R-:W-:-:S04]  /*24c60*/  IMAD.WIDE.U32 R2, R5, UR10, R2 ;  /* 0x0000000a05027c25 */ /* 0x000fc8000f8e0002 */
[----:B------:R-:W-:Y:S02]  /*24c70*/  IMAD.IADD R3, R3, 0x1, R11 ;  /* 0x0000000103037824 */ /* 0x000fe400078e020b */
[----:B------:R-:W-:Y:S02]  /*24c80*/  IMAD R4, R4, UR8, RZ ;  /* 0x0000000804047c24 */ /* 0x000fe4000f8e02ff */
[----:B------:R-:W-:Y:S02]  /*24c90*/  VIADD R6, R215, UR58 ;  /* 0x0000003ad7067c36 */ /* 0x000fe40008000000 */
[----:B-----5:R-:W-:Y:S02]  /*24ca0*/  IMAD R13, R0, R13, RZ ;  /* 0x0000000d000d7224 */ /* 0x020fe400078e02ff */
[C---:B------:R-:W-:Y:S02]  /*24cb0*/  IMAD R5, R9.reuse, UR9, R4 ;  /* 0x0000000909057c24 */ /* 0x040fe4000f8e0204 */
[----:B------:R-:W-:Y:S01]  /*24cc0*/  IMAD.WIDE.U32 R2, R9, UR8, R2 ;  /* 0x0000000809027c25 */ /* 0x000fe2000f8e0002 */
[----:B------:R-:W-:Y:S01]  /*24cd0*/  ISETP.GE.AND P2, PT, R6, R13, PT ;  /* 0x0000000d0600720c */ /* 0x000fe20003f46270 */
[----:B------:R-:W-:-:S02]  /*24ce0*/  ULDC.64 UR8, c[0x0][0xb80] ;  /* 0x0002e00000087ab9 */ /* 0x000fc40000000a00 */
[----:B------:R-:W-:Y:S01]  /*24cf0*/  VIADD R0, R6, 0x20 ;  /* 0x0000002006007836 */ /* 0x000fe20000000000 */
[----:B------:R-:W-:Y:S01]  /*24d00*/  LEA R4, P3, R2, UR8, 0x1 ;  /* 0x0000000802047c11 */ /* 0x000fe2000f8608ff */
[----:B------:R-:W-:-:S03]  /*24d10*/  IMAD.IADD R3, R3, 0x1, R5 ;  /* 0x0000000103037824 */ /* 0x000fc600078e0205 */
[-C--:B------:R-:W-:Y:S01]  /*24d20*/  ISETP.GE.AND P1, PT, R0, R13.reuse, PT ;  /* 0x0000000d0000720c */ /* 0x080fe20003f26270 */
[----:B------:R-:W-:Y:S01]  /*24d30*/  VIADD R0, R6, 0x40 ;  /* 0x0000004006007836 */ /* 0x000fe20000000000 */
[----:B------:R-:W-:Y:S02]  /*24d40*/  LEA.HI.X R5, R2, UR9, R3, 0x1, P3 ;  /* 0x0000000902057c11 */ /* 0x000fe400098f0c03 */
[----:B------:R0:W1:Y:S02]  /*24d50*/  SHFL.IDX PT, R2, R4, RZ, 0x181f ;  /* 0x00181fff04027589 */ /* 0x00006400000e0000 */
[----:B------:R-:W-:Y:S02]  /*24d60*/  ISETP.GE.AND P0, PT, R0, R13, PT ;  /* 0x0000000d0000720c */ /* 0x000fe40003f06270 */
[----:B------:R0:W2:Y:S01]  /*24d70*/  SHFL.IDX PT, R0, R5, RZ, 0x181f ;  /* 0x00181fff05007589 */ /* 0x0000a200000e0000 */
[----:B------:R-:W-:Y:S10]  /*24d80*/  @P2 BRA `(.L_x_3557) ;  /* 0x0000000000442947 */ /* 0x000ff40003800000 */
        /* <DEDUP_REMOVED lines=17> */
.L_x_3557:
[----:B------:R-:W-:Y:S05]  /*24ea0*/  BSYNC B1 ;  /* 0x0000000000017941 */ /* 0x000fea0003800000 */
.L_x_3556:
        /* <DEDUP_REMOVED lines=21> */
.L_x_3559:
[----:B------:R-:W-:Y:S05]  /*25000*/  BSYNC B1 ;  /* 0x0000000000017941 */ /* 0x000fea0003800000 */
.L_x_3558:
        /* <DEDUP_REMOVED lines=21> */
.L_x_3561:
[----:B------:R-:W-:Y:S05]  /*25160*/  BSYNC B1 ;  /* 0x0000000000017941 */ /* 0x000fea0003800000 */
.L_x_3560:
[----:B0-----:R-:W-:Y:S01]  /*25170*/  VIADD R0, R6, 0x60 ;  /* 0x0000006006007836 */ /* 0x001fe20000000000 */
[----:B--2-4-:R-:W2:Y:S04]  /*25180*/  SHFL.IDX PT, R5, R5, 0x3, 0x181f ;  /* 0x00781f0005057f89 */ /* 0x014ea800000e0000 */
[----:B------:R-:W-:Y:S01]  /*25190*/  ISETP.GE.AND P0, PT, R0, R13, PT ;  /* 0x0000000d0000720c */ /* 0x000fe20003f06270 */
[----:B-1-3--:R1:W3:-:S12]  /*251a0*/  SHFL.IDX PT, R2, R4, 0x3, 0x181f ;  /* 0x00781f0004027f89 */ /* 0x00a2d800000e0000 */
[----:B-1----:R-:W-:Y:S05]  /*251b0*/  @P0 BRA `(.L_x_3548) ;  /* 0x0000000000440947 */ /* 0x002fea0003800000 */
[----:B------:R-:W-:Y:S02]  /*251c0*/  ULDC UR4, c[0x0][0xbc8] ;  /* 0x0002f20000047ab9 */ /* 0x000fe40000000800 */
[----:B------:R-:W-:Y:S02]  /*251d0*/  ISETP.GE.AND P3, PT, R22, UR4, PT ;  /* 0x0000000416007c0c */ /* 0x000fe4000bf66270 */
[----:B------:R-:W-:Y:S02]  /*251e0*/  ISETP.GE.AND P2, PT, R176, UR4, PT ;  /* 0x00000004b0007c0c */ /* 0x000fe4000bf46270 */
[----:B------:R-:W-:Y:S02]  /*251f0*/  ISETP.GE.AND P1, PT, R23, UR4, PT ;  /* 0x0000000417007c0c */ /* 0x000fe4000bf26270 */
[----:B------:R-:W-:-:S07]  /*25200*/  ISETP.GE.AND P0, PT, R177, UR4, PT ;  /* 0x00000004b1007c0c */ /* 0x000fce000bf06270 */
[-C--:B---3--:R-:W-:Y:S02]  /*25210*/  @!P3 LEA R8, P6, R22, R2.reuse, 0x1 ;  /* 0x000000021608b211 */ /* 0x088fe400078c08ff */
[-C--:B------:R-:W-:Y:S02]  /*25220*/  @!P2 LEA R10, P5, R176, R2.reuse, 0x1 ;  /* 0x00000002b00aa211 */ /* 0x080fe400078a08ff */
[-C--:B------:R-:W-:Y:S02]  /*25230*/  @!P1 LEA R12, P4, R23, R2.reuse, 0x1 ;  /* 0x00000002170c9211 */ /* 0x080fe400078808ff */
[-C--:B--2---:R-:W-:Y:S02]  /*25240*/  @!P3 LEA.HI.X R9, R22, R5.reuse, R183, 0x1, P6 ;  /* 0x000000051609b211 */ /* 0x084fe400030f0cb7 */
        /* <DEDUP_REMOVED lines=8> */
.L_x_3548:
[----:B------:R-:W-:Y:S05]  /*252d0*/  BSYNC B0 ;  /* 0x0000000000007941 */ /* 0x000fea0003800000 */
.L_x_3538:
[----:B------:R-:W-:Y:S02]  /*252e0*/  ULDC UR4, c[0x0][0xd3c] ;  /* 0x00034f0000047ab9 */ /* 0x000fe40000000800 */
[----:B------:R-:W-:-:S06]  /*252f0*/  UISETP.GE.AND UP0, UPT, UR7, UR4, UPT ;  /* 0x000000040700728c */ /* 0x000fcc000bf06270 */
[----:B------:R-:W-:-:S13]  /*25300*/  PLOP3.LUT P0, PT, PT, PT, UP0, 0x80, 0x0 ;  /* 0x000000000000781c */ /* 0x000fda0003f0f008 */
[----:B------:R-:W-:Y:S05]  /*25310*/  @!P0 BRA `(.L_x_3562) ;  /* 0xfffffdc0004c8947 */ /* 0x000fea000383ffff */
[----:B------:R-:W-:Y:S05]  /*25320*/  EXIT ;  /* 0x000000000000794d */ /* 0x000fea0003800000 */
.L_x_3430:
[----:B------:R-:W-:-:S08]  /*25330*/  NOP ;  /* 0x0000000000007918 */ /* 0x000fd00000000000 */
[----:B0-----:R-:W0:-:S00]  /*25340*/  USETMAXREG.DEALLOC.CTAPOOL 0x28 ;  /* 0x00000028000079c8 */ /* 0x001e0000080e0500 */
[----:B0-----:R-:W-:Y:S02]  /*25350*/  LOP3.LUT R0, R0, 0x3, RZ, 0xc0, !PT ;  /* 0x0000000300007812 */ /* 0x001fe400078ec0ff */
[----:B------:R-:W-:-:S04]  /*25360*/  LOP3.LUT R23, R23, 0xfffdffff, RZ, 0xc0, !PT ;  /* 0xfffdffff17177812 */ /* 0x000fc800078ec0ff */
[----:B------:R-:W0:Y:S02]  /*25370*/  SHFL.IDX PT, R0, R0, RZ, 0x1f ;  /* 0x00001fff00007589 */ /* 0x000e2400000e0000 */
[----:B0-----:R-:W-:Y:S01]  /*25380*/  ISETP.NE.AND P0, PT, R0, RZ, PT ;  /* 0x000000ff0000720c */ /* 0x001fe20003f05270 */
[----:B------:R-:W-:-:S12]  /*25390*/  IMAD.MOV.U32 R0, RZ, RZ, RZ ;  /* 0x000000ffff007224 */ /* 0x000fd800078e00ff */
[----:B------:R-:W-:Y:S01]  /*253a0*/  @P0 LOP3.LUT R23, R23, 0x20000, RZ, 0xfc, !PT ;  /* 0x0002000017170812 */ /* 0x000fe200078efcff */
[----:B------:R-:W-:Y:S06]  /*253b0*/  @!P0 BRA `(.L_x_3563) ;  /* 0x00000000001c8947 */ /* 0x000fec0003800000 */
[----:B------:R-:W0:Y:S08]  /*253c0*/  S2UR UR5, SR_CgaCtaId ;  /* 0x00000000000579c3 */ /* 0x000e300000008800 */
[----:B------:R-:W-:Y:S06]  /*253d0*/  BAR.SYNC.DEFER_BLOCKING 0x5, 0x180 ;  /* 0x0146000000007b1d */ /* 0x000fec0000010000 */
[----:B------:R-:W-:-:S02]  /*253e0*/  UMOV UR4, 0x400 ;  /* 0x0000040000047882 */ /* 0x000fc40000000000 */
[----:B0-----:R-:W-:-:S09]  /*253f0*/  ULEA UR4, UR5, UR4, 0x18 ;  /* 0x0000000405047291 */ /* 0x001fd2000f8ec03f */
[----:B------:R-:W1:Y:S01]  /*25400*/  LDS.128 R16, [UR4+0x324d0] ;  /* 0x0324d004ff107984 */ /* 0x000e620008000c00 */
[----:B------:R-:W-:Y:S06]  /*25410*/  BAR.ARV 0x4, 0x180 ;  /* 0x0106000000007b1d */ /* 0x000fec0000002000 */
[----:B------:R-:W-:Y:S05]  /*25420*/  BRA `(.L_x_3564) ;  /* 0x0000000c00947947 */ /* 0x000fea0003800000 */
.L_x_3563:
[----:B------:R-:W0:Y:S01]  /*25430*/  S2R R2, SR_TID.X ;  /* 0x0000000000027919 */ /* 0x000e220000002100 */
[----:B------:R-:W-:Y:S01]  /*25440*/  ULDC UR4, c[0x0][0xd3c] ;  /* 0x00034f0000047ab9 */ /* 0x000fe20000000800 */
[----:B------:R-:W-:Y:S01]  /*25450*/  IMAD.MOV.U32 R9, RZ, RZ, RZ ;  /* 0x000000ffff097224 */ /* 0x000fe200078e00ff */
[----:B------:R-:W1:Y:S01]  /*25460*/  S2UR UR6, SR_CTAID.X ;  /* 0x00000000000679c3 */ /* 0x000e620000002500 */
[----:B------:R-:W-:Y:S01]  /*25470*/  ULDC UR5, c[0x0][0xd38] ;  /* 0x00034e0000057ab9 */ /* 0x000fe20000000800 */
[----:B0-----:R-:W-:-:S04]  /*25480*/  LOP3.LUT R7, R2, 0x1f, RZ, 0xc0, !PT ;  /* 0x0000001f02077812 */ /* 0x001fc800078ec0ff */
[----:B------:R-:W-:-:S04]  /*25490*/  ISETP.NE.AND P0, PT, R7, 0x1f, PT ;  /* 0x0000001f0700780c */ /* 0x000fc80003f05270 */
[----:B------:R-:W-:-:S13]  /*254a0*/  ISETP.GE.OR P1, PT, R7, UR4, !P0 ;  /* 0x0000000407007c0c */ /* 0x000fda000c726670 */
[----:B------:R-:W0:Y:S08]  /*254b0*/  @!P1 LDC.64 R4, c[0x0][0xd80] ;  /* 0x00036000ff049b82 */ /* 0x000e300000000a00 */
[----:B------:R-:W2:Y:S01]  /*254c0*/  @!P1 LDC.64 R2, c[0x0][0xd78] ;  /* 0x00035e00ff029b82 */ /* 0x000ea20000000a00 */
[----:B0-----:R-:W-:-:S05]  /*254d0*/  @!P1 IMAD.WIDE.U32 R4, R7, 0x4, R4 ;  /* 0x0000000407049825 */ /* 0x001fca00078e0004 */
        /* <DEDUP_REMOVED lines=33> */
.L_x_3567:
[----:B------:R-:W0:Y:S01]  /*256f0*/  LDC R0, c[0x0][0xd3c] ;  /* 0x00034f00ff007b82 */ /* 0x000e220000000800 */
[----:B------:R-:W-:-:S06]  /*25700*/  UIADD3 UR4, UR4, 0x1f, URZ ;  /* 0x0000001f04047890 */ /* 0x000fcc000fffe03f */
[----:B0-----:R-:W-:-:S13]  /*25710*/  ISETP.LE.AND P6, PT, R0, UR4, PT ;  /* 0x0000000400007c0c */ /* 0x001fda000bfc3270 */
[----:B------:R-:W-:Y:S05]  /*25720*/  @P6 BRA `(.L_x_3566) ;  /* 0x0000000800a86947 */ /* 0x000fea0003800000 */
[----:B------:R-:W-:-:S05]  /*25730*/  VIADD R9, R7, UR4 ;  /* 0x0000000407097c36 */ /* 0x000fca0008000000 */
[----:B------:R-:W-:Y:S01]  /*25740*/  ISETP.GE.OR P6, PT, R9, R0, !P0 ;  /* 0x000000000900720c */ /* 0x000fe200047c6670 */
[----:B------:R-:W-:-:S12]  /*25750*/  IMAD.MOV.U32 R0, RZ, RZ, RZ ;  /* 0x000000ffff007224 */ /* 0x000fd800078e00ff */
        /* <DEDUP_REMOVED lines=28> */
.L_x_3565:
        /* <DEDUP_REMOVED lines=13> */
.L_x_3568:
        /* <DEDUP_REMOVED lines=62> */
.L_x_3569:
        /* <DEDUP_REMOVED lines=61> */
.L_x_3570:
[----:B------:R-:W-:-:S05]  /*261a0*/  LOP3.LUT R17, RZ, R2, RZ, 0x33, !PT ;  /* 0x00000002ff117212 */ /* 0x000fca00078e33ff */
[----:B------:R-:W-:Y:S01]  /*261b0*/  IMAD.IADD R17, R0, 0x1, R17 ;  /* 0x0000000100117824 */ /* 0x000fe200078e0211 */
[----:B------:R-:W-:Y:S06]  /*261c0*/  BRA `(.L_x_3571) ;  /* 0x0000000000147947 */ /* 0x000fec0003800000 */
.L_x_3566:
[----:B------:R-:W-:Y:S01]  /*261d0*/  ULDC UR4, c[0x0][0xd3c] ;  /* 0x00034f0000047ab9 */ /* 0x000fe20000000800 */
[----:B------:R-:W-:Y:S02]  /*261e0*/  IMAD.MOV.U32 R17, RZ, RZ, RZ ;  /* 0x000000ffff117224 */ /* 0x000fe400078e00ff */
[----:B------:R-:W-:Y:S02]  /*261f0*/  IMAD.U32 R16, RZ, RZ, UR6 ;  /* 0x00000006ff107e24 */ /* 0x000fe4000f8e00ff */
[----:B------:R-:W-:Y:S02]  /*26200*/  IMAD.MOV.U32 R18, RZ, RZ, RZ ;  /* 0x000000ffff127224 */ /* 0x000fe400078e00ff */
[----:B------:R-:W-:-:S07]  /*26210*/  IMAD.U32 R19, RZ, RZ, UR4 ;  /* 0x00000004ff137e24 */ /* 0x000fce000f8e00ff */
.L_x_3571:
[----:B------:R-:W-:-:S13]  /*26220*/  ISETP.NE.AND P0, PT, R7, RZ, PT ;  /* 0x000000ff0700720c */ /* 0x000fda0003f05270 */
[----:B------:R-:W0:Y:S01]  /*26230*/  @!P0 S2R R3, SR_CgaCtaId ;  /* 0x0000000000038919 */ /* 0x000e220000008800 */
[----:B------:R-:W-:-:S04]  /*26240*/  @!P0 MOV R0, 0x400 ;  /* 0x0000040000008802 */ /* 0x000fc80000000f00 */
[----:B0-----:R-:W-:-:S05]  /*26250*/  @!P0 LEA R0, R3, R0, 0x18 ;  /* 0x0000000003008211 */ /* 0x001fca00078ec0ff */
[----:B------:R0:W-:Y:S01]  /*26260*/  @!P0 STS.128 [R0+0x324d0], R16 ;  /* 0x0324d01000008388 */ /* 0x0001e20000000c00 */
[----:B------:R-:W-:Y:S06]  /*26270*/  BAR.ARV 0x5, 0x180 ;  /* 0x0146000000007b1d */ /* 0x000fec0000002000 */
.L_x_3564:
[----:B------:R2:W-:Y:S01]  /*26280*/  STL [R1+0x464], RZ ;  /* 0x000464ff01007387 */ /* 0x0005e20000100800 */
[----:B------:R-:W-:Y:S01]  /*26290*/  ULDC UR4, c[0x0][0xd3c] ;  /* 0x00034f0000047ab9 */ /* 0x000fe20000000800 */
[----:B------:R-:W-:Y:S01]  /*262a0*/  IMAD.MOV.U32 R27, RZ, RZ, 0x1 ;  /* 0x00000001ff1b7424 */ /* 0x000fe200078e00ff */
[----:B-1----:R-:W-:Y:S01]  /*262b0*/  ISETP.GE.AND P0, PT, R19, UR4, PT ;  /* 0x0000000413007c0c */ /* 0x002fe2000bf06270 */
[----:B------:R-:W-:-:S12]  /*262c0*/  IMAD.MOV.U32 R24, RZ, RZ, RZ ;  /* 0x000000ffff187224 */ /* 0x000fd800078e00ff */
[----:B--2---:R-:W-:Y:S05]  /*262d0*/  @P0 BRA `(.L_x_3572) ;  /* 0x0000005c00580947 */ /* 0x004fea0003800000 */
[----:B0-----:R-:W2:Y:S01]  /*262e0*/  LDL R0, [R1+0x4c8] ;  /* 0x0004c80001007983 */ /* 0x001ea20000100800 */
[----:B------:R-:W0:Y:S01]  /*262f0*/  S2UR UR5, SR_CgaCtaId ;  /* 0x00000000000579c3 */ /* 0x000e220000008800 */
[----:B------:R-:W-:Y:S01]  /*26300*/  BSSY B8, `(.L_x_3572) ;  /* 0x00005d3000087945 */ /* 0x000fe20003800000 */
[----:B------:R-:W-:Y:S01]  /*26310*/  IMAD.MOV.U32 R27, RZ, RZ, 0x1 ;  /* 0x00000001ff1b7424 */ /* 0x000fe200078e00ff */
[----:B------:R-:W1:Y:S01]  /*26320*/  S2R R4, SR_TID.X ;  /* 0x0000000000047919 */ /* 0x000e620000002100 */
[----:B------:R-:W-:Y:S01]  /*26330*/  IMAD.MOV.U32 R24, RZ, RZ, RZ ;  /* 0x000000ffff187224 */ /* 0x000fe200078e00ff */
[----:B------:R-:W-:Y:S01]  /*26340*/  ULDC UR39, c[0x0][0xc] ;  /* 0x0000030000277ab9 */ /* 0x000fe20000000800 */
[----:B------:R3:W-:Y:S01]  /*26350*/  STL [R1+0x464], RZ ;  /* 0x000464ff01007387 */ /* 0x0007e20000100800 */
[----:B-1----:R-:W-:Y:S02]  /*26360*/  LOP3.LUT R3, R4, 0x7f, RZ, 0xc0, !PT ;  /* 0x0000007f04037812 */ /* 0x002fe400078ec0ff */
[----:B--2---:R-:W-:Y:S01]  /*26370*/  R2UR UR4, R0 ;  /* 0x00000000000472ca */ /* 0x004fe200000e0000 */
[----:B------:R-:W-:-:S05]  /*26380*/  IMAD.SHL.U32 R0, R4, 0x8, RZ ;  /* 0x0000000804007824 */ /* 0x000fca00078e00ff */
[----:B------:R-:W-:-:S04]  /*26390*/  LOP3.LUT R2, R0, 0x1f8, RZ, 0xc0, !PT ;  /* 0x000001f800027812 */ /* 0x000fc800078ec0ff */
[----:B------:R-:W-:Y:S01]  /*263a0*/  LOP3.LUT R29, R2, 0x38, R4, 0x78, !PT ;  /* 0x00000038021d7812 */ /* 0x000fe200078e7804 */
[----:B------:R-:W-:Y:S01]  /*263b0*/  IMAD.SHL.U32 R2, R4, 0x10, RZ ;  /* 0x0000001004027824 */ /* 0x000fe200078e00ff */
[----:B------:R-:W-:Y:S01]  /*263c0*/  SHF.R.U32.HI R4, RZ, 0x3, R3 ;  /* 0x00000003ff047819 */ /* 0x000fe20000011603 */
[----:B------:R-:W-:Y:S01]  /*263d0*/  ULOP3.LUT UR38, UR4, 0x2, URZ, 0xfc, !UPT ;  /* 0x0000000204267892 */ /* 0x000fe2000f8efc3f */
[----:B------:R-:W-:Y:S02]  /*263e0*/  LOP3.LUT R29, R29, 0x200, R0, 0xf8, !PT ;  /* 0x000002001d1d7812 */ /* 0x000fe400078ef800 */
[----:B------:R-:W-:Y:S01]  /*263f0*/  UMOV UR4, 0x400 ;  /* 0x0000040000047882 */ /* 0x000fe20000000000 */
[----:B------:R-:W-:Y:S01]  /*26400*/  LOP3.LUT R3, R0, 0x38, RZ, 0xc0, !PT ;  /* 0x0000003800037812 */ /* 0x000fe200078ec0ff */
[----:B0-----:R-:W-:Y:S01]  /*26410*/  ULEA UR4, UR5, UR4, 0x18 ;  /* 0x0000000405047291 */ /* 0x001fe2000f8ec03f */
[----:B------:R-:W-:Y:S02]  /*26420*/  LOP3.LUT R0, R4, 0x70, R2, 0xf8, !PT ;  /* 0x0000007004007812 */ /* 0x000fe400078ef802 */
[----:B------:R-:W-:-:S02]  /*26430*/  LOP3.LUT R4, R3, 0x40, RZ, 0xfc, !PT ;  /* 0x0000004003047812 */ /* 0x000fc400078efcff */
[C---:B------:R-:W-:Y:S01]  /*26440*/  LOP3.LUT R2, R3.reuse, 0x80, RZ, 0xfc, !PT ;  /* 0x0000008003027812 */ /* 0x040fe200078efcff */
[----:B------:R-:W-:Y:S01]  /*26450*/  IMAD.U32 R22, RZ, RZ, UR4 ;  /* 0x00000004ff167e24 */ /* 0x000fe2000f8e00ff */
[----:B------:R-:W-:-:S03]  /*26460*/  LOP3.LUT R0, R3, 0xc0, RZ, 0xfc, !PT ;  /* 0x000000c003007812 */ /* 0x000fc600078efcff */
[----:B---3--:R-:W-:-:S07]  /*26470*/  IMAD R26, R29, 0x2, R22 ;  /* 0x000000021d1a7824 */ /* 0x008fce00078e0216 */
.L_x_3649:
        /* <DEDUP_REMOVED lines=31> */
[----:B0-23--:R-:W-:Y:S06]  /*26670*/  @P1 BRA `(.L_x_3573) ;  /* 0x0000000000181947 */ /* 0x00dfec0003800000 */
[----:B------:R-:W-:Y:S02]  /*26680*/  ULDC UR4, c[0x0][0x288] ;  /* 0x0000a20000047ab9 */ /* 0x000fe40000000800 */
[----:B-----5:R-:W-:Y:S01]  /*26690*/  IMAD.U32 R37, RZ, RZ, UR4 ;  /* 0x00000004ff257e24 */ /* 0x020fe2000f8e00ff */
[----:B------:R-:W-:Y:S06]  /*266a0*/  @!P2 BRA `(.L_x_3573) ;  /* 0x00000000000ca947 */ /* 0x000fec0003800000 */
[----:B------:R-:W2:Y:S04]  /*266b0*/  LDG.E R4, desc[UR36][R2.64] ;  /* 0x0000002402047981 */ /* 0x000ea8000c1e1900 */
[----:B------:R-:W2:Y:S02]  /*266c0*/  LDG.E R37, desc[UR36][R2.64+0x4] ;  /* 0x0000042402257981 */ /* 0x000ea4000c1e1900 */
[----:B--2---:R-:W-:-:S07]  /*266d0*/  IMAD.IADD R37, R37, 0x1, -R4 ;  /* 0x0000000125257824 */ /* 0x004fce00078e0a04 */
.L_x_3573:
        /* <DEDUP_REMOVED lines=8> */
.L_x_3574:
        /* <DEDUP_REMOVED lines=9> */
.L_x_3575:
[----:B0-----:R-:W0:Y:S01]  /*267f0*/  LDC R2, c[0x0][0x448] ;  /* 0x00011200ff027b82 */ /* 0x001e220000000800 */
[----:B------:R-:W-:Y:S01]  /*26800*/  IMAD.SHL.U32 R36, R17, 0x80, RZ ;  /* 0x0000008011247824 */ /* 0x000fe200078e00ff */
[----:B------:R-:W-:Y:S01]  /*26810*/  LOP3.LUT R23, R23, 0xfffeffff, RZ, 0xc0, !PT ;  /* 0xfffeffff17177812 */ /* 0x000fe200078ec0ff */
[----:B-----5:R-:W-:Y:S02]  /*26820*/  IMAD.IADD R17, R0, 0x1, -R31 ;  /* 0x0000000100117824 */ /* 0x020fe400078e0a1f */
[----:B------:R-:W-:Y:S01]  /*26830*/  VIADD R4, R36, 0x7f ;  /* 0x0000007f24047836 */ /* 0x000fe20000000000 */
[----:B0-----:R-:W-:Y:S02]  /*26840*/  ISETP.NE.AND P2, PT, R2, 0x1, PT ;  /* 0x000000010200780c */ /* 0x001fe40003f45270 */
[----:B------:R-:W0:Y:S11]  /*26850*/  LDC.64 R2, c[0x0][0xad8] ;  /* 0x0002b600ff027b82 */ /* 0x000e360000000a00 */
[----:B------:R-:W1:Y:S01]  /*26860*/  @P2 LDC R5, c[0x0][0x44c] ;  /* 0x00011300ff052b82 */ /* 0x000e620000000800 */
[----:B------:R-:W-:-:S07]  /*26870*/  @P2 LOP3.LUT R23, R23, 0x10000, RZ, 0xfc, !PT ;  /* 0x0001000017172812 */ /* 0x000fce00078efcff */
[----:B------:R-:W2:Y:S01]  /*26880*/  @P2 LDC R6, c[0x0][0x450] ;  /* 0x00011400ff062b82 */ /* 0x000ea20000000800 */
[----:B0-----:R-:W-:Y:S01]  /*26890*/  ISETP.GE.AND P1, PT, R3, 0x1, PT ;  /* 0x000000010300780c */ /* 0x001fe20003f26270 */
[----:B-1----:R-:W-:-:S05]  /*268a0*/  @P2 IMAD.HI.U32 R5, R4, R5, RZ ;  /* 0x0000000504052227 */ /* 0x002fca00078e00ff */
[----:B--2---:R-:W-:Y:S02]  /*268b0*/  @P2 SHF.R.U32.HI R4, RZ, R6, R5 ;  /* 0x00000006ff042219 */ /* 0x004fe40000011605 */
[----:B------:R-:W-:-:S05]  /*268c0*/  IADD3 R5, R17, 0x1, -R37 ;  /* 0x0000000111057810 */ /* 0x000fca0007ffe825 */
        /* <DEDUP_REMOVED lines=14> */
.L_x_3578:
[----:B------:R-:W-:-:S13]  /*269b0*/  ISETP.NE.AND P0, PT, R3, 0x1, PT ;  /* 0x000000010300780c */ /* 0x000fda0003f05270 */
[----:B------:R-:W0:Y:S02]  /*269c0*/  @P0 LDC.64 R4, c[0x0][0xae0] ;  /* 0x0002b800ff040b82 */ /* 0x000e240000000a00 */
[----:B0-----:R-:W-:-:S05]  /*269d0*/  @P0 IMAD.HI.U32 R4, R0, R4, RZ ;  /* 0x0000000400040227 */ /* 0x001fca00078e00ff */
[----:B------:R-:W-:-:S07]  /*269e0*/  @P0 SHF.R.U32.HI R0, RZ, R5, R4 ;  /* 0x00000005ff000219 */ /* 0x000fce0000011604 */
.L_x_3579:
[----:B------:R-:W-:Y:S05]  /*269f0*/  BSYNC B0 ;  /* 0x0000000000007941 */ /* 0x000fea0003800000 */
.L_x_3577:
[----:B------:R-:W-:-:S05]  /*26a00*/  IMAD R5, R0, R3, R3 ;  /* 0x0000000300057224 */ /* 0x000fca00078e0203 */
[----:B------:R-:W-:-:S07]  /*26a10*/  VIMNMX R2, R2, R5, PT ;  /* 0x0000000502027248 */ /* 0x000fce0003fe0100 */
.L_x_3576:
[----:B------:R-:W0:Y:S01]  /*26a20*/  @P2 LDC R5, c[0x0][0x44c] ;  /* 0x00011300ff052b82 */ /* 0x000e220000000800 */
[----:B------:R-:W-:Y:S01]  /*26a30*/  VIADD R2, R2, 0x5f ;  /* 0x0000005f02027836 */ /* 0x000fe20000000000 */
[----:B------:R-:W-:Y:S01]  /*26a40*/  ULDC UR4, c[0x0][0xad4] ;  /* 0x0002b50000047ab9 */ /* 0x000fe20000000800 */
[----:B------:R-:W-:-:S05]  /*26a50*/  IMAD.MOV.U32 R0, RZ, RZ, R36 ;  /* 0x000000ffff007224 */ /* 0x000fca00078e0024 */
[----:B------:R-:W1:Y:S01]  /*26a60*/  @P2 LDC R7, c[0x0][0x450] ;  /* 0x00011400ff072b82 */ /* 0x000e620000000800 */
[----:B0-----:R-:W-:-:S05]  /*26a70*/  @P2 IMAD.HI.U32 R4, R36, R5, RZ ;  /* 0x0000000524042227 */ /* 0x001fca00078e00ff */
[----:B-1----:R-:W-:Y:S01]  /*26a80*/  @P2 SHF.R.U32.HI R0, RZ, R7, R4 ;  /* 0x00000007ff002219 */ /* 0x002fe20000011604 */
[----:B------:R-:W-:-:S04]  /*26a90*/  IMAD.HI R4, R2, 0x2aaaaaab, RZ ;  /* 0x2aaaaaab02047827 */ /* 0x000fc800078e02ff */
[----:B------:R-:W-:Y:S01]  /*26aa0*/  VIADD R2, R17, 0x5f ;  /* 0x0000005f11027836 */ /* 0x000fe20000000000 */
[----:B------:R-:W-:-:S03]  /*26ab0*/  SHF.R.U32.HI R5, RZ, 0x1f, R4 ;  /* 0x0000001fff057819 */ /* 0x000fc60000011604 */
[----:B------:R-:W-:Y:S01]  /*26ac0*/  IMAD.HI R2, R2, 0x2aaaaaab, RZ ;  /* 0x2aaaaaab02027827 */ /* 0x000fe200078e02ff */
[----:B------:R-:W-:-:S04]  /*26ad0*/  LEA.HI.SX32 R4, R4, R5, 0x1c ;  /* 0x0000000504047211 */ /* 0x000fc800078fe2ff */
[----:B------:R-:W-:-:S04]  /*26ae0*/  SHF.R.U32.HI R5, RZ, 0x1f, R2 ;  /* 0x0000001fff057819 */ /* 0x000fc80000011602 */
[----:B------:R-:W-:Y:S02]  /*26af0*/  LEA.HI.SX32 R5, R2, R5, 0x1c ;  /* 0x0000000502057211 */ /* 0x000fe400078fe2ff */
[----:B------:R-:W-:Y:S02]  /*26b00*/  IADD3 R2, R0, R17, -R37 ;  /* 0x0000001100027210 */ /* 0x000fe40007ffe825 */
        /* <DEDUP_REMOVED lines=13> */
.L_x_3582:
[----:B------:R-:W-:-:S13]  /*26be0*/  ISETP.NE.AND P0, PT, R3, 0x1, PT ;  /* 0x000000010300780c */ /* 0x000fda0003f05270 */
[----:B------:R-:W0:Y:S02]  /*26bf0*/  @P0 LDC.64 R4, c[0x0][0xae0] ;  /* 0x0002b800ff040b82 */ /* 0x000e240000000a00 */
[----:B0-----:R-:W-:-:S05]  /*26c00*/  @P0 IMAD.HI.U32 R4, R2, R4, RZ ;  /* 0x0000000402040227 */ /* 0x001fca00078e00ff */
[----:B------:R-:W-:-:S07]  /*26c10*/  @P0 SHF.R.U32.HI R2, RZ, R5, R4 ;  /* 0x00000005ff020219 */ /* 0x000fce0000011604 */
.L_x_3583:
[----:B------:R-:W-:Y:S05]  /*26c20*/  BSYNC B0 ;  /* 0x0000000000007941 */ /* 0x000fea0003800000 */
.L_x_3581:
[----:B------:R-:W-:-:S05]  /*26c30*/  IMAD R3, R2, R3, RZ ;  /* 0x0000000302037224 */ /* 0x000fca00078e02ff */
[----:B------:R-:W-:-:S07]  /*26c40*/  VIMNMX R0, R0, R3, !PT ;  /* 0x0000000300007248 */ /* 0x000fce0007fe0100 */
.L_x_3580:
[----:B------:R-:W-:Y:S01]  /*26c50*/  IMAD.HI R0, R0, 0x2aaaaaab, RZ ;  /* 0x2aaaaaab00007827 */ /* 0x000fe200078e02ff */
[----:B------:R-:W-:Y:S04]  /*26c60*/  BSSY B0, `(.L_x_3584) ;  /* 0x000002a000007945 */ /* 0x000fe80003800000 */
[----:B------:R-:W-:-:S04]  /*26c70*/  SHF.R.U32.HI R3, RZ, 0x1f, R0 ;  /* 0x0000001fff037819 */ /* 0x000fc80000011600 */
[----:B------:R-:W-:Y:S02]  /*26c80*/  LEA.HI.SX32 R3, R0, R3, 0x1c ;  /* 0x0000000300037211 */ /* 0x000fe400078fe2ff */
[C---:B------:R-:W-:Y:S02]  /*26c90*/  LOP3.LUT R0, R18.reuse, 0xff000000, RZ, 0xc0, !PT ;  /* 0xff00000012007812 */ /* 0x040fe400078ec0ff */
        /* <DEDUP_REMOVED lines=12> */
[----:B0-----:R-:W-:-:S04]  /*26d60*/  IABS R4, R0 ;  /* 0x0000000000047213 */ /* 0x001fc80000000000 */
[----:B------:R-:W0:Y:S08]  /*26d70*/  I2F.RP R6, R4 ;  /* 0x0000000400067306 */ /* 0x000e300000209400 */
        /* <DEDUP_REMOVED lines=8> */
[----:B------:R-:W-:-:S05]  /*26e00*/  IADD3 R3, R0, -0x1, R7 ;  /* 0xffffffff00037810 */ /* 0x000fca0007ffe007 */
[----:B------:R-:W-:-:S05]  /*26e10*/  IMAD.IADD R3, R3, 0x1, -R30 ;  /* 0x0000000103037824 */ /* 0x000fca00078e0a1e */
[----:B------:R-:W-:Y:S02]  /*26e20*/  LOP3.LUT R9, R3, R0, RZ, 0x3c, !PT ;  /* 0x0000000003097212 */ /* 0x000fe400078e3cff */
[----:B------:R-:W-:Y:S02]  /*26e30*/  IABS R3, R3 ;  /* 0x0000000300037213 */ /* 0x000fe40000000000 */
[----:B------:R-:W-:-:S03]  /*26e40*/  ISETP.GE.AND P2, PT, R9, RZ, PT ;  /* 0x000000ff0900720c */ /* 0x000fc60003f46270 */
        /* <DEDUP_REMOVED lines=11> */
.L_x_3585:
[----:B------:R-:W-:Y:S05]  /*26f00*/  BSYNC B0 ;  /* 0x0000000000007941 */ /* 0x000fea0003800000 */
.L_x_3584:
[-C--:B------:R-:W-:Y:S01]  /*26f10*/  IMAD R30, R5, R0.reuse, R30 ;  /* 0x00000000051e7224 */ /* 0x080fe200078e021e */
        /* <DEDUP_REMOVED lines=22> */
.L_x_3587:
        /* <DEDUP_REMOVED lines=20> */
.L_x_3590:
[----:B------:R-:W-:Y:S05]  /*271c0*/  BSYNC B6 ;  /* 0x0000000000067941 */ /* 0x000fea0003800000 */
.L_x_3589:
        /* <DEDUP_REMOVED lines=20> */
.L_x_3593:
        /* <DEDUP_REMOVED lines=15> */
.L_x_3592:
[----:B------:R-:W-:Y:S05]  /*27400*/  BSYNC B6 ;  /* 0x0000000000067941 */ /* 0x000fea0003800000 */
.L_x_3591:
        /* <DEDUP_REMOVED lines=11> */
[----:B------:R-:W-:Y:S01]  /*274c0*/  LOP3.LUT R32, R21, 0x40, RZ, 0xfc, !PT ;  /* 0x0000004015207812 */ /* 0x000fe200078efcff */
[----:B---3--:R-:W-:Y:S01]  /*274d0*/  @P0 IMAD.WIDE R2, R19, 0x4, R2 ;  /* 0x0000000413020825 */ /* 0x008fe200078e0202 */
[----:B------:R-:W-:-:S03]  /*274e0*/  LOP3.LUT R21, R21, 0x80, RZ, 0xfc, !PT ;  /* 0x0000008015157812 */ /* 0x000fc600078efcff */
[----:B-1----:R-:W-:Y:S01]  /*274f0*/  IMAD.SHL.U32 R25, R20, 0x8, RZ ;  /* 0x0000000814197824 */ /* 0x002fe200078e00ff */
[----:B------:R0:W5:Y:S01]  /*27500*/  @P0 LDG.E R28, desc[UR36][R2.64] ;  /* 0x00000024021c0981 */ /* 0x000162000c1e1900 */
[----:B------:R-:W-:Y:S01]  /*27510*/  ISETP.GE.AND P0, PT, R21, UR4, PT ;  /* 0x0000000415007c0c */ /* 0x000fe2000bf06270 */
[----:B------:R-:W-:Y:S01]  /*27520*/  UMOV UR5, 0xffffffff ;  /* 0xffffffff00057882 */ /* 0x000fe20000000000 */
[----:B------:R-:W-:Y:S01]  /*27530*/  ISETP.GE.AND P1, PT, R32, UR4, PT ;  /* 0x0000000420007c0c */ /* 0x000fe2000bf26270 */
[----:B------:R-:W1:Y:S01]  /*27540*/  S2R R21, SR_TID.X ;  /* 0x0000000000157919 */ /* 0x000e620000002100 */
[----:B------:R-:W-:Y:S01]  /*27550*/  LOP3.LUT R25, R25, 0x38, RZ, 0xc0, !PT ;  /* 0x0000003819197812 */ /* 0x000fe200078ec0ff */
[----:B------:R-:W-:Y:S01]  /*27560*/  VIADD R0, R34, 0xffffffff ;  /* 0xffffffff22007836 */ /* 0x000fe20000000000 */
[----:B------:R-:W-:Y:S02]  /*27570*/  LOP3.LUT R23, R23, 0xfffffffe, RZ, 0xc0, !PT ;  /* 0xfffffffe17177812 */ /* 0x000fe400078ec0ff */
[----:B------:R-:W-:-:S02]  /*27580*/  ISETP.GE.AND P2, PT, R25, UR4, PT ;  /* 0x0000000419007c0c */ /* 0x000fc4000bf46270 */
[----:B------:R-:W-:Y:S02]  /*27590*/  LOP3.LUT R23, R23, 0xffffffef, RZ, 0xc0, !PT ;  /* 0xffffffef17177812 */ /* 0x000fe400078ec0ff */
[----:B------:R-:W-:Y:S02]  /*275a0*/  LOP3.LUT R25, R25, 0xc0, RZ, 0xfc, !PT ;  /* 0x000000c019197812 */ /* 0x000fe400078efcff */
[----:B------:R-:W-:Y:S02]  /*275b0*/  LOP3.LUT R20, R20, 0x7f, RZ, 0xc0, !PT ;  /* 0x0000007f14147812 */ /* 0x000fe400078ec0ff */
[----:B------:R-:W-:Y:S02]  /*275c0*/  @P1 LOP3.LUT R23, R23, 0x10, RZ, 0xfc, !PT ;  /* 0x0000001017171812 */ /* 0x000fe400078efcff */
[----:B------:R-:W-:-:S03]  /*275d0*/  SHF.R.U32.HI R32, RZ, 0x3, R20 ;  /* 0x00000003ff207819 */ /* 0x000fc60000011614 */
[----:B------:R-:W-:-:S04]  /*275e0*/  @P2 LOP3.LUT R23, R23, 0x1, RZ, 0xfc, !PT ;  /* 0x0000000117172812 */ /* 0x000fc800078efcff */
[----:B------:R-:W-:-:S04]  /*275f0*/  LOP3.LUT R23, R23, 0xfffffff7, RZ, 0xc0, !PT ;  /* 0xfffffff717177812 */ /* 0x000fc800078ec0ff */
[----:B------:R-:W-:Y:S02]  /*27600*/  @P0 LOP3.LUT R23, R23, 0x8, RZ, 0xfc, !PT ;  /* 0x0000000817170812 */ /* 0x000fe400078efcff */
[----:B------:R-:W-:Y:S02]  /*27610*/  ISETP.GE.AND P0, PT, R25, UR4, PT ;  /* 0x0000000419007c0c */ /* 0x000fe4000bf06270 */
[----:B------:R-:W-:Y:S01]  /*27620*/  LOP3.LUT R23, R23, 0xfffffffb, RZ, 0xc0, !PT ;  /* 0xfffffffb17177812 */ /* 0x000fe200078ec0ff */
[----:B-1----:R-:W-:-:S05]  /*27630*/  IMAD.SHL.U32 R20, R21, 0x10, RZ ;  /* 0x0000001015147824 */ /* 0x002fca00078e00ff */
[----:B------:R-:W-:-:S05]  /*27640*/  LOP3.LUT R20, R32, 0x70, R20, 0xf8, !PT ;  /* 0x0000007020147812 */ /* 0x000fca00078ef814 */
[----:B------:R-:W-:Y:S01]  /*27650*/  @P0 LOP3.LUT R23, R23, 0x4, RZ, 0xfc, !PT ;  /* 0x0000000417170812 */ /* 0x000fe200078efcff */
[----:B------:R-:W-:Y:S01]  /*27660*/  IMAD R6, R0, 0x60, R20 ;  /* 0x0000006000067824 */ /* 0x000fe200078e0214 */
[----:B0-2---:R-:W-:Y:S06]  /*27670*/  BRA.DIV UR5, `(.L_x_3594) ;  /* 0x0000005205007947 */ /* 0x005fec000b800000 */
.L_x_3667:
        /* <DEDUP_REMOVED lines=21> */
[----:B------:R-:W-:Y:S01]  /*277d0*/  IMAD.MOV R5, RZ, RZ, -R7 ;  /* 0x000000ffff057224 */ /* 0x000fe200078e0a07 */
[----:B0-----:R-:W-:-:S04]  /*277e0*/  @!P0 LEA R2, P1, R4, R2, 0x2 ;  /* 0x0000000204028211 */ /* 0x001fc800078210ff */
[----:B------:R-:W-:-:S05]  /*277f0*/  @!P0 LEA.HI.X R3, R4, R3, R8, 0x2, P1 ;  /* 0x0000000304038211 */ /* 0x000fca00008f1408 */
[----:B------:R0:W5:Y:S01]  /*27800*/  @!P0 LDG.E R35, desc[UR36][R2.64] ;  /* 0x0000002402238981 */ /* 0x000162000c1e1900 */
[----:B------:R-:W-:Y:S01]  /*27810*/  IMAD.U32 R4, RZ, RZ, UR38 ;  /* 0x00000026ff047e24 */ /* 0x000fe2000f8e00ff */
[----:B------:R-:W-:Y:S02]  /*27820*/  ISETP.GT.U32.AND P1, PT, R20, 0x5f, PT ;  /* 0x0000005f1400780c */ /* 0x000fe40003f24070 */
[----:B------:R-:W-:Y:S02]  /*27830*/  LOP3.LUT R23, R23, 0xfffffbff, RZ, 0xc0, !PT ;  /* 0xfffffbff17177812 */ /* 0x000fe400078ec0ff */
[----:B------:R-:W-:Y:S02]  /*27840*/  ISETP.NE.AND P0, PT, R4, 0x3, PT ;  /* 0x000000030400780c */ /* 0x000fe40003f05270 */
[----:B------:R-:W-:Y:S01]  /*27850*/  LOP3.LUT R18, R18, 0xffff, RZ, 0xc0, !PT ;  /* 0x0000ffff12127812 */ /* 0x000fe200078ec0ff */
[----:B0-----:R-:W-:-:S05]  /*27860*/  IMAD R2, R9, R5, R6 ;  /* 0x0000000509027224 */ /* 0x001fca00078e0206 */
[----:B------:R0:W-:Y:S05]  /*27870*/  STL [R1+0x440], R2 ;  /* 0x0004400201007387 */ /* 0x0001ea0000100800 */
[----:B------:R-:W-:-:S04]  /*27880*/  @P0 LOP3.LUT R23, R23, 0x400, RZ, 0xfc, !PT ;  /* 0x0000040017170812 */ /* 0x000fc800078efcff */
[----:B------:R-:W-:Y:S02]  /*27890*/  LOP3.LUT R23, R23, 0xffffffdf, RZ, 0xc0, !PT ;  /* 0xffffffdf17177812 */ /* 0x000fe400078ec0ff */
[----:B0-----:R-:W-:Y:S02]  /*278a0*/  SEL R2, RZ, 0x1, P2 ;  /* 0x00000001ff027807 */ /* 0x001fe40001000000 */
[----:B------:R-:W-:-:S03]  /*278b0*/  @P1 LOP3.LUT R23, R23, 0x20, RZ, 0xfc, !PT ;  /* 0x0000002017171812 */ /* 0x000fc600078efcff */
[----:B------:R0:W-:Y:S01]  /*278c0*/  STL [R1+0x478], R2 ;  /* 0x0004780201007387 */ /* 0x0001e20000100800 */
[----:B------:R-:W-:Y:S05]  /*278d0*/  @!P0 BRA `(.L_x_3595) ;  /* 0x0000000000048947 */ /* 0x000fea0003800000 */
[----:B------:R-:W-:Y:S01]  /*278e0*/  BPT.TRAP 0x1 ;  /* 0x000000040000795c */ /* 0x000fe20000300000 */
.L_x_3595:
[----:B------:R-:W-:Y:S01]  /*278f0*/  IMAD R25, R0, -0x60, R17 ;  /* 0xffffffa000197824 */ /* 0x000fe200078e0211 */
[----:B------:R-:W-:Y:S01]  /*27900*/  SHF.L.U32 R0, R27, 0x1f, RZ ;  /* 0x0000001f1b007819 */ /* 0x000fe200000006ff */
[----:B------:R-:W-:Y:S01]  /*27910*/  IMAD R17, R24, 0x8, R22 ;  /* 0x0000000818117824 */ /* 0x000fe200078e0216 */
[----:B------:R-:W-:Y:S03]  /*27920*/  BSSY B0, `(.L_x_3596) ;  /* 0x0000003000007945 */ /* 0x000fe60003800000 */
[----:B------:R-:W1:Y:S02]  /*27930*/  SYNCS.PHASECHK.TRANS64.TRYWAIT P0, [R17+URZ+0x32440], R0 ;  /* 0x03244000110075a7 */ /* 0x000e64000800017f */
[----:B-1----:R-:W-:Y:S05]  /*27940*/  @!P0 BRA `(.L_x_3597) ;  /* 0x0000004c007c8947 */ /* 0x002fea0003800000 */
.L_x_3668:
[----:B------:R-:W-:Y:S05]  /*27950*/  BSYNC B0 ;  /* 0x0000000000007941 */ /* 0x000fea0003800000 */
.L_x_3596:
[----:B0-----:R-:W1:Y:S01]  /*27960*/  LDL R2, [R1+0x440] ;  /* 0x0004400001027983 */ /* 0x001e620000100800 */
[----:B------:R-:W-:Y:S01]  /*27970*/  ULDC.64 UR4, c[0x0][0x300] ;  /* 0x0000c00000047ab9 */ /* 0x000fe20000000a00 */
[----:B-----5:R-:W-:Y:S01]  /*27980*/  SHF.R.S32.HI R4, RZ, 0x1f, R35 ;  /* 0x0000001fff047819 */ /* 0x020fe20000011423 */
[----:B------:R-:W-:Y:S01]  /*27990*/  ULDC.64 UR6, c[0x0][0x2e8] ;  /* 0x0000ba0000067ab9 */ /* 0x000fe20000000a00 */
[----:B------:R-:W-:-:S03]  /*279a0*/  LOP3.LUT R23, R23, 0xfffffffd, RZ, 0xc0, !PT ;  /* 0xfffffffd17177812 */ /* 0x000fc600078ec0ff */
[----:B------:R-:W-:Y:S01]  /*279b0*/  STL [R1+0x460], R4 ;  /* 0x0004600401007387 */ /* 0x000fe20000100800 */
[----:B-1----:R-:W-:-:S05]  /*279c0*/  SHF.R.S32.HI R0, RZ, 0x1f, R2 ;  /* 0x0000001fff007819 */ /* 0x002fca0000011402 */
[----:B------:R0:W-:Y:S02]  /*279d0*/  STL [R1+0x45c], R0 ;  /* 0x00045c0001007387 */ /* 0x0001e40000100800 */
[----:B0-----:R-:W-:-:S04]  /*279e0*/  IMAD R0, R0, UR4, RZ ;  /* 0x0000000400007c24 */ /* 0x001fc8000f8e02ff */
[C---:B------:R-:W-:Y:S02]  /*279f0*/  IMAD R0, R2.reuse, UR5, R0 ;  /* 0x0000000502007c24 */ /* 0x040fe4000f8e0200 */
[----:B------:R-:W-:Y:S01]  /*27a00*/  IMAD.WIDE.U32 R2, R2, UR4, RZ ;  /* 0x0000000402027c25 */ /* 0x000fe2000f8e00ff */
[----:B------:R-:W-:-:S03]  /*27a10*/  ULDC.64 UR4, c[0x0][0x310] ;  /* 0x0000c40000047ab9 */ /* 0x000fc60000000a00 */
[----:B------:R-:W-:Y:S02]  /*27a20*/  IMAD.IADD R3, R3, 0x1, R0 ;  /* 0x0000000103037824 */ /* 0x000fe400078e0200 */
[----:B------:R-:W-:Y:S02]  /*27a30*/  IMAD R0, R4, UR4, RZ ;  /* 0x0000000404007c24 */ /* 0x000fe4000f8e02ff */
[----:B------:R-:W0:Y:S01]  /*27a40*/  S2R R4, SR_TID.X ;  /* 0x0000000000047919 */ /* 0x000e220000002100 */
[----:B------:R-:W-:-:S04]  /*27a50*/  IMAD.WIDE.U32 R2, R35, UR4, R2 ;  /* 0x0000000423027c25 */ /* 0x000fc8000f8e0002 */
[----:B------:R-:W-:Y:S01]  /*27a60*/  IMAD R0, R35, UR5, R0 ;  /* 0x0000000523007c24 */ /* 0x000fe2000f8e0200 */
[----:B------:R-:W-:-:S03]  /*27a70*/  ULDC.64 UR4, c[0x0][0x308] ;  /* 0x0000c20000047ab9 */ /* 0x000fc60000000a00 */
[----:B------:R-:W-:Y:S02]  /*27a80*/  IMAD.IADD R3, R3, 0x1, R0 ;  /* 0x0000000103037824 */ /* 0x000fe400078e0200 */
[----:B------:R-:W-:Y:S01]  /*27a90*/  IMAD.WIDE.U32 R2, R18, UR4, R2 ;  /* 0x0000000412027c25 */ /* 0x000fe2000f8e0002 */
[----:B------:R-:W-:Y:S02]  /*27aa0*/  ULDC UR4, c[0x0][0x2f4] ;  /* 0x0000bd0000047ab9 */ /* 0x000fe40000000800 */
[----:B------:R-:W-:Y:S02]  /*27ab0*/  LEA R0, P0, R2, UR6, 0x1 ;  /* 0x0000000602007c11 */ /* 0x000fe4000f8008ff */
[----:B0-----:R-:W-:Y:S01]  /*27ac0*/  LOP3.LUT R5, R4, 0x7f, RZ, 0xc0, !PT ;  /* 0x0000007f04057812 */ /* 0x001fe200078ec0ff */
[----:B------:R-:W-:Y:S01]  /*27ad0*/  IMAD R4, R18, UR5, R3 ;  /* 0x0000000512047c24 */ /* 0x000fe2000f8e0203 */
[----:B------:R-:W-:Y:S02]  /*27ae0*/  UMOV UR5, 0xffffffff ;  /* 0xffffffff00057882 */ /* 0x000fe40000000000 */
[----:B------:R-:W-:-:S02]  /*27af0*/  SHF.R.U32.HI R6, RZ, 0x3, R5 ;  /* 0x00000003ff067819 */ /* 0x000fc40000011605 */
[----:B------:R-:W0:Y:S01]  /*27b00*/  S2R R5, SR_TID.X ;  /* 0x0000000000057919 */ /* 0x000e220000002100 */
[----:B------:R-:W-:Y:S02]  /*27b10*/  LEA.HI.X R4, R2, UR7, R4, 0x1, P0 ;  /* 0x0000000702047c11 */ /* 0x000fe400080f0c04 */
[----:B------:R-:W-:-:S05]  /*27b20*/  IMAD.IADD R25, R25, 0x1, -R6 ;  /* 0x0000000119197824 */ /* 0x000fca00078e0a06 */
[----:B------:R-:W-:Y:S01]  /*27b30*/  ISETP.GE.AND P0, PT, R25, 0x1, PT ;  /* 0x000000011900780c */ /* 0x000fe20003f06270 */
[----:B0-----:R-:W-:Y:S02]  /*27b40*/  IMAD.SHL.U32 R7, R5, 0x8, RZ ;  /* 0x0000000805077824 */ /* 0x001fe400078e00ff */
[----:B------:R-:W-:-:S03]  /*27b50*/  IMAD R5, R24, 0x1800, R29 ;  /* 0x0000180018057824 */ /* 0x000fc600078e021d */
[----:B------:R-:W-:-:S04]  /*27b60*/  LOP3.LUT R7, R7, 0x38, RZ, 0xc0, !PT ;  /* 0x0000003807077812 */ /* 0x000fc800078ec0ff */
[----:B------:R-:W-:-:S13]  /*27b70*/  ISETP.GE.AND P2, PT, R7, UR4, PT ;  /* 0x0000000407007c0c */ /* 0x000fda000bf46270 */
[----:B------:R-:W-:Y:S01]  /*27b80*/  @P2 LOP3.LUT R23, R23, 0x2, RZ, 0xfc, !PT ;  /* 0x0000000217172812 */ /* 0x000fe200078efcff */
[----:B------:R-:W-:Y:S06]  /*27b90*/  BRA.DIV UR5, `(.L_x_3598) ;  /* 0x0000004a05fc7947 */ /* 0x000fec000b800000 */
        /* <DEDUP_REMOVED lines=52> */
.L_x_3682:
        /* <DEDUP_REMOVED lines=10> */
.L_x_3599:
        /* <DEDUP_REMOVED lines=10> */
.L_x_3600:
[----:B------:R-:W-:Y:S01]  /*28020*/  VIADD R0, R22, 0x18400 ;  /* 0x0001840016007836 */ /* 0x000fe20000000000 */
[----:B------:R-:W-:Y:S01]  /*28030*/  LOP3.LUT P1, RZ, R23, 0x40, RZ, 0xc0, !PT ;  /* 0x0000004017ff7812 */ /* 0x000fe2000782c0ff */
[----:B------:R1:W-:-:S12]  /*28040*/  SYNCS.ARRIVE.TRANS64.A1T0 RZ, [R17+URZ+0x32430], RZ ;  /* 0x032430ff11ff79a7 */ /* 0x0003d8000810003f */
[----:B------:R-:W-:Y:S05]  /*28050*/  WARPSYNC.ALL ;  /* 0x0000000000007948 */ /* 0x000fea0003800000 */
[----:B------:R-:W-:Y:S01]  /*28060*/  BAR.SYNC.DEFER_BLOCKING 0x8, 0x180 ;  /* 0x0206000000007b1d */ /* 0x000fe20000010000 */
[----:B------:R-:W-:Y:S02]  /*28070*/  LOP3.LUT P0, RZ, R0, 0x3ff, RZ, 0xc0, !PT ;  /* 0x000003ff00ff7812 */ /* 0x000fe4000780c0ff */
[----:B------:R-:W-:-:S03]  /*28080*/  SHF.R.S32.HI R0, RZ, 0x1f, R19 ;  /* 0x0000001fff007819 */ /* 0x000fc60000011413 */
[----:B------:R-:W-:Y:S01]  /*28090*/  BSSY B6, `(.L_x_3601) ;  /* 0x0000018000067945 */ /* 0x000fe20003800000 */
[----:B------:R-:W-:Y:S02]  /*280a0*/  SEL R34, R0, RZ, !P1 ;  /* 0x000000ff00227207 */ /* 0x000fe40004800000 */
[----:B------:R-:W-:-:S03]  /*280b0*/  SEL R0, R19, RZ, !P1 ;  /* 0x000000ff13007207 */ /* 0x000fc60004800000 */
[----:B------:R-:W-:Y:S04]  /*280c0*/  STL [R1+0x454], R34 ;  /* 0x0004542201007387 */ /* 0x000fe80000100800 */
[----:B------:R2:W-:Y:S02]  /*280d0*/  STL [R1+0x448], R0 ;  /* 0x0004480001007387 */ /* 0x0005e40000100800 */
[----:B--2---:R-:W-:-:S05]  /*280e0*/  SHF.R.S32.HI R0, RZ, 0x1f, R33 ;  /* 0x0000001fff007819 */ /* 0x004fca0000011421 */
[----:B------:R2:W-:Y:S01]  /*280f0*/  STL [R1+0x450], R0 ;  /* 0x0004500001007387 */ /* 0x0005e20000100800 */
        /* <DEDUP_REMOVED lines=17> */
.L_x_3602:
[----:B------:R-:W-:Y:S05]  /*28210*/  BSYNC B6 ;  /* 0x0000000000067941 */ /* 0x000fea0003800000 */
.L_x_3601:
[----:B------:R-:W3:Y:S01]  /*28220*/  LDL R20, [R1+0x450] ;  /* 0x0004500001147983 */ /* 0x000ee20000100800 */
[----:B------:R-:W-:Y:S01]  /*28230*/  IMAD.MOV.U32 R21, RZ, RZ, R34 ;  /* 0x000000ffff157224 */ /* 0x000fe200078e0022 */
[----:B------:R-:W-:Y:S01]  /*28240*/  ULDC.64 UR4, c[0x0][0x298] ;  /* 0x0000a60000047ab9 */ /* 0x000fe20000000a00 */
[----:B0-----:R-:W0:Y:S01]  /*28250*/  LDC R5, c[0x0][0x448] ;  /* 0x00011200ff057b82 */ /* 0x001e220000000800 */
[----:B------:R-:W4:Y:S01]  /*28260*/  S2R R2, SR_TID.X ;  /* 0x0000000000027919 */ /* 0x000f220000002100 */
[----:B------:R-:W5:Y:S01]  /*28270*/  S2R R34, SR_TID.X ;  /* 0x0000000000227919 */ /* 0x000f620000002100 */
[----:B----4-:R-:W-:-:S04]  /*28280*/  LOP3.LUT R2, R2, 0x7f, RZ, 0xc0, !PT ;  /* 0x0000007f02027812 */ /* 0x010fc800078ec0ff */
[----:B--2---:R-:W-:Y:S02]  /*28290*/  SHF.R.U32.HI R0, RZ, 0x3, R2 ;  /* 0x00000003ff007819 */ /* 0x004fe40000011602 */
[----:B------:R-:W2:Y:S01]  /*282a0*/  LDC R2, c[0x0][0x448] ;  /* 0x00011200ff027b82 */ /* 0x000ea20000000800 */
[----:B---3--:R-:W-:Y:S02]  /*282b0*/  IMAD.MOV.U32 R4, RZ, RZ, R20 ;  /* 0x000000ffff047224 */ /* 0x008fe400078e0014 */
[----:B------:R-:W3:Y:S01]  /*282c0*/  LDL R20, [R1+0x448] ;  /* 0x0004480001147983 */ /* 0x000ee20000100800 */
[----:B--2---:R-:W-:Y:S01]  /*282d0*/  ISETP.NE.AND P6, PT, R2, 0x1, PT ;  /* 0x000000010200780c */ /* 0x004fe20003fc5270 */
[----:B-----5:R-:W-:Y:S02]  /*282e0*/  IMAD.SHL.U32 R34, R34, 0x10, RZ ;  /* 0x0000001022227824 */ /* 0x020fe400078e00ff */
[----:B------:R-:W-:Y:S01]  /*282f0*/  IMAD R4, R4, UR4, RZ ;  /* 0x0000000404047c24 */ /* 0x000fe2000f8e02ff */
[----:B------:R-:W2:Y:S02]  /*28300*/  S2R R6, SR_TID.X ;  /* 0x0000000000067919 */ /* 0x000ea40000002100 */
[----:B------:R-:W-:Y:S01]  /*28310*/  LOP3.LUT R34, R0, 0x70, R34, 0xf8, !PT ;  /* 0x0000007000227812 */ /* 0x000fe200078ef822 */
[----:B------:R-:W-:-:S04]  /*28320*/  IMAD R4, R33, UR5, R4 ;  /* 0x0000000521047c24 */ /* 0x000fc8000f8e0204 */
[----:B------:R-:W-:Y:S02]  /*28330*/  IMAD.IADD R34, R34, 0x1, R36 ;  /* 0x0000000122227824 */ /* 0x000fe400078e0224 */
[----:B------:R-:W4:Y:S02]  /*28340*/  @P6 LDC R3, c[0x0][0x44c] ;  /* 0x00011300ff036b82 */ /* 0x000f240000000800 */
[----:B------:R-:W-:-:S06]  /*28350*/  IMAD.MOV.U32 R0, RZ, RZ, R34 ;  /* 0x000000ffff007224 */ /* 0x000fcc00078e0022 */
[----:B------:R-:W5:Y:S01]  /*28360*/  @P6 LDC R2, c[0x0][0x450] ;  /* 0x00011400ff026b82 */ /* 0x000f620000000800 */
[----:B----4-:R-:W-:-:S05]  /*28370*/  @P6 IMAD.HI.U32 R3, R34, R3, RZ ;  /* 0x0000000322036227 */ /* 0x010fca00078e00ff */
[----:B-----5:R-:W-:Y:S01]  /*28380*/  @P6 SHF.R.U32.HI R0, RZ, R2, R3 ;  /* 0x00000002ff006219 */ /* 0x020fe20000011603 */
[----:B------:R-:W-:Y:S01]  /*28390*/  IMAD.WIDE.U32 R2, R33, UR4, RZ ;  /* 0x0000000421027c25 */ /* 0x000fe2000f8e00ff */
[----:B------:R-:W-:-:S03]  /*283a0*/  ULDC.64 UR4, c[0x0][0x2d8] ;  /* 0x0000b60000047ab9 */ /* 0x000fc60000000a00 */
[----:B------:R-:W-:Y:S02]  /*283b0*/  IMAD.IADD R3, R3, 0x1, R4 ;  /* 0x0000000103037824 */ /* 0x000fe400078e0204 */
[----:B------:R-:W-:-:S04]  /*283c0*/  IMAD.WIDE.U32 R2, R18, UR4, R2 ;  /* 0x0000000412027c25 */ /* 0x000fc8000f8e0002 */
[----:B------:R-:W-:Y:S01]  /*283d0*/  IMAD R3, R18, UR5, R3 ;  /* 0x0000000512037c24 */ /* 0x000fe2000f8e0203 */
[----:B------:R-:W-:Y:S02]  /*283e0*/  ULDC.64 UR4, c[0x0][0x2e0] ;  /* 0x0000b80000047ab9 */ /* 0x000fe40000000a00 */
[----:B------:R-:W-:Y:S01]  /*283f0*/  IMAD R4, R21, UR4, RZ ;  /* 0x0000000415047c24 */ /* 0x000fe2000f8e02ff */
[----:B--2---:R-:W-:-:S04]  /*28400*/  LOP3.LUT R21, R6, 0x7f, RZ, 0xc0, !PT ;  /* 0x0000007f06157812 */ /* 0x004fc800078ec0ff */
[----:B------:R-:W-:Y:S01]  /*28410*/  SHF.R.U32.HI R21, RZ, 0x3, R21 ;  /* 0x00000003ff157819 */ /* 0x000fe20000011615 */
[C---:B---3--:R-:W-:Y:S02]  /*28420*/  IMAD R4, R20.reuse, UR5, R4 ;  /* 0x0000000514047c24 */ /* 0x048fe4000f8e0204 */
[----:B------:R-:W-:Y:S01]  /*28430*/  IMAD.WIDE.U32 R2, R20, UR4, R2 ;  /* 0x0000000414027c25 */ /* 0x000fe2000f8e0002 */
[----:B------:R-:W-:-:S03]  /*28440*/  ULDC.64 UR4, c[0x0][0x2d0] ;  /* 0x0000b40000047ab9 */ /* 0x000fc60000000a00 */
[----:B------:R-:W-:Y:S01]  /*28450*/  IMAD.IADD R3, R3, 0x1, R4 ;  /* 0x0000000103037824 */ /* 0x000fe200078e0204 */
[----:B------:R-:W-:Y:S01]  /*28460*/  SHF.R.S32.HI R4, RZ, 0x1f, R0 ;  /* 0x0000001fff047819 */ /* 0x000fe20000011400 */
[----:B------:R-:W-:Y:S02]  /*28470*/  IMAD.SHL.U32 R20, R6, 0x8, RZ ;  /* 0x0000000806147824 */ /* 0x000fe400078e00ff */
[----:B------:R-:W-:-:S03]  /*28480*/  IMAD.WIDE.U32 R2, R0, UR4, R2 ;  /* 0x0000000400027c25 */ /* 0x000fc6000f8e0002 */
[----:B------:R-:W-:Y:S01]  /*28490*/  LOP3.LUT R20, R20, 0x38, RZ, 0xc0, !PT ;  /* 0x0000003814147812 */ /* 0x000fe200078ec0ff */
[----:B------:R-:W-:-:S04]  /*284a0*/  IMAD R4, R4, UR4, RZ ;  /* 0x0000000404047c24 */ /* 0x000fc8000f8e02ff */
[----:B------:R-:W-:Y:S01]  /*284b0*/  IMAD R4, R0, UR5, R4 ;  /* 0x0000000500047c24 */ /* 0x000fe2000f8e0204 */
[----:B------:R-:W-:Y:S01]  /*284c0*/  ULDC.64 UR4, c[0x0][0x2c8] ;  /* 0x0000b20000047ab9 */ /* 0x000fe20000000a00 */
[----:B------:R-:W-:Y:S02]  /*284d0*/  IMAD.MOV R0, RZ, RZ, -R0 ;  /* 0x000000ffff007224 */ /* 0x000fe400078e0a00 */
[----:B------:R-:W-:Y:S02]  /*284e0*/  IMAD.IADD R3, R3, 0x1, R4 ;  /* 0x0000000103037824 */ /* 0x000fe400078e0204 */
[----:B0-----:R-:W-:-:S04]  /*284f0*/  IMAD R0, R5, R0, R34 ;  /* 0x0000000005007224 */ /* 0x001fc800078e0222 */
[----:B------:R-:W-:Y:S01]  /*28500*/  IMAD.WIDE.U32 R2, R0, UR4, R2 ;  /* 0x0000000400027c25 */ /* 0x000fe2000f8e0002 */
[----:B------:R-:W-:-:S05]  /*28510*/  SHF.R.S32.HI R4, RZ, 0x1f, R0 ;  /* 0x0000001fff047819 */ /* 0x000fca0000011400 */
[----:B------:R-:W-:-:S04]  /*28520*/  IMAD R4, R4, UR4, RZ ;  /* 0x0000000404047c24 */ /* 0x000fc8000f8e02ff */
        /* <DEDUP_REMOVED lines=9> */
[----:B------:R-:W0:Y:S01]  /*285c0*/  SHFL.IDX PT, R3, R0, RZ, 0x181f ;  /* 0x00181fff00037589 */ /* 0x000e2200000e0000 */
[----:B------:R-:W-:Y:S01]  /*285d0*/  IMAD R37, R37, R5, RZ ;  /* 0x0000000525257224 */ /* 0x000fe200078e02ff */
[----:B------:R-:W-:Y:S01]  /*285e0*/  LOP3.LUT R23, R23, 0xffffdfff, RZ, 0xc0, !PT ;  /* 0xffffdfff17177812 */ /* 0x000fe200078ec0ff */
[----:B------:R-:W-:Y:S01]  /*285f0*/  IMAD.IADD R36, R21, 0x1, R36 ;  /* 0x0000000115247824 */ /* 0x000fe200078e0224 */
[----:B------:R-:W2:Y:S04]  /*28600*/  SHFL.IDX PT, R2, R4, RZ, 0x181f ;  /* 0x00181fff04027589 */ /* 0x000ea800000e0000 */
[----:B------:R-:W-:Y:S01]  /*28610*/  ISETP.GE.AND P6, PT, R36, R37, PT ;  /* 0x000000252400720c */ /* 0x000fe20003fc6270 */
[----:B------:R-:W3:Y:S04]  /*28620*/  SHFL.IDX PT, R11, R0, 0x1, 0x181f ;  /* 0x00381f00000b7f89 */ /* 0x000ee800000e0000 */
[----:B------:R-:W4:Y:S04]  /*28630*/  SHFL.IDX PT, R6, R4, 0x1, 0x181f ;  /* 0x00381f0004067f89 */ /* 0x000f2800000e0000 */
[----:B------:R-:W5:Y:S04]  /*28640*/  SHFL.IDX PT, R8, R0, 0x2, 0x181f ;  /* 0x00581f0000087f89 */ /* 0x000f6800000e0000 */
[----:B------:R-:W1:Y:S01]  /*28650*/  SHFL.IDX PT, R5, R4, 0x2, 0x181f ;  /* 0x00581f0004057f89 */ /* 0x000e6200000e0000 */
[----:B------:R-:W-:-:S02]  /*28660*/  @P6 LOP3.LUT R23, R23, 0x2000, RZ, 0xfc, !PT ;  /* 0x0000200017176812 */ /* 0x000fc400078efcff */
[----:B0-----:R-:W-:Y:S01]  /*28670*/  @!P6 LEA R3, P1, R20, R3, 0x1 ;  /* 0x000000031403e211 */ /* 0x001fe200078208ff */
[----:B------:R-:W0:Y:S01]  /*28680*/  SHFL.IDX PT, R9, R0, 0x3, 0x181f ;  /* 0x00781f0000097f89 */ /* 0x000e2200000e0000 */
[----:B------:R-:W-:-:S03]  /*28690*/  LOP3.LUT R23, R23, 0xffffefff, RZ, 0xc0, !PT ;  /* 0xffffefff17177812 */ /* 0x000fc600078ec0ff */
[----:B--2---:R-:W-:Y:S02]  /*286a0*/  @!P6 IMAD.X R7, RZ, RZ, R2, P1 ;  /* 0x000000ffff07e224 */ /* 0x004fe400008e0602 */
[----:B------:R-:W-:-:S05]  /*286b0*/  VIADD R2, R36, 0x10 ;  /* 0x0000001024027836 */ /* 0x000fca0000000000 */
[----:B------:R-:W-:Y:S01]  /*286c0*/  ISETP.GE.AND P5, PT, R2, R37, PT ;  /* 0x000000250200720c */ /* 0x000fe20003fa6270 */
[----:B------:R-:W-:-:S05]  /*286d0*/  VIADD R2, R36, 0x20 ;  /* 0x0000002024027836 */ /* 0x000fca0000000000 */
[----:B------:R-:W-:Y:S01]  /*286e0*/  ISETP.GE.AND P3, PT, R2, R37, PT ;  /* 0x000000250200720c */ /* 0x000fe20003f66270 */
[----:B------:R-:W-:-:S05]  /*286f0*/  VIADD R2, R36, 0x30 ;  /* 0x0000003024027836 */ /* 0x000fca0000000000 */
[----:B------:R-:W-:Y:S01]  /*28700*/  ISETP.GE.AND P2, PT, R2, R37, PT ;  /* 0x000000250200720c */ /* 0x000fe20003f46270 */
[----:B------:R-:W-:Y:S01]  /*28710*/  VIADD R2, R36, 0x40 ;  /* 0x0000004024027836 */ /* 0x000fe20000000000 */
[----:B---3--:R-:W-:Y:S02]  /*28720*/  @!P5 LEA R11, P1, R20, R11, 0x1 ;  /* 0x0000000b140bd211 */ /* 0x008fe400078208ff */
[----:B------:R-:W-:Y:S02]  /*28730*/  @P5 LOP3.LUT R23, R23, 0x1000, RZ, 0xfc, !PT ;  /* 0x0000100017175812 */ /* 0x000fe400078efcff */
[----:B------:R-:W-:Y:S01]  /*28740*/  ISETP.GE.AND P4, PT, R2, R37, PT ;  /* 0x000000250200720c */ /* 0x000fe20003f86270 */
[----:B----4-:R-:W-:Y:S01]  /*28750*/  @!P5 IMAD.X R6, RZ, RZ, R6, P1 ;  /* 0x000000ffff06d224 */ /* 0x010fe200008e0606 */
[----:B------:R-:W2:Y:S01]  /*28760*/  SHFL.IDX PT, R2, R4, 0x3, 0x181f ;  /* 0x00781f0004027f89 */ /* 0x000ea200000e0000 */
[----:B-----5:R-:W-:Y:S02]  /*28770*/  @!P3 LEA R8, P1, R20, R8, 0x1 ;  /* 0x000000081408b211 */ /* 0x020fe400078208ff */
[----:B------:R-:W-:-:S03]  /*28780*/  LOP3.LUT R23, R23, 0xfffff7ff, RZ, 0xc0, !PT ;  /* 0xfffff7ff17177812 */ /* 0x000fc600078ec0ff */
[----:B-1----:R-:W-:Y:S01]  /*28790*/  @!P3 IMAD.X R5, RZ, RZ, R5, P1 ;  /* 0x000000ffff05b224 */ /* 0x002fe200008e0605 */
[----:B0-----:R-:W-:Y:S02]  /*287a0*/  @!P2 LEA R12, P1, R20, R9, 0x1 ;  /* 0x00000009140ca211 */ /* 0x001fe400078208ff */
[----:B------:R-:W0:Y:S01]  /*287b0*/  SHFL.IDX PT, R9, R0, 0x4, 0x181f ;  /* 0x00981f0000097f89 */ /* 0x000e2200000e0000 */
[----:B------:R-:W-:-:S04]  /*287c0*/  @P3 LOP3.LUT R23, R23, 0x800, RZ, 0xfc, !PT ;  /* 0x0000080017173812 */ /* 0x000fc800078efcff */
[----:B------:R-:W-:-:S04]  /*287d0*/  LOP3.LUT R23, R23, 0xfffffdff, RZ, 0xc0, !PT ;  /* 0xfffffdff17177812 */ /* 0x000fc800078ec0ff */
[----:B------:R-:W-:-:S04]  /*287e0*/  @P2 LOP3.LUT R23, R23, 0x200, RZ, 0xfc, !PT ;  /* 0x0000020017172812 */ /* 0x000fc800078efcff */
[----:B------:R-:W-:Y:S01]  /*287f0*/  LOP3.LUT R23, R23, 0xfffffeff, RZ, 0xc0, !PT ;  /* 0xfffffeff17177812 */ /* 0x000fe200078ec0ff */
[----:B--2---:R-:W-:Y:S02]  /*28800*/  @!P2 IMAD.X R10, RZ, RZ, R2, P1 ;  /* 0x000000ffff0aa224 */ /* 0x004fe400008e0602 */
[----:B------:R-:W1:Y:S01]  /*28810*/  SHFL.IDX PT, R2, R4, 0x4, 0x181f ;  /* 0x00981f0004027f89 */ /* 0x000e6200000e0000 */
[----:B------:R-:W-:-:S04]  /*28820*/  @P4 LOP3.LUT R23, R23, 0x100, RZ, 0xfc, !PT ;  /* 0x0000010017174812 */ /* 0x000fc800078efcff */
[----:B------:R-:W-:Y:S02]  /*28830*/  LOP3.LUT R23, R23, 0xffffff7f, RZ, 0xc0, !PT ;  /* 0xffffff7f17177812 */ /* 0x000fe400078ec0ff */
[----:B0-----:R-:W-:-:S05]  /*28840*/  @!P4 LEA R13, P1, R20, R9, 0x1 ;  /* 0x00000009140dc211 */ /* 0x001fca00078208ff */
[----:B-1----:R-:W-:Y:S02]  /*28850*/  @!P4 IMAD.X R9, RZ, RZ, R2, P1 ;  /* 0x000000ffff09c224 */ /* 0x002fe400008e0602 */
[----:B------:R-:W-:Y:S02]  /*28860*/  @!P6 IMAD.MOV.U32 R2, RZ, RZ, R3 ;  /* 0x000000ffff02e224 */ /* 0x000fe400078e0003 */
[----:B------:R-:W-:Y:S02]  /*28870*/  @!P6 IMAD.MOV.U32 R3, RZ, RZ, R7 ;  /* 0x000000ffff03e224 */ /* 0x000fe400078e0007 */
[----:B------:R-:W0:Y:S04]  /*28880*/  SHFL.IDX PT, R7, R0, 0x5, 0x181f ;  /* 0x00b81f0000077f89 */ /* 0x000e2800000e0000 */
[----:B------:R1:W-:Y:S02]  /*28890*/  @!P6 LDGSTS.E.BYPASS.LTC128B.128 [R26+0x18400], desc[UR36][R2.64], !P0 ;  /* 0x18400000021aefae */ /* 0x0003e4000c101d64 */
[----:B-1----:R-:W-:-:S02]  /*288a0*/  @!P5 IMAD.MOV.U32 R2, RZ, RZ, R11 ;  /* 0x000000ffff02d224 */ /* 0x002fc400078e000b */
[----:B------:R-:W-:Y:S02]  /*288b0*/  @!P5 IMAD.MOV.U32 R3, RZ, RZ, R6 ;  /* 0x000000ffff03d224 */ /* 0x000fe400078e0006 */
[----:B------:R-:W1:Y:S04]  /*288c0*/  SHFL.IDX PT, R6, R4, 0x5, 0x181f ;  /* 0x00b81f0004067f89 */ /* 0x000e6800000e0000 */
[----:B------:R2:W-:Y:S02]  /*288d0*/  @!P5 LDGSTS.E.BYPASS.LTC128B.128 [R26+0x18c00], desc[UR36][R2.64], !P0 ;  /* 0x18c00000021adfae */ /* 0x0005e4000c101d64 */
[----:B--2---:R-:W-:Y:S02]  /*288e0*/  @!P3 IMAD.MOV.U32 R2, RZ, RZ, R8 ;  /* 0x000000ffff02b224 */ /* 0x004fe400078e0008 */
[----:B------:R-:W-:-:S02]  /*288f0*/  @!P3 IMAD.MOV.U32 R3, RZ, RZ, R5 ;  /* 0x000000ffff03b224 */ /* 0x000fc400078e0005 */
[----:B------:R-:W2:Y:S04]  /*28900*/  SHFL.IDX PT, R5, R0, 0x6, 0x181f ;  /* 0x00d81f0000057f89 */ /* 0x000ea800000e0000 */
[----:B------:R3:W-:Y:S04]  /*28910*/  @!P3 LDGSTS.E.BYPASS.LTC128B.128 [R26+0x19400], desc[UR36][R2.64], !P0 ;  /* 0x19400000021abfae */ /* 0x0007e8000c101d64 */
[----:B------:R-:W-:Y:S01]  /*28920*/  SHFL.IDX PT, R0, R0, 0x7, 0x181f ;  /* 0x00f81f0000007f89 */ /* 0x000fe200000e0000 */
[----:B---3--:R-:W-:Y:S02]  /*28930*/  VIADD R2, R36, 0x50 ;  /* 0x0000005024027836 */ /* 0x008fe40000000000 */
[----:B------:R-:W-:-:S03]  /*28940*/  @!P2 IMAD.MOV.U32 R3, RZ, RZ, R10 ;  /* 0x000000ffff03a224 */ /* 0x000fc600078e000a */
[----:B------:R-:W-:Y:S01]  /*28950*/  ISETP.GE.AND P3, PT, R2, R37, PT ;  /* 0x000000250200720c */ /* 0x000fe20003f66270 */
[----:B------:R-:W-:-:S05]  /*28960*/  @!P2 IMAD.MOV.U32 R2, RZ, RZ, R12 ;  /* 0x000000ffff02a224 */ /* 0x000fca00078e000c */
[----:B------:R3:W-:Y:S07]  /*28970*/  @!P2 LDGSTS.E.BYPASS.LTC128B.128 [R26+0x19c00], desc[UR36][R2.64], !P0 ;  /* 0x19c00000021aafae */ /* 0x0007ee000c101d64 */
[----:B0-----:R-:W-:Y:S02]  /*28980*/  @!P3 LEA R7, P1, R20, R7, 0x1 ;  /* 0x000000071407b211 */ /* 0x001fe400078208ff */
[----:B------:R-:W-:Y:S01]  /*28990*/  @P3 LOP3.LUT R23, R23, 0x80, RZ, 0xfc, !PT ;  /* 0x0000008017173812 */ /* 0x000fe200078efcff */
[----:B---3--:R-:W0:Y:S01]  /*289a0*/  SHFL.IDX PT, R2, R4, 0x6, 0x181f ;  /* 0x00d81f0004027f89 */ /* 0x008e2200000e0000 */
[----:B------:R-:W-:-:S02]  /*289b0*/  VIADD R3, R36, 0x60 ;  /* 0x0000006024037836 */ /* 0x000fc40000000000 */
[----:B------:R-:W-:Y:S01]  /*289c0*/  LOP3.LUT R23, R23, 0xffffffbf, RZ, 0xc0, !PT ;  /* 0xffffffbf17177812 */ /* 0x000fe200078ec0ff */
[----:B-1----:R-:W-:Y:S01]  /*289d0*/  @!P3 IMAD.X R6, RZ, RZ, R6, P1 ;  /* 0x000000ffff06b224 */ /* 0x002fe200008e0606 */
[----:B------:R-:W1:Y:S01]  /*289e0*/  SHFL.IDX PT, R4, R4, 0x7, 0x181f ;  /* 0x00f81f0004047f89 */ /* 0x000e6200000e0000 */
[----:B------:R-:W-:Y:S01]  /*289f0*/  ISETP.GE.AND P2, PT, R3, R37, PT ;  /* 0x000000250300720c */ /* 0x000fe20003f46270 */
[----:B------:R-:W-:-:S12]  /*28a00*/  @!P4 IMAD.MOV.U32 R3, RZ, RZ, R9 ;  /* 0x000000ffff03c224 */ /* 0x000fd800078e0009 */
[----:B--2---:R-:W-:Y:S02]  /*28a10*/  @!P2 LEA R5, P1, R20, R5, 0x1 ;  /* 0x000000051405a211 */ /* 0x004fe400078208ff */
[----:B------:R-:W-:-:S03]  /*28a20*/  @P2 LOP3.LUT R23, R23, 0x40, RZ, 0xfc, !PT ;  /* 0x0000004017172812 */ /* 0x000fc600078efcff */
[----:B0-----:R-:W-:Y:S02]  /*28a30*/  @!P2 IMAD.X R8, RZ, RZ, R2, P1 ;  /* 0x000000ffff08a224 */ /* 0x001fe400008e0602 */
[----:B------:R-:W-:-:S05]  /*28a40*/  @!P4 IMAD.MOV.U32 R2, RZ, RZ, R13 ;  /* 0x000000ffff02c224 */ /* 0x000fca00078e000d */
[----:B------:R0:W-:Y:S02]  /*28a50*/  @!P4 LDGSTS.E.BYPASS.LTC128B.128 [R26+0x1a400], desc[UR36][R2.64], !P0 ;  /* 0x1a400000021acfae */ /* 0x0001e4000c101d64 */
[----:B0-----:R-:W-:Y:S02]  /*28a60*/  @!P3 IMAD.MOV.U32 R2, RZ, RZ, R7 ;  /* 0x000000ffff02b224 */ /* 0x001fe400078e0007 */
[----:B------:R-:W-:-:S05]  /*28a70*/  @!P3 IMAD.MOV.U32 R3, RZ, RZ, R6 ;  /* 0x000000ffff03b224 */ /* 0x000fca00078e0006 */
[----:B------:R0:W-:Y:S02]  /*28a80*/  @!P3 LDGSTS.E.BYPASS.LTC128B.128 [R26+0x1ac00], desc[UR36][R2.64], !P0 ;  /* 0x1ac00000021abfae */ /* 0x0001e4000c101d64 */
[----:B0-----:R-:W-:Y:S02]  /*28a90*/  @!P2 IMAD.MOV.U32 R2, RZ, RZ, R5 ;  /* 0x000000ffff02a224 */ /* 0x001fe400078e0005 */
[----:B------:R-:W-:-:S05]  /*28aa0*/  @!P2 IMAD.MOV.U32 R3, RZ, RZ, R8 ;  /* 0x000000ffff03a224 */ /* 0x000fca00078e0008 */
[----:B-1----:R0:W-:Y:S02]  /*28ab0*/  @!P2 LDGSTS.E.BYPASS.LTC128B.128 [R26+0x1b400], desc[UR36][R2.64], !P0 ;  /* 0x1b400000021aafae */ /* 0x0021e4000c101d64 */
.L_x_3699:
        /* <DEDUP_REMOVED lines=12> */
.L_x_3604:
        /* <DEDUP_REMOVED lines=28> */
.L_x_3606:
[----:B------:R-:W-:Y:S05]  /*28d40*/  BSYNC B6 ;  /* 0x0000000000067941 */ /* 0x000fea0003800000 */
.L_x_3605:
[----:B------:R-:W2:Y:S01]  /*28d50*/  LDL.LU R4, [R1+0x450] ;  /* 0x0004500001047983 */ /* 0x000ea20000300800 */
[----:B0-----:R-:W0:Y:S01]  /*28d60*/  LDC R2, c[0x0][0x448] ;  /* 0x00011200ff027b82 */ /* 0x001e220000000800 */
[----:B------:R-:W-:Y:S02]  /*28d70*/  ULDC.64 UR4, c[0x0][0x398] ;  /* 0x0000e60000047ab9 */ /* 0x000fe40000000a00 */
[----:B------:R-:W3:Y:S04]  /*28d80*/  LDL.LU R21, [R1+0x454] ;  /* 0x0004540001157983 */ /* 0x000ee80000300800 */
[----:B------:R-:W4:Y:S01]  /*28d90*/  LDL.LU R20, [R1+0x448] ;  /* 0x0004480001147983 */ /* 0x000f220000300800 */
        /* <DEDUP_REMOVED lines=19> */
[----:B----4-:R-:W-:Y:S01]  /*28ed0*/  IMAD.WIDE.U32 R2, R20, UR4, R2 ;  /* 0x0000000414027c25 */ /* 0x010fe2000f8e0002 */
        /* <DEDUP_REMOVED lines=13> */
[----:B------:R-:W-:Y:S02]  /*28fb0*/  IMAD.SHL.U32 R20, R6, 0x8, RZ ;  /* 0x0000000806147824 */ /* 0x000fe400078e00ff */
        /* <DEDUP_REMOVED lines=104> */
.L_x_3717:
        /* <DEDUP_REMOVED lines=12> */
.L_x_3609:
[----:B------:R-:W-:Y:S05]  /*29700*/  BSYNC B0 ;  /* 0x0000000000007941 */ /* 0x000fea0003800000 */
.L_x_3608:
[----:B------:R-:W-:Y:S01]  /*29710*/  NOP ;  /* 0x0000000000007918 */ /* 0x000fe20000000000 */
[----:B------:R-:W-:-:S13]  /*29720*/  PLOP3.LUT P0, PT, PT, PT, PT, 0x80, 0x0 ;  /* 0x000000000000781c */ /* 0x000fda0003f0f070 */
.L_x_3610:
        /* <DEDUP_REMOVED lines=18> */
.L_x_3718:
[----:B------:R-:W-:Y:S05]  /*29850*/  BSYNC B0 ;  /* 0x0000000000007941 */ /* 0x000fea0003800000 */
.L_x_3611:
[----:B------:R-:W-:-:S13]  /*29860*/  LOP3.LUT P0, RZ, R23, 0x400, RZ, 0xc0, !PT ;  /* 0x0000040017ff7812 */ /* 0x000fda000780c0ff */
[----:B------:R-:W-:Y:S05]  /*29870*/  @!P0 BRA `(.L_x_3613) ;  /* 0x0000000000048947 */ /* 0x000fea0003800000 */
[----:B------:R-:W-:Y:S01]  /*29880*/  BPT.TRAP 0x1 ;  /* 0x000000040000795c */ /* 0x000fe20000300000 */
.L_x_3613:
[----:B------:R-:W-:Y:S01]  /*29890*/  SHF.L.U32 R0, R27, 0x1f, RZ ;  /* 0x0000001f1b007819 */ /* 0x000fe200000006ff */
[----:B------:R-:W-:Y:S03]  /*298a0*/  BSSY B0, `(.L_x_3614) ;  /* 0x0000003000007945 */ /* 0x000fe60003800000 */
[----:B------:R-:W1:Y:S02]  /*298b0*/  SYNCS.PHASECHK.TRANS64.TRYWAIT P0, [R17+URZ+0x32460], R0 ;  /* 0x03246000110075a7 */ /* 0x000e64000800017f */
[----:B-1----:R-:W-:Y:S05]  /*298c0*/  @!P0 BRA `(.L_x_3615) ;  /* 0x0000004c00348947 */ /* 0x002fea0003800000 */
.L_x_3719:
[----:B------:R-:W-:Y:S05]  /*298d0*/  BSYNC B0 ;  /* 0x0000000000007941 */ /* 0x000fea0003800000 */
.L_x_3614:
[----:B0-----:R-:W1:Y:S01]  /*298e0*/  LDL.LU R3, [R1+0x45c] ;  /* 0x00045c0001037983 */ /* 0x001e620000300800 */
[----:B------:R-:W-:Y:S01]  /*298f0*/  ULDC.64 UR4, c[0x0][0x328] ;  /* 0x0000ca0000047ab9 */ /* 0x000fe20000000a00 */
[----:B------:R-:W-:Y:S02]  /*29900*/  ULDC.64 UR6, c[0x0][0x318] ;  /* 0x0000c60000067ab9 */ /* 0x000fe40000000a00 */
[----:B------:R-:W2:Y:S04]  /*29910*/  LDL.LU R2, [R1+0x440] ;  /* 0x0004400001027983 */ /* 0x000ea80000300800 */
[----:B------:R-:W3:Y:S04]  /*29920*/  LDL.LU R6, [R1+0x460] ;  /* 0x0004600001067983 */ /* 0x000ee80000300800 */
[----:B------:R-:W4:Y:S01]  /*29930*/  LDL.LU R4, [R1+0x478] ;  /* 0x0004780001047983 */ /* 0x000f220000300800 */
[----:B------:R-:W-:-:S02]  /*29940*/  LOP3.LUT P3, RZ, R23, 0x10, RZ, 0xc0, !PT ;  /* 0x0000001017ff7812 */ /* 0x000fc4000786c0ff */
[C---:B------:R-:W-:Y:S02]  /*29950*/  LOP3.LUT P2, RZ, R23.reuse, 0x8, RZ, 0xc0, !PT ;  /* 0x0000000817ff7812 */ /* 0x040fe4000784c0ff */
[C---:B------:R-:W-:Y:S02]  /*29960*/  LOP3.LUT P1, RZ, R23.reuse, 0x4, RZ, 0xc0, !PT ;  /* 0x0000000417ff7812 */ /* 0x040fe4000782c0ff */
[----:B------:R-:W-:Y:S02]  /*29970*/  LOP3.LUT P4, RZ, R23, 0x1, RZ, 0xc0, !PT ;  /* 0x0000000117ff7812 */ /* 0x000fe4000788c0ff */
[----:B------:R-:W-:Y:S01]  /*29980*/  SEL R7, RZ, 0x8, P1 ;  /* 0x00000008ff077807 */ /* 0x000fe20000800000 */
[----:B-1----:R-:W-:-:S04]  /*29990*/  IMAD R0, R3, UR4, RZ ;  /* 0x0000000403007c24 */ /* 0x002fc8000f8e02ff */
[C---:B--2---:R-:W-:Y:S02]  /*299a0*/  IMAD R5, R2.reuse, UR5, R0 ;  /* 0x0000000502057c24 */ /* 0x044fe4000f8e0200 */
[----:B------:R-:W-:Y:S01]  /*299b0*/  IMAD.WIDE.U32 R2, R2, UR4, RZ ;  /* 0x0000000402027c25 */ /* 0x000fe2000f8e00ff */
[----:B------:R-:W-:-:S03]  /*299c0*/  ULDC.64 UR4, c[0x0][0x338] ;  /* 0x0000ce0000047ab9 */ /* 0x000fc60000000a00 */
[----:B------:R-:W-:Y:S02]  /*299d0*/  IMAD.IADD R3, R3, 0x1, R5 ;  /* 0x0000000103037824 */ /* 0x000fe400078e0205 */
[----:B---3--:R-:W-:Y:S02]  /*299e0*/  IMAD R0, R6, UR4, RZ ;  /* 0x0000000406007c24 */ /* 0x008fe4000f8e02ff */
[----:B------:R-:W-:-:S04]  /*299f0*/  IMAD.WIDE.U32 R2, R35, UR4, R2 ;  /* 0x0000000423027c25 */ /* 0x000fc8000f8e0002 */
[----:B------:R-:W-:Y:S01]  /*29a00*/  IMAD R5, R35, UR5, R0 ;  /* 0x0000000523057c24 */ /* 0x000fe2000f8e0200 */
[----:B------:R-:W-:Y:S01]  /*29a10*/  ULDC.64 UR4, c[0x0][0x330] ;  /* 0x0000cc0000047ab9 */ /* 0x000fe20000000a00 */
[----:B------:R-:W-:Y:S02]  /*29a20*/  SEL R0, RZ, 0x2, P3 ;  /* 0x00000002ff007807 */ /* 0x000fe40001800000 */
        /* <DEDUP_REMOVED lines=81> */
.L_x_3733:
        /* <DEDUP_REMOVED lines=15> */
.L_x_3617:
        /* <DEDUP_REMOVED lines=10> */
.L_x_3618:
[----:B0-----:R-:W2:Y:S01]  /*2a0d0*/  LDL.LU R2, [R1+0x458] ;  /* 0x0004580001027983 */ /* 0x001ea20000300800 */
[----:B------:R0:W-:Y:S01]  /*2a0e0*/  SYNCS.ARRIVE.TRANS64.A1T0 RZ, [R17+URZ+0x32450], RZ ;  /* 0x032450ff11ff79a7 */ /* 0x0001e2000810003f */
[----:B------:R-:W-:Y:S01]  /*2a0f0*/  BSSY B0, `(.L_x_3619) ;  /* 0x00000d8000007945 */ /* 0x000fe20003800000 */
[----:B--2---:R-:W-:-:S05]  /*2a100*/  VIADD R21, R2, 0xfffffffe ;  /* 0xfffffffe02157836 */ /* 0x004fca0000000000 */
[----:B------:R-:W-:-:S13]  /*2a110*/  ISETP.GE.AND P0, PT, R21, R30, PT ;  /* 0x0000001e1500720c */ /* 0x000fda0003f06270 */
[----:B0-----:R-:W-:Y:S05]  /*2a120*/  @!P0 BRA `(.L_x_3620) ;  /* 0x0000000c00508947 */ /* 0x001fea0003800000 */
.L_x_3633:
[----:B0-----:R-:W0:Y:S01]  /*2a130*/  S2R R2, SR_TID.X ;  /* 0x0000000000027919 */ /* 0x001e220000002100 */
[----:B------:R-:W-:Y:S01]  /*2a140*/  IMAD R8, R21, 0x60, R31 ;  /* 0x0000006015087824 */ /* 0x000fe200078e021f */
[----:B------:R-:W-:Y:S01]  /*2a150*/  LOP3.LUT P1, RZ, R23, 0x400, RZ, 0xc0, !PT ;  /* 0x0000040017ff7812 */ /* 0x000fe2000782c0ff */
[----:B------:R-:W-:Y:S01]  /*2a160*/  VIADD R24, R24, 0x1 ;  /* 0x0000000118187836 */ /* 0x000fe20000000000 */
[C---:B0-----:R-:W-:Y:S01]  /*2a170*/  LOP3.LUT R3, R2.reuse, 0x7f, RZ, 0xc0, !PT ;  /* 0x0000007f02037812 */ /* 0x041fe200078ec0ff */
[----:B------:R-:W-:-:S03]  /*2a180*/  IMAD.SHL.U32 R2, R2, 0x10, RZ ;  /* 0x0000001002027824 */ /* 0x000fc600078e00ff */
[----:B------:R-:W-:Y:S02]  /*2a190*/  SHF.R.U32.HI R4, RZ, 0x3, R3 ;  /* 0x00000003ff047819 */ /* 0x000fe40000011603 */
[----:B------:R-:W0:Y:S02]  /*2a1a0*/  LDC R3, c[0x0][0x430] ;  /* 0x00010c00ff037b82 */ /* 0x000e240000000800 */
[----:B------:R-:W-:-:S04]  /*2a1b0*/  LOP3.LUT R2, R4, 0x70, R2, 0xf8, !PT ;  /* 0x0000007004027812 */ /* 0x000fc800078ef802 */
[C---:B------:R-:W-:Y:S01]  /*2a1c0*/  ISETP.GT.U32.AND P2, PT, R2.reuse, 0x5f, PT ;  /* 0x0000005f0200780c */ /* 0x040fe20003f44070 */
[----:B------:R-:W-:-:S04]  /*2a1d0*/  IMAD.IADD R8, R2, 0x1, R8 ;  /* 0x0000000102087824 */ /* 0x000fc800078e0208 */
[----:B------:R-:W-:-:S08]  /*2a1e0*/  IMAD.MOV.U32 R9, RZ, RZ, R8 ;  /* 0x000000ffff097224 */ /* 0x000fd000078e0008 */
[----:B-1----:R-:W1:Y:S01]  /*2a1f0*/  @!P2 LDC.64 R4, c[0x0][0x428] ;  /* 0x00010a00ff04ab82 */ /* 0x002e620000000a00 */
[----:B0-----:R-:W-:-:S13]  /*2a200*/  ISETP.NE.AND P0, PT, R3, 0x1, PT ;  /* 0x000000010300780c */ /* 0x001fda0003f05270 */
[----:B------:R-:W0:Y:S08]  /*2a210*/  @P0 LDC R3, c[0x0][0x434] ;  /* 0x00010d00ff030b82 */ /* 0x000e300000000800 */
[----:B--2---:R-:W2:Y:S01]  /*2a220*/  @P0 LDC R7, c[0x0][0x438] ;  /* 0x00010e00ff070b82 */ /* 0x004ea20000000800 */
[----:B0-----:R-:W-:-:S05]  /*2a230*/  @P0 IMAD.HI.U32 R2, R8, R3, RZ ;  /* 0x0000000308020227 */ /* 0x001fca00078e00ff */
[----:B--2---:R-:W-:Y:S01]  /*2a240*/  @P0 SHF.R.U32.HI R9, RZ, R7, R2 ;  /* 0x00000007ff090219 */ /* 0x004fe20000011602 */
[----:B-1----:R-:W-:Y:S01]  /*2a250*/  @!P2 IMAD R2, R32, R4, RZ ;  /* 0x000000042002a224 */ /* 0x002fe200078e02ff */
[----:B------:R-:W0:Y:S02]  /*2a260*/  @!P2 LDC.64 R6, c[0x0][0x418] ;  /* 0x00010600ff06ab82 */ /* 0x000e240000000a00 */
[--C-:B------:R-:W-:Y:S01]  /*2a270*/  @!P2 SHF.R.S32.HI R3, RZ, 0x1f, R9.reuse ;  /* 0x0000001fff03a819 */ /* 0x100fe20000011409 */
[----:B------:R-:W-:Y:S02]  /*2a280*/  @!P2 IMAD R5, R28, R5, R2 ;  /* 0x000000051c05a224 */ /* 0x000fe400078e0202 */
[----:B------:R-:W-:-:S04]  /*2a290*/  @!P2 IMAD.MOV.U32 R2, RZ, RZ, R9 ;  /* 0x000000ffff02a224 */ /* 0x000fc800078e0009 */
[----:B------:R-:W-:-:S04]  /*2a2a0*/  @!P2 IMAD.WIDE.U32 R2, R28, R4, R2 ;  /* 0x000000041c02a225 */ /* 0x000fc800078e0002 */
[----:B------:R-:W-:Y:S01]  /*2a2b0*/  @!P2 IMAD.IADD R3, R5, 0x1, R3 ;  /* 0x000000010503a824 */ /* 0x000fe200078e0203 */
[----:B------:R-:W-:Y:S05]  /*2a2c0*/  YIELD ;  /* 0x0000000000007946 */ /* 0x000fea0003800000 */
[----:B------:R-:W-:Y:S01]  /*2a2d0*/  IMAD.MOV.U32 R4, RZ, RZ, RZ ;  /* 0x000000ffff047224 */ /* 0x000fe200078e00ff */
[----:B------:R-:W-:Y:S01]  /*2a2e0*/  ULDC UR4, c[0x0][0x430] ;  /* 0x00010c0000047ab9 */ /* 0x000fe20000000800 */
[----:B0-----:R-:W-:Y:S01]  /*2a2f0*/  @!P2 LEA R6, P0, R2, R6, 0x2 ;  /* 0x000000060206a211 */ /* 0x001fe200078010ff */
[----:B------:R-:W-:-:S03]  /*2a300*/  IMAD.MOV R5, RZ, RZ, -R9 ;  /* 0x000000ffff057224 */ /* 0x000fc600078e0a09 */
[----:B------:R-:W-:Y:S02]  /*2a310*/  @!P2 LEA.HI.X R7, R2, R7, R3, 0x2, P0 ;  /* 0x000000070207a211 */ /* 0x000fe400000f1403 */
[C---:B------:R-:W-:Y:S01]  /*2a320*/  ISETP.NE.AND P0, PT, R24.reuse, 0x2, PT ;  /* 0x000000021800780c */ /* 0x040fe20003f05270 */
[----:B------:R-:W-:Y:S02]  /*2a330*/  IMAD.MOV.U32 R3, RZ, RZ, R21 ;  /* 0x000000ffff037224 */ /* 0x000fe400078e0015 */
[----:B------:R-:W-:Y:S01]  /*2a340*/  IMAD R5, R5, UR4, R8 ;  /* 0x0000000405057c24 */ /* 0x000fe2000f8e0208 */
[----:B------:R-:W-:Y:S01]  /*2a350*/  SEL R2, RZ, 0x1, P0 ;  /* 0x00000001ff027807 */ /* 0x000fe20000000000 */
[----:B------:R0:W5:Y:S01]  /*2a360*/  @!P2 LDG.E R4, desc[UR36][R6.64] ;  /* 0x000000240604a981 */ /* 0x000162000c1e1900 */
[----:B------:R-:W-:Y:S01]  /*2a370*/  SEL R24, R24, RZ, P0 ;  /* 0x000000ff18187207 */ /* 0x000fe20000000000 */
[----:B------:R-:W-:Y:S01]  /*2a380*/  VIADD R21, R21, 0xffffffff ;  /* 0xffffffff15157836 */ /* 0x000fe20000000000 */
[----:B------:R-:W-:-:S02]  /*2a390*/  LOP3.LUT R27, R27, R2, RZ, 0x3c, !PT ;  /* 0x000000021b1b7212 */ /* 0x000fc400078e3cff */
[----:B------:R-:W-:Y:S01]  /*2a3a0*/  ISETP.GT.AND P2, PT, R3, R30, PT ;  /* 0x0000001e0300720c */ /* 0x000fe20003f44270 */
[----:B------:R-:W-:-:S12]  /*2a3b0*/  @!P1 BRA `(.L_x_3621) ;  /* 0x0000000000049947 */ /* 0x000fd80003800000 */
[----:B------:R-:W-:Y:S01]  /*2a3c0*/  BPT.TRAP 0x1 ;  /* 0x000000040000795c */ /* 0x000fe20000300000 */
.L_x_3621:
[----:B------:R-:W-:Y:S01]  /*2a3d0*/  IMAD R10, R24, 0x8, R22 ;  /* 0x00000008180a7824 */ /* 0x000fe200078e0216 */
[----:B------:R-:W-:Y:S01]  /*2a3e0*/  SHF.L.U32 R20, R27, 0x1f, RZ ;  /* 0x0000001f1b147819 */ /* 0x000fe200000006ff */
[----:B------:R-:W-:Y:S01]  /*2a3f0*/  BSSY B1, `(.L_x_3622) ;  /* 0x0000004000017945 */ /* 0x000fe20003800000 */
[----:B------:R-:W-:Y:S02]  /*2a400*/  SHF.R.S32.HI R9, RZ, 0x1f, R5 ;  /* 0x0000001fff097819 */ /* 0x000fe40000011405 */
[----:B------:R-:W1:Y:S02]  /*2a410*/  SYNCS.PHASECHK.TRANS64.TRYWAIT P0, [R10+URZ+0x32440], R20 ;  /* 0x032440140a0075a7 */ /* 0x000e64000800017f */
[----:B-1----:R-:W-:Y:S05]  /*2a420*/  @!P0 BRA `(.L_x_3623) ;  /* 0x0000004800b08947 */ /* 0x002fea0003800000 */
.L_x_3734:
[----:B------:R-:W-:Y:S05]  /*2a430*/  BSYNC B1 ;  /* 0x0000000000017941 */ /* 0x000fea0003800000 */
.L_x_3622:
        /* <DEDUP_REMOVED lines=49> */
.L_x_3748:
        /* <DEDUP_REMOVED lines=8> */
.L_x_3625:
        /* <DEDUP_REMOVED lines=10> */
.L_x_3626:
[----:B------:R2:W-:Y:S01]  /*2a870*/  SYNCS.ARRIVE.TRANS64.A1T0 RZ, [R10+URZ+0x32430], RZ ;  /* 0x032430ff0aff79a7 */ /* 0x0005e2000810003f */
[----:B------:R-:W-:Y:S05]  /*2a880*/  @!P3 BRA `(.L_x_3627) ;  /* 0x000000000004b947 */ /* 0x000fea0003800000 */
[----:B------:R-:W-:Y:S01]  /*2a890*/  BPT.TRAP 0x1 ;  /* 0x000000040000795c */ /* 0x000fe20000300000 */
.L_x_3627:
[----:B------:R-:W3:Y:S01]  /*2a8a0*/  SYNCS.PHASECHK.TRANS64.TRYWAIT P0, [R10+URZ+0x32460], R20 ;  /* 0x032460140a0075a7 */ /* 0x000ee2000800017f */
[----:B------:R-:W-:Y:S04]  /*2a8b0*/  BSSY B1, `(.L_x_3628) ;  /* 0x0000002000017945 */ /* 0x000fe80003800000 */
[----:B---3--:R-:W-:Y:S05]  /*2a8c0*/  @!P0 BRA `(.L_x_3629) ;  /* 0x0000004c003c8947 */ /* 0x008fea0003800000 */
.L_x_3749:
[----:B------:R-:W-:Y:S05]  /*2a8d0*/  BSYNC B1 ;  /* 0x0000000000017941 */ /* 0x000fea0003800000 */
.L_x_3628:
        /* <DEDUP_REMOVED lines=66> */
.L_x_3763:
        /* <DEDUP_REMOVED lines=11> */
.L_x_3631:
        /* <DEDUP_REMOVED lines=10> */
.L_x_3632:
[----:B------:R1:W-:Y:S01]  /*2ae50*/  SYNCS.ARRIVE.TRANS64.A1T0 RZ, [R10+URZ+0x32450], RZ ;  /* 0x032450ff0aff79a7 */ /* 0x0003e2000810003f */
[----:B------:R-:W-:Y:S05]  /*2ae60*/  @P2 BRA `(.L_x_3633) ;  /* 0xfffffff000b02947 */ /* 0x000fea000383ffff */
.L_x_3620:
[----:B------:R-:W-:Y:S05]  /*2ae70*/  BSYNC B0 ;  /* 0x0000000000007941 */ /* 0x000fea0003800000 */
.L_x_3619:
        /* <DEDUP_REMOVED lines=20> */
.L_x_3635:
[----:B------:R-:W-:Y:S05]  /*2afc0*/  BSYNC B0 ;  /* 0x0000000000007941 */ /* 0x000fea0003800000 */
.L_x_3634:
[----:B------:R-:W-:Y:S02]  /*2afd0*/  SEL R24, R24, RZ, P0 ;  /* 0x000000ff18187207 */ /* 0x000fe40000000000 */
[----:B------:R-:W-:-:S07]  /*2afe0*/  LOP3.LUT R27, R27, R0, RZ, 0x3c, !PT ;  /* 0x000000001b1b7212 */ /* 0x000fce00078e3cff */
.L_x_3588:
[----:B------:R-:W-:Y:S05]  /*2aff0*/  BSYNC B7 ;  /* 0x0000000000077941 */ /* 0x000fea0003800000 */
.L_x_3586:
        /* <DEDUP_REMOVED lines=8> */
[----:B------:R3:W4:Y:S01]  /*2b080*/  LDS.128 R16, [R22+0x324d0] ;  /* 0x0324d00016107984 */ /* 0x0007220000000c00 */
[----:B------:R-:W-:Y:S06]  /*2b090*/  BAR.ARV 0x4, 0x180 ;  /* 0x0106000000007b1d */ /* 0x000fec0000002000 */
[----:B------:R-:W-:Y:S05]  /*2b0a0*/  BRA `(.L_x_3637) ;  /* 0x0000000c00d47947 */ /* 0x000fea0003800000 */
.L_x_3636:
        /* <DEDUP_REMOVED lines=43> */
.L_x_3773:
[----:B------:R-:W-:Y:S02]  /*2b360*/  ULDC UR4, c[0x0][0xd38] ;  /* 0x00034e0000047ab9 */ /* 0x000fe40000000800 */
[----:B------:R-:W-:-:S04]  /*2b370*/  IMAD.U32 R5, RZ, RZ, UR4 ;  /* 0x00000004ff057e24 */ /* 0x000fc8000f8e00ff */
[----:B---3--:R-:W-:-:S04]  /*2b380*/  IMAD R14, R14, R5, RZ ;  /* 0x000000050e0e7224 */ /* 0x008fc800078e02ff */
[----:B------:R-:W-:-:S05]  /*2b390*/  IMAD.IADD R7, R7, 0x1, R14 ;  /* 0x0000000107077824 */ /* 0x000fca00078e020e */
[----:B------:R-:W-:-:S13]  /*2b3a0*/  ISETP.GT.AND P6, PT, R7, R0, PT ;  /* 0x000000000700720c */ /* 0x000fda0003fc4270 */
[----:B------:R-:W-:Y:S05]  /*2b3b0*/  @P6 BRA `(.L_x_3639) ;  /* 0x0000000000a46947 */ /* 0x000fea0003800000 */
.L_x_3642:
        /* <DEDUP_REMOVED lines=35> */
.L_x_3781:
[----:B------:R-:W-:Y:S02]  /*2b5f0*/  ULDC UR4, c[0x0][0xd38] ;  /* 0x00034e0000047ab9 */ /* 0x000fe40000000800 */
[----:B------:R-:W-:-:S04]  /*2b600*/  IMAD.U32 R5, RZ, RZ, UR4 ;  /* 0x00000004ff057e24 */ /* 0x000fc8000f8e00ff */
[----:B---3--:R-:W-:-:S04]  /*2b610*/  IMAD R14, R14, R5, RZ ;  /* 0x000000050e0e7224 */ /* 0x008fc800078e02ff */
[----:B------:R-:W-:-:S05]  /*2b620*/  IMAD.IADD R7, R14, 0x1, R7 ;  /* 0x000000010e077824 */ /* 0x000fca00078e0207 */
[----:B------:R-:W-:-:S13]  /*2b630*/  ISETP.GT.AND P6, PT, R7, R0, PT ;  /* 0x000000000700720c */ /* 0x000fda0003fc4270 */
[----:B------:R-:W-:Y:S05]  /*2b640*/  @!P6 BRA `(.L_x_3642) ;  /* 0xfffffffc005ce947 */ /* 0x000fea000383ffff */
.L_x_3639:
        /* <DEDUP_REMOVED lines=10> */
.L_x_3786:
[----:B------:R-:W-:-:S13]  /*2b6f0*/  ISETP.NE.AND P0, PT, R3, RZ, PT ;  /* 0x000000ff0300720c */ /* 0x000fda0003f05270 */
[----:B------:R-:W-:Y:S05]  /*2b700*/  @!P0 BRA `(.L_x_3644) ;  /* 0x0000000000108947 */ /* 0x000fea0003800000 */
[----:B------:R-:W-:Y:S01]  /*2b710*/  UMOV UR4, 0xffffffff ;  /* 0xffffffff00047882 */ /* 0x000fe20000000000 */
[----:B---3--:R-:W-:Y:S02]  /*2b720*/  VIADD R12, R12, 0xffffffff ;  /* 0xffffffff0c0c7836 */ /* 0x008fe40000000000 */
[----:B------:R-:W-:Y:S05]  /*2b730*/  BRA.DIV UR4, `(.L_x_3645) ;  /* 0x0000004e04d07947 */ /* 0x000fea000b800000 */
[----:B------:R3:W0:Y:S02]  /*2b740*/  SHFL.IDX PT, R6, R2, R12, 0x1f ;  /* 0x00001f0c02067589 */ /* 0x00062400000e0000 */
.L_x_3644:
        /* <DEDUP_REMOVED lines=8> */
[----:B0-----:R-:W3:Y:S08]  /*2b7d0*/  MUFU.RCP R7, R7 ;  /* 0x0000000700077308 */ /* 0x001ef00000001000 */
[----:B----4-:R-:W-:Y:S01]  /*2b7e0*/  MUFU.RCP R8, R8 ;  /* 0x0000000800087308 */ /* 0x010fe20000001000 */
[----:B---3--:R-:W-:Y:S01]  /*2b7f0*/  VIADD R2, R7, 0xffffffe ;  /* 0x0ffffffe07027836 */ /* 0x008fe20000000000 */
[----:B------:R-:W-:-:S06]  /*2b800*/  IABS R7, R17 ;  /* 0x0000001100077213 */ /* 0x000fcc0000000000 */
[----:B------:R0:W3:Y:S02]  /*2b810*/  F2I.FTZ.U32.TRUNC.NTZ R3, R2 ;  /* 0x0000000200037305 */ /* 0x0000e4000021f000 */
[----:B0-----:R-:W-:Y:S02]  /*2b820*/  IMAD.MOV.U32 R2, RZ, RZ, RZ ;  /* 0x000000ffff027224 */ /* 0x001fe400078e00ff */
[----:B---3--:R-:W-:-:S04]  /*2b830*/  IMAD.MOV R9, RZ, RZ, -R3 ;  /* 0x000000ffff097224 */ /* 0x008fc800078e0a03 */
        /* <DEDUP_REMOVED lines=44> */
.L_x_3646:
[----:B---3--:R-:W0:Y:S02]  /*2bb00*/  LDC.64 R2, c[0x0][0xd90] ;  /* 0x00036400ff027b82 */ /* 0x008e240000000a00 */
        /* <DEDUP_REMOVED lines=59> */
.L_x_3647:
[----:B------:R-:W-:-:S05]  /*2bec0*/  LOP3.LUT R2, RZ, R2, RZ, 0x33, !PT ;  /* 0x00000002ff027212 */ /* 0x000fca00078e33ff */
[----:B------:R-:W-:Y:S01]  /*2bed0*/  IMAD.IADD R17, R17, 0x1, R2 ;  /* 0x0000000111117824 */ /* 0x000fe200078e0202 */
[----:B------:R-:W-:Y:S06]  /*2bee0*/  BRA `(.L_x_3648) ;  /* 0x00000000001c7947 */ /* 0x000fec0003800000 */
.L_x_3640:
[----:B------:R-:W-:Y:S01]  /*2bef0*/  UMOV UR4, URZ ;  /* 0x0000003f00047c82 */ /* 0x000fe20008000000 */
[----:B------:R-:W-:Y:S01]  /*2bf00*/  UMOV UR5, URZ ;  /* 0x0000003f00057c82 */ /* 0x000fe20008000000 */
[----:B------:R-:W-:Y:S01]  /*2bf10*/  ULDC UR6, c[0x0][0xd3c] ;  /* 0x00034f0000067ab9 */ /* 0x000fe20000000800 */
[----:B------:R-:W-:Y:S02]  /*2bf20*/  IMAD.MOV.U32 R16, RZ, RZ, R0 ;  /* 0x000000ffff107224 */ /* 0x000fe400078e0000 */
[----:B------:R-:W-:Y:S02]  /*2bf30*/  IMAD.U32 R17, RZ, RZ, UR4 ;  /* 0x00000004ff117e24 */ /* 0x000fe4000f8e00ff */
[----:B------:R-:W-:Y:S02]  /*2bf40*/  IMAD.U32 R18, RZ, RZ, UR5 ;  /* 0x00000005ff127e24 */ /* 0x000fe4000f8e00ff */
[----:B------:R-:W-:-:S07]  /*2bf50*/  IMAD.U32 R19, RZ, RZ, UR6 ;  /* 0x00000006ff137e24 */ /* 0x000fce000f8e00ff */
.L_x_3648:
        /* <DEDUP_REMOVED lines=10> */
.L_x_3637:
[----:B------:R-:W-:Y:S02]  /*2c000*/  ULDC UR4, c[0x0][0xd3c] ;  /* 0x00034f0000047ab9 */ /* 0x000fe40000000800 */
[----:B----4-:R-:W-:-:S13]  /*2c010*/  ISETP.GE.AND P0, PT, R19, UR4, PT ;  /* 0x0000000413007c0c */ /* 0x010fda000bf06270 */
[----:B------:R-:W-:Y:S05]  /*2c020*/  @!P0 BRA `(.L_x_3649) ;  /* 0xffffffa400148947 */ /* 0x000fea000383ffff */
[----:B------:R-:W-:Y:S05]  /*2c030*/  BSYNC B8 ;  /* 0x0000000000087941 */ /* 0x000fea0003800000 */
.L_x_3572:
[----:B0-----:R-:W4:Y:S01]  /*2c040*/  LDL.LU R0, [R1+0x464] ;  /* 0x0004640001007983 */ /* 0x001f220000300800 */
[----:B------:R-:W-:Y:S01]  /*2c050*/  BSSY B0, `(.L_x_3650) ;  /* 0x000000b000007945 */ /* 0x000fe20003800000 */
[----:B------:R-:W0:Y:S01]  /*2c060*/  S2R R5, SR_CgaCtaId ;  /* 0x0000000000057919 */ /* 0x000e220000008800 */
[----:B----4-:R-:W-:-:S05]  /*2c070*/  VIADD R0, R0, 0x1 ;  /* 0x0000000100007836 */ /* 0x010fca0000000000 */
[----:B------:R-:W-:-:S04]  /*2c080*/  LEA.HI R2, R0, R0, RZ, 0x1 ;  /* 0x0000000000027211 */ /* 0x000fc800078f08ff */
[----:B------:R-:W-:Y:S02]  /*2c090*/  LOP3.LUT R3, R2, 0xfffffffe, RZ, 0xc0, !PT ;  /* 0xfffffffe02037812 */ /* 0x000fe400078ec0ff */
[----:B------:R-:W-:-:S03]  /*2c0a0*/  MOV R2, 0x400 ;  /* 0x0000040000027802 */ /* 0x000fc60000000f00 */
[----:B------:R-:W-:Y:S01]  /*2c0b0*/  IMAD.IADD R0, R0, 0x1, -R3 ;  /* 0x0000000100007824 */ /* 0x000fe200078e0a03 */
[----:B0-----:R-:W-:-:S04]  /*2c0c0*/  LEA R5, R5, R2, 0x18 ;  /* 0x0000000205057211 */ /* 0x001fc800078ec0ff */
[----:B------:R-:W-:-:S04]  /*2c0d0*/  SHF.L.U32 R0, R0, 0x1f, RZ ;  /* 0x0000001f00007819 */ /* 0x000fc800000006ff */
[----:B------:R-:W0:Y:S02]  /*2c0e0*/  SYNCS.PHASECHK.TRANS64.TRYWAIT P0, [R5+URZ+0x32420], R0 ;  /* 0x03242000050075a7 */ /* 0x000e24000800017f */
[----:B0-----:R-:W-:Y:S05]  /*2c0f0*/  @!P0 BRA `(.L_x_3651) ;  /* 0x0000004400888947 */ /* 0x001fea0003800000 */
.L_x_3789:
[----:B------:R-:W-:Y:S05]  /*2c100*/  BSYNC B0 ;  /* 0x0000000000007941 */ /* 0x000fea0003800000 */
.L_x_3650:
[----:B------:R-:W-:-:S03]  /*2c110*/  UMOV UR4, 0xffffffff ;  /* 0xffffffff00047882 */ /* 0x000fc60000000000 */
[----:B------:R-:W-:Y:S05]  /*2c120*/  BRA.DIV UR4, `(.L_x_3652) ;  /* 0x0000004604907947 */ /* 0x000fea000b800000 */
[----:B0-----:R-:W0:Y:S02]  /*2c130*/  S2R R0, SR_TID.X ;  /* 0x0000000000007919 */ /* 0x001e240000002100 */
[----:B0-----:R-:W-:-:S04]  /*2c140*/  SHF.R.U32.HI R0, RZ, 0x5, R0 ;  /* 0x00000005ff007819 */ /* 0x001fc80000011600 */
[----:B------:R-:W-:-:S05]  /*2c150*/  LOP3.LUT R0, R0, 0x3, RZ, 0xc0, !PT ;  /* 0x0000000300007812 */ /* 0x000fca00078ec0ff */
[----:B------:R0:W4:Y:S02]  /*2c160*/  SHFL.IDX PT, R14, R0, RZ, 0x1f ;  /* 0x00001fff000e7589 */ /* 0x00012400000e0000 */
.L_x_3792:
[----:B----4-:R-:W-:Y:S01]  /*2c170*/  ISETP.NE.AND P0, PT, R14, RZ, PT ;  /* 0x000000ff0e00720c */ /* 0x010fe20003f05270 */
[----:B------:R-:W-:-:S12]  /*2c180*/  BSSY B0, `(.L_x_3653) ;  /* 0x0000026000007945 */ /* 0x000fd80003800000 */
[----:B------:R-:W-:Y:S05]  /*2c190*/  @P0 BRA `(.L_x_3654) ;  /* 0x0000000000900947 */ /* 0x000fea0003800000 */
[----:B------:R-:W-:-:S03]  /*2c1a0*/  UMOV UR4, 0xffffffff ;  /* 0xffffffff00047882 */ /* 0x000fc60000000000 */
[----:B------:R-:W-:Y:S05]  /*2c1b0*/  BRA.DIV UR4, `(.L_x_3655) ;  /* 0x0000004604a07947 */ /* 0x000fea000b800000 */
[----:B------:R-:W-:-:S13]  /*2c1c0*/  ELECT P6, URZ, PT ;  /* 0x00000000003f782f */ /* 0x000fda00038c0000 */
.L_x_3795:
[----:B------:R-:W-:Y:S05]  /*2c1d0*/  @!P6 BRA `(.L_x_3654) ;  /* 0x000000000080e947 */ /* 0x000fea0003800000 */
[----:B0-----:R-:W4:Y:S02]  /*2c1e0*/  LDL R0, [R1+0x4c8] ;  /* 0x0004c80001007983 */ /* 0x001f240000100800 */
[----:B----4-:R-:W-:-:S13]  /*2c1f0*/  R2UR UR4, R0 ;  /* 0x00000000000472ca */ /* 0x010fda00000e0000 */
[----:B------:R-:W-:-:S06]  /*2c200*/  ULOP3.LUT UR4, UR4, 0x2, URZ, 0xfc, !UPT ;  /* 0x0000000204047892 */ /* 0x000fcc000f8efc3f */
[----:B------:R-:W-:-:S05]  /*2c210*/  IMAD.U32 R0, RZ, RZ, UR4 ;  /* 0x00000004ff007e24 */ /* 0x000fca000f8e00ff */
[----:B------:R-:W-:-:S13]  /*2c220*/  ISETP.NE.AND P0, PT, R0, 0x3, PT ;  /* 0x000000030000780c */ /* 0x000fda0003f05270 */
[----:B------:R-:W-:Y:S05]  /*2c230*/  @!P0 BRA `(.L_x_3656) ;  /* 0x0000000000048947 */ /* 0x000fea0003800000 */
[----:B------:R-:W-:Y:S01]  /*2c240*/  BPT.TRAP 0x1 ;  /* 0x000000040000795c */ /* 0x000fe20000300000 */
.L_x_3656:
[C---:B------:R-:W-:Y:S01]  /*2c250*/  IMAD R3, R24.reuse, 0x8, R5 ;  /* 0x0000000818037824 */ /* 0x040fe200078e0205 */
[----:B------:R-:W-:Y:S01]  /*2c260*/  SHF.L.U32 R2, R27, 0x1f, RZ ;  /* 0x0000001f1b027819 */ /* 0x000fe200000006ff */
[----:B------:R-:W-:-:S03]  /*2c270*/  VIADD R24, R24, 0x1 ;  /* 0x0000000118187836 */ /* 0x000fc60000000000 */
[----:B------:R-:W0:Y:S02]  /*2c280*/  SYNCS.PHASECHK.TRANS64.TRYWAIT P1, [R3+URZ+0x32440], R2 ;  /* 0x03244002030075a7 */ /* 0x000e24000802017f */
[----:B------:R-:W-:-:S04]  /*2c290*/  ISETP.NE.AND P2, PT, R24, 0x2, PT ;  /* 0x000000021800780c */ /* 0x000fc80003f45270 */
[----:B------:R-:W-:Y:S01]  /*2c2a0*/  SEL R0, RZ, 0x1, P2 ;  /* 0x00000001ff007807 */ /* 0x000fe20001000000 */
[----:B0-----:R-:W-:Y:S08]  /*2c2b0*/  @!P1 BRA `(.L_x_3657) ;  /* 0x0000004400809947 */ /* 0x001ff00003800000 */
.L_x_3796:
[----:B------:R-:W-:Y:S02]  /*2c2c0*/  SEL R24, R24, RZ, P2 ;  /* 0x000000ff18187207 */ /* 0x000fe40001000000 */
[----:B------:R-:W-:Y:S01]  /*2c2d0*/  LOP3.LUT R0, R27, R0, RZ, 0x3c, !PT ;  /* 0x000000001b007212 */ /* 0x000fe200078e3cff */
[----:B------:R-:W-:Y:S06]  /*2c2e0*/  @!P0 BRA `(.L_x_3658) ;  /* 0x0000000000048947 */ /* 0x000fec0003800000 */
[----:B------:R-:W-:Y:S01]  /*2c2f0*/  BPT.TRAP 0x1 ;  /* 0x000000040000795c */ /* 0x000fe20000300000 */
.L_x_3658:
[----:B------:R-:W-:Y:S01]  /*2c300*/  IMAD R5, R24, 0x8, R5 ;  /* 0x0000000818057824 */ /* 0x000fe200078e0205 */
[----:B------:R-:W-:-:S04]  /*2c310*/  SHF.L.U32 R0, R0, 0x1f, RZ ;  /* 0x0000001f00007819 */ /* 0x000fc800000006ff */
[----:B------:R-:W4:Y:S02]  /*2c320*/  SYNCS.PHASECHK.TRANS64.TRYWAIT P1, [R5+URZ+0x32440], R0 ;  /* 0x03244000050075a7 */ /* 0x000f24000802017f */
[----:B----4-:R-:W-:Y:S05]  /*2c330*/  @!P1 BRA `(.L_x_3659) ;  /* 0x0000004400749947 */ /* 0x010fea0003800000 */
.L_x_3797:
[----:B------:R-:W-:Y:S05]  /*2c340*/  @!P0 BRA `(.L_x_3660) ;  /* 0x0000000000048947 */ /* 0x000fea0003800000 */
[----:B------:R-:W-:Y:S01]  /*2c350*/  BPT.TRAP 0x1 ;  /* 0x000000040000795c */ /* 0x000fe20000300000 */
.L_x_3660:
[----:B------:R-:W5:Y:S02]  /*2c360*/  SYNCS.PHASECHK.TRANS64.TRYWAIT P1, [R3+URZ+0x32460], R2 ;  /* 0x03246002030075a7 */ /* 0x000f64000802017f */
[----:B-----5:R-:W-:Y:S05]  /*2c370*/  @!P1 BRA `(.L_x_3661) ;  /* 0x0000004400789947 */ /* 0x020fea0003800000 */
.L_x_3798:
[----:B------:R-:W-:Y:S05]  /*2c380*/  @!P0 BRA `(.L_x_3662) ;  /* 0x0000000000048947 */ /* 0x000fea0003800000 */
[----:B------:R-:W-:Y:S01]  /*2c390*/  BPT.TRAP 0x1 ;  /* 0x000000040000795c */ /* 0x000fe20000300000 */
.L_x_3662:
[----:B------:R0:W0:Y:S02]  /*2c3a0*/  SYNCS.PHASECHK.TRANS64.TRYWAIT P0, [R5+URZ+0x32460], R0 ;  /* 0x03246000050075a7 */ /* 0x000024000800017f */
[----:B0-----:R-:W-:Y:S05]  /*2c3b0*/  @!P0 NANOSLEEP.SYNCS 0x989680 ;  /* 0x009896800000895d */ /* 0x001fea0003900000 */
[----:B------:R-:W0:Y:S02]  /*2c3c0*/  @!P0 SYNCS.PHASECHK.TRANS64 P0, [R5+URZ+0x32460], R0 ;  /* 0x03246000050085a7 */ /* 0x000e24000800007f */
[----:B0-----:R-:W-:Y:S05]  /*2c3d0*/  @!P0 BRA `(.L_x_3662) ;  /* 0xfffffffc00f08947 */ /* 0x001fea000383ffff */
.L_x_3654:
[----:B------:R-:W-:Y:S05]  /*2c3e0*/  BSYNC B0 ;  /* 0x0000000000007941 */ /* 0x000fea0003800000 */
.L_x_3653:
[----:B------:R-:W-:Y:S05]  /*2c3f0*/  EXIT ;  /* 0x000000000000794d */ /* 0x000fea0003800000 */
.L_x_3445:
[----:B0-----:R0:W1:Y:S02]  /*2c400*/  SYNCS.PHASECHK.TRANS64.TRYWAIT P0, [R72+URZ+0x32400], R11 ;  /* 0x0324000b480075a7 */ /* 0x001064000800017f */
[----:B-1----:R-:W-:Y:S05]  /*2c410*/  @!P0 NANOSLEEP.SYNCS 0x989680 ;  /* 0x009896800000895d */ /* 0x002fea0003900000 */
[----:B------:R-:W1:Y:S02]  /*2c420*/  @!P0 SYNCS.PHASECHK.TRANS64 P0, [R72+URZ+0x32400], R11 ;  /* 0x0324000b480085a7 */ /* 0x000e64000800007f */
[----:B-1----:R-:W-:Y:S05]  /*2c430*/  @!P0 BRA `(.L_x_3445) ;  /* 0xfffffffc00f08947 */ /* 0x002fea000383ffff */
[----:B------:R-:W-:Y:S05]  /*2c440*/  BRA `(.L_x_3663) ;  /* 0xfffffd6800507947 */ /* 0x000fea000383ffff */
.L_x_3452:
[----:B-1----:R1:W2:Y:S02]  /*2c450*/  SYNCS.PHASECHK.TRANS64.TRYWAIT P0, [R10+URZ], R11 ;  /* 0x0000000b0a0075a7 */ /* 0x0022a4000800017f */
[----:B--2---:R-:W-:Y:S05]  /*2c460*/  @!P0 NANOSLEEP.SYNCS 0x989680 ;  /* 0x009896800000895d */ /* 0x004fea0003900000 */
[----:B------:R-:W2:Y:S02]  /*2c470*/  @!P0 SYNCS.PHASECHK.TRANS64 P0, [R10+URZ], R11 ;  /* 0x0000000b0a0085a7 */ /* 0x000ea4000800007f */
[----:B--2---:R-:W-:Y:S05]  /*2c480*/  @!P0 BRA `(.L_x_3452) ;  /* 0xfffffffc00f08947 */ /* 0x004fea000383ffff */
[----:B------:R-:W-:Y:S05]  /*2c490*/  BRA `(.L_x_3451) ;  /* 0xfffffd6c00787947 */ /* 0x000fea000383ffff */
.L_x_3454:
[----:B0-----:R0:W1:Y:S02]  /*2c4a0*/  SYNCS.PHASECHK.TRANS64.TRYWAIT P0, [R72+URZ+0x32410], R7 ;  /* 0x03241007480075a7 */ /* 0x001064000800017f */
[----:B-1----:R-:W-:Y:S05]  /*2c4b0*/  @!P0 NANOSLEEP.SYNCS 0x989680 ;  /* 0x009896800000895d */ /* 0x002fea0003900000 */
[----:B------:R-:W1:Y:S02]  /*2c4c0*/  @!P0 SYNCS.PHASECHK.TRANS64 P0, [R72+URZ+0x32410], R7 ;  /* 0x03241007480085a7 */ /* 0x000e64000800007f */
[----:B-1----:R-:W-:Y:S05]  /*2c4d0*/  @!P0 BRA `(.L_x_3454) ;  /* 0xfffffffc00f08947 */ /* 0x002fea000383ffff */
[----:B------:R-:W-:Y:S05]  /*2c4e0*/  BRA `(.L_x_3664) ;  /* 0xfffffd7000507947 */ /* 0x000fea000383ffff */
.L_x_3461:
[----:B-1----:R1:W2:Y:S02]  /*2c4f0*/  SYNCS.PHASECHK.TRANS64.TRYWAIT P0, [R10+URZ], R11 ;  /* 0x0000000b0a0075a7 */ /* 0x0022a4000800017f */
[----:B--2---:R-:W-:Y:S05]  /*2c500*/  @!P0 NANOSLEEP.SYNCS 0x989680 ;  /* 0x009896800000895d */ /* 0x004fea0003900000 */
[----:B------:R-:W2:Y:S02]  /*2c510*/  @!P0 SYNCS.PHASECHK.TRANS64 P0, [R10+URZ], R11 ;  /* 0x0000000b0a0085a7 */ /* 0x000ea4000800007f */
[----:B--2---:R-:W-:Y:S05]  /*2c520*/  @!P0 BRA `(.L_x_3461) ;  /* 0xfffffffc00f08947 */ /* 0x004fea000383ffff */
[----:B------:R-:W-:Y:S05]  /*2c530*/  BRA `(.L_x_3460) ;  /* 0xfffffd7000947947 */ /* 0x000fea000383ffff */
.L_x_3495:
[----:B0-----:R0:W2:Y:S02]  /*2c540*/  SYNCS.PHASECHK.TRANS64.TRYWAIT P0, [R6+URZ], R7 ;  /* 0x00000007060075a7 */ /* 0x0010a4000800017f */
[----:B--2---:R-:W-:Y:S05]  /*2c550*/  @!P0 NANOSLEEP.SYNCS 0x989680 ;  /* 0x009896800000895d */ /* 0x004fea0003900000 */
[----:B------:R-:W2:Y:S02]  /*2c560*/  @!P0 SYNCS.PHASECHK.TRANS64 P0, [R6+URZ], R7 ;  /* 0x00000007060085a7 */ /* 0x000ea4000800007f */
[----:B--2---:R-:W-:Y:S05]  /*2c570*/  @!P0 BRA `(.L_x_3495) ;  /* 0xfffffffc00f08947 */ /* 0x004fea000383ffff */
[----:B------:R-:W-:Y:S05]  /*2c580*/  BRA `(.L_x_3494) ;  /* 0xfffffddc00dc7947 */ /* 0x000fea000383ffff */
.L_x_3502:
[----:B0-----:R0:W1:Y:S02]  /*2c590*/  SYNCS.PHASECHK.TRANS64.TRYWAIT P0, [R6+URZ], R7 ;  /* 0x00000007060075a7 */ /* 0x001064000800017f */
[----:B-1----:R-:W-:Y:S05]  /*2c5a0*/  @!P0 NANOSLEEP.SYNCS 0x989680 ;  /* 0x009896800000895d */ /* 0x002fea0003900000 */
[----:B------:R-:W1:Y:S02]  /*2c5b0*/  @!P0 SYNCS.PHASECHK.TRANS64 P0, [R6+URZ], R7 ;  /* 0x00000007060085a7 */ /* 0x000e64000800007f */
[----:B-1----:R-:W-:Y:S05]  /*2c5c0*/  @!P0 BRA `(.L_x_3502) ;  /* 0xfffffffc00f08947 */ /* 0x002fea000383ffff */
[----:B------:R-:W-:Y:S05]  /*2c5d0*/  BRA `(.L_x_3501) ;  /* 0xfffffde400007947 */ /* 0x000fea000383ffff */
.L_x_3515:
[----:B0-----:R0:W2:Y:S02]  /*2c5e0*/  SYNCS.PHASECHK.TRANS64.TRYWAIT P0, [R0+URZ], R7 ;  /* 0x00000007000075a7 */ /* 0x0010a4000800017f */
[----:B--2---:R-:W-:Y:S05]  /*2c5f0*/  @!P0 NANOSLEEP.SYNCS 0x989680 ;  /* 0x009896800000895d */ /* 0x004fea0003900000 */
[----:B------:R-:W2:Y:S02]  /*2c600*/  @!P0 SYNCS.PHASECHK.TRANS64 P0, [R0+URZ], R7 ;  /* 0x00000007000085a7 */ /* 0x000ea4000800007f */
[----:B--2---:R-:W-:Y:S05]  /*2c610*/  @!P0 BRA `(.L_x_3515) ;  /* 0xfffffffc00f08947 */ /* 0x004fea000383ffff */
[----:B------:R-:W-:Y:S05]  /*2c620*/  BRA `(.L_x_3514) ;  /* 0xfffffe7c00787947 */ /* 0x000fea000383ffff */
.L_x_3522:
[----:B0-----:R0:W2:Y:S02]  /*2c630*/  SYNCS.PHASECHK.TRANS64.TRYWAIT P0, [R6+URZ], R7 ;  /* 0x00000007060075a7 */ /* 0x0010a4000800017f */
[----:B--2---:R-:W-:Y:S05]  /*2c640*/  @!P0 NANOSLEEP.SYNCS 0x989680 ;  /* 0x009896800000895d */ /* 0x004fea0003900000 */
[----:B------:R-:W2:Y:S02]  /*2c650*/  @!P0 SYNCS.PHASECHK.TRANS64 P0, [R6+URZ], R7 ;  /* 0x00000007060085a7 */ /* 0x000ea4000800007f */
[----:B--2---:R-:W-:Y:S05]  /*2c660*/  @!P0 BRA `(.L_x_3522) ;  /* 0xfffffffc00f08947 */ /* 0x004fea000383ffff */
[----:B------:R-:W-:Y:S05]  /*2c670*/  BRA `(.L_x_3521) ;  /* 0xfffffe8000b07947 */ /* 0x000fea000383ffff */
.L_x_3594:
[----:B------:R-:W-:Y:S01]  /*2c680*/  SHF.R.U32.HI R21, RZ, 0x5, R21 ;  /* 0x00000005ff157819 */ /* 0x000fe20000011615 */
[----:B------:R-:W-:Y:S01]  /*2c690*/  BSSY B0, `(.L_x_3665) ;  /* 0x0000009000007945 */ /* 0x000fe20003800000 */
[----:B------:R-:W-:Y:S02]  /*2c6a0*/  IMAD.MOV.U32 R12, RZ, RZ, RZ ;  /* 0x000000ffff0c7224 */ /* 0x000fe400078e00ff */
[----:B------:R-:W-:Y:S01]  /*2c6b0*/  LOP3.LUT R21, R21, 0x3, RZ, 0xc0, !PT ;  /* 0x0000000315157812 */ /* 0x000fe200078ec0ff */
[----:B------:R-:W-:Y:S02]  /*2c6c0*/  IMAD.MOV.U32 R11, RZ, RZ, 0x1f ;  /* 0x0000001fff0b7424 */ /* 0x000fe400078e00ff */
[----:B------:R-:W-:Y:S02]  /*2c6d0*/  IMAD.MOV.U32 R15, RZ, RZ, -0x1 ;  /* 0xffffffffff0f7424 */ /* 0x000fe400078e00ff */
[----:B------:R-:W-:-:S07]  /*2c6e0*/  IMAD.MOV.U32 R13, RZ, RZ, R21 ;  /* 0x000000ffff0d7224 */ /* 0x000fce00078e0015 */
[----:B-----5:R-:W-:Y:S05]  /*2c6f0*/  WARPSYNC.COLLECTIVE R15, `(.L_x_3666) ;  /* 0x000000000f087348 */ /* 0x020fea0003c00000 */
[----:B------:R0:W1:Y:S02]  /*2c700*/  SHFL.IDX P6, R14, R13, R12, R11 ;  /* 0x0000000c0d0e7389 */ /* 0x00006400000c000b */
[----:B01---5:R-:W-:Y:S01]  /*2c710*/  ENDCOLLECTIVE ;  /* 0x000000000000791b */ /* 0x023fe20003800000 */
.L_x_3666:
[----:B------:R-:W-:Y:S05]  /*2c720*/  BSYNC B0 ;  /* 0x0000000000007941 */ /* 0x000fea0003800000 */
.L_x_3665:
[----:B------:R-:W-:Y:S05]  /*2c730*/  BRA `(.L_x_3667) ;  /* 0xffffffac00d07947 */ /* 0x000fea000383ffff */
.L_x_3597:
[----:B-1----:R1:W2:Y:S02]  /*2c740*/  SYNCS.PHASECHK.TRANS64.TRYWAIT P0, [R17+URZ+0x32440], R0 ;  /* 0x03244000110075a7 */ /* 0x0022a4000800017f */
[----:B--2---:R-:W-:Y:S05]  /*2c750*/  @!P0 NANOSLEEP.SYNCS 0x989680 ;  /* 0x009896800000895d */ /* 0x004fea0003900000 */
[----:B------:R-:W2:Y:S02]  /*2c760*/  @!P0 SYNCS.PHASECHK.TRANS64 P0, [R17+URZ+0x32440], R0 ;  /* 0x03244000110085a7 */ /* 0x000ea4000800007f */
[----:B--2---:R-:W-:Y:S05]  /*2c770*/  @!P0 BRA `(.L_x_3597) ;  /* 0xfffffffc00f08947 */ /* 0x004fea000383ffff */
[----:B------:R-:W-:Y:S05]  /*2c780*/  BRA `(.L_x_3668) ;  /* 0xffffffb000707947 */ /* 0x000fea000383ffff */
.L_x_3598:
        /* <DEDUP_REMOVED lines=8> */
.L_x_3670:
[----:B------:R-:W-:Y:S05]  /*2c810*/  BSYNC B0 ;  /* 0x0000000000007941 */ /* 0x000fea0003800000 */
.L_x_3669:
        /* <DEDUP_REMOVED lines=9> */
.L_x_3671:
[----:B------:R-:W-:Y:S02]  /*2c8b0*/  IMAD.MOV.U32 R13, RZ, RZ, R4 ;  /* 0x000000ffff0d7224 */ /* 0x000fe400078e0004 */
[----:B------:R-:W-:Y:S02]  /*2c8c0*/  IMAD.MOV.U32 R12, RZ, RZ, 0x1 ;  /* 0x00000001ff0c7424 */ /* 0x000fe400078e00ff */
[----:B------:R-:W-:-:S07]  /*2c8d0*/  IMAD.MOV.U32 R3, RZ, RZ, R14 ;  /* 0x000000ffff037224 */ /* 0x000fce00078e000e */
[----:B------:R-:W-:Y:S05]  /*2c8e0*/  WARPSYNC.COLLECTIVE R15, `(.L_x_3672) ;  /* 0x000000000f087348 */ /* 0x000fea0003c00000 */
[----:B------:R0:W1:Y:S02]  /*2c8f0*/  SHFL.IDX P6, R14, R13, R12, R11 ;  /* 0x0000000c0d0e7389 */ /* 0x00006400000c000b */
[----:B01----:R-:W-:Y:S01]  /*2c900*/  ENDCOLLECTIVE ;  /* 0x000000000000791b */ /* 0x003fe20003800000 */
.L_x_3672:
        /* <DEDUP_REMOVED lines=15> */
.L_x_3673:
[----:B------:R-:W-:Y:S02]  /*2ca00*/  @P0 IMAD R6, R5, 0x2, R22 ;  /* 0x0000000205060824 */ /* 0x000fe400078e0216 */
[----:B------:R-:W-:Y:S02]  /*2ca10*/  IMAD.MOV.U32 R13, RZ, RZ, R4 ;  /* 0x000000ffff0d7224 */ /* 0x000fe400078e0004 */
[----:B------:R-:W-:Y:S02]  /*2ca20*/  IMAD.MOV.U32 R12, RZ, RZ, 0x2 ;  /* 0x00000002ff0c7424 */ /* 0x000fe400078e00ff */
[----:B------:R-:W-:-:S07]  /*2ca30*/  IMAD.MOV.U32 R3, RZ, RZ, R14 ;  /* 0x000000ffff037224 */ /* 0x000fce00078e000e */
[----:B------:R-:W-:Y:S05]  /*2ca40*/  WARPSYNC.COLLECTIVE R15, `(.L_x_3674) ;  /* 0x000000000f087348 */ /* 0x000fea0003c00000 */
[----:B------:R0:W1:Y:S02]  /*2ca50*/  SHFL.IDX P6, R14, R13, R12, R11 ;  /* 0x0000000c0d0e7389 */ /* 0x00006400000c000b */
[----:B01----:R-:W-:Y:S01]  /*2ca60*/  ENDCOLLECTIVE ;  /* 0x000000000000791b */ /* 0x003fe20003800000 */
.L_x_3674:
        /* <DEDUP_REMOVED lines=15> */
.L_x_3675:
[----:B------:R-:W-:Y:S02]  /*2cb60*/  @P0 IMAD R6, R5, 0x2, R22 ;  /* 0x0000000205060824 */ /* 0x000fe400078e0216 */
[----:B------:R-:W-:Y:S02]  /*2cb70*/  IMAD.MOV.U32 R13, RZ, RZ, R4 ;  /* 0x000000ffff0d7224 */ /* 0x000fe400078e0004 */
[----:B------:R-:W-:Y:S02]  /*2cb80*/  IMAD.MOV.U32 R12, RZ, RZ, 0x3 ;  /* 0x00000003ff0c7424 */ /* 0x000fe400078e00ff */
[----:B------:R-:W-:-:S07]  /*2cb90*/  IMAD.MOV.U32 R3, RZ, RZ, R14 ;  /* 0x000000ffff037224 */ /* 0x000fce00078e000e */
[----:B------:R-:W-:Y:S05]  /*2cba0*/  WARPSYNC.COLLECTIVE R15, `(.L_x_3676) ;  /* 0x000000000f087348 */ /* 0x000fea0003c00000 */
[----:B------:R0:W1:Y:S02]  /*2cbb0*/  SHFL.IDX P6, R14, R13, R12, R11 ;  /* 0x0000000c0d0e7389 */ /* 0x00006400000c000b */
[----:B01----:R-:W-:Y:S01]  /*2cbc0*/  ENDCOLLECTIVE ;  /* 0x000000000000791b */ /* 0x003fe20003800000 */
.L_x_3676:
        /* <DEDUP_REMOVED lines=15> */
.L_x_3677:
[----:B------:R-:W-:Y:S02]  /*2ccc0*/  @P0 IMAD R6, R5, 0x2, R22 ;  /* 0x0000000205060824 */ /* 0x000fe400078e0216 */
[----:B------:R-:W-:Y:S02]  /*2ccd0*/  IMAD.MOV.U32 R13, RZ, RZ, R4 ;  /* 0x000000ffff0d7224 */ /* 0x000fe400078e0004 */
[----:B------:R-:W-:Y:S02]  /*2cce0*/  IMAD.MOV.U32 R12, RZ, RZ, 0x4 ;  /* 0x00000004ff0c7424 */ /* 0x000fe400078e00ff */
[----:B------:R-:W-:-:S07]  /*2ccf0*/  IMAD.MOV.U32 R3, RZ, RZ, R14 ;  /* 0x000000ffff037224 */ /* 0x000fce00078e000e */
[----:B------:R-:W-:Y:S05]  /*2cd00*/  WARPSYNC.COLLECTIVE R15, `(.L_x_3678) ;  /* 0x000000000f087348 */ /* 0x000fea0003c00000 */
[----:B------:R0:W1:Y:S02]  /*2cd10*/  SHFL.IDX P6, R14, R13, R12, R11 ;  /* 0x0000000c0d0e7389 */ /* 0x00006400000c000b */
[----:B01----:R-:W-:Y:S01]  /*2cd20*/  ENDCOLLECTIVE ;  /* 0x000000000000791b */ /* 0x003fe20003800000 */
.L_x_3678:
        /* <DEDUP_REMOVED lines=15> */
.L_x_3679:
[----:B------:R-:W-:Y:S02]  /*2ce20*/  @P0 IMAD R6, R5, 0x2, R22 ;  /* 0x0000000205060824 */ /* 0x000fe400078e0216 */
[----:B------:R-:W-:Y:S02]  /*2ce30*/  IMAD.MOV.U32 R13, RZ, RZ, R4 ;  /* 0x000000ffff0d7224 */ /* 0x000fe400078e0004 */
[----:B------:R-:W-:Y:S02]  /*2ce40*/  IMAD.MOV.U32 R12, RZ, RZ, 0x5 ;  /* 0x00000005ff0c7424 */ /* 0x000fe400078e00ff */
[----:B------:R-:W-:-:S07]  /*2ce50*/  IMAD.MOV.U32 R3, RZ, RZ, R14 ;  /* 0x000000ffff037224 */ /* 0x000fce00078e000e */
[----:B------:R-:W-:Y:S05]  /*2ce60*/  WARPSYNC.COLLECTIVE R15, `(.L_x_3680) ;  /* 0x000000000f087348 */ /* 0x000fea0003c00000 */
[----:B------:R0:W1:Y:S02]  /*2ce70*/  SHFL.IDX P6, R14, R13, R12, R11 ;  /* 0x0000000c0d0e7389 */ /* 0x00006400000c000b */
[----:B01----:R-:W-:Y:S01]  /*2ce80*/  ENDCOLLECTIVE ;  /* 0x000000000000791b */ /* 0x003fe20003800000 */
.L_x_3680:
        /* <DEDUP_REMOVED lines=10> */
.L_x_3681:
[----:B------:R-:W-:Y:S01]  /*2cf30*/  @!PT LDS RZ, [RZ] ;  /* 0x00000000fffff984 */ /* 0x000fe20000000800 */
[----:B------:R-:W-:Y:S01]  /*2cf40*/  @!PT LDS RZ, [RZ] ;  /* 0x00000000fffff984 */ /* 0x000fe20000000800 */
[----:B------:R-:W-:Y:S01]  /*2cf50*/  @!PT LDS RZ, [RZ] ;  /* 0x00000000fffff984 */ /* 0x000fe20000000800 */
[----:B------:R1:W-:Y:S01]  /*2cf60*/  @P0 LDGSTS.E.BYPASS.LTC128B.128 [R6+0x1e400], desc[UR36][R2.64], !P2 ;  /* 0x1e40000002060fae */ /* 0x0003e2000d101d64 */
[----:B------:R-:W-:Y:S01]  /*2cf70*/  IMAD.MOV.U32 R0, RZ, RZ, R14 ;  /* 0x000000ffff007224 */ /* 0x000fe200078e000e */
[----:B------:R-:W-:Y:S06]  /*2cf80*/  BRA `(.L_x_3682) ;  /* 0xffffffac00d47947 */ /* 0x000fec000383ffff */
.L_x_3603:
[----:B------:R-:W-:Y:S01]  /*2cf90*/  IMAD.MOV.U32 R13, RZ, RZ, R4 ;  /* 0x000000ffff0d7224 */ /* 0x000fe200078e0004 */
[----:B------:R-:W-:Y:S01]  /*2cfa0*/  LOP3.LUT R23, R23, 0xffffdfff, RZ, 0xc0, !PT ;  /* 0xffffdfff17177812 */ /* 0x000fe200078ec0ff */
        /* <DEDUP_REMOVED lines=8> */
.L_x_3683:
[----:B------:R-:W-:Y:S01]  /*2d030*/  ISETP.GE.AND P2, PT, R36, R37, PT ;  /* 0x000000252400720c */ /* 0x000fe20003f46270 */
[----:B------:R-:W-:-:S12]  /*2d040*/  IMAD.MOV.U32 R13, RZ, RZ, R0 ;  /* 0x000000ffff0d7224 */ /* 0x000fd800078e0000 */
[----:B------:R-:W-:-:S04]  /*2d050*/  @P2 LOP3.LUT R23, R23, 0x2000, RZ, 0xfc, !PT ;  /* 0x0000200017172812 */ /* 0x000fc800078efcff */
[----:B------:R-:W-:Y:S01]  /*2d060*/  LOP3.LUT R23, R23, 0xffffefff, RZ, 0xc0, !PT ;  /* 0xffffefff17177812 */ /* 0x000fe200078ec0ff */
[----:B------:R-:W-:-:S07]  /*2d070*/  IMAD.MOV.U32 R2, RZ, RZ, R14 ;  /* 0x000000ffff027224 */ /* 0x000fce00078e000e */
[----:B------:R-:W-:Y:S05]  /*2d080*/  WARPSYNC.COLLECTIVE R15, `(.L_x_3684) ;  /* 0x000000000f087348 */ /* 0x000fea0003c00000 */
[----:B------:R0:W1:Y:S02]  /*2d090*/  SHFL.IDX P6, R14, R13, R12, R11 ;  /* 0x0000000c0d0e7389 */ /* 0x00006400000c000b */
[----:B01----:R-:W-:Y:S01]  /*2d0a0*/  ENDCOLLECTIVE ;  /* 0x000000000000791b */ /* 0x003fe20003800000 */
.L_x_3684:
[----:B------:R-:W-:Y:S02]  /*2d0b0*/  IMAD.MOV.U32 R13, RZ, RZ, R4 ;  /* 0x000000ffff0d7224 */ /* 0x000fe400078e0004 */
[----:B------:R-:W-:Y:S02]  /*2d0c0*/  IMAD.MOV.U32 R12, RZ, RZ, 0x1 ;  /* 0x00000001ff0c7424 */ /* 0x000fe400078e00ff */
[----:B------:R-:W-:-:S07]  /*2d0d0*/  IMAD.MOV.U32 R3, RZ, RZ, R14 ;  /* 0x000000ffff037224 */ /* 0x000fce00078e000e */
[----:B------:R-:W-:Y:S05]  /*2d0e0*/  WARPSYNC.COLLECTIVE R15, `(.L_x_3685) ;  /* 0x000000000f087348 */ /* 0x000fea0003c00000 */
[----:B------:R0:W1:Y:S02]  /*2d0f0*/  SHFL.IDX P6, R14, R13, R12, R11 ;  /* 0x0000000c0d0e7389 */ /* 0x00006400000c000b */
[----:B01----:R-:W-:Y:S01]  /*2d100*/  ENDCOLLECTIVE ;  /* 0x000000000000791b */ /* 0x003fe20003800000 */
.L_x_3685:
        /* <DEDUP_REMOVED lines=13> */
.L_x_3686:
[----:B------:R-:W-:-:S05]  /*2d1e0*/  VIADD R2, R36, 0x10 ;  /* 0x0000001024027836 */ /* 0x000fca0000000000 */
[----:B------:R-:W-:Y:S01]  /*2d1f0*/  ISETP.GE.AND P2, PT, R2, R37, PT ;  /* 0x000000250200720c */ /* 0x000fe20003f46270 */
[----:B------:R-:W-:Y:S02]  /*2d200*/  IMAD.MOV.U32 R13, RZ, RZ, R4 ;  /* 0x000000ffff0d7224 */ /* 0x000fe400078e0004 */
[----:B------:R-:W-:-:S10]  /*2d210*/  IMAD.MOV.U32 R12, RZ, RZ, 0x2 ;  /* 0x00000002ff0c7424 */ /* 0x000fd400078e00ff */
[----:B------:R-:W-:Y:S01]  /*2d220*/  @P2 LOP3.LUT R23, R23, 0x1000, RZ, 0xfc, !PT ;  /* 0x0000100017172812 */ /* 0x000fe200078efcff */
[----:B------:R-:W-:-:S03]  /*2d230*/  IMAD.MOV.U32 R11, RZ, RZ, R14 ;  /* 0x000000ffff0b7224 */ /* 0x000fc600078e000e */
[----:B------:R-:W-:Y:S02]  /*2d240*/  LOP3.LUT R23, R23, 0xfffff7ff, RZ, 0xc0, !PT ;  /* 0xfffff7ff17177812 */ /* 0x000fe400078ec0ff */
[----:B------:R-:W-:-:S05]  /*2d250*/  @!P2 LEA R11, P1, R20, R11, 0x1 ;  /* 0x0000000b140ba211 */ /* 0x000fca00078208ff */
[----:B------:R-:W-:Y:S02]  /*2d260*/  @!P2 IMAD.MOV.U32 R2, RZ, RZ, R11 ;  /* 0x000000ffff02a224 */ /* 0x000fe400078e000b */
[----:B------:R-:W-:Y:S02]  /*2d270*/  IMAD.MOV.U32 R11, RZ, RZ, 0x181f ;  /* 0x0000181fff0b7424 */ /* 0x000fe400078e00ff */
[----:B------:R-:W-:-:S07]  /*2d280*/  @!P2 IMAD.X R6, RZ, RZ, R6, P1 ;  /* 0x000000ffff06a224 */ /* 0x000fce00008e0606 */
[----:B------:R-:W-:Y:S05]  /*2d290*/  WARPSYNC.COLLECTIVE R15, `(.L_x_3687) ;  /* 0x000000000f087348 */ /* 0x000fea0003c00000 */
[----:B------:R0:W1:Y:S02]  /*2d2a0*/  SHFL.IDX P6, R14, R13, R12, R11 ;  /* 0x0000000c0d0e7389 */ /* 0x00006400000c000b */
[----:B01----:R-:W-:Y:S01]  /*2d2b0*/  ENDCOLLECTIVE ;  /* 0x000000000000791b */ /* 0x003fe20003800000 */
.L_x_3687:
[----:B------:R-:W-:-:S05]  /*2d2c0*/  @!P2 IMAD.MOV.U32 R3, RZ, RZ, R6 ;  /* 0x000000ffff03a224 */ /* 0x000fca00078e0006 */
        /* <DEDUP_REMOVED lines=11> */
.L_x_3688:
        /* <DEDUP_REMOVED lines=8> */
.L_x_3689:
        /* <DEDUP_REMOVED lines=15> */
.L_x_3690:
[----:B------:R-:W-:Y:S01]  /*2d4f0*/  @P2 LOP3.LUT R23, R23, 0x200, RZ, 0xfc, !PT ;  /* 0x0000020017172812 */ /* 0x000fe200078efcff */
[----:B------:R-:W-:-:S03]  /*2d500*/  IMAD.MOV.U32 R13, RZ, RZ, R4 ;  /* 0x000000ffff0d7224 */ /* 0x000fc600078e0004 */
[----:B------:R-:W-:Y:S01]  /*2d510*/  LOP3.LUT R23, R23, 0xfffffeff, RZ, 0xc0, !PT ;  /* 0xfffffeff17177812 */ /* 0x000fe200078ec0ff */
        /* <DEDUP_REMOVED lines=9> */
.L_x_3691:
        /* <DEDUP_REMOVED lines=11> */
.L_x_3692:
[----:B------:R-:W-:-:S04]  /*2d660*/  @P2 LOP3.LUT R23, R23, 0x100, RZ, 0xfc, !PT ;  /* 0x0000010017172812 */ /* 0x000fc800078efcff */
[----:B------:R-:W-:Y:S01]  /*2d670*/  LOP3.LUT R23, R23, 0xffffff7f, RZ, 0xc0, !PT ;  /* 0xffffff7f17177812 */ /* 0x000fe200078ec0ff */
[----:B------:R-:W-:Y:S02]  /*2d680*/  IMAD.MOV.U32 R12, RZ, RZ, 0x5 ;  /* 0x00000005ff0c7424 */ /* 0x000fe400078e00ff */
[----:B------:R-:W-:-:S05]  /*2d690*/  IMAD.MOV.U32 R9, RZ, RZ, R14 ;  /* 0x000000ffff097224 */ /* 0x000fca00078e000e */
[----:B------:R-:W-:-:S05]  /*2d6a0*/  @!P2 LEA R13, P1, R20, R9, 0x1 ;  /* 0x00000009140da211 */ /* 0x000fca00078208ff */
[----:B------:R-:W-:Y:S02]  /*2d6b0*/  @!P2 IMAD.X R9, RZ, RZ, R2, P1 ;  /* 0x000000ffff09a224 */ /* 0x000fe400008e0602 */
[----:B------:R-:W-:Y:S02]  /*2d6c0*/  @!P2 IMAD.MOV.U32 R2, RZ, RZ, R13 ;  /* 0x000000ffff02a224 */ /* 0x000fe400078e000d */
[----:B------:R-:W-:Y:S02]  /*2d6d0*/  IMAD.MOV.U32 R13, RZ, RZ, R4 ;  /* 0x000000ffff0d7224 */ /* 0x000fe400078e0004 */
[----:B------:R-:W-:-:S07]  /*2d6e0*/  @!P2 IMAD.MOV.U32 R3, RZ, RZ, R9 ;  /* 0x000000ffff03a224 */ /* 0x000fce00078e0009 */
[----:B------:R-:W-:Y:S05]  /*2d6f0*/  WARPSYNC.COLLECTIVE R15, `(.L_x_3693) ;  /* 0x000000000f087348 */ /* 0x000fea0003c00000 */
[----:B------:R0:W1:Y:S02]  /*2d700*/  SHFL.IDX P6, R14, R13, R12, R11 ;  /* 0x0000000c0d0e7389 */ /* 0x00006400000c000b */
[----:B01----:R-:W-:Y:S01]  /*2d710*/  ENDCOLLECTIVE ;  /* 0x000000000000791b */ /* 0x003fe20003800000 */
.L_x_3693:
        /* <DEDUP_REMOVED lines=11> */
.L_x_3694:
        /* <DEDUP_REMOVED lines=8> */
.L_x_3695:
[----:B------:R-:W-:-:S05]  /*2d850*/  @!P2 LEA R7, P1, R20, R7, 0x1 ;  /* 0x000000071407a211 */ /* 0x000fca00078208ff */
[----:B------:R-:W-:Y:S02]  /*2d860*/  @!P2 IMAD.X R6, RZ, RZ, R6, P1 ;  /* 0x000000ffff06a224 */ /* 0x000fe400008e0606 */
[----:B------:R-:W-:Y:S02]  /*2d870*/  @!P2 IMAD.MOV.U32 R2, RZ, RZ, R7 ;  /* 0x000000ffff02a224 */ /* 0x000fe400078e0007 */
[----:B------:R-:W-:Y:S02]  /*2d880*/  @!P2 IMAD.MOV.U32 R3, RZ, RZ, R6 ;  /* 0x000000ffff03a224 */ /* 0x000fe400078e0006 */
[----:B------:R-:W-:Y:S02]  /*2d890*/  IMAD.MOV.U32 R13, RZ, RZ, R0 ;  /* 0x000000ffff0d7224 */ /* 0x000fe400078e0000 */
[----:B------:R-:W-:Y:S01]  /*2d8a0*/  VIADD R6, R36, 0x60 ;  /* 0x0000006024067836 */ /* 0x000fe20000000000 */
[----:B------:R-:W-:Y:S01]  /*2d8b0*/  @!PT LDS RZ, [RZ] ;  /* 0x00000000fffff984 */ /* 0x000fe20000000800 */
[----:B------:R-:W-:Y:S01]  /*2d8c0*/  @!PT LDS RZ, [RZ] ;  /* 0x00000000fffff984 */ /* 0x000fe20000000800 */
[----:B------:R-:W-:Y:S01]  /*2d8d0*/  @!PT LDS RZ, [RZ] ;  /* 0x00000000fffff984 */ /* 0x000fe20000000800 */
[----:B------:R0:W-:Y:S04]  /*2d8e0*/  @!P2 LDGSTS.E.BYPASS.LTC128B.128 [R26+0x1ac00], desc[UR36][R2.64], !P0 ;  /* 0x1ac00000021aafae */ /* 0x0001e8000c101d64 */
[----:B------:R-:W-:Y:S01]  /*2d8f0*/  ISETP.GE.AND P2, PT, R6, R37, PT ;  /* 0x000000250600720c */ /* 0x000fe20003f46270 */
[----:B0-----:R-:W-:-:S12]  /*2d900*/  IMAD.MOV.U32 R2, RZ, RZ, R14 ;  /* 0x000000ffff027224 */ /* 0x001fd800078e000e */
[----:B------:R-:W-:Y:S05]  /*2d910*/  WARPSYNC.COLLECTIVE R15, `(.L_x_3696) ;  /* 0x000000000f087348 */ /* 0x000fea0003c00000 */
[----:B------:R0:W1:Y:S02]  /*2d920*/  SHFL.IDX P6, R14, R13, R12, R11 ;  /* 0x0000000c0d0e7389 */ /* 0x00006400000c000b */
[----:B01----:R-:W-:Y:S01]  /*2d930*/  ENDCOLLECTIVE ;  /* 0x000000000000791b */ /* 0x003fe20003800000 */
.L_x_3696:
[----:B------:R-:W-:Y:S01]  /*2d940*/  @P2 LOP3.LUT R23, R23, 0x40, RZ, 0xfc, !PT ;  /* 0x0000004017172812 */ /* 0x000fe200078efcff */
[----:B------:R-:W-:Y:S02]  /*2d950*/  IMAD.MOV.U32 R13, RZ, RZ, R4 ;  /* 0x000000ffff0d7224 */ /* 0x000fe400078e0004 */
[----:B------:R-:W-:Y:S02]  /*2d960*/  IMAD.MOV.U32 R12, RZ, RZ, 0x7 ;  /* 0x00000007ff0c7424 */ /* 0x000fe400078e00ff */
[----:B------:R-:W-:-:S07]  /*2d970*/  IMAD.MOV.U32 R5, RZ, RZ, R14 ;  /* 0x000000ffff057224 */ /* 0x000fce00078e000e */
[----:B------:R-:W-:Y:S05]  /*2d980*/  WARPSYNC.COLLECTIVE R15, `(.L_x_3697) ;  /* 0x000000000f087348 */ /* 0x000fea0003c00000 */
[----:B------:R0:W1:Y:S02]  /*2d990*/  SHFL.IDX P6, R14, R13, R12, R11 ;  /* 0x0000000c0d0e7389 */ /* 0x00006400000c000b */
[----:B01----:R-:W-:Y:S01]  /*2d9a0*/  ENDCOLLECTIVE ;  /* 0x000000000000791b */ /* 0x003fe20003800000 */
.L_x_3697:
        /* <DEDUP_REMOVED lines=13> */
.L_x_3698:
[----:B------:R-:W-:Y:S01]  /*2da80*/  IMAD.MOV.U32 R0, RZ, RZ, R14 ;  /* 0x000000ffff007224 */ /* 0x000fe200078e000e */
[----:B------:R-:W-:Y:S06]  /*2da90*/  BRA `(.L_x_3699) ;  /* 0xffffffb000087947 */ /* 0x000fec000383ffff */
.L_x_3607:
        /* <DEDUP_REMOVED lines=8> */
.L_x_3701:
[----:B------:R-:W-:Y:S05]  /*2db20*/  BSYNC B0 ;  /* 0x0000000000007941 */ /* 0x000fea0003800000 */
.L_x_3700:
        /* <DEDUP_REMOVED lines=9> */
.L_x_3702:
[----:B------:R-:W-:Y:S02]  /*2dbc0*/  IMAD.MOV.U32 R13, RZ, RZ, R4 ;  /* 0x000000ffff0d7224 */ /* 0x000fe400078e0004 */
[----:B------:R-:W-:Y:S01]  /*2dbd0*/  IMAD.MOV.U32 R12, RZ, RZ, 0x1 ;  /* 0x00000001ff0c7424 */ /* 0x000fe200078e00ff */
[----:B------:R-:W-:-:S13]  /*2dbe0*/  @!P5 LEA R5, P0, R8, R14, 0x1 ;  /* 0x0000000e0805d211 */ /* 0x000fda00078008ff */
[----:B------:R-:W-:Y:S05]  /*2dbf0*/  WARPSYNC.COLLECTIVE R15, `(.L_x_3703) ;  /* 0x000000000f087348 */ /* 0x000fea0003c00000 */
[----:B------:R0:W1:Y:S02]  /*2dc00*/  SHFL.IDX P6, R14, R13, R12, R11 ;  /* 0x0000000c0d0e7389 */ /* 0x00006400000c000b */
[----:B01----:R-:W-:Y:S01]  /*2dc10*/  ENDCOLLECTIVE ;  /* 0x000000000000791b */ /* 0x003fe20003800000 */
.L_x_3703:
        /* <DEDUP_REMOVED lines=15> */
.L_x_3704:
        /* <DEDUP_REMOVED lines=17> */
.L_x_3705:
[----:B------:R-:W-:Y:S02]  /*2de20*/  IMAD.MOV.U32 R13, RZ, RZ, R0 ;  /* 0x000000ffff0d7224 */ /* 0x000fe400078e0000 */
[----:B------:R-:W-:-:S07]  /*2de30*/  IMAD.MOV.U32 R5, RZ, RZ, R14 ;  /* 0x000000ffff057224 */ /* 0x000fce00078e000e */
[----:B------:R-:W-:Y:S05]  /*2de40*/  WARPSYNC.COLLECTIVE R15, `(.L_x_3706) ;  /* 0x000000000f087348 */ /* 0x000fea0003c00000 */
[----:B------:R0:W1:Y:S02]  /*2de50*/  SHFL.IDX P6, R14, R13, R12, R11 ;  /* 0x0000000c0d0e7389 */ /* 0x00006400000c000b */
[----:B01----:R-:W-:Y:S01]  /*2de60*/  ENDCOLLECTIVE ;  /* 0x000000000000791b */ /* 0x003fe20003800000 */
.L_x_3706:
[----:B------:R-:W-:Y:S02]  /*2de70*/  IMAD.MOV.U32 R13, RZ, RZ, R4 ;  /* 0x000000ffff0d7224 */ /* 0x000fe400078e0004 */
[----:B------:R-:W-:Y:S01]  /*2de80*/  IMAD.MOV.U32 R12, RZ, RZ, 0x3 ;  /* 0x00000003ff0c7424 */ /* 0x000fe200078e00ff */
[----:B------:R-:W-:-:S13]  /*2de90*/  @!P5 LEA R6, P0, R8, R14, 0x1 ;  /* 0x0000000e0806d211 */ /* 0x000fda00078008ff */
[----:B------:R-:W-:Y:S05]  /*2dea0*/  WARPSYNC.COLLECTIVE R15, `(.L_x_3707) ;  /* 0x000000000f087348 */ /* 0x000fea0003c00000 */
[----:B------:R0:W1:Y:S02]  /*2deb0*/  SHFL.IDX P6, R14, R13, R12, R11 ;  /* 0x0000000c0d0e7389 */ /* 0x00006400000c000b */
[----:B01----:R-:W-:Y:S01]  /*2dec0*/  ENDCOLLECTIVE ;  /* 0x000000000000791b */ /* 0x003fe20003800000 */
.L_x_3707:
        /* <DEDUP_REMOVED lines=16> */
.L_x_3708:
        /* <DEDUP_REMOVED lines=17> */
.L_x_3709:
[----:B------:R-:W-:Y:S02]  /*2e0e0*/  IMAD.MOV.U32 R13, RZ, RZ, R0 ;  /* 0x000000ffff0d7224 */ /* 0x000fe400078e0000 */
[----:B------:R-:W-:-:S07]  /*2e0f0*/  IMAD.MOV.U32 R5, RZ, RZ, R14 ;  /* 0x000000ffff057224 */ /* 0x000fce00078e000e */
[----:B------:R-:W-:Y:S05]  /*2e100*/  WARPSYNC.COLLECTIVE R15, `(.L_x_3710) ;  /* 0x000000000f087348 */ /* 0x000fea0003c00000 */
[----:B------:R0:W1:Y:S02]  /*2e110*/  SHFL.IDX P6, R14, R13, R12, R11 ;  /* 0x0000000c0d0e7389 */ /* 0x00006400000c000b */
[----:B01----:R-:W-:Y:S01]  /*2e120*/  ENDCOLLECTIVE ;  /* 0x000000000000791b */ /* 0x003fe20003800000 */
.L_x_3710:
[----:B------:R-:W-:Y:S02]  /*2e130*/  IMAD.MOV.U32 R13, RZ, RZ, R4 ;  /* 0x000000ffff0d7224 */ /* 0x000fe400078e0004 */
[----:B------:R-:W-:Y:S01]  /*2e140*/  IMAD.MOV.U32 R12, RZ, RZ, 0x5 ;  /* 0x00000005ff0c7424 */ /* 0x000fe200078e00ff */
[----:B------:R-:W-:-:S13]  /*2e150*/  @!P5 LEA R6, P0, R8, R14, 0x1 ;  /* 0x0000000e0806d211 */ /* 0x000fda00078008ff */
[----:B------:R-:W-:Y:S05]  /*2e160*/  WARPSYNC.COLLECTIVE R15, `(.L_x_3711) ;  /* 0x000000000f087348 */ /* 0x000fea0003c00000 */
[----:B------:R0:W1:Y:S02]  /*2e170*/  SHFL.IDX P6, R14, R13, R12, R11 ;  /* 0x0000000c0d0e7389 */ /* 0x00006400000c000b */
[----:B01----:R-:W-:Y:S01]  /*2e180*/  ENDCOLLECTIVE ;  /* 0x000000000000791b */ /* 0x003fe20003800000 */
.L_x_3711:
        /* <DEDUP_REMOVED lines=16> */
.L_x_3712:
        /* <DEDUP_REMOVED lines=17> */
.L_x_3713:
[----:B------:R-:W-:Y:S02]  /*2e3a0*/  IMAD.MOV.U32 R13, RZ, RZ, R0 ;  /* 0x000000ffff0d7224 */ /* 0x000fe400078e0000 */
[----:B------:R-:W-:-:S07]  /*2e3b0*/  IMAD.MOV.U32 R5, RZ, RZ, R14 ;  /* 0x000000ffff057224 */ /* 0x000fce00078e000e */
[----:B------:R-:W-:Y:S05]  /*2e3c0*/  WARPSYNC.COLLECTIVE R15, `(.L_x_3714) ;  /* 0x000000000f087348 */ /* 0x000fea0003c00000 */
[----:B------:R0:W1:Y:S02]  /*2e3d0*/  SHFL.IDX P6, R14, R13, R12, R11 ;  /* 0x0000000c0d0e7389 */ /* 0x00006400000c000b */
[----:B01----:R-:W-:Y:S01]  /*2e3e0*/  ENDCOLLECTIVE ;  /* 0x000000000000791b */ /* 0x003fe20003800000 */
.L_x_3714:
[----:B------:R-:W-:Y:S02]  /*2e3f0*/  IMAD.MOV.U32 R13, RZ, RZ, R4 ;  /* 0x000000ffff0d7224 */ /* 0x000fe400078e0004 */
[----:B------:R-:W-:Y:S01]  /*2e400*/  IMAD.MOV.U32 R12, RZ, RZ, 0x7 ;  /* 0x00000007ff0c7424 */ /* 0x000fe200078e00ff */
[----:B------:R-:W-:-:S13]  /*2e410*/  @!P5 LEA R6, P0, R8, R14, 0x1 ;  /* 0x0000000e0806d211 */ /* 0x000fda00078008ff */
[----:B------:R-:W-:Y:S05]  /*2e420*/  WARPSYNC.COLLECTIVE R15, `(.L_x_3715) ;  /* 0x000000000f087348 */ /* 0x000fea0003c00000 */
[----:B------:R0:W1:Y:S02]  /*2e430*/  SHFL.IDX P6, R14, R13, R12, R11 ;  /* 0x0000000c0d0e7389 */ /* 0x00006400000c000b */
[----:B01----:R-:W-:Y:S01]  /*2e440*/  ENDCOLLECTIVE ;  /* 0x000000000000791b */ /* 0x003fe20003800000 */
.L_x_3715:
        /* <DEDUP_REMOVED lines=15> */
.L_x_3716:
[----:B------:R-:W-:Y:S05]  /*2e540*/  BRA `(.L_x_3717) ;  /* 0xffffffb0003c7947 */ /* 0x000fea000383ffff */
.L_x_3612:
[----:B0-----:R0:W1:Y:S02]  /*2e550*/  SYNCS.PHASECHK.TRANS64.TRYWAIT P0, [R22+URZ+0x32420], R3 ;  /* 0x03242003160075a7 */ /* 0x001064000800017f */
[----:B-1----:R-:W-:Y:S05]  /*2e560*/  @!P0 NANOSLEEP.SYNCS 0x989680 ;  /* 0x009896800000895d */ /* 0x002fea0003900000 */
[----:B------:R-:W1:Y:S02]  /*2e570*/  @!P0 SYNCS.PHASECHK.TRANS64 P0, [R22+URZ+0x32420], R3 ;  /* 0x03242003160085a7 */ /* 0x000e64000800007f */
[----:B-1----:R-:W-:Y:S05]  /*2e580*/  @!P0 BRA `(.L_x_3612) ;  /* 0xfffffffc00f08947 */ /* 0x002fea000383ffff */
[----:B------:R-:W-:Y:S05]  /*2e590*/  BRA `(.L_x_3718) ;  /* 0xffffffb000ac7947 */ /* 0x000fea000383ffff */
.L_x_3615:
[----:B-1----:R1:W2:Y:S02]  /*2e5a0*/  SYNCS.PHASECHK.TRANS64.TRYWAIT P0, [R17+URZ+0x32460], R0 ;  /* 0x03246000110075a7 */ /* 0x0022a4000800017f */
[----:B--2---:R-:W-:Y:S05]  /*2e5b0*/  @!P0 NANOSLEEP.SYNCS 0x989680 ;  /* 0x009896800000895d */ /* 0x004fea0003900000 */
[----:B------:R-:W2:Y:S02]  /*2e5c0*/  @!P0 SYNCS.PHASECHK.TRANS64 P0, [R17+URZ+0x32460], R0 ;  /* 0x03246000110085a7 */ /* 0x000ea4000800007f */
[----:B--2---:R-:W-:Y:S05]  /*2e5d0*/  @!P0 BRA `(.L_x_3615) ;  /* 0xfffffffc00f08947 */ /* 0x004fea000383ffff */
[----:B------:R-:W-:Y:S05]  /*2e5e0*/  BRA `(.L_x_3719) ;  /* 0xffffffb000b87947 */ /* 0x000fea000383ffff */
.L_x_3616:
        /* <DEDUP_REMOVED lines=8> */
.L_x_3721:
[----:B------:R-:W-:Y:S05]  /*2e670*/  BSYNC B0 ;  /* 0x0000000000007941 */ /* 0x000fea0003800000 */
.L_x_3720:
        /* <DEDUP_REMOVED lines=13> */
.L_x_3722:
        /* <DEDUP_REMOVED lines=9> */
.L_x_3723:
        /* <DEDUP_REMOVED lines=17> */
.L_x_3724:
[----:B------:R-:W-:Y:S02]  /*2e8f0*/  IMAD.MOV.U32 R13, RZ, RZ, R6 ;  /* 0x000000ffff0d7224 */ /* 0x000fe400078e0006 */
[----:B------:R-:W-:Y:S01]  /*2e900*/  IMAD.MOV.U32 R12, RZ, RZ, 0x2 ;  /* 0x00000002ff0c7424 */ /* 0x000fe200078e00ff */
[----:B------:R-:W-:-:S13]  /*2e910*/  IADD3 R2, P3, R14, R0, RZ ;  /* 0x000000000e027210 */ /* 0x000fda0007f7e0ff */
[----:B------:R-:W-:Y:S05]  /*2e920*/  WARPSYNC.COLLECTIVE R15, `(.L_x_3725) ;  /* 0x000000000f087348 */ /* 0x000fea0003c00000 */
[----:B------:R0:W1:Y:S02]  /*2e930*/  SHFL.IDX P6, R14, R13, R12, R11 ;  /* 0x0000000c0d0e7389 */ /* 0x00006400000c000b */
[----:B01----:R-:W-:Y:S01]  /*2e940*/  ENDCOLLECTIVE ;  /* 0x000000000000791b */ /* 0x003fe20003800000 */
.L_x_3725:
        /* <DEDUP_REMOVED lines=17> */
.L_x_3726:
[----:B------:R-:W-:Y:S02]  /*2ea60*/  IMAD.MOV.U32 R13, RZ, RZ, R6 ;  /* 0x000000ffff0d7224 */ /* 0x000fe400078e0006 */
[----:B------:R-:W-:Y:S01]  /*2ea70*/  IMAD.MOV.U32 R12, RZ, RZ, 0x3 ;  /* 0x00000003ff0c7424 */ /* 0x000fe200078e00ff */
[----:B------:R-:W-:-:S13]  /*2ea80*/  IADD3 R2, P3, R14, R0, RZ ;  /* 0x000000000e027210 */ /* 0x000fda0007f7e0ff */
[----:B------:R-:W-:Y:S05]  /*2ea90*/  WARPSYNC.COLLECTIVE R15, `(.L_x_3727) ;  /* 0x000000000f087348 */ /* 0x000fea0003c00000 */
[----:B------:R0:W1:Y:S02]  /*2eaa0*/  SHFL.IDX P6, R14, R13, R12, R11 ;  /* 0x0000000c0d0e7389 */ /* 0x00006400000c000b */
[----:B01----:R-:W-:Y:S01]  /*2eab0*/  ENDCOLLECTIVE ;  /* 0x000000000000791b */ /* 0x003fe20003800000 */
.L_x_3727:
        /* <DEDUP_REMOVED lines=17> */
.L_x_3728:
[----:B------:R-:W-:Y:S02]  /*2ebd0*/  IMAD.MOV.U32 R13, RZ, RZ, R6 ;  /* 0x000000ffff0d7224 */ /* 0x000fe400078e0006 */
[----:B------:R-:W-:Y:S01]  /*2ebe0*/  IMAD.MOV.U32 R12, RZ, RZ, 0x4 ;  /* 0x00000004ff0c7424 */ /* 0x000fe200078e00ff */
[----:B------:R-:W-:-:S13]  /*2ebf0*/  IADD3 R2, P3, R14, R0, RZ ;  /* 0x000000000e027210 */ /* 0x000fda0007f7e0ff */
[----:B------:R-:W-:Y:S05]  /*2ec00*/  WARPSYNC.COLLECTIVE R15, `(.L_x_3729) ;  /* 0x000000000f087348 */ /* 0x000fea0003c00000 */
[----:B------:R0:W1:Y:S02]  /*2ec10*/  SHFL.IDX P6, R14, R13, R12, R11 ;  /* 0x0000000c0d0e7389 */ /* 0x00006400000c000b */
[----:B01----:R-:W-:Y:S01]  /*2ec20*/  ENDCOLLECTIVE ;  /* 0x000000000000791b */ /* 0x003fe20003800000 */
.L_x_3729:
        /* <DEDUP_REMOVED lines=17> */
.L_x_3730:
[----:B------:R-:W-:Y:S02]  /*2ed40*/  IMAD.MOV.U32 R13, RZ, RZ, R6 ;  /* 0x000000ffff0d7224 */ /* 0x000fe400078e0006 */
[----:B------:R-:W-:Y:S01]  /*2ed50*/  IMAD.MOV.U32 R12, RZ, RZ, 0x5 ;  /* 0x00000005ff0c7424 */ /* 0x000fe200078e00ff */
[----:B------:R-:W-:-:S13]  /*2ed60*/  IADD3 R2, P3, R14, R0, RZ ;  /* 0x000000000e027210 */ /* 0x000fda0007f7e0ff */
[----:B------:R-:W-:Y:S05]  /*2ed70*/  WARPSYNC.COLLECTIVE R15, `(.L_x_3731) ;  /* 0x000000000f087348 */ /* 0x000fea0003c00000 */
[----:B------:R0:W1:Y:S02]  /*2ed80*/  SHFL.IDX P6, R14, R13, R12, R11 ;  /* 0x0000000c0d0e7389 */ /* 0x00006400000c000b */
[----:B01----:R-:W-:Y:S01]  /*2ed90*/  ENDCOLLECTIVE ;  /* 0x000000000000791b */ /* 0x003fe20003800000 */
.L_x_3731:
        /* <DEDUP_REMOVED lines=12> */
.L_x_3732:
        /* <DEDUP_REMOVED lines=9> */
.L_x_3623:
[----:B-1----:R1:W2:Y:S02]  /*2eef0*/  SYNCS.PHASECHK.TRANS64.TRYWAIT P0, [R10+URZ+0x32440], R20 ;  /* 0x032440140a0075a7 */ /* 0x0022a4000800017f */
[----:B--2---:R-:W-:Y:S05]  /*2ef00*/  @!P0 NANOSLEEP.SYNCS 0x989680 ;  /* 0x009896800000895d */ /* 0x004fea0003900000 */
[----:B------:R-:W2:Y:S02]  /*2ef10*/  @!P0 SYNCS.PHASECHK.TRANS64 P0, [R10+URZ+0x32440], R20 ;  /* 0x032440140a0085a7 */ /* 0x000ea4000800007f */
[----:B--2---:R-:W-:Y:S05]  /*2ef20*/  @!P0 BRA `(.L_x_3623) ;  /* 0xfffffffc00f08947 */ /* 0x004fea000383ffff */
[----:B------:R-:W-:Y:S05]  /*2ef30*/  BRA `(.L_x_3734) ;  /* 0xffffffb4003c7947 */ /* 0x000fea000383ffff */
.L_x_3624:
        /* <DEDUP_REMOVED lines=8> */
.L_x_3736:
[----:B------:R-:W-:Y:S05]  /*2efc0*/  BSYNC B1 ;  /* 0x0000000000017941 */ /* 0x000fea0003800000 */
.L_x_3735:
        /* <DEDUP_REMOVED lines=9> */
.L_x_3737:
[----:B------:R-:W-:Y:S02]  /*2f060*/  IMAD.MOV.U32 R13, RZ, RZ, R8 ;  /* 0x000000ffff0d7224 */ /* 0x000fe400078e0008 */
[----:B------:R-:W-:Y:S02]  /*2f070*/  IMAD.MOV.U32 R12, RZ, RZ, 0x1 ;  /* 0x00000001ff0c7424 */ /* 0x000fe400078e00ff */
[----:B------:R-:W-:-:S07]  /*2f080*/  IMAD.MOV.U32 R2, RZ, RZ, R14 ;  /* 0x000000ffff027224 */ /* 0x000fce00078e000e */
[----:B------:R-:W-:Y:S05]  /*2f090*/  WARPSYNC.COLLECTIVE R15, `(.L_x_3738) ;  /* 0x000000000f087348 */ /* 0x000fea0003c00000 */
[----:B------:R0:W1:Y:S02]  /*2f0a0*/  SHFL.IDX P6, R14, R13, R12, R11 ;  /* 0x0000000c0d0e7389 */ /* 0x00006400000c000b */
[----:B01----:R-:W-:Y:S01]  /*2f0b0*/  ENDCOLLECTIVE ;  /* 0x000000000000791b */ /* 0x003fe20003800000 */
.L_x_3738:
        /* <DEDUP_REMOVED lines=11> */
.L_x_3739:
[----:B------:R-:W-:Y:S02]  /*2f170*/  IMAD.MOV.U32 R13, RZ, RZ, R8 ;  /* 0x000000ffff0d7224 */ /* 0x000fe400078e0008 */
[----:B------:R-:W-:Y:S02]  /*2f180*/  IMAD.MOV.U32 R12, RZ, RZ, 0x2 ;  /* 0x00000002ff0c7424 */ /* 0x000fe400078e00ff */
[----:B------:R-:W-:-:S07]  /*2f190*/  IMAD.MOV.U32 R2, RZ, RZ, R14 ;  /* 0x000000ffff027224 */ /* 0x000fce00078e000e */
[----:B------:R-:W-:Y:S05]  /*2f1a0*/  WARPSYNC.COLLECTIVE R15, `(.L_x_3740) ;  /* 0x000000000f087348 */ /* 0x000fea0003c00000 */
[----:B------:R0:W1:Y:S02]  /*2f1b0*/  SHFL.IDX P6, R14, R13, R12, R11 ;  /* 0x0000000c0d0e7389 */ /* 0x00006400000c000b */
[----:B01----:R-:W-:Y:S01]  /*2f1c0*/  ENDCOLLECTIVE ;  /* 0x000000000000791b */ /* 0x003fe20003800000 */
.L_x_3740:
        /* <DEDUP_REMOVED lines=11> */
.L_x_3741:
[----:B------:R-:W-:Y:S02]  /*2f280*/  IMAD.MOV.U32 R13, RZ, RZ, R8 ;  /* 0x000000ffff0d7224 */ /* 0x000fe400078e0008 */
[----:B------:R-:W-:Y:S02]  /*2f290*/  IMAD.MOV.U32 R12, RZ, RZ, 0x3 ;  /* 0x00000003ff0c7424 */ /* 0x000fe400078e00ff */
[----:B------:R-:W-:-:S07]  /*2f2a0*/  IMAD.MOV.U32 R2, RZ, RZ, R14 ;  /* 0x000000ffff027224 */ /* 0x000fce00078e000e */
[----:B------:R-:W-:Y:S05]  /*2f2b0*/  WARPSYNC.COLLECTIVE R15, `(.L_x_3742) ;  /* 0x000000000f087348 */ /* 0x000fea0003c00000 */
[----:B------:R0:W1:Y:S02]  /*2f2c0*/  SHFL.IDX P6, R14, R13, R12, R11 ;  /* 0x0000000c0d0e7389 */ /* 0x00006400000c000b */
[----:B01----:R-:W-:Y:S01]  /*2f2d0*/  ENDCOLLECTIVE ;  /* 0x000000000000791b */ /* 0x003fe20003800000 */
.L_x_3742:
        /* <DEDUP_REMOVED lines=11> */
.L_x_3743:
[----:B------:R-:W-:Y:S02]  /*2f390*/  IMAD.MOV.U32 R13, RZ, RZ, R8 ;  /* 0x000000ffff0d7224 */ /* 0x000fe400078e0008 */
[----:B------:R-:W-:Y:S02]  /*2f3a0*/  IMAD.MOV.U32 R12, RZ, RZ, 0x4 ;  /* 0x00000004ff0c7424 */ /* 0x000fe400078e00ff */
[----:B------:R-:W-:-:S07]  /*2f3b0*/  IMAD.MOV.U32 R2, RZ, RZ, R14 ;  /* 0x000000ffff027224 */ /* 0x000fce00078e000e */
[----:B------:R-:W-:Y:S05]  /*2f3c0*/  WARPSYNC.COLLECTIVE R15, `(.L_x_3744) ;  /* 0x000000000f087348 */ /* 0x000fea0003c00000 */
[----:B------:R0:W1:Y:S02]  /*2f3d0*/  SHFL.IDX P6, R14, R13, R12, R11 ;  /* 0x0000000c0d0e7389 */ /* 0x00006400000c000b */
[----:B01----:R-:W-:Y:S01]  /*2f3e0*/  ENDCOLLECTIVE ;  /* 0x000000000000791b */ /* 0x003fe20003800000 */
.L_x_3744:
        /* <DEDUP_REMOVED lines=11> */
.L_x_3745:
[----:B------:R-:W-:Y:S02]  /*2f4a0*/  IMAD.MOV.U32 R13, RZ, RZ, R8 ;  /* 0x000000ffff0d7224 */ /* 0x000fe400078e0008 */
[----:B------:R-:W-:Y:S02]  /*2f4b0*/  IMAD.MOV.U32 R12, RZ, RZ, 0x5 ;  /* 0x00000005ff0c7424 */ /* 0x000fe400078e00ff */
[----:B------:R-:W-:-:S07]  /*2f4c0*/  IMAD.MOV.U32 R2, RZ, RZ, R14 ;  /* 0x000000ffff027224 */ /* 0x000fce00078e000e */
[----:B------:R-:W-:Y:S05]  /*2f4d0*/  WARPSYNC.COLLECTIVE R15, `(.L_x_3746) ;  /* 0x000000000f087348 */ /* 0x000fea0003c00000 */
[----:B------:R0:W1:Y:S02]  /*2f4e0*/  SHFL.IDX P6, R14, R13, R12, R11 ;  /* 0x0000000c0d0e7389 */ /* 0x00006400000c000b */
[----:B01----:R-:W-:Y:S01]  /*2f4f0*/  ENDCOLLECTIVE ;  /* 0x000000000000791b */ /* 0x003fe20003800000 */
.L_x_3746:
        /* <DEDUP_REMOVED lines=11> */
.L_x_3747:
[----:B------:R-:W-:Y:S05]  /*2f5b0*/  BRA `(.L_x_3748) ;  /* 0xffffffb000647947 */ /* 0x000fea000383ffff */
.L_x_3629:
[----:B---3--:R3:W4:Y:S02]  /*2f5c0*/  SYNCS.PHASECHK.TRANS64.TRYWAIT P0, [R10+URZ+0x32460], R20 ;  /* 0x032460140a0075a7 */ /* 0x008724000800017f */
[----:B----4-:R-:W-:Y:S05]  /*2f5d0*/  @!P0 NANOSLEEP.SYNCS 0x989680 ;  /* 0x009896800000895d */ /* 0x010fea0003900000 */
[----:B------:R-:W4:Y:S02]  /*2f5e0*/  @!P0 SYNCS.PHASECHK.TRANS64 P0, [R10+URZ+0x32460], R20 ;  /* 0x032460140a0085a7 */ /* 0x000f24000800007f */
[----:B----4-:R-:W-:Y:S05]  /*2f5f0*/  @!P0 BRA `(.L_x_3629) ;  /* 0xfffffffc00f08947 */ /* 0x010fea000383ffff */
[----:B------:R-:W-:Y:S05]  /*2f600*/  BRA `(.L_x_3749) ;  /* 0xffffffb000b07947 */ /* 0x000fea000383ffff */
.L_x_3630:
        /* <DEDUP_REMOVED lines=8> */
.L_x_3751:
[----:B------:R-:W-:Y:S05]  /*2f690*/  BSYNC B1 ;  /* 0x0000000000017941 */ /* 0x000fea0003800000 */
.L_x_3750:
        /* <DEDUP_REMOVED lines=9> */
.L_x_3752:
[----:B------:R-:W-:Y:S02]  /*2f730*/  IMAD.MOV.U32 R13, RZ, RZ, R25 ;  /* 0x000000ffff0d7224 */ /* 0x000fe400078e0019 */
[----:B------:R-:W-:Y:S01]  /*2f740*/  IMAD.MOV.U32 R12, RZ, RZ, 0x1 ;  /* 0x00000001ff0c7424 */ /* 0x000fe200078e00ff */
[----:B------:R-:W-:-:S13]  /*2f750*/  IADD3 R2, P0, R14, R0, RZ ;  /* 0x000000000e027210 */ /* 0x000fda0007f1e0ff */
[----:B------:R-:W-:Y:S05]  /*2f760*/  WARPSYNC.COLLECTIVE R15, `(.L_x_3753) ;  /* 0x000000000f087348 */ /* 0x000fea0003c00000 */
[----:B------:R0:W1:Y:S02]  /*2f770*/  SHFL.IDX P6, R14, R13, R12, R11 ;  /* 0x0000000c0d0e7389 */ /* 0x00006400000c000b */
[----:B01----:R-:W-:Y:S01]  /*2f780*/  ENDCOLLECTIVE ;  /* 0x000000000000791b */ /* 0x003fe20003800000 */
.L_x_3753:
        /* <DEDUP_REMOVED lines=13> */
.L_x_3754:
[----:B------:R-:W-:Y:S02]  /*2f860*/  IMAD.MOV.U32 R13, RZ, RZ, R25 ;  /* 0x000000ffff0d7224 */ /* 0x000fe400078e0019 */
[----:B------:R-:W-:Y:S01]  /*2f870*/  IMAD.MOV.U32 R12, RZ, RZ, 0x2 ;  /* 0x00000002ff0c7424 */ /* 0x000fe200078e00ff */
[----:B------:R-:W-:-:S13]  /*2f880*/  IADD3 R2, P0, R14, R0, RZ ;  /* 0x000000000e027210 */ /* 0x000fda0007f1e0ff */
[----:B------:R-:W-:Y:S05]  /*2f890*/  WARPSYNC.COLLECTIVE R15, `(.L_x_3755) ;  /* 0x000000000f087348 */ /* 0x000fea0003c00000 */
[----:B------:R0:W1:Y:S02]  /*2f8a0*/  SHFL.IDX P6, R14, R13, R12, R11 ;  /* 0x0000000c0d0e7389 */ /* 0x00006400000c000b */
[----:B01----:R-:W-:Y:S01]  /*2f8b0*/  ENDCOLLECTIVE ;  /* 0x000000000000791b */ /* 0x003fe20003800000 */
.L_x_3755:
        /* <DEDUP_REMOVED lines=13> */
.L_x_3756:
[----:B------:R-:W-:Y:S02]  /*2f990*/  IMAD.MOV.U32 R13, RZ, RZ, R25 ;  /* 0x000000ffff0d7224 */ /* 0x000fe400078e0019 */
[----:B------:R-:W-:Y:S02]  /*2f9a0*/  IMAD.MOV.U32 R12, RZ, RZ, 0x3 ;  /* 0x00000003ff0c7424 */ /* 0x000fe400078e00ff */
[----:B------:R-:W-:-:S07]  /*2f9b0*/  IMAD.MOV.U32 R8, RZ, RZ, R14 ;  /* 0x000000ffff087224 */ /* 0x000fce00078e000e */
[----:B------:R-:W-:Y:S05]  /*2f9c0*/  WARPSYNC.COLLECTIVE R15, `(.L_x_3757) ;  /* 0x000000000f087348 */ /* 0x000fea0003c00000 */
[----:B------:R0:W1:Y:S02]  /*2f9d0*/  SHFL.IDX P6, R14, R13, R12, R11 ;  /* 0x0000000c0d0e7389 */ /* 0x00006400000c000b */
[----:B01----:R-:W-:Y:S01]  /*2f9e0*/  ENDCOLLECTIVE ;  /* 0x000000000000791b */ /* 0x003fe20003800000 */
.L_x_3757:
        /* <DEDUP_REMOVED lines=14> */
.L_x_3758:
[----:B------:R-:W-:Y:S02]  /*2fad0*/  IMAD.MOV.U32 R13, RZ, RZ, R25 ;  /* 0x000000ffff0d7224 */ /* 0x000fe400078e0019 */
[----:B------:R-:W-:Y:S01]  /*2fae0*/  IMAD.MOV.U32 R12, RZ, RZ, 0x4 ;  /* 0x00000004ff0c7424 */ /* 0x000fe200078e00ff */
[----:B------:R-:W-:-:S13]  /*2faf0*/  IADD3 R2, P0, R14, R0, RZ ;  /* 0x000000000e027210 */ /* 0x000fda0007f1e0ff */
[----:B------:R-:W-:Y:S05]  /*2fb00*/  WARPSYNC.COLLECTIVE R15, `(.L_x_3759) ;  /* 0x000000000f087348 */ /* 0x000fea0003c00000 */
[----:B------:R0:W1:Y:S02]  /*2fb10*/  SHFL.IDX P6, R14, R13, R12, R11 ;  /* 0x0000000c0d0e7389 */ /* 0x00006400000c000b */
[----:B01----:R-:W-:Y:S01]  /*2fb20*/  ENDCOLLECTIVE ;  /* 0x000000000000791b */ /* 0x003fe20003800000 */
.L_x_3759:
        /* <DEDUP_REMOVED lines=13> */
.L_x_3760:
[----:B------:R-:W-:Y:S02]  /*2fc00*/  IMAD.MOV.U32 R13, RZ, RZ, R25 ;  /* 0x000000ffff0d7224 */ /* 0x000fe400078e0019 */
[----:B------:R-:W-:Y:S01]  /*2fc10*/  IMAD.MOV.U32 R12, RZ, RZ, 0x5 ;  /* 0x00000005ff0c7424 */ /* 0x000fe200078e00ff */
[----:B------:R-:W-:-:S13]  /*2fc20*/  IADD3 R2, P0, R14, R0, RZ ;  /* 0x000000000e027210 */ /* 0x000fda0007f1e0ff */
[----:B------:R-:W-:Y:S05]  /*2fc30*/  WARPSYNC.COLLECTIVE R15, `(.L_x_3761) ;  /* 0x000000000f087348 */ /* 0x000fea0003c00000 */
[----:B------:R0:W1:Y:S02]  /*2fc40*/  SHFL.IDX P6, R14, R13, R12, R11 ;  /* 0x0000000c0d0e7389 */ /* 0x00006400000c000b */
[----:B01----:R-:W-:Y:S01]  /*2fc50*/  ENDCOLLECTIVE ;  /* 0x000000000000791b */ /* 0x003fe20003800000 */
.L_x_3761:
        /* <DEDUP_REMOVED lines=13> */
.L_x_3762:
[----:B------:R-:W-:Y:S05]  /*2fd30*/  BRA `(.L_x_3763) ;  /* 0xffffffac00f07947 */ /* 0x000fea000383ffff */
.L_x_3638:
        /* <DEDUP_REMOVED lines=8> */
.L_x_3765:
[----:B------:R-:W-:Y:S05]  /*2fdc0*/  BSYNC B0 ;  /* 0x0000000000007941 */ /* 0x000fea0003800000 */
.L_x_3764:
        /* <DEDUP_REMOVED lines=9> */
.L_x_3766:
        /* <DEDUP_REMOVED lines=24> */
.L_x_3767:
[----:B------:R-:W-:Y:S01]  /*2ffe0*/  IMAD.MOV.U32 R12, RZ, RZ, 0x2 ;  /* 0x00000002ff0c7424 */ /* 0x000fe200078e00ff */
[----:B------:R-:W-:-:S05]  /*2fff0*/  SEL R14, R14, RZ, P1 ;  /* 0x000000ff0e0e7207 */ /* 0x000fca0000800000 */
[----:B------:R-:W-:-:S04]  /*30000*/  IMAD.IADD R5, R13, 0x1, R14 ;  /* 0x000000010d057824 */ /* 0x000fc800078e020e */
[----:B------:R-:W-:-:S07]  /*30010*/  IMAD.MOV.U32 R13, RZ, RZ, R5 ;  /* 0x000000ffff0d7224 */ /* 0x000fce00078e0005 */
[----:B------:R-:W-:Y:S05]  /*30020*/  WARPSYNC.COLLECTIVE R15, `(.L_x_3768) ;  /* 0x000000000f087348 */ /* 0x000fea0003c00000 */
[----:B------:R0:W1:Y:S02]  /*30030*/  SHFL.UP P6, R14, R13, R12, R11 ;  /* 0x0400000c0d0e7389 */ /* 0x00006400000c000b */
[----:B01----:R-:W-:Y:S01]  /*30040*/  ENDCOLLECTIVE ;  /* 0x000000000000791b */ /* 0x003fe20003800000 */
.L_x_3768:
[----:B------:R-:W-:Y:S01]  /*30050*/  IMAD.MOV.U32 R12, RZ, RZ, 0x4 ;  /* 0x00000004ff0c7424 */ /* 0x000fe200078e00ff */
[----:B------:R-:W-:-:S05]  /*30060*/  SEL R2, R14, RZ, P2 ;  /* 0x000000ff0e027207 */ /* 0x000fca0001000000 */
[----:B------:R-:W-:-:S04]  /*30070*/  IMAD.IADD R2, R5, 0x1, R2 ;  /* 0x0000000105027824 */ /* 0x000fc800078e0202 */
[----:B------:R-:W-:-:S07]  /*30080*/  IMAD.MOV.U32 R13, RZ, RZ, R2 ;  /* 0x000000ffff0d7224 */ /* 0x000fce00078e0002 */
[----:B------:R-:W-:Y:S05]  /*30090*/  WARPSYNC.COLLECTIVE R15, `(.L_x_3769) ;  /* 0x000000000f087348 */ /* 0x000fea0003c00000 */
[----:B------:R0:W1:Y:S02]  /*300a0*/  SHFL.UP P6, R14, R13, R12, R11 ;  /* 0x0400000c0d0e7389 */ /* 0x00006400000c000b */
[----:B01----:R-:W-:Y:S01]  /*300b0*/  ENDCOLLECTIVE ;  /* 0x000000000000791b */ /* 0x003fe20003800000 */
.L_x_3769:
[----:B------:R-:W-:Y:S01]  /*300c0*/  IMAD.MOV.U32 R12, RZ, RZ, 0x8 ;  /* 0x00000008ff0c7424 */ /* 0x000fe200078e00ff */
[----:B------:R-:W-:-:S05]  /*300d0*/  SEL R3, R14, RZ, P3 ;  /* 0x000000ff0e037207 */ /* 0x000fca0001800000 */
[----:B------:R-:W-:-:S04]  /*300e0*/  IMAD.IADD R3, R2, 0x1, R3 ;  /* 0x0000000102037824 */ /* 0x000fc800078e0203 */
[----:B------:R-:W-:-:S07]  /*300f0*/  IMAD.MOV.U32 R13, RZ, RZ, R3 ;  /* 0x000000ffff0d7224 */ /* 0x000fce00078e0003 */
[----:B------:R-:W-:Y:S05]  /*30100*/  WARPSYNC.COLLECTIVE R15, `(.L_x_3770) ;  /* 0x000000000f087348 */ /* 0x000fea0003c00000 */
[----:B------:R0:W1:Y:S02]  /*30110*/  SHFL.UP P6, R14, R13, R12, R11 ;  /* 0x0400000c0d0e7389 */ /* 0x00006400000c000b */
[----:B01----:R-:W-:Y:S01]  /*30120*/  ENDCOLLECTIVE ;  /* 0x000000000000791b */ /* 0x003fe20003800000 */
.L_x_3770:
[----:B------:R-:W-:Y:S01]  /*30130*/  IMAD.MOV.U32 R12, RZ, RZ, 0x10 ;  /* 0x00000010ff0c7424 */ /* 0x000fe200078e00ff */
[----:B------:R-:W-:-:S05]  /*30140*/  SEL R14, R14, RZ, P4 ;  /* 0x000000ff0e0e7207 */ /* 0x000fca0002000000 */
[----:B------:R-:W-:-:S04]  /*30150*/  IMAD.IADD R5, R3, 0x1, R14 ;  /* 0x0000000103057824 */ /* 0x000fc800078e020e */
[----:B------:R-:W-:-:S07]  /*30160*/  IMAD.MOV.U32 R13, RZ, RZ, R5 ;  /* 0x000000ffff0d7224 */ /* 0x000fce00078e0005 */
[----:B------:R-:W-:Y:S05]  /*30170*/  WARPSYNC.COLLECTIVE R15, `(.L_x_3771) ;  /* 0x000000000f087348 */ /* 0x000fea0003c00000 */
[----:B------:R0:W1:Y:S02]  /*30180*/  SHFL.UP P6, R14, R13, R12, R11 ;  /* 0x0400000c0d0e7389 */ /* 0x00006400000c000b */
[----:B01----:R-:W-:Y:S01]  /*30190*/  ENDCOLLECTIVE ;  /* 0x000000000000791b */ /* 0x003fe20003800000 */
.L_x_3771:
        /* <DEDUP_REMOVED lines=8> */
.L_x_3772:
[----:B------:R-:W-:Y:S05]  /*30220*/  BRA `(.L_x_3773) ;  /* 0xffffffb0004c7947 */ /* 0x000fea000383ffff */
.L_x_3641:
[----:B------:R-:W-:Y:S01]  /*30230*/  BSSY B0, `(.L_x_3774) ;  /* 0x0000007000007945 */ /* 0x000fe20003800000 */
[----:B------:R-:W-:Y:S02]  /*30240*/  IMAD.MOV.U32 R12, RZ, RZ, 0x1 ;  /* 0x00000001ff0c7424 */ /* 0x000fe400078e00ff */
[----:B------:R-:W-:Y:S02]  /*30250*/  IMAD.MOV.U32 R11, RZ, RZ, RZ ;  /* 0x000000ffff0b7224 */ /* 0x000fe400078e00ff */
[----:B------:R-:W-:-:S07]  /*30260*/  IMAD.MOV.U32 R15, RZ, RZ, -0x1 ;  /* 0xffffffffff0f7424 */ /* 0x000fce00078e00ff */
[----:B-12---:R-:W-:Y:S05]  /*30270*/  WARPSYNC.COLLECTIVE R15, `(.L_x_3775) ;  /* 0x000000000f087348 */ /* 0x006fea0003c00000 */
[----:B------:R0:W3:Y:S02]  /*30280*/  SHFL.UP P6, R14, R13, R12, R11 ;  /* 0x0400000c0d0e7389 */ /* 0x0000e400000c000b */
[----:B0123--:R-:W-:Y:S01]  /*30290*/  ENDCOLLECTIVE ;  /* 0x000000000000791b */ /* 0x00ffe20003800000 */
.L_x_3775:
[----:B------:R-:W-:Y:S05]  /*302a0*/  BSYNC B0 ;  /* 0x0000000000007941 */ /* 0x000fea0003800000 */
.L_x_3774:
        /* <DEDUP_REMOVED lines=8> */
.L_x_3776:
[----:B------:R-:W-:Y:S01]  /*30330*/  IMAD.MOV.U32 R12, RZ, RZ, 0x4 ;  /* 0x00000004ff0c7424 */ /* 0x000fe200078e00ff */
[----:B------:R-:W-:-:S05]  /*30340*/  SEL R2, R14, RZ, P2 ;  /* 0x000000ff0e027207 */ /* 0x000fca0001000000 */
[----:B------:R-:W-:-:S04]  /*30350*/  IMAD.IADD R2, R13, 0x1, R2 ;  /* 0x000000010d027824 */ /* 0x000fc800078e0202 */
[----:B------:R-:W-:-:S07]  /*30360*/  IMAD.MOV.U32 R13, RZ, RZ, R2 ;  /* 0x000000ffff0d7224 */ /* 0x000fce00078e0002 */
[----:B------:R-:W-:Y:S05]  /*30370*/  WARPSYNC.COLLECTIVE R15, `(.L_x_3777) ;  /* 0x000000000f087348 */ /* 0x000fea0003c00000 */
[----:B------:R0:W1:Y:S02]  /*30380*/  SHFL.UP P6, R14, R13, R12, R11 ;  /* 0x0400000c0d0e7389 */ /* 0x00006400000c000b */
[----:B01----:R-:W-:Y:S01]  /*30390*/  ENDCOLLECTIVE ;  /* 0x000000000000791b */ /* 0x003fe20003800000 */
.L_x_3777:
[----:B------:R-:W-:Y:S01]  /*303a0*/  IMAD.MOV.U32 R12, RZ, RZ, 0x8 ;  /* 0x00000008ff0c7424 */ /* 0x000fe200078e00ff */
[----:B------:R-:W-:-:S05]  /*303b0*/  SEL R3, R14, RZ, P3 ;  /* 0x000000ff0e037207 */ /* 0x000fca0001800000 */
[----:B------:R-:W-:-:S04]  /*303c0*/  IMAD.IADD R3, R2, 0x1, R3 ;  /* 0x0000000102037824 */ /* 0x000fc800078e0203 */
[----:B------:R-:W-:-:S07]  /*303d0*/  IMAD.MOV.U32 R13, RZ, RZ, R3 ;  /* 0x000000ffff0d7224 */ /* 0x000fce00078e0003 */
[----:B------:R-:W-:Y:S05]  /*303e0*/  WARPSYNC.COLLECTIVE R15, `(.L_x_3778) ;  /* 0x000000000f087348 */ /* 0x000fea0003c00000 */
[----:B------:R0:W1:Y:S02]  /*303f0*/  SHFL.UP P6, R14, R13, R12, R11 ;  /* 0x0400000c0d0e7389 */ /* 0x00006400000c000b */
[----:B01----:R-:W-:Y:S01]  /*30400*/  ENDCOLLECTIVE ;  /* 0x000000000000791b */ /* 0x003fe20003800000 */
.L_x_3778:
[----:B------:R-:W-:Y:S01]  /*30410*/  IMAD.MOV.U32 R12, RZ, RZ, 0x10 ;  /* 0x00000010ff0c7424 */ /* 0x000fe200078e00ff */
[----:B------:R-:W-:-:S05]  /*30420*/  SEL R14, R14, RZ, P4 ;  /* 0x000000ff0e0e7207 */ /* 0x000fca0002000000 */
[----:B------:R-:W-:-:S04]  /*30430*/  IMAD.IADD R5, R3, 0x1, R14 ;  /* 0x0000000103057824 */ /* 0x000fc800078e020e */
[----:B------:R-:W-:-:S07]  /*30440*/  IMAD.MOV.U32 R13, RZ, RZ, R5 ;  /* 0x000000ffff0d7224 */ /* 0x000fce00078e0005 */
[----:B------:R-:W-:Y:S05]  /*30450*/  WARPSYNC.COLLECTIVE R15, `(.L_x_3779) ;  /* 0x000000000f087348 */ /* 0x000fea0003c00000 */
[----:B------:R0:W1:Y:S02]  /*30460*/  SHFL.UP P6, R14, R13, R12, R11 ;  /* 0x0400000c0d0e7389 */ /* 0x00006400000c000b */
[----:B01----:R-:W-:Y:S01]  /*30470*/  ENDCOLLECTIVE ;  /* 0x000000000000791b */ /* 0x003fe20003800000 */
.L_x_3779:
        /* <DEDUP_REMOVED lines=8> */
.L_x_3780:
[----:B------:R-:W-:Y:S05]  /*30500*/  BRA `(.L_x_3781) ;  /* 0xffffffb000387947 */ /* 0x000fea000383ffff */
.L_x_3643:
[----:B------:R-:W-:Y:S01]  /*30510*/  BSSY B0, `(.L_x_3782) ;  /* 0x0000006000007945 */ /* 0x000fe20003800000 */
[----:B------:R-:W-:Y:S01]  /*30520*/  PLOP3.LUT P6, PT, P6, PT, PT, 0x8, 0x0 ;  /* 0x000000000000781c */ /* 0x000fe200037ce170 */
[----:B------:R-:W-:-:S12]  /*30530*/  IMAD.MOV.U32 R15, RZ, RZ, -0x1 ;  /* 0xffffffffff0f7424 */ /* 0x000fd800078e00ff */
[----:B012---:R-:W-:Y:S05]  /*30540*/  WARPSYNC.COLLECTIVE R15, `(.L_x_3783) ;  /* 0x000000000f087348 */ /* 0x007fea0003c00000 */
[----:B------:R-:W-:Y:S01]  /*30550*/  VOTE.ANY R14, PT, P6 ;  /* 0x00000000000e7806 */ /* 0x000fe200030e0100 */
[----:B012---:R-:W-:Y:S06]  /*30560*/  ENDCOLLECTIVE ;  /* 0x000000000000791b */ /* 0x007fec0003800000 */
.L_x_3783:
[----:B------:R-:W-:Y:S05]  /*30570*/  BSYNC B0 ;  /* 0x0000000000007941 */ /* 0x000fea0003800000 */
.L_x_3782:
        /* <DEDUP_REMOVED lines=8> */
.L_x_3784:
[----:B------:R-:W-:Y:S02]  /*30600*/  IMAD.IADD R19, R12, 0x1, R19 ;  /* 0x000000010c137824 */ /* 0x000fe400078e0213 */
[----:B------:R-:W-:Y:S02]  /*30610*/  IMAD.MOV.U32 R13, RZ, RZ, R4 ;  /* 0x000000ffff0d7224 */ /* 0x000fe400078e0004 */
[----:B------:R-:W-:-:S07]  /*30620*/  IMAD.MOV.U32 R17, RZ, RZ, R14 ;  /* 0x000000ffff117224 */ /* 0x000fce00078e000e */
[----:B------:R-:W-:Y:S05]  /*30630*/  WARPSYNC.COLLECTIVE R15, `(.L_x_3785) ;  /* 0x000000000f087348 */ /* 0x000fea0003c00000 */
[----:B------:R0:W1:Y:S02]  /*30640*/  SHFL.IDX P6, R14, R13, R12, R11 ;  /* 0x0000000c0d0e7389 */ /* 0x00006400000c000b */
[----:B01----:R-:W-:Y:S01]  /*30650*/  ENDCOLLECTIVE ;  /* 0x000000000000791b */ /* 0x003fe20003800000 */
.L_x_3785:
[----:B------:R-:W-:Y:S01]  /*30660*/  IMAD.MOV.U32 R4, RZ, RZ, R14 ;  /* 0x000000ffff047224 */ /* 0x000fe200078e000e */
[----:B------:R-:W-:Y:S06]  /*30670*/  BRA `(.L_x_3786) ;  /* 0xffffffb0001c7947 */ /* 0x000fec000383ffff */
.L_x_3645:
[----:B------:R-:W-:Y:S01]  /*30680*/  BSSY B0, `(.L_x_3787) ;  /* 0x0000007000007945 */ /* 0x000fe20003800000 */
[----:B------:R-:W-:Y:S02]  /*30690*/  IMAD.MOV.U32 R13, RZ, RZ, R2 ;  /* 0x000000ffff0d7224 */ /* 0x000fe400078e0002 */
[----:B------:R-:W-:Y:S02]  /*306a0*/  IMAD.MOV.U32 R11, RZ, RZ, 0x1f ;  /* 0x0000001fff0b7424 */ /* 0x000fe400078e00ff */
[----:B------:R-:W-:-:S07]  /*306b0*/  IMAD.MOV.U32 R15, RZ, RZ, -0x1 ;  /* 0xffffffffff0f7424 */ /* 0x000fce00078e00ff */
[----:B012-4-:R-:W-:Y:S05]  /*306c0*/  WARPSYNC.COLLECTIVE R15, `(.L_x_3788) ;  /* 0x000000000f087348 */ /* 0x017fea0003c00000 */
[----:B------:R3:W0:Y:S02]  /*306d0*/  SHFL.IDX P6, R14, R13, R12, R11 ;  /* 0x0000000c0d0e7389 */ /* 0x00062400000c000b */
[----:B01234-:R-:W-:Y:S01]  /*306e0*/  ENDCOLLECTIVE ;  /* 0x000000000000791b */ /* 0x01ffe20003800000 */
.L_x_3788:
[----:B------:R-:W-:Y:S05]  /*306f0*/  BSYNC B0 ;  /* 0x0000000000007941 */ /* 0x000fea0003800000 */
.L_x_3787:
[----:B------:R-:W-:Y:S01]  /*30700*/  IMAD.MOV.U32 R6, RZ, RZ, R14 ;  /* 0x000000ffff067224 */ /* 0x000fe200078e000e */
[----:B------:R-:W-:Y:S06]  /*30710*/  BRA `(.L_x_3644) ;  /* 0xffffffb0000c7947 */ /* 0x000fec000383ffff */
.L_x_3651:
[----:B0-----:R0:W4:Y:S02]  /*30720*/  SYNCS.PHASECHK.TRANS64.TRYWAIT P0, [R5+URZ+0x32420], R0 ;  /* 0x03242000050075a7 */ /* 0x001124000800017f */
[----:B----4-:R-:W-:Y:S05]  /*30730*/  @!P0 NANOSLEEP.SYNCS 0x989680 ;  /* 0x009896800000895d */ /* 0x010fea0003900000 */
[----:B------:R-:W4:Y:S02]  /*30740*/  @!P0 SYNCS.PHASECHK.TRANS64 P0, [R5+URZ+0x32420], R0 ;  /* 0x03242000050085a7 */ /* 0x000f24000800007f */
[----:B----4-:R-:W-:Y:S05]  /*30750*/  @!P0 BRA `(.L_x_3651) ;  /* 0xfffffffc00f08947 */ /* 0x010fea000383ffff */
[----:B------:R-:W-:Y:S05]  /*30760*/  BRA `(.L_x_3789) ;  /* 0xffffffb800647947 */ /* 0x000fea000383ffff */
.L_x_3652:
[----:B------:R-:W4:Y:S01]  /*30770*/  S2R R2, SR_TID.X ;  /* 0x0000000000027919 */ /* 0x000f220000002100 */
[----:B------:R-:W-:Y:S01]  /*30780*/  BSSY B0, `(.L_x_3790) ;  /* 0x000000a000007945 */ /* 0x000fe20003800000 */
[----:B------:R-:W-:Y:S02]  /*30790*/  IMAD.MOV.U32 R12, RZ, RZ, RZ ;  /* 0x000000ffff0c7224 */ /* 0x000fe400078e00ff */
[----:B------:R-:W-:Y:S02]  /*307a0*/  IMAD.MOV.U32 R11, RZ, RZ, 0x1f ;  /* 0x0000001fff0b7424 */ /* 0x000fe400078e00ff */
[----:B------:R-:W-:Y:S01]  /*307b0*/  IMAD.MOV.U32 R15, RZ, RZ, -0x1 ;  /* 0xffffffffff0f7424 */ /* 0x000fe200078e00ff */
[----:B----4-:R-:W-:-:S04]  /*307c0*/  SHF.R.U32.HI R2, RZ, 0x5, R2 ;  /* 0x00000005ff027819 */ /* 0x010fc80000011602 */
[----:B------:R-:W-:-:S05]  /*307d0*/  LOP3.LUT R2, R2, 0x3, RZ, 0xc0, !PT ;  /* 0x0000000302027812 */ /* 0x000fca00078ec0ff */
[----:B------:R-:W-:-:S07]  /*307e0*/  IMAD.MOV.U32 R13, RZ, RZ, R2 ;  /* 0x000000ffff0d7224 */ /* 0x000fce00078e0002 */
[----:B0123--:R-:W-:Y:S05]  /*307f0*/  WARPSYNC.COLLECTIVE R15, `(.L_x_3791) ;  /* 0x000000000f087348 */ /* 0x00ffea0003c00000 */
[----:B------:R4:W0:Y:S02]  /*30800*/  SHFL.IDX P6, R14, R13, R12, R11 ;  /* 0x0000000c0d0e7389 */ /* 0x00082400000c000b */
[----:B01234-:R-:W-:Y:S01]  /*30810*/  ENDCOLLECTIVE ;  /* 0x000000000000791b */ /* 0x01ffe20003800000 */
.L_x_3791:
[----:B------:R-:W-:Y:S05]  /*30820*/  BSYNC B0 ;  /* 0x0000000000007941 */ /* 0x000fea0003800000 */
.L_x_3790:
[----:B------:R-:W-:Y:S05]  /*30830*/  BRA `(.L_x_3792) ;  /* 0xffffffb8004c7947 */ /* 0x000fea000383ffff */
.L_x_3655:
[----:B------:R-:W-:Y:S01]  /*30840*/  BSSY B1, `(.L_x_3793) ;  /* 0x0000006000017945 */ /* 0x000fe20003800000 */
[----:B------:R-:W-:-:S07]  /*30850*/  IMAD.MOV.U32 R15, RZ, RZ, -0x1 ;  /* 0xffffffffff0f7424 */ /* 0x000fce00078e00ff */
[----:B0123--:R-:W-:Y:S05]  /*30860*/  WARPSYNC.COLLECTIVE R15, `(.L_x_3794) ;  /* 0x000000000f0c7348 */ /* 0x00ffea0003c00000 */
[----:B------:R-:W-:Y:S02]  /*30870*/  ELECT P6, UR62, PT ;  /* 0x00000000003e782f */ /* 0x000fe400038c0000 */
[----:B------:R-:W-:Y:S01]  /*30880*/  MOV R14, UR62 ;  /* 0x0000003e000e7c02 */ /* 0x000fe20008000f00 */
[----:B0123--:R-:W-:Y:S10]  /*30890*/  ENDCOLLECTIVE ;  /* 0x000000000000791b */ /* 0x00fff40003800000 */
.L_x_3794:
[----:B------:R-:W-:Y:S05]  /*308a0*/  BSYNC B1 ;  /* 0x0000000000017941 */ /* 0x000fea0003800000 */
.L_x_3793:
[----:B------:R-:W-:Y:S05]  /*308b0*/  BRA `(.L_x_3795) ;  /* 0xffffffb800447947 */ /* 0x000fea000383ffff */
.L_x_3657:
[----:B0-----:R0:W4:Y:S02]  /*308c0*/  SYNCS.PHASECHK.TRANS64.TRYWAIT P1, [R3+URZ+0x32440], R2 ;  /* 0x03244002030075a7 */ /* 0x001124000802017f */
[----:B----4-:R-:W-:Y:S05]  /*308d0*/  @!P1 NANOSLEEP.SYNCS 0x989680 ;  /* 0x009896800000995d */ /* 0x010fea0003900000 */
[----:B------:R-:W4:Y:S02]  /*308e0*/  @!P1 SYNCS.PHASECHK.TRANS64 P1, [R3+URZ+0x32440], R2 ;  /* 0x03244002030095a7 */ /* 0x000f24000802007f */
[----:B----4-:R-:W-:Y:S05]  /*308f0*/  @!P1 BRA `(.L_x_3657) ;  /* 0xfffffffc00f09947 */ /* 0x010fea000383ffff */
[----:B------:R-:W-:Y:S05]  /*30900*/  BRA `(.L_x_3796) ;  /* 0xffffffb8006c7947 */ /* 0x000fea000383ffff */
.L_x_3659:
[----:B----4-:R4:W0:Y:S02]  /*30910*/  SYNCS.PHASECHK.TRANS64.TRYWAIT P1, [R5+URZ+0x32440], R0 ;  /* 0x03244000050075a7 */ /* 0x010824000802017f */
[----:B0-----:R-:W-:Y:S05]  /*30920*/  @!P1 NANOSLEEP.SYNCS 0x989680 ;  /* 0x009896800000995d */ /* 0x001fea0003900000 */
[----:B------:R-:W0:Y:S02]  /*30930*/  @!P1 SYNCS.PHASECHK.TRANS64 P1, [R5+URZ+0x32440], R0 ;  /* 0x03244000050095a7 */ /* 0x000e24000802007f */
[----:B0-----:R-:W-:Y:S05]  /*30940*/  @!P1 BRA `(.L_x_3659) ;  /* 0xfffffffc00f09947 */ /* 0x001fea000383ffff */
[----:B------:R-:W-:Y:S05]  /*30950*/  BRA `(.L_x_3797) ;  /* 0xffffffb800787947 */ /* 0x000fea000383ffff */
.L_x_3661:
[----:B------:R0:W0:Y:S02]  /*30960*/  SYNCS.PHASECHK.TRANS64.TRYWAIT P1, [R3+URZ+0x32460], R2 ;  /* 0x03246002030075a7 */ /* 0x000024000802017f */
[----:B0-----:R-:W-:Y:S05]  /*30970*/  @!P1 NANOSLEEP.SYNCS 0x989680 ;  /* 0x009896800000995d */ /* 0x001fea0003900000 */
[----:B------:R-:W0:Y:S02]  /*30980*/  @!P1 SYNCS.PHASECHK.TRANS64 P1, [R3+URZ+0x32460], R2 ;  /* 0x03246002030095a7 */ /* 0x000e24000802007f */
[----:B0-----:R-:W-:Y:S05]  /*30990*/  @!P1 BRA `(.L_x_3661) ;  /* 0xfffffffc00f09947 */ /* 0x001fea000383ffff */
[----:B------:R-:W-:Y:S05]  /*309a0*/  BRA `(.L_x_3798) ;  /* 0xffffffb800747947 */ /* 0x000fea000383ffff */
        .type           $_ZN7cutlass13device_kernelIN5flash11enable_sm90INS1_16FlashAttnFwdSm90INS1_25CollectiveMainloopFwdSm90ILi2EN4cute5tupleIJNS5_1CILi1EEES8_S8_EEENS6_IJNS7_ILi128EEENS7_ILi96EEENS7_ILi64EEEEEELi256ENS_6half_tEfNS_4arch4Sm90ELb0ELb1ELb1ELb1ELb1ELb0ELb1ELb1ELb0ELb1ELb1ELb0EEENS1_21CollectiveEpilogueFwdINS6_IJSA_NS7_ILi256EEESB_EEES9_SE_SG_Li256ELb1ELb1ELb1ELb0EEENS1_36VarlenDynamicPersistentTileSchedulerILi128ELi96ELi256ELi128ELb1ELb1ELb1ELb1ELb0ELb1EEEEEEEEEvNT_6ParamsE$_ZZN5flash25CollectiveMainloopFwdSm90ILi2EN4cute5tupleIJNS1_1CILi1EEES4_S4_EEENS2_IJNS3_ILi128EEENS3_ILi96EEENS3_ILi64EEEEEELi256EN7cutlass6half_tEfNSA_4arch4Sm90ELb0ELb1ELb1ELb1ELb1ELb0ELb1ELb1ELb0ELb1ELb1ELb0EE3mmaINS_16FlashAttnFwdSm90ISE_NS_21CollectiveEpilogueFwdINS2_IJS6_NS3_ILi256EEES7_EEES5_SB_SD_Li256ELb1ELb1ELb1ELb0EEENS_36VarlenDynamicPersistentTileSchedulerILi128ELi96ELi256ELi128ELb1ELb1ELb1ELb1ELb0ELb1EEEE13SharedStorageENS1_6TensorINS1_11ArrayEngineIfLm128EEENS1_6LayoutINS2_IJNS2_IJNS3_ILi2EEEST_NS3_ILi32EEEEEES4_S4_EEENS2_IJNS2_IJS4_ST_NS3_ILi4EEEEEENS3_ILi0EEESZ_EEEEEEENS_7SoftmaxILi2ELi0EEEEEbRKNSE_6ParamsENSA_13PipelineAsyncILi2EEES19_RNSA_13PipelineStateILj2EEERT0_RT1_iRiRKNS_16SeqlenInfoQKNewKILb1ELb0EEENS2_IJiiiiEEERT_ENKUliT_T0_T1_E_clIZSF_ISO_S12_S14_EbS17_S19_S19_S1C_S1E_S1G_iS1H_S1L_S1M_S1O_EUlRS1P_iE1_NS3_ILb0EEENS3_ILb1EEEEEDaiS1P_S1Q_S1R_,@function
        .size           $_ZN7cutlass13device_kernelIN5flash11enable_sm90INS1_16FlashAttnFwdSm90INS1_25CollectiveMainloopFwdSm90ILi2EN4cute5tupleIJNS5_1CILi1EEES8_S8_EEENS6_IJNS7_ILi128EEENS7_ILi96EEENS7_ILi64EEEEEELi256ENS_6half_tEfNS_4arch4Sm90ELb0ELb1ELb1ELb1ELb1ELb0ELb1ELb1ELb0ELb1ELb1ELb0EEENS1_21CollectiveEpilogueFwdINS6_IJSA_NS7_ILi256EEESB_EEES9_SE_SG_Li256ELb1ELb1ELb1ELb0EEENS1_36VarlenDynamicPersistentTileSchedulerILi128ELi96ELi256ELi128ELb1ELb1ELb1ELb1ELb0ELb1EEEEEEEEEvNT_6ParamsE$_ZZN5flash25CollectiveMainloopFwdSm90ILi2EN4cute5tupleIJNS1_1CILi1EEES4_S4_EEENS2_IJNS3_ILi128EEENS3_ILi96EEENS3_ILi64EEEEEELi256EN7cutlass6half_tEfNSA_4arch4Sm90ELb0ELb1ELb1ELb1ELb1ELb0ELb1ELb1ELb0ELb1ELb1ELb0EE3mmaINS_16FlashAttnFwdSm90ISE_NS_21CollectiveEpilogueFwdINS2_IJS6_NS3_ILi256EEES7_EEES5_SB_SD_Li256ELb1ELb1ELb1ELb0EEENS_36VarlenDynamicPersistentTileSchedulerILi128ELi96ELi256ELi128ELb1ELb1ELb1ELb1ELb0ELb1EEEE13SharedStorageENS1_6TensorINS1_11ArrayEngineIfLm128EEENS1_6LayoutINS2_IJNS2_IJNS3_ILi2EEEST_NS3_ILi32EEEEEES4_S4_EEENS2_IJNS2_IJS4_ST_NS3_ILi4EEEEEENS3_ILi0EEESZ_EEEEEEENS_7SoftmaxILi2ELi0EEEEEbRKNSE_6ParamsENSA_13PipelineAsyncILi2EEES19_RNSA_13PipelineStateILj2EEERT0_RT1_iRiRKNS_16SeqlenInfoQKNewKILb1ELb0EEENS2_IJiiiiEEERT_ENKUliT_T0_T1_E_clIZSF_ISO_S12_S14_EbS17_S19_S19_S1C_S1E_S1G_iS1H_S1L_S1M_S1O_EUlRS1P_iE1_NS3_ILb0EEENS3_ILb1EEEEEDaiS1P_S1Q_S1R_,(.L_x_6567 - $_ZN7cutlass13device_kernelIN5flash11enable_sm90INS1_16FlashAttnFwdSm90INS1_25CollectiveMainloopFwdSm90ILi2EN4cute5tupleIJNS5_1CILi1EEES8_S8_EEENS6_IJNS7_ILi128EEENS7_ILi96EEENS7_ILi64EEEEEELi256ENS_6half_tEfNS_4arch4Sm90ELb0ELb1ELb1ELb1ELb1ELb0ELb1ELb1ELb0ELb1ELb1ELb0EEENS1_21CollectiveEpilogueFwdINS6_IJSA_NS7_ILi256EEESB_EEES9_SE_SG_Li256ELb1ELb1ELb1ELb0EEENS1_36VarlenDynamicPersistentTileSchedulerILi128ELi96ELi256ELi128ELb1ELb1ELb1ELb1ELb0ELb1EEEEEEEEEvNT_6ParamsE$_ZZN5flash25CollectiveMainloopFwdSm90ILi2EN4cute5tupleIJNS1_1CILi1EEES4_S4_EEENS2_IJNS3_ILi128EEENS3_ILi96EEENS3_ILi64EEEEEELi256EN7cutlass6half_tEfNSA_4arch4Sm90ELb0ELb1ELb1ELb1ELb1ELb0ELb1ELb1ELb0ELb1ELb1ELb0EE3mmaINS_16FlashAttnFwdSm90ISE_NS_21CollectiveEpilogueFwdINS2_IJS6_NS3_ILi256EEES7_EEES5_SB_SD_Li256ELb1ELb1ELb1ELb0EEENS_36VarlenDynamicPersistentTileSchedulerILi128ELi96ELi256ELi128ELb1ELb1ELb1ELb1ELb0ELb1EEEE13SharedStorageENS1_6TensorINS1_11ArrayEngineIfLm128EEENS1_6LayoutINS2_IJNS2_IJNS3_ILi2EEEST_NS3_ILi32EEEEEES4_S4_EEENS2_IJNS2_IJS4_ST_NS3_ILi4EEEEEENS3_ILi0EEESZ_EEEEEEENS_7SoftmaxILi2ELi0EEEEEbRKNSE_6ParamsENSA_13PipelineAsyncILi2EEES19_RNSA_13PipelineStateILj2EEERT0_RT1_iRiRKNS_16SeqlenInfoQKNewKILb1ELb0EEENS2_IJiiiiEEERT_ENKUliT_T0_T1_E_clIZSF_ISO_S12_S14_EbS17_S19_S19_S1C_S1E_S1G_iS1H_S1L_S1M_S1O_EUlRS1P_iE1_NS3_ILb0EEENS3_ILb1EEEEEDaiS1P_S1Q_S1R_)
$_ZN7cutlass13device_kernelIN5flash11enable_sm90INS1_16FlashAttnFwdSm90INS1_25CollectiveMainloopFwdSm90ILi2EN4cute5tupleIJNS5_1CILi1EEES8_S8_EEENS6_IJNS7_ILi128EEENS7_ILi96EEENS7_ILi64EEEEEELi256ENS_6half_tEfNS_4arch4Sm90ELb0ELb1ELb1ELb1ELb1ELb0ELb1ELb1ELb0ELb1ELb1ELb0EEENS1_21CollectiveEpilogueFwdINS6_IJSA_NS7_ILi256EEESB_EEES9_SE_SG_Li256ELb1ELb1ELb1ELb0EEENS1_36VarlenDynamicPersistentTileSchedulerILi128ELi96ELi256ELi128ELb1ELb1ELb1ELb1ELb0ELb1EEEEEEEEEvNT_6ParamsE$_ZZN5flash25CollectiveMainloopFwdSm90ILi2EN4cute5tupleIJNS1_1CILi1EEES4_S4_EEENS2_IJNS3_ILi128EEENS3_ILi96EEENS3_ILi64EEEEEELi256EN7cutlass6half_tEfNSA_4arch4Sm90ELb0ELb1ELb1ELb1ELb1ELb0ELb1ELb1ELb0ELb1ELb1ELb0EE3mmaINS_16FlashAttnFwdSm90ISE_NS_21CollectiveEpilogueFwdINS2_IJS6_NS3_ILi256EEES7_EEES5_SB_SD_Li256ELb1ELb1ELb1ELb0EEENS_36VarlenDynamicPersistentTileSchedulerILi128ELi96ELi256ELi128ELb1ELb1ELb1ELb1ELb0ELb1EEEE13SharedStorageENS1_6TensorINS1_11ArrayEngineIfLm128EEENS1_6LayoutINS2_IJNS2_IJNS3_ILi2EEEST_NS3_ILi32EEEEEES4_S4_EEENS2_IJNS2_IJS4_ST_NS3_ILi4EEEEEENS3_ILi0EEESZ_EEEEEEENS_7SoftmaxILi2ELi0EEEEEbRKNSE_6ParamsENSA_13PipelineAsyncILi2EEES19_RNSA_13PipelineStateILj2EEERT0_RT1_iRiRKNS_16SeqlenInfoQKNewKILb1ELb0EEENS2_IJiiiiEEERT_ENKUliT_T0_T1_E_clIZSF_ISO_S12_S14_EbS17_S19_S19_S1C_S1E_S1G_iS1H_S1L_S1M_S1O_EUlRS1P_iE1_NS3_ILb0EEENS3_ILb1EEEEEDaiS1P_S1Q_S1R_:
        /* <DEDUP_REMOVED lines=24> */
[----:B------:R0:W-:Y:S08]  /*30b30*/  ST.E desc[UR4][R6.64], R9 ;  /* 0x0000000906007985 */ /* 0x0001f0000c101904 */
[----:B------:R1:W-:Y:S01]  /*30b40*/  @!P0 ST.E desc[UR8][R6.64], RZ ;  /* 0x000000ff06008985 */ /* 0x0003e2000c101908 */
[----:B--2---:R-:W-:-:S05]  /*30b50*/  VIADD R19, R8, 0x1 ;  /* 0x0000000108137836 */ /* 0x004fca0000000000 */
[----:B------:R1:W-:Y:S01]  /*30b60*/  ST.E desc[UR6][R6.64+0x8], R19 ;  /* 0x0000081306007985 */ /* 0x0003e2000c101906 */
        /* <DEDUP_REMOVED lines=12> */
[----:B0-----:R-:W-:-:S07]  /*30c30*/  IMAD.MOV.U32 R9, RZ, RZ, R25 ;  /* 0x000000ffff097224 */ /* 0x001fce00078e0019 */
[----:B---3--:R1:W5:Y:S04]  /*30c40*/  LD.E R18, desc[UR4][R12.64] ;  /* 0x000000040c127980 */ /* 0x008368000c101900 */
[----:B------:R1:W5:Y:S01]  /*30c50*/  LD.E R20, desc[UR6][R12.64+0x4] ;  /* 0x000004060c147980 */ /* 0x000362000c101900 */
[----:B--2---:R-:W-:-:S04]  /*30c60*/  LOP3.LUT R8, R8, 0x1, RZ, 0xfc, !PT ;  /* 0x0000000108087812 */ /* 0x004fc800078efcff */
[----:B------:R-:W-:Y:S01]  /*30c70*/  ISETP.NE.AND P0, PT, R8, 0x3, PT ;  /* 0x000000030800780c */ /* 0x000fe20003f05270 */
[----:B------:R-:W-:-:S12]  /*30c80*/  IMAD.MOV.U32 R8, RZ, RZ, R24 ;  /* 0x000000ffff087224 */ /* 0x000fd800078e0018 */
[----:B-1----:R-:W-:Y:S05]  /*30c90*/  @!P0 BRA `(.L_x_3800) ;  /* 0x0000000000048947 */ /* 0x002fea0003800000 */
[----:B------:R-:W-:Y:S01]  /*30ca0*/  BPT.TRAP 0x1 ;  /* 0x000000040000795c */ /* 0x000fe20000300000 */
.L_x_3800:
[----:B------:R-:W-:Y:S05]  /*30cb0*/  BSYNC B2 ;  /* 0x0000000000027941 */ /* 0x000fea0003800000 */
.L_x_3799:
        /* <DEDUP_REMOVED lines=17> */
.L_x_3802:
[----:B------:R-:W-:Y:S05]  /*30dd0*/  BSYNC B2 ;  /* 0x0000000000027941 */ /* 0x000fea0003800000 */
.L_x_3801:
        /* <DEDUP_REMOVED lines=10> */
.L_x_3804:
[----:B------:R-:W-:Y:S05]  /*30e80*/  BSYNC B2 ;  /* 0x0000000000027941 */ /* 0x000fea0003800000 */
.L_x_3803:
[----:B------:R-:W2:Y:S04]  /*30e90*/  LDL.64 R12, [R0] ;  /* 0x00000000000c7983 */ /* 0x000ea80000100a00 */
[----:B0----5:R-:W3:Y:S01]  /*30ea0*/  LDL.64 R6, [R0+0x28] ;  /* 0x0000280000067983 */ /* 0x021ee20000100a00 */
        /* <DEDUP_REMOVED lines=13> */
[----:B----4-:R-:W-:Y:S04]  /*30f80*/  ST.E desc[UR4][R14.64], RZ ;  /* 0x000000ff0e007985 */ /* 0x010fe8000c101904 */
[----:B------:R-:W3:Y:S01]  /*30f90*/  LD.E.64 R12, desc[UR6][R18.64] ;  /* 0x00000006120c7980 */ /* 0x000ee2000c101b00 */
[----:B--2---:R-:W-:Y:S01]  /*30fa0*/  IMAD R6, R21, 0x300, R6 ;  /* 0x0000030015067824 */ /* 0x004fe200078e0206 */
[----:B------:R-:W-:Y:S01]  /*30fb0*/  R2UR UR7, R7 ;  /* 0x00000000070772ca */ /* 0x000fe200000e0000 */
[----:B------:R-:W-:Y:S01]  /*30fc0*/  WARPGROUP.ARRIVE ;  /* 0x00000000000079c5 */ /* 0x000fe20000000000 */
[----:B------:R-:W-:Y:S02]  /*30fd0*/  R2UR UR8, R4 ;  /* 0x00000000040872ca */ /* 0x000fe400000e0000 */
[----:B------:R-:W-:-:S02]  /*30fe0*/  R2UR UR6, R6 ;  /* 0x00000000060672ca */ /* 0x000fc400000e0000 */
[C---:B------:R-:W-:Y:S02]  /*30ff0*/  R2UR UR9, R5.reuse ;  /* 0x00000000050972ca */ /* 0x040fe400000e0000 */
[----:B------:R-:W-:Y:S02]  /*31000*/  R2UR UR10, R4 ;  /* 0x00000000040a72ca */ /* 0x000fe400000e0000 */
[----:B------:R-:W-:Y:S02]  /*31010*/  R2UR UR11, R5 ;  /* 0x00000000050b72ca */ /* 0x000fe400000e0000 */
[----:B---3--:R-:W-:Y:S01]  /*31020*/  R2UR UR4, R12 ;  /* 0x000000000c0472ca */ /* 0x008fe200000e0000 */
[----:B------:R-:W-:Y:S01]  /*31030*/  IMAD.MOV.U32 R12, RZ, RZ, 0x1 ;  /* 0x00000001ff0c7424 */ /* 0x000fe200078e00ff */
[----:B------:R-:W-:-:S13]  /*31040*/  R2UR UR5, R13 ;  /* 0x000000000d0572ca */ /* 0x000fda00000e0000 */
[----:B------:R-:W-:Y:S03]  /*31050*/  HGMMA.64x96x16.F32 R24, gdesc[UR4], RZ, !UPT, gsb0 ;  /* 0x01600000041879f0 */ /* 0x000fe6000c0008ff */
[----:B------:R-:W-:Y:S02]  /*31060*/  WARPGROUP.DEPBAR.LE gsb0, 0x0 ;  /* 0x00008000000079c5 */ /* 0x000fe40000010000 */
[----:B------:R-:W-:Y:S04]  /*31070*/  ST.E desc[UR8][R14.64], R12 ;  /* 0x0000000c0e007985 */ /* 0x000fe8000c101908 */
[----:B------:R-:W2:Y:S01]  /*31080*/  LD.E.64 R20, desc[UR10][R18.64] ;  /* 0x0000000a12147980 */ /* 0x000ea2000c101b00 */
[----:B------:R-:W-:Y:S01]  /*31090*/  VIADD R72, R6, 0x2 ;  /* 0x0000000206487836 */ /* 0x000fe20000000000 */
[----:B------:R-:W-:Y:S01]  /*310a0*/  WARPGROUP.ARRIVE ;  /* 0x00000000000079c5 */ /* 0x000fe20000000000 */
[----:B------:R-:W-:Y:S01]  /*310b0*/  IMAD.MOV.U32 R73, RZ, RZ, R7 ;  /* 0x000000ffff497224 */ /* 0x000fe200078e0007 */
[----:B------:R-:W-:-:S02]  /*310c0*/  R2UR UR8, R4 ;  /* 0x00000000040872ca */ /* 0x000fc400000e0000 */
[----:B------:R-:W-:Y:S02]  /*310d0*/  R2UR UR6, R72 ;  /* 0x00000000480672ca */ /* 0x000fe400000e0000 */
        /* <DEDUP_REMOVED lines=42> */
[----:B0-----:R-:W3:-:S12]  /*31380*/  LDL.64 R14, [R0] ;  /* 0x00000000000e7983 */ /* 0x001ed80000100a00 */
        /* <DEDUP_REMOVED lines=12> */
.L_x_3807:
[----:B------:R-:W-:Y:S05]  /*31450*/  BSYNC B2 ;  /* 0x0000000000027941 */ /* 0x000fea0003800000 */
.L_x_3806:
        /* <DEDUP_REMOVED lines=17> */
.L_x_3809:
[----:B------:R-:W-:Y:S05]  /*31570*/  BSYNC B2 ;  /* 0x0000000000027941 */ /* 0x000fea0003800000 */
.L_x_3808:
        /* <DEDUP_REMOVED lines=10> */
.L_x_3811:
[----:B------:R-:W-:Y:S05]  /*31620*/  BSYNC B2 ;  /* 0x0000000000027941 */ /* 0x000fea0003800000 */
.L_x_3810:
[----:B------:R-:W2:Y:S04]  /*31630*/  LDL.64 R6, [R0] ;  /* 0x0000000000067983 */ /* 0x000ea80000100a00 */
[----:B------:R-:W3:Y:S04]  /*31640*/  LDL.64 R20, [R0+0x58] ;  /* 0x0000580000147983 */ /* 0x000ee80000100a00 */
[----:B------:R-:W4:Y:S04]  /*31650*/  LDL.64 R14, [R0+0x48] ;  /* 0x00004800000e7983 */ /* 0x000f280000100a00 */
[----:B0----5:R-:W4:Y:S01]  /*31660*/  LDL.64 R18, [R0+0x50] ;  /* 0x0000500000127983 */ /* 0x021f220000100a00 */
        /* <DEDUP_REMOVED lines=18> */
[----:B--2---:R-:W-:Y:S01]  /*31790*/  IMAD R6, R13, 0xc00, R6 ;  /* 0x00000c000d067824 */ /* 0x004fe200078e0206 */
[----:B------:R-:W-:-:S04]  /*317a0*/  R2UR UR7, R7 ;  /* 0x00000000070772ca */ /* 0x000fc800000e0000 */
[----:B------:R-:W-:Y:S02]  /*317b0*/  R2UR UR6, R6 ;  /* 0x00000000060672ca */ /* 0x000fe400000e0000 */
[----:B---3--:R-:W-:Y:S02]  /*317c0*/  ISETP.NE.U32.AND P0, PT, R72, RZ, PT ;  /* 0x000000ff4800720c */ /* 0x008fe40003f05070 */
[----:B----4-:R-:W-:Y:S02]  /*317d0*/  R2UR UR4, R20 ;  /* 0x00000000140472ca */ /* 0x010fe400000e0000 */
[----:B------:R-:W-:-:S09]  /*317e0*/  R2UR UR5, R21 ;  /* 0x00000000150572ca */ /* 0x000fd200000e0000 */
[----:B------:R-:W-:-:S05]  /*317f0*/  VOTEU.ANY UP0, P0 ;  /* 0x00000000003f7886 */ /* 0x000fca0000000100 */
[----:B------:R-:W-:Y:S03]  /*31800*/  HGMMA.64x96x16.F32 R24, gdesc[UR4], R24, UP0, gsb0 ;  /* 0x01600000041879f0 */ /* 0x000fe6000b800818 */
        /* <DEDUP_REMOVED lines=238> */
[----:B------:R0:W-:Y:S01]  /*326f0*/  ST.E desc[UR8][R14.64], R12 ;  /* 0x0000000c0e007985 */ /* 0x0001e2000c101908 */
[----:B------:R-:W1:Y:S01]  /*32700*/  S2R R6, SR_TID.X ;  /* 0x0000000000067919 */ /* 0x000e620000002100 */
[----:B------:R-:W-:Y:S02]  /*32710*/  R2UR UR4, R4 ;  /* 0x00000000040472ca */ /* 0x000fe400000e0000 */
[----:B------:R-:W-:Y:S01]  /*32720*/  R2UR UR5, R5 ;  /* 0x00000000050572ca */ /* 0x000fe200000e0000 */
[----:B------:R-:W2:Y:S04]  /*32730*/  LDL.64 R18, [R0] ;  /* 0x0000000000127983 */ /* 0x000ea80000100a00 */
[----:B0-----:R-:W3:Y:S01]  /*32740*/  LDL.64 R14, [R0+0x18] ;  /* 0x00001800000e7983 */ /* 0x001ee20000100a00 */
[----:B-1----:R-:W-:-:S04]  /*32750*/  SHF.R.U32.HI R7, RZ, 0x7, R6 ;  /* 0x00000007ff077819 */ /* 0x002fc80000011606 */
[----:B------:R-:W-:-:S05]  /*32760*/  IADD3 R7, -R7, 0xb, RZ ;  /* 0x0000000b07077810 */ /* 0x000fca0007ffe1ff */
[----:B------:R0:W-:Y:S06]  /*32770*/  BAR.ARV R7, 0x100 ;  /* 0x000400070000751d */ /* 0x0001ec0000002000 */
[----:B---3--:R-:W3:Y:S01]  /*32780*/  LD.E R20, desc[UR4][R14.64] ;  /* 0x000000040e147980 */ /* 0x008ee2000c101900 */
[----:B------:R-:W-:Y:S02]  /*32790*/  R2UR UR4, R4 ;  /* 0x00000000040472ca */ /* 0x000fe400000e0000 */
[----:B------:R-:W-:Y:S01]  /*327a0*/  R2UR UR5, R5 ;  /* 0x00000000050572ca */ /* 0x000fe200000e0000 */
[----:B------:R-:W-:-:S12]  /*327b0*/  BSSY B2, `(.L_x_3813) ;  /* 0x0000006000027945 */ /* 0x000fd80003800000 */
[----:B--2---:R0:W5:Y:S01]  /*327c0*/  LD.E R13, desc[UR4][R18.64] ;  /* 0x00000004120d7980 */ /* 0x004162000c101900 */
[----:B---3--:R-:W-:-:S04]  /*327d0*/  LOP3.LUT R20, R20, 0x1, RZ, 0xfc, !PT ;  /* 0x0000000114147812 */ /* 0x008fc800078efcff */
[----:B------:R-:W-:-:S13]  /*327e0*/  ISETP.NE.AND P0, PT, R20, 0x3, PT ;  /* 0x000000031400780c */ /* 0x000fda0003f05270 */
[----:B0-----:R-:W-:Y:S05]  /*327f0*/  @!P0 BRA `(.L_x_3814) ;  /* 0x0000000000048947 */ /* 0x001fea0003800000 */
[----:B------:R-:W-:Y:S01]  /*32800*/  BPT.TRAP 0x1 ;  /* 0x000000040000795c */ /* 0x000fe20000300000 */
.L_x_3814:
[----:B------:R-:W-:Y:S05]  /*32810*/  BSYNC B2 ;  /* 0x0000000000027941 */ /* 0x000fea0003800000 */
.L_x_3813:
[C---:B------:R-:W-:Y:S02]  /*32820*/  R2UR UR6, R4.reuse ;  /* 0x00000000040672ca */ /* 0x040fe400000e0000 */
[C---:B------:R-:W-:Y:S02]  /*32830*/  R2UR UR7, R5.reuse ;  /* 0x00000000050772ca */ /* 0x040fe400000e0000 */
[----:B------:R-:W-:Y:S02]  /*32840*/  R2UR UR4, R4 ;  /* 0x00000000040472ca */ /* 0x000fe400000e0000 */
[----:B------:R-:W-:-:S09]  /*32850*/  R2UR UR5, R5 ;  /* 0x00000000050572ca */ /* 0x000fd200000e0000 */
[----:B------:R-:W2:Y:S04]  /*32860*/  LD.E.64 R18, desc[UR6][R14.64+0x20] ;  /* 0x000020060e127980 */ /* 0x000ea8000c101b00 */
[----:B------:R-:W3:Y:S01]  /*32870*/  LD.E R7, desc[UR4][R14.64+0xc] ;  /* 0x00000c040e077980 */ /* 0x000ee2000c101900 */
[----:B--2---:R-:W-:-:S05]  /*32880*/  MOV R18, R18 ;  /* 0x0000001200127202 */ /* 0x004fca0000000f00 */
[----:B-----5:R-:W-:-:S05]  /*32890*/  IMAD R18, R13, 0x8, R18 ;  /* 0x000000080d127824 */ /* 0x020fca00078e0212 */
[----:B---3--:R-:W-:-:S04]  /*328a0*/  PRMT R7, R7, 0x654, R18 ;  /* 0x0000065407077816 */ /* 0x008fc80000000012 */
[----:B------:R0:W-:Y:S01]  /*328b0*/  SYNCS.ARRIVE.TRANS64.RED.A1T0 RZ, [R7+URZ], RZ ;  /* 0x000000ff07ff79a7 */ /* 0x0001e2000810043f */
[----:B------:R-:W2:Y:S04]  /*328c0*/  LDL.64 R14, [R0+0x68] ;  /* 0x00006800000e7983 */ /* 0x000ea80000100a00 */
[----:B------:R-:W3:Y:S04]  /*328d0*/  LD.E R79, desc[UR4][R8.64] ;  /* 0x00000004084f7980 */ /* 0x000ee8000c101900 */
[----:B0-----:R-:W4:Y:S04]  /*328e0*/  LD.E R7, desc[UR4][R8.64+0x24] ;  /* 0x0000240408077980 */ /* 0x001f28000c101900 */
[----:B------:R0:W3:Y:S04]  /*328f0*/  LD.E R80, desc[UR4][R2.64] ;  /* 0x0000000402507980 */ /* 0x0000e8000c101900 */
[----:B--2---:R-:W2:Y:S01]  /*32900*/  LD.E.64 R14, desc[UR4][R14.64] ;  /* 0x000000040e0e7980 */ /* 0x004ea2000c101b00 */
[----:B----4-:R-:W-:-:S13]  /*32910*/  ISETP.NE.AND P0, PT, R7, 0x1, PT ;  /* 0x000000010700780c */ /* 0x010fda0003f05270 */
[C---:B------:R-:W-:Y:S02]  /*32920*/  @P0 R2UR UR6, R4.reuse ;  /* 0x00000000040602ca */ /* 0x040fe400000e0000 */
[C---:B------:R-:W-:Y:S02]  /*32930*/  @P0 R2UR UR7, R5.reuse ;  /* 0x00000000050702ca */ /* 0x040fe400000e0000 */
[C---:B------:R-:W-:Y:S02]  /*32940*/  R2UR UR14, R4.reuse ;  /* 0x00000000040e72ca */ /* 0x040fe400000e0000 */
[----:B------:R-:W-:Y:S02]  /*32950*/  R2UR UR15, R5 ;  /* 0x00000000050f72ca */ /* 0x000fe400000e0000 */
[----:B------:R-:W-:-:S07]  /*32960*/  R2UR UR10, R4 ;  /* 0x00000000040a72ca */ /* 0x000fce00000e0000 */
[----:B------:R-:W4:Y:S01]  /*32970*/  @P0 LD.E R77, desc[UR6][R8.64+0x2c] ;  /* 0x00002c06084d0980 */ /* 0x000f22000c101900 */
[C---:B------:R-:W-:Y:S02]  /*32980*/  R2UR UR6, R4.reuse ;  /* 0x00000000040672ca */ /* 0x040fe400000e0000 */
[C---:B------:R-:W-:Y:S01]  /*32990*/  R2UR UR7, R5.reuse ;  /* 0x00000000050772ca */ /* 0x040fe200000e0000 */
[----:B------:R-:W3:Y:S01]  /*329a0*/  LD.E R3, desc[UR14][R8.64+0x18] ;  /* 0x0000180e08037980 */ /* 0x000ee2000c101900 */
[C---:B------:R-:W-:Y:S02]  /*329b0*/  R2UR UR11, R5.reuse ;  /* 0x00000000050b72ca */ /* 0x040fe400000e0000 */
[C---:B------:R-:W-:Y:S02]  /*329c0*/  R2UR UR8, R4.reuse ;  /* 0x00000000040872ca */ /* 0x040fe400000e0000 */
[----:B------:R-:W-:Y:S02]  /*329d0*/  R2UR UR9, R5 ;  /* 0x00000000050972ca */ /* 0x000fe400000e0000 */
[----:B------:R-:W-:-:S02]  /*329e0*/  R2UR UR12, R4 ;  /* 0x00000000040c72ca */ /* 0x000fc400000e0000 */
[----:B------:R-:W-:-:S03]  /*329f0*/  R2UR UR13, R5 ;  /* 0x00000000050d72ca */ /* 0x000fc600000e0000 */
[----:B------:R-:W4:Y:S04]  /*32a00*/  LD.E R7, desc[UR6][R8.64+0x4] ;  /* 0x0000040608077980 */ /* 0x000f28000c101900 */
[----:B------:R-:W4:Y:S04]  /*32a10*/  LD.E R73, desc[UR10][R8.64+0xc] ;  /* 0x00000c0a08497980 */ /* 0x000f28000c101900 */
[----:B------:R-:W4:Y:S04]  /*32a20*/  LD.E R74, desc[UR8][R8.64+0x10] ;  /* 0x00001008084a7980 */ /* 0x000f28000c101900 */
[----:B------:R-:W4:Y:S04]  /*32a30*/  LD.E R75, desc[UR12][R8.64+0x14] ;  /* 0x0000140c084b7980 */ /* 0x000f28000c101900 */
[----:B--2---:R-:W2:Y:S01]  /*32a40*/  LD.E R72, desc[UR4][R14.64] ;  /* 0x000000040e487980 */ /* 0x004ea2000c101900 */
[----:B------:R-:W-:-:S02]  /*32a50*/  @P0 R2UR UR4, R4 ;  /* 0x00000000040402ca */ /* 0x000fc400000e0000 */
[----:B------:R-:W-:-:S13]  /*32a60*/  @P0 R2UR UR5, R5 ;  /* 0x00000000050502ca */ /* 0x000fda00000e0000 */
[----:B------:R-:W2:Y:S01]  /*32a70*/  @P0 LD.E R76, desc[UR4][R8.64+0x28] ;  /* 0x00002804084c0980 */ /* 0x000ea2000c101900 */
[----:B------:R-:W-:Y:S02]  /*32a80*/  R2UR UR4, R4 ;  /* 0x00000000040472ca */ /* 0x000fe400000e0000 */
[----:B------:R-:W-:-:S13]  /*32a90*/  R2UR UR5, R5 ;  /* 0x00000000050572ca */ /* 0x000fda00000e0000 */
[----:B------:R-:W2:Y:S01]  /*32aa0*/  LD.E R14, desc[UR4][R8.64+0x8] ;  /* 0x00000804080e7980 */ /* 0x000ea2000c101900 */
[----:B---3--:R-:W-:Y:S01]  /*32ab0*/  ISETP.GE.AND P1, PT, R3, 0x1, PT ;  /* 0x000000010300780c */ /* 0x008fe20003f26270 */
[----:B------:R-:W-:Y:S01]  /*32ac0*/  BSSY B2, `(.L_x_3815) ;  /* 0x00000ae000027945 */ /* 0x000fe20003800000 */
[----:B----4-:R-:W-:Y:S02]  /*32ad0*/  IMAD R75, R10, -0x60, R75 ;  /* 0xffffffa00a4b7824 */ /* 0x010fe400078e024b */
[-C--:B--2---:R-:W-:Y:S01]  /*32ae0*/  FMUL.FTZ R13, R24, R72.reuse ;  /* 0x00000048180d7220 */ /* 0x084fe20000410000 */
        /* <DEDUP_REMOVED lines=12> */
[----:B------:R-:W-:-:S03]  /*32bb0*/  FMUL.FTZ R35, R51, R72 ;  /* 0x0000004833237220 */ /* 0x000fc60000410000 */
[----:B------:R-:W-:Y:S02]  /*32bc0*/  IMAD.IADD R56, R79, 0x1, -R56 ;  /* 0x000000014f387824 */ /* 0x000fe400078e0a38 */
[-C--:B------:R-:W-:Y:S01]  /*32bd0*/  FMUL.FTZ R51, R57, R72.reuse ;  /* 0x0000004839337220 */ /* 0x080fe20000410000 */
[----:B------:R-:W-:Y:S01]  /*32be0*/  LEA.HI R54, R54, R79, RZ, 0x2 ;  /* 0x0000004f36367211 */ /* 0x000fe200078f10ff */
[-C--:B0-----:R-:W-:Y:S01]  /*32bf0*/  FMUL.FTZ R2, R26, R72.reuse ;  /* 0x000000481a027220 */ /* 0x081fe20000410000 */
[----:B------:R-:W-:Y:S01]  /*32c00*/  SHF.R.S32.HI R57, RZ, 0x1f, R56 ;  /* 0x0000001fff397819 */ /* 0x000fe20000011438 */
[-C--:B------:R-:W-:Y:S01]  /*32c10*/  FMUL.FTZ R26, R42, R72.reuse ;  /* 0x000000482a1a7220 */ /* 0x080fe20000410000 */
[-C--:B------:R-:W-:Y:S01]  /*32c20*/  FMUL.FTZ R18, R30, R72.reuse ;  /* 0x000000481e127220 */ /* 0x080fe20000410000 */
[-C--:B------:R-:W-:Y:S01]  /*32c30*/  FMUL.FTZ R42, R58, R72.reuse ;  /* 0x000000483a2a7220 */ /* 0x080fe20000410000 */
[-C--:B------:R-:W-:Y:S01]  /*32c40*/  FMUL.FTZ R30, R46, R72.reuse ;  /* 0x000000482e1e7220 */ /* 0x080fe20000410000 */
[----:B------:R-:W-:Y:S01]  /*32c50*/  LOP3.LUT R54, R54, 0xfffffffc, RZ, 0xc0, !PT ;  /* 0xfffffffc36367812 */ /* 0x000fe200078ec0ff */
[----:B------:R-:W-:Y:S01]  /*32c60*/  FMUL.FTZ R81, R40, R72 ;  /* 0x0000004828517220 */ /* 0x000fe20000410000 */
[----:B------:R-:W-:Y:S01]  /*32c70*/  LEA.HI R58, R57, R56, RZ, 0x2 ;  /* 0x00000038393a7211 */ /* 0x000fe200078f10ff */
[-C--:B------:R-:W-:Y:S01]  /*32c80*/  FMUL.FTZ R46, R48, R72.reuse ;  /* 0x00000048302e7220 */ /* 0x080fe20000410000 */
[-C--:B------:R-:W-:Y:S01]  /*32c90*/  FMUL.FTZ R48, R52, R72.reuse ;  /* 0x0000004834307220 */ /* 0x080fe20000410000 */
[-C--:B------:R-:W-:Y:S01]  /*32ca0*/  FMUL.FTZ R40, R59, R72.reuse ;  /* 0x000000483b287220 */ /* 0x080fe20000410000 */
[----:B------:R-:W-:Y:S01]  /*32cb0*/  FMUL.FTZ R52, R60, R72 ;  /* 0x000000483c347220 */ /* 0x000fe20000410000 */
[----:B------:R-:W-:Y:S01]  /*32cc0*/  LEA.HI R59, R57, R56, RZ, 0x5 ;  /* 0x00000038393b7211 */ /* 0x000fe200078f28ff */
[----:B------:R-:W-:Y:S01]  /*32cd0*/  IMAD.IADD R79, R79, 0x1, -R54 ;  /* 0x000000014f4f7824 */ /* 0x000fe200078e0a36 */
[----:B------:R-:W-:-:S02]  /*32ce0*/  SHF.R.S32.HI R57, RZ, 0x2, R58 ;  /* 0x00000002ff397819 */ /* 0x000fc4000001143a */
[----:B------:R-:W-:Y:S02]  /*32cf0*/  SHF.R.S32.HI R60, RZ, 0x1f, R58 ;  /* 0x0000001fff3c7819 */ /* 0x000fe4000001143a */
[----:B------:R-:W-:Y:S02]  /*32d00*/  SHF.R.S32.HI R54, RZ, 0x7, R55 ;  /* 0x00000007ff367819 */ /* 0x000fe40000011437 */
[----:B------:R-:W-:Y:S01]  /*32d10*/  LEA.HI R60, R60, R57, RZ, 0x3 ;  /* 0x000000393c3c7211 */ /* 0x000fe200078f18ff */
[-C--:B------:R-:W-:Y:S01]  /*32d20*/  FMUL.FTZ R19, R31, R72.reuse ;  /* 0x000000481f137220 */ /* 0x080fe20000410000 */
[----:B------:R-:W-:Y:S01]  /*32d30*/  SHF.R.S32.HI R59, RZ, 0x5, R59 ;  /* 0x00000005ff3b7819 */ /* 0x000fe2000001143b */
[----:B------:R-:W-:Y:S01]  /*32d40*/  FMUL.FTZ R31, R47, R72 ;  /* 0x000000482f1f7220 */ /* 0x000fe20000410000 */
[----:B------:R-:W-:Y:S01]  /*32d50*/  LEA.HI R55, R55, R54, RZ, 0x1 ;  /* 0x0000003637377211 */ /* 0x000fe200078f08ff */
[-C--:B------:R-:W-:Y:S01]  /*32d60*/  FMUL.FTZ R47, R49, R72.reuse ;  /* 0x00000048312f7220 */ /* 0x080fe20000410000 */
[----:B------:R-:W-:Y:S01]  /*32d70*/  LOP3.LUT R60, R60, 0xfffffff8, RZ, 0xc0, !PT ;  /* 0xfffffff83c3c7812 */ /* 0x000fe200078ec0ff */
[-C--:B------:R-:W-:Y:S01]  /*32d80*/  FMUL.FTZ R49, R53, R72.reuse ;  /* 0x0000004835317220 */ /* 0x080fe20000410000 */
[----:B------:R-:W-:Y:S01]  /*32d90*/  FMUL.FTZ R53, R61, R72 ;  /* 0x000000483d357220 */ /* 0x000fe20000410000 */
[----:B------:R-:W-:Y:S01]  /*32da0*/  LOP3.LUT R55, R55, 0x3fffffe, RZ, 0xc0, !PT ;  /* 0x03fffffe37377812 */ /* 0x000fe200078ec0ff */
[----:B------:R-:W-:Y:S01]  /*32db0*/  IMAD R61, R80, 0x8, R59 ;  /* 0x00000008503d7824 */ /* 0x000fe200078e023b */
[----:B------:R-:W-:Y:S01]  /*32dc0*/  LEA.HI R59, R79, R79, RZ, 0x1 ;  /* 0x0000004f4f3b7211 */ /* 0x000fe200078f08ff */
[----:B------:R-:W-:-:S02]  /*32dd0*/  IMAD.IADD R60, R57, 0x1, -R60 ;  /* 0x00000001393c7824 */ /* 0x000fc400078e0a3c */
[----:B------:R-:W-:Y:S01]  /*32de0*/  IMAD.IADD R55, R54, 0x1, -R55 ;  /* 0x0000000136377824 */ /* 0x000fe200078e0a37 */
[----:B------:R-:W-:Y:S01]  /*32df0*/  LOP3.LUT R54, R59, 0x1ffffffe, RZ, 0xc0, !PT ;  /* 0x1ffffffe3b367812 */ /* 0x000fe200078ec0ff */
[----:B------:R-:W-:Y:S02]  /*32e00*/  IMAD.U32 R60, R61, 0x10, R60 ;  /* 0x000000103d3c7824 */ /* 0x000fe400078e003c */
[-C--:B------:R-:W-:Y:S01]  /*32e10*/  FMUL.FTZ R82, R45, R72.reuse ;  /* 0x000000482d527220 */ /* 0x080fe20000410000 */
[-C--:B------:R-:W-:Y:S01]  /*32e20*/  FMUL.FTZ R45, R63, R72.reuse ;  /* 0x000000483f2d7220 */ /* 0x080fe20000410000 */
[----:B------:R-:W-:Y:S01]  /*32e30*/  FMUL.FTZ R63, R65, R72 ;  /* 0x00000048413f7220 */ /* 0x000fe20000410000 */
        /* <DEDUP_REMOVED lines=30> */
[----:B------:R-:W-:-:S02]  /*33020*/  IADD3 R59, -R7, R58, R14 ;  /* 0x0000003a073b7210 */ /* 0x000fc40007ffe10e */
[----:B------:R-:W-:-:S05]  /*33030*/  LOP3.LUT R60, RZ, R73, RZ, 0x33, !PT ;  /* 0x00000049ff3c7212 */ /* 0x000fca00078e33ff */
[----:B------:R-:W2:Y:S08]  /*33040*/  MUFU.TANH R78, R78 ;  /* 0x0000004e004e7308 */ /* 0x000eb00000002400 */
        /* <DEDUP_REMOVED lines=68> */
.L_x_3820:
[----:B------:R-:W-:Y:S05]  /*33490*/  BSYNC B4 ;  /* 0x0000000000047941 */ /* 0x000fea0003800000 */
.L_x_3819:
[----:B------:R-:W-:Y:S01]  /*334a0*/  LOP3.LUT R58, RZ, R58, RZ, 0x33, !PT ;  /* 0x0000003aff3a7212 */ /* 0x000fe200078e33ff */
[----:B------:R-:W-:Y:S06]  /*334b0*/  BRA `(.L_x_3821) ;  /* 0x0000000000287947 */ /* 0x000fec0003800000 */
.L_x_3818:
        /* <DEDUP_REMOVED lines=10> */
.L_x_3821:
[----:B------:R-:W-:Y:S05]  /*33560*/  BSYNC B3 ;  /* 0x0000000000037941 */ /* 0x000fea0003800000 */
.L_x_3817:
[----:B------:R-:W-:-:S05]  /*33570*/  IMAD R59, R3, R58, R67 ;  /* 0x0000003a033b7224 */ /* 0x000fca00078e0243 */
[----:B------:R-:W-:Y:S02]  /*33580*/  VIMNMX R66, R66, R59, !PT ;  /* 0x0000003b42427248 */ /* 0x000fe40007fe0100 */
[----:B------:R-:W-:-:S07]  /*33590*/  VIADDMNMX R64, R59, R3, R64, PT ;  /* 0x000000033b407246 */ /* 0x000fce0003800140 */
.L_x_3816:
[----:B------:R-:W-:Y:S05]  /*335a0*/  BSYNC B2 ;  /* 0x0000000000027941 */ /* 0x000fea0003800000 */
.L_x_3815:
[C---:B------:R-:W-:Y:S01]  /*335b0*/  ISETP.GE.AND P1, PT, R75.reuse, 0x9, PT ;  /* 0x000000094b00780c */ /* 0x040fe20003f26270 */
[----:B------:R-:W0:Y:S01]  /*335c0*/  SHFL.IDX PT, R65, R65, 0x1, 0x1c1f ;  /* 0x003c1f0041417f89 */ /* 0x000e2200000e0000 */
[C---:B------:R-:W-:Y:S01]  /*335d0*/  ISETP.GE.AND P0, PT, R75.reuse, 0x2, PT ;  /* 0x000000024b00780c */ /* 0x040fe20003f06270 */
        /* <DEDUP_REMOVED lines=11> */
[----:B------:R-:W-:Y:S01]  /*33690*/  ISETP.LT.OR P2, PT, R64, 0x11, P2 ;  /* 0x000000114000780c */ /* 0x000fe20001741670 */
[--C-:B0-----:R-:W-:Y:S01]  /*336a0*/  IMAD.IADD R74, R74, 0x1, R65.reuse ;  /* 0x000000014a4a7824 */ /* 0x101fe200078e0241 */
        /* <DEDUP_REMOVED lines=96> */
[----:B-1----:R-:W-:Y:S02]  /*33cb0*/  FSEL R37, R13, -INF , !P6 ;  /* 0xff8000000d257808 */ /* 0x002fe40007000000 */
        /* <DEDUP_REMOVED lines=23> */
.L_x_3827:
[----:B------:R-:W-:Y:S05]  /*33e30*/  BSYNC B4 ;  /* 0x0000000000047941 */ /* 0x000fea0003800000 */
.L_x_3826:
[----:B------:R-:W-:Y:S01]  /*33e40*/  LOP3.LUT R14, RZ, R14, RZ, 0x33, !PT ;  /* 0x0000000eff0e7212 */ /* 0x000fe200078e33ff */
[----:B------:R-:W-:Y:S06]  /*33e50*/  BRA `(.L_x_3828) ;  /* 0x0000000000287947 */ /* 0x000fec0003800000 */
.L_x_3825:
        /* <DEDUP_REMOVED lines=10> */
.L_x_3828:
[----:B------:R-:W-:Y:S05]  /*33f00*/  BSYNC B3 ;  /* 0x0000000000037941 */ /* 0x000fea0003800000 */
.L_x_3824:
[----:B------:R-:W-:-:S05]  /*33f10*/  IMAD R7, R3, R14, R67 ;  /* 0x0000000e03077224 */ /* 0x000fca00078e0243 */
[----:B------:R-:W-:Y:S02]  /*33f20*/  VIADDMNMX R74, R7, R3, R74, PT ;  /* 0x00000003074a7246 */ /* 0x000fe4000380014a */
[----:B------:R-:W-:-:S07]  /*33f30*/  VIMNMX R72, R72, R7, !PT ;  /* 0x0000000748487248 */ /* 0x000fce0007fe0100 */
.L_x_3823:
[----:B------:R-:W-:Y:S05]  /*33f40*/  BSYNC B2 ;  /* 0x0000000000027941 */ /* 0x000fea0003800000 */
.L_x_3822:
[----:B------:R-:W-:Y:S02]  /*33f50*/  ISETP.GT.AND P0, PT, R72, 0x1, !P0 ;  /* 0x000000014800780c */ /* 0x000fe40004704270 */
[----:B------:R-:W-:Y:S02]  /*33f60*/  ISETP.NE.AND P6, PT, R71, RZ, PT ;  /* 0x000000ff4700720c */ /* 0x000fe40003fc5270 */
[----:B------:R-:W-:Y:S02]  /*33f70*/  ISETP.LT.OR P0, PT, R74, 0x2, P0 ;  /* 0x000000024a00780c */ /* 0x000fe40000701670 */
[----:B------:R-:W-:Y:S02]  /*33f80*/  ISETP.GT.AND P1, PT, R72, 0x8, !P1 ;  /* 0x000000084800780c */ /* 0x000fe40004f24270 */
[----:B------:R-:W-:Y:S02]  /*33f90*/  FSEL R71, R15, -INF , !P0 ;  /* 0xff8000000f477808 */ /* 0x000fe40004000000 */
[----:B------:R-:W2:Y:S01]  /*33fa0*/  LDL.64 R14, [R0+0x70] ;  /* 0x00007000000e7983 */ /* 0x000ea20000100a00 */
[----:B------:R-:W-:-:S02]  /*33fb0*/  ISETP.NE.AND P0, PT, R70, RZ, PT ;  /* 0x000000ff4600720c */ /* 0x000fc40003f05270 */
[----:B------:R-:W-:Y:S02]  /*33fc0*/  ISETP.LT.OR P1, PT, R74, 0x9, P1 ;  /* 0x000000094a00780c */ /* 0x000fe40000f21670 */
[----:B------:R-:W-:Y:S02]  /*33fd0*/  ISETP.GT.AND P0, PT, R72, 0x9, !P0 ;  /* 0x000000094800780c */ /* 0x000fe40004704270 */
[----:B------:R-:W-:Y:S02]  /*33fe0*/  FSEL R18, R18, -INF , !P1 ;  /* 0xff80000012127808 */ /* 0x000fe40004800000 */
        /* <DEDUP_REMOVED lines=52> */
[----:B------:R-:W-:Y:S02]  /*34330*/  R2UR UR4, R4 ;  /* 0x00000000040472ca */ /* 0x000fe400000e0000 */
[----:B------:R-:W-:Y:S02]  /*34340*/  ISETP.LT.OR P0, PT, R74, 0x41, P0 ;  /* 0x000000414a00780c */ /* 0x000fe40000701670 */
[----:B------:R-:W-:Y:S02]  /*34350*/  R2UR UR5, R5 ;  /* 0x00000000050572ca */ /* 0x000fe400000e0000 */
[----:B------:R-:W-:-:S02]  /*34360*/  FSEL R42, R42, -INF , !P0 ;  /* 0xff8000002a2a7808 */ /* 0x000fc40004000000 */
[----:B------:R-:W-:Y:S02]  /*34370*/  ISETP.GT.AND P0, PT, R72, RZ, !P6 ;  /* 0x000000ff4800720c */ /* 0x000fe40007704270 */
[----:B------:R-:W-:Y:S02]  /*34380*/  ISETP.NE.AND P1, PT, R91, RZ, PT ;  /* 0x000000ff5b00720c */ /* 0x000fe40003f25270 */
[----:B------:R-:W-:Y:S02]  /*34390*/  ISETP.LT.OR P0, PT, R74, 0x1, P0 ;  /* 0x000000014a00780c */ /* 0x000fe40000701670 */
[----:B------:R-:W-:Y:S02]  /*343a0*/  ISETP.NE.AND P6, PT, R75, RZ, PT ;  /* 0x000000ff4b00720c */ /* 0x000fe40003fc5270 */
[----:B------:R-:W-:Y:S02]  /*343b0*/  FSEL R26, R2, -INF , !P0 ;  /* 0xff800000021a7808 */ /* 0x000fe40004000000 */
[----:B------:R-:W-:Y:S01]  /*343c0*/  ISETP.NE.AND P0, PT, R90, RZ, PT ;  /* 0x000000ff5a00720c */ /* 0x000fe20003f05270 */
[----:B--2---:R-:W2:Y:S03]  /*343d0*/  LD.E.64 R2, desc[UR4][R14.64] ;  /* 0x000000040e027980 */ /* 0x004ea6000c101b00 */
[----:B------:R-:W-:-:S02]  /*343e0*/  ISETP.GT.AND P0, PT, R72, 0x41, !P0 ;  /* 0x000000414800780c */ /* 0x000fc40004704270 */
[----:B------:R-:W-:Y:S01]  /*343f0*/  ISETP.GT.AND P1, PT, R72, 0x48, !P1 ;  /* 0x000000484800780c */ /* 0x000fe20004f24270 */
[----:B------:R-:W3:Y:S01]  /*34400*/  LD.E R27, desc[UR4][R14.64+0x10] ;  /* 0x000010040e1b7980 */ /* 0x000ee2000c101900 */
[----:B------:R-:W-:Y:S02]  /*34410*/  ISETP.LT.OR P0, PT, R74, 0x42, P0 ;  /* 0x000000424a00780c */ /* 0x000fe40000701670 */
[C---:B------:R-:W-:Y:S02]  /*34420*/  ISETP.GT.AND P2, PT, R72.reuse, 0x49, !P2 ;  /* 0x000000494800780c */ /* 0x040fe40005744270 */
[C---:B------:R-:W-:Y:S02]  /*34430*/  ISETP.GT.AND P3, PT, R72.reuse, 0x50, !P3 ;  /* 0x000000504800780c */ /* 0x040fe40005f64270 */
[C---:B------:R-:W-:Y:S02]  /*34440*/  ISETP.GT.AND P4, PT, R72.reuse, 0x51, !P4 ;  /* 0x000000514800780c */ /* 0x040fe40006784270 */
[----:B------:R-:W-:-:S02]  /*34450*/  ISETP.GT.AND P5, PT, R72, 0x58, !P5 ;  /* 0x000000584800780c */ /* 0x000fc40006fa4270 */
[----:B------:R-:W-:Y:S02]  /*34460*/  ISETP.GT.AND P6, PT, R72, 0x59, !P6 ;  /* 0x000000594800780c */ /* 0x000fe400077c4270 */
[----:B------:R-:W-:Y:S02]  /*34470*/  ISETP.LT.OR P1, PT, R74, 0x49, P1 ;  /* 0x000000494a00780c */ /* 0x000fe40000f21670 */
[----:B------:R-:W-:Y:S02]  /*34480*/  FSEL R72, R40, -INF , !P0 ;  /* 0xff80000028487808 */ /* 0x000fe40004000000 */
[C---:B------:R-:W-:Y:S02]  /*34490*/  ISETP.LT.OR P2, PT, R74.reuse, 0x4a, P2 ;  /* 0x0000004a4a00780c */ /* 0x040fe40001741670 */
[----:B------:R-:W-:Y:S02]  /*344a0*/  FSEL R43, R43, -INF , !P1 ;  /* 0xff8000002b2b7808 */ /* 0x000fe40004800000 */
[----:B------:R-:W-:-:S02]  /*344b0*/  ISETP.LT.OR P3, PT, R74, 0x51, P3 ;  /* 0x000000514a00780c */ /* 0x000fc40001f61670 */
[----:B------:R-:W-:Y:S02]  /*344c0*/  FSEL R45, R45, -INF , !P2 ;  /* 0xff8000002d2d7808 */ /* 0x000fe40005000000 */
[----:B------:R-:W-:Y:S02]  /*344d0*/  ISETP.LT.OR P4, PT, R74, 0x52, P4 ;  /* 0x000000524a00780c */ /* 0x000fe40002781670 */
[----:B------:R-:W-:Y:S02]  /*344e0*/  FSEL R54, R54, -INF , !P3 ;  /* 0xff80000036367808 */ /* 0x000fe40005800000 */
[C---:B------:R-:W-:Y:S02]  /*344f0*/  ISETP.LT.OR P5, PT, R74.reuse, 0x59, P5 ;  /* 0x000000594a00780c */ /* 0x040fe40002fa1670 */
[----:B------:R-:W-:Y:S02]  /*34500*/  FSEL R55, R55, -INF , !P4 ;  /* 0xff80000037377808 */ /* 0x000fe40006000000 */
[----:B------:R-:W-:-:S02]  /*34510*/  ISETP.LT.OR P6, PT, R74, 0x5a, P6 ;  /* 0x0000005a4a00780c */ /* 0x000fc400037c1670 */
[----:B------:R-:W-:Y:S02]  /*34520*/  FSEL R56, R56, -INF , !P5 ;  /* 0xff80000038387808 */ /* 0x000fe40006800000 */
[----:B------:R-:W-:Y:S02]  /*34530*/  R2UR UR6, R4 ;  /* 0x00000000040672ca */ /* 0x000fe400000e0000 */
[----:B------:R-:W-:Y:S02]  /*34540*/  R2UR UR7, R5 ;  /* 0x00000000050772ca */ /* 0x000fe400000e0000 */
[----:B------:R-:W-:-:S11]  /*34550*/  FSEL R57, R57, -INF , !P6 ;  /* 0xff80000039397808 */ /* 0x000fd60007000000 */
[----:B------:R-:W4:Y:S01]  /*34560*/  LD.E R38, desc[UR6][R14.64+0x14] ;  /* 0x000014060e267980 */ /* 0x000f22000c101900 */
        /* <DEDUP_REMOVED lines=48> */
[----:B------:R-:W-:-:S05]  /*34870*/  FMNMX.FTZ R9, R57, R30, !PT ;  /* 0x0000001e39097209 */ /* 0x000fca0007810000 */
[----:B------:R-:W-:Y:S04]  /*34880*/  ST.E.64 desc[UR4][R14.64], R8 ;  /* 0x000000080e007985 */ /* 0x000fe8000c101b04 */
[----:B------:R-:W2:Y:S01]  /*34890*/  LD.E R34, desc[UR6][R14.64+0x4] ;  /* 0x000004060e227980 */ /* 0x000ea2000c101900 */
[----:B0-----:R-:W-:-:S05]  /*348a0*/  FMNMX.FTZ R7, R8, R7, !PT ;  /* 0x0000000708077209 */ /* 0x001fca0007810000 */
[----:B------:R-:W0:Y:S02]  /*348b0*/  SHFL.BFLY PT, R30, R7, 0x1, 0x1f ;  /* 0x0c201f00071e7f89 */ /* 0x000e2400000e0000 */
[----:B0-----:R-:W-:Y:S02]  /*348c0*/  FMNMX.FTZ R25, R7, R30, !PT ;  /* 0x0000001e07197209 */ /* 0x001fe40007810000 */
[----:B------:R-:W3:Y:S04]  /*348d0*/  LD.E R30, desc[UR4][R14.64+0x20] ;  /* 0x000020040e1e7980 */ /* 0x000ee8000c101900 */
[----:B------:R-:W-:Y:S04]  /*348e0*/  ST.E desc[UR4][R14.64], R25 ;  /* 0x000000190e007985 */ /* 0x000fe8000c101904 */
[----:B------:R-:W4:Y:S01]  /*348f0*/  LD.E R31, desc[UR6][R14.64] ;  /* 0x000000060e1f7980 */ /* 0x000f22000c101900 */
[----:B------:R-:W-:-:S02]  /*34900*/  R2UR UR8, R4 ;  /* 0x00000000040872ca */ /* 0x000fc400000e0000 */
[----:B------:R-:W-:Y:S01]  /*34910*/  R2UR UR9, R5 ;  /* 0x00000000050972ca */ /* 0x000fe200000e0000 */
[----:B--2---:R-:W0:Y:S02]  /*34920*/  SHFL.BFLY PT, R7, R34, 0x2, 0x1f ;  /* 0x0c401f0022077f89 */ /* 0x004e2400000e0000 */
[----:B0-----:R-:W-:-:S05]  /*34930*/  FMNMX.FTZ R7, R7, R34, !PT ;  /* 0x0000002207077209 */ /* 0x001fca0007810000 */
[----:B------:R-:W0:Y:S01]  /*34940*/  SHFL.BFLY PT, R8, R7, 0x1, 0x1f ;  /* 0x0c201f0007087f89 */ /* 0x000e2200000e0000 */
[----:B----4-:R-:W-:Y:S02]  /*34950*/  FSETP.NEU.FTZ.AND P0, PT, R31, -INF , PT ;  /* 0xff8000001f00780b */ /* 0x010fe40003f1d000 */
[----:B0-----:R-:W-:Y:S02]  /*34960*/  FMNMX.FTZ R25, R7, R8, !PT ;  /* 0x0000000807197209 */ /* 0x001fe40007810000 */
[----:B------:R-:W-:Y:S02]  /*34970*/  FSEL R9, R31, RZ, P0 ;  /* 0x000000ff1f097208 */ /* 0x000fe40000000000 */
[----:B------:R-:W-:-:S03]  /*34980*/  FSETP.NEU.FTZ.AND P0, PT, R25, -INF , PT ;  /* 0xff8000001900780b */ /* 0x000fc60003f1d000 */
[----:B------:R-:W-:Y:S01]  /*34990*/  FADD.FTZ R9, R2, -R9 ;  /* 0x8000000902097221 */ /* 0x000fe20000010000 */
[----:B------:R-:W-:-:S03]  /*349a0*/  FSEL R2, R25, RZ, P0 ;  /* 0x000000ff19027208 */ /* 0x000fc60000000000 */
[----:B---3--:R-:W-:Y:S02]  /*349b0*/  FMUL.FTZ R8, R9, R30 ;  /* 0x0000001e09087220 */ /* 0x008fe40000410000 */
[----:B------:R-:W-:-:S04]  /*349c0*/  FADD.FTZ R3, R3, -R2 ;  /* 0x8000000203037221 */ /* 0x000fc80000010000 */
[----:B------:R-:W-:Y:S01]  /*349d0*/  FMUL.FTZ R30, R30, R3 ;  /* 0x000000031e1e7220 */ /* 0x000fe20000410000 */
[----:B------:R-:W0:Y:S08]  /*349e0*/  MUFU.EX2 R8, R8 ;  /* 0x0000000800087308 */ /* 0x000e300000000800 */
[----:B------:R-:W1:Y:S01]  /*349f0*/  MUFU.EX2 R7, R30 ;  /* 0x0000001e00077308 */ /* 0x000e620000000800 */
[----:B------:R-:W-:Y:S01]  /*34a00*/  ST.E desc[UR4][R14.64+0x4], R25 ;  /* 0x000004190e007985 */ /* 0x000fe2000c101904 */
[----:B0-----:R-:W-:Y:S01]  /*34a10*/  FMUL.FTZ R27, R8, R27 ;  /* 0x0000001b081b7220 */ /* 0x001fe20000410000 */
[----:B-1----:R-:W-:-:S04]  /*34a20*/  FMUL.FTZ R31, R7, R38 ;  /* 0x00000026071f7220 */ /* 0x002fc80000410000 */
        /* <DEDUP_REMOVED lines=9> */
[----:B------:R-:W-:-:S04]  /*34ac0*/  FSETP.NEU.FTZ.AND P0, PT, R30, -INF , PT ;  /* 0xff8000001e00780b */ /* 0x000fc80003f1d000 */
[----:B------:R-:W-:Y:S02]  /*34ad0*/  FSEL R14, R14, RZ, P0 ;  /* 0x000000ff0e0e7208 */ /* 0x000fe40000000000 */
[----:B---3--:R-:W-:-:S03]  /*34ae0*/  FSETP.NEU.FTZ.AND P0, PT, R74, -INF , PT ;  /* 0xff8000004a00780b */ /* 0x008fc60003f1d000 */
[-CC-:B------:R-:W-:Y:S01]  /*34af0*/  FFMA.FTZ R35, R44, R9.reuse, -R14.reuse ;  /* 0x000000092c237223 */ /* 0x180fe2000001080e */
[----:B------:R-:W-:Y:S01]  /*34b00*/  FMUL.FTZ R44, R9, R74 ;  /* 0x0000004a092c7220 */ /* 0x000fe20000410000 */
[----:B------:R-:W-:-:S04]  /*34b10*/  FFMA.FTZ R30, R29, R9, -R14 ;  /* 0x000000091d1e7223 */ /* 0x000fc8000001080e */
[----:B------:R-:W-:Y:S01]  /*34b20*/  FSEL R44, R44, RZ, P0 ;  /* 0x000000ff2c2c7208 */ /* 0x000fe20000000000 */
[-CC-:B------:R-:W-:Y:S01]  /*34b30*/  FFMA.FTZ R29, R28, R9.reuse, -R14.reuse ;  /* 0x000000091c1d7223 */ /* 0x180fe2000001080e */
[----:B------:R-:W-:-:S03]  /*34b40*/  FFMA.FTZ R172, R37, R9, -R14 ;  /* 0x0000000925ac7223 */ /* 0x000fc6000001080e */
[-C--:B------:R-:W-:Y:S01]  /*34b50*/  FFMA.FTZ R28, R26, R9.reuse, -R44 ;  /* 0x000000091a1c7223 */ /* 0x080fe2000001082c */
[-C--:B------:R-:W-:Y:S01]  /*34b60*/  FFMA.FTZ R40, R78, R9.reuse, -R14 ;  /* 0x000000094e287223 */ /* 0x080fe2000001080e */
[-C--:B------:R-:W-:Y:S01]  /*34b70*/  FFMA.FTZ R173, R71, R9.reuse, -R44 ;  /* 0x0000000947ad7223 */ /* 0x080fe2000001082c */
[----:B------:R-:W4:Y:S01]  /*34b80*/  MUFU.EX2 R172, R172 ;  /* 0x000000ac00ac7308 */ /* 0x000f220000000800 */
[-C--:B------:R-:W-:Y:S01]  /*34b90*/  FFMA.FTZ R39, R58, R9.reuse, -R14 ;  /* 0x000000093a277223 */ /* 0x080fe2000001080e */
[----:B------:R-:W-:-:S06]  /*34ba0*/  FFMA.FTZ R27, R18, R9, -R44 ;  /* 0x00000009121b7223 */ /* 0x000fcc000001082c */
[----:B------:R-:W0:Y:S01]  /*34bb0*/  MUFU.EX2 R28, R28 ;  /* 0x0000001c001c7308 */ /* 0x000e220000000800 */
[-C--:B------:R-:W-:Y:S01]  /*34bc0*/  FFMA.FTZ R174, R59, R9.reuse, -R14 ;  /* 0x000000093bae7223 */ /* 0x080fe2000001080e */
[----:B------:R-:W-:-:S06]  /*34bd0*/  FFMA.FTZ R175, R70, R9, -R44 ;  /* 0x0000000946af7223 */ /* 0x000fcc000001082c */
[----:B------:R-:W1:Y:S01]  /*34be0*/  MUFU.EX2 R40, R40 ;  /* 0x0000002800287308 */ /* 0x000e620000000800 */
[-C--:B------:R-:W-:Y:S01]  /*34bf0*/  FFMA.FTZ R38, R32, R9.reuse, -R14 ;  /* 0x0000000920267223 */ /* 0x080fe2000001080e */
[----:B------:R-:W-:-:S06]  /*34c00*/  FFMA.FTZ R26, R64, R9, -R44 ;  /* 0x00000009401a7223 */ /* 0x000fcc000001082c */
[----:B------:R-:W2:Y:S01]  /*34c10*/  MUFU.EX2 R173, R173 ;  /* 0x000000ad00ad7308 */ /* 0x000ea20000000800 */
[-C--:B------:R-:W-:Y:S01]  /*34c20*/  FFMA.FTZ R152, R61, R9.reuse, -R14 ;  /* 0x000000093d987223 */ /* 0x080fe2000001080e */
[----:B------:R-:W-:-:S06]  /*34c30*/  FFMA.FTZ R153, R69, R9, -R44 ;  /* 0x0000000945997223 */ /* 0x000fcc000001082c */
[----:B------:R-:W3:Y:S01]  /*34c40*/  MUFU.EX2 R39, R39 ;  /* 0x0000002700277308 */ /* 0x000ee20000000800 */
[----:B------:R-:W-:-:S07]  /*34c50*/  FFMA.FTZ R37, R36, R9, -R14 ;  /* 0x0000000924257223 */ /* 0x000fce000001080e */
[----:B------:R-:W3:Y:S01]  /*34c60*/  MUFU.EX2 R27, R27 ;  /* 0x0000001b001b7308 */ /* 0x000ee20000000800 */
[-CC-:B------:R-:W-:Y:S01]  /*34c70*/  FFMA.FTZ R156, R33, R9.reuse, -R14.reuse ;  /* 0x00000009219c7223 */ /* 0x180fe2000001080e */
[-CC-:B------:R-:W-:Y:S01]  /*34c80*/  FFMA.FTZ R154, R60, R9.reuse, -R14.reuse ;  /* 0x000000093c9a7223 */ /* 0x180fe2000001080e */
[-CC-:B------:R-:W-:Y:S01]  /*34c90*/  FFMA.FTZ R36, R81, R9.reuse, -R14.reuse ;  /* 0x0000000951247223 */ /* 0x180fe2000001080e */
[----:B------:R-:W-:-:S04]  /*34ca0*/  FFMA.FTZ R158, R82, R9, -R14 ;  /* 0x00000009529e7223 */ /* 0x000fc8000001080e */
        /* <DEDUP_REMOVED lines=9> */
[-CC-:B------:R-:W-:Y:S01]  /*34d40*/  FFMA.FTZ R166, R53, R9.reuse, -R14.reuse ;  /* 0x0000000935a67223 */ /* 0x180fe2000001080e */
[-CC-:B------:R-:W-:Y:S01]  /*34d50*/  FFMA.FTZ R168, R41, R9.reuse, -R14.reuse ;  /* 0x0000000929a87223 */ /* 0x180fe2000001080e */
[-C--:B------:R-:W-:Y:S01]  /*34d60*/  FFMA.FTZ R170, R13, R9.reuse, -R14 ;  /* 0x000000090daa7223 */ /* 0x080fe2000001080e */
[----:B----4-:R-:W-:Y:S01]  /*34d70*/  FADD.FTZ R73, R172, R73 ;  /* 0x00000049ac497221 */ /* 0x010fe20000010000 */
[----:B------:R-:W4:Y:S01]  /*34d80*/  MUFU.EX2 R38, R38 ;  /* 0x0000002600267308 */ /* 0x000f220000000800 */
[----:B0-----:R-:W-:Y:S01]  /*34d90*/  FADD.FTZ R14, R28, R15 ;  /* 0x0000000f1c0e7221 */ /* 0x001fe20000010000 */
[----:B------:R-:W-:Y:S01]  /*34da0*/  FFMA.FTZ R25, R24, R9, -R44 ;  /* 0x0000000918197223 */ /* 0x000fe2000001082c */
[----:B-1----:R-:W-:-:S05]  /*34db0*/  FADD.FTZ R18, R40, R73 ;  /* 0x0000004928127221 */ /* 0x002fca0000010000 */
[----:B------:R-:W0:Y:S01]  /*34dc0*/  MUFU.EX2 R26, R26 ;  /* 0x0000001a001a7308 */ /* 0x000e220000000800 */
[----:B--2---:R-:W-:Y:S01]  /*34dd0*/  FADD.FTZ R14, R173, R14 ;  /* 0x0000000ead0e7221 */ /* 0x004fe20000010000 */
[----:B------:R-:W-:Y:S01]  /*34de0*/  FFMA.FTZ R155, R68, R9, -R44 ;  /* 0x00000009449b7223 */ /* 0x000fe2000001082c */
[----:B---3--:R-:W-:-:S05]  /*34df0*/  FADD.FTZ R13, R39, R18 ;  /* 0x00000012270d7221 */ /* 0x008fca0000010000 */
[----:B------:R-:W1:Y:S01]  /*34e00*/  MUFU.EX2 R152, R152 ;  /* 0x0000009800987308 */ /* 0x000e620000000800 */
[----:B------:R-:W-:Y:S01]  /*34e10*/  FADD.FTZ R14, R27, R14 ;  /* 0x0000000e1b0e7221 */ /* 0x000fe20000010000 */
[----:B------:R-:W-:-:S06]  /*34e20*/  FFMA.FTZ R24, R20, R9, -R44 ;  /* 0x0000000914187223 */ /* 0x000fcc000001082c */
[----:B------:R-:W2:Y:S01]  /*34e30*/  MUFU.EX2 R153, R153 ;  /* 0x0000009900997308 */ /* 0x000ea20000000800 */
[----:B------:R-:W-:Y:S01]  /*34e40*/  FADD.FTZ R13, R174, R13 ;  /* 0x0000000dae0d7221 */ /* 0x000fe20000010000 */
        /* <DEDUP_REMOVED lines=10> */
[----:B-1----:R-:W-:Y:S01]  /*34ef0*/  FADD.FTZ R42, R152, R13 ;  /* 0x0000000d982a7221 */ /* 0x002fe20000010000 */
[----:B--2---:R-:W-:-:S05]  /*34f00*/  FADD.FTZ R14, R153, R14 ;  /* 0x0000000e990e7221 */ /* 0x004fca0000010000 */
        /* <DEDUP_REMOVED lines=75> */
[----:B------:R-:W-:-:S03]  /*353c0*/  FADD.FTZ R42, R169, R42 ;  /* 0x0000002aa92a7221 */ /* 0x000fc60000010000 */
[----:B0-----:R-:W-:Y:S01]  /*353d0*/  FADD.FTZ R9, R29, R44 ;  /* 0x0000002c1d097221 */ /* 0x001fe20000010000 */
[----:B----4-:R-:W-:-:S03]  /*353e0*/  FADD.FTZ R42, R13, R42 ;  /* 0x0000002a0d2a7221 */ /* 0x010fc60000010000 */
[----:B-1----:R-:W-:Y:S01]  /*353f0*/  FADD.FTZ R9, R170, R9 ;  /* 0x00000009aa097221 */ /* 0x002fe20000010000 */
[----:B--2---:R-:W-:-:S04]  /*35400*/  FADD.FTZ R41, R171, R42 ;  /* 0x0000002aab297221 */ /* 0x004fc80000010000 */
[----:B------:R-:W-:Y:S04]  /*35410*/  ST.E desc[UR4][R2.64+0x10], R9 ;  /* 0x0000100902007985 */ /* 0x000fe8000c101904 */
[----:B------:R0:W-:Y:S04]  /*35420*/  ST.E desc[UR6][R2.64+0x14], R41 ;  /* 0x0000142902007985 */ /* 0x0001e8000c101906 */
[----:B0-----:R-:W2:Y:S01]  /*35430*/  LDL.64 R2, [R0+0x80] ;  /* 0x0000800000027983 */ /* 0x001ea20000100a00 */
        /* <DEDUP_REMOVED lines=94> */
[----:B------:R-:W2:Y:S01]  /*35a20*/  LD.E R93, desc[UR22][R2.64+0x5c] ;  /* 0x00005c16025d7980 */ /* 0x000ea2000c101900 */
[----:B---3--:R-:W-:-:S03]  /*35a30*/  FMUL.FTZ R89, R8, R89 ;  /* 0x0000005908597220 */ /* 0x008fc60000410000 */
[----:B------:R0:W-:Y:S01]  /*35a40*/  ST.E desc[UR10][R2.64+0x60], R91 ;  /* 0x0000605b02007985 */ /* 0x0001e2000c10190a */
[----:B----4-:R-:W-:-:S03]  /*35a50*/  FMUL.FTZ R85, R8, R85 ;  /* 0x0000005508557220 */ /* 0x010fc60000410000 */
[----:B------:R1:W-:Y:S01]  /*35a60*/  ST.E desc[UR8][R2.64+0x54], R89 ;  /* 0x0000545902007985 */ /* 0x0003e2000c101908 */
[----:B------:R-:W-:-:S03]  /*35a70*/  FMUL.FTZ R87, R8, R87 ;  /* 0x0000005708577220 */ /* 0x000fc60000410000 */
[----:B------:R-:W3:Y:S04]  /*35a80*/  LD.E R90, desc[UR14][R2.64+0x6c] ;  /* 0x00006c0e025a7980 */ /* 0x000ee8000c101900 */
[----:B0-----:R-:W4:Y:S01]  /*35a90*/  LD.E R91, desc[UR12][R2.64+0x68] ;  /* 0x0000680c025b7980 */ /* 0x001f22000c101900 */
[C---:B------:R-:W-:Y:S01]  /*35aa0*/  FMUL.FTZ R83, R8.reuse, R83 ;  /* 0x0000005308537220 */ /* 0x040fe20000410000 */
[C---:B------:R-:W-:Y:S02]  /*35ab0*/  FMUL.FTZ R79, R8.reuse, R79 ;  /* 0x0000004f084f7220 */ /* 0x040fe40000410000 */
[----:B------:R0:W-:Y:S04]  /*35ac0*/  ST.E desc[UR4][R2.64+0x44], R85 ;  /* 0x0000445502007985 */ /* 0x0001e8000c101904 */
[----:B-1----:R-:W3:Y:S01]  /*35ad0*/  LD.E R89, desc[UR24][R2.64+0x78] ;  /* 0x0000781802597980 */ /* 0x002ee2000c101900 */
[----:B------:R-:W-:-:S03]  /*35ae0*/  FMUL.FTZ R81, R8, R81 ;  /* 0x0000005108517220 */ /* 0x000fc60000410000 */
[----:B------:R1:W-:Y:S04]  /*35af0*/  ST.E desc[UR6][R2.64+0x50], R87 ;  /* 0x0000505702007985 */ /* 0x0003e8000c101906 */
[----:B0-----:R-:W3:Y:S04]  /*35b00*/  LD.E R85, desc[UR26][R2.64+0x7c] ;  /* 0x00007c1a02557980 */ /* 0x001ee8000c101900 */
[----:B------:R-:W3:Y:S01]  /*35b10*/  LD.E R88, desc[UR16][R2.64+0x88] ;  /* 0x0000881002587980 */ /* 0x000ee2000c101900 */
[----:B------:R-:W-:-:S03]  /*35b20*/  FMUL.FTZ R77, R8, R77 ;  /* 0x0000004d084d7220 */ /* 0x000fc60000410000 */
[----:B-1----:R-:W3:Y:S04]  /*35b30*/  LD.E R87, desc[UR18][R2.64+0x8c] ;  /* 0x00008c1202577980 */ /* 0x002ee8000c101900 */
[----:B------:R-:W3:Y:S04]  /*35b40*/  LD.E R86, desc[UR20][R2.64+0x98] ;  /* 0x0000981402567980 */ /* 0x000ee8000c101900 */
[----:B------:R0:W-:Y:S04]  /*35b50*/  ST.E desc[UR8][R2.64+0x40], R83 ;  /* 0x0000405302007985 */ /* 0x0001e8000c101908 */
[----:B------:R-:W3:Y:S01]  /*35b60*/  LD.E R84, desc[UR6][R2.64+0x9c] ;  /* 0x00009c0602547980 */ /* 0x000ee2000c101900 */
[----:B------:R-:W-:-:S03]  /*35b70*/  FMUL.FTZ R73, R8, R73 ;  /* 0x0000004908497220 */ /* 0x000fc60000410000 */
[----:B------:R1:W-:Y:S04]  /*35b80*/  ST.E desc[UR4][R2.64+0x30], R79 ;  /* 0x0000304f02007985 */ /* 0x0003e8000c101904 */
[----:B0-----:R-:W3:Y:S01]  /*35b90*/  LD.E R83, desc[UR10][R2.64+0xa8] ;  /* 0x0000a80a02537980 */ /* 0x001ee2000c101900 */
[----:B------:R-:W-:-:S03]  /*35ba0*/  FMUL.FTZ R75, R8, R75 ;  /* 0x0000004b084b7220 */ /* 0x000fc60000410000 */
[----:B------:R0:W-:Y:S04]  /*35bb0*/  ST.E desc[UR6][R2.64+0x34], R81 ;  /* 0x0000345102007985 */ /* 0x0001e8000c101906 */
[----:B-1----:R-:W3:Y:S04]  /*35bc0*/  LD.E R79, desc[UR12][R2.64+0xac] ;  /* 0x0000ac0c024f7980 */ /* 0x002ee8000c101900 */
[----:B------:R-:W3:Y:S04]  /*35bd0*/  LD.E R82, desc[UR14][R2.64+0xb8] ;  /* 0x0000b80e02527980 */ /* 0x000ee8000c101900 */
[----:B0-----:R-:W3:Y:S04]  /*35be0*/  LD.E R81, desc[UR16][R2.64+0xbc] ;  /* 0x0000bc1002517980 */ /* 0x001ee8000c101900 */
[----:B------:R-:W3:Y:S01]  /*35bf0*/  LD.E R80, desc[UR18][R2.64+0xc8] ;  /* 0x0000c81202507980 */ /* 0x000ee2000c101900 */
[----:B------:R-:W-:-:S03]  /*35c00*/  FMUL.FTZ R71, R8, R71 ;  /* 0x0000004708477220 */ /* 0x000fc60000410000 */
[----:B------:R0:W-:Y:S04]  /*35c10*/  ST.E desc[UR10][R2.64+0x24], R77 ;  /* 0x0000244d02007985 */ /* 0x0001e8000c10190a */
[----:B------:R-:W3:Y:S01]  /*35c20*/  LD.E R78, desc[UR20][R2.64+0xcc] ;  /* 0x0000cc14024e7980 */ /* 0x000ee2000c101900 */
[----:B------:R-:W-:-:S03]  /*35c30*/  FMUL.FTZ R69, R8, R69 ;  /* 0x0000004508457220 */ /* 0x000fc60000410000 */
[----:B------:R1:W-:Y:S04]  /*35c40*/  ST.E desc[UR6][R2.64+0x14], R73 ;  /* 0x0000144902007985 */ /* 0x0003e8000c101906 */
[----:B0-----:R-:W3:Y:S04]  /*35c50*/  LD.E R77, desc[UR22][R2.64+0xd8] ;  /* 0x0000d816024d7980 */ /* 0x001ee8000c101900 */
[----:B------:R-:W3:Y:S01]  /*35c60*/  LD.E R76, desc[UR24][R2.64+0xdc] ;  /* 0x0000dc18024c7980 */ /* 0x000ee2000c101900 */
[----:B------:R-:W-:-:S03]  /*35c70*/  FMUL.FTZ R67, R8, R67 ;  /* 0x0000004308437220 */ /* 0x000fc60000410000 */
[----:B------:R0:W-:Y:S04]  /*35c80*/  ST.E desc[UR8][R2.64+0x20], R75 ;  /* 0x0000204b02007985 */ /* 0x0001e8000c101908 */
[----:B-1----:R-:W3:Y:S04]  /*35c90*/  LD.E R73, desc[UR10][R2.64+0xe8] ;  /* 0x0000e80a02497980 */ /* 0x002ee8000c101900 */
[----:B------:R-:W3:Y:S04]  /*35ca0*/  LD.E R74, desc[UR14][R2.64+0xf8] ;  /* 0x0000f80e024a7980 */ /* 0x000ee8000c101900 */
[----:B0-----:R-:W3:Y:S01]  /*35cb0*/  LD.E R75, desc[UR12][R2.64+0xec] ;  /* 0x0000ec0c024b7980 */ /* 0x001ee2000c101900 */
[----:B------:R-:W-:-:S03]  /*35cc0*/  FMUL.FTZ R63, R8, R63 ;  /* 0x0000003f083f7220 */ /* 0x000fc60000410000 */
[----:B------:R-:W3:Y:S01]  /*35cd0*/  LD.E R72, desc[UR16][R2.64+0xfc] ;  /* 0x0000fc1002487980 */ /* 0x000ee2000c101900 */
[----:B------:R-:W-:-:S03]  /*35ce0*/  FMUL.FTZ R65, R8, R65 ;  /* 0x0000004108417220 */ /* 0x000fc60000410000 */
[----:B------:R0:W-:Y:S04]  /*35cf0*/  ST.E desc[UR4][R2.64+0x10], R71 ;  /* 0x0000104702007985 */ /* 0x0001e8000c101904 */
[----:B------:R-:W3:Y:S04]  /*35d00*/  LD.E R70, desc[UR18][R2.64+0x108] ;  /* 0x0001081202467980 */ /* 0x000ee8000c101900 */
[----:B------:R1:W-:Y:S04]  /*35d10*/  ST.E desc[UR6][R2.64+0x4], R69 ;  /* 0x0000044502007985 */ /* 0x0003e8000c101906 */
[----:B0-----:R-:W3:Y:S01]  /*35d20*/  LD.E R71, desc[UR20][R2.64+0x10c] ;  /* 0x00010c1402477980 */ /* 0x001ee2000c101900 */
[----:B------:R-:W-:-:S03]  /*35d30*/  FMUL.FTZ R61, R8, R61 ;  /* 0x0000003d083d7220 */ /* 0x000fc60000410000 */
[----:B------:R0:W-:Y:S04]  /*35d40*/  ST.E desc[UR4][R2.64], R67 ;  /* 0x0000004302007985 */ /* 0x0001e8000c101904 */
[----:B-1----:R-:W3:Y:S04]  /*35d50*/  LD.E R69, desc[UR12][R2.64+0x118] ;  /* 0x0001180c02457980 */ /* 0x002ee8000c101900 */
[----:B------:R-:W3:Y:S04]  /*35d60*/  LD.E R68, desc[UR22][R2.64+0x128] ;  /* 0x0001281602447980 */ /* 0x000ee8000c101900 */
[----:B0-----:R-:W3:Y:S01]  /*35d70*/  LD.E R67, desc[UR14][R2.64+0x11c] ;  /* 0x00011c0e02437980 */ /* 0x001ee2000c101900 */
[----:B------:R-:W-:-:S03]  /*35d80*/  FMUL.FTZ R59, R8, R59 ;  /* 0x0000003b083b7220 */ /* 0x000fc60000410000 */
[----:B------:R0:W-:Y:S04]  /*35d90*/  ST.E desc[UR8][R2.64+0x74], R63 ;  /* 0x0000743f02007985 */ /* 0x0001e8000c101908 */
[----:B------:R-:W3:Y:S04]  /*35da0*/  LD.E R66, desc[UR16][R2.64+0x12c] ;  /* 0x00012c1002427980 */ /* 0x000ee8000c101900 */
[----:B------:R1:W-:Y:S04]  /*35db0*/  ST.E desc[UR10][R2.64+0x80], R65 ;  /* 0x0000804102007985 */ /* 0x0003e8000c10190a */
[----:B0-----:R-:W3:Y:S01]  /*35dc0*/  LD.E R63, desc[UR18][R2.64+0x138] ;  /* 0x00013812023f7980 */ /* 0x001ee2000c101900 */
[----:B------:R-:W-:-:S03]  /*35dd0*/  FMUL.FTZ R57, R8, R57 ;  /* 0x0000003908397220 */ /* 0x000fc60000410000 */
[----:B------:R-:W3:Y:S04]  /*35de0*/  LD.E R64, desc[UR24][R2.64+0x148] ;  /* 0x0001481802407980 */ /* 0x000ee8000c101900 */
[----:B-1----:R-:W3:Y:S04]  /*35df0*/  LD.E R65, desc[UR20][R2.64+0x13c] ;  /* 0x00013c1402417980 */ /* 0x002ee8000c101900 */
[----:B------:R0:W-:Y:S04]  /*35e00*/  ST.E desc[UR6][R2.64+0x70], R61 ;  /* 0x0000703d02007985 */ /* 0x0001e8000c101906 */
[----:B------:R-:W3:Y:S01]  /*35e10*/  LD.E R62, desc[UR6][R2.64+0x14c] ;  /* 0x00014c06023e7980 */ /* 0x000ee2000c101900 */
[----:B------:R-:W-:-:S03]  /*35e20*/  FMUL.FTZ R55, R8, R55 ;  /* 0x0000003708377220 */ /* 0x000fc60000410000 */
[----:B------:R-:W3:Y:S04]  /*35e30*/  LD.E R60, desc[UR12][R2.64+0x15c] ;  /* 0x00015c0c023c7980 */ /* 0x000ee8000c101900 */
[----:B0-----:R-:W3:Y:S04]  /*35e40*/  LD.E R61, desc[UR8][R2.64+0x158] ;  /* 0x00015808023d7980 */ /* 0x001ee8000c101900 */
[----:B------:R0:W-:Y:S04]  /*35e50*/  ST.E desc[UR4][R2.64+0x64], R59 ;  /* 0x0000643b02007985 */ /* 0x0001e8000c101904 */
[----:B------:R-:W3:Y:S01]  /*35e60*/  LD.E R56, desc[UR14][R2.64+0x168] ;  /* 0x0001680e02387980 */ /* 0x000ee2000c101900 */
[----:B------:R-:W-:-:S03]  /*35e70*/  FMUL.FTZ R53, R8, R53 ;  /* 0x0000003508357220 */ /* 0x000fc60000410000 */
[----:B------:R1:W-:Y:S04]  /*35e80*/  ST.E desc[UR4][R2.64+0x84], R57 ;  /* 0x0000843902007985 */ /* 0x0003e8000c101904 */
[----:B0-----:R-:W3:Y:S04]  /*35e90*/  LD.E R59, desc[UR16][R2.64+0x16c] ;  /* 0x00016c10023b7980 */ /* 0x001ee8000c101900 */
[----:B------:R-:W3:Y:S01]  /*35ea0*/  LD.E R58, desc[UR18][R2.64+0x178] ;  /* 0x00017812023a7980 */ /* 0x000ee2000c101900 */
[----:B------:R-:W-:-:S03]  /*35eb0*/  FMUL.FTZ R51, R8, R51 ;  /* 0x0000003308337220 */ /* 0x000fc60000410000 */
[----:B-1----:R-:W3:Y:S04]  /*35ec0*/  LD.E R57, desc[UR20][R2.64+0x17c] ;  /* 0x00017c1402397980 */ /* 0x002ee8000c101900 */
[----:B------:R0:W-:Y:S01]  /*35ed0*/  ST.E desc[UR8][R2.64+0xa0], R55 ;  /* 0x0000a03702007985 */ /* 0x0001e2000c101908 */
[----:B------:R-:W-:-:S03]  /*35ee0*/  FMUL.FTZ R47, R8, R47 ;  /* 0x0000002f082f7220 */ /* 0x000fc60000410000 */
[----:B------:R-:W3:Y:S01]  /*35ef0*/  LD.E R54, desc[UR24][R2.64+0x18c] ;  /* 0x00018c1802367980 */ /* 0x000ee2000c101900 */
[----:B------:R-:W-:-:S03]  /*35f00*/  FMUL.FTZ R45, R8, R45 ;  /* 0x0000002d082d7220 */ /* 0x000fc60000410000 */
[----:B------:R1:W-:Y:S04]  /*35f10*/  ST.E desc[UR6][R2.64+0x94], R53 ;  /* 0x0000943502007985 */ /* 0x0003e8000c101906 */
[----:B0-----:R-:W3:Y:S01]  /*35f20*/  LD.E R55, desc[UR22][R2.64+0x188] ;  /* 0x0001881602377980 */ /* 0x001ee2000c101900 */
[----:B------:R-:W-:-:S03]  /*35f30*/  FMUL.FTZ R46, R8, R49 ;  /* 0x00000031082e7220 */ /* 0x000fc60000410000 */
[----:B------:R-:W3:Y:S01]  /*35f40*/  LD.E R50, desc[UR26][R2.64+0x198] ;  /* 0x0001981a02327980 */ /* 0x000ee2000c101900 */
[----:B------:R-:W-:-:S03]  /*35f50*/  FMUL.FTZ R44, R8, R44 ;  /* 0x0000002c082c7220 */ /* 0x000fc60000410000 */
[----:B-1----:R-:W3:Y:S01]  /*35f60*/  LD.E R53, desc[UR12][R2.64+0x19c] ;  /* 0x00019c0c02357980 */ /* 0x002ee2000c101900 */
[----:B------:R-:W-:-:S03]  /*35f70*/  FMUL.FTZ R9, R8, R9 ;  /* 0x0000000908097220 */ /* 0x000fc60000410000 */
[----:B------:R0:W-:Y:S04]  /*35f80*/  ST.E desc[UR4][R2.64+0x90], R51 ;  /* 0x0000903302007985 */ /* 0x0001e8000c101904 */
[----:B------:R-:W3:Y:S01]  /*35f90*/  LD.E R52, desc[UR14][R2.64+0x1a8] ;  /* 0x0001a80e02347980 */ /* 0x000ee2000c101900 */
[----:B------:R-:W-:-:S03]  /*35fa0*/  FMUL.FTZ R43, R8, R43 ;  /* 0x0000002b082b7220 */ /* 0x000fc60000410000 */
[----:B------:R-:W3:Y:S04]  /*35fb0*/  LD.E R49, desc[UR4][R2.64+0x1b8] ;  /* 0x0001b80402317980 */ /* 0x000ee8000c101900 */
[----:B0-----:R-:W3:Y:S01]  /*35fc0*/  LD.E R51, desc[UR16][R2.64+0x1ac] ;  /* 0x0001ac1002337980 */ /* 0x001ee2000c101900 */
[C---:B------:R-:W-:Y:S01]  /*35fd0*/  FMUL.FTZ R42, R8.reuse, R42 ;  /* 0x0000002a082a7220 */ /* 0x040fe20000410000 */
[C---:B------:R-:W-:Y:S02]  /*35fe0*/  FMUL.FTZ R41, R8.reuse, R41 ;  /* 0x0000002908297220 */ /* 0x040fe40000410000 */
[----:B------:R0:W-:Y:S04]  /*35ff0*/  ST.E desc[UR8][R2.64+0xb4], R47 ;  /* 0x0000b42f02007985 */ /* 0x0001e8000c101908 */
[----:B------:R-:W3:Y:S04]  /*36000*/  LD.E R48, desc[UR6][R2.64+0x1bc] ;  /* 0x0001bc0602307980 */ /* 0x000ee8000c101900 */
[----:B------:R1:W-:Y:S04]  /*36010*/  ST.E desc[UR4][R2.64+0xa4], R45 ;  /* 0x0000a42d02007985 */ /* 0x0003e8000c101904 */
[----:B0-----:R-:W3:Y:S04]  /*36020*/  LD.E R47, desc[UR8][R2.64+0x1c8] ;  /* 0x0001c808022f7980 */ /* 0x001ee8000c101900 */
[----:B------:R0:W-:Y:S04]  /*36030*/  ST.E desc[UR6][R2.64+0xb0], R46 ;  /* 0x0000b02e02007985 */ /* 0x0001e8000c101906 */
[----:B-1----:R-:W3:Y:S04]  /*36040*/  LD.E R45, desc[UR10][R2.64+0x1cc] ;  /* 0x0001cc0a022d7980 */ /* 0x002ee8000c101900 */
        /* <DEDUP_REMOVED lines=10> */
[----:B-1----:R-:W3:Y:S01]  /*360f0*/  LD.E R41, desc[UR22][R2.64+0x1fc] ;  /* 0x0001fc1602297980 */ /* 0x002ee2000c101900 */
[C---:B------:R-:W-:Y:S01]  /*36100*/  FMUL.FTZ R136, R8.reuse, R136 ;  /* 0x0000008808887220 */ /* 0x040fe20000410000 */
[C---:B------:R-:W-:Y:S01]  /*36110*/  FMUL.FTZ R138, R8.reuse, R138 ;  /* 0x0000008a088a7220 */ /* 0x040fe20000410000 */
[C---:B------:R-:W-:Y:S01]  /*36120*/  FMUL.FTZ R137, R8.reuse, R137 ;  /* 0x0000008908897220 */ /* 0x040fe20000410000 */
[C---:B------:R-:W-:Y:S01]  /*36130*/  FMUL.FTZ R135, R8.reuse, R135 ;  /* 0x0000008708877220 */ /* 0x040fe20000410000 */
[C---:B------:R-:W-:Y:S01]  /*36140*/  FMUL.FTZ R134, R8.reuse, R134 ;  /* 0x0000008608867220 */ /* 0x040fe20000410000 */
[----:B------:R-:W-:Y:S01]  /*36150*/  ST.E desc[UR4][R2.64+0xe4], R136 ;  /* 0x0000e48802007985 */ /* 0x000fe2000c101904 */
[C---:B------:R-:W-:Y:S01]  /*36160*/  FMUL.FTZ R133, R8.reuse, R133 ;  /* 0x0000008508857220 */ /* 0x040fe20000410000 */
[C---:B------:R-:W-:Y:S01]  /*36170*/  FMUL.FTZ R132, R8.reuse, R132 ;  /* 0x0000008408847220 */ /* 0x040fe20000410000 */
[C---:B------:R-:W-:Y:S01]  /*36180*/  FMUL.FTZ R131, R8.reuse, R131 ;  /* 0x0000008308837220 */ /* 0x040fe20000410000 */
        /* <DEDUP_REMOVED lines=33> */
[----:B------:R-:W-:Y:S04]  /*363a0*/  ST.E desc[UR16][R2.64+0x170], R122 ;  /* 0x0001707a02007985 */ /* 0x000fe8000c101910 */
[----:B------:R-:W-:Y:S04]  /*363b0*/  ST.E desc[UR6][R2.64+0x174], R120 ;  /* 0x0001747802007985 */ /* 0x000fe8000c101906 */
[----:B------:R0:W-:Y:S01]  /*363c0*/  ST.E desc[UR8][R2.64+0x180], R119 ;  /* 0x0001807702007985 */ /* 0x0001e2000c101908 */
[----:B------:R-:W-:-:S03]  /*363d0*/  FMUL.FTZ R113, R8, R113 ;  /* 0x0000007108717220 */ /* 0x000fc60000410000 */
[----:B------:R-:W-:Y:S04]  /*363e0*/  ST.E desc[UR4][R2.64+0x184], R118 ;  /* 0x0001847602007985 */ /* 0x000fe8000c101904 */
[----:B------:R-:W-:Y:S04]  /*363f0*/  ST.E desc[UR10][R2.64+0x190], R114 ;  /* 0x0001907202007985 */ /* 0x000fe8000c10190a */
[----:B------:R1:W-:Y:S01]  /*36400*/  ST.E desc[UR12][R2.64+0x194], R117 ;  /* 0x0001947502007985 */ /* 0x0003e2000c10190c */
[----:B------:R-:W-:-:S03]  /*36410*/  FMUL.FTZ R111, R8, R111 ;  /* 0x0000006f086f7220 */ /* 0x000fc60000410000 */
[----:B------:R-:W-:Y:S01]  /*36420*/  ST.E desc[UR14][R2.64+0x1a0], R116 ;  /* 0x0001a07402007985 */ /* 0x000fe2000c10190e */
[----:B0-----:R-:W-:-:S03]  /*36430*/  FMUL.FTZ R119, R8, R110 ;  /* 0x0000006e08777220 */ /* 0x001fc60000410000 */
[----:B------:R0:W-:Y:S01]  /*36440*/  ST.E desc[UR16][R2.64+0x1a4], R115 ;  /* 0x0001a47302007985 */ /* 0x0001e2000c101910 */
[----:B-1----:R-:W-:-:S03]  /*36450*/  FMUL.FTZ R117, R8, R112 ;  /* 0x0000007008757220 */ /* 0x002fc60000410000 */
[----:B------:R1:W-:Y:S01]  /*36460*/  ST.E desc[UR6][R2.64+0x1b0], R113 ;  /* 0x0001b07102007985 */ /* 0x0003e2000c101906 */
[C---:B------:R-:W-:Y:S01]  /*36470*/  FMUL.FTZ R109, R8.reuse, R109 ;  /* 0x0000006d086d7220 */ /* 0x040fe20000410000 */
[C---:B------:R-:W-:Y:S01]  /*36480*/  FMUL.FTZ R107, R8.reuse, R107 ;  /* 0x0000006b086b7220 */ /* 0x040fe20000410000 */
[C---:B0-----:R-:W-:Y:S01]  /*36490*/  FMUL.FTZ R115, R8.reuse, R108 ;  /* 0x0000006c08737220 */ /* 0x041fe20000410000 */
[----:B------:R-:W-:Y:S01]  /*364a0*/  ST.E desc[UR4][R2.64+0x1b4], R117 ;  /* 0x0001b47502007985 */ /* 0x000fe2000c101904 */
[----:B------:R-:W-:-:S03]  /*364b0*/  FMUL.FTZ R105, R8, R105 ;  /* 0x0000006908697220 */ /* 0x000fc60000410000 */
[----:B------:R-:W-:Y:S01]  /*364c0*/  ST.E desc[UR8][R2.64+0x1c0], R115 ;  /* 0x0001c07302007985 */ /* 0x000fe2000c101908 */
[----:B-1----:R-:W-:-:S03]  /*364d0*/  FMUL.FTZ R113, R8, R106 ;  /* 0x0000006a08717220 */ /* 0x002fc60000410000 */
[----:B------:R0:W-:Y:S01]  /*364e0*/  ST.E desc[UR10][R2.64+0x1c4], R111 ;  /* 0x0001c46f02007985 */ /* 0x0001e2000c10190a */
[----:B------:R-:W-:-:S03]  /*364f0*/  FMUL.FTZ R103, R7, R103 ;  /* 0x0000006707677220 */ /* 0x000fc60000410000 */
[----:B------:R-:W-:Y:S04]  /*36500*/  ST.E desc[UR12][R2.64+0x1d0], R119 ;  /* 0x0001d07702007985 */ /* 0x000fe8000c10190c */
[----:B------:R1:W-:Y:S01]  /*36510*/  ST.E desc[UR14][R2.64+0x1d4], R109 ;  /* 0x0001d46d02007985 */ /* 0x0003e2000c10190e */
[----:B0-----:R-:W-:-:S03]  /*36520*/  FMUL.FTZ R111, R8, R102 ;  /* 0x00000066086f7220 */ /* 0x001fc60000410000 */
[----:B------:R0:W-:Y:S01]  /*36530*/  ST.E desc[UR6][R2.64+0x1e0], R107 ;  /* 0x0001e06b02007985 */ /* 0x0001e2000c101906 */
[----:B------:R-:W-:-:S03]  /*36540*/  FMUL.FTZ R101, R7, R101 ;  /* 0x0000006507657220 */ /* 0x000fc60000410000 */
[----:B------:R-:W-:Y:S01]  /*36550*/  ST.E desc[UR16][R2.64+0x1e4], R113 ;  /* 0x0001e47102007985 */ /* 0x000fe2000c101910 */
[----:B-1----:R-:W-:-:S03]  /*36560*/  FMUL.FTZ R109, R7, R104 ;  /* 0x00000068076d7220 */ /* 0x002fc60000410000 */
[----:B------:R1:W-:Y:S01]  /*36570*/  ST.E desc[UR4][R2.64+0x1f0], R105 ;  /* 0x0001f06902007985 */ /* 0x0003e2000c101904 */
[----:B------:R-:W-:-:S03]  /*36580*/  FMUL.FTZ R99, R7, R99 ;  /* 0x0000006307637220 */ /* 0x000fc60000410000 */
[----:B------:R-:W-:Y:S01]  /*36590*/  ST.E desc[UR8][R2.64+0x1f4], R111 ;  /* 0x0001f46f02007985 */ /* 0x000fe2000c101908 */
[----:B0-----:R-:W-:-:S03]  /*365a0*/  FMUL.FTZ R107, R7, R100 ;  /* 0x00000064076b7220 */ /* 0x001fc60000410000 */
[----:B------:R-:W-:Y:S01]  /*365b0*/  ST.E desc[UR10][R2.64+0x8], R109 ;  /* 0x0000086d02007985 */ /* 0x000fe2000c10190a */
[----:B------:R-:W-:-:S03]  /*365c0*/  FMUL.FTZ R97, R7, R97 ;  /* 0x0000006107617220 */ /* 0x000fc60000410000 */
[----:B------:R0:W-:Y:S01]  /*365d0*/  ST.E desc[UR12][R2.64+0xc], R103 ;  /* 0x00000c6702007985 */ /* 0x0001e2000c10190c */
[C---:B-1----:R-:W-:Y:S01]  /*365e0*/  FMUL.FTZ R105, R7.reuse, R96 ;  /* 0x0000006007697220 */ /* 0x042fe20000410000 */
[C---:B------:R-:W-:Y:S02]  /*365f0*/  FMUL.FTZ R95, R7.reuse, R95 ;  /* 0x0000005f075f7220 */ /* 0x040fe40000410000 */
[----:B------:R1:W-:Y:S01]  /*36600*/  ST.E desc[UR6][R2.64+0x18], R101 ;  /* 0x0000186502007985 */ /* 0x0003e2000c101906 */
[----:B--2---:R-:W-:-:S03]  /*36610*/  FMUL.FTZ R93, R7, R93 ;  /* 0x0000005d075d7220 */ /* 0x004fc60000410000 */
[----:B------:R2:W-:Y:S01]  /*36620*/  ST.E desc[UR14][R2.64+0x1c], R99 ;  /* 0x00001c6302007985 */ /* 0x0005e2000c10190e */
[----:B0-----:R-:W-:-:S03]  /*36630*/  FMUL.FTZ R103, R7, R98 ;  /* 0x0000006207677220 */ /* 0x001fc60000410000 */
[----:B------:R-:W-:Y:S01]  /*36640*/  ST.E desc[UR16][R2.64+0x28], R107 ;  /* 0x0000286b02007985 */ /* 0x000fe2000c101910 */
[----:B-1----:R-:W-:-:S03]  /*36650*/  FMUL.FTZ R101, R7, R94 ;  /* 0x0000005e07657220 */ /* 0x002fc60000410000 */
[----:B------:R-:W-:Y:S01]  /*36660*/  ST.E desc[UR4][R2.64+0x2c], R103 ;  /* 0x00002c6702007985 */ /* 0x000fe2000c101904 */
[----:B--2---:R-:W-:-:S03]  /*36670*/  FMUL.FTZ R99, R7, R92 ;  /* 0x0000005c07637220 */ /* 0x004fc60000410000 */
[----:B------:R-:W-:Y:S01]  /*36680*/  ST.E desc[UR8][R2.64+0x38], R105 ;  /* 0x0000386902007985 */ /* 0x000fe2000c101908 */
[----:B----4-:R-:W-:-:S03]  /*36690*/  FMUL.FTZ R91, R7, R91 ;  /* 0x0000005b075b7220 */ /* 0x010fc60000410000 */
[----:B------:R0:W-:Y:S01]  /*366a0*/  ST.E desc[UR10][R2.64+0x3c], R97 ;  /* 0x00003c6102007985 */ /* 0x0001e2000c10190a */
[----:B---3--:R-:W-:-:S03]  /*366b0*/  FMUL.FTZ R89, R7, R89 ;  /* 0x0000005907597220 */ /* 0x008fc60000410000 */
[----:B------:R1:W-:Y:S01]  /*366c0*/  ST.E desc[UR6][R2.64+0x48], R95 ;  /* 0x0000485f02007985 */ /* 0x0003e2000c101906 */
[----:B------:R-:W-:-:S03]  /*366d0*/  FMUL.FTZ R85, R7, R85 ;  /* 0x0000005507557220 */ /* 0x000fc60000410000 */
[----:B------:R-:W-:Y:S01]  /*366e0*/  ST.E desc[UR12][R2.64+0x4c], R99 ;  /* 0x00004c6302007985 */ /* 0x000fe2000c10190c */
[----:B0-----:R-:W-:-:S03]  /*366f0*/  FMUL.FTZ R97, R7, R90 ;  /* 0x0000005a07617220 */ /* 0x001fc60000410000 */
[----:B------:R-:W-:Y:S01]  /*36700*/  ST.E desc[UR14][R2.64+0x58], R101 ;  /* 0x0000586502007985 */ /* 0x000fe2000c10190e */
[----:B------:R-:W-:-:S03]  /*36710*/  FMUL.FTZ R87, R7, R87 ;  /* 0x0000005707577220 */ /* 0x000fc60000410000 */
[----:B------:R0:W-:Y:S01]  /*36720*/  ST.E desc[UR16][R2.64+0x5c], R93 ;  /* 0x00005c5d02007985 */ /* 0x0001e2000c101910 */
[----:B-1----:R-:W-:-:S03]  /*36730*/  FMUL.FTZ R95, R7, R86 ;  /* 0x00000056075f7220 */ /* 0x002fc60000410000 */
[----:B------:R1:W-:Y:S01]  /*36740*/  ST.E desc[UR4][R2.64+0x68], R91 ;  /* 0x0000685b02007985 */ /* 0x0003e2000c101904 */
[----:B------:R-:W-:-:S03]  /*36750*/  FMUL.FTZ R83, R7, R83 ;  /* 0x0000005307537220 */ /* 0x000fc60000410000 */
[----:B------:R-:W-:Y:S01]  /*36760*/  ST.E desc[UR8][R2.64+0x6c], R97 ;  /* 0x00006c6102007985 */ /* 0x000fe2000c101908 */
[----:B0-----:R-:W-:-:S03]  /*36770*/  FMUL.FTZ R93, R7, R88 ;  /* 0x00000058075d7220 */ /* 0x001fc60000410000 */
[----:B------:R0:W-:Y:S01]  /*36780*/  ST.E desc[UR6][R2.64+0x78], R89 ;  /* 0x0000785902007985 */ /* 0x0001e2000c101906 */
[C---:B------:R-:W-:Y:S01]  /*36790*/  FMUL.FTZ R79, R7.reuse, R79 ;  /* 0x0000004f074f7220 */ /* 0x040fe20000410000 */
[C---:B-1----:R-:W-:Y:S02]  /*367a0*/  FMUL.FTZ R91, R7.reuse, R84 ;  /* 0x00000054075b7220 */ /* 0x042fe40000410000 */
[----:B------:R1:W-:Y:S01]  /*367b0*/  ST.E desc[UR10][R2.64+0x7c], R85 ;  /* 0x00007c5502007985 */ /* 0x0003e2000c10190a */
[----:B------:R-:W-:-:S03]  /*367c0*/  FMUL.FTZ R81, R7, R81 ;  /* 0x0000005107517220 */ /* 0x000fc60000410000 */
[----:B------:R-:W-:Y:S04]  /*367d0*/  ST.E desc[UR12][R2.64+0x88], R93 ;  /* 0x0000885d02007985 */ /* 0x000fe8000c10190c */
[----:B------:R2:W-:Y:S01]  /*367e0*/  ST.E desc[UR14][R2.64+0x8c], R87 ;  /* 0x00008c5702007985 */ /* 0x0005e2000c10190e */
[C---:B0-----:R-:W-:Y:S01]  /*367f0*/  FMUL.FTZ R89, R7.reuse, R78 ;  /* 0x0000004e07597220 */ /* 0x041fe20000410000 */
[C---:B-1----:R-:W-:Y:S02]  /*36800*/  FMUL.FTZ R85, R7.reuse, R82 ;  /* 0x0000005207557220 */ /* 0x042fe40000410000 */
[----:B------:R-:W-:Y:S01]  /*36810*/  ST.E desc[UR16][R2.64+0x98], R95 ;  /* 0x0000985f02007985 */ /* 0x000fe2000c101910 */
[----:B------:R-:W-:-:S03]  /*36820*/  FMUL.FTZ R77, R7, R77 ;  /* 0x0000004d074d7220 */ /* 0x000fc60000410000 */
[----:B------:R-:W-:Y:S01]  /*36830*/  ST.E desc[UR4][R2.64+0x9c], R91 ;  /* 0x00009c5b02007985 */ /* 0x000fe2000c101904 */
[----:B--2---:R-:W-:-:S03]  /*36840*/  FMUL.FTZ R87, R7, R80 ;  /* 0x0000005007577220 */ /* 0x004fc60000410000 */
[----:B------:R-:W-:Y:S01]  /*36850*/  ST.E desc[UR6][R2.64+0xa8], R83 ;  /* 0x0000a85302007985 */ /* 0x000fe2000c101906 */
[----:B------:R-:W-:-:S03]  /*36860*/  FMUL.FTZ R73, R7, R73 ;  /* 0x0000004907497220 */ /* 0x000fc60000410000 */
[----:B------:R0:W-:Y:S01]  /*36870*/  ST.E desc[UR8][R2.64+0xac], R79 ;  /* 0x0000ac4f02007985 */ /* 0x0001e2000c101908 */
[----:B------:R-:W-:-:S03]  /*36880*/  FMUL.FTZ R75, R7, R75 ;  /* 0x0000004b074b7220 */ /* 0x000fc60000410000 */
[----:B------:R-:W-:Y:S04]  /*36890*/  ST.E desc[UR10][R2.64+0xb8], R85 ;  /* 0x0000b85502007985 */ /* 0x000fe8000c10190a */
[----:B------:R1:W-:Y:S01]  /*368a0*/  ST.E desc[UR12][R2.64+0xbc], R81 ;  /* 0x0000bc5102007985 */ /* 0x0003e2000c10190c */
[----:B0-----:R-:W-:-:S03]  /*368b0*/  FMUL.FTZ R79, R7, R76 ;  /* 0x0000004c074f7220 */ /* 0x001fc60000410000 */
[----:B------:R-:W-:Y:S01]  /*368c0*/  ST.E desc[UR14][R2.64+0xc8], R87 ;  /* 0x0000c85702007985 */ /* 0x000fe2000c10190e */
[----:B------:R-:W-:-:S03]  /*368d0*/  FMUL.FTZ R83, R7, R70 ;  /* 0x0000004607537220 */ /* 0x000fc60000410000 */
[----:B------:R-:W-:Y:S01]  /*368e0*/  ST.E desc[UR4][R2.64+0xcc], R89 ;  /* 0x0000cc5902007985 */ /* 0x000fe2000c101904 */
[----:B-1----:R-:W-:-:S03]  /*368f0*/  FMUL.FTZ R81, R7, R74 ;  /* 0x0000004a07517220 */ /* 0x002fc60000410000 */
[----:B------:R0:W-:Y:S01]  /*36900*/  ST.E desc[UR16][R2.64+0xd8], R77 ;  /* 0x0000d84d02007985 */ /* 0x0001e2000c101910 */
[----:B------:R-:W-:-:S03]  /*36910*/  FMUL.FTZ R71, R7, R71 ;  /* 0x0000004707477220 */ /* 0x000fc60000410000 */
[----:B------:R-:W-:Y:S01]  /*36920*/  ST.E desc[UR6][R2.64+0xdc], R79 ;  /* 0x0000dc4f02007985 */ /* 0x000fe2000c101906 */
[----:B------:R-:W-:-:S03]  /*36930*/  FMUL.FTZ R69, R7, R69 ;  /* 0x0000004507457220 */ /* 0x000fc60000410000 */
[----:B------:R1:W-:Y:S01]  /*36940*/  ST.E desc[UR8][R2.64+0xe8], R73 ;  /* 0x0000e84902007985 */ /* 0x0003e2000c101908 */
[----:B0-----:R-:W-:-:S03]  /*36950*/  FMUL.FTZ R77, R7, R72 ;  /* 0x00000048074d7220 */ /* 0x001fc60000410000 */
[----:B------:R0:W-:Y:S01]  /*36960*/  ST.E desc[UR10][R2.64+0xec], R75 ;  /* 0x0000ec4b02007985 */ /* 0x0001e2000c10190a */
[----:B------:R-:W-:-:S03]  /*36970*/  FMUL.FTZ R67, R7, R67 ;  /* 0x0000004307437220 */ /* 0x000fc60000410000 */
[----:B------:R-:W-:Y:S04]  /*36980*/  ST.E desc[UR12][R2.64+0xf8], R81 ;  /* 0x0000f85102007985 */ /* 0x000fe8000c10190c */
[----:B------:R-:W-:Y:S01]  /*36990*/  ST.E desc[UR4][R2.64+0xfc], R77 ;  /* 0x0000fc4d02007985 */ /* 0x000fe2000c101904 */
[----:B-1----:R-:W-:-:S03]  /*369a0*/  FMUL.FTZ R73, R7, R68 ;  /* 0x0000004407497220 */ /* 0x002fc60000410000 */
[----:B------:R-:W-:Y:S01]  /*369b0*/  ST.E desc[UR14][R2.64+0x108], R83 ;  /* 0x0001085302007985 */ /* 0x000fe2000c10190e */
[----:B------:R-:W-:-:S03]  /*369c0*/  FMUL.FTZ R63, R7, R63 ;  /* 0x0000003f073f7220 */ /* 0x000fc60000410000 */
[----:B------:R1:W-:Y:S01]  /*369d0*/  ST.E desc[UR16][R2.64+0x10c], R71 ;  /* 0x00010c4702007985 */ /* 0x0003e2000c101910 */
[C---:B------:R-:W-:Y:S01]  /*369e0*/  FMUL.FTZ R65, R7.reuse, R65 ;  /* 0x0000004107417220 */ /* 0x040fe20000410000 */
[C---:B0-----:R-:W-:Y:S02]  /*369f0*/  FMUL.FTZ R75, R7.reuse, R64 ;  /* 0x00000040074b7220 */ /* 0x041fe40000410000 */
[----:B------:R-:W-:Y:S01]  /*36a00*/  ST.E desc[UR6][R2.64+0x118], R69 ;  /* 0x0001184502007985 */ /* 0x000fe2000c101906 */
[----:B------:R-:W-:-:S03]  /*36a10*/  FMUL.FTZ R61, R7, R61 ;  /* 0x0000003d073d7220 */ /* 0x000fc60000410000 */
[----:B------:R0:W-:Y:S01]  /*36a20*/  ST.E desc[UR8][R2.64+0x11c], R67 ;  /* 0x00011c4302007985 */ /* 0x0001e2000c101908 */
[----:B-1----:R-:W-:-:S03]  /*36a30*/  FMUL.FTZ R71, R7, R66 ;  /* 0x0000004207477220 */ /* 0x002fc60000410000 */
[----:B------:R-:W-:Y:S04]  /*36a40*/  ST.E desc[UR10][R2.64+0x128], R73 ;  /* 0x0001284902007985 */ /* 0x000fe8000c10190a */
[----:B------:R-:W-:Y:S01]  /*36a50*/  ST.E desc[UR4][R2.64+0x12c], R71 ;  /* 0x00012c4702007985 */ /* 0x000fe2000c101904 */
[----:B0-----:R-:W-:-:S03]  /*36a60*/  FMUL.FTZ R67, R7, R62 ;  /* 0x0000003e07437220 */ /* 0x001fc60000410000 */
[----:B------:R0:W-:Y:S01]  /*36a70*/  ST.E desc[UR12][R2.64+0x138], R63 ;  /* 0x0001383f02007985 */ /* 0x0001e2000c10190c */
[----:B------:R-:W-:-:S03]  /*36a80*/  FMUL.FTZ R59, R7, R59 ;  /* 0x0000003b073b7220 */ /* 0x000fc60000410000 */
[----:B------:R1:W-:Y:S01]  /*36a90*/  ST.E desc[UR14][R2.64+0x13c], R65 ;  /* 0x00013c4102007985 */ /* 0x0003e2000c10190e */
[C---:B------:R-:W-:Y:S01]  /*36aa0*/  FMUL.FTZ R69, R7.reuse, R58 ;  /* 0x0000003a07457220 */ /* 0x040fe20000410000 */
[C---:B------:R-:W-:Y:S02]  /*36ab0*/  FMUL.FTZ R57, R7.reuse, R57 ;  /* 0x0000003907397220 */ /* 0x040fe40000410000 */
[----:B------:R-:W-:Y:S01]  /*36ac0*/  ST.E desc[UR16][R2.64+0x148], R75 ;  /* 0x0001484b02007985 */ /* 0x000fe2000c101910 */
[----:B0-----:R-:W-:-:S03]  /*36ad0*/  FMUL.FTZ R63, R7, R60 ;  /* 0x0000003c073f7220 */ /* 0x001fc60000410000 */
[----:B------:R-:W-:Y:S01]  /*36ae0*/  ST.E desc[UR6][R2.64+0x14c], R67 ;  /* 0x00014c4302007985 */ /* 0x000fe2000c101906 */
[----:B-1----:R-:W-:-:S03]  /*36af0*/  FMUL.FTZ R65, R7, R56 ;  /* 0x0000003807417220 */ /* 0x002fc60000410000 */
        /* <DEDUP_REMOVED lines=17> */
[C---:B-1----:R-:W-:Y:S01]  /*36c10*/  FMUL.FTZ R55, R7.reuse, R48 ;  /* 0x0000003007377220 */ /* 0x042fe20000410000 */
[C---:B------:R-:W-:Y:S02]  /*36c20*/  FMUL.FTZ R45, R7.reuse, R45 ;  /* 0x0000002d072d7220 */ /* 0x040fe40000410000 */
[----:B------:R0:W-:Y:S04]  /*36c30*/  ST.E desc[UR10][R2.64+0x19c], R53 ;  /* 0x00019c3502007985 */ /* 0x0001e8000c10190a */
[----:B------:R-:W-:Y:S04]  /*36c40*/  ST.E desc[UR12][R2.64+0x1a8], R61 ;  /* 0x0001a83d02007985 */ /* 0x000fe8000c10190c */
[----:B------:R1:W-:Y:S01]  /*36c50*/  ST.E desc[UR14][R2.64+0x1ac], R51 ;  /* 0x0001ac3302007985 */ /* 0x0003e2000c10190e */
[----:B------:R-:W-:-:S03]  /*36c60*/  FMUL.FTZ R43, R7, R43 ;  /* 0x0000002b072b7220 */ /* 0x000fc60000410000 */
[----:B------:R2:W-:Y:S01]  /*36c70*/  ST.E desc[UR6][R2.64+0x1b8], R49 ;  /* 0x0001b83102007985 */ /* 0x0005e2000c101906 */
[----:B0-----:R-:W-:-:S03]  /*36c80*/  FMUL.FTZ R53, R7, R9 ;  /* 0x0000000907357220 */ /* 0x001fc60000410000 */
[----:B------:R0:W-:Y:S01]  /*36c90*/  ST.E desc[UR16][R2.64+0x1bc], R55 ;  /* 0x0001bc3702007985 */ /* 0x0001e2000c101910 */
[----:B-1----:R-:W-:-:S03]  /*36ca0*/  FMUL.FTZ R51, R7, R46 ;  /* 0x0000002e07337220 */ /* 0x002fc60000410000 */
[----:B------:R-:W-:Y:S01]  /*36cb0*/  ST.E desc[UR4][R2.64+0x1c8], R47 ;  /* 0x0001c82f02007985 */ /* 0x000fe2000c101904 */
[----:B--2---:R-:W-:-:S03]  /*36cc0*/  FMUL.FTZ R49, R7, R44 ;  /* 0x0000002c07317220 */ /* 0x004fc60000410000 */
[----:B------:R-:W-:Y:S01]  /*36cd0*/  ST.E desc[UR8][R2.64+0x1cc], R45 ;  /* 0x0001cc2d02007985 */ /* 0x000fe2000c101908 */
[C---:B------:R-:W-:Y:S01]  /*36ce0*/  FMUL.FTZ R41, R7.reuse, R41 ;  /* 0x0000002907297220 */ /* 0x040fe20000410000 */
[----:B0-----:R-:W-:Y:S02]  /*36cf0*/  FMUL.FTZ R55, R7, R42 ;  /* 0x0000002a07377220 */ /* 0x001fe40000410000 */
[----:B------:R-:W-:Y:S04]  /*36d00*/  ST.E desc[UR10][R2.64+0x1d8], R51 ;  /* 0x0001d83302007985 */ /* 0x000fe8000c10190a */
[----:B------:R-:W-:Y:S04]  /*36d10*/  ST.E desc[UR6][R2.64+0x1dc], R49 ;  /* 0x0001dc3102007985 */ /* 0x000fe8000c101906 */
[----:B------:R-:W-:Y:S04]  /*36d20*/  ST.E desc[UR12][R2.64+0x1e8], R53 ;  /* 0x0001e83502007985 */ /* 0x000fe8000c10190c */
[----:B------:R-:W-:Y:S04]  /*36d30*/  ST.E desc[UR14][R2.64+0x1ec], R43 ;  /* 0x0001ec2b02007985 */ /* 0x000fe8000c10190e */
[----:B------:R-:W-:Y:S04]  /*36d40*/  ST.E desc[UR16][R2.64+0x1f8], R55 ;  /* 0x0001f83702007985 */ /* 0x000fe8000c101910 */
[----:B------:R0:W-:Y:S01]  /*36d50*/  ST.E desc[UR18][R2.64+0x1fc], R41 ;  /* 0x0001fc2902007985 */ /* 0x0001e2000c101912 */
[----:B------:R-:W-:-:S03]  /*36d60*/  LEA.HI R42, R6, 0x8, RZ, 0x19 ;  /* 0x00000008062a7811 */ /* 0x000fc600078fc8ff */
[----:B------:R-:W2:Y:S02]  /*36d70*/  LDL.64 R8, [R0] ;  /* 0x0000000000087983 */ /* 0x000ea40000100a00 */
[----:B------:R1:W-:Y:S06]  /*36d80*/  BAR.SYNC.DEFER_BLOCKING R42, 0x100 ;  /* 0x0004002a0000751d */ /* 0x0003ec0000010000 */
[----:B0-----:R-:W3:Y:S01]  /*36d90*/  LDL.64 R2, [R0+0x80] ;  /* 0x0000800000027983 */ /* 0x001ee20000100a00 */
[C---:B------:R-:W-:Y:S02]  /*36da0*/  R2UR UR28, R4.reuse ;  /* 0x00000000041c72ca */ /* 0x040fe400000e0000 */
[----:B------:R-:W-:Y:S01]  /*36db0*/  R2UR UR29, R5 ;  /* 0x00000000051d72ca */ /* 0x000fe200000e0000 */
[----:B------:R-:W4:Y:S04]  /*36dc0*/  LDL.64 R6, [R0+0x98] ;  /* 0x0000980000067983 */ /* 0x000f280000100a00 */
[----:B--2---:R-:W2:Y:S04]  /*36dd0*/  LD.E R41, desc[UR6][R8.64] ;  /* 0x0000000608297980 */ /* 0x004ea8000c101900 */
[----:B------:R-:W2:Y:S04]  /*36de0*/  LDL.64 R8, [R0+0x88] ;  /* 0x0000880000087983 */ /* 0x000ea80000100a00 */
[----:B---3--:R-:W3:Y:S04]  /*36df0*/  LD.E R45, desc[UR4][R2.64] ;  /* 0x00000004022d7980 */ /* 0x008ee8000c101900 */
        /* <DEDUP_REMOVED lines=64> */
[----:B----4-:R-:W4:Y:S04]  /*37200*/  LD.E.64 R6, desc[UR4][R6.64] ;  /* 0x0000000406067980 */ /* 0x010f28000c101b00 */
[----:B---3--:R-:W-:Y:S04]  /*37210*/  ST.E desc[UR8][R2.64], R45 ;  /* 0x0000002d02007985 */ /* 0x008fe8000c101908 */
        /* <DEDUP_REMOVED lines=64> */
[----:B0-----:R-:W3:Y:S04]  /*37620*/  LD.E R43, desc[UR28][R2.64+0x104] ;  /* 0x0001041c022b7980 */ /* 0x001ee8000c101900 */
[----:B---3--:R0:W-:Y:S04]  /*37630*/  ST.E desc[UR4][R2.64+0x104], R43 ;  /* 0x0001042b02007985 */ /* 0x0081e8000c101904 */
[----:B------:R-:W3:Y:S04]  /*37640*/  LD.E R45, desc[UR6][R2.64+0x108] ;  /* 0x00010806022d7980 */ /* 0x000ee8000c101900 */
[----:B-1----:R-:W4:Y:S04]  /*37650*/  LD.E R47, desc[UR8][R2.64+0x10c] ;  /* 0x00010c08022f7980 */ /* 0x002f28000c101900 */
        /* <DEDUP_REMOVED lines=8> */
[----:B0-----:R-:W2:Y:S04]  /*376e0*/  LD.E R43, desc[UR26][R2.64+0x130] ;  /* 0x0001301a022b7980 */ /* 0x001ea8000c101900 */
        /* <DEDUP_REMOVED lines=51> */
[----:B---3--:R-:W-:Y:S04]  /*37a20*/  ST.E desc[UR4][R2.64+0x108], R45 ;  /* 0x0001082d02007985 */ /* 0x008fe8000c101904 */
[----:B----4-:R-:W-:Y:S04]  /*37a30*/  ST.E desc[UR6][R2.64+0x10c], R47 ;  /* 0x00010c2f02007985 */ /* 0x010fe8000c101906 */
[----:B--2---:R-:W-:Y:S04]  /*37a40*/  ST.E desc[UR8][R2.64+0x110], R49 ;  /* 0x0001103102007985 */ /* 0x004fe8000c101908 */
        /* <DEDUP_REMOVED lines=59> */
[----:B0-----:R-:W4:Y:S01]  /*37e00*/  LD.E R43, desc[UR28][R8.64] ;  /* 0x0000001c082b7980 */ /* 0x001f22000c101900 */
        /* <DEDUP_REMOVED lines=20> */
[----:B------:R-:W-:Y:S02]  /*37f50*/  R2UR UR48, R4 ;  /* 0x00000000043072ca */ /* 0x000fe400000e0000 */
[----:B------:R-:W-:Y:S01]  /*37f60*/  R2UR UR49, R5 ;  /* 0x00000000053172ca */ /* 0x000fe200000e0000 */
[----:B------:R-:W-:Y:S01]  /*37f70*/  IMAD R6, R41, 0xc00, R6 ;  /* 0x00000c0029067824 */ /* 0x000fe200078e0206 */
[----:B------:R-:W-:Y:S01]  /*37f80*/  F2FP.F16.F32.PACK_AB R172, R40, R172 ;  /* 0x000000ac28ac723e */ /* 0x000fe200000000ff */
[----:B------:R-:W4:Y:S01]  /*37f90*/  LD.E R41, desc[UR30][R2.64+0x44] ;  /* 0x0000441e02297980 */ /* 0x000f22000c101900 */
[----:B------:R-:W-:Y:S02]  /*37fa0*/  F2FP.F16.F32.PACK_AB R174, R174, R39 ;  /* 0x00000027aeae723e */ /* 0x000fe400000000ff */
[----:B------:R-:W-:Y:S01]  /*37fb0*/  F2FP.F16.F32.PACK_AB R152, R152, R38 ;  /* 0x000000269898723e */ /* 0x000fe200000000ff */
        /* <DEDUP_REMOVED lines=77> */
[----:B------:R-:W-:-:S03]  /*38490*/  ISETP.NE.U32.AND P0, PT, R43, RZ, PT ;  /* 0x000000ff2b00720c */ /* 0x000fc60003f05070 */
        /* <DEDUP_REMOVED lines=65> */
[----:B------:R-:W-:Y:S01]  /*388b0*/  R2UR UR7, R7 ;  /* 0x00000000070772ca */ /* 0x000fe200000e0000 */
[----:B------:R-:W-:Y:S01]  /*388c0*/  VOTEU.ANY UP0, P0 ;  /* 0x00000000003f7886 */ /* 0x000fe20000000100 */
        /* <DEDUP_REMOVED lines=52> */
[----:B------:R-:W-:Y:S02]  /*38c10*/  R2UR UR4, R4 ;  /* 0x00000000040472ca */ /* 0x000fe400000e0000 */
[----:B------:R-:W-:-:S13]  /*38c20*/  R2UR UR5, R5 ;  /* 0x00000000050572ca */ /* 0x000fda00000e0000 */
        /* <DEDUP_REMOVED lines=720> */
[----:B------:R-:W-:Y:S01]  /*3b930*/  F2FP.F16.F32.PACK_AB R167, R167, R15 ;  /* 0x0000000fa7a7723e */ /* 0x000fe200000000ff */
[----:B------:R-:W-:Y:S01]  /*3b940*/  IMAD.MOV.U32 R15, RZ, RZ, R7 ;  /* 0x000000ffff0f7224 */ /* 0x000fe200078e0007 */
[----:B------:R-:W-:Y:S01]  /*3b950*/  F2FP.F16.F32.PACK_AB R169, R169, R14 ;  /* 0x0000000ea9a9723e */ /* 0x000fe200000000ff */
[----:B------:R-:W-:-:S03]  /*3b960*/  VIADD R14, R6, 0x80 ;  /* 0x00000080060e7836 */ /* 0x000fc60000000000 */
[----:B------:R-:W-:Y:S02]  /*3b970*/  R2UR UR7, R15 ;  /* 0x000000000f0772ca */ /* 0x000fe400000e0000 */
[----:B------:R-:W-:Y:S02]  /*3b980*/  R2UR UR6, R14 ;  /* 0x000000000e0672ca */ /* 0x000fe400000e0000 */
        /* <DEDUP_REMOVED lines=3113> */
[----:B------:R-:W-:-:S04]  /*47c20*/  R2UR UR7, R7 ;  /* 0x00000000070772ca */ /* 0x000fc800000e0000 */
[----:B------:R-:W-:Y:S02]  /*47c30*/  R2UR UR6, R6 ;  /* 0x00000000060672ca */ /* 0x000fe400000e0000 */
[----:B------:R-:W-:Y:S02]  /*47c40*/  F2FP.F16.F32.PACK_AB R171, R171, R13 ;  /* 0x0000000dabab723e */ /* 0x000fe400000000ff */
        /* <DEDUP_REMOVED lines=1158> */
[----:B0-----:R-:W1:Y:S01]  /*4c4b0*/  LDL.64 R8, [R0+0x40] ;  /* 0x0000400000087983 */ /* 0x001e620000100a00 */
[----:B------:R-:W-:-:S02]  /*4c4c0*/  R2UR UR4, R4 ;  /* 0x00000000040472ca */ /* 0x000fc400000e0000 */
[----:B------:R-:W-:Y:S01]  /*4c4d0*/  R2UR UR5, R5 ;  /* 0x00000000050572ca */ /* 0x000fe200000e0000 */
[----:B------:R-:W3:-:S12]  /*4c4e0*/  LDL.64 R6, [R0] ;  /* 0x0000000000067983 */ /* 0x000ed80000100a00 */
[----:B-1----:R-:W4:Y:S01]  /*4c4f0*/  LD.E R12, desc[UR4][R8.64] ;  /* 0x00000004080c7980 */ /* 0x002f22000c101900 */
[----:B------:R-:W-:Y:S02]  /*4c500*/  R2UR UR4, R4 ;  /* 0x00000000040472ca */ /* 0x000fe400000e0000 */
[----:B------:R-:W-:Y:S01]  /*4c510*/  R2UR UR5, R5 ;  /* 0x00000000050572ca */ /* 0x000fe200000e0000 */
[----:B------:R-:W-:-:S12]  /*4c520*/  BSSY B2, `(.L_x_3829) ;  /* 0x0000006000027945 */ /* 0x000fd80003800000 */
[----:B---3--:R2:W5:Y:S01]  /*4c530*/  LD.E R6, desc[UR4][R6.64] ;  /* 0x0000000406067980 */ /* 0x008562000c101900 */
[----:B----4-:R-:W-:-:S04]  /*4c540*/  LOP3.LUT R12, R12, 0x1, RZ, 0xfc, !PT ;  /* 0x000000010c0c7812 */ /* 0x010fc800078efcff */
[----:B------:R-:W-:-:S13]  /*4c550*/  ISETP.NE.AND P0, PT, R12, 0x3, PT ;  /* 0x000000030c00780c */ /* 0x000fda0003f05270 */
[----:B--2---:R-:W-:Y:S05]  /*4c560*/  @!P0 BRA `(.L_x_3830) ;  /* 0x0000000000048947 */ /* 0x004fea0003800000 */
[----:B------:R-:W-:Y:S01]  /*4c570*/  BPT.TRAP 0x1 ;  /* 0x000000040000795c */ /* 0x000fe20000300000 */
.L_x_3830:
[----:B------:R-:W-:Y:S05]  /*4c580*/  BSYNC B2 ;  /* 0x0000000000027941 */ /* 0x000fea0003800000 */
.L_x_3829:
        /* <DEDUP_REMOVED lines=11> */
[----:B0-----:R-:W-:Y:S05]  /*4c640*/  RET.REL.NODEC R218 `(_ZN7cutlass13device_kernelIN5flash11enable_sm90INS1_16FlashAttnFwdSm90INS1_25CollectiveMainloopFwdSm90ILi2EN4cute5tupleIJNS5_1CILi1EEES8_S8_EEENS6_IJNS7_ILi128EEENS7_ILi96EEENS7_ILi64EEEEEELi256ENS_6half_tEfNS_4arch4Sm90ELb0ELb1ELb1ELb1ELb1ELb0ELb1ELb1ELb0ELb1ELb1ELb0EEENS1_21CollectiveEpilogueFwdINS6_IJSA_NS7_ILi256EEESB_EEES9_SE_SG_Li256ELb1ELb1ELb1ELb0EEENS1_36VarlenDynamicPersistentTileSchedulerILi128ELi96ELi256ELi128ELb1ELb1ELb1ELb1ELb0ELb1EEEEEEEEEvNT_6ParamsE) ;  /* 0xfffffb38da6c7950 */ /* 0x001fea0003c3ffff */
.L_x_3805:
[----:B0-----:R0:W1:Y:S02]  /*4c650*/  SYNCS.PHASECHK.TRANS64.TRYWAIT P0, [R6+URZ], R7 ;  /* 0x00000007060075a7 */ /* 0x001064000800017f */
[----:B-1----:R-:W-:Y:S05]  /*4c660*/  @!P0 NANOSLEEP.SYNCS 0x989680 ;  /* 0x009896800000895d */ /* 0x002fea0003900000 */
[----:B------:R-:W1:Y:S02]  /*4c670*/  @!P0 SYNCS.PHASECHK.TRANS64 P0, [R6+URZ], R7 ;  /* 0x00000007060085a7 */ /* 0x000e64000800007f */
[----:B-1----:R-:W-:Y:S05]  /*4c680*/  @!P0 BRA `(.L_x_3805) ;  /* 0xfffffffc00f08947 */ /* 0x002fea000383ffff */
[----:B------:R-:W-:Y:S05]  /*4c690*/  BRA `(.L_x_3804) ;  /* 0xfffffe4400f87947 */ /* 0x000fea000383ffff */
.L_x_3812:
[----:B0-----:R0:W1:Y:S02]  /*4c6a0*/  SYNCS.PHASECHK.TRANS64.TRYWAIT P0, [R18+URZ], R19 ;  /* 0x00000013120075a7 */ /* 0x001064000800017f */
[----:B-1----:R-:W-:Y:S05]  /*4c6b0*/  @!P0 NANOSLEEP.SYNCS 0x989680 ;  /* 0x009896800000895d */ /* 0x002fea0003900000 */
[----:B------:R-:W1:Y:S02]  /*4c6c0*/  @!P0 SYNCS.PHASECHK.TRANS64 P0, [R18+URZ], R19 ;  /* 0x00000013120085a7 */ /* 0x000e64000800007f */
[----:B-1----:R-:W-:Y:S05]  /*4c6d0*/  @!P0 BRA `(.L_x_3812) ;  /* 0xfffffffc00f08947 */ /* 0x002fea000383ffff */
[----:B------:R-:W-:Y:S05]  /*4c6e0*/  BRA `(.L_x_3811) ;  /* 0xfffffe4c00cc7947 */ /* 0x000fea000383ffff */
.L_x_3831:
        /* <DEDUP_REMOVED lines=9> */
.L_x_6567:


//--------------------- .text._ZN7cutlass13device_kernelIN5flash11enable_sm90INS1_16FlashAttnFwdSm90INS1_25CollectiveMainloopFwdSm90ILi2EN4cute5tupleIJNS5_1CILi1EEES8_S8_EEENS6_IJNS7_ILi128EEENS7_ILi96EEENS7_ILi64EEEEEELi256ENS_6half_tEfNS_4arch4Sm90ELb0ELb1ELb1ELb1ELb1ELb1ELb1ELb1ELb0ELb1ELb1ELb0EEENS1_21CollectiveEpilogueFwdINS6_IJSA_NS7_ILi256EEESB_EEES9_SE_SG_Li256ELb1ELb1ELb1ELb0EEENS1_36VarlenDynamicPersistentTileSchedulerILi128ELi96ELi256ELi128ELb1ELb1ELb1ELb1ELb0ELb1EEEEEEEEEvNT_6ParamsE --------------------------
	.section	.text._ZN7cutlass13device_kernelIN5flash11enable_sm90INS1_16FlashAttnFwdSm90INS1_25CollectiveMainloopFwdSm90ILi2EN4cute5tupleIJNS5_1CILi1EEES8_S8_EEENS6_IJNS7_ILi128EEENS7_ILi96EEENS7_ILi64EEEEEELi256ENS_6half_tEfNS_4arch4Sm90ELb0ELb1ELb1ELb1ELb1ELb1ELb1ELb1ELb0ELb1ELb1ELb0EEENS1_21CollectiveEpilogueFwdINS6_IJSA_NS7_ILi256EEESB_EEES9_SE_SG_Li256ELb1ELb1ELb1ELb0EEENS1_36VarlenDynamicPersistentTileSchedulerILi128ELi96ELi256ELi128ELb1ELb1ELb1ELb1ELb0ELb1EEEEEEEEEvNT_6ParamsE,"ax",@progbits
	.align	128
.text._ZN7cutlass13device_kernelIN5flash11enable_sm90INS1_16FlashAttnFwdSm90INS1_25CollectiveMainloopFwdSm90ILi2EN4cute5tupleIJNS5_1CILi1EEES8_S8_EEENS6_IJNS7_ILi128EEENS7_ILi96EEENS7_ILi64EEEEEELi256ENS_6half_tEfNS_4arch4Sm90ELb0ELb1ELb1ELb1ELb1ELb1ELb1ELb1ELb0ELb1ELb1ELb0EEENS1_21CollectiveEpilogueFwdINS6_IJSA_NS7_ILi256EEESB_EEES9_SE_SG_Li256ELb1ELb1ELb1ELb0EEENS1_36VarlenDynamicPersistentTileSchedulerILi128ELi96ELi256ELi128ELb1ELb1ELb1ELb1ELb0ELb1EEEEEEEEEvNT_6ParamsE:
        .type           _ZN7cutlass13device_kernelIN5flash11enable_sm90INS1_16FlashAttnFwdSm90INS1_25CollectiveMainloopFwdSm90ILi2EN4cute5tupleIJNS5_1CILi1EEES8_S8_EEENS6_IJNS7_ILi128EEENS7_ILi96EEENS7_ILi64EEEEEELi256ENS_6half_tEfNS_4arch4Sm90ELb0ELb1ELb1ELb1ELb1ELb1ELb1ELb1ELb0ELb1ELb1ELb0EEENS1_21CollectiveEpilogueFwdINS6_IJSA_NS7_ILi256EEESB_EEES9_SE_SG_Li256ELb1ELb1ELb1ELb0EEENS1_36VarlenDynamicPersistentTileSchedulerILi128ELi96ELi256ELi128ELb1ELb1ELb1ELb1ELb0ELb1EEEEEEEEEvNT_6ParamsE,@function
        .size           _ZN7cutlass13device_kernelIN5flash11enable_sm90INS1_16FlashAttnFwdSm90INS1_25CollectiveMainloopFwdSm90ILi2EN4cute5tupleIJNS5_1CILi1EEES8_S8_EEENS6_IJNS7_ILi128EEENS7_ILi96EEENS7_ILi64EEEEEELi256ENS_6half_tEfNS_4arch4Sm90ELb0ELb1ELb1ELb1ELb1ELb1ELb1ELb1ELb0ELb1ELb1ELb0EEENS1_21CollectiveEpilogueFwdINS6_IJSA_NS7_ILi256EEESB_EEES9_SE_SG_Li256ELb1ELb1ELb1ELb0EEENS1_36VarlenDynamicPersistentTileSchedulerILi128ELi96ELi256ELi128ELb1ELb1ELb1ELb1ELb0ELb1EEEEEEEEEvNT_6ParamsE,(.L_x_6569 - _ZN7cutlass13device_kernelIN5flash11enable_sm90INS1_16FlashAttnFwdSm90INS1_25CollectiveMainloopFwdSm90ILi2EN4cute5tupleIJNS5_1CILi1EEES8_S8_EEENS6_IJNS7_ILi128EEENS7_ILi96EEENS7_ILi64EEEEEELi256ENS_6half_tEfNS_4arch4Sm90ELb0ELb1ELb1ELb1ELb1ELb1ELb1ELb1ELb0ELb1ELb1ELb0EEENS1_21CollectiveEpilogueFwdINS6_IJSA_NS7_ILi256EEESB_EEES9_SE_SG_Li256ELb1ELb1ELb1ELb0EEENS1_36VarlenDynamicPersistentTileSchedulerILi128ELi96ELi256ELi128ELb1ELb1ELb1ELb1ELb0ELb1EEEEEEEEEvNT_6ParamsE)
        .other          _ZN7cutlass13device_kernelIN5flash11enable_sm90INS1_16FlashAttnFwdSm90INS1_25CollectiveMainloopFwdSm90ILi2EN4cute5tupleIJNS5_1CILi1EEES8_S8_EEENS6_IJNS7_ILi128EEENS7_ILi96EEENS7_ILi64EEEEEELi256ENS_6half_tEfNS_4arch4Sm90ELb0ELb1ELb1ELb1ELb1ELb1ELb1ELb1ELb0ELb1ELb1ELb0EEENS1_21CollectiveEpilogueFwdINS6_IJSA_NS7_ILi256EEESB_EEES9_SE_SG_Li256ELb1ELb1ELb1ELb0EEENS1_36VarlenDynamicPersistentTileSchedulerILi128ELi96ELi256ELi128ELb1ELb1ELb1ELb1ELb0ELb1EEEEEEEEEvNT_6ParamsE,@"STO_CUDA_ENTRY STV_DEFAULT"
_ZN7cutlass13device_kernelIN5flash11enable_sm90INS1_16FlashAttnFwdSm90INS1_25CollectiveMainloopFwdSm90ILi2EN4cute5tupleIJNS5_1CILi1EEES8_S8_EEENS6_IJNS7_ILi128EEENS7_ILi96EEENS7_ILi64EEEEEELi256ENS_6half_tEfNS_4arch4Sm90ELb0ELb1ELb1ELb1ELb1ELb1ELb1ELb1ELb0ELb1ELb1ELb0EEENS1_21CollectiveEpilogueFwdINS6_IJSA_NS7_ILi256EEESB_EEES9_SE_SG_Li256ELb1ELb1ELb1ELb0EEENS1_36VarlenDynamicPersistentTileSchedulerILi128ELi96ELi256ELi128ELb1ELb1ELb1ELb1ELb0ELb1EEEEEEEEEvNT_6ParamsE:
[----:B------:R-:W0:Y:S02]  /*0000*/  LDC R1, c[0x0][0x28] ;  /* 0x00000a00ff017b82 */ /* 0x000e240000000800 */
[----:B0-----:R-:W-:-:S05]  /*0010*/  VIADD R1, R1, 0xfffffad0 ;  /* 0xfffffad001017836 */ /* 0x001fca0000000000 */
[----:B------:R-:W-:Y:S01]  /*0020*/  R2UR UR4, R1 ;  /* 0x00000000010472ca */ /* 0x000fe200000e0000 */
[----:B------:R-:W0:Y:S01]  /*0030*/  S2R R3, SR_TID.X ;  /* 0x0000000000037919 */ /* 0x000e220000002100 */
[----:B------:R-:W-:Y:S01]  /*0040*/  ELECT P0, URZ, PT ;  /* 0x00000000003f782f */ /* 0x000fe20003800000 */
[----:B------:R-:W-:Y:S01]  /*0050*/  BSSY B0, `(.L_x_3832) ;  /* 0x0000012000007945 */ /* 0x000fe20003800000 */
[----:B------:R-:W-:Y:S01]  /*0060*/  ULDC UR37, c[0x0][0x20] ;  /* 0x0000080000257ab9 */ /* 0x000fe20000000800 */
[----:B------:R-:W-:-:S08]  /*0070*/  ULDC UR36, c[0x0][0x24] ;  /* 0x0000090000247ab9 */ /* 0x000fd00000000800 */
[----:B------:R-:W-:-:S04]  /*0080*/  UIADD3 UR37, UP0, UR4, UR37, URZ ;  /* 0x0000002504257290 */ /* 0x000fc8000ff1e03f */
[----:B------:R-:W-:Y:S01]  /*0090*/  UIADD3.X UR36, URZ, UR36, URZ, UP0, !UPT ;  /* 0x000000243f247290 */ /* 0x000fe200087fe43f */
        /* <DEDUP_REMOVED lines=13> */
.L_x_3833:
[----:B------:R-:W-:Y:S05]  /*0170*/  BSYNC B0 ;  /* 0x0000000000007941 */ /* 0x000fea0003800000 */
.L_x_3832:
        /* <DEDUP_REMOVED lines=21> */
[----:B0-----:R0:W1:Y:S01]  /*02d0*/  @UP1 SYNCS.EXCH.64 URZ, [UR8+0x32400], UR4 ;  /* 0x03240004083f15b2 */ /* 0x0010620008000100 */
[----:B------:R0:W2:Y:S04]  /*02e0*/  @UP2 SYNCS.EXCH.64 URZ, [UR8+0x32410], UR4 ;  /* 0x03241004083f25b2 */ /* 0x0000a80008000100 */
[----:B------:R0:W3:Y:S01]  /*02f0*/  @UP3 SYNCS.EXCH.64 URZ, [UR8+0x32420], UR6 ;  /* 0x03242006083f35b2 */ /* 0x0000e20008000100 */
        /* <DEDUP_REMOVED lines=18> */
[----:B----4-:R-:W-:Y:S01]  /*0420*/  NOP ;  /* 0x0000000000007918 */ /* 0x010fe20000000000 */
.L_x_3834:
[----:B------:R-:W4:Y:S01]  /*0430*/  SHFL.IDX PT, R2, R0, RZ, 0x1f ;  /* 0x00001fff00027589 */ /* 0x000f2200000e0000 */
[----:B------:R-:W-:Y:S01]  /*0440*/  NOP ;  /* 0x0000000000007918 */ /* 0x000fe20000000000 */
[----:B----4-:R-:W-:-:S13]  /*0450*/  ISETP.NE.AND P0, PT, R2, RZ, PT ;  /* 0x000000ff0200720c */ /* 0x010fda0003f05270 */
        /* <DEDUP_REMOVED lines=19> */
.L_x_3835:
[----:B------:R-:W4:Y:S01]  /*0590*/  SHFL.IDX PT, R2, R0, RZ, 0x1f ;  /* 0x00001fff00027589 */ /* 0x000f2200000e0000 */
[----:B------:R-:W-:Y:S01]  /*05a0*/  NOP ;  /* 0x0000000000007918 */ /* 0x000fe20000000000 */
[----:B----4-:R-:W-:-:S13]  /*05b0*/  ISETP.NE.AND P0, PT, R2, RZ, PT ;  /* 0x000000ff0200720c */ /* 0x010fda0003f05270 */
        /* <DEDUP_REMOVED lines=14> */
[----:B----4-:R-:W-:Y:S01]  /*06a0*/  NOP ;  /* 0x0000000000007918 */ /* 0x010fe20000000000 */
.L_x_3836:
        /* <DEDUP_REMOVED lines=22> */
.L_x_3837:
        /* <DEDUP_REMOVED lines=22> */
.L_x_3838:
[----:B------:R-:W-:Y:S01]  /*0970*/  PLOP3.LUT P0, PT, PT, PT, UP0, 0x80, 0x0 ;  /* 0x000000000000781c */ /* 0x000fe20003f0f008 */
[----:B------:R-:W-:Y:S01]  /*0980*/  UMOV UR38, 0x1 ;  /* 0x0000000100267882 */ /* 0x000fe20000000000 */
[----:B------:R-:W-:Y:S01]  /*0990*/  NOP ;  /* 0x0000000000007918 */ /* 0x000fe20000000000 */
[----:B------:R-:W-:Y:S01]  /*09a0*/  USEL UR38, UR38, 0x2, !UP0 ;  /* 0x0000000226267887 */ /* 0x000fe2000c000000 */
[----:B------:R-:W-:Y:S01]  /*09b0*/  BSSY B9, `(.L_x_3839) ;  /* 0x0003a15000097945 */ /* 0x000fe20003800000 */
[----:B------:R-:W-:Y:S01]  /*09c0*/  ULDC.64 UR44, c[0x0][0x208] ;  /* 0x00008200002c7ab9 */ /* 0x000fe20000000a00 */
[----:B------:R-:W-:Y:S02]  /*09d0*/  IMAD.U32 R16, RZ, RZ, UR37 ;  /* 0x00000025ff107e24 */ /* 0x000fe4000f8e00ff */
[----:B------:R-:W-:Y:S01]  /*09e0*/  IMAD.U32 R17, RZ, RZ, UR36 ;  /* 0x00000024ff117e24 */ /* 0x000fe2000f8e00ff */
[----:B0123--:R-:W-:Y:S06]  /*09f0*/  BAR.SYNC.DEFER_BLOCKING 0x0 ;  /* 0x0000000000007b1d */ /* 0x00ffec0000010000 */
[----:B------:R-:W-:Y:S05]  /*0a00*/  @!P0 BRA `(.L_x_3840) ;  /* 0x0000031400888947 */ /* 0x000fea0003800000 */
.L_x_3841:
[----:B------:R-:W-:-:S08]  /*0a10*/  NOP ;  /* 0x0000000000007918 */ /* 0x000fd00000000000 */
[----:B------:R-:W0:Y:S02]  /*0a20*/  USETMAXREG.TRY_ALLOC.CTAPOOL UP0, 0xe8 ;  /* 0x000000e8000079c8 */ /* 0x000e240008000600 */
[----:B0-----:R-:W-:-:S13]  /*0a30*/  PLOP3.LUT P0, PT, PT, PT, UP0, 0x80, 0x0 ;  /* 0x000000000000781c */ /* 0x001fda0003f0f008 */
[----:B------:R-:W-:Y:S05]  /*0a40*/  @!P0 BRA `(.L_x_3841) ;  /* 0xfffffffc00f08947 */ /* 0x000fea000383ffff */
[----:B------:R-:W0:Y:S01]  /*0a50*/  S2R R0, SR_TID.X ;  /* 0x0000000000007919 */ /* 0x000e220000002100 */
[----:B------:R-:W1:Y:S01]  /*0a60*/  S2UR UR4, SR_CgaCtaId ;  /* 0x00000000000479c3 */ /* 0x000e620000008800 */
[----:B------:R-:W-:Y:S01]  /*0a70*/  MOV R2, 0x400 ;  /* 0x0000040000027802 */ /* 0x000fe20000000f00 */
[----:B------:R-:W-:-:S06]  /*0a80*/  UIADD3 URZ, UP0, UR37, 0x1f8, URZ ;  /* 0x000001f8253f7890 */ /* 0x000fcc000ff1e03f */
[----:B------:R-:W-:Y:S06]  /*0a90*/  BAR.ARV 0x8, 0x180 ;  /* 0x0206000000007b1d */ /* 0x000fec0000002000 */
[----:B------:R-:W-:Y:S01]  /*0aa0*/  UIADD3 URZ, UP1, UR37, 0x204, URZ ;  /* 0x00000204253f7890 */ /* 0x000fe2000ff3e03f */
[----:B------:R-:W-:Y:S01]  /*0ab0*/  STL.64 [R1+0x1f8], RZ ;  /* 0x0001f8ff01007387 */ /* 0x000fe20000100a00 */
[----:B------:R-:W-:Y:S02]  /*0ac0*/  UIADD3.X UR39, URZ, UR36, URZ, UP0, !UPT ;  /* 0x000000243f277290 */ /* 0x000fe400087fe43f */
[----:B------:R-:W-:Y:S01]  /*0ad0*/  UIADD3.X UR40, URZ, UR36, URZ, UP1, !UPT ;  /* 0x000000243f287290 */ /* 0x000fe20008ffe43f */
[----:B------:R-:W-:Y:S04]  /*0ae0*/  STL [R1+0x200], RZ ;  /* 0x000200ff01007387 */ /* 0x000fe80000100800 */
[----:B------:R-:W-:Y:S01]  /*0af0*/  STL [R1+0x204], RZ ;  /* 0x000204ff01007387 */ /* 0x000fe20000100800 */
[----:B-1----:R-:W-:Y:S01]  /*0b00*/  IMAD.U32 R27, RZ, RZ, UR4 ;  /* 0x00000004ff1b7e24 */ /* 0x002fe2000f8e00ff */
[----:B------:R-:W-:-:S04]  /*0b10*/  ULDC UR4, c[0x0][0xd3c] ;  /* 0x00034f0000047ab9 */ /* 0x000fc80000000800 */
[----:B------:R-:W-:Y:S02]  /*0b20*/  LEA R2, R27, R2, 0x18 ;  /* 0x000000021b027211 */ /* 0x000fe400078ec0ff */
[----:B0-----:R-:W-:-:S04]  /*0b30*/  SHF.R.U32.HI R0, RZ, 0x7, R0 ;  /* 0x00000007ff007819 */ /* 0x001fc80000011600 */
[----:B------:R-:W-:-:S13]  /*0b40*/  ISETP.NE.AND P0, PT, R0, 0x1, PT ;  /* 0x000000010000780c */ /* 0x000fda0003f05270 */
[----:B------:R-:W-:Y:S08]  /*0b50*/  @!P0 BAR.ARV 0x9, 0x100 ;  /* 0x0244000000008b1d */ /* 0x000ff00000002000 */
[----:B------:R-:W-:Y:S06]  /*0b60*/  BAR.SYNC.DEFER_BLOCKING 0x5, 0x180 ;  /* 0x0146000000007b1d */ /* 0x000fec0000010000 */
[----:B------:R-:W0:Y:S02]  /*0b70*/  LDS.128 R96, [R2+0x324d0] ;  /* 0x0324d00002607984 */ /* 0x000e240000000c00 */
[----:B------:R-:W-:Y:S06]  /*0b80*/  BAR.ARV 0x4, 0x180 ;  /* 0x0106000000007b1d */ /* 0x000fec0000002000 */
[----:B0-----:R-:W-:-:S13]  /*0b90*/  ISETP.GE.AND P0, PT, R99, UR4, PT ;  /* 0x0000000463007c0c */ /* 0x001fda000bf06270 */
[----:B------:R-:W-:Y:S05]  /*0ba0*/  @P0 BRA `(.L_x_3842) ;  /* 0x0000039c00d40947 */ /* 0x000fea0003800000 */
[----:B------:R-:W0:Y:S01]  /*0bb0*/  S2R R0, SR_TID.X ;  /* 0x0000000000007919 */ /* 0x000e220000002100 */
[----:B------:R-:W-:Y:S02]  /*0bc0*/  IMAD.MOV.U32 R153, RZ, RZ, RZ ;  /* 0x000000ffff997224 */ /* 0x000fe400078e00ff */
[----:B------:R-:W-:Y:S02]  /*0bd0*/  IMAD.MOV.U32 R159, RZ, RZ, RZ ;  /* 0x000000ffff9f7224 */ /* 0x000fe400078e00ff */
[----:B0-----:R-:W-:-:S05]  /*0be0*/  VIADD R11, R0, 0xffffff80 ;  /* 0xffffff80000b7836 */ /* 0x001fca0000000000 */
[----:B------:R-:W-:Y:S01]  /*0bf0*/  SHF.R.S32.HI R0, RZ, 0x1f, R11 ;  /* 0x0000001fff007819 */ /* 0x000fe2000001140b */
[----:B------:R-:W-:Y:S03]  /*0c00*/  STL [R1+0x4a0], R11 ;  /* 0x0004a00b01007387 */ /* 0x000fe60000100800 */
[CC--:B------:R-:W-:Y:S02]  /*0c10*/  LEA.HI R3, R0.reuse, R11.reuse, RZ, 0x7 ;  /* 0x0000000b00037211 */ /* 0x0c0fe400078f38ff */
[----:B------:R-:W-:Y:S02]  /*0c20*/  LEA.HI R8, R0, R11, RZ, 0x4 ;  /* 0x0000000b00087211 */ /* 0x000fe400078f20ff */
[----:B------:R-:W-:Y:S02]  /*0c30*/  LOP3.LUT R4, R3, 0xffffff80, RZ, 0xc0, !PT ;  /* 0xffffff8003047812 */ /* 0x000fe400078ec0ff */
[----:B------:R-:W-:-:S02]  /*0c40*/  SHF.R.S32.HI R12, RZ, 0x7, R3 ;  /* 0x00000007ff0c7819 */ /* 0x000fc40000011403 */
[----:B------:R-:W-:Y:S01]  /*0c50*/  LEA.HI R203, R0, R11, RZ, 0x5 ;  /* 0x0000000b00cb7211 */ /* 0x000fe200078f28ff */
[----:B------:R-:W-:Y:S01]  /*0c60*/  IMAD.IADD R10, R11, 0x1, -R4 ;  /* 0x000000010b0a7824 */ /* 0x000fe200078e0a04 */
[----:B------:R-:W-:Y:S01]  /*0c70*/  LEA.HI R3, R3, R12, RZ, 0x1 ;  /* 0x0000000c03037211 */ /* 0x000fe200078f08ff */
[----:B------:R-:W-:Y:S01]  /*0c80*/  STL [R1+0x51c], R12 ;  /* 0x00051c0c01007387 */ /* 0x000fe20000100800 */
[----:B------:R-:W-:Y:S02]  /*0c90*/  SHF.R.S32.HI R9, RZ, 0x4, R8 ;  /* 0x00000004ff097819 */ /* 0x000fe40000011408 */
[----:B------:R-:W-:Y:S01]  /*0ca0*/  SHF.R.S32.HI R4, RZ, 0x1f, R10 ;  /* 0x0000001fff047819 */ /* 0x000fe2000001140a */
[----:B------:R-:W-:Y:S01]  /*0cb0*/  STL [R1+0x518], R10 ;  /* 0x0005180a01007387 */ /* 0x000fe20000100800 */
[----:B------:R-:W-:Y:S02]  /*0cc0*/  LOP3.LUT R3, R3, 0x3fffffe, RZ, 0xc0, !PT ;  /* 0x03fffffe03037812 */ /* 0x000fe400078ec0ff */
[----:B------:R-:W-:-:S02]  /*0cd0*/  LEA.HI R5, R4, R10, RZ, 0x2 ;  /* 0x0000000a04057211 */ /* 0x000fc400078f10ff */
[----:B------:R-:W-:Y:S01]  /*0ce0*/  LEA.HI R4, R4, R10, RZ, 0x5 ;  /* 0x0000000a04047211 */ /* 0x000fe200078f28ff */
[----:B------:R-:W-:Y:S01]  /*0cf0*/  IMAD.IADD R3, R12, 0x1, -R3 ;  /* 0x000000010c037824 */ /* 0x000fe200078e0a03 */
[--C-:B------:R-:W-:Y:S02]  /*0d00*/  SHF.R.S32.HI R6, RZ, 0x2, R5.reuse ;  /* 0x00000002ff067819 */ /* 0x100fe40000011405 */
[----:B------:R-:W-:Y:S02]  /*0d10*/  SHF.R.S32.HI R7, RZ, 0x1f, R5 ;  /* 0x0000001fff077819 */ /* 0x000fe40000011405 */
[----:B------:R-:W-:Y:S02]  /*0d20*/  SHF.R.S32.HI R4, RZ, 0x5, R4 ;  /* 0x00000005ff047819 */ /* 0x000fe40000011404 */
[----:B------:R-:W-:Y:S02]  /*0d30*/  LEA.HI R7, R7, R6, RZ, 0x3 ;  /* 0x0000000607077211 */ /* 0x000fe400078f18ff */
[----:B------:R-:W-:-:S02]  /*0d40*/  SHF.R.S32.HI R203, RZ, 0x5, R203 ;  /* 0x00000005ffcb7819 */ /* 0x000fc400000114cb */
[----:B------:R-:W-:Y:S02]  /*0d50*/  LOP3.LUT R7, R7, 0xfffffff8, RZ, 0xc0, !PT ;  /* 0xfffffff807077812 */ /* 0x000fe400078ec0ff */
[----:B------:R-:W-:-:S03]  /*0d60*/  LOP3.LUT R5, R5, 0x7ffffffc, RZ, 0xc0, !PT ;  /* 0x7ffffffc05057812 */ /* 0x000fc600078ec0ff */
[----:B------:R-:W-:Y:S01]  /*0d70*/  IMAD.IADD R7, R6, 0x1, -R7 ;  /* 0x0000000106077824 */ /* 0x000fe200078e0a07 */
[----:B------:R-:W-:Y:S01]  /*0d80*/  LOP3.LUT R6, R8, 0x3fffff0, RZ, 0xc0, !PT ;  /* 0x03fffff008067812 */ /* 0x000fe200078ec0ff */
[----:B------:R-:W-:Y:S01]  /*0d90*/  IMAD.IADD R5, R10, 0x1, -R5 ;  /* 0x000000010a057824 */ /* 0x000fe200078e0a05 */
[----:B------:R-:W-:Y:S01]  /*0da0*/  LEA.HI R8, R8, R9, RZ, 0x1 ;  /* 0x0000000908087211 */ /* 0x000fe200078f08ff */
[----:B------:R-:W-:Y:S02]  /*0db0*/  IMAD R4, R4, 0x10, R7 ;  /* 0x0000001004047824 */ /* 0x000fe400078e0207 */
[----:B------:R-:W-:Y:S01]  /*0dc0*/  IMAD.IADD R6, R11, 0x1, -R6 ;  /* 0x000000010b067824 */ /* 0x000fe200078e0a06 */
[----:B------:R-:W-:Y:S01]  /*0dd0*/  LOP3.LUT R8, R8, 0x1ffffffe, RZ, 0xc0, !PT ;  /* 0x1ffffffe08087812 */ /* 0x000fe200078ec0ff */
[----:B------:R-:W-:Y:S01]  /*0de0*/  IMAD R204, R3, 0x40, R4 ;  /* 0x0000004003cc7824 */ /* 0x000fe200078e0204 */
[CC--:B------:R-:W-:Y:S01]  /*0df0*/  LEA.HI R3, R0.reuse, R11.reuse, RZ, 0x2 ;  /* 0x0000000b00037211 */ /* 0x0c0fe200078f10ff */
[----:B------:R-:W-:Y:S01]  /*0e00*/  IMAD.SHL.U32 R205, R5, 0x2, RZ ;  /* 0x0000000205cd7824 */ /* 0x000fe200078e00ff */
[----:B------:R-:W-:Y:S01]  /*0e10*/  LEA.HI R0, R0, R11, RZ, 0x3 ;  /* 0x0000000b00007211 */ /* 0x000fe200078f18ff */
[----:B------:R-:W-:Y:S01]  /*0e20*/  IMAD.IADD R8, R9, 0x1, -R8 ;  /* 0x0000000109087824 */ /* 0x000fe200078e0a08 */
[--C-:B------:R-:W-:Y:S01]  /*0e30*/  SHF.R.S32.HI R158, RZ, 0x2, R3.reuse ;  /* 0x00000002ff9e7819 */ /* 0x100fe20000011403 */
[----:B------:R-:W-:Y:S01]  /*0e40*/  IMAD R9, R203, 0x10, R6 ;  /* 0x00000010cb097824 */ /* 0x000fe200078e0206 */
[----:B------:R-:W-:Y:S01]  /*0e50*/  SHF.R.S32.HI R7, RZ, 0x1f, R3 ;  /* 0x0000001fff077819 */ /* 0x000fe20000011403 */
[C---:B------:R-:W-:Y:S01]  /*0e60*/  VIADD R28, R205.reuse, 0x40 ;  /* 0x00000040cd1c7836 */ /* 0x040fe20000000000 */
[----:B------:R-:W-:Y:S01]  /*0e70*/  SHF.R.S32.HI R4, RZ, 0x3, R0 ;  /* 0x00000003ff047819 */ /* 0x000fe20000011400 */
[----:B------:R-:W-:Y:S01]  /*0e80*/  VIADD R25, R205, 0x50 ;  /* 0x00000050cd197836 */ /* 0x000fe20000000000 */
[----:B------:R-:W-:Y:S01]  /*0e90*/  LOP3.LUT R3, R3, 0xfffffffc, RZ, 0xc0, !PT ;  /* 0xfffffffc03037812 */ /* 0x000fe200078ec0ff */
[----:B------:R-:W-:Y:S01]  /*0ea0*/  VIADD R20, R205, 0x68 ;  /* 0x00000068cd147836 */ /* 0x000fe20000000000 */
[----:B------:R-:W-:Y:S01]  /*0eb0*/  IADD3 R175, R158, 0x40, RZ ;  /* 0x000000409eaf7810 */ /* 0x000fe20007ffe0ff */
[----:B------:R0:W-:Y:S01]  /*0ec0*/  STL [R1+0x49c], R4 ;  /* 0x00049c0401007387 */ /* 0x0001e20000100800 */
[----:B------:R-:W-:Y:S01]  /*0ed0*/  LOP3.LUT R0, R0, 0xfffffff8, RZ, 0xc0, !PT ;  /* 0xfffffff800007812 */ /* 0x000fe200078ec0ff */
[----:B------:R-:W-:Y:S01]  /*0ee0*/  IMAD.IADD R3, R11, 0x1, -R3 ;  /* 0x000000010b037824 */ /* 0x000fe200078e0a03 */
[----:B------:R-:W-:Y:S01]  /*0ef0*/  LEA.HI R7, R7, R158, RZ, 0x3 ;  /* 0x0000009e07077211 */ /* 0x000fe200078f18ff */
[----:B------:R-:W-:Y:S01]  /*0f00*/  IMAD.SHL.U32 R206, R175, 0x40, RZ ;  /* 0x00000040afce7824 */ /* 0x000fe200078e00ff */
[----:B------:R-:W-:Y:S01]  /*0f10*/  IADD3 R14, R205, 0x88, RZ ;  /* 0x00000088cd0e7810 */ /* 0x000fe20007ffe0ff */
[----:B------:R-:W-:Y:S01]  /*0f20*/  IMAD.IADD R6, R11, 0x1, -R0 ;  /* 0x000000010b067824 */ /* 0x000fe200078e0a00 */
[C---:B------:R-:W-:Y:S01]  /*0f30*/  LEA.HI R0, R3.reuse, R3, RZ, 0x1 ;  /* 0x0000000303007211 */ /* 0x040fe200078f08ff */
[C---:B------:R-:W-:Y:S01]  /*0f40*/  IMAD.SHL.U32 R22, R3.reuse, 0x8, RZ ;  /* 0x0000000803167824 */ /* 0x040fe200078e00ff */
[----:B------:R-:W-:Y:S01]  /*0f50*/  LOP3.LUT R206, R206, 0x1c0, RZ, 0xc0, !PT ;  /* 0x000001c0cece7812 */ /* 0x000fe200078ec0ff */
[----:B------:R1:W-:Y:S01]  /*0f60*/  STL [R1+0x4a4], R3 ;  /* 0x0004a40301007387 */ /* 0x0003e20000100800 */
[----:B0-----:R-:W-:Y:S01]  /*0f70*/  SHF.R.S32.HI R4, RZ, 0x1f, R175 ;  /* 0x0000001fff047819 */ /* 0x001fe200000114af */
[----:B------:R-:W-:Y:S01]  /*0f80*/  IMAD.SHL.U32 R154, R3, 0x4, RZ ;  /* 0x00000004039a7824 */ /* 0x000fe200078e00ff */
[----:B------:R-:W-:Y:S01]  /*0f90*/  LOP3.LUT R0, R0, 0x1ffffffe, RZ, 0xc0, !PT ;  /* 0x1ffffffe00007812 */ /* 0x000fe200078ec0ff */
[----:B------:R0:W-:Y:S01]  /*0fa0*/  STL [R1+0x4ac], R6 ;  /* 0x0004ac0601007387 */ /* 0x0001e20000100800 */
[----:B------:R-:W-:Y:S01]  /*0fb0*/  LEA.HI R4, R4, R175, RZ, 0x3 ;  /* 0x000000af04047211 */ /* 0x000fe200078f18ff */
[----:B------:R-:W-:Y:S01]  /*0fc0*/  IMAD.SHL.U32 R198, R6, 0x8, RZ ;  /* 0x0000000806c67824 */ /* 0x000fe200078e00ff */
[----:B------:R-:W-:Y:S01]  /*0fd0*/  LOP3.LUT R7, R7, 0xfffffff8, RZ, 0xc0, !PT ;  /* 0xfffffff807077812 */ /* 0x000fe200078ec0ff */
[----:B------:R-:W-:Y:S01]  /*0fe0*/  VIADD R15, R205, 0x80 ;  /* 0x00000080cd0f7836 */ /* 0x000fe20000000000 */
[----:B------:R-:W-:Y:S01]  /*0ff0*/  SHF.R.U32.HI R207, RZ, 0x3, R206 ;  /* 0x00000003ffcf7819 */ /* 0x000fe200000116ce */
[----:B------:R-:W-:Y:S01]  /*1000*/  IMAD.SHL.U32 R4, R4, 0x40, RZ ;  /* 0x0000004004047824 */ /* 0x000fe200078e00ff */
[----:B-1----:R-:W-:Y:S01]  /*1010*/  IADD3 R3, R3, -R0, RZ ;  /* 0x8000000003037210 */ /* 0x002fe20007ffe0ff */
[----:B------:R-:W-:Y:S01]  /*1020*/  VIADD R12, R205, 0x98 ;  /* 0x00000098cd0c7836 */ /* 0x000fe20000000000 */
[----:B------:R-:W-:Y:S01]  /*1030*/  LOP3.LUT R0, R206, 0x38, R22, 0xf8, !PT ;  /* 0x00000038ce007812 */ /* 0x000fe200078ef816 */
[----:B0-----:R-:W-:Y:S01]  /*1040*/  IMAD.IADD R6, R158, 0x1, -R7 ;  /* 0x000000019e067824 */ /* 0x001fe200078e0a07 */
[----:B------:R-:W-:Y:S01]  /*1050*/  LOP3.LUT R208, R4, 0xfffffe00, RZ, 0xc0, !PT ;  /* 0xfffffe0004d07812 */ /* 0x000fe200078ec0ff */
[----:B------:R-:W-:Y:S01]  /*1060*/  VIADD R164, R154, 0x10 ;  /* 0x000000109aa47836 */ /* 0x000fe20000000000 */
[----:B------:R0:W-:Y:S01]  /*1070*/  STL [R1+0x464], R14 ;  /* 0x0004640e01007387 */ /* 0x0001e20000100800 */
[----:B------:R-:W-:Y:S01]  /*1080*/  IMAD R8, R9, 0x8, R8 ;  /* 0x0000000809087824 */ /* 0x000fe200078e0208 */
[----:B------:R-:W-:Y:S01]  /*1090*/  LOP3.LUT R7, R208, R0, R207, 0xf6, !PT ;  /* 0x00000000d0077212 */ /* 0x000fe200078ef6cf */
[----:B------:R-:W-:Y:S01]  /*10a0*/  VIADD R9, R205, 0xb0 ;  /* 0x000000b0cd097836 */ /* 0x000fe20000000000 */
[----:B------:R1:W-:Y:S01]  /*10b0*/  STL [R1+0x498], R6 ;  /* 0x0004980601007387 */ /* 0x0003e20000100800 */
[----:B------:R-:W-:Y:S01]  /*10c0*/  IMAD.SHL.U32 R4, R8, 0x8, RZ ;  /* 0x0000000808047824 */ /* 0x000fe200078e00ff */
[----:B------:R-:W-:Y:S01]  /*10d0*/  SHF.R.S32.HI R23, RZ, 0x1f, R22 ;  /* 0x0000001fff177819 */ /* 0x000fe20000011416 */
[----:B------:R-:W-:Y:S01]  /*10e0*/  IMAD R0, R7, 0x2, R2 ;  /* 0x0000000207007824 */ /* 0x000fe200078e0202 */
[----:B------:R-:W-:Y:S01]  /*10f0*/  SHF.R.S32.HI R7, RZ, 0x1f, R28 ;  /* 0x0000001fff077819 */ /* 0x000fe2000001141c */
[C---:B------:R-:W-:Y:S01]  /*1100*/  VIADD R5, R205.reuse, 0xc8 ;  /* 0x000000c8cd057836 */ /* 0x040fe20000000000 */
[----:B------:R-:W-:Y:S01]  /*1110*/  STL [R1+0x450], R9 ;  /* 0x0004500901007387 */ /* 0x000fe20000100800 */
[C---:B------:R-:W-:Y:S01]  /*1120*/  VIADD R8, R205.reuse, 0xb8 ;  /* 0x000000b8cd087836 */ /* 0x040fe20000000000 */
[----:B0-----:R-:W-:Y:S01]  /*1130*/  SHF.R.S32.HI R14, RZ, 0x1f, R14 ;  /* 0x0000001fff0e7819 */ /* 0x001fe2000001140e */
[C---:B------:R-:W-:Y:S01]  /*1140*/  VIADD R228, R205.reuse, 0xd8 ;  /* 0x000000d8cde47836 */ /* 0x040fe20000000000 */
[----:B------:R0:W-:Y:S01]  /*1150*/  STL [R1+0x50c], R7 ;  /* 0x00050c0701007387 */ /* 0x0001e20000100800 */
[----:B-1----:R-:W-:Y:S01]  /*1160*/  SHF.R.S32.HI R6, RZ, 0x1f, R164 ;  /* 0x0000001fff067819 */ /* 0x002fe200000114a4 */
[C---:B------:R-:W-:Y:S01]  /*1170*/  VIADD R229, R205.reuse, 0xd0 ;  /* 0x000000d0cde57836 */ /* 0x040fe20000000000 */
[----:B------:R-:W-:Y:S01]  /*1180*/  SHF.R.S32.HI R216, RZ, 0x1f, R198 ;  /* 0x0000001fffd87819 */ /* 0x000fe200000114c6 */
[----:B------:R-:W-:Y:S01]  /*1190*/  STL [R1+0x444], R5 ;  /* 0x0004440501007387 */ /* 0x000fe20000100800 */
[----:B------:R-:W-:-:S02]  /*11a0*/  VIADD R29, R205, 0x38 ;  /* 0x00000038cd1d7836 */ /* 0x000fc40000000000 */
[C---:B------:R-:W-:Y:S01]  /*11b0*/  VIADD R26, R205.reuse, 0x48 ;  /* 0x00000048cd1a7836 */ /* 0x040fe20000000000 */
[----:B------:R1:W-:Y:S01]  /*11c0*/  STL [R1+0x4a8], R6 ;  /* 0x0004a80601007387 */ /* 0x0003e20000100800 */
[C---:B------:R-:W-:Y:S01]  /*11d0*/  VIADD R24, R205.reuse, 0x58 ;  /* 0x00000058cd187836 */ /* 0x040fe20000000000 */
[----:B0-----:R-:W-:Y:S01]  /*11e0*/  SHF.R.S32.HI R7, RZ, 0x1f, R25 ;  /* 0x0000001fff077819 */ /* 0x001fe20000011419 */
[C---:B------:R-:W-:Y:S01]  /*11f0*/  VIADD R21, R205.reuse, 0x60 ;  /* 0x00000060cd157836 */ /* 0x040fe20000000000 */
[----:B------:R0:W-:Y:S01]  /*1200*/  STL [R1+0x524], R4 ;  /* 0x0005240401007387 */ /* 0x0001e20000100800 */
[C---:B------:R-:W-:Y:S02]  /*1210*/  VIADD R19, R205.reuse, 0x70 ;  /* 0x00000070cd137836 */ /* 0x040fe40000000000 */
[C---:B------:R-:W-:Y:S01]  /*1220*/  VIADD R18, R205.reuse, 0x78 ;  /* 0x00000078cd127836 */ /* 0x040fe20000000000 */
[----:B------:R2:W-:Y:S01]  /*1230*/  STL [R1+0x504], R7 ;  /* 0x0005040701007387 */ /* 0x0005e20000100800 */
[----:B------:R-:W-:-:S02]  /*1240*/  VIADD R13, R205, 0x90 ;  /* 0x00000090cd0d7836 */ /* 0x000fc40000000000 */
[C---:B-1----:R-:W-:Y:S01]  /*1250*/  VIADD R6, R205.reuse, 0xc0 ;  /* 0x000000c0cd067836 */ /* 0x042fe20000000000 */
[----:B------:R-:W-:Y:S01]  /*1260*/  STL [R1+0x44c], R8 ;  /* 0x00044c0801007387 */ /* 0x000fe20000100800 */
[C---:B------:R-:W-:Y:S02]  /*1270*/  VIADD R11, R205.reuse, 0xa0 ;  /* 0x000000a0cd0b7836 */ /* 0x040fe40000000000 */
[C---:B0-----:R-:W-:Y:S01]  /*1280*/  VIADD R4, R205.reuse, 0xf0 ;  /* 0x000000f0cd047836 */ /* 0x041fe20000000000 */
[----:B------:R0:W-:Y:S01]  /*1290*/  STL [R1+0x514], R0 ;  /* 0x0005140001007387 */ /* 0x0001e20000100800 */
[C---:B------:R-:W-:Y:S01]  /*12a0*/  VIADD R10, R205.reuse, 0xa8 ;  /* 0x000000a8cd0a7836 */ /* 0x040fe20000000000 */
[----:B--2---:R-:W-:Y:S01]  /*12b0*/  SHF.R.S32.HI R7, RZ, 0x1f, R20 ;  /* 0x0000001fff077819 */ /* 0x004fe20000011414 */
[C---:B------:R-:W-:Y:S01]  /*12c0*/  VIADD R227, R205.reuse, 0xe0 ;  /* 0x000000e0cde37836 */ /* 0x040fe20000000000 */
[----:B------:R-:W-:Y:S01]  /*12d0*/  STL [R1+0x448], R6 ;  /* 0x0004480601007387 */ /* 0x000fe20000100800 */
[----:B------:R-:W-:-:S02]  /*12e0*/  VIADD R220, R205, 0xe8 ;  /* 0x000000e8cddc7836 */ /* 0x000fc40000000000 */
[C---:B------:R-:W-:Y:S01]  /*12f0*/  VIADD R152, R22.reuse, 0x20 ;  /* 0x0000002016987836 */ /* 0x040fe20000000000 */
[----:B------:R1:W-:Y:S01]  /*1300*/  STL [R1+0x4f8], R7 ;  /* 0x0004f80701007387 */ /* 0x0003e20000100800 */
[C---:B------:R-:W-:Y:S02]  /*1310*/  VIADD R172, R22.reuse, 0x40 ;  /* 0x0000004016ac7836 */ /* 0x040fe40000000000 */
[C---:B0-----:R-:W-:Y:S01]  /*1320*/  VIADD R0, R205.reuse, 0xf8 ;  /* 0x000000f8cd007836 */ /* 0x041fe20000000000 */
[----:B------:R-:W-:Y:S01]  /*1330*/  STL [R1+0x494], R4 ;  /* 0x0004940401007387 */ /* 0x000fe20000100800 */
[C---:B------:R-:W-:Y:S01]  /*1340*/  VIADD R167, R22.reuse, 0x60 ;  /* 0x0000006016a77836 */ /* 0x040fe20000000000 */
[----:B------:R-:W-:Y:S01]  /*1350*/  SHF.R.S32.HI R157, RZ, 0x1f, R152 ;  /* 0x0000001fff9d7819 */ /* 0x000fe20000011498 */
        /* <DEDUP_REMOVED lines=11> */
[----:B0-----:R-:W-:Y:S01]  /*1410*/  SHF.R.S32.HI R29, RZ, 0x1f, R29 ;  /* 0x0000001fff1d7819 */ /* 0x001fe2000001141d */
[----:B------:R-:W-:Y:S01]  /*1420*/  VIADD R201, R198, 0xc0 ;  /* 0x000000c0c6c97836 */ /* 0x000fe20000000000 */
[----:B------:R0:W-:Y:S01]  /*1430*/  STL [R1+0x47c], R24 ;  /* 0x00047c1801007387 */ /* 0x0001e20000100800 */
[----:B------:R-:W-:Y:S01]  /*1440*/  SHF.R.S32.HI R196, RZ, 0x1f, R167 ;  /* 0x0000001fffc47819 */ /* 0x000fe200000114a7 */
[----:B------:R-:W-:Y:S01]  /*1450*/  VIADD R218, R205, 0x30 ;  /* 0x00000030cdda7836 */ /* 0x000fe20000000000 */
[----:B-1----:R-:W-:Y:S01]  /*1460*/  SHF.R.S32.HI R26, RZ, 0x1f, R26 ;  /* 0x0000001fff1a7819 */ /* 0x002fe2000001141a */
[----:B------:R1:W-:Y:S01]  /*1470*/  STL [R1+0x478], R21 ;  /* 0x0004781501007387 */ /* 0x0003e20000100800 */
[----:B------:R-:W-:-:S02]  /*1480*/  SHF.R.S32.HI R195, RZ, 0x1f, R166 ;  /* 0x0000001fffc37819 */ /* 0x000fc400000114a6 */
[----:B--2---:R-:W-:Y:S01]  /*1490*/  SHF.R.S32.HI R7, RZ, 0x1f, R12 ;  /* 0x0000001fff077819 */ /* 0x004fe2000001140c */
[----:B------:R2:W-:Y:S01]  /*14a0*/  STL [R1+0x470], R19 ;  /* 0x0004701301007387 */ /* 0x0005e20000100800 */
[----:B------:R-:W-:Y:S02]  /*14b0*/  SHF.R.S32.HI R194, RZ, 0x1f, R165 ;  /* 0x0000001fffc27819 */ /* 0x000fe400000114a5 */
[----:B0-----:R-:W-:Y:S01]  /*14c0*/  SHF.R.S32.HI R24, RZ, 0x1f, R24 ;  /* 0x0000001fff187819 */ /* 0x001fe20000011418 */
[----:B------:R0:W-:Y:S01]  /*14d0*/  STL [R1+0x4e0], R7 ;  /* 0x0004e00701007387 */ /* 0x0001e20000100800 */
[----:B------:R-:W-:Y:S02]  /*14e0*/  SHF.R.S32.HI R193, RZ, 0x1f, R174 ;  /* 0x0000001fffc17819 */ /* 0x000fe400000114ae */
        /* <DEDUP_REMOVED lines=9> */
[----:B------:R-:W-:Y:S01]  /*1580*/  SHF.R.S32.HI R8, RZ, 0x1f, R6 ;  /* 0x0000001fff087819 */ /* 0x000fe20000011406 */
[----:B------:R3:W-:Y:S01]  /*1590*/  STL [R1+0x4d4], R7 ;  /* 0x0004d40701007387 */ /* 0x0007e20000100800 */
[----:B------:R-:W-:-:S02]  /*15a0*/  SHF.R.S32.HI R6, RZ, 0x1f, R229 ;  /* 0x0000001fff067819 */ /* 0x000fc400000114e5 */
[----:B-1----:R-:W-:Y:S01]  /*15b0*/  SHF.R.S32.HI R18, RZ, 0x1f, R18 ;  /* 0x0000001fff127819 */ /* 0x002fe20000011412 */
[----:B------:R1:W-:Y:S01]  /*15c0*/  STL [R1+0x454], R10 ;  /* 0x0004540a01007387 */ /* 0x0003e20000100800 */
[----:B--2---:R-:W-:Y:S02]  /*15d0*/  SHF.R.S32.HI R13, RZ, 0x1f, R13 ;  /* 0x0000001fff0d7819 */ /* 0x004fe4000001140d */
[----:B0-----:R-:W-:Y:S01]  /*15e0*/  SHF.R.S32.HI R11, RZ, 0x1f, R11 ;  /* 0x0000001fff0b7819 */ /* 0x001fe2000001140b */
[----:B------:R-:W-:Y:S01]  /*15f0*/  STL [R1+0x490], R0 ;  /* 0x0004900001007387 */ /* 0x000fe20000100800 */
[----:B------:R-:W-:Y:S02]  /*1600*/  SHF.R.S32.HI R213, RZ, 0x1f, R199 ;  /* 0x0000001fffd57819 */ /* 0x000fe400000114c7 */
[----:B---3--:R-:W-:Y:S01]  /*1610*/  SHF.R.S32.HI R7, RZ, 0x1f, R5 ;  /* 0x0000001fff077819 */ /* 0x008fe20000011405 */
[----:B------:R0:W-:Y:S01]  /*1620*/  STL [R1+0x4c4], R6 ;  /* 0x0004c40601007387 */ /* 0x0001e20000100800 */
[----:B------:R-:W-:-:S02]  /*1630*/  SHF.R.S32.HI R5, RZ, 0x1f, R228 ;  /* 0x0000001fff057819 */ /* 0x000fc400000114e4 */
[----:B-1----:R-:W-:Y:S01]  /*1640*/  SHF.R.S32.HI R10, RZ, 0x1f, R10 ;  /* 0x0000001fff0a7819 */ /* 0x002fe2000001140a */
[----:B------:R1:W-:Y:S01]  /*1650*/  STL [R1+0x4c8], R7 ;  /* 0x0004c80701007387 */ /* 0x0003e20000100800 */
[----:B------:R-:W-:-:S03]  /*1660*/  SHF.R.S32.HI R212, RZ, 0x1f, R201 ;  /* 0x0000001fffd47819 */ /* 0x000fc600000114c9 */
[----:B------:R2:W-:Y:S01]  /*1670*/  STL [R1+0x4c0], R5 ;  /* 0x0004c00501007387 */ /* 0x0005e20000100800 */
[----:B0-----:R-:W-:-:S03]  /*1680*/  SHF.R.S32.HI R6, RZ, 0x1f, R220 ;  /* 0x0000001fff067819 */ /* 0x001fc600000114dc */
[----:B------:R0:W-:Y:S01]  /*1690*/  STL [R1+0x488], R28 ;  /* 0x0004881c01007387 */ /* 0x0001e20000100800 */
[----:B-1----:R-:W-:-:S03]  /*16a0*/  SHF.R.S32.HI R7, RZ, 0x1f, R227 ;  /* 0x0000001fff077819 */ /* 0x002fc600000114e3 */
[----:B------:R0:W-:Y:S01]  /*16b0*/  STL [R1+0x480], R25 ;  /* 0x0004801901007387 */ /* 0x0001e20000100800 */
[----:B--2---:R-:W-:Y:S02]  /*16c0*/  SHF.R.S32.HI R5, RZ, 0x1f, R4 ;  /* 0x0000001fff057819 */ /* 0x004fe40000011404 */
[----:B------:R-:W-:Y:S01]  /*16d0*/  SHF.R.S32.HI R4, RZ, 0x1f, R0 ;  /* 0x0000001fff047819 */ /* 0x000fe20000011400 */
[----:B------:R-:W-:Y:S01]  /*16e0*/  IMAD R0, R3, 0x8, R204 ;  /* 0x0000000803007824 */ /* 0x000fe200078e02cc */
        /* <DEDUP_REMOVED lines=19> */
[----:B------:R0:W-:Y:S02]  /*1820*/  STL [R1+0x4b0], R4 ;  /* 0x0004b00401007387 */ /* 0x0001e40000100800 */
.L_x_4085:
[----:B------:R-:W-:Y:S05]  /*1830*/  YIELD ;  /* 0x0000000000007946 */ /* 0x000fea0003800000 */
[----:B------:R-:W-:Y:S01]  /*1840*/  ULDC.64 UR4, c[0x0][0xb20] ;  /* 0x0002c80000047ab9 */ /* 0x000fe20000000a00 */
[----:B0-2---:R-:W0:Y:S01]  /*1850*/  LDC.64 R4, c[0x0][0xb00] ;  /* 0x0002c000ff047b82 */ /* 0x005e220000000a00 */
[----:B------:R-:W-:Y:S01]  /*1860*/  ISETP.NE.U32.AND P1, PT, RZ, UR4, PT ;  /* 0x00000004ff007c0c */ /* 0x000fe2000bf25070 */
[----:B----4-:R-:W-:Y:S01]  /*1870*/  IMAD.MOV.U32 R10, RZ, RZ, RZ ;  /* 0x000000ffff0a7224 */ /* 0x010fe200078e00ff */
[----:B------:R-:W-:Y:S02]  /*1880*/  MOV R30, RZ ;  /* 0x000000ff001e7202 */ /* 0x000fe40000000f00 */
[----:B------:R-:W-:Y:S01]  /*1890*/  ISETP.NE.AND.EX P1, PT, RZ, UR5, PT, P1 ;  /* 0x00000005ff007c0c */ /* 0x000fe2000bf25310 */
[----:B------:R-:W-:-:S02]  /*18a0*/  ULDC.64 UR4, c[0x0][0xb10] ;  /* 0x0002c40000047ab9 */ /* 0x000fc40000000a00 */
[----:B------:R-:W-:-:S04]  /*18b0*/  ISETP.NE.U32.AND P2, PT, RZ, UR4, PT ;  /* 0x00000004ff007c0c */ /* 0x000fc8000bf45070 */
[----:B------:R-:W-:Y:S01]  /*18c0*/  ISETP.NE.AND.EX P2, PT, RZ, UR5, PT, P2 ;  /* 0x00000005ff007c0c */ /* 0x000fe2000bf45320 */
[----:B------:R-:W-:Y:S02]  /*18d0*/  ULDC.64 UR4, c[0x0][0xb00] ;  /* 0x0002c00000047ab9 */ /* 0x000fe40000000a00 */
[----:B------:R-:W-:-:S03]  /*18e0*/  ISETP.NE.U32.AND P0, PT, RZ, UR4, PT ;  /* 0x00000004ff007c0c */ /* 0x000fc6000bf05070 */
[----:B---3--:R-:W1:Y:S01]  /*18f0*/  @P1 LDC.64 R6, c[0x0][0xb20] ;  /* 0x0002c800ff061b82 */ /* 0x008e620000000a00 */
        /* <DEDUP_REMOVED lines=30> */
.L_x_3843:
[----:B------:R-:W-:Y:S01]  /*1ae0*/  ULDC.64 UR4, c[0x0][0xb18] ;  /* 0x0002c60000047ab9 */ /* 0x000fe20000000a00 */
[C---:B------:R-:W-:Y:S01]  /*1af0*/  LOP3.LUT R3, R98.reuse, 0xff000000, RZ, 0xc0, !PT ;  /* 0xff00000062037812 */ /* 0x040fe200078ec0ff */
[----:B------:R-:W-:Y:S01]  /*1b00*/  IMAD.MOV.U32 R211, RZ, RZ, R99 ;  /* 0x000000ffffd37224 */ /* 0x000fe200078e0063 */
[----:B------:R-:W-:Y:S02]  /*1b10*/  ISETP.NE.U32.AND P1, PT, RZ, UR4, PT ;  /* 0x00000004ff007c0c */ /* 0x000fe4000bf25070 */
[C---:B------:R-:W-:Y:S02]  /*1b20*/  LOP3.LUT R0, R98.reuse, 0xff0000, RZ, 0xc0, !PT ;  /* 0x00ff000062007812 */ /* 0x040fe400078ec0ff */
[----:B------:R-:W-:Y:S02]  /*1b30*/  ISETP.NE.AND.EX P1, PT, RZ, UR5, PT, P1 ;  /* 0x00000005ff007c0c */ /* 0x000fe4000bf25310 */
[----:B------:R-:W-:Y:S02]  /*1b40*/  SHF.R.U32.HI R3, RZ, 0x8, R3 ;  /* 0x00000008ff037819 */ /* 0x000fe40000011603 */
[----:B------:R-:W-:-:S02]  /*1b50*/  LOP3.LUT R156, R98, 0xffff, RZ, 0xc0, !PT ;  /* 0x0000ffff629c7812 */ /* 0x000fc400078ec0ff */
[----:B------:R-:W-:-:S07]  /*1b60*/  LEA.HI R210, R0, R3, RZ, 0x10 ;  /* 0x0000000300d27211 */ /* 0x000fce00078f80ff */
[----:B------:R-:W-:Y:S05]  /*1b70*/  @!P1 BRA `(.L_x_3844) ;  /* 0x0000000000109947 */ /* 0x000fea0003800000 */
[----:B------:R-:W0:Y:S02]  /*1b80*/  LDC.64 R4, c[0x0][0xb18] ;  /* 0x0002c600ff047b82 */ /* 0x000e240000000a00 */
[----:B0-----:R-:W-:-:S05]  /*1b90*/  IMAD.WIDE R4, R99, 0x4, R4 ;  /* 0x0000000463047825 */ /* 0x001fca00078e0204 */
[----:B------:R0:W5:Y:S01]  /*1ba0*/  LDG.E R31, desc[UR44][R4.64] ;  /* 0x0000002c041f7981 */ /* 0x000162000c1e1900 */
[----:B------:R-:W-:Y:S05]  /*1bb0*/  BRA `(.L_x_3845) ;  /* 0x0000000000107947 */ /* 0x000fea0003800000 */
.L_x_3844:
[----:B------:R-:W-:Y:S05]  /*1bc0*/  @!P0 BRA `(.L_x_3845) ;  /* 0x00000000000c8947 */ /* 0x000fea0003800000 */
[----:B------:R-:W2:Y:S04]  /*1bd0*/  LDG.E R0, desc[UR44][R4.64] ;  /* 0x0000002c04007981 */ /* 0x000ea8000c1e1900 */
[----:B------:R-:W2:Y:S02]  /*1be0*/  LDG.E R31, desc[UR44][R4.64+0x4] ;  /* 0x0000042c041f7981 */ /* 0x000ea4000c1e1900 */
[----:B--2---:R-:W-:-:S07]  /*1bf0*/  IMAD.IADD R31, R31, 0x1, -R0 ;  /* 0x000000011f1f7824 */ /* 0x004fce00078e0a00 */
.L_x_3845:
[----:B------:R-:W-:Y:S02]  /*1c00*/  ULDC.64 UR4, c[0x0][0xb08] ;  /* 0x0002c20000047ab9 */ /* 0x000fe40000000a00 */
[----:B------:R-:W-:-:S04]  /*1c10*/  ISETP.NE.U32.AND P0, PT, RZ, UR4, PT ;  /* 0x00000004ff007c0c */ /* 0x000fc8000bf05070 */
[----:B------:R-:W-:Y:S01]  /*1c20*/  ISETP.NE.AND.EX P0, PT, RZ, UR5, PT, P0 ;  /* 0x00000005ff007c0c */ /* 0x000fe2000bf05300 */
[----:B------:R-:W-:Y:S02]  /*1c30*/  ULDC.64 UR4, c[0x0][0xb28] ;  /* 0x0002ca0000047ab9 */ /* 0x000fe40000000a00 */
[----:B------:R-:W-:-:S04]  /*1c40*/  ISETP.NE.U32.AND P1, PT, RZ, UR4, PT ;  /* 0x00000004ff007c0c */ /* 0x000fc8000bf25070 */
[----:B------:R-:W-:-:S06]  /*1c50*/  ISETP.NE.AND.EX P1, PT, RZ, UR5, PT, P1 ;  /* 0x00000005ff007c0c */ /* 0x000fcc000bf25310 */
[----:B------:R-:W1:Y:S08]  /*1c60*/  @P0 LDC.64 R8, c[0x0][0xb08] ;  /* 0x0002c200ff080b82 */ /* 0x000e700000000a00 */
[----:B0-----:R-:W0:Y:S01]  /*1c70*/  @P1 LDC.64 R4, c[0x0][0xb28] ;  /* 0x0002ca00ff041b82 */ /* 0x001e220000000a00 */
[----:B-1----:R-:W-:-:S05]  /*1c80*/  @P0 IMAD.WIDE R8, R99, 0x4, R8 ;  /* 0x0000000463080825 */ /* 0x002fca00078e0208 */
[----:B------:R-:W2:Y:S04]  /*1c90*/  @P0 LDG.E R0, desc[UR44][R8.64] ;  /* 0x0000002c08000981 */ /* 0x000ea8000c1e1900 */
[----:B------:R-:W2:Y:S01]  /*1ca0*/  @P0 LDG.E R3, desc[UR44][R8.64+0x4] ;  /* 0x0000042c08030981 */ /* 0x000ea2000c1e1900 */
[----:B0-----:R-:W-:Y:S02]  /*1cb0*/  @P1 IMAD.WIDE R6, R99, 0x4, R4 ;  /* 0x0000000463061825 */ /* 0x001fe400078e0204 */
[----:B------:R-:W0:Y:S02]  /*1cc0*/  LDC R4, c[0x0][0x448] ;  /* 0x00011200ff047b82 */ /* 0x000e240000000800 */
[----:B-----5:R-:W-:-:S06]  /*1cd0*/  IMAD.MOV.U32 R44, RZ, RZ, R31 ;  /* 0x000000ffff2c7224 */ /* 0x020fcc00078e001f */
[----:B------:R1:W5:Y:S01]  /*1ce0*/  @P1 LDG.E R44, desc[UR44][R6.64] ;  /* 0x0000002c062c1981 */ /* 0x000362000c1e1900 */
[----:B------:R-:W-:Y:S02]  /*1cf0*/  IMAD.SHL.U32 R209, R97, 0x80, RZ ;  /* 0x0000008061d17824 */ /* 0x000fe400078e00ff */
[----:B------:R-:W-:Y:S01]  /*1d00*/  IMAD.IADD R13, R31, 0x1, -R10 ;  /* 0x000000011f0d7824 */ /* 0x000fe200078e0a0a */
[----:B0-----:R-:W-:Y:S02]  /*1d10*/  ISETP.NE.AND P1, PT, R4, 0x1, PT ;  /* 0x000000010400780c */ /* 0x001fe40003f25270 */
[----:B------:R-:W0:Y:S11]  /*1d20*/  LDC.64 R4, c[0x0][0xad8] ;  /* 0x0002b600ff047b82 */ /* 0x000e360000000a00 */
[----:B------:R-:W1:Y:S08]  /*1d30*/  @P1 LDC R12, c[0x0][0x44c] ;  /* 0x00011300ff0c1b82 */ /* 0x000e700000000800 */
[----:B------:R-:W3:Y:S01]  /*1d40*/  @P1 LDC R11, c[0x0][0x450] ;  /* 0x00011400ff0b1b82 */ /* 0x000ee20000000800 */
[----:B0-----:R-:W-:Y:S01]  /*1d50*/  ISETP.GE.AND P2, PT, R5, 0x1, PT ;  /* 0x000000010500780c */ /* 0x001fe20003f46270 */
[----:B--2---:R-:W-:-:S02]  /*1d60*/  @P0 IMAD.IADD R26, R3, 0x1, -R0 ;  /* 0x00000001031a0824 */ /* 0x004fc400078e0a00 */
[----:B------:R-:W-:Y:S02]  /*1d70*/  VIADD R3, R209, 0x7f ;  /* 0x0000007fd1037836 */ /* 0x000fe40000000000 */
[----:B------:R-:W-:Y:S02]  /*1d80*/  IMAD.IADD R29, R13, 0x1, R26 ;  /* 0x000000010d1d7824 */ /* 0x000fe400078e021a */
[----:B-1----:R-:W-:-:S03]  /*1d90*/  @P1 IMAD.HI.U32 R6, R3, R12, RZ ;  /* 0x0000000c03061227 */ /* 0x002fc600078e00ff */
[C---:B------:R-:W-:Y:S01]  /*1da0*/  IADD3 R225, R29.reuse, 0x1, -R28 ;  /* 0x000000011de17810 */ /* 0x040fe20007ffe81c */
[----:B------:R-:W-:Y:S01]  /*1db0*/  VIADD R0, R29, 0x5f ;  /* 0x0000005f1d007836 */ /* 0x000fe20000000000 */
[----:B---3--:R-:W-:-:S03]  /*1dc0*/  @P1 SHF.R.U32.HI R3, RZ, R11, R6 ;  /* 0x0000000bff031219 */ /* 0x008fc60000011606 */
        /* <DEDUP_REMOVED lines=10> */
[----:B------:R-:W-:Y:S02]  /*1e70*/  ISETP.NE.AND P0, PT, R5, 0x1, PT ;  /* 0x000000010500780c */ /* 0x000fe40003f05270 */
[----:B------:R-:W-:-:S11]  /*1e80*/  IADD3 R3, -R3, RZ, RZ ;  /* 0x000000ff03037210 */ /* 0x000fd60007ffe1ff */
[----:B------:R-:W0:Y:S02]  /*1e90*/  @P0 LDC.64 R6, c[0x0][0xae0] ;  /* 0x0002b800ff060b82 */ /* 0x000e240000000a00 */
[----:B0-----:R-:W-:-:S05]  /*1ea0*/  @P0 IMAD.HI.U32 R6, R3, R6, RZ ;  /* 0x0000000603060227 */ /* 0x001fca00078e00ff */
[----:B------:R-:W-:-:S04]  /*1eb0*/  @P0 SHF.R.U32.HI R3, RZ, R7, R6 ;  /* 0x00000007ff030219 */ /* 0x000fc80000011606 */
[----:B------:R-:W-:Y:S01]  /*1ec0*/  LOP3.LUT R0, RZ, R3, RZ, 0x33, !PT ;  /* 0x00000003ff007212 */ /* 0x000fe200078e33ff */
[----:B------:R-:W-:Y:S06]  /*1ed0*/  BRA `(.L_x_3849) ;  /* 0x0000000000107947 */ /* 0x000fec0003800000 */
.L_x_3848:
[----:B------:R-:W-:-:S13]  /*1ee0*/  ISETP.NE.AND P0, PT, R5, 0x1, PT ;  /* 0x000000010500780c */ /* 0x000fda0003f05270 */
[----:B------:R-:W0:Y:S02]  /*1ef0*/  @P0 LDC.64 R6, c[0x0][0xae0] ;  /* 0x0002b800ff060b82 */ /* 0x000e240000000a00 */
[----:B0-----:R-:W-:-:S05]  /*1f00*/  @P0 IMAD.HI.U32 R6, R0, R6, RZ ;  /* 0x0000000600060227 */ /* 0x001fca00078e00ff */
[----:B------:R-:W-:-:S07]  /*1f10*/  @P0 SHF.R.U32.HI R0, RZ, R7, R6 ;  /* 0x00000007ff000219 */ /* 0x000fce0000011606 */
.L_x_3849:
[----:B------:R-:W-:Y:S05]  /*1f20*/  BSYNC B0 ;  /* 0x0000000000007941 */ /* 0x000fea0003800000 */
.L_x_3847:
[----:B------:R-:W-:-:S05]  /*1f30*/  IMAD R3, R0, R5, R5 ;  /* 0x0000000500037224 */ /* 0x000fca00078e0205 */
[----:B------:R-:W-:-:S07]  /*1f40*/  VIMNMX R4, R4, R3, PT ;  /* 0x0000000304047248 */ /* 0x000fce0003fe0100 */
.L_x_3846:
[----:B------:R-:W0:Y:S01]  /*1f50*/  @P1 LDC R6, c[0x0][0x44c] ;  /* 0x00011300ff061b82 */ /* 0x000e220000000800 */
[----:B------:R-:W-:Y:S01]  /*1f60*/  VIADD R4, R4, 0x5f ;  /* 0x0000005f04047836 */ /* 0x000fe20000000000 */
[----:B------:R-:W-:Y:S01]  /*1f70*/  ULDC UR4, c[0x0][0xad4] ;  /* 0x0002b50000047ab9 */ /* 0x000fe20000000800 */
[----:B------:R-:W-:Y:S02]  /*1f80*/  IMAD.MOV.U32 R0, RZ, RZ, R209 ;  /* 0x000000ffff007224 */ /* 0x000fe400078e00d1 */
[----:B------:R-:W-:-:S03]  /*1f90*/  IMAD.HI R4, R4, 0x2aaaaaab, RZ ;  /* 0x2aaaaaab04047827 */ /* 0x000fc600078e02ff */
[----:B------:R-:W1:Y:S01]  /*1fa0*/  @P1 LDC R7, c[0x0][0x450] ;  /* 0x00011400ff071b82 */ /* 0x000e620000000800 */
[----:B------:R-:W-:Y:S01]  /*1fb0*/  IMAD.IADD R217, R29, 0x1, -R28 ;  /* 0x000000011dd97824 */ /* 0x000fe200078e0a1c */
[----:B------:R-:W-:-:S04]  /*1fc0*/  SHF.R.U32.HI R3, RZ, 0x1f, R4 ;  /* 0x0000001fff037819 */ /* 0x000fc80000011604 */
[----:B------:R-:W-:-:S04]  /*1fd0*/  LEA.HI.SX32 R4, R4, R3, 0x1c ;  /* 0x0000000304047211 */ /* 0x000fc800078fe2ff */
[----:B------:R-:W-:Y:S01]  /*1fe0*/  VIMNMX R8, R45, R4, PT ;  /* 0x000000042d087248 */ /* 0x000fe20003fe0100 */
[----:B0-----:R-:W-:-:S05]  /*1ff0*/  @P1 IMAD.HI.U32 R6, R209, R6, RZ ;  /* 0x00000006d1061227 */ /* 0x001fca00078e00ff */
[----:B-1----:R-:W-:-:S05]  /*2000*/  @P1 SHF.R.U32.HI R0, RZ, R7, R6 ;  /* 0x00000007ff001219 */ /* 0x002fca0000011606 */
        /* <DEDUP_REMOVED lines=13> */
.L_x_3852:
[----:B------:R-:W-:-:S13]  /*20e0*/  ISETP.NE.AND P0, PT, R5, 0x1, PT ;  /* 0x000000010500780c */ /* 0x000fda0003f05270 */
[----:B------:R-:W0:Y:S02]  /*20f0*/  @P0 LDC.64 R6, c[0x0][0xae0] ;  /* 0x0002b800ff060b82 */ /* 0x000e240000000a00 */
[----:B0-----:R-:W-:-:S05]  /*2100*/  @P0 IMAD.HI.U32 R6, R0, R6, RZ ;  /* 0x0000000600060227 */ /* 0x001fca00078e00ff */
[----:B------:R-:W-:-:S07]  /*2110*/  @P0 SHF.R.U32.HI R0, RZ, R7, R6 ;  /* 0x00000007ff000219 */ /* 0x000fce0000011606 */
.L_x_3853:
[----:B------:R-:W-:Y:S05]  /*2120*/  BSYNC B0 ;  /* 0x0000000000007941 */ /* 0x000fea0003800000 */
.L_x_3851:
[----:B------:R-:W-:-:S05]  /*2130*/  IMAD R0, R0, R5, RZ ;  /* 0x0000000500007224 */ /* 0x000fca00078e02ff */
[----:B------:R-:W-:-:S07]  /*2140*/  VIMNMX R3, R3, R0, !PT ;  /* 0x0000000003037248 */ /* 0x000fce0007fe0100 */
.L_x_3850:
[----:B------:R-:W-:Y:S01]  /*2150*/  IMAD.HI R3, R3, 0x2aaaaaab, RZ ;  /* 0x2aaaaaab03037827 */ /* 0x000fe200078e02ff */
[----:B------:R-:W-:Y:S01]  /*2160*/  BSSY B0, `(.L_x_3854) ;  /* 0x0000028000007945 */ /* 0x000fe20003800000 */
[----:B------:R-:W-:Y:S02]  /*2170*/  LOP3.LUT R219, R210, 0xff, RZ, 0xc0, !PT ;  /* 0x000000ffd2db7812 */ /* 0x000fe400078ec0ff */
[----:B------:R-:W-:Y:S02]  /*2180*/  SHF.R.U32.HI R210, RZ, 0x10, R210 ;  /* 0x00000010ffd27819 */ /* 0x000fe400000116d2 */
[----:B------:R-:W-:-:S04]  /*2190*/  SHF.R.U32.HI R0, RZ, 0x1f, R3 ;  /* 0x0000001fff007819 */ /* 0x000fc80000011603 */
[----:B------:R-:W-:-:S04]  /*21a0*/  LEA.HI.SX32 R0, R3, R0, 0x1c ;  /* 0x0000000003007211 */ /* 0x000fc800078fe2ff */
[----:B------:R-:W-:Y:S01]  /*21b0*/  VIMNMX R9, RZ, R0, !PT ;  /* 0x00000000ff097248 */ /* 0x000fe20007fe0100 */
[----:B------:R-:W-:-:S03]  /*21c0*/  IMAD.MOV.U32 R0, RZ, RZ, RZ ;  /* 0x000000ffff007224 */ /* 0x000fc600078e00ff */
[----:B------:R-:W-:-:S13]  /*21d0*/  ISETP.GT.AND P0, PT, R8, R9, PT ;  /* 0x000000090800720c */ /* 0x000fda0003f04270 */
[----:B------:R-:W-:Y:S05]  /*21e0*/  @!P0 BRA `(.L_x_3855) ;  /* 0x00000000007c8947 */ /* 0x000fea0003800000 */
        /* <DEDUP_REMOVED lines=31> */
.L_x_3855:
[----:B------:R-:W-:Y:S05]  /*23e0*/  BSYNC B0 ;  /* 0x0000000000007941 */ /* 0x000fea0003800000 */
.L_x_3854:
        /* <DEDUP_REMOVED lines=37> */
.L_x_3858:
[----:B------:R-:W-:Y:S05]  /*2640*/  BSYNC B6 ;  /* 0x0000000000067941 */ /* 0x000fea0003800000 */
.L_x_3857:
        /* <DEDUP_REMOVED lines=20> */
.L_x_3860:
[----:B------:R-:W-:Y:S05]  /*2790*/  BSYNC B6 ;  /* 0x0000000000067941 */ /* 0x000fea0003800000 */
.L_x_3859:
[----:B------:R-:W-:Y:S01]  /*27a0*/  ULDC.64 UR4, c[0x0][0xaf0] ;  /* 0x0002bc0000047ab9 */ /* 0x000fe20000000a00 */
[----:B------:R-:W2:Y:S01]  /*27b0*/  LDL R34, [R1+0x498] ;  /* 0x0004980001227983 */ /* 0x000ea20000100800 */
[----:B------:R-:W-:Y:S01]  /*27c0*/  ISETP.NE.U32.AND P0, PT, RZ, UR4, PT ;  /* 0x00000004ff007c0c */ /* 0x000fe2000bf05070 */
[----:B------:R-:W-:Y:S02]  /*27d0*/  IMAD.MOV.U32 R0, RZ, RZ, R99 ;  /* 0x000000ffff007224 */ /* 0x000fe400078e0063 */
[----:B------:R-:W3:Y:S01]  /*27e0*/  LDL R32, [R1+0x4a4] ;  /* 0x0004a40001207983 */ /* 0x000ee20000100800 */
[----:B------:R-:W-:Y:S01]  /*27f0*/  ISETP.NE.AND.EX P0, PT, RZ, UR5, PT, P0 ;  /* 0x00000005ff007c0c */ /* 0x000fe2000bf05300 */
[----:B------:R-:W-:Y:S01]  /*2800*/  ULDC UR8, c[0x0][0x320] ;  /* 0x0000c80000087ab9 */ /* 0x000fe20000000800 */
[----:B------:R-:W-:Y:S01]  /*2810*/  SHF.R.S32.HI R3, RZ, 0x1f, R158 ;  /* 0x0000001fff037819 */ /* 0x000fe2000001149e */
[----:B------:R-:W0:Y:S01]  /*2820*/  S2R R33, SR_TID.X ;  /* 0x0000000000217919 */ /* 0x000e220000002100 */
[----:B------:R-:W1:Y:S01]  /*2830*/  LDC R11, c[0x0][0x3f4] ;  /* 0x0000fd00ff0b7b82 */ /* 0x000e620000000800 */
[----:B------:R-:W-:Y:S01]  /*2840*/  ULDC.64 UR4, c[0x0][0x3f8] ;  /* 0x0000fe0000047ab9 */ /* 0x000fe20000000a00 */
[----:B------:R-:W-:Y:S01]  /*2850*/  SHF.R.S32.HI R155, RZ, 0x1f, R154 ;  /* 0x0000001fff9b7819 */ /* 0x000fe2000001149a */
[----:B------:R-:W-:-:S06]  /*2860*/  ULDC.64 UR6, c[0x0][0x408] ;  /* 0x0001020000067ab9 */ /* 0x000fcc0000000a00 */
[----:B------:R-:W4:Y:S02]  /*2870*/  @P0 LDC.64 R4, c[0x0][0xaf0] ;  /* 0x0002bc00ff040b82 */ /* 0x000f240000000a00 */
[----:B----4-:R-:W-:-:S05]  /*2880*/  @P0 IMAD.WIDE R4, R99, 0x4, R4 ;  /* 0x0000000463040825 */ /* 0x010fca00078e0204 */
[----:B------:R4:W3:Y:S01]  /*2890*/  @P0 LDG.E R0, desc[UR44][R4.64] ;  /* 0x0000002c04000981 */ /* 0x0008e2000c1e1900 */
[----:B------:R-:W-:Y:S01]  /*28a0*/  ISETP.GE.AND P1, PT, R152, UR8, PT ;  /* 0x0000000898007c0c */ /* 0x000fe2000bf26270 */
[C---:B------:R-:W-:Y:S01]  /*28b0*/  IMAD R7, R3.reuse, UR4, RZ ;  /* 0x0000000403077c24 */ /* 0x040fe2000f8e02ff */
[----:B0-----:R-:W-:Y:S01]  /*28c0*/  SHF.R.U32.HI R33, RZ, 0x7, R33 ;  /* 0x00000007ff217819 */ /* 0x001fe20000011621 */
[----:B------:R-:W-:Y:S01]  /*28d0*/  IMAD R9, R3, UR6, RZ ;  /* 0x0000000603097c24 */ /* 0x000fe2000f8e02ff */
[----:B------:R-:W-:Y:S01]  /*28e0*/  SEL R3, RZ, 0xffffffff, P1 ;  /* 0xffffffffff037807 */ /* 0x000fe20000800000 */
[----:B------:R-:W-:Y:S01]  /*28f0*/  IMAD.WIDE.U32 R18, R158, UR4, R154 ;  /* 0x000000049e127c25 */ /* 0x000fe2000f8e009a */
[----:B------:R-:W-:Y:S02]  /*2900*/  ISETP.GE.AND P0, PT, R22, UR8, PT ;  /* 0x0000000816007c0c */ /* 0x000fe4000bf06270 */
[----:B------:R-:W-:Y:S01]  /*2910*/  ISETP.NE.AND P6, PT, R33, 0x1, PT ;  /* 0x000000012100780c */ /* 0x000fe20003fc5270 */
[C---:B------:R-:W-:Y:S01]  /*2920*/  IMAD R7, R158.reuse, UR5, R7 ;  /* 0x000000059e077c24 */ /* 0x040fe2000f8e0207 */
[----:B----4-:R-:W-:Y:S01]  /*2930*/  SEL R4, RZ, 0x1, P0 ;  /* 0x00000001ff047807 */ /* 0x010fe20000000000 */
[----:B------:R-:W-:Y:S01]  /*2940*/  IMAD.WIDE.U32 R20, R158, UR4, R22 ;  /* 0x000000049e147c25 */ /* 0x000fe2000f8e0016 */
[----:B------:R-:W-:-:S02]  /*2950*/  ISETP.GE.AND P0, PT, R172, UR8, PT ;  /* 0x00000008ac007c0c */ /* 0x000fc4000bf06270 */
[----:B------:R-:W-:Y:S01]  /*2960*/  ISETP.GE.AND P1, PT, R167, UR8, PT ;  /* 0x00000008a7007c0c */ /* 0x000fe2000bf26270 */
[----:B------:R-:W-:Y:S01]  /*2970*/  IMAD.SHL.U32 R5, R3, 0x2, RZ ;  /* 0x0000000203057824 */ /* 0x000fe200078e00ff */
[----:B------:R-:W-:Y:S01]  /*2980*/  ISETP.GE.AND P2, PT, R173, UR8, PT ;  /* 0x00000008ad007c0c */ /* 0x000fe2000bf46270 */
[----:B------:R-:W-:Y:S01]  /*2990*/  IMAD.IADD R3, R30, 0x1, R31 ;  /* 0x000000011e037824 */ /* 0x000fe200078e021f */
[----:B------:R-:W-:Y:S01]  /*29a0*/  SEL R6, RZ, 0x8, P1 ;  /* 0x00000008ff067807 */ /* 0x000fe20000800000 */
[----:B------:R-:W-:Y:S01]  /*29b0*/  IMAD.IADD R19, R19, 0x1, R7 ;  /* 0x0000000113137824 */ /* 0x000fe200078e0207 */
[----:B------:R-:W-:Y:S01]  /*29c0*/  LOP3.LUT R4, R5, 0x2, R4, 0xe2, !PT ;  /* 0x0000000205047812 */ /* 0x000fe200078ee204 */
[----:B------:R-:W-:Y:S01]  /*29d0*/  IMAD.IADD R21, R7, 0x1, R21 ;  /* 0x0000000107157824 */ /* 0x000fe200078e0215 */
[----:B-----5:R-:W-:Y:S01]  /*29e0*/  SHF.R.S32.HI R7, RZ, 0x1f, R44 ;  /* 0x0000001fff077819 */ /* 0x020fe2000001142c */
[----:B------:R-:W-:Y:S01]  /*29f0*/  IMAD.WIDE.U32 R24, R158, UR6, R154 ;  /* 0x000000069e187c25 */ /* 0x000fe2000f8e009a */
[----:B------:R-:W-:-:S02]  /*2a00*/  SEL R5, RZ, 0x4, P0 ;  /* 0x00000004ff057807 */ /* 0x000fc40000000000 */
[----:B------:R-:W-:Y:S01]  /*2a10*/  ISETP.GE.AND P0, PT, R166, UR8, PT ;  /* 0x00000008a6007c0c */ /* 0x000fe2000bf06270 */
[C---:B------:R-:W-:Y:S01]  /*2a20*/  IMAD R9, R158.reuse, UR7, R9 ;  /* 0x000000079e097c24 */ /* 0x040fe2000f8e0209 */
[----:B------:R-:W-:Y:S01]  /*2a30*/  ISETP.GE.AND P1, PT, R165, UR8, PT ;  /* 0x00000008a5007c0c */ /* 0x000fe2000bf26270 */
[----:B------:R-:W-:Y:S01]  /*2a40*/  IMAD.WIDE.U32 R30, R158, UR6, R22 ;  /* 0x000000069e1e7c25 */ /* 0x000fe2000f8e0016 */
[----:B------:R-:W-:Y:S02]  /*2a50*/  LOP3.LUT R4, R6, R4, R5, 0xfe, !PT ;  /* 0x0000000406047212 */ /* 0x000fe400078efe05 */
[----:B------:R-:W-:Y:S01]  /*2a60*/  SEL R5, RZ, 0x10, P0 ;  /* 0x00000010ff057807 */ /* 0x000fe20000000000 */
[----:B------:R-:W-:Y:S01]  /*2a70*/  IMAD.IADD R25, R25, 0x1, R9 ;  /* 0x0000000119197824 */ /* 0x000fe200078e0209 */
[----:B------:R-:W-:Y:S01]  /*2a80*/  ISETP.GE.AND P0, PT, R174, UR8, PT ;  /* 0x00000008ae007c0c */ /* 0x000fe2000bf06270 */
[----:B------:R-:W-:Y:S01]  /*2a90*/  IMAD.IADD R31, R9, 0x1, R31 ;  /* 0x00000001091f7824 */ /* 0x000fe200078e021f */
[----:B------:R-:W-:Y:S01]  /*2aa0*/  SEL R6, RZ, 0x20, P1 ;  /* 0x00000020ff067807 */ /* 0x000fe20000800000 */
[C---:B------:R-:W-:Y:S01]  /*2ab0*/  IMAD R9, R7.reuse, UR4, RZ ;  /* 0x0000000407097c24 */ /* 0x040fe2000f8e02ff */
[----:B-1----:R-:W-:Y:S01]  /*2ac0*/  ISETP.GE.AND P1, PT, R22, R11, PT ;  /* 0x0000000b1600720c */ /* 0x002fe20003f26270 */
[----:B------:R-:W-:Y:S01]  /*2ad0*/  IMAD R7, R7, UR6, RZ ;  /* 0x0000000607077c24 */ /* 0x000fe2000f8e02ff */
[----:B------:R-:W-:Y:S01]  /*2ae0*/  LOP3.LUT R4, R6, R4, R5, 0xfe, !PT ;  /* 0x0000000406047212 */ /* 0x000fe200078efe05 */
[C---:B------:R-:W-:Y:S01]  /*2af0*/  IMAD R9, R44.reuse, UR5, R9 ;  /* 0x000000052c097c24 */ /* 0x040fe2000f8e0209 */
[----:B------:R-:W-:Y:S01]  /*2b00*/  SEL R51, RZ, 0x40, P0 ;  /* 0x00000040ff337807 */ /* 0x000fe20000000000 */
[----:B------:R-:W-:Y:S01]  /*2b10*/  IMAD.WIDE.U32 R18, R44, UR4, R18 ;  /* 0x000000042c127c25 */ /* 0x000fe2000f8e0012 */
[----:B------:R-:W-:-:S02]  /*2b20*/  SEL R5, RZ, 0x7fff80, P2 ;  /* 0x007fff80ff057807 */ /* 0x000fc40001000000 */
[----:B------:R-:W-:Y:S01]  /*2b30*/  MOV R58, UR38 ;  /* 0x00000026003a7c02 */ /* 0x000fe20008000f00 */
[----:B------:R-:W-:Y:S01]  /*2b40*/  IMAD.WIDE.U32 R20, R44, UR4, R20 ;  /* 0x000000042c147c25 */ /* 0x000fe2000f8e0014 */
[----:B------:R-:W-:Y:S02]  /*2b50*/  LOP3.LUT R51, R5, R4, R51, 0xfe, !PT ;  /* 0x0000000405337212 */ /* 0x000fe400078efe33 */
[----:B------:R-:W-:Y:S01]  /*2b60*/  LOP3.LUT R58, R58, 0x1, RZ, 0xfc, !PT ;  /* 0x000000013a3a7812 */ /* 0x000fe200078efcff */
[C---:B------:R-:W-:Y:S01]  /*2b70*/  IMAD R63, R44.reuse, UR7, R7 ;  /* 0x000000072c3f7c24 */ /* 0x040fe2000f8e0207 */
[----:B------:R-:W-:Y:S01]  /*2b80*/  SEL R7, R11, RZ, P1 ;  /* 0x000000ff0b077207 */ /* 0x000fe20000800000 */
[----:B------:R-:W-:Y:S01]  /*2b90*/  IMAD.WIDE.U32 R24, R44, UR6, R24 ;  /* 0x000000062c187c25 */ /* 0x000fe2000f8e0018 */
[----:B------:R-:W-:-:S03]  /*2ba0*/  PRMT R68, R51, 0x8880, RZ ;  /* 0x0000888033447816 */ /* 0x000fc600000000ff */
[----:B------:R-:W-:Y:S01]  /*2bb0*/  IMAD.WIDE.U32 R30, R44, UR6, R30 ;  /* 0x000000062c1e7c25 */ /* 0x000fe2000f8e001e */
[----:B------:R-:W-:Y:S05]  /*2bc0*/  @!P6 WARPSYNC.ALL ;  /* 0x000000000000e948 */ /* 0x000fea0003800000 */
[----:B------:R-:W-:Y:S01]  /*2bd0*/  ULDC UR4, c[0x0][0x2f4] ;  /* 0x0000bd0000047ab9 */ /* 0x000fe20000000800 */
[----:B------:R-:W-:Y:S01]  /*2be0*/  IMAD.IADD R7, R22, 0x1, R7 ;  /* 0x0000000116077824 */ /* 0x000fe200078e0207 */
[----:B------:R-:W-:Y:S01]  /*2bf0*/  ISETP.GE.AND P3, PT, R152, UR4, PT ;  /* 0x0000000498007c0c */ /* 0x000fe2000bf66270 */
[----:B------:R-:W-:Y:S01]  /*2c00*/  IMAD.MOV.U32 R55, RZ, RZ, 0x20 ;  /* 0x00000020ff377424 */ /* 0x000fe200078e00ff */
[----:B------:R-:W-:Y:S01]  /*2c10*/  ISETP.GE.AND P0, PT, R22, UR4, PT ;  /* 0x0000000416007c0c */ /* 0x000fe2000bf06270 */
[----:B------:R-:W-:Y:S01]  /*2c20*/  IMAD.IADD R62, R25, 0x1, R63 ;  /* 0x00000001193e7824 */ /* 0x000fe200078e023f */
[----:B------:R-:W-:Y:S01]  /*2c30*/  SEL R6, RZ, 0xffffffff, P3 ;  /* 0xffffffffff067807 */ /* 0x000fe20001800000 */
[----:B------:R-:W-:Y:S01]  /*2c40*/  VIADD R54, R33, 0x8 ;  /* 0x0000000821367836 */ /* 0x000fe20000000000 */
[----:B------:R-:W-:Y:S01]  /*2c50*/  SHF.R.S32.HI R4, RZ, 0x1f, R7 ;  /* 0x0000001fff047819 */ /* 0x000fe20000011407 */
[----:B------:R-:W-:Y:S01]  /*2c60*/  IMAD.IADD R60, R19, 0x1, R9 ;  /* 0x00000001133c7824 */ /* 0x000fe200078e0209 */
[----:B------:R-:W-:Y:S01]  /*2c70*/  SEL R52, RZ, 0x1, P0 ;  /* 0x00000001ff347807 */ /* 0x000fe20000000000 */
[----:B------:R-:W-:Y:S01]  /*2c80*/  IMAD.SHL.U32 R11, R6, 0x2, RZ ;  /* 0x00000002060b7824 */ /* 0x000fe200078e00ff */
[----:B------:R-:W-:Y:S01]  /*2c90*/  LEA.HI R7, R4, R7, RZ, 0x3 ;  /* 0x0000000704077211 */ /* 0x000fe200078f18ff */
[----:B------:R-:W-:Y:S01]  /*2ca0*/  IMAD.IADD R61, R9, 0x1, R21 ;  /* 0x00000001093d7824 */ /* 0x000fe200078e0215 */
[----:B------:R-:W-:Y:S01]  /*2cb0*/  PRMT R68, R68, 0x7710, RZ ;  /* 0x0000771044447816 */ /* 0x000fe200000000ff */
[----:B------:R-:W-:Y:S01]  /*2cc0*/  IMAD.IADD R63, R63, 0x1, R31 ;  /* 0x000000013f3f7824 */ /* 0x000fe200078e021f */
[----:B------:R-:W-:-:S02]  /*2cd0*/  LOP3.LUT R52, R11, 0x2, R52, 0xe2, !PT ;  /* 0x000000020b347812 */ /* 0x000fc400078ee234 */
[----:B------:R-:W-:Y:S01]  /*2ce0*/  SHF.R.S32.HI R65, RZ, 0x3, R7 ;  /* 0x00000003ff417819 */ /* 0x000fe20000011407 */
[C---:B--2---:R-:W-:Y:S01]  /*2cf0*/  IMAD.SHL.U32 R50, R34.reuse, 0x40, RZ ;  /* 0x0000004022327824 */ /* 0x044fe200078e00ff */
[----:B------:R-:W-:Y:S01]  /*2d00*/  @!P6 BAR.SYNC.DEFER_BLOCKING 0x9, 0x100 ;  /* 0x024400000000eb1d */ /* 0x000fe20000010000 */
[----:B------:R-:W-:Y:S01]  /*2d10*/  LOP3.LUT P0, RZ, R34, 0x4, RZ, 0xc0, !PT ;  /* 0x0000000422ff7812 */ /* 0x000fe2000780c0ff */
[----:B---3--:R-:W-:Y:S02]  /*2d20*/  IMAD R57, R32, 0x40, R158 ;  /* 0x0000004020397824 */ /* 0x008fe400078e029e */
[----:B------:R-:W-:Y:S02]  /*2d30*/  LOP3.LUT R50, R50, 0x1c0, RZ, 0xc0, !PT ;  /* 0x000001c032327812 */ /* 0x000fe400078ec0ff */
[----:B------:R-:W-:Y:S02]  /*2d40*/  SEL R55, R55, 0xffffffe0, !P0 ;  /* 0xffffffe037377807 */ /* 0x000fe40004000000 */
[----:B------:R-:W-:-:S02]  /*2d50*/  SHF.R.U32.HI R53, RZ, 0x3, R50 ;  /* 0x00000003ff357819 */ /* 0x000fc40000011632 */
[C---:B------:R-:W-:Y:S02]  /*2d60*/  LOP3.LUT R6, R50.reuse, 0x18, R22, 0xf8, !PT ;  /* 0x0000001832067812 */ /* 0x040fe400078ef816 */
[----:B------:R-:W-:Y:S02]  /*2d70*/  LOP3.LUT R4, R50, 0x38, R7, 0xf8, !PT ;  /* 0x0000003832047812 */ /* 0x000fe400078ef807 */
[-C--:B------:R-:W-:Y:S02]  /*2d80*/  LOP3.LUT R6, R6, R53.reuse, RZ, 0x3c, !PT ;  /* 0x0000003506067212 */ /* 0x080fe400078e3cff */
[----:B------:R-:W-:-:S03]  /*2d90*/  LOP3.LUT R4, R4, R53, RZ, 0x3c, !PT ;  /* 0x0000003504047212 */ /* 0x000fc600078e3cff */
[C---:B------:R-:W-:Y:S01]  /*2da0*/  IMAD R56, R203.reuse, 0x200, R6 ;  /* 0x00000200cb387824 */ /* 0x040fe200078e0206 */
[----:B------:R-:W-:Y:S01]  /*2db0*/  LOP3.LUT R6, R206, 0x38, R7, 0xf8, !PT ;  /* 0x00000038ce067812 */ /* 0x000fe200078ef807 */
[----:B------:R-:W-:Y:S02]  /*2dc0*/  IMAD R66, R203, 0x200, R4 ;  /* 0x00000200cb427824 */ /* 0x000fe400078e0204 */
[----:B------:R-:W-:Y:S01]  /*2dd0*/  IMAD.IADD R59, R55, 0x1, R56 ;  /* 0x00000001373b7824 */ /* 0x000fe200078e0238 */
[----:B------:R-:W-:-:S05]  /*2de0*/  LOP3.LUT R67, R6, R207, RZ, 0x3c, !PT ;  /* 0x000000cf06437212 */ /* 0x000fca00078e3cff */
[----:B------:R-:W-:Y:S01]  /*2df0*/  IMAD.IADD R67, R208, 0x1, R67 ;  /* 0x00000001d0437824 */ /* 0x000fe200078e0243 */
[----:B------:R-:W-:-:S07]  /*2e00*/  SHF.R.S32.HI R64, RZ, 0x1f, R0 ;  /* 0x0000001fff407819 */ /* 0x000fce0000011400 */
.L_x_3916:
[----:B------:R-:W0:Y:S01]  /*2e10*/  LDC R75, c[0x0][0x430] ;  /* 0x00010c00ff4b7b82 */ /* 0x000e220000000800 */
[----:B------:R-:W-:Y:S02]  /*2e20*/  VIADD R48, R48, 0xffffffff ;  /* 0xffffffff30307836 */ /* 0x000fe40000000000 */
[----:B------:R-:W-:Y:S02]  /*2e30*/  IMAD.MOV.U32 R74, RZ, RZ, RZ ;  /* 0x000000ffff4a7224 */ /* 0x000fe400078e00ff */
[----:B------:R-:W-:-:S03]  /*2e40*/  IMAD R4, R48, 0x60, R57 ;  /* 0x0000006030047824 */ /* 0x000fc600078e0239 */
[----:B-1----:R-:W1:Y:S01]  /*2e50*/  LDC R81, c[0x0][0x3f4] ;  /* 0x0000fd00ff517b82 */ /* 0x002e620000000800 */
[----:B------:R-:W-:Y:S01]  /*2e60*/  IMAD.IADD R12, R3, 0x1, R4 ;  /* 0x00000001030c7824 */ /* 0x000fe200078e0204 */
[----:B------:R-:W-:-:S03]  /*2e70*/  ISETP.GE.AND P0, PT, R4, R26, PT ;  /* 0x0000001a0400720c */ /* 0x000fc60003f06270 */
[----:B------:R-:W-:Y:S01]  /*2e80*/  IMAD.MOV.U32 R8, RZ, RZ, R12 ;  /* 0x000000ffff087224 */ /* 0x000fe200078e000c */
[----:B------:R-:W-:Y:S02]  /*2e90*/  ISETP.GT.OR P0, PT, R57, 0x5f, P0 ;  /* 0x0000005f3900780c */ /* 0x000fe40000704670 */
[----:B0-----:R-:W-:-:S11]  /*2ea0*/  ISETP.NE.AND P2, PT, R75, 0x1, PT ;  /* 0x000000014b00780c */ /* 0x001fd60003f45270 */
[----:B------:R-:W0:Y:S08]  /*2eb0*/  @!P0 LDC.64 R6, c[0x0][0x428] ;  /* 0x00010a00ff068b82 */ /* 0x000e300000000a00 */
[----:B------:R-:W2:Y:S08]  /*2ec0*/  @!P0 LDC.64 R4, c[0x0][0x418] ;  /* 0x00010600ff048b82 */ /* 0x000eb00000000a00 */
[----:B------:R-:W3:Y:S08]  /*2ed0*/  @P2 LDC R9, c[0x0][0x434] ;  /* 0x00010d00ff092b82 */ /* 0x000ef00000000800 */
[----:B----4-:R-:W4:Y:S01]  /*2ee0*/  @P2 LDC R10, c[0x0][0x438] ;  /* 0x00010e00ff0a2b82 */ /* 0x010f220000000800 */
[----:B---3--:R-:W-:-:S05]  /*2ef0*/  @P2 IMAD.HI.U32 R9, R12, R9, RZ ;  /* 0x000000090c092227 */ /* 0x008fca00078e00ff */
[----:B----4-:R-:W-:Y:S01]  /*2f00*/  @P2 SHF.R.U32.HI R8, RZ, R10, R9 ;  /* 0x0000000aff082219 */ /* 0x010fe20000011609 */
[----:B0-----:R-:W-:-:S03]  /*2f10*/  @!P0 IMAD R10, R64, R6, RZ ;  /* 0x00000006400a8224 */ /* 0x001fc600078e02ff */
[----:B------:R-:W-:Y:S01]  /*2f20*/  @!P0 SHF.R.S32.HI R9, RZ, 0x1f, R8 ;  /* 0x0000001fff098819 */ /* 0x000fe20000011408 */
[C---:B------:R-:W-:Y:S02]  /*2f30*/  @!P0 IMAD R11, R0.reuse, R7, R10 ;  /* 0x00000007000b8224 */ /* 0x040fe400078e020a */
[----:B------:R-:W-:-:S04]  /*2f40*/  @!P0 IMAD.WIDE.U32 R6, R0, R6, R8 ;  /* 0x0000000600068225 */ /* 0x000fc800078e0008 */
[----:B------:R-:W-:Y:S01]  /*2f50*/  @!P0 IMAD.IADD R7, R7, 0x1, R11 ;  /* 0x0000000107078824 */ /* 0x000fe200078e020b */
[----:B--2---:R-:W-:-:S04]  /*2f60*/  @!P0 LEA R4, P2, R6, R4, 0x2 ;  /* 0x0000000406048211 */ /* 0x004fc800078410ff */
[----:B------:R-:W-:-:S05]  /*2f70*/  @!P0 LEA.HI.X R5, R6, R5, R7, 0x2, P2 ;  /* 0x0000000506058211 */ /* 0x000fca00010f1407 */
[----:B------:R0:W5:Y:S01]  /*2f80*/  @!P0 LDG.E R74, desc[UR44][R4.64] ;  /* 0x0000002c044a8981 */ /* 0x000162000c1e1900 */
[----:B-1----:R-:W-:Y:S01]  /*2f90*/  ISETP.GE.AND P0, PT, R81, 0x1, PT ;  /* 0x000000015100780c */ /* 0x002fe20003f06270 */
[----:B------:R-:W-:Y:S01]  /*2fa0*/  IMAD.MOV R6, RZ, RZ, -R8 ;  /* 0x000000ffff067224 */ /* 0x000fe200078e0a08 */
[----:B------:R-:W-:Y:S05]  /*2fb0*/  YIELD ;  /* 0x0000000000007946 */ /* 0x000fea0003800000 */
[----:B------:R-:W-:Y:S01]  /*2fc0*/  IMAD R75, R75, R6, R12 ;  /* 0x000000064b4b7224 */ /* 0x000fe200078e020c */
[----:B------:R-:W-:Y:S01]  /*2fd0*/  BSSY B0, `(.L_x_3861) ;  /* 0x00002ff000007945 */ /* 0x000fe20003800000 */
[C---:B------:R-:W-:Y:S01]  /*2fe0*/  IMAD R84, R153.reuse, 0x1800, R56 ;  /* 0x0000180099547824 */ /* 0x040fe200078e0238 */
[----:B------:R-:W-:Y:S01]  /*2ff0*/  ISETP.GT.AND P2, PT, R48, R49, PT ;  /* 0x000000313000720c */ /* 0x000fe20003f44270 */
[----:B------:R-:W-:-:S03]  /*3000*/  IMAD R6, R153, 0x1800, R59 ;  /* 0x0000180099067824 */ /* 0x000fc600078e023b */
[----:B------:R-:W-:Y:S01]  /*3010*/  LEA R84, R84, R47, 0x1 ;  /* 0x0000002f54547211 */ /* 0x000fe200078e08ff */
[----:B------:R-:W-:Y:S01]  /*3020*/  IMAD R83, R6, 0x2, R47 ;  /* 0x0000000206537824 */ /* 0x000fe200078e022f */
[----:B0-----:R-:W-:Y:S07]  /*3030*/  @!P0 BRA `(.L_x_3862) ;  /* 0x0000002800d88947 */ /* 0x001fee0003800000 */
[----:B------:R-:W-:Y:S01]  /*3040*/  SHF.R.S32.HI R76, RZ, 0x1f, R75 ;  /* 0x0000001fff4c7819 */ /* 0x000fe2000001144b */
[----:B------:R-:W-:Y:S01]  /*3050*/  ULDC.64 UR4, c[0x0][0x300] ;  /* 0x0000c00000047ab9 */ /* 0x000fe20000000a00 */
[----:B------:R-:W0:Y:S01]  /*3060*/  LDC.64 R10, c[0x0][0x3f8] ;  /* 0x0000fe00ff0a7b82 */ /* 0x000e220000000a00 */
[C---:B------:R-:W-:Y:S01]  /*3070*/  IMAD.WIDE.U32 R4, R75.reuse, UR4, RZ ;  /* 0x000000044b047c25 */ /* 0x040fe2000f8e00ff */
[----:B-----5:R-:W-:Y:S01]  /*3080*/  SHF.R.S32.HI R77, RZ, 0x1f, R74 ;  /* 0x0000001fff4d7819 */ /* 0x020fe2000001144a */
[----:B------:R-:W-:Y:S02]  /*3090*/  ULDC.U8 UR6, c[0x0][0x410] ;  /* 0x0001040000067ab9 */ /* 0x000fe40000000000 */
[----:B------:R-:W-:Y:S01]  /*30a0*/  IMAD R6, R76, UR4, RZ ;  /* 0x000000044c067c24 */ /* 0x000fe2000f8e02ff */
[----:B------:R-:W-:Y:S02]  /*30b0*/  ISETP.NE.AND P0, PT, RZ, UR6, PT ;  /* 0x00000006ff007c0c */ /* 0x000fe4000bf05270 */
[----:B------:R-:W1:Y:S01]  /*30c0*/  LDC.64 R12, c[0x0][0x408] ;  /* 0x00010200ff0c7b82 */ /* 0x000e620000000a00 */
[----:B------:R-:W-:Y:S01]  /*30d0*/  IMAD R7, R75, UR5, R6 ;  /* 0x000000054b077c24 */ /* 0x000fe2000f8e0206 */
[----:B------:R-:W-:-:S03]  /*30e0*/  ULDC.64 UR4, c[0x0][0x310] ;  /* 0x0000c40000047ab9 */ /* 0x000fc60000000a00 */
[----:B------:R-:W-:Y:S02]  /*30f0*/  IMAD.IADD R5, R5, 0x1, R7 ;  /* 0x0000000105057824 */ /* 0x000fe400078e0207 */
[----:B------:R-:W-:Y:S02]  /*3100*/  IMAD R7, R77, UR4, RZ ;  /* 0x000000044d077c24 */ /* 0x000fe4000f8e02ff */
[----:B------:R-:W-:-:S04]  /*3110*/  IMAD.WIDE.U32 R4, R74, UR4, R4 ;  /* 0x000000044a047c25 */ /* 0x000fc8000f8e0004 */
[----:B------:R-:W-:Y:S01]  /*3120*/  IMAD R7, R74, UR5, R7 ;  /* 0x000000054a077c24 */ /* 0x000fe2000f8e0207 */
[----:B------:R-:W-:Y:S01]  /*3130*/  ULDC.64 UR4, c[0x0][0x308] ;  /* 0x0000c20000047ab9 */ /* 0x000fe20000000a00 */
[----:B0-----:R-:W-:-:S04]  /*3140*/  IMAD.WIDE.U32 R14, R48, R10, RZ ;  /* 0x0000000a300e7225 */ /* 0x001fc800078e00ff */
[----:B------:R-:W-:Y:S01]  /*3150*/  IMAD.IADD R5, R5, 0x1, R7 ;  /* 0x0000000105057824 */ /* 0x000fe200078e0207 */
[----:B------:R-:W-:Y:S01]  /*3160*/  SHF.R.S32.HI R7, RZ, 0x1f, R48 ;  /* 0x0000001fff077819 */ /* 0x000fe20000011430 */
[----:B------:R-:W-:-:S04]  /*3170*/  IMAD.WIDE.U32 R4, R156, UR4, R4 ;  /* 0x000000049c047c25 */ /* 0x000fc8000f8e0004 */
[----:B------:R-:W-:Y:S01]  /*3180*/  IMAD R5, R156, UR5, R5 ;  /* 0x000000059c057c24 */ /* 0x000fe2000f8e0205 */
[----:B------:R-:W-:Y:S01]  /*3190*/  ULDC.64 UR4, c[0x0][0x2e8] ;  /* 0x0000ba0000047ab9 */ /* 0x000fe20000000a00 */
[C---:B------:R-:W-:Y:S01]  /*31a0*/  IMAD R6, R7.reuse, R10, RZ ;  /* 0x0000000a07067224 */ /* 0x040fe200078e02ff */
[----:B------:R-:W-:Y:S01]  /*31b0*/  LEA R79, P3, R4, UR4, 0x1 ;  /* 0x00000004044f7c11 */ /* 0x000fe2000f8608ff */
[-C--:B-1----:R-:W-:Y:S02]  /*31c0*/  IMAD R7, R7, R12.reuse, RZ ;  /* 0x0000000c07077224 */ /* 0x082fe400078e02ff */
[----:B------:R-:W-:Y:S01]  /*31d0*/  IMAD.WIDE.U32 R70, R48, R12, RZ ;  /* 0x0000000c30467225 */ /* 0x000fe200078e00ff */
[----:B------:R-:W-:-:S03]  /*31e0*/  LEA.HI.X R80, R4, UR5, R5, 0x1, P3 ;  /* 0x0000000504507c11 */ /* 0x000fc600098f0c05 */
[C---:B------:R-:W-:Y:S02]  /*31f0*/  IMAD R69, R48.reuse, R11, R6 ;  /* 0x0000000b30457224 */ /* 0x040fe400078e0206 */
[----:B------:R-:W-:Y:S02]  /*3200*/  IMAD R7, R48, R13, R7 ;  /* 0x0000000d30077224 */ /* 0x000fe400078e0207 */
[----:B------:R-:W-:Y:S02]  /*3210*/  IMAD.IADD R69, R15, 0x1, R69 ;  /* 0x000000010f457824 */ /* 0x000fe400078e0245 */
[----:B------:R-:W-:Y:S01]  /*3220*/  IMAD.IADD R82, R71, 0x1, R7 ;  /* 0x0000000147527824 */ /* 0x000fe200078e0207 */
[----:B------:R-:W-:Y:S06]  /*3230*/  @!P0 BRA `(.L_x_3863) ;  /* 0x0000001400208947 */ /* 0x000fec0003800000 */
[----:B------:R-:W-:Y:S01]  /*3240*/  IMAD R78, R48, -0x60, R26 ;  /* 0xffffffa0304e7824 */ /* 0x000fe200078e021a */
[----:B------:R-:W-:Y:S01]  /*3250*/  BSSY B1, `(.L_x_3864) ;  /* 0x0000023000017945 */ /* 0x000fe20003800000 */
[----:B------:R-:W-:Y:S02]  /*3260*/  CS2R R8, SRZ ;  /* 0x0000000000087805 */ /* 0x000fe4000001ff00 */
[----:B------:R-:W-:Y:S02]  /*3270*/  CS2R R38, SRZ ;  /* 0x0000000000267805 */ /* 0x000fe4000001ff00 */
[----:B------:R-:W-:Y:S02]  /*3280*/  CS2R R42, SRZ ;  /* 0x00000000002a7805 */ /* 0x000fe4000001ff00 */
[----:B------:R-:W-:Y:S02]  /*3290*/  VIMNMX R78, R78, 0x60, PT ;  /* 0x000000604e4e7848 */ /* 0x000fe40003fe0100 */
[----:B------:R-:W-:-:S02]  /*32a0*/  CS2R R40, SRZ ;  /* 0x0000000000287805 */ /* 0x000fc4000001ff00 */
[----:B------:R-:W-:Y:S02]  /*32b0*/  CS2R R72, SRZ ;  /* 0x0000000000487805 */ /* 0x000fe4000001ff00 */
[----:B------:R-:W-:-:S13]  /*32c0*/  ISETP.GE.AND P0, PT, R158, R78, PT ;  /* 0x0000004e9e00720c */ /* 0x000fda0003f06270 */
[----:B------:R-:W-:Y:S05]  /*32d0*/  @P0 BRA `(.L_x_3865) ;  /* 0x0000000000680947 */ /* 0x000fea0003800000 */
[----:B------:R-:W-:Y:S01]  /*32e0*/  IMAD.MOV.U32 R4, RZ, RZ, R18 ;  /* 0x000000ffff047224 */ /* 0x000fe200078e0012 */
[----:B------:R-:W-:Y:S01]  /*32f0*/  ULDC.64 UR4, c[0x0][0x3e8] ;  /* 0x0000fa0000047ab9 */ /* 0x000fe20000000a00 */
[----:B------:R-:W-:Y:S01]  /*3300*/  IMAD.MOV.U32 R5, RZ, RZ, R60 ;  /* 0x000000ffff057224 */ /* 0x000fe200078e003c */
[----:B------:R-:W-:Y:S01]  /*3310*/  ISETP.GE.AND P4, PT, R164, R81, PT ;  /* 0x00000051a400720c */ /* 0x000fe20003f86270 */
[----:B------:R-:W-:Y:S01]  /*3320*/  IMAD R33, R69, 0x60, RZ ;  /* 0x0000006045217824 */ /* 0x000fe200078e02ff */
[----:B------:R-:W-:Y:S01]  /*3330*/  CS2R R42, SRZ ;  /* 0x00000000002a7805 */ /* 0x000fe2000001ff00 */
[----:B------:R-:W-:Y:S01]  /*3340*/  IMAD.WIDE.U32 R6, R14, 0x60, R4 ;  /* 0x000000600e067825 */ /* 0x000fe200078e0004 */
[----:B------:R-:W-:Y:S02]  /*3350*/  CS2R R38, SRZ ;  /* 0x0000000000267805 */ /* 0x000fe4000001ff00 */
[----:B------:R-:W-:Y:S02]  /*3360*/  CS2R R72, SRZ ;  /* 0x0000000000487805 */ /* 0x000fe4000001ff00 */
[----:B------:R-:W-:Y:S01]  /*3370*/  CS2R R40, SRZ ;  /* 0x0000000000287805 */ /* 0x000fe2000001ff00 */
[----:B------:R-:W-:Y:S01]  /*3380*/  IMAD.IADD R5, R7, 0x1, R33 ;  /* 0x0000000107057824 */ /* 0x000fe200078e0221 */
[----:B------:R-:W-:Y:S01]  /*3390*/  LEA R4, P3, R6, UR4, 0x1 ;  /* 0x0000000406047c11 */ /* 0x000fe2000f8608ff */
[----:B------:R-:W-:-:S02]  /*33a0*/  IMAD.MOV.U32 R32, RZ, RZ, R24 ;  /* 0x000000ffff207224 */ /* 0x000fc400078e0018 */
[----:B------:R-:W-:Y:S01]  /*33b0*/  IMAD.MOV.U32 R33, RZ, RZ, R62 ;  /* 0x000000ffff217224 */ /* 0x000fe200078e003e */
[----:B------:R-:W-:Y:S01]  /*33c0*/  LEA.HI.X R5, R6, UR5, R5, 0x1, P3 ;  /* 0x0000000506057c11 */ /* 0x000fe200098f0c05 */
[----:B------:R-:W-:Y:S01]  /*33d0*/  IMAD R7, R82, 0x60, RZ ;  /* 0x0000006052077824 */ /* 0x000fe200078e02ff */
[----:B------:R-:W-:Y:S01]  /*33e0*/  ISETP.GE.AND P3, PT, R154, R81, PT ;  /* 0x000000519a00720c */ /* 0x000fe20003f66270 */
[----:B------:R-:W-:Y:S01]  /*33f0*/  IMAD.WIDE.U32 R32, R70, 0x60, R32 ;  /* 0x0000006046207825 */ /* 0x000fe200078e0020 */
[----:B------:R-:W-:Y:S01]  /*3400*/  ULDC.64 UR4, c[0x0][0x400] ;  /* 0x0001000000047ab9 */ /* 0x000fe20000000a00 */
[----:B------:R0:W5:Y:S02]  /*3410*/  @!P4 LDG.E.64 R38, desc[UR44][R4.64+0x20] ;  /* 0x0000202c0426c981 */ /* 0x000164000c1e1b00 */
[----:B------:R-:W-:Y:S01]  /*3420*/  IMAD.IADD R7, R33, 0x1, R7 ;  /* 0x0000000121077824 */ /* 0x000fe200078e0207 */
[----:B------:R-:W-:-:S04]  /*3430*/  LEA R6, P5, R32, UR4, 0x1 ;  /* 0x0000000420067c11 */ /* 0x000fc8000f8a08ff */
[----:B------:R-:W-:-:S03]  /*3440*/  LEA.HI.X R7, R32, UR5, R7, 0x1, P5 ;  /* 0x0000000520077c11 */ /* 0x000fc6000a8f0c07 */
[----:B------:R0:W5:Y:S04]  /*3450*/  @!P3 LDG.E.64 R42, desc[UR44][R4.64] ;  /* 0x0000002c042ab981 */ /* 0x000168000c1e1b00 */
[----:B------:R0:W5:Y:S04]  /*3460*/  @!P3 LDG.E.64 R72, desc[UR44][R6.64] ;  /* 0x0000002c0648b981 */ /* 0x000168000c1e1b00 */
[----:B------:R0:W5:Y:S02]  /*3470*/  @!P4 LDG.E.64 R40, desc[UR44][R6.64+0x20] ;  /* 0x0000202c0628c981 */ /* 0x000164000c1e1b00 */
.L_x_3865:
[----:B------:R-:W-:Y:S05]  /*3480*/  BSYNC B1 ;  /* 0x0000000000017941 */ /* 0x000fea0003800000 */
.L_x_3864:
[----:B------:R-:W-:Y:S01]  /*3490*/  ISETP.GE.AND P4, PT, R175, R78, PT ;  /* 0x0000004eaf00720c */ /* 0x000fe20003f86270 */
[----:B------:R-:W-:Y:S01]  /*34a0*/  BSSY B1, `(.L_x_3866) ;  /* 0x0000023000017945 */ /* 0x000fe20003800000 */
[----:B------:R-:W-:Y:S02]  /*34b0*/  CS2R R34, SRZ ;  /* 0x0000000000227805 */ /* 0x000fe4000001ff00 */
[----:B------:R-:W-:Y:S01]  /*34c0*/  CS2R R32, SRZ ;  /* 0x0000000000207805 */ /* 0x000fe2000001ff00 */
[----:B-----5:R-:W-:Y:S01]  /*34d0*/  IMAD.MOV.U32 R85, RZ, RZ, R38 ;  /* 0x000000ffff557224 */ /* 0x020fe200078e0026 */
[----:B------:R-:W-:Y:S01]  /*34e0*/  CS2R R36, SRZ ;  /* 0x0000000000247805 */ /* 0x000fe2000001ff00 */
[----:B------:R-:W-:-:S06]  /*34f0*/  IMAD.MOV.U32 R86, RZ, RZ, R39 ;  /* 0x000000ffff567224 */ /* 0x000fcc00078e0027 */
[----:B------:R-:W-:Y:S05]  /*3500*/  @P4 BRA `(.L_x_3867) ;  /* 0x0000000000704947 */ /* 0x000fea0003800000 */
[C---:B0-----:R-:W-:Y:S01]  /*3510*/  SHF.L.U64.HI R5, R10.reuse, 0x6, R11 ;  /* 0x000000060a057819 */ /* 0x041fe2000001020b */
[----:B------:R-:W-:Y:S01]  /*3520*/  IMAD.SHL.U32 R4, R10, 0x40, RZ ;  /* 0x000000400a047824 */ /* 0x000fe200078e00ff */
[C---:B------:R-:W-:Y:S01]  /*3530*/  SHF.L.U64.HI R7, R12.reuse, 0x6, R13 ;  /* 0x000000060c077819 */ /* 0x040fe2000001020d */
[----:B------:R-:W-:Y:S01]  /*3540*/  IMAD.SHL.U32 R6, R12, 0x40, RZ ;  /* 0x000000400c067824 */ /* 0x000fe200078e00ff */
[----:B------:R-:W-:Y:S01]  /*3550*/  ULDC.64 UR4, c[0x0][0x3e8] ;  /* 0x0000fa0000047ab9 */ /* 0x000fe20000000a00 */
[----:B------:R-:W-:Y:S01]  /*3560*/  IMAD.WIDE.U32 R4, R14, 0x60, R4 ;  /* 0x000000600e047825 */ /* 0x000fe200078e0004 */
[----:B------:R-:W-:Y:S01]  /*3570*/  ULDC.64 UR6, c[0x0][0x400] ;  /* 0x0001000000067ab9 */ /* 0x000fe20000000a00 */
[----:B------:R-:W-:Y:S02]  /*3580*/  CS2R R34, SRZ ;  /* 0x0000000000227805 */ /* 0x000fe4000001ff00 */
[----:B------:R-:W-:Y:S01]  /*3590*/  CS2R R36, SRZ ;  /* 0x0000000000247805 */ /* 0x000fe2000001ff00 */
[----:B------:R-:W-:Y:S01]  /*35a0*/  IMAD.WIDE.U32 R6, R70, 0x60, R6 ;  /* 0x0000006046067825 */ /* 0x000fe200078e0006 */
[----:B------:R-:W-:-:S02]  /*35b0*/  IADD3 R9, P3, R18, R4, RZ ;  /* 0x0000000412097210 */ /* 0x000fc40007f7e0ff */
[----:B------:R-:W-:Y:S01]  /*35c0*/  CS2R R32, SRZ ;  /* 0x0000000000207805 */ /* 0x000fe2000001ff00 */
[----:B------:R-:W-:Y:S01]  /*35d0*/  IMAD R69, R69, 0x60, RZ ;  /* 0x0000006045457824 */ /* 0x000fe200078e02ff */
[----:B------:R-:W-:Y:S01]  /*35e0*/  IADD3 R8, P5, R24, R6, RZ ;  /* 0x0000000618087210 */ /* 0x000fe20007fbe0ff */
[----:B------:R-:W-:-:S03]  /*35f0*/  IMAD R11, R82, 0x60, RZ ;  /* 0x00000060520b7824 */ /* 0x000fc600078e02ff */
[----:B------:R-:W-:Y:S02]  /*3600*/  IADD3.X R10, R60, R69, R5, P3, !PT ;  /* 0x000000453c0a7210 */ /* 0x000fe40001ffe405 */
[----:B------:R-:W-:Y:S02]  /*3610*/  IADD3.X R7, R62, R11, R7, P5, !PT ;  /* 0x0000000b3e077210 */ /* 0x000fe40002ffe407 */
[C---:B------:R-:W-:Y:S02]  /*3620*/  LEA R4, P3, R9.reuse, UR4, 0x1 ;  /* 0x0000000409047c11 */ /* 0x040fe4000f8608ff */
[C---:B------:R-:W-:Y:S02]  /*3630*/  LEA R6, P5, R8.reuse, UR6, 0x1 ;  /* 0x0000000608067c11 */ /* 0x040fe4000f8a08ff */
[----:B------:R-:W-:Y:S02]  /*3640*/  LEA.HI.X R5, R9, UR5, R10, 0x1, P3 ;  /* 0x0000000509057c11 */ /* 0x000fe400098f0c0a */
[----:B------:R-:W-:-:S02]  /*3650*/  LEA.HI.X R7, R8, UR7, R7, 0x1, P5 ;  /* 0x0000000708077c11 */ /* 0x000fc4000a8f0c07 */
[----:B------:R-:W-:Y:S02]  /*3660*/  CS2R R8, SRZ ;  /* 0x0000000000087805 */ /* 0x000fe4000001ff00 */
[-C--:B------:R-:W-:Y:S02]  /*3670*/  ISETP.GE.AND P3, PT, R154, R81.reuse, PT ;  /* 0x000000519a00720c */ /* 0x080fe40003f66270 */
[----:B------:R-:W-:-:S11]  /*3680*/  ISETP.GE.AND P5, PT, R164, R81, PT ;  /* 0x00000051a400720c */ /* 0x000fd60003fa6270 */
[----:B------:R1:W5:Y:S04]  /*3690*/  @!P3 LDG.E.64 R34, desc[UR44][R4.64] ;  /* 0x0000002c0422b981 */ /* 0x000368000c1e1b00 */
[----:B------:R1:W5:Y:S04]  /*36a0*/  @!P5 LDG.E.64 R8, desc[UR44][R4.64+0x20] ;  /* 0x0000202c0408d981 */ /* 0x000368000c1e1b00 */
[----:B------:R1:W5:Y:S04]  /*36b0*/  @!P3 LDG.E.64 R36, desc[UR44][R6.64] ;  /* 0x0000002c0624b981 */ /* 0x000368000c1e1b00 */
[----:B------:R1:W5:Y:S02]  /*36c0*/  @!P5 LDG.E.64 R32, desc[UR44][R6.64+0x20] ;  /* 0x0000202c0620d981 */ /* 0x000364000c1e1b00 */
.L_x_3867:
[----:B------:R-:W-:Y:S05]  /*36d0*/  BSYNC B1 ;  /* 0x0000000000017941 */ /* 0x000fea0003800000 */
.L_x_3866:
[----:B01----:R-:W-:Y:S01]  /*36e0*/  IMAD.MOV.U32 R4, RZ, RZ, R42 ;  /* 0x000000ffff047224 */ /* 0x003fe200078e002a */
[----:B------:R-:W-:Y:S01]  /*36f0*/  MOV R5, R43 ;  /* 0x0000002b00057202 */ /* 0x000fe20000000f00 */
[----:B------:R-:W-:Y:S01]  /*3700*/  IMAD.MOV.U32 R6, RZ, RZ, R72 ;  /* 0x000000ffff067224 */ /* 0x000fe200078e0048 */
[----:B------:R-:W-:Y:S01]  /*3710*/  ISETP.NE.AND P3, PT, R58, 0x3, PT ;  /* 0x000000033a00780c */ /* 0x000fe20003f65270 */
        /* <DEDUP_REMOVED lines=9> */
[----:B------:R-:W-:Y:S02]  /*37b0*/  IMAD.MOV.U32 R4, RZ, RZ, R8 ;  /* 0x000000ffff047224 */ /* 0x000fe400078e0008 */
[----:B------:R-:W-:Y:S01]  /*37c0*/  IMAD.MOV.U32 R5, RZ, RZ, R9 ;  /* 0x000000ffff057224 */ /* 0x000fe200078e0009 */
[----:B------:R-:W-:Y:S01]  /*37d0*/  PRMT R86, R6, 0x5410, R7 ;  /* 0x0000541006567816 */ /* 0x000fe20000000007 */
[----:B------:R-:W-:Y:S02]  /*37e0*/  IMAD.MOV.U32 R6, RZ, RZ, R36 ;  /* 0x000000ffff067224 */ /* 0x000fe400078e0024 */
        /* <DEDUP_REMOVED lines=8> */
.L_x_3868:
[----:B------:R-:W-:Y:S01]  /*3870*/  IMAD R69, R153, 0x8, R2 ;  /* 0x0000000899457824 */ /* 0x000fe200078e0202 */
[----:B------:R-:W-:Y:S01]  /*3880*/  SHF.L.U32 R82, R159, 0x1f, RZ ;  /* 0x0000001f9f527819 */ /* 0x000fe200000006ff */
[----:B------:R-:W-:Y:S03]  /*3890*/  BSSY B1, `(.L_x_3869) ;  /* 0x0000003000017945 */ /* 0x000fe60003800000 */
[----:B------:R-:W0:Y:S02]  /*38a0*/  SYNCS.PHASECHK.TRANS64.TRYWAIT P5, [R69+URZ+0x32490], R82 ;  /* 0x03249052450075a7 */ /* 0x000e2400080a017f */
[----:B0-----:R-:W-:Y:S05]  /*38b0*/  @!P5 BRA `(.L_x_3870) ;  /* 0x000003700098d947 */ /* 0x001fea0003800000 */
.L_x_4232:
[----:B------:R-:W-:Y:S05]  /*38c0*/  BSYNC B1 ;  /* 0x0000000000017941 */ /* 0x000fea0003800000 */
.L_x_3869:
[----:B------:R-:W-:-:S03]  /*38d0*/  UMOV UR4, 0xffffffff ;  /* 0xffffffff00047882 */ /* 0x000fc60000000000 */
[----:B------:R-:W-:Y:S05]  /*38e0*/  BRA.DIV UR4, `(.L_x_3871) ;  /* 0x0000037204a07947 */ /* 0x000fea000b800000 */
[----:B------:R1:W2:Y:S04]  /*38f0*/  SHFL.IDX PT, R71, R80, RZ, 0x1c1f ;  /* 0x001c1fff50477589 */ /* 0x0002a800000e0000 */
[----:B------:R1:W3:Y:S02]  /*3900*/  SHFL.IDX PT, R14, R79, RZ, 0x1c1f ;  /* 0x001c1fff4f0e7589 */ /* 0x0002e400000e0000 */
.L_x_4236:
[----:B------:R-:W-:Y:S04]  /*3910*/  BSSY B1, `(.L_x_3872) ;  /* 0x000006b000017945 */ /* 0x000fe80003800000 */
[----:B------:R-:W-:Y:S05]  /*3920*/  @P0 BRA `(.L_x_3873) ;  /* 0x0000000400a40947 */ /* 0x000fea0003800000 */
[----:B------:R-:W-:Y:S01]  /*3930*/  LOP3.LUT R4, R52, 0x1, RZ, 0xc0, !PT ;  /* 0x0000000134047812 */ /* 0x000fe200078ec0ff */
[----:B------:R-:W-:Y:S03]  /*3940*/  BSSY B2, `(.L_x_3874) ;  /* 0x0000034000027945 */ /* 0x000fe60003800000 */
[----:B------:R-:W-:-:S13]  /*3950*/  ISETP.NE.U32.AND P0, PT, R4, 0x1, PT ;  /* 0x000000010400780c */ /* 0x000fda0003f05070 */
[----:B------:R-:W-:Y:S05]  /*3960*/  @P0 BRA `(.L_x_3875) ;  /* 0x0000000000c40947 */ /* 0x000fea0003800000 */
[----:B------:R4:W0:Y:S01]  /*3970*/  LDS.128 R4, [R84] ;  /* 0x0000000054047984 */ /* 0x0008220000000c00 */
[----:B------:R-:W-:Y:S01]  /*3980*/  ISETP.GE.AND P5, PT, R154, R81, PT ;  /* 0x000000519a00720c */ /* 0x000fe20003fa6270 */
[----:B------:R-:W-:Y:S01]  /*3990*/  BSSY B3, `(.L_x_3876) ;  /* 0x000002d000037945 */ /* 0x000fe20003800000 */
[----:B---3--:R-:W-:-:S04]  /*39a0*/  LEA R10, P0, R22, R14, 0x1 ;  /* 0x0000000e160a7211 */ /* 0x008fc800078008ff */
[----:B--2---:R-:W-:-:S07]  /*39b0*/  LEA.HI.X R11, R22, R71, R23, 0x1, P0 ;  /* 0x00000047160b7211 */ /* 0x004fce00000f0c17 */
[----:B----4-:R-:W-:Y:S05]  /*39c0*/  @P5 BRA `(.L_x_3877) ;  /* 0x0000000000a45947 */ /* 0x010fea0003800000 */
[--C-:B------:R-:W-:Y:S01]  /*39d0*/  SHF.R.U64 R15, R42, 0x10, R43.reuse ;  /* 0x000000102a0f7819 */ /* 0x100fe2000000122b */
[----:B0-----:R-:W-:Y:S01]  /*39e0*/  IMAD.MOV.U32 R12, RZ, RZ, R6 ;  /* 0x000000ffff0c7224 */ /* 0x001fe200078e0006 */
[----:B------:R-:W-:Y:S01]  /*39f0*/  SHF.R.U32.HI R42, RZ, 0x10, R43 ;  /* 0x00000010ff2a7819 */ /* 0x000fe2000001162b */
[--C-:B------:R-:W-:Y:S01]  /*3a00*/  HADD2.F32 R6, -RZ, R5.reuse.H1_H1 ;  /* 0x30000005ff067230 */ /* 0x100fe20000004100 */
[--C-:B------:R-:W-:Y:S01]  /*3a10*/  SHF.R.U64 R43, R72, 0x10, R73.reuse ;  /* 0x00000010482b7819 */ /* 0x100fe20000001249 */
[----:B------:R-:W-:Y:S01]  /*3a20*/  HADD2.F32 R5, -RZ, R5.H0_H0 ;  /* 0x20000005ff057230 */ /* 0x000fe20000004100 */
[----:B------:R-:W-:Y:S01]  /*3a30*/  SHF.R.U32.HI R72, RZ, 0x10, R73 ;  /* 0x00000010ff487819 */ /* 0x000fe20000011649 */
[----:B------:R-:W-:Y:S02]  /*3a40*/  HADD2.F32 R15, -RZ, R15.H0_H0 ;  /* 0x2000000fff0f7230 */ /* 0x000fe40000004100 */
[----:B------:R-:W-:Y:S02]  /*3a50*/  HADD2.F32 R43, -RZ, R43.H0_H0 ;  /* 0x2000002bff2b7230 */ /* 0x000fe40000004100 */
[----:B------:R-:W-:-:S02]  /*3a60*/  HADD2.F32 R72, -RZ, R72.H0_H0 ;  /* 0x20000048ff487230 */ /* 0x000fc40000004100 */
[--C-:B------:R-:W-:Y:S02]  /*3a70*/  HADD2.F32 R13, -RZ, R7.reuse.H1_H1 ;  /* 0x30000007ff0d7230 */ /* 0x100fe40000004100 */
[CC--:B------:R-:W-:Y:S01]  /*3a80*/  FMUL.FTZ R90, R6.reuse, R43.reuse ;  /* 0x0000002b065a7220 */ /* 0x0c0fe20000410000 */
[----:B------:R-:W-:Y:S02]  /*3a90*/  HADD2.F32 R7, -RZ, R7.H0_H0 ;  /* 0x20000007ff077230 */ /* 0x000fe40000004100 */
[C---:B------:R-:W-:Y:S01]  /*3aa0*/  FMUL.FTZ R43, R5.reuse, R43 ;  /* 0x0000002b052b7220 */ /* 0x040fe20000410000 */
[----:B------:R-:W-:Y:S02]  /*3ab0*/  HADD2.F32 R42, -RZ, R42.H0_H0 ;  /* 0x2000002aff2a7230 */ /* 0x000fe40000004100 */
[-C--:B------:R-:W-:Y:S01]  /*3ac0*/  FFMA.FTZ R90, R5, R15.reuse, -R90 ;  /* 0x0000000f055a7223 */ /* 0x080fe2000001085a */
[----:B------:R-:W-:Y:S01]  /*3ad0*/  FMUL.FTZ R92, R13, R72 ;  /* 0x000000480d5c7220 */ /* 0x000fe20000410000 */
[----:B------:R-:W-:Y:S01]  /*3ae0*/  FFMA.FTZ R91, R6, R15, R43 ;  /* 0x0000000f065b7223 */ /* 0x000fe2000001002b */
[----:B------:R-:W-:-:S02]  /*3af0*/  HADD2.F32 R5, -RZ, R4.H1_H1 ;  /* 0x30000004ff057230 */ /* 0x000fc40000004100 */
[C---:B------:R-:W-:Y:S01]  /*3b00*/  FMUL.FTZ R72, R7.reuse, R72 ;  /* 0x0000004807487220 */ /* 0x040fe20000410000 */
[--C-:B------:R-:W-:Y:S02]  /*3b10*/  HADD2.F32 R15, -RZ, R95.reuse.H0_H0 ;  /* 0x2000005fff0f7230 */ /* 0x100fe40000004100 */
[-C--:B------:R-:W-:Y:S01]  /*3b20*/  FFMA.FTZ R92, R7, R42.reuse, -R92 ;  /* 0x0000002a075c7223 */ /* 0x080fe2000001085c */
[----:B------:R-:W-:Y:S02]  /*3b30*/  HADD2.F32 R4, -RZ, R4.H0_H0 ;  /* 0x20000004ff047230 */ /* 0x000fe40000004100 */
[----:B------:R-:W-:Y:S01]  /*3b40*/  FFMA.FTZ R93, R13, R42, R72 ;  /* 0x0000002a0d5d7223 */ /* 0x000fe20000010048 */
[----:B------:R-:W-:Y:S02]  /*3b50*/  HADD2.F32 R43, -RZ, R95.H1_H1 ;  /* 0x3000005fff2b7230 */ /* 0x000fe40000004100 */
[----:B------:R-:W-:Y:S01]  /*3b60*/  FMUL.FTZ R73, R5, R15 ;  /* 0x0000000f05497220 */ /* 0x000fe20000410000 */
[----:B------:R-:W-:-:S02]  /*3b70*/  HADD2.F32 R6, -RZ, R12.H1_H1 ;  /* 0x3000000cff067230 */ /* 0x000fc40000004100 */
[----:B------:R-:W-:Y:S01]  /*3b80*/  FMUL.FTZ R42, R4, R15 ;  /* 0x0000000f042a7220 */ /* 0x000fe20000410000 */
[----:B------:R-:W-:Y:S02]  /*3b90*/  HADD2.F32 R12, -RZ, R12.H0_H0 ;  /* 0x2000000cff0c7230 */ /* 0x000fe40000004100 */
[--C-:B------:R-:W-:Y:S02]  /*3ba0*/  HADD2.F32 R7, -RZ, R94.reuse.H0_H0 ;  /* 0x2000005eff077230 */ /* 0x100fe40000004100 */
[-C--:B------:R-:W-:Y:S01]  /*3bb0*/  FMUL.FTZ R15, R6, R43.reuse ;  /* 0x0000002b060f7220 */ /* 0x080fe20000410000 */
        /* <DEDUP_REMOVED lines=10> */
.L_x_3877:
[----:B------:R-:W-:Y:S05]  /*3c60*/  BSYNC B3 ;  /* 0x0000000000037941 */ /* 0x000fea0003800000 */
.L_x_3876:
[----:B0-----:R4:W-:Y:S02]  /*3c70*/  ST.E.128 desc[UR44][R10.64], R4 ;  /* 0x000000040a007985 */ /* 0x0019e4000c101d2c */
.L_x_3875:
[----:B------:R-:W-:Y:S05]  /*3c80*/  BSYNC B2 ;  /* 0x0000000000027941 */ /* 0x000fea0003800000 */
.L_x_3874:
[----:B------:R-:W-:-:S13]  /*3c90*/  LOP3.LUT P0, RZ, R52, 0x2, RZ, 0xc0, !PT ;  /* 0x0000000234ff7812 */ /* 0x000fda000780c0ff */
[----:B------:R-:W-:Y:S05]  /*3ca0*/  @!P0 BRA `(.L_x_3873) ;  /* 0x0000000000c48947 */ /* 0x000fea0003800000 */
[----:B----4-:R4:W0:Y:S01]  /*3cb0*/  LDS.128 R4, [R83] ;  /* 0x0000000053047984 */ /* 0x0108220000000c00 */
[----:B------:R-:W-:Y:S01]  /*3cc0*/  ISETP.GE.AND P5, PT, R164, R81, PT ;  /* 0x00000051a400720c */ /* 0x000fe20003fa6270 */
[----:B------:R-:W-:Y:S01]  /*3cd0*/  BSSY B2, `(.L_x_3878) ;  /* 0x000002d000027945 */ /* 0x000fe20003800000 */
[----:B---3--:R-:W-:-:S04]  /*3ce0*/  LEA R10, P0, R152, R14, 0x1 ;  /* 0x0000000e980a7211 */ /* 0x008fc800078008ff */
[----:B--2---:R-:W-:-:S07]  /*3cf0*/  LEA.HI.X R11, R152, R71, R157, 0x1, P0 ;  /* 0x00000047980b7211 */ /* 0x004fce00000f0c9d */
[----:B----4-:R-:W-:Y:S05]  /*3d00*/  @P5 BRA `(.L_x_3879) ;  /* 0x0000000000a45947 */ /* 0x010fea0003800000 */
[----:B------:R-:W-:Y:S01]  /*3d10*/  SHF.R.U64 R15, R40, 0x10, R41 ;  /* 0x00000010280f7819 */ /* 0x000fe20000001229 */
[----:B0-----:R-:W-:Y:S01]  /*3d20*/  IMAD.MOV.U32 R12, RZ, RZ, R6 ;  /* 0x000000ffff0c7224 */ /* 0x001fe200078e0006 */
[----:B------:R-:W-:Y:S01]  /*3d30*/  SHF.R.U64 R14, R38, 0x10, R39 ;  /* 0x00000010260e7819 */ /* 0x000fe20000001227 */
[----:B------:R-:W-:Y:S01]  /*3d40*/  HADD2.F32 R6, -RZ, R5.H1_H1 ;  /* 0x30000005ff067230 */ /* 0x000fe20000004100 */
[----:B------:R-:W-:Y:S01]  /*3d50*/  SHF.R.U32.HI R40, RZ, 0x10, R41 ;  /* 0x00000010ff287819 */ /* 0x000fe20000011629 */
[----:B------:R-:W-:Y:S01]  /*3d60*/  HADD2.F32 R15, -RZ, R15.H0_H0 ;  /* 0x2000000fff0f7230 */ /* 0x000fe20000004100 */
[----:B------:R-:W-:Y:S01]  /*3d70*/  SHF.R.U32.HI R38, RZ, 0x10, R39 ;  /* 0x00000010ff267819 */ /* 0x000fe20000011627 */
[----:B------:R-:W-:Y:S02]  /*3d80*/  HADD2.F32 R5, -RZ, R5.H0_H0 ;  /* 0x20000005ff057230 */ /* 0x000fe40000004100 */
[----:B------:R-:W-:Y:S02]  /*3d90*/  HADD2.F32 R14, -RZ, R14.H0_H0 ;  /* 0x2000000eff0e7230 */ /* 0x000fe40000004100 */
[----:B------:R-:W-:Y:S01]  /*3da0*/  FMUL.FTZ R42, R6, R15 ;  /* 0x0000000f062a7220 */ /* 0x000fe20000410000 */
[----:B------:R-:W-:-:S02]  /*3db0*/  HADD2.F32 R40, -RZ, R40.H0_H0 ;  /* 0x20000028ff287230 */ /* 0x000fc40000004100 */
[C---:B------:R-:W-:Y:S01]  /*3dc0*/  FMUL.FTZ R15, R5.reuse, R15 ;  /* 0x0000000f050f7220 */ /* 0x040fe20000410000 */
[--C-:B------:R-:W-:Y:S02]  /*3dd0*/  HADD2.F32 R13, -RZ, R7.reuse.H1_H1 ;  /* 0x30000007ff0d7230 */ /* 0x100fe40000004100 */
[-C--:B------:R-:W-:Y:S01]  /*3de0*/  FFMA.FTZ R42, R5, R14.reuse, -R42 ;  /* 0x0000000e052a7223 */ /* 0x080fe2000001082a */
[----:B------:R-:W-:Y:S02]  /*3df0*/  HADD2.F32 R7, -RZ, R7.H0_H0 ;  /* 0x20000007ff077230 */ /* 0x000fe40000004100 */
[----:B------:R-:W-:Y:S01]  /*3e00*/  FFMA.FTZ R39, R6, R14, R15 ;  /* 0x0000000e06277223 */ /* 0x000fe2000001000f */
[----:B------:R-:W-:Y:S02]  /*3e10*/  HADD2.F32 R38, -RZ, R38.H0_H0 ;  /* 0x20000026ff267230 */ /* 0x000fe40000004100 */
[----:B------:R-:W-:Y:S01]  /*3e20*/  FMUL.FTZ R72, R13, R40 ;  /* 0x000000280d487220 */ /* 0x000fe20000410000 */
[----:B------:R-:W-:-:S02]  /*3e30*/  HADD2.F32 R14, -RZ, R89.H0_H0 ;  /* 0x20000059ff0e7230 */ /* 0x000fc40000004100 */
[C---:B------:R-:W-:Y:S01]  /*3e40*/  FMUL.FTZ R40, R7.reuse, R40 ;  /* 0x0000002807287220 */ /* 0x040fe20000410000 */
[----:B------:R-:W-:Y:S02]  /*3e50*/  HADD2.F32 R89, -RZ, R89.H1_H1 ;  /* 0x30000059ff597230 */ /* 0x000fe40000004100 */
[-C--:B------:R-:W-:Y:S01]  /*3e60*/  FFMA.FTZ R72, R7, R38.reuse, -R72 ;  /* 0x0000002607487223 */ /* 0x080fe20000010848 */
[----:B------:R-:W-:Y:S02]  /*3e70*/  HADD2.F32 R5, -RZ, R4.H1_H1 ;  /* 0x30000004ff057230 */ /* 0x000fe40000004100 */
[----:B------:R-:W-:Y:S01]  /*3e80*/  FFMA.FTZ R43, R13, R38, R40 ;  /* 0x000000260d2b7223 */ /* 0x000fe20000010028 */
[----:B------:R-:W-:Y:S02]  /*3e90*/  HADD2.F32 R6, -RZ, R12.H1_H1 ;  /* 0x3000000cff067230 */ /* 0x000fe40000004100 */
[----:B------:R-:W-:Y:S02]  /*3ea0*/  HADD2.F32 R4, -RZ, R4.H0_H0 ;  /* 0x20000004ff047230 */ /* 0x000fe40000004100 */
[----:B------:R-:W-:Y:S01]  /*3eb0*/  FMUL.FTZ R15, R5, R14 ;  /* 0x0000000e050f7220 */ /* 0x000fe20000410000 */
[----:B------:R-:W-:-:S02]  /*3ec0*/  HADD2.F32 R12, -RZ, R12.H0_H0 ;  /* 0x2000000cff0c7230 */ /* 0x000fc40000004100 */
[-C--:B------:R-:W-:Y:S01]  /*3ed0*/  FMUL.FTZ R41, R6, R89.reuse ;  /* 0x0000005906297220 */ /* 0x080fe20000410000 */
[--C-:B------:R-:W-:Y:S02]  /*3ee0*/  HADD2.F32 R7, -RZ, R88.reuse.H1_H1 ;  /* 0x30000058ff077230 */ /* 0x100fe40000004100 */
[----:B------:R-:W-:Y:S01]  /*3ef0*/  FMUL.FTZ R14, R4, R14 ;  /* 0x0000000e040e7220 */ /* 0x000fe20000410000 */
[----:B------:R-:W-:Y:S02]  /*3f00*/  HADD2.F32 R13, -RZ, R88.H0_H0 ;  /* 0x20000058ff0d7230 */ /* 0x000fe40000004100 */
        /* <DEDUP_REMOVED lines=9> */
.L_x_3879:
[----:B------:R-:W-:Y:S05]  /*3fa0*/  BSYNC B2 ;  /* 0x0000000000027941 */ /* 0x000fea0003800000 */
.L_x_3878:
[----:B0-----:R0:W-:Y:S02]  /*3fb0*/  ST.E.128 desc[UR44][R10.64], R4 ;  /* 0x000000040a007985 */ /* 0x0011e4000c101d2c */
.L_x_3873:
[----:B------:R-:W-:Y:S05]  /*3fc0*/  BSYNC B1 ;  /* 0x0000000000017941 */ /* 0x000fea0003800000 */
.L_x_3872:
[----:B------:R-:W-:-:S03]  /*3fd0*/  UMOV UR4, 0xffffffff ;  /* 0xffffffff00047882 */ /* 0x000fc60000000000 */
[----:B------:R-:W-:Y:S05]  /*3fe0*/  BRA.DIV UR4, `(.L_x_3880) ;  /* 0x0000036e04287947 */ /* 0x000fea000b800000 */
[----:B------:R0:W0:Y:S04]  /*3ff0*/  SHFL.IDX PT, R39, R80, 0x1, 0x1c1f ;  /* 0x003c1f0050277f89 */ /* 0x00002800000e0000 */
[----:B---3--:R3:W0:Y:S02]  /*4000*/  SHFL.IDX PT, R14, R79, 0x1, 0x1c1f ;  /* 0x003c1f004f0e7f89 */ /* 0x00862400000e0000 */
.L_x_4240:
[----:B------:R-:W-:Y:S05]  /*4010*/  @P4 BRA `(.L_x_3881) ;  /* 0x0000001c00e84947 */ /* 0x000fea0003800000 */
[----:B0---4-:R-:W-:Y:S01]  /*4020*/  LOP3.LUT R4, R52, 0x1, RZ, 0xc0, !PT ;  /* 0x0000000134047812 */ /* 0x011fe200078ec0ff */
[----:B------:R-:W-:Y:S03]  /*4030*/  BSSY B1, `(.L_x_3882) ;  /* 0x0000034000017945 */ /* 0x000fe60003800000 */
[----:B------:R-:W-:-:S13]  /*4040*/  ISETP.NE.U32.AND P0, PT, R4, 0x1, PT ;  /* 0x000000010400780c */ /* 0x000fda0003f05070 */
[----:B------:R-:W-:Y:S05]  /*4050*/  @P0 BRA `(.L_x_3883) ;  /* 0x0000000000c40947 */ /* 0x000fea0003800000 */
[----:B------:R0:W4:Y:S01]  /*4060*/  LDS.128 R4, [R84+0x2000] ;  /* 0x0020000054047984 */ /* 0x0001220000000c00 */
[----:B------:R-:W-:Y:S01]  /*4070*/  ISETP.GE.AND P4, PT, R154, R81, PT ;  /* 0x000000519a00720c */ /* 0x000fe20003f86270 */
[----:B------:R-:W-:Y:S01]  /*4080*/  BSSY B2, `(.L_x_3884) ;  /* 0x000002d000027945 */ /* 0x000fe20003800000 */
[----:B------:R-:W-:-:S04]  /*4090*/  LEA R10, P0, R22, R14, 0x1 ;  /* 0x0000000e160a7211 */ /* 0x000fc800078008ff */
[----:B------:R-:W-:-:S07]  /*40a0*/  LEA.HI.X R11, R22, R39, R23, 0x1, P0 ;  /* 0x00000027160b7211 */ /* 0x000fce00000f0c17 */
[----:B0-----:R-:W-:Y:S05]  /*40b0*/  @P4 BRA `(.L_x_3885) ;  /* 0x0000000000a44947 */ /* 0x001fea0003800000 */
[--C-:B------:R-:W-:Y:S01]  /*40c0*/  SHF.R.U64 R15, R34, 0x10, R35.reuse ;  /* 0x00000010220f7819 */ /* 0x100fe20000001223 */
[----:B----4-:R-:W-:Y:S01]  /*40d0*/  IMAD.MOV.U32 R12, RZ, RZ, R6 ;  /* 0x000000ffff0c7224 */ /* 0x010fe200078e0006 */
        /* <DEDUP_REMOVED lines=39> */
.L_x_3885:
[----:B------:R-:W-:Y:S05]  /*4350*/  BSYNC B2 ;  /* 0x0000000000027941 */ /* 0x000fea0003800000 */
.L_x_3884:
[----:B----4-:R0:W-:Y:S02]  /*4360*/  ST.E.128 desc[UR44][R10.64], R4 ;  /* 0x000000040a007985 */ /* 0x0101e4000c101d2c */
.L_x_3883:
[----:B------:R-:W-:Y:S05]  /*4370*/  BSYNC B1 ;  /* 0x0000000000017941 */ /* 0x000fea0003800000 */
.L_x_3882:
[----:B------:R-:W-:-:S13]  /*4380*/  LOP3.LUT P0, RZ, R52, 0x2, RZ, 0xc0, !PT ;  /* 0x0000000234ff7812 */ /* 0x000fda000780c0ff */
[----:B------:R-:W-:Y:S05]  /*4390*/  @!P0 BRA `(.L_x_3881) ;  /* 0x0000001c00088947 */ /* 0x000fea0003800000 */
[----:B0-----:R0:W4:Y:S01]  /*43a0*/  LDS.128 R4, [R83+0x2000] ;  /* 0x0020000053047984 */ /* 0x0011220000000c00 */
[----:B------:R-:W-:Y:S01]  /*43b0*/  ISETP.GE.AND P4, PT, R164, R81, PT ;  /* 0x00000051a400720c */ /* 0x000fe20003f86270 */
[----:B------:R-:W-:Y:S01]  /*43c0*/  BSSY B1, `(.L_x_3886) ;  /* 0x000002d000017945 */ /* 0x000fe20003800000 */
[----:B------:R-:W-:-:S04]  /*43d0*/  LEA R10, P0, R152, R14, 0x1 ;  /* 0x0000000e980a7211 */ /* 0x000fc800078008ff */
[----:B------:R-:W-:-:S07]  /*43e0*/  LEA.HI.X R11, R152, R39, R157, 0x1, P0 ;  /* 0x00000027980b7211 */ /* 0x000fce00000f0c9d */
[----:B0-----:R-:W-:Y:S05]  /*43f0*/  @P4 BRA `(.L_x_3887) ;  /* 0x0000000000a44947 */ /* 0x001fea0003800000 */
[----:B------:R-:W-:Y:S02]  /*4400*/  SHF.R.U64 R13, R32, 0x10, R33 ;  /* 0x00000010200d7819 */ /* 0x000fe40000001221 */
[----:B------:R-:W-:Y:S02]  /*4410*/  SHF.R.U64 R12, R8, 0x10, R9 ;  /* 0x00000010080c7819 */ /* 0x000fe40000001209 */
[----:B----4-:R-:W-:Y:S01]  /*4420*/  MOV R8, R6 ;  /* 0x0000000600087202 */ /* 0x010fe20000000f00 */
[----:B------:R-:W-:Y:S01]  /*4430*/  HADD2.F32 R13, -RZ, R13.H0_H0 ;  /* 0x2000000dff0d7230 */ /* 0x000fe20000004100 */
[----:B------:R-:W-:Y:S01]  /*4440*/  SHF.R.U32.HI R32, RZ, 0x10, R33 ;  /* 0x00000010ff207819 */ /* 0x000fe20000011621 */
[--C-:B------:R-:W-:Y:S01]  /*4450*/  HADD2.F32 R6, -RZ, R5.reuse.H1_H1 ;  /* 0x30000005ff067230 */ /* 0x100fe20000004100 */
[----:B------:R-:W-:Y:S01]  /*4460*/  SHF.R.U32.HI R14, RZ, 0x10, R9 ;  /* 0x00000010ff0e7819 */ /* 0x000fe20000011609 */
[----:B------:R-:W-:Y:S02]  /*4470*/  HADD2.F32 R5, -RZ, R5.H0_H0 ;  /* 0x20000005ff057230 */ /* 0x000fe40000004100 */
[----:B------:R-:W-:-:S02]  /*4480*/  HADD2.F32 R12, -RZ, R12.H0_H0 ;  /* 0x2000000cff0c7230 */ /* 0x000fc40000004100 */
[CC--:B------:R-:W-:Y:S01]  /*4490*/  FMUL.FTZ R34, R6.reuse, R13.reuse ;  /* 0x0000000d06227220 */ /* 0x0c0fe20000410000 */
[----:B------:R-:W-:Y:S02]  /*44a0*/  HADD2.F32 R32, -RZ, R32.H0_H0 ;  /* 0x20000020ff207230 */ /* 0x000fe40000004100 */
[C---:B------:R-:W-:Y:S01]  /*44b0*/  FMUL.FTZ R13, R5.reuse, R13 ;  /* 0x0000000d050d7220 */ /* 0x040fe20000410000 */
[--C-:B------:R-:W-:Y:S02]  /*44c0*/  HADD2.F32 R9, -RZ, R7.reuse.H1_H1 ;  /* 0x30000007ff097230 */ /* 0x100fe40000004100 */
[-C--:B------:R-:W-:Y:S01]  /*44d0*/  FFMA.FTZ R34, R5, R12.reuse, -R34 ;  /* 0x0000000c05227223 */ /* 0x080fe20000010822 */
[----:B------:R-:W-:Y:S02]  /*44e0*/  HADD2.F32 R7, -RZ, R7.H0_H0 ;  /* 0x20000007ff077230 */ /* 0x000fe40000004100 */
[----:B------:R-:W-:Y:S01]  /*44f0*/  FFMA.FTZ R15, R6, R12, R13 ;  /* 0x0000000c060f7223 */ /* 0x000fe2000001000d */
[----:B------:R-:W-:-:S02]  /*4500*/  HADD2.F32 R14, -RZ, R14.H0_H0 ;  /* 0x2000000eff0e7230 */ /* 0x000fc40000004100 */
[-C--:B------:R-:W-:Y:S01]  /*4510*/  FMUL.FTZ R36, R9, R32.reuse ;  /* 0x0000002009247220 */ /* 0x080fe20000410000 */
[--C-:B------:R-:W-:Y:S02]  /*4520*/  HADD2.F32 R12, -RZ, R85.reuse.H0_H0 ;  /* 0x20000055ff0c7230 */ /* 0x100fe40000004100 */
[C---:B------:R-:W-:Y:S01]  /*4530*/  FMUL.FTZ R32, R7.reuse, R32 ;  /* 0x0000002007207220 */ /* 0x040fe20000410000 */
[----:B------:R-:W-:Y:S02]  /*4540*/  HADD2.F32 R85, -RZ, R85.H1_H1 ;  /* 0x30000055ff557230 */ /* 0x000fe40000004100 */
[-C--:B------:R-:W-:Y:S01]  /*4550*/  FFMA.FTZ R36, R7, R14.reuse, -R36 ;  /* 0x0000000e07247223 */ /* 0x080fe20000010824 */
[----:B------:R-:W-:Y:S02]  /*4560*/  HADD2.F32 R5, -RZ, R4.H1_H1 ;  /* 0x30000004ff057230 */ /* 0x000fe40000004100 */
[----:B------:R-:W-:Y:S01]  /*4570*/  FFMA.FTZ R35, R9, R14, R32 ;  /* 0x0000000e09237223 */ /* 0x000fe20000010020 */
[----:B------:R-:W-:-:S02]  /*4580*/  HADD2.F32 R6, -RZ, R8.H1_H1 ;  /* 0x30000008ff067230 */ /* 0x000fc40000004100 */
[----:B------:R-:W-:Y:S02]  /*4590*/  HADD2.F32 R4, -RZ, R4.H0_H0 ;  /* 0x20000004ff047230 */ /* 0x000fe40000004100 */
[CC--:B------:R-:W-:Y:S01]  /*45a0*/  FMUL.FTZ R13, R5.reuse, R12.reuse ;  /* 0x0000000c050d7220 */ /* 0x0c0fe20000410000 */
[----:B------:R-:W-:Y:S02]  /*45b0*/  HADD2.F32 R8, -RZ, R8.H0_H0 ;  /* 0x20000008ff087230 */ /* 0x000fe40000004100 */
[-C--:B------:R-:W-:Y:S01]  /*45c0*/  FMUL.FTZ R33, R6, R85.reuse ;  /* 0x0000005506217220 */ /* 0x080fe20000410000 */
[--C-:B------:R-:W-:Y:S02]  /*45d0*/  HADD2.F32 R7, -RZ, R70.reuse.H0_H0 ;  /* 0x20000046ff077230 */ /* 0x100fe40000004100 */
[----:B------:R-:W-:Y:S01]  /*45e0*/  FMUL.FTZ R12, R4, R12 ;  /* 0x0000000c040c7220 */ /* 0x000fe20000410000 */
        /* <DEDUP_REMOVED lines=10> */
.L_x_3887:
[----:B------:R-:W-:Y:S05]  /*4690*/  BSYNC B1 ;  /* 0x0000000000017941 */ /* 0x000fea0003800000 */
.L_x_3886:
[----:B----4-:R0:W-:Y:S01]  /*46a0*/  ST.E.128 desc[UR44][R10.64], R4 ;  /* 0x000000040a007985 */ /* 0x0101e2000c101d2c */
[----:B------:R-:W-:Y:S05]  /*46b0*/  BRA `(.L_x_3881) ;  /* 0x0000001800407947 */ /* 0x000fea0003800000 */
.L_x_3863:
[----:B------:R-:W-:-:S05]  /*46c0*/  IMAD R78, R48, -0x60, R26 ;  /* 0xffffffa0304e7824 */ /* 0x000fca00078e021a */
[----:B------:R-:W-:-:S04]  /*46d0*/  VIMNMX R78, R78, 0x60, PT ;  /* 0x000000604e4e7848 */ /* 0x000fc80003fe0100 */
[----:B------:R-:W-:-:S04]  /*46e0*/  ISETP.GE.AND P0, PT, R158, R78, PT ;  /* 0x0000004e9e00720c */ /* 0x000fc80003f06270 */
[----:B------:R-:W-:-:S13]  /*46f0*/  ISETP.GE.OR P0, PT, R22, R81, P0 ;  /* 0x000000511600720c */ /* 0x000fda0000706670 */
[----:B------:R-:W0:Y:S01]  /*4700*/  @!P0 LDC.64 R36, c[0x0][0x3e8] ;  /* 0x0000fa00ff248b82 */ /* 0x000e220000000a00 */
[----:B------:R-:W-:Y:S02]  /*4710*/  @!P0 IMAD.MOV.U32 R4, RZ, RZ, R20 ;  /* 0x000000ffff048224 */ /* 0x000fe400078e0014 */
[----:B------:R-:W-:Y:S02]  /*4720*/  @!P0 IMAD.MOV.U32 R5, RZ, RZ, R61 ;  /* 0x000000ffff058224 */ /* 0x000fe400078e003d */
[----:B------:R-:W-:Y:S02]  /*4730*/  @!P0 IMAD R33, R69, 0x60, RZ ;  /* 0x0000006045218824 */ /* 0x000fe400078e02ff */
[----:B------:R-:W-:Y:S01]  /*4740*/  @!P0 IMAD.WIDE.U32 R6, R14, 0x60, R4 ;  /* 0x000000600e068825 */ /* 0x000fe200078e0004 */
[----:B------:R-:W1:Y:S03]  /*4750*/  @!P0 LDC.64 R8, c[0x0][0x400] ;  /* 0x00010000ff088b82 */ /* 0x000e660000000a00 */
[----:B------:R-:W-:-:S02]  /*4760*/  @!P0 IMAD.MOV.U32 R4, RZ, RZ, R30 ;  /* 0x000000ffff048224 */ /* 0x000fc400078e001e */
[----:B------:R-:W-:Y:S02]  /*4770*/  @!P0 IMAD.MOV.U32 R5, RZ, RZ, R63 ;  /* 0x000000ffff058224 */ /* 0x000fe400078e003f */
[----:B------:R-:W-:Y:S02]  /*4780*/  @!P0 IMAD R35, R82, 0x60, RZ ;  /* 0x0000006052238824 */ /* 0x000fe400078e02ff */
[----:B------:R-:W-:-:S04]  /*4790*/  @!P0 IMAD.WIDE.U32 R4, R70, 0x60, R4 ;  /* 0x0000006046048825 */ /* 0x000fc800078e0004 */
[----:B------:R-:W-:Y:S01]  /*47a0*/  @!P0 IMAD.IADD R7, R33, 0x1, R7 ;  /* 0x0000000121078824 */ /* 0x000fe200078e0207 */
[----:B------:R-:W-:Y:S01]  /*47b0*/  CS2R R32, SRZ ;  /* 0x0000000000207805 */ /* 0x000fe2000001ff00 */
[----:B------:R-:W-:Y:S01]  /*47c0*/  @!P0 IMAD.IADD R5, R35, 0x1, R5 ;  /* 0x0000000123058824 */ /* 0x000fe200078e0205 */
[C---:B0-----:R-:W-:Y:S02]  /*47d0*/  @!P0 LEA R36, P3, R6.reuse, R36, 0x1 ;  /* 0x0000002406248211 */ /* 0x041fe400078608ff */
[----:B------:R-:W-:Y:S02]  /*47e0*/  CS2R R34, SRZ ;  /* 0x0000000000227805 */ /* 0x000fe4000001ff00 */
[----:B------:R-:W-:Y:S02]  /*47f0*/  @!P0 LEA.HI.X R37, R6, R37, R7, 0x1, P3 ;  /* 0x0000002506258211 */ /* 0x000fe400018f0c07 */
[----:B------:R-:W-:Y:S02]  /*4800*/  CS2R R6, SRZ ;  /* 0x0000000000067805 */ /* 0x000fe4000001ff00 */
[----:B-1----:R-:W-:-:S04]  /*4810*/  @!P0 LEA R8, P4, R4, R8, 0x1 ;  /* 0x0000000804088211 */ /* 0x002fc800078808ff */
[----:B------:R-:W-:Y:S02]  /*4820*/  @!P0 LEA.HI.X R9, R4, R9, R5, 0x1, P4 ;  /* 0x0000000904098211 */ /* 0x000fe400020f0c05 */
[----:B------:R-:W-:-:S03]  /*4830*/  CS2R R4, SRZ ;  /* 0x0000000000047805 */ /* 0x000fc6000001ff00 */
[----:B------:R-:W5:Y:S04]  /*4840*/  @!P0 LDG.E.128 R32, desc[UR44][R8.64] ;  /* 0x0000002c08208981 */ /* 0x000f68000c1e1d00 */
[----:B------:R0:W5:Y:S01]  /*4850*/  @!P0 LDG.E.128 R4, desc[UR44][R36.64] ;  /* 0x0000002c24048981 */ /* 0x000162000c1e1d00 */
[----:B------:R-:W-:-:S04]  /*4860*/  ISETP.GE.AND P0, PT, R175, R78, PT ;  /* 0x0000004eaf00720c */ /* 0x000fc80003f06270 */
[----:B------:R-:W-:Y:S01]  /*4870*/  ISETP.GE.OR P0, PT, R22, R81, P0 ;  /* 0x000000511600720c */ /* 0x000fe20000706670 */
[----:B------:R-:W-:Y:S01]  /*4880*/  BSSY B1, `(.L_x_3888) ;  /* 0x000001a000017945 */ /* 0x000fe20003800000 */
[----:B------:R-:W-:Y:S02]  /*4890*/  CS2R R38, SRZ ;  /* 0x0000000000267805 */ /* 0x000fe4000001ff00 */
[----:B------:R-:W-:Y:S02]  /*48a0*/  CS2R R42, SRZ ;  /* 0x00000000002a7805 */ /* 0x000fe4000001ff00 */
[----:B------:R-:W-:Y:S02]  /*48b0*/  CS2R R40, SRZ ;  /* 0x0000000000287805 */ /* 0x000fe4000001ff00 */
[----:B0-----:R-:W-:-:S05]  /*48c0*/  CS2R R36, SRZ ;  /* 0x0000000000247805 */ /* 0x001fca000001ff00 */
[----:B------:R-:W-:Y:S05]  /*48d0*/  @P0 BRA `(.L_x_3889) ;  /* 0x0000000000500947 */ /* 0x000fea0003800000 */
[C---:B------:R-:W-:Y:S01]  /*48e0*/  SHF.L.U64.HI R9, R10.reuse, 0x6, R11 ;  /* 0x000000060a097819 */ /* 0x040fe2000001020b */
[----:B------:R-:W-:Y:S01]  /*48f0*/  IMAD.SHL.U32 R8, R10, 0x40, RZ ;  /* 0x000000400a087824 */ /* 0x000fe200078e00ff */
[C---:B------:R-:W-:Y:S01]  /*4900*/  SHF.L.U64.HI R11, R12.reuse, 0x6, R13 ;  /* 0x000000060c0b7819 */ /* 0x040fe2000001020d */
[----:B------:R-:W-:Y:S01]  /*4910*/  IMAD.SHL.U32 R10, R12, 0x40, RZ ;  /* 0x000000400c0a7824 */ /* 0x000fe200078e00ff */
[----:B------:R-:W-:Y:S01]  /*4920*/  ULDC.64 UR4, c[0x0][0x3e8] ;  /* 0x0000fa0000047ab9 */ /* 0x000fe20000000a00 */
[----:B------:R-:W-:Y:S01]  /*4930*/  IMAD.WIDE.U32 R8, R14, 0x60, R8 ;  /* 0x000000600e087825 */ /* 0x000fe200078e0008 */
[----:B------:R-:W-:-:S03]  /*4940*/  ULDC.64 UR6, c[0x0][0x400] ;  /* 0x0001000000067ab9 */ /* 0x000fc60000000a00 */
[----:B------:R-:W-:Y:S01]  /*4950*/  IMAD.WIDE.U32 R10, R70, 0x60, R10 ;  /* 0x00000060460a7825 */ /* 0x000fe200078e000a */
[----:B------:R-:W-:-:S03]  /*4960*/  IADD3 R12, P0, R20, R8, RZ ;  /* 0x00000008140c7210 */ /* 0x000fc60007f1e0ff */
[----:B------:R-:W-:Y:S01]  /*4970*/  IMAD R69, R69, 0x60, RZ ;  /* 0x0000006045457824 */ /* 0x000fe200078e02ff */
[----:B------:R-:W-:Y:S01]  /*4980*/  IADD3 R8, P3, R30, R10, RZ ;  /* 0x0000000a1e087210 */ /* 0x000fe20007f7e0ff */
[----:B------:R-:W-:-:S03]  /*4990*/  IMAD R82, R82, 0x60, RZ ;  /* 0x0000006052527824 */ /* 0x000fc600078e02ff */
[----:B------:R-:W-:Y:S02]  /*49a0*/  IADD3.X R9, R61, R69, R9, P0, !PT ;  /* 0x000000453d097210 */ /* 0x000fe400007fe409 */
[----:B------:R-:W-:Y:S02]  /*49b0*/  IADD3.X R11, R63, R82, R11, P3, !PT ;  /* 0x000000523f0b7210 */ /* 0x000fe40001ffe40b */
[----:B------:R-:W-:Y:S02]  /*49c0*/  LEA R36, P0, R12, UR4, 0x1 ;  /* 0x000000040c247c11 */ /* 0x000fe4000f8008ff */
[----:B------:R-:W-:Y:S02]  /*49d0*/  LEA R40, P3, R8, UR6, 0x1 ;  /* 0x0000000608287c11 */ /* 0x000fe4000f8608ff */
[----:B------:R-:W-:Y:S02]  /*49e0*/  LEA.HI.X R37, R12, UR5, R9, 0x1, P0 ;  /* 0x000000050c257c11 */ /* 0x000fe400080f0c09 */
[----:B------:R-:W-:-:S04]  /*49f0*/  LEA.HI.X R41, R8, UR7, R11, 0x1, P3 ;  /* 0x0000000708297c11 */ /* 0x000fc800098f0c0b */
[----:B------:R-:W5:Y:S04]  /*4a00*/  LDG.E.128 R36, desc[UR44][R36.64] ;  /* 0x0000002c24247981 */ /* 0x000f68000c1e1d00 */
[----:B------:R-:W5:Y:S02]  /*4a10*/  LDG.E.128 R40, desc[UR44][R40.64] ;  /* 0x0000002c28287981 */ /* 0x000f64000c1e1d00 */
.L_x_3889:
[----:B------:R-:W-:Y:S05]  /*4a20*/  BSYNC B1 ;  /* 0x0000000000017941 */ /* 0x000fea0003800000 */
.L_x_3888:
[----:B-----5:R-:W-:Y:S01]  /*4a30*/  IMAD.MOV.U32 R8, RZ, RZ, R38 ;  /* 0x000000ffff087224 */ /* 0x020fe200078e0026 */
[----:B------:R-:W-:Y:S01]  /*4a40*/  ISETP.NE.AND P3, PT, R58, 0x3, PT ;  /* 0x000000033a00780c */ /* 0x000fe20003f65270 */
[----:B------:R-:W-:Y:S01]  /*4a50*/  IMAD.MOV.U32 R9, RZ, RZ, R39 ;  /* 0x000000ffff097224 */ /* 0x000fe200078e0027 */
[----:B------:R-:W-:Y:S01]  /*4a60*/  ISETP.GE.AND P4, PT, R22, R81, PT ;  /* 0x000000511600720c */ /* 0x000fe20003f86270 */
[----:B------:R-:W-:Y:S02]  /*4a70*/  IMAD.MOV.U32 R10, RZ, RZ, R36 ;  /* 0x000000ffff0a7224 */ /* 0x000fe400078e0024 */
[----:B------:R-:W-:Y:S01]  /*4a80*/  IMAD.MOV.U32 R11, RZ, RZ, R37 ;  /* 0x000000ffff0b7224 */ /* 0x000fe200078e0025 */
[----:B------:R-:W-:Y:S01]  /*4a90*/  PRMT R83, R8, 0x5410, R9 ;  /* 0x0000541008537816 */ /* 0x000fe20000000009 */
[----:B------:R-:W-:Y:S01]  /*4aa0*/  IMAD.MOV.U32 R9, RZ, RZ, R43 ;  /* 0x000000ffff097224 */ /* 0x000fe200078e002b */
[----:B------:R-:W-:Y:S01]  /*4ab0*/  PRMT R84, R10, 0x7610, R84 ;  /* 0x000076100a547816 */ /* 0x000fe20000000054 */
[----:B------:R-:W-:Y:S01]  /*4ac0*/  IMAD.MOV.U32 R10, RZ, RZ, R40 ;  /* 0x000000ffff0a7224 */ /* 0x000fe200078e0028 */
[----:B------:R-:W-:Y:S01]  /*4ad0*/  PRMT R86, R11, 0x7610, R86 ;  /* 0x000076100b567816 */ /* 0x000fe20000000056 */
[----:B------:R-:W-:-:S02]  /*4ae0*/  IMAD.MOV.U32 R11, RZ, RZ, R41 ;  /* 0x000000ffff0b7224 */ /* 0x000fc400078e0029 */
        /* <DEDUP_REMOVED lines=9> */
[----:B------:R-:W-:Y:S01]  /*4b80*/  IMAD.MOV.U32 R9, RZ, RZ, R35 ;  /* 0x000000ffff097224 */ /* 0x000fe200078e0023 */
        /* <DEDUP_REMOVED lines=11> */
.L_x_3890:
[----:B------:R-:W-:Y:S01]  /*4c40*/  IMAD R69, R153, 0x8, R2 ;  /* 0x0000000899457824 */ /* 0x000fe200078e0202 */
[----:B------:R-:W-:Y:S01]  /*4c50*/  SHF.L.U32 R82, R159, 0x1f, RZ ;  /* 0x0000001f9f527819 */ /* 0x000fe200000006ff */
[----:B------:R-:W-:Y:S01]  /*4c60*/  BSSY B1, `(.L_x_3891) ;  /* 0x0000005000017945 */ /* 0x000fe20003800000 */
[----:B------:R-:W-:Y:S02]  /*4c70*/  LOP3.LUT R8, R52, 0x1, RZ, 0xc0, !PT ;  /* 0x0000000134087812 */ /* 0x000fe400078ec0ff */
[----:B------:R-:W0:Y:S02]  /*4c80*/  SYNCS.PHASECHK.TRANS64.TRYWAIT P5, [R69+URZ+0x32490], R82 ;  /* 0x03249052450075a7 */ /* 0x000e2400080a017f */
[----:B------:R-:W-:Y:S01]  /*4c90*/  ISETP.NE.U32.AND P0, PT, R8, 0x1, PT ;  /* 0x000000010800780c */ /* 0x000fe20003f05070 */
[----:B0-----:R-:W-:-:S12]  /*4ca0*/  @!P5 BRA `(.L_x_3892) ;  /* 0x000003600040d947 */ /* 0x001fd80003800000 */
.L_x_4241:
[----:B------:R-:W-:Y:S05]  /*4cb0*/  BSYNC B1 ;  /* 0x0000000000017941 */ /* 0x000fea0003800000 */
.L_x_3891:
[----:B------:R-:W-:-:S03]  /*4cc0*/  UMOV UR4, 0xffffffff ;  /* 0xffffffff00047882 */ /* 0x000fc60000000000 */
[----:B------:R-:W-:Y:S05]  /*4cd0*/  BRA.DIV UR4, `(.L_x_3893) ;  /* 0x0000036204487947 */ /* 0x000fea000b800000 */
[----:B------:R1:W2:Y:S04]  /*4ce0*/  SHFL.IDX PT, R73, R80, RZ, 0x1c1f ;  /* 0x001c1fff50497589 */ /* 0x0002a800000e0000 */
[----:B------:R1:W3:Y:S02]  /*4cf0*/  SHFL.IDX PT, R72, R79, RZ, 0x1c1f ;  /* 0x001c1fff4f487589 */ /* 0x0002e400000e0000 */
.L_x_4245:
[----:B------:R-:W-:Y:S01]  /*4d00*/  ISETP.GE.OR P5, PT, R158, R78, P0 ;  /* 0x0000004e9e00720c */ /* 0x000fe200007a6670 */
[----:B------:R-:W-:Y:S01]  /*4d10*/  BSSY B1, `(.L_x_3894) ;  /* 0x000006f000017945 */ /* 0x000fe20003800000 */
[----:B------:R-:W-:-:S11]  /*4d20*/  IMAD.SHL.U32 R81, R81, 0x2, RZ ;  /* 0x0000000251517824 */ /* 0x000fd600078e00ff */
[----:B------:R-:W-:Y:S05]  /*4d30*/  @P5 BRA `(.L_x_3895) ;  /* 0x0000000400b05947 */ /* 0x000fea0003800000 */
[----:B------:R-:W4:Y:S01]  /*4d40*/  LDC R10, c[0x0][0x2f4] ;  /* 0x0000bd00ff0a7b82 */ /* 0x000f220000000800 */
[----:B------:R-:W-:Y:S01]  /*4d50*/  IMAD.SHL.U32 R71, R65, 0x8, RZ ;  /* 0x0000000841477824 */ /* 0x000fe200078e00ff */
[----:B------:R-:W-:Y:S03]  /*4d60*/  BSSY B2, `(.L_x_3896) ;  /* 0x0000067000027945 */ /* 0x000fe60003800000 */
[----:B--23--:R-:W-:-:S04]  /*4d70*/  IMAD.WIDE R70, R71, 0x2, R72 ;  /* 0x0000000247467825 */ /* 0x00cfc800078e0248 */
[----:B----4-:R-:W-:-:S05]  /*4d80*/  IMAD.IADD R8, R10, 0x1, -R81 ;  /* 0x000000010a087824 */ /* 0x010fca00078e0a51 */
[----:B------:R-:W-:-:S04]  /*4d90*/  SEL R8, R81, R8, !P1 ;  /* 0x0000000851087207 */ /* 0x000fc80004800000 */
[----:B------:R-:W-:-:S04]  /*4da0*/  SHF.R.S32.HI R9, RZ, 0x1f, R8 ;  /* 0x0000001fff097819 */ /* 0x000fc80000011408 */
[----:B------:R-:W-:Y:S01]  /*4db0*/  LEA.HI R8, R9, R8, RZ, 0x4 ;  /* 0x0000000809087211 */ /* 0x000fe200078f20ff */
[----:B------:R-:W-:-:S03]  /*4dc0*/  IMAD R9, R153, 0x1800, R66 ;  /* 0x0000180099097824 */ /* 0x000fc600078e0242 */
[----:B------:R-:W-:Y:S01]  /*4dd0*/  LEA.HI.SX32 R8, R8, R65, 0x1c ;  /* 0x0000004108087211 */ /* 0x000fe200078fe2ff */
[----:B------:R-:W-:-:S04]  /*4de0*/  IMAD R9, R9, 0x2, R2 ;  /* 0x0000000209097824 */ /* 0x000fc800078e0202 */
[----:B------:R-:W-:-:S05]  /*4df0*/  IMAD.SHL.U32 R89, R8, 0x8, RZ ;  /* 0x0000000808597824 */ /* 0x000fca00078e00ff */
[----:B------:R-:W-:Y:S02]  /*4e00*/  LOP3.LUT R8, R50, 0x38, R89, 0xf8, !PT ;  /* 0x0000003832087812 */ /* 0x000fe400078ef859 */
[----:B------:R-:W-:Y:S02]  /*4e10*/  ISETP.GE.AND P5, PT, R89, R10, PT ;  /* 0x0000000a5900720c */ /* 0x000fe40003fa6270 */
[----:B------:R-:W-:-:S05]  /*4e20*/  LOP3.LUT R8, R8, R53, RZ, 0x3c, !PT ;  /* 0x0000003508087212 */ /* 0x000fca00078e3cff */
[----:B------:R-:W-:-:S04]  /*4e30*/  IMAD R8, R203, 0x200, R8 ;  /* 0x00000200cb087824 */ /* 0x000fc800078e0208 */
[----:B------:R-:W-:Y:S02]  /*4e40*/  IMAD R11, R153, 0x1800, R8 ;  /* 0x00001800990b7824 */ /* 0x000fe400078e0208 */
[----:B------:R-:W-:-:S04]  /*4e50*/  @!P5 IMAD.WIDE R72, R89, 0x2, R72 ;  /* 0x000000025948d825 */ /* 0x000fc800078e0248 */
[----:B------:R-:W-:Y:S02]  /*4e60*/  IMAD R12, R11, 0x2, R2 ;  /* 0x000000020b0c7824 */ /* 0x000fe400078e0202 */
[----:B------:R-:W2:Y:S04]  /*4e70*/  LDS.128 R8, [R9+0x1c400] ;  /* 0x01c4000009087984 */ /* 0x000ea80000000c00 */
[----:B------:R-:W3:Y:S01]  /*4e80*/  LDS.128 R12, [R12+0x1c400] ;  /* 0x01c400000c0c7984 */ /* 0x000ee20000000c00 */
[----:B------:R-:W-:Y:S05]  /*4e90*/  @P4 BRA `(.L_x_3897) ;  /* 0x00000004004c4947 */ /* 0x000fea0003800000 */
[----:B------:R-:W-:Y:S01]  /*4ea0*/  SHF.R.U32.HI R91, RZ, 0x10, R33 ;  /* 0x00000010ff5b7819 */ /* 0x000fe20000011621 */
[----:B---3--:R-:W-:Y:S01]  /*4eb0*/  IMAD.MOV.U32 R89, RZ, RZ, R15 ;  /* 0x000000ffff597224 */ /* 0x008fe200078e000f */
[--C-:B------:R-:W-:Y:S01]  /*4ec0*/  SHF.R.U64 R4, R4, 0x10, R5.reuse ;  /* 0x0000001004047819 */ /* 0x100fe20000001205 */
[----:B------:R-:W-:Y:S01]  /*4ed0*/  HADD2.F32 R92, -RZ, R92.H0_H0 ;  /* 0x2000005cff5c7230 */ /* 0x000fe20000004100 */
[----:B------:R-:W-:Y:S01]  /*4ee0*/  SHF.R.U32.HI R90, RZ, 0x10, R5 ;  /* 0x00000010ff5a7819 */ /* 0x000fe20000011605 */
[----:B------:R-:W-:Y:S01]  /*4ef0*/  HADD2.F32 R15, -RZ, R13.H0_H0 ;  /* 0x2000000dff0f7230 */ /* 0x000fe20000004100 */
[----:B------:R-:W-:Y:S01]  /*4f00*/  SHF.R.U64 R32, R32, 0x10, R33 ;  /* 0x0000001020207819 */ /* 0x000fe20000001221 */
[----:B------:R-:W-:Y:S01]  /*4f10*/  HADD2.F32 R91, -RZ, R91.H0_H0 ;  /* 0x2000005bff5b7230 */ /* 0x000fe20000004100 */
[--C-:B------:R-:W-:Y:S01]  /*4f20*/  SHF.R.U64 R5, R6, 0x10, R7.reuse ;  /* 0x0000001006057819 */ /* 0x100fe20000001207 */
[----:B------:R-:W-:Y:S01]  /*4f30*/  HADD2.F32 R13, -RZ, R13.H1_H1 ;  /* 0x3000000dff0d7230 */ /* 0x000fe20000004100 */
[----:B------:R-:W-:Y:S01]  /*4f40*/  SHF.R.U32.HI R33, RZ, 0x10, R7 ;  /* 0x00000010ff217819 */ /* 0x000fe20000011607 */
[--C-:B--2---:R-:W-:Y:S01]  /*4f50*/  HADD2.F32 R7, -RZ, R9.reuse.H0_H0 ;  /* 0x20000009ff077230 */ /* 0x104fe20000004100 */
[----:B------:R-:W-:Y:S01]  /*4f60*/  SHF.R.U64 R6, R34, 0x10, R35 ;  /* 0x0000001022067819 */ /* 0x000fe20000001223 */
[----:B------:R-:W-:-:S02]  /*4f70*/  HADD2.F32 R34, -RZ, R9.H1_H1 ;  /* 0x30000009ff227230 */ /* 0x000fc40000004100 */
[-C--:B------:R-:W-:Y:S01]  /*4f80*/  FMUL.FTZ R94, R15, R92.reuse ;  /* 0x0000005c0f5e7220 */ /* 0x080fe20000410000 */
[----:B------:R-:W-:Y:S02]  /*4f90*/  HADD2.F32 R88, -RZ, R88.H0_H0 ;  /* 0x20000058ff587230 */ /* 0x000fe40000004100 */
[----:B------:R-:W-:Y:S01]  /*4fa0*/  FMUL.FTZ R92, R7, R92 ;  /* 0x0000005c075c7220 */ /* 0x000fe20000410000 */
[----:B------:R-:W-:Y:S01]  /*4fb0*/  HADD2.F32 R90, -RZ, R90.H0_H0 ;  /* 0x2000005aff5a7230 */ /* 0x000fe20000004100 */
[----:B------:R-:W-:Y:S01]  /*4fc0*/  SHF.R.U32.HI R35, RZ, 0x10, R35 ;  /* 0x00000010ff237819 */ /* 0x000fe20000011623 */
[-C--:B------:R-:W-:Y:S01]  /*4fd0*/  FMUL.FTZ R96, R34, R91.reuse ;  /* 0x0000005b22607220 */ /* 0x080fe20000410000 */
[----:B------:R-:W-:Y:S01]  /*4fe0*/  FMUL.FTZ R93, R13, R91 ;  /* 0x0000005b0d5d7220 */ /* 0x000fe20000410000 */
[-C--:B------:R-:W-:Y:S01]  /*4ff0*/  FFMA.FTZ R7, R7, R88.reuse, -R94 ;  /* 0x0000005807077223 */ /* 0x080fe2000001085e */
[----:B------:R-:W-:Y:S01]  /*5000*/  FFMA.FTZ R9, R15, R88, R92 ;  /* 0x000000580f097223 */ /* 0x000fe2000001005c */
[----:B------:R-:W-:Y:S01]  /*5010*/  FFMA.FTZ R88, R13, R90, R96 ;  /* 0x0000005a0d587223 */ /* 0x000fe20000010060 */
[----:B------:R-:W-:-:S02]  /*5020*/  HADD2.F32 R94, -RZ, R98.H0_H0 ;  /* 0x20000062ff5e7230 */ /* 0x000fc40000004100 */
[----:B------:R-:W-:Y:S01]  /*5030*/  FFMA.FTZ R34, R34, R90, -R93 ;  /* 0x0000005a22227223 */ /* 0x000fe2000001085d */
[--C-:B------:R-:W-:Y:S02]  /*5040*/  HADD2.F32 R15, -RZ, R89.reuse.H0_H0 ;  /* 0x20000059ff0f7230 */ /* 0x100fe40000004100 */
[----:B------:R-:W-:Y:S01]  /*5050*/  HADD2.F32 R89, -RZ, R89.H1_H1 ;  /* 0x30000059ff597230 */ /* 0x000fe20000004100 */
[----:B------:R-:W-:Y:S01]  /*5060*/  F2FP.F16.F32.PACK_AB R88, R88, R9 ;  /* 0x000000095858723e */ /* 0x000fe200000000ff */
[----:B------:R-:W-:Y:S02]  /*5070*/  HADD2.F32 R13, -RZ, R11.H0_H0 ;  /* 0x2000000bff0d7230 */ /* 0x000fe40000004100 */
[----:B------:R-:W-:Y:S01]  /*5080*/  FMUL.FTZ R96, R15, R94 ;  /* 0x0000005e0f607220 */ /* 0x000fe20000410000 */
[----:B------:R-:W-:Y:S01]  /*5090*/  HADD2.F32 R35, -RZ, R35.H0_H0 ;  /* 0x20000023ff237230 */ /* 0x000fe20000004100 */
[----:B------:R-:W-:Y:S01]  /*50a0*/  F2FP.F16.F32.PACK_AB R7, R34, R7 ;  /* 0x000000072207723e */ /* 0x000fe200000000ff */
[----:B------:R-:W-:-:S02]  /*50b0*/  HADD2.F32 R90, -RZ, R11.H1_H1 ;  /* 0x3000000bff5a7230 */ /* 0x000fc40000004100 */
[----:B------:R-:W-:Y:S01]  /*50c0*/  FMUL.FTZ R94, R13, R94 ;  /* 0x0000005e0d5e7220 */ /* 0x000fe20000410000 */
[----:B------:R-:W-:Y:S02]  /*50d0*/  HADD2.F32 R92, -RZ, R95.H0_H0 ;  /* 0x2000005fff5c7230 */ /* 0x000fe40000004100 */
[-C--:B------:R-:W-:Y:S01]  /*50e0*/  FMUL.FTZ R91, R89, R35.reuse ;  /* 0x00000023595b7220 */ /* 0x080fe20000410000 */
[----:B------:R-:W-:Y:S02]  /*50f0*/  HADD2.F32 R33, -RZ, R33.H0_H0 ;  /* 0x20000021ff217230 */ /* 0x000fe40000004100 */
[C---:B------:R-:W-:Y:S01]  /*5100*/  FMUL.FTZ R98, R90.reuse, R35 ;  /* 0x000000235a627220 */ /* 0x040fe20000410000 */
[----:B------:R-:W-:Y:S02]  /*5110*/  HADD2.F32 R35, -RZ, R4.H0_H0 ;  /* 0x20000004ff237230 */ /* 0x000fe40000004100 */
[-C--:B------:R-:W-:Y:S01]  /*5120*/  FFMA.FTZ R11, R13, R92.reuse, -R96 ;  /* 0x0000005c0d0b7223 */ /* 0x080fe20000010860 */
[----:B------:R-:W-:Y:S01]  /*5130*/  FFMA.FTZ R13, R15, R92, R94 ;  /* 0x0000005c0f0d7223 */ /* 0x000fe2000001005e */
[-C--:B------:R-:W-:Y:S01]  /*5140*/  FFMA.FTZ R90, R90, R33.reuse, -R91 ;  /* 0x000000215a5a7223 */ /* 0x080fe2000001085b */
[----:B------:R-:W-:Y:S01]  /*5150*/  FFMA.FTZ R92, R89, R33, R98 ;  /* 0x00000021595c7223 */ /* 0x000fe20000010062 */
[----:B------:R-:W-:Y:S01]  /*5160*/  HADD2.F32 R91, -RZ, R32.H0_H0 ;  /* 0x20000020ff5b7230 */ /* 0x000fe20000004100 */
[----:B------:R-:W-:Y:S01]  /*5170*/  MOV R9, R7 ;  /* 0x0000000700097202 */ /* 0x000fe20000000f00 */
[----:B------:R-:W-:Y:S01]  /*5180*/  HADD2.F32 R89, -RZ, R99.H0_H0 ;  /* 0x20000063ff597230 */ /* 0x000fe20000004100 */
[----:B------:R-:W-:Y:S01]  /*5190*/  F2FP.F16.F32.PACK_AB R11, R90, R11 ;  /* 0x0000000b5a0b723e */ /* 0x000fe200000000ff */
[----:B------:R-:W-:-:S02]  /*51a0*/  HADD2.F32 R32, -RZ, R12.H0_H0 ;  /* 0x2000000cff207230 */ /* 0x000fc40000004100 */
[----:B------:R-:W-:Y:S02]  /*51b0*/  HADD2.F32 R15, -RZ, R8.H0_H0 ;  /* 0x20000008ff0f7230 */ /* 0x000fe40000004100 */
[----:B------:R-:W-:Y:S02]  /*51c0*/  HADD2.F32 R33, -RZ, R95.H1_H1 ;  /* 0x3000005fff217230 */ /* 0x000fe40000004100 */
[-C--:B------:R-:W-:Y:S01]  /*51d0*/  FMUL.FTZ R4, R32, R89.reuse ;  /* 0x0000005920047220 */ /* 0x080fe20000410000 */
[----:B------:R-:W-:Y:S02]  /*51e0*/  HADD2.F32 R12, -RZ, R12.H1_H1 ;  /* 0x3000000cff0c7230 */ /* 0x000fe40000004100 */
[C---:B------:R-:W-:Y:S01]  /*51f0*/  FMUL.FTZ R93, R15.reuse, R89 ;  /* 0x000000590f5d7220 */ /* 0x040fe20000410000 */
[----:B------:R-:W-:Y:S02]  /*5200*/  HADD2.F32 R8, -RZ, R8.H1_H1 ;  /* 0x30000008ff087230 */ /* 0x000fe40000004100 */
[----:B------:R-:W-:Y:S01]  /*5210*/  FFMA.FTZ R89, R15, R33, -R4 ;  /* 0x000000210f597223 */ /* 0x000fe20000010804 */
[----:B------:R-:W-:-:S02]  /*5220*/  HADD2.F32 R15, -RZ, R87.H1_H1 ;  /* 0x30000057ff0f7230 */ /* 0x000fc40000004100 */
[----:B------:R-:W-:Y:S01]  /*5230*/  FFMA.FTZ R93, R32, R33, R93 ;  /* 0x00000021205d7223 */ /* 0x000fe2000001005d */
[----:B------:R-:W-:Y:S02]  /*5240*/  HADD2.F32 R33, -RZ, R6.H0_H0 ;  /* 0x20000006ff217230 */ /* 0x000fe40000004100 */
[-C--:B------:R-:W-:Y:S01]  /*5250*/  FMUL.FTZ R95, R12, R91.reuse ;  /* 0x0000005b0c5f7220 */ /* 0x080fe20000410000 */
[----:B------:R-:W-:Y:S02]  /*5260*/  HADD2.F32 R6, -RZ, R14.H0_H0 ;  /* 0x2000000eff067230 */ /* 0x000fe40000004100 */
[C---:B------:R-:W-:Y:S01]  /*5270*/  FMUL.FTZ R91, R8.reuse, R91 ;  /* 0x0000005b085b7220 */ /* 0x040fe20000410000 */
[----:B------:R-:W-:Y:S02]  /*5280*/  HADD2.F32 R87, -RZ, R87.H0_H0 ;  /* 0x20000057ff577230 */ /* 0x000fe40000004100 */
[----:B------:R-:W-:Y:S01]  /*5290*/  FFMA.FTZ R8, R8, R35, -R95 ;  /* 0x0000002308087223 */ /* 0x000fe2000001085f */
[----:B------:R-:W-:-:S02]  /*52a0*/  HADD2.F32 R4, -RZ, R10.H0_H0 ;  /* 0x2000000aff047230 */ /* 0x000fc40000004100 */
[----:B------:R-:W-:Y:S01]  /*52b0*/  FFMA.FTZ R12, R12, R35, R91 ;  /* 0x000000230c0c7223 */ /* 0x000fe2000001005b */
[----:B------:R-:W-:Y:S02]  /*52c0*/  HADD2.F32 R14, -RZ, R14.H1_H1 ;  /* 0x3000000eff0e7230 */ /* 0x000fe40000004100 */
[-C--:B------:R-:W-:Y:S01]  /*52d0*/  FMUL.FTZ R35, R6, R87.reuse ;  /* 0x0000005706237220 */ /* 0x080fe20000410000 */
[----:B------:R-:W-:Y:S02]  /*52e0*/  HADD2.F32 R10, -RZ, R10.H1_H1 ;  /* 0x3000000aff0a7230 */ /* 0x000fe40000004100 */
[----:B------:R-:W-:Y:S01]  /*52f0*/  FMUL.FTZ R87, R4, R87 ;  /* 0x0000005704577220 */ /* 0x000fe20000410000 */
[----:B------:R-:W-:Y:S02]  /*5300*/  HADD2.F32 R5, -RZ, R5.H0_H0 ;  /* 0x20000005ff057230 */ /* 0x000fe40000004100 */
[----:B------:R-:W-:Y:S01]  /*5310*/  FMUL.FTZ R91, R14, R33 ;  /* 0x000000210e5b7220 */ /* 0x000fe20000410000 */
[----:B------:R-:W-:Y:S01]  /*5320*/  FFMA.FTZ R35, R4, R15, -R35 ;  /* 0x0000000f04237223 */ /* 0x000fe20000010823 */
[----:B------:R-:W-:Y:S01]  /*5330*/  FMUL.FTZ R33, R10, R33 ;  /* 0x000000210a217220 */ /* 0x000fe20000410000 */
[----:B------:R-:W-:Y:S01]  /*5340*/  FFMA.FTZ R87, R6, R15, R87 ;  /* 0x0000000f06577223 */ /* 0x000fe20000010057 */
[----:B------:R-:W-:Y:S01]  /*5350*/  FFMA.FTZ R10, R10, R5, -R91 ;  /* 0x000000050a0a7223 */ /* 0x000fe2000001085b */
[----:B------:R-:W-:Y:S01]  /*5360*/  F2FP.F16.F32.PACK_AB R15, R92, R13 ;  /* 0x0000000d5c0f723e */ /* 0x000fe200000000ff */
[----:B------:R-:W-:Y:S01]  /*5370*/  FFMA.FTZ R14, R14, R5, R33 ;  /* 0x000000050e0e7223 */ /* 0x000fe20000010021 */
[----:B------:R-:W-:Y:S01]  /*5380*/  F2FP.F16.F32.PACK_AB R8, R8, R89 ;  /* 0x000000590808723e */ /* 0x000fe200000000ff */
[----:B------:R-:W-:Y:S01]  /*5390*/  IMAD.MOV.U32 R13, RZ, RZ, R88 ;  /* 0x000000ffff0d7224 */ /* 0x000fe200078e0058 */
[----:B------:R-:W-:-:S02]  /*53a0*/  F2FP.F16.F32.PACK_AB R12, R12, R93 ;  /* 0x0000005d0c0c723e */ /* 0x000fc400000000ff */
[----:B------:R-:W-:Y:S02]  /*53b0*/  F2FP.F16.F32.PACK_AB R10, R10, R35 ;  /* 0x000000230a0a723e */ /* 0x000fe400000000ff */
[----:B------:R-:W-:-:S07]  /*53c0*/  F2FP.F16.F32.PACK_AB R14, R14, R87 ;  /* 0x000000570e0e723e */ /* 0x000fce00000000ff */
.L_x_3897:
[----:B------:R-:W-:Y:S05]  /*53d0*/  BSYNC B2 ;  /* 0x0000000000027941 */ /* 0x000fea0003800000 */
.L_x_3896:
[----:B--2---:R4:W-:Y:S04]  /*53e0*/  ST.E.128 desc[UR44][R70.64], R8 ;  /* 0x0000000846007985 */ /* 0x0049e8000c101d2c */
[----:B---3--:R4:W-:Y:S02]  /*53f0*/  @!P5 ST.E.128 desc[UR44][R72.64], R12 ;  /* 0x0000000c4800d985 */ /* 0x0089e4000c101d2c */
.L_x_3895:
[----:B------:R-:W-:Y:S05]  /*5400*/  BSYNC B1 ;  /* 0x0000000000017941 */ /* 0x000fea0003800000 */
.L_x_3894:
[----:B------:R-:W-:-:S03]  /*5410*/  UMOV UR4, 0xffffffff ;  /* 0xffffffff00047882 */ /* 0x000fc60000000000 */
[----:B------:R-:W-:Y:S05]  /*5420*/  BRA.DIV UR4, `(.L_x_3898) ;  /* 0x0000035a04c07947 */ /* 0x000fea000b800000 */
[----:B-1----:R-:W1:Y:S04]  /*5430*/  SHFL.IDX PT, R80, R80, 0x1, 0x1c1f ;  /* 0x003c1f0050507f89 */ /* 0x002e6800000e0000 */
[----:B----4-:R4:W0:Y:S02]  /*5440*/  SHFL.IDX PT, R14, R79, 0x1, 0x1c1f ;  /* 0x003c1f004f0e7f89 */ /* 0x01082400000e0000 */
.L_x_4249:
[----:B------:R-:W-:Y:S01]  /*5450*/  ISETP.GE.OR P0, PT, R175, R78, P0 ;  /* 0x0000004eaf00720c */ /* 0x000fe20000706670 */
[----:B0-----:R-:W-:Y:S02]  /*5460*/  IMAD.MOV.U32 R12, RZ, RZ, R14 ;  /* 0x000000ffff0c7224 */ /* 0x001fe400078e000e */
[----:B-1----:R-:W-:-:S10]  /*5470*/  IMAD.MOV.U32 R13, RZ, RZ, R80 ;  /* 0x000000ffff0d7224 */ /* 0x002fd400078e0050 */
[----:B------:R-:W-:Y:S05]  /*5480*/  @P0 BRA `(.L_x_3881) ;  /* 0x0000000800cc0947 */ /* 0x000fea0003800000 */
[----:B------:R-:W0:Y:S01]  /*5490*/  LDC R32, c[0x0][0x2f4] ;  /* 0x0000bd00ff207b82 */ /* 0x000e220000000800 */
[----:B------:R-:W-:Y:S01]  /*54a0*/  IMAD.SHL.U32 R15, R65, 0x8, RZ ;  /* 0x00000008410f7824 */ /* 0x000fe200078e00ff */
[----:B------:R-:W-:Y:S03]  /*54b0*/  BSSY B1, `(.L_x_3899) ;  /* 0x0000068000017945 */ /* 0x000fe60003800000 */
[----:B------:R-:W-:-:S04]  /*54c0*/  IMAD.WIDE R14, R15, 0x2, R12 ;  /* 0x000000020f0e7825 */ /* 0x000fc800078e020c */
[----:B0-----:R-:W-:-:S05]  /*54d0*/  @P1 IMAD.IADD R81, R32, 0x1, -R81 ;  /* 0x0000000120511824 */ /* 0x001fca00078e0a51 */
[----:B------:R-:W-:-:S04]  /*54e0*/  SHF.R.S32.HI R4, RZ, 0x1f, R81 ;  /* 0x0000001fff047819 */ /* 0x000fc80000011451 */
[----:B------:R-:W-:-:S04]  /*54f0*/  LEA.HI R4, R4, R81, RZ, 0x4 ;  /* 0x0000005104047211 */ /* 0x000fc800078f20ff */
[----:B------:R-:W-:-:S05]  /*5500*/  LEA.HI.SX32 R4, R4, R65, 0x1c ;  /* 0x0000004104047211 */ /* 0x000fca00078fe2ff */
[----:B------:R-:W-:-:S05]  /*5510*/  IMAD.SHL.U32 R33, R4, 0x8, RZ ;  /* 0x0000000804217824 */ /* 0x000fca00078e00ff */
[----:B------:R-:W-:-:S04]  /*5520*/  LOP3.LUT R4, R206, 0x38, R33, 0xf8, !PT ;  /* 0x00000038ce047812 */ /* 0x000fc800078ef821 */
[----:B------:R-:W-:-:S05]  /*5530*/  LOP3.LUT R5, R4, R207, RZ, 0x3c, !PT ;  /* 0x000000cf04057212 */ /* 0x000fca00078e3cff */
[----:B------:R-:W-:Y:S02]  /*5540*/  IMAD.IADD R4, R208, 0x1, R5 ;  /* 0x00000001d0047824 */ /* 0x000fe400078e0205 */
[C---:B------:R-:W-:Y:S02]  /*5550*/  IMAD R5, R153.reuse, 0x1800, R67 ;  /* 0x0000180099057824 */ /* 0x040fe400078e0243 */
[----:B------:R-:W-:Y:S02]  /*5560*/  IMAD R7, R153, 0x1800, R4 ;  /* 0x0000180099077824 */ /* 0x000fe400078e0204 */
[--C-:B------:R-:W-:Y:S02]  /*5570*/  IMAD R5, R5, 0x2, R2.reuse ;  /* 0x0000000205057824 */ /* 0x100fe400078e0202 */
[----:B------:R-:W-:-:S04]  /*5580*/  IMAD R8, R7, 0x2, R2 ;  /* 0x0000000207087824 */ /* 0x000fc800078e0202 */
[----:B------:R-:W0:Y:S04]  /*5590*/  LDS.128 R4, [R5+0x1c400] ;  /* 0x01c4000005047984 */ /* 0x000e280000000c00 */
[----:B------:R-:W1:Y:S01]  /*55a0*/  LDS.128 R8, [R8+0x1c400] ;  /* 0x01c4000008087984 */ /* 0x000e620000000c00 */
[----:B------:R-:W-:Y:S05]  /*55b0*/  @P4 BRA `(.L_x_3900) ;  /* 0x00000004005c4947 */ /* 0x000fea0003800000 */
[----:B------:R-:W-:Y:S01]  /*55c0*/  SHF.R.U64 R34, R38, 0x10, R39 ;  /* 0x0000001026227819 */ /* 0x000fe20000001227 */
[----:B0-----:R-:W-:Y:S01]  /*55d0*/  IMAD.MOV.U32 R38, RZ, RZ, R4 ;  /* 0x000000ffff267224 */ /* 0x001fe200078e0004 */
[----:B------:R-:W-:Y:S01]  /*55e0*/  SHF.R.U32.HI R70, RZ, 0x10, R41 ;  /* 0x00000010ff467819 */ /* 0x000fe20000011629 */
[----:B-1----:R-:W-:Y:S01]  /*55f0*/  IMAD.MOV.U32 R4, RZ, RZ, R9 ;  /* 0x000000ffff047224 */ /* 0x002fe200078e0009 */
[----:B------:R-:W-:Y:S01]  /*5600*/  SHF.R.U64 R36, R36, 0x10, R37 ;  /* 0x0000001024247819 */ /* 0x000fe20000001225 */
[----:B------:R-:W-:Y:S01]  /*5610*/  IMAD.MOV.U32 R9, RZ, RZ, R7 ;  /* 0x000000ffff097224 */ /* 0x000fe200078e0007 */
[----:B---3--:R-:W-:Y:S01]  /*5620*/  SHF.R.U32.HI R72, RZ, 0x10, R37 ;  /* 0x00000010ff487819 */ /* 0x008fe20000011625 */
[----:B------:R-:W-:Y:S01]  /*5630*/  HADD2.F32 R70, -RZ, R70.H0_H0 ;  /* 0x20000046ff467230 */ /* 0x000fe20000004100 */
[----:B------:R-:W-:Y:S01]  /*5640*/  SHF.R.U64 R37, R40, 0x10, R41 ;  /* 0x0000001028257819 */ /* 0x000fe20000001229 */
[----:B------:R-:W-:Y:S01]  /*5650*/  IMAD.MOV.U32 R40, RZ, RZ, R11 ;  /* 0x000000ffff287224 */ /* 0x000fe200078e000b */
[----:B--2---:R-:W-:Y:S01]  /*5660*/  SHF.R.U32.HI R73, RZ, 0x10, R39 ;  /* 0x00000010ff497819 */ /* 0x004fe20000011627 */
[----:B------:R-:W-:Y:S01]  /*5670*/  IMAD.MOV.U32 R39, RZ, RZ, R8 ;  /* 0x000000ffff277224 */ /* 0x000fe200078e0008 */
[--C-:B------:R-:W-:Y:S01]  /*5680*/  SHF.R.U64 R35, R42, 0x10, R43.reuse ;  /* 0x000000102a237819 */ /* 0x100fe2000000122b */
[----:B------:R-:W-:Y:S01]  /*5690*/  HADD2.F32 R8, -RZ, R4.H0_H0 ;  /* 0x20000004ff087230 */ /* 0x000fe20000004100 */
[----:B------:R-:W-:Y:S01]  /*56a0*/  SHF.R.U32.HI R71, RZ, 0x10, R43 ;  /* 0x00000010ff477819 */ /* 0x000fe2000001162b */
[----:B------:R-:W-:-:S02]  /*56b0*/  HADD2.F32 R43, -RZ, R86.H1_H1 ;  /* 0x30000056ff2b7230 */ /* 0x000fc40000004100 */
[----:B------:R-:W-:Y:S02]  /*56c0*/  HADD2.F32 R11, -RZ, R4.H1_H1 ;  /* 0x30000004ff0b7230 */ /* 0x000fe40000004100 */
[--C-:B------:R-:W-:Y:S02]  /*56d0*/  HADD2.F32 R4, -RZ, R5.reuse.H0_H0 ;  /* 0x20000005ff047230 */ /* 0x100fe40000004100 */
[----:B------:R-:W-:Y:S02]  /*56e0*/  HADD2.F32 R7, -RZ, R5.H1_H1 ;  /* 0x30000005ff077230 */ /* 0x000fe40000004100 */
[-C--:B------:R-:W-:Y:S01]  /*56f0*/  FMUL.FTZ R5, R8, R43.reuse ;  /* 0x0000002b08057220 */ /* 0x080fe20000410000 */
[----:B------:R-:W-:Y:S02]  /*5700*/  HADD2.F32 R41, -RZ, R86.H0_H0 ;  /* 0x20000056ff297230 */ /* 0x000fe40000004100 */
[----:B------:R-:W-:Y:S01]  /*5710*/  FMUL.FTZ R43, R4, R43 ;  /* 0x0000002b042b7220 */ /* 0x000fe20000410000 */
[----:B------:R-:W-:-:S02]  /*5720*/  HADD2.F32 R42, -RZ, R72.H0_H0 ;  /* 0x20000048ff2a7230 */ /* 0x000fc40000004100 */
[-C--:B------:R-:W-:Y:S01]  /*5730*/  FMUL.FTZ R72, R11, R70.reuse ;  /* 0x000000460b487220 */ /* 0x080fe20000410000 */
[----:B------:R-:W-:Y:S01]  /*5740*/  FMUL.FTZ R70, R7, R70 ;  /* 0x0000004607467220 */ /* 0x000fe20000410000 */
[-C--:B------:R-:W-:Y:S01]  /*5750*/  FFMA.FTZ R4, R4, R41.reuse, -R5 ;  /* 0x0000002904047223 */ /* 0x080fe20000010805 */
[----:B------:R-:W-:Y:S01]  /*5760*/  FFMA.FTZ R5, R8, R41, R43 ;  /* 0x0000002908057223 */ /* 0x000fe2000001002b */
[----:B------:R-:W-:Y:S02]  /*5770*/  HADD2.F32 R41, -RZ, R40.H0_H0 ;  /* 0x20000028ff297230 */ /* 0x000fe40000004100 */
[-C--:B------:R-:W-:Y:S01]  /*5780*/  FFMA.FTZ R8, R11, R42.reuse, R70 ;  /* 0x0000002a0b087223 */ /* 0x080fe20000010046 */
[----:B------:R-:W-:Y:S02]  /*5790*/  HADD2.F32 R70, -RZ, R85.H0_H0 ;  /* 0x20000055ff467230 */ /* 0x000fe40000004100 */
[----:B------:R-:W-:Y:S01]  /*57a0*/  FFMA.FTZ R7, R7, R42, -R72 ;  /* 0x0000002a07077223 */ /* 0x000fe20000010848 */
[----:B------:R-:W-:-:S02]  /*57b0*/  HADD2.F32 R11, -RZ, R9.H0_H0 ;  /* 0x20000009ff0b7230 */ /* 0x000fc40000004100 */
[----:B------:R-:W-:Y:S02]  /*57c0*/  HADD2.F32 R40, -RZ, R40.H1_H1 ;  /* 0x30000028ff287230 */ /* 0x000fe40000004100 */
[-C--:B------:R-:W-:Y:S01]  /*57d0*/  FMUL.FTZ R72, R41, R70.reuse ;  /* 0x0000004629487220 */ /* 0x080fe20000410000 */
[----:B------:R-:W-:Y:S02]  /*57e0*/  HADD2.F32 R71, -RZ, R71.H0_H0 ;  /* 0x20000047ff477230 */ /* 0x000fe40000004100 */
[----:B------:R-:W-:Y:S01]  /*57f0*/  FMUL.FTZ R70, R11, R70 ;  /* 0x000000460b467220 */ /* 0x000fe20000410000 */
[----:B------:R-:W-:Y:S01]  /*5800*/  HADD2.F32 R9, -RZ, R9.H1_H1 ;  /* 0x30000009ff097230 */ /* 0x000fe20000004100 */
[----:B------:R-:W-:Y:S01]  /*5810*/  F2FP.F16.F32.PACK_AB R7, R7, R4 ;  /* 0x000000040707723e */ /* 0x000fe200000000ff */
[----:B------:R-:W-:Y:S02]  /*5820*/  HADD2.F32 R42, -RZ, R83.H1_H1 ;  /* 0x30000053ff2a7230 */ /* 0x000fe40000004100 */
[----:B------:R-:W-:Y:S01]  /*5830*/  FMUL.FTZ R80, R40, R71 ;  /* 0x0000004728507220 */ /* 0x000fe20000410000 */
[----:B------:R-:W-:-:S02]  /*5840*/  HADD2.F32 R43, -RZ, R73.H0_H0 ;  /* 0x20000049ff2b7230 */ /* 0x000fc40000004100 */
[----:B----4-:R-:W-:Y:S01]  /*5850*/  FMUL.FTZ R79, R9, R71 ;  /* 0x00000047094f7220 */ /* 0x010fe20000410000 */
[----:B------:R-:W-:Y:S02]  /*5860*/  HADD2.F32 R37, -RZ, R37.H0_H0 ;  /* 0x20000025ff257230 */ /* 0x000fe40000004100 */
[-C--:B------:R-:W-:Y:S01]  /*5870*/  FFMA.FTZ R71, R11, R42.reuse, -R72 ;  /* 0x0000002a0b477223 */ /* 0x080fe20000010848 */
[----:B------:R-:W-:Y:S01]  /*5880*/  FFMA.FTZ R73, R41, R42, R70 ;  /* 0x0000002a29497223 */ /* 0x000fe20000010046 */
[-C--:B------:R-:W-:Y:S01]  /*5890*/  FFMA.FTZ R80, R9, R43.reuse, -R80 ;  /* 0x0000002b09507223 */ /* 0x080fe20000010850 */
[----:B------:R-:W-:Y:S02]  /*58a0*/  HADD2.F32 R42, -RZ, R85.H1_H1 ;  /* 0x30000055ff2a7230 */ /* 0x000fe40000004100 */
[----:B------:R-:W-:Y:S01]  /*58b0*/  FFMA.FTZ R86, R40, R43, R79 ;  /* 0x0000002b28567223 */ /* 0x000fe2000001004f */
[----:B------:R-:W-:Y:S02]  /*58c0*/  HADD2.F32 R11, -RZ, R39.H0_H0 ;  /* 0x20000027ff0b7230 */ /* 0x000fe40000004100 */
[----:B------:R-:W-:Y:S01]  /*58d0*/  HADD2.F32 R9, -RZ, R38.H0_H0 ;  /* 0x20000026ff097230 */ /* 0x000fe20000004100 */
[----:B------:R-:W-:Y:S01]  /*58e0*/  F2FP.F16.F32.PACK_AB R71, R80, R71 ;  /* 0x000000475047723e */ /* 0x000fe200000000ff */
[----:B------:R-:W-:-:S02]  /*58f0*/  HADD2.F32 R40, -RZ, R84.H0_H0 ;  /* 0x20000054ff287230 */ /* 0x000fc40000004100 */
[-C--:B------:R-:W-:Y:S01]  /*5900*/  FMUL.FTZ R70, R11, R42.reuse ;  /* 0x0000002a0b467220 */ /* 0x080fe20000410000 */
[----:B------:R-:W-:Y:S02]  /*5910*/  HADD2.F32 R39, -RZ, R39.H1_H1 ;  /* 0x30000027ff277230 */ /* 0x000fe40000004100 */
[C---:B------:R-:W-:Y:S01]  /*5920*/  FMUL.FTZ R42, R9.reuse, R42 ;  /* 0x0000002a092a7220 */ /* 0x040fe20000410000 */
[----:B------:R-:W-:Y:S02]  /*5930*/  HADD2.F32 R38, -RZ, R38.H1_H1 ;  /* 0x30000026ff267230 */ /* 0x000fe40000004100 */
[-C--:B------:R-:W-:Y:S01]  /*5940*/  FFMA.FTZ R70, R9, R40.reuse, -R70 ;  /* 0x0000002809467223 */ /* 0x080fe20000010846 */
[----:B------:R-:W-:Y:S02]  /*5950*/  HADD2.F32 R36, -RZ, R36.H0_H0 ;  /* 0x20000024ff247230 */ /* 0x000fe40000004100 */
[----:B------:R-:W-:Y:S01]  /*5960*/  FFMA.FTZ R42, R11, R40, R42 ;  /* 0x000000280b2a7223 */ /* 0x000fe2000001002a */
[-C--:B------:R-:W-:Y:S01]  /*5970*/  FMUL.FTZ R41, R39, R37.reuse ;  /* 0x0000002527297220 */ /* 0x080fe20000410000 */
[----:B------:R-:W-:Y:S01]  /*5980*/  FMUL.FTZ R72, R38, R37 ;  /* 0x0000002526487220 */ /* 0x000fe20000410000 */
[----:B------:R-:W-:-:S02]  /*5990*/  HADD2.F32 R11, -RZ, R10.H0_H0 ;  /* 0x2000000aff0b7230 */ /* 0x000fc40000004100 */
[----:B------:R-:W-:Y:S02]  /*59a0*/  HADD2.F32 R84, -RZ, R84.H1_H1 ;  /* 0x30000054ff547230 */ /* 0x000fe40000004100 */
[-C--:B------:R-:W-:Y:S01]  /*59b0*/  FFMA.FTZ R41, R38, R36.reuse, -R41 ;  /* 0x0000002426297223 */ /* 0x080fe20000010829 */
[----:B------:R-:W-:Y:S02]  /*59c0*/  HADD2.F32 R37, -RZ, R35.H0_H0 ;  /* 0x20000023ff257230 */ /* 0x000fe40000004100 */
[----:B------:R-:W-:Y:S01]  /*59d0*/  FFMA.FTZ R39, R39, R36, R72 ;  /* 0x0000002427277223 */ /* 0x000fe20000010048 */
[----:B------:R-:W-:Y:S02]  /*59e0*/  HADD2.F32 R9, -RZ, R6.H0_H0 ;  /* 0x20000006ff097230 */ /* 0x000fe40000004100 */
[----:B------:R-:W-:Y:S01]  /*59f0*/  HADD2.F32 R10, -RZ, R10.H1_H1 ;  /* 0x3000000aff0a7230 */ /* 0x000fe20000004100 */
[----:B------:R-:W-:Y:S01]  /*5a00*/  F2FP.F16.F32.PACK_AB R4, R41, R70 ;  /* 0x000000462904723e */ /* 0x000fe200000000ff */
[----:B------:R-:W-:-:S02]  /*5a10*/  HADD2.F32 R6, -RZ, R6.H1_H1 ;  /* 0x30000006ff067230 */ /* 0x000fc40000004100 */
[----:B------:R-:W-:Y:S02]  /*5a20*/  HADD2.F32 R35, -RZ, R34.H0_H0 ;  /* 0x20000022ff237230 */ /* 0x000fe40000004100 */
[-C--:B------:R-:W-:Y:S01]  /*5a30*/  FMUL.FTZ R34, R11, R84.reuse ;  /* 0x000000540b227220 */ /* 0x080fe20000410000 */
[----:B------:R-:W-:Y:S02]  /*5a40*/  HADD2.F32 R36, -RZ, R83.H0_H0 ;  /* 0x20000053ff247230 */ /* 0x000fe40000004100 */
[-C--:B------:R-:W-:Y:S01]  /*5a50*/  FMUL.FTZ R43, R10, R37.reuse ;  /* 0x000000250a2b7220 */ /* 0x080fe20000410000 */
[C---:B------:R-:W-:Y:S01]  /*5a60*/  FMUL.FTZ R84, R9.reuse, R84 ;  /* 0x0000005409547220 */ /* 0x040fe20000410000 */
[C---:B------:R-:W-:Y:S01]  /*5a70*/  FMUL.FTZ R37, R6.reuse, R37 ;  /* 0x0000002506257220 */ /* 0x040fe20000410000 */
[-C--:B------:R-:W-:Y:S02]  /*5a80*/  FFMA.FTZ R34, R9, R36.reuse, -R34 ;  /* 0x0000002409227223 */ /* 0x080fe40000010822 */
[----:B------:R-:W-:Y:S01]  /*5a90*/  FFMA.FTZ R84, R11, R36, R84 ;  /* 0x000000240b547223 */ /* 0x000fe20000010054 */
[-C--:B------:R-:W-:Y:S01]  /*5aa0*/  FFMA.FTZ R43, R6, R35.reuse, -R43 ;  /* 0x00000023062b7223 */ /* 0x080fe2000001082b */
[----:B------:R-:W-:Y:S01]  /*5ab0*/  FFMA.FTZ R37, R10, R35, R37 ;  /* 0x000000230a257223 */ /* 0x000fe20000010025 */
[----:B------:R-:W-:Y:S01]  /*5ac0*/  F2FP.F16.F32.PACK_AB R9, R8, R5 ;  /* 0x000000050809723e */ /* 0x000fe200000000ff */
[----:B------:R-:W-:Y:S01]  /*5ad0*/  IMAD.MOV.U32 R5, RZ, RZ, R7 ;  /* 0x000000ffff057224 */ /* 0x000fe200078e0007 */
[----:B------:R-:W-:Y:S01]  /*5ae0*/  F2FP.F16.F32.PACK_AB R11, R86, R73 ;  /* 0x00000049560b723e */ /* 0x000fe200000000ff */
[----:B------:R-:W-:Y:S01]  /*5af0*/  IMAD.MOV.U32 R7, RZ, RZ, R71 ;  /* 0x000000ffff077224 */ /* 0x000fe200078e0047 */
[----:B------:R-:W-:-:S02]  /*5b00*/  F2FP.F16.F32.PACK_AB R8, R39, R42 ;  /* 0x0000002a2708723e */ /* 0x000fc400000000ff */
[----:B------:R-:W-:Y:S02]  /*5b10*/  F2FP.F16.F32.PACK_AB R6, R43, R34 ;  /* 0x000000222b06723e */ /* 0x000fe400000000ff */
[----:B------:R-:W-:-:S07]  /*5b20*/  F2FP.F16.F32.PACK_AB R10, R37, R84 ;  /* 0x00000054250a723e */ /* 0x000fce00000000ff */
.L_x_3900:
[----:B------:R-:W-:Y:S05]  /*5b30*/  BSYNC B1 ;  /* 0x0000000000017941 */ /* 0x000fea0003800000 */
.L_x_3899:
[----:B0-----:R0:W-:Y:S01]  /*5b40*/  ST.E.128 desc[UR44][R14.64], R4 ;  /* 0x000000040e007985 */ /* 0x0011e2000c101d2c */
[----:B------:R-:W-:-:S13]  /*5b50*/  ISETP.GE.AND P0, PT, R33, R32, PT ;  /* 0x000000202100720c */ /* 0x000fda0003f06270 */
[----:B------:R-:W-:Y:S05]  /*5b60*/  @P0 BRA `(.L_x_3881) ;  /* 0x0000000400140947 */ /* 0x000fea0003800000 */
[----:B------:R-:W-:-:S05]  /*5b70*/  IMAD.WIDE R12, R33, 0x2, R12 ;  /* 0x00000002210c7825 */ /* 0x000fca00078e020c */
[----:B-1----:R1:W-:Y:S01]  /*5b80*/  ST.E.128 desc[UR44][R12.64], R8 ;  /* 0x000000080c007985 */ /* 0x0023e2000c101d2c */
[----:B------:R-:W-:Y:S05]  /*5b90*/  BRA `(.L_x_3881) ;  /* 0x0000000400087947 */ /* 0x000fea0003800000 */
.L_x_3862:
[----:B------:R-:W-:-:S13]  /*5ba0*/  ISETP.NE.AND P3, PT, R58, 0x3, PT ;  /* 0x000000033a00780c */ /* 0x000fda0003f65270 */
[----:B------:R-:W-:Y:S05]  /*5bb0*/  @!P3 BRA `(.L_x_3901) ;  /* 0x000000000004b947 */ /* 0x000fea0003800000 */
[----:B------:R-:W-:Y:S01]  /*5bc0*/  BPT.TRAP 0x1 ;  /* 0x000000040000795c */ /* 0x000fe20000300000 */
.L_x_3901:
[----:B------:R-:W-:Y:S01]  /*5bd0*/  LEA R69, R153, R2, 0x3 ;  /* 0x0000000299457211 */ /* 0x000fe200078e18ff */
[----:B------:R-:W-:Y:S01]  /*5be0*/  BSSY B1, `(.L_x_3902) ;  /* 0x0000005000017945 */ /* 0x000fe20003800000 */
[----:B------:R-:W-:Y:S02]  /*5bf0*/  SHF.L.U32 R82, R159, 0x1f, RZ ;  /* 0x0000001f9f527819 */ /* 0x000fe400000006ff */
[----:B------:R-:W-:Y:S02]  /*5c00*/  SHF.R.S32.HI R76, RZ, 0x1f, R75 ;  /* 0x0000001fff4c7819 */ /* 0x000fe4000001144b */
[----:B------:R-:W0:Y:S02]  /*5c10*/  SYNCS.PHASECHK.TRANS64.TRYWAIT P0, [R69+URZ+0x32490], R82 ;  /* 0x03249052450075a7 */ /* 0x000e24000800017f */
[----:B0-----:R-:W-:Y:S05]  /*5c20*/  @!P0 BRA `(.L_x_3903) ;  /* 0x0000035400088947 */ /* 0x001fea0003800000 */
.L_x_4250:
[----:B------:R-:W-:Y:S05]  /*5c30*/  BSYNC B1 ;  /* 0x0000000000017941 */ /* 0x000fea0003800000 */
.L_x_3902:
        /* <DEDUP_REMOVED lines=17> */
[----:B------:R-:W-:Y:S02]  /*5d50*/  UMOV UR4, 0xffffffff ;  /* 0xffffffff00047882 */ /* 0x000fe40000000000 */
[----:B------:R-:W-:Y:S01]  /*5d60*/  ISETP.GE.AND P0, PT, R34, 0x1, PT ;  /* 0x000000012200780c */ /* 0x000fe20003f06270 */
[----:B------:R-:W-:Y:S01]  /*5d70*/  IMAD R5, R156, UR5, R5 ;  /* 0x000000059c057c24 */ /* 0x000fe2000f8e0205 */
[----:B------:R-:W-:-:S04]  /*5d80*/  LEA R10, P4, R4, UR6, 0x1 ;  /* 0x00000006040a7c11 */ /* 0x000fc8000f8808ff */
[----:B------:R-:W-:Y:S01]  /*5d90*/  LEA.HI.X R32, R4, UR7, R5, 0x1, P4 ;  /* 0x0000000704207c11 */ /* 0x000fe2000a0f0c05 */
[----:B------:R-:W-:Y:S08]  /*5da0*/  BRA.DIV UR4, `(.L_x_3904) ;  /* 0x0000035204bc7947 */ /* 0x000ff0000b800000 */
[----:B------:R1:W2:Y:S04]  /*5db0*/  SHFL.IDX PT, R33, R32, RZ, 0x1c1f ;  /* 0x001c1fff20217589 */ /* 0x0002a800000e0000 */
[----:B------:R1:W3:Y:S02]  /*5dc0*/  SHFL.IDX PT, R14, R10, RZ, 0x1c1f ;  /* 0x001c1fff0a0e7589 */ /* 0x0002e400000e0000 */
.L_x_4254:
[----:B------:R-:W-:Y:S04]  /*5dd0*/  BSSY B1, `(.L_x_3905) ;  /* 0x000000d000017945 */ /* 0x000fe80003800000 */
[----:B------:R-:W-:Y:S05]  /*5de0*/  @!P0 BRA `(.L_x_3906) ;  /* 0x00000000002c8947 */ /* 0x000fea0003800000 */
[----:B------:R-:W-:Y:S02]  /*5df0*/  ULDC UR4, c[0x0][0x2f4] ;  /* 0x0000bd0000047ab9 */ /* 0x000fe40000000800 */
[----:B------:R-:W-:Y:S02]  /*5e00*/  ISETP.GE.AND P4, PT, R22, UR4, PT ;  /* 0x0000000416007c0c */ /* 0x000fe4000bf86270 */
[----:B------:R-:W-:-:S11]  /*5e10*/  ISETP.GE.AND P0, PT, R152, UR4, PT ;  /* 0x0000000498007c0c */ /* 0x000fd6000bf06270 */
[----:B------:R-:W4:Y:S01]  /*5e20*/  @!P4 LDS.128 R4, [R84] ;  /* 0x000000005404c984 */ /* 0x000f220000000c00 */
[----:B---3--:R-:W-:-:S04]  /*5e30*/  @!P4 LEA R8, P5, R22, R14, 0x1 ;  /* 0x0000000e1608c211 */ /* 0x008fc800078a08ff */
[----:B--2---:R-:W-:-:S05]  /*5e40*/  @!P4 LEA.HI.X R9, R22, R33, R23, 0x1, P5 ;  /* 0x000000211609c211 */ /* 0x004fca00028f0c17 */
[----:B----4-:R2:W-:Y:S04]  /*5e50*/  @!P4 ST.E.128 desc[UR44][R8.64], R4 ;  /* 0x000000040800c985 */ /* 0x0105e8000c101d2c */
[----:B------:R-:W3:Y:S01]  /*5e60*/  @!P0 LDS.128 R4, [R83] ;  /* 0x0000000053048984 */ /* 0x000ee20000000c00 */
[----:B--2---:R-:W-:-:S04]  /*5e70*/  @!P0 LEA R8, P4, R152, R14, 0x1 ;  /* 0x0000000e98088211 */ /* 0x004fc800078808ff */
[----:B------:R-:W-:-:S05]  /*5e80*/  @!P0 LEA.HI.X R9, R152, R33, R157, 0x1, P4 ;  /* 0x0000002198098211 */ /* 0x000fca00020f0c9d */
[----:B---3--:R4:W-:Y:S04]  /*5e90*/  @!P0 ST.E.128 desc[UR44][R8.64], R4 ;  /* 0x0000000408008985 */ /* 0x0089e8000c101d2c */
.L_x_3906:
[----:B------:R-:W-:Y:S05]  /*5ea0*/  BSYNC B1 ;  /* 0x0000000000017941 */ /* 0x000fea0003800000 */
.L_x_3905:
[----:B------:R-:W-:-:S03]  /*5eb0*/  UMOV UR4, 0xffffffff ;  /* 0xffffffff00047882 */ /* 0x000fc60000000000 */
[----:B------:R-:W-:Y:S05]  /*5ec0*/  BRA.DIV UR4, `(.L_x_3907) ;  /* 0x0000035204bc7947 */ /* 0x000fea000b800000 */
[----:B--2---:R2:W0:Y:S04]  /*5ed0*/  SHFL.IDX PT, R33, R32, 0x1, 0x1c1f ;  /* 0x003c1f0020217f89 */ /* 0x00442800000e0000 */
[----:B---3--:R2:W3:Y:S02]  /*5ee0*/  SHFL.IDX PT, R14, R10, 0x1, 0x1c1f ;  /* 0x003c1f000a0e7f89 */ /* 0x0084e400000e0000 */
.L_x_4258:
[----:B------:R-:W-:-:S13]  /*5ef0*/  ISETP.GE.AND P0, PT, R34, 0x41, PT ;  /* 0x000000412200780c */ /* 0x000fda0003f06270 */
[----:B------:R-:W-:Y:S05]  /*5f00*/  @!P0 BRA `(.L_x_3881) ;  /* 0x00000000002c8947 */ /* 0x000fea0003800000 */
[----:B------:R-:W-:Y:S02]  /*5f10*/  ULDC UR4, c[0x0][0x2f4] ;  /* 0x0000bd0000047ab9 */ /* 0x000fe40000000800 */
[----:B------:R-:W-:Y:S02]  /*5f20*/  ISETP.GE.AND P5, PT, R22, UR4, PT ;  /* 0x0000000416007c0c */ /* 0x000fe4000bfa6270 */
[----:B------:R-:W-:-:S11]  /*5f30*/  ISETP.GE.AND P0, PT, R152, UR4, PT ;  /* 0x0000000498007c0c */ /* 0x000fd6000bf06270 */
[----:B----4-:R-:W4:Y:S01]  /*5f40*/  @!P5 LDS.128 R4, [R84+0x2000] ;  /* 0x002000005404d984 */ /* 0x010f220000000c00 */
[----:B---3--:R-:W-:-:S04]  /*5f50*/  @!P5 LEA R8, P4, R22, R14, 0x1 ;  /* 0x0000000e1608d211 */ /* 0x008fc800078808ff */
[----:B0-----:R-:W-:-:S05]  /*5f60*/  @!P5 LEA.HI.X R9, R22, R33, R23, 0x1, P4 ;  /* 0x000000211609d211 */ /* 0x001fca00020f0c17 */
[----:B----4-:R0:W-:Y:S04]  /*5f70*/  @!P5 ST.E.128 desc[UR44][R8.64], R4 ;  /* 0x000000040800d985 */ /* 0x0101e8000c101d2c */
[----:B------:R-:W3:Y:S01]  /*5f80*/  @!P0 LDS.128 R4, [R83+0x2000] ;  /* 0x0020000053048984 */ /* 0x000ee20000000c00 */
[----:B0-----:R-:W-:-:S04]  /*5f90*/  @!P0 LEA R8, P4, R152, R14, 0x1 ;  /* 0x0000000e98088211 */ /* 0x001fc800078808ff */
[----:B------:R-:W-:-:S05]  /*5fa0*/  @!P0 LEA.HI.X R9, R152, R33, R157, 0x1, P4 ;  /* 0x0000002198098211 */ /* 0x000fca00020f0c9d */
[----:B---3--:R0:W-:Y:S04]  /*5fb0*/  @!P0 ST.E.128 desc[UR44][R8.64], R4 ;  /* 0x0000000408008985 */ /* 0x0081e8000c101d2c */
.L_x_3881:
[----:B------:R-:W-:Y:S05]  /*5fc0*/  BSYNC B0 ;  /* 0x0000000000007941 */ /* 0x000fea0003800000 */
.L_x_3861:
[----:B0---4-:R-:W0:Y:S01]  /*5fd0*/  S2R R4, SR_TID.X ;  /* 0x0000000000047919 */ /* 0x011e220000002100 */
[----:B------:R-:W-:Y:S01]  /*5fe0*/  @!PT LDS RZ, [RZ] ;  /* 0x00000000fffff984 */ /* 0x000fe20000000800 */
[----:B------:R-:W-:Y:S01]  /*5ff0*/  @!PT LDS RZ, [RZ] ;  /* 0x00000000fffff984 */ /* 0x000fe20000000800 */
[----:B------:R-:W-:Y:S01]  /*6000*/  @!PT LDS RZ, [RZ] ;  /* 0x00000000fffff984 */ /* 0x000fe20000000800 */
[----:B------:R-:W-:Y:S01]  /*6010*/  @!PT LDS RZ, [RZ] ;  /* 0x00000000fffff984 */ /* 0x000fe20000000800 */
[----:B------:R4:W-:Y:S06]  /*6020*/  MEMBAR.ALL.CTA ;  /* 0x0000000000007992 */ /* 0x0009ec0000008000 */
[----:B----4-:R-:W4:Y:S01]  /*6030*/  FENCE.VIEW.ASYNC.S ;  /* 0x00000000000073c6 */ /* 0x010f220000000000 */
[----:B------:R-:W-:Y:S05]  /*6040*/  WARPSYNC.ALL ;  /* 0x0000000000007948 */ /* 0x000fea0003800000 */
[----:B------:R-:W-:Y:S01]  /*6050*/  BSSY B0, `(.L_x_3908) ;  /* 0x0000008000007945 */ /* 0x000fe20003800000 */
[----:B----4-:R4:W-:Y:S01]  /*6060*/  BAR.SYNC.DEFER_BLOCKING R54, 0x80 ;  /* 0x000200360000751d */ /* 0x0109e20000010000 */
[----:B0-----:R-:W-:-:S13]  /*6070*/  LOP3.LUT P0, RZ, R4, 0x7f, RZ, 0xc0, !PT ;  /* 0x0000007f04ff7812 */ /* 0x001fda000780c0ff */
[----:B------:R-:W-:-:S05]  /*6080*/  @!P0 VIADD R4, R69, 0x324a0 ;  /* 0x000324a045048836 */ /* 0x000fca0000000000 */
[----:B------:R-:W-:-:S04]  /*6090*/  @!P0 PRMT R4, RZ, 0x654, R4 ;  /* 0x00000654ff048816 */ /* 0x000fc80000000004 */
[----:B------:R4:W-:Y:S01]  /*60a0*/  @!P0 SYNCS.ARRIVE.TRANS64.RED.A1T0 RZ, [R4+URZ], RZ ;  /* 0x000000ff04ff89a7 */ /* 0x0009e2000810043f */
[----:B------:R-:W-:Y:S05]  /*60b0*/  @!P3 BRA `(.L_x_3909) ;  /* 0x000000000004b947 */ /* 0x000fea0003800000 */
[----:B------:R-:W-:Y:S01]  /*60c0*/  BPT.TRAP 0x1 ;  /* 0x000000040000795c */ /* 0x000fe20000300000 */
.L_x_3909:
[----:B------:R-:W-:Y:S05]  /*60d0*/  BSYNC B0 ;  /* 0x0000000000007941 */ /* 0x000fea0003800000 */
.L_x_3908:
[----:B------:R-:W0:Y:S01]  /*60e0*/  SYNCS.PHASECHK.TRANS64.TRYWAIT P3, [R69+URZ+0x324b0], R82 ;  /* 0x0324b052450075a7 */ /* 0x000e22000806017f */
[----:B------:R-:W-:Y:S04]  /*60f0*/  BSSY B0, `(.L_x_3910) ;  /* 0x0000002000007945 */ /* 0x000fe80003800000 */
[----:B0-----:R-:W-:Y:S05]  /*6100*/  @!P3 BRA `(.L_x_3911) ;  /* 0x000003500074b947 */ /* 0x001fea0003800000 */
.L_x_4259:
[----:B------:R-:W-:Y:S05]  /*6110*/  BSYNC B0 ;  /* 0x0000000000007941 */ /* 0x000fea0003800000 */
.L_x_3910:
[----:B------:R-:W-:Y:S01]  /*6120*/  ULDC.64 UR4, c[0x0][0x328] ;  /* 0x0000ca0000047ab9 */ /* 0x000fe20000000a00 */
[----:B------:R-:W-:Y:S01]  /*6130*/  IMAD.IADD R78, R78, 0x1, -R158 ;  /* 0x000000014e4e7824 */ /* 0x000fe200078e0a9e */
[----:B------:R-:W-:Y:S01]  /*6140*/  ULDC.64 UR6, c[0x0][0x318] ;  /* 0x0000c60000067ab9 */ /* 0x000fe20000000a00 */
[----:B------:R-:W-:Y:S01]  /*6150*/  IMAD R76, R76, UR4, RZ ;  /* 0x000000044c4c7c24 */ /* 0x000fe2000f8e02ff */
[----:B------:R-:W-:Y:S01]  /*6160*/  BSSY B0, `(.L_x_3912) ;  /* 0x0000040000007945 */ /* 0x000fe20003800000 */
[----:B----4-:R-:W-:Y:S01]  /*6170*/  IMAD.WIDE.U32 R4, R75, UR4, RZ ;  /* 0x000000044b047c25 */ /* 0x010fe2000f8e00ff */
[----:B------:R-:W-:-:S03]  /*6180*/  ISETP.GE.AND P3, PT, R78, 0x1, PT ;  /* 0x000000014e00780c */ /* 0x000fc60003f66270 */
[----:B------:R-:W-:Y:S01]  /*6190*/  IMAD R75, R75, UR5, R76 ;  /* 0x000000054b4b7c24 */ /* 0x000fe2000f8e024c */
[----:B------:R-:W-:Y:S01]  /*61a0*/  ULDC.64 UR4, c[0x0][0x338] ;  /* 0x0000ce0000047ab9 */ /* 0x000fe20000000a00 */
[----:B-1----:R-:W-:Y:S02]  /*61b0*/  IMAD R11, R153, 0x6000, R56 ;  /* 0x00006000990b7824 */ /* 0x002fe400078e0238 */
[----:B------:R-:W-:Y:S02]  /*61c0*/  IMAD R77, R77, UR4, RZ ;  /* 0x000000044d4d7c24 */ /* 0x000fe4000f8e02ff */
[----:B------:R-:W-:Y:S02]  /*61d0*/  IMAD.IADD R5, R5, 0x1, R75 ;  /* 0x0000000105057824 */ /* 0x000fe400078e024b */
[C---:B------:R-:W-:Y:S02]  /*61e0*/  IMAD R77, R74.reuse, UR5, R77 ;  /* 0x000000054a4d7c24 */ /* 0x040fe4000f8e024d */
[----:B------:R-:W-:Y:S01]  /*61f0*/  IMAD.WIDE.U32 R4, R74, UR4, R4 ;  /* 0x000000044a047c25 */ /* 0x000fe2000f8e0004 */
[----:B------:R-:W-:-:S03]  /*6200*/  ULDC.64 UR4, c[0x0][0x330] ;  /* 0x0000cc0000047ab9 */ /* 0x000fc60000000a00 */
[----:B------:R-:W-:Y:S02]  /*6210*/  IMAD.IADD R5, R5, 0x1, R77 ;  /* 0x0000000105057824 */ /* 0x000fe400078e024d */
[----:B------:R-:W-:-:S04]  /*6220*/  IMAD.WIDE.U32 R4, R156, UR4, R4 ;  /* 0x000000049c047c25 */ /* 0x000fc8000f8e0004 */
[----:B------:R-:W-:Y:S01]  /*6230*/  IMAD R7, R156, UR5, R5 ;  /* 0x000000059c077c24 */ /* 0x000fe2000f8e0205 */
[C---:B------:R-:W-:Y:S01]  /*6240*/  LEA R13, P4, R4.reuse, UR6, 0x1 ;  /* 0x00000006040d7c11 */ /* 0x040fe2000f8808ff */
[----:B------:R-:W-:Y:S02]  /*6250*/  IMAD.IADD R5, R55, 0x1, R11 ;  /* 0x0000000137057824 */ /* 0x000fe400078e020b */
[--C-:B------:R-:W-:Y:S01]  /*6260*/  IMAD R11, R11, 0x2, R46.reuse ;  /* 0x000000020b0b7824 */ /* 0x100fe200078e022e */
[----:B---3--:R-:W-:Y:S01]  /*6270*/  LEA.HI.X R14, R4, UR7, R7, 0x1, P4 ;  /* 0x00000007040e7c11 */ /* 0x008fe2000a0f0c07 */
[----:B------:R0:W1:Y:S01]  /*6280*/  SHFL.IDX PT, R33, R13, RZ, 0x1c1f ;  /* 0x001c1fff0d217589 */ /* 0x00006200000e0000 */
[----:B--2---:R-:W-:-:S03]  /*6290*/  IMAD R10, R5, 0x2, R46 ;  /* 0x00000002050a7824 */ /* 0x004fc600078e022e */
[----:B------:R0:W2:Y:S01]  /*62a0*/  SHFL.IDX PT, R15, R14, RZ, 0x1c1f ;  /* 0x001c1fff0e0f7589 */ /* 0x0000a200000e0000 */
[----:B------:R-:W-:Y:S05]  /*62b0*/  @!P3 BRA `(.L_x_3913) ;  /* 0x0000000000a8b947 */ /* 0x000fea0003800000 */
[C---:B------:R-:W-:Y:S02]  /*62c0*/  LOP3.LUT R4, R68.reuse, 0x1, RZ, 0xc0, !PT ;  /* 0x0000000144047812 */ /* 0x040fe400078ec0ff */
[----:B------:R-:W-:Y:S02]  /*62d0*/  LOP3.LUT P3, RZ, R68, 0x2, RZ, 0xc0, !PT ;  /* 0x0000000244ff7812 */ /* 0x000fe4000786c0ff */
[----:B------:R-:W-:Y:S02]  /*62e0*/  ISETP.NE.U32.AND P4, PT, R4, 0x1, PT ;  /* 0x000000010400780c */ /* 0x000fe40003f85070 */
[----:B------:R-:W-:-:S11]  /*62f0*/  PRMT R12, R51, 0x8880, RZ ;  /* 0x00008880330c7816 */ /* 0x000fd600000000ff */
[----:B------:R-:W3:Y:S01]  /*6300*/  @!P4 LDS.128 R4, [R11] ;  /* 0x000000000b04c984 */ /* 0x000ee20000000c00 */
[----:B-1----:R-:W-:-:S04]  /*6310*/  @!P4 LEA R8, P5, R22, R33, 0x1 ;  /* 0x000000211608c211 */ /* 0x002fc800078a08ff */
[----:B--2---:R-:W-:-:S05]  /*6320*/  @!P4 LEA.HI.X R9, R22, R15, R23, 0x1, P5 ;  /* 0x0000000f1609c211 */ /* 0x004fca00028f0c17 */
[----:B---3--:R1:W-:Y:S01]  /*6330*/  @!P4 ST.E.128 desc[UR44][R8.64], R4 ;  /* 0x000000040800c985 */ /* 0x0083e2000c101d2c */
[----:B------:R-:W-:-:S03]  /*6340*/  LOP3.LUT P4, RZ, R68, 0x4, RZ, 0xc0, !PT ;  /* 0x0000000444ff7812 */ /* 0x000fc6000788c0ff */
[----:B------:R-:W2:Y:S01]  /*6350*/  @P3 LDS.128 R4, [R10] ;  /* 0x000000000a043984 */ /* 0x000ea20000000c00 */
[----:B-1----:R-:W-:-:S04]  /*6360*/  @P3 LEA R8, P5, R152, R33, 0x1 ;  /* 0x0000002198083211 */ /* 0x002fc800078a08ff */
[----:B------:R-:W-:-:S05]  /*6370*/  @P3 LEA.HI.X R9, R152, R15, R157, 0x1, P5 ;  /* 0x0000000f98093211 */ /* 0x000fca00028f0c9d */
[----:B--2---:R1:W-:Y:S01]  /*6380*/  @P3 ST.E.128 desc[UR44][R8.64], R4 ;  /* 0x0000000408003985 */ /* 0x0043e2000c101d2c */
[----:B------:R-:W-:-:S03]  /*6390*/  LOP3.LUT P3, RZ, R68, 0x8, RZ, 0xc0, !PT ;  /* 0x0000000844ff7812 */ /* 0x000fc6000786c0ff */
[----:B------:R-:W2:Y:S01]  /*63a0*/  @P4 LDS.128 R4, [R11+0x3000] ;  /* 0x003000000b044984 */ /* 0x000ea20000000c00 */
        /* <DEDUP_REMOVED lines=18> */
[----:B------:R-:W-:-:S03]  /*64d0*/  ISETP.GT.AND P3, PT, R12, -0x1, PT ;  /* 0xffffffff0c00780c */ /* 0x000fc60003f64270 */
[----:B------:R-:W2:Y:S01]  /*64e0*/  @P4 LDS.128 R4, [R11+0x9000] ;  /* 0x009000000b044984 */ /* 0x000ea20000000c00 */
[----:B-1----:R-:W-:-:S04]  /*64f0*/  @P4 LEA R8, P5, R174, R33, 0x1 ;  /* 0x00000021ae084211 */ /* 0x002fc800078a08ff */
[----:B------:R-:W-:-:S05]  /*6500*/  @P4 LEA.HI.X R9, R174, R15, R193, 0x1, P5 ;  /* 0x0000000fae094211 */ /* 0x000fca00028f0cc1 */
[----:B--2---:R1:W-:Y:S04]  /*6510*/  @P4 ST.E.128 desc[UR44][R8.64], R4 ;  /* 0x0000000408004985 */ /* 0x0043e8000c101d2c */
[----:B------:R-:W2:Y:S01]  /*6520*/  @!P3 LDS.128 R4, [R10+0x9000] ;  /* 0x009000000a04b984 */ /* 0x000ea20000000c00 */
[----:B-1----:R-:W-:-:S04]  /*6530*/  @!P3 LEA R8, P4, R173, R33, 0x1 ;  /* 0x00000021ad08b211 */ /* 0x002fc800078808ff */
[----:B------:R-:W-:-:S05]  /*6540*/  @!P3 LEA.HI.X R9, R173, R15, R192, 0x1, P4 ;  /* 0x0000000fad09b211 */ /* 0x000fca00020f0cc0 */
[----:B--2---:R3:W-:Y:S04]  /*6550*/  @!P3 ST.E.128 desc[UR44][R8.64], R4 ;  /* 0x000000040800b985 */ /* 0x0047e8000c101d2c */
.L_x_3913:
[----:B------:R-:W-:Y:S05]  /*6560*/  BSYNC B0 ;  /* 0x0000000000007941 */ /* 0x000fea0003800000 */
.L_x_3912:
[----:B------:R-:W-:Y:S01]  /*6570*/  ISETP.GE.AND P3, PT, R78, 0x41, PT ;  /* 0x000000414e00780c */ /* 0x000fe20003f66270 */
[----:B--2---:R2:W4:Y:S01]  /*6580*/  SHFL.IDX PT, R15, R14, 0x1, 0x1c1f ;  /* 0x003c1f000e0f7f89 */ /* 0x00452200000e0000 */
[----:B------:R-:W-:Y:S03]  /*6590*/  BSSY B0, `(.L_x_3914) ;  /* 0x000002d000007945 */ /* 0x000fe60003800000 */
[----:B0-----:R-:W0:Y:S08]  /*65a0*/  SHFL.IDX PT, R13, R13, 0x1, 0x1c1f ;  /* 0x003c1f000d0d7f89 */ /* 0x001e3000000e0000 */
[----:B--2---:R-:W-:Y:S05]  /*65b0*/  @!P3 BRA `(.L_x_3915) ;  /* 0x0000000000a8b947 */ /* 0x004fea0003800000 */
[C---:B---3--:R-:W-:Y:S02]  /*65c0*/  LOP3.LUT R4, R68.reuse, 0x1, RZ, 0xc0, !PT ;  /* 0x0000000144047812 */ /* 0x048fe400078ec0ff */
[----:B------:R-:W-:Y:S02]  /*65d0*/  LOP3.LUT P4, RZ, R68, 0x2, RZ, 0xc0, !PT ;  /* 0x0000000244ff7812 */ /* 0x000fe4000788c0ff */
[----:B------:R-:W-:Y:S02]  /*65e0*/  ISETP.NE.U32.AND P5, PT, R4, 0x1, PT ;  /* 0x000000010400780c */ /* 0x000fe40003fa5070 */
[----:B------:R-:W-:-:S11]  /*65f0*/  PRMT R12, R51, 0x8880, RZ ;  /* 0x00008880330c7816 */ /* 0x000fd600000000ff */
[----:B------:R-:W2:Y:S01]  /*6600*/  @!P5 LDS.128 R4, [R11+0x2000] ;  /* 0x002000000b04d984 */ /* 0x000ea20000000c00 */
[----:B0-----:R-:W-:-:S04]  /*6610*/  @!P5 LEA R8, P3, R22, R13, 0x1 ;  /* 0x0000000d1608d211 */ /* 0x001fc800078608ff */
[----:B----4-:R-:W-:Y:S02]  /*6620*/  @!P5 LEA.HI.X R9, R22, R15, R23, 0x1, P3 ;  /* 0x0000000f1609d211 */ /* 0x010fe400018f0c17 */
[----:B------:R-:W-:-:S03]  /*6630*/  LOP3.LUT P3, RZ, R68, 0x4, RZ, 0xc0, !PT ;  /* 0x0000000444ff7812 */ /* 0x000fc6000786c0ff */
[----:B--2---:R0:W-:Y:S04]  /*6640*/  @!P5 ST.E.128 desc[UR44][R8.64], R4 ;  /* 0x000000040800d985 */ /* 0x0041e8000c101d2c */
[----:B------:R-:W2:Y:S01]  /*6650*/  @P4 LDS.128 R4, [R10+0x2000] ;  /* 0x002000000a044984 */ /* 0x000ea20000000c00 */
[----:B0-----:R-:W-:-:S04]  /*6660*/  @P4 LEA R8, P5, R152, R13, 0x1 ;  /* 0x0000000d98084211 */ /* 0x001fc800078a08ff */
[----:B------:R-:W-:-:S05]  /*6670*/  @P4 LEA.HI.X R9, R152, R15, R157, 0x1, P5 ;  /* 0x0000000f98094211 */ /* 0x000fca00028f0c9d */
[----:B--2---:R0:W-:Y:S01]  /*6680*/  @P4 ST.E.128 desc[UR44][R8.64], R4 ;  /* 0x0000000408004985 */ /* 0x0041e2000c101d2c */
[----:B------:R-:W-:-:S03]  /*6690*/  LOP3.LUT P4, RZ, R68, 0x8, RZ, 0xc0, !PT ;  /* 0x0000000844ff7812 */ /* 0x000fc6000788c0ff */
        /* <DEDUP_REMOVED lines=19> */
[----:B------:R-:W-:-:S03]  /*67d0*/  ISETP.GT.AND P4, PT, R12, -0x1, PT ;  /* 0xffffffff0c00780c */ /* 0x000fc60003f84270 */
[----:B------:R-:W2:Y:S01]  /*67e0*/  @P3 LDS.128 R4, [R11+0xb000] ;  /* 0x00b000000b043984 */ /* 0x000ea20000000c00 */
[----:B0-----:R-:W-:-:S04]  /*67f0*/  @P3 LEA R8, P5, R174, R13, 0x1 ;  /* 0x0000000dae083211 */ /* 0x001fc800078a08ff */
[----:B------:R-:W-:-:S05]  /*6800*/  @P3 LEA.HI.X R9, R174, R15, R193, 0x1, P5 ;  /* 0x0000000fae093211 */ /* 0x000fca00028f0cc1 */
[----:B--2---:R0:W-:Y:S04]  /*6810*/  @P3 ST.E.128 desc[UR44][R8.64], R4 ;  /* 0x0000000408003985 */ /* 0x0041e8000c101d2c */
[----:B------:R-:W2:Y:S01]  /*6820*/  @!P4 LDS.128 R4, [R10+0xb000] ;  /* 0x00b000000a04c984 */ /* 0x000ea20000000c00 */
[----:B0-----:R-:W-:-:S04]  /*6830*/  @!P4 LEA R8, P3, R173, R13, 0x1 ;  /* 0x0000000dad08c211 */ /* 0x001fc800078608ff */
[----:B------:R-:W-:-:S05]  /*6840*/  @!P4 LEA.HI.X R9, R173, R15, R192, 0x1, P3 ;  /* 0x0000000fad09c211 */ /* 0x000fca00018f0cc0 */
[----:B--2---:R2:W-:Y:S04]  /*6850*/  @!P4 ST.E.128 desc[UR44][R8.64], R4 ;  /* 0x000000040800c985 */ /* 0x0045e8000c101d2c */
.L_x_3915:
[----:B------:R-:W-:Y:S05]  /*6860*/  BSYNC B0 ;  /* 0x0000000000007941 */ /* 0x000fea0003800000 */
.L_x_3914:
[----:B------:R-:W-:Y:S01]  /*6870*/  @!PT LDS RZ, [RZ] ;  /* 0x00000000fffff984 */ /* 0x000fe20000000800 */
[----:B------:R-:W-:Y:S01]  /*6880*/  @!PT LDS RZ, [RZ] ;  /* 0x00000000fffff984 */ /* 0x000fe20000000800 */
[----:B------:R-:W-:Y:S01]  /*6890*/  @!PT LDS RZ, [RZ] ;  /* 0x00000000fffff984 */ /* 0x000fe20000000800 */
[----:B------:R-:W-:Y:S01]  /*68a0*/  @!PT LDS RZ, [RZ] ;  /* 0x00000000fffff984 */ /* 0x000fe20000000800 */
[----:B------:R5:W-:Y:S06]  /*68b0*/  MEMBAR.ALL.CTA ;  /* 0x0000000000007992 */ /* 0x000bec0000008000 */
[----:B-----5:R-:W5:Y:S01]  /*68c0*/  FENCE.VIEW.ASYNC.S ;  /* 0x00000000000073c6 */ /* 0x020f620000000000 */
[----:B------:R-:W-:Y:S02]  /*68d0*/  @!P0 VIADD R69, R69, 0x324c0 ;  /* 0x000324c045458836 */ /* 0x000fe40000000000 */
[----:B------:R-:W-:-:S03]  /*68e0*/  VIADD R153, R153, 0x1 ;  /* 0x0000000199997836 */ /* 0x000fc60000000000 */
[----:B------:R-:W-:Y:S01]  /*68f0*/  @!P0 PRMT R69, RZ, 0x654, R69 ;  /* 0x00000654ff458816 */ /* 0x000fe20000000045 */
[----:B-----5:R0:W-:Y:S06]  /*6900*/  BAR.SYNC.DEFER_BLOCKING R54, 0x80 ;  /* 0x000200360000751d */ /* 0x0201ec0000010000 */
[----:B------:R0:W-:Y:S01]  /*6910*/  @!P0 SYNCS.ARRIVE.TRANS64.RED.A1T0 RZ, [R69+URZ], RZ ;  /* 0x000000ff45ff89a7 */ /* 0x0001e2000810043f */
[----:B------:R-:W-:-:S04]  /*6920*/  ISETP.NE.AND P0, PT, R153, 0x2, PT ;  /* 0x000000029900780c */ /* 0x000fc80003f05270 */
[----:B--23--:R-:W-:Y:S02]  /*6930*/  SEL R4, RZ, 0x1, P0 ;  /* 0x00000001ff047807 */ /* 0x00cfe40000000000 */
[----:B------:R-:W-:Y:S02]  /*6940*/  SEL R153, R153, RZ, P0 ;  /* 0x000000ff99997207 */ /* 0x000fe40000000000 */
[----:B------:R-:W-:Y:S01]  /*6950*/  LOP3.LUT R159, R159, R4, RZ, 0x3c, !PT ;  /* 0x000000049f9f7212 */ /* 0x000fe200078e3cff */
[----:B0-----:R-:W-:Y:S06]  /*6960*/  @P2 BRA `(.L_x_3916) ;  /* 0xffffffc400282947 */ /* 0x001fec000383ffff */
[----:B------:R-:W0:Y:S01]  /*6970*/  S2R R5, SR_TID.X ;  /* 0x0000000000057919 */ /* 0x000e220000002100 */
[----:B------:R-:W-:Y:S02]  /*6980*/  PLOP3.LUT P0, PT, PT, PT, PT, 0x8, 0x0 ;  /* 0x000000000000781c */ /* 0x000fe40003f0e170 */
[----:B0-----:R-:W-:-:S04]  /*6990*/  SHF.R.U32.HI R5, RZ, 0x7, R5 ;  /* 0x00000007ff057819 */ /* 0x001fc80000011605 */
[----:B------:R-:W-:-:S13]  /*69a0*/  ISETP.NE.AND P3, PT, R5, 0x1, PT ;  /* 0x000000010500780c */ /* 0x000fda0003f65270 */
[----:B------:R-:W-:Y:S05]  /*69b0*/  @!P3 WARPSYNC.ALL ;  /* 0x000000000000b948 */ /* 0x000fea0003800000 */
[----:B------:R-:W-:Y:S06]  /*69c0*/  @!P3 BAR.ARV 0x9, 0x100 ;  /* 0x024400000000bb1d */ /* 0x000fec0000002000 */
.L_x_3856:
[----:B------:R-:W0:Y:S01]  /*69d0*/  S2R R3, SR_SWINHI ;  /* 0x0000000000037919 */ /* 0x000e220000002f00 */
[----:B------:R-:W2:Y:S01]  /*69e0*/  LDC R13, c[0x0][0x448] ;  /* 0x00011200ff0d7b82 */ /* 0x000ea20000000800 */
[----:B------:R-:W-:Y:S01]  /*69f0*/  IMAD.U32 R6, RZ, RZ, UR38 ;  /* 0x00000026ff067e24 */ /* 0x000fe2000f8e00ff */
[----:B------:R-:W-:Y:S01]  /*6a00*/  MOV R25, 0x80 ;  /* 0x0000008000197802 */ /* 0x000fe20000000f00 */
[----:B------:R-:W-:Y:S01]  /*6a10*/  IMAD.MOV.U32 R7, RZ, RZ, 0x80 ;  /* 0x00000080ff077424 */ /* 0x000fe200078e00ff */
[----:B------:R-:W-:Y:S01]  /*6a20*/  STL [R1+0x50], R97 ;  /* 0x0000506101007387 */ /* 0x000fe20000100800 */
[----:B------:R-:W-:Y:S02]  /*6a30*/  IMAD.MOV.U32 R26, RZ, RZ, 0x100 ;  /* 0x00000100ff1a7424 */ /* 0x000fe400078e00ff */
[----:B------:R-:W-:Y:S01]  /*6a40*/  IMAD.U32 R24, RZ, RZ, UR38 ;  /* 0x00000026ff187e24 */ /* 0x000fe2000f8e00ff */
[----:B------:R-:W3:Y:S01]  /*6a50*/  LDC R14, c[0x0][0xa80] ;  /* 0x0002a000ff0e7b82 */ /* 0x000ee20000000800 */
[----:B------:R1:W-:Y:S01]  /*6a60*/  STL.64 [R1+0x28], R6 ;  /* 0x0000280601007387 */ /* 0x0003e20000100a00 */
[----:B------:R-:W-:-:S03]  /*6a70*/  IMAD.U32 R72, RZ, RZ, UR37 ;  /* 0x00000025ff487e24 */ /* 0x000fc6000f8e00ff */
[----:B------:R-:W-:Y:S04]  /*6a80*/  STL.64 [R1+0x30], R26 ;  /* 0x0000301a01007387 */ /* 0x000fe80000100a00 */
[----:B------:R-:W-:Y:S04]  /*6a90*/  STL.128 [R1], R24 ;  /* 0x0000001801007387 */ /* 0x000fe80000100c00 */
[----:B------:R-:W-:Y:S04]  /*6aa0*/  STL.128 [R1+0x210], RZ ;  /* 0x000210ff01007387 */ /* 0x000fe80000100c00 */
[----:B------:R-:W-:Y:S04]  /*6ab0*/  STL.128 [R1+0x220], RZ ;  /* 0x000220ff01007387 */ /* 0x000fe80000100c00 */
[----:B------:R-:W-:Y:S01]  /*6ac0*/  STL.128 [R1+0x240], RZ ;  /* 0x000240ff01007387 */ /* 0x000fe20000100c00 */
[----:B------:R-:W-:-:S02]  /*6ad0*/  MOV R4, R2 ;  /* 0x0000000200047202 */ /* 0x000fc40000000f00 */
[----:B0-----:R-:W-:Y:S01]  /*6ae0*/  MOV R5, R3 ;  /* 0x0000000300057202 */ /* 0x001fe20000000f00 */
[----:B---3--:R-:W-:Y:S01]  /*6af0*/  STL [R1+0x230], R14 ;  /* 0x0002300e01007387 */ /* 0x008fe20000100800 */
[C---:B------:R-:W-:Y:S02]  /*6b00*/  IADD3 R8, P1, R4.reuse, 0x32430, RZ ;  /* 0x0003243004087810 */ /* 0x040fe40007f3e0ff */
[C---:B------:R-:W-:Y:S01]  /*6b10*/  IADD3 R3, P3, R4.reuse, 0x32450, RZ ;  /* 0x0003245004037810 */ /* 0x040fe20007f7e0ff */
[----:B------:R-:W-:Y:S01]  /*6b20*/  STL.128 [R1+0x250], RZ ;  /* 0x000250ff01007387 */ /* 0x000fe20000100c00 */
[C---:B------:R-:W-:Y:S01]  /*6b30*/  IADD3 R0, P4, R4.reuse, 0x32460, RZ ;  /* 0x0003246004007810 */ /* 0x040fe20007f9e0ff */
[--C-:B------:R-:W-:Y:S01]  /*6b40*/  IMAD.X R9, RZ, RZ, R5.reuse, P1 ;  /* 0x000000ffff097224 */ /* 0x100fe200008e0605 */
[----:B--2---:R-:W-:Y:S01]  /*6b50*/  ISETP.NE.AND P1, PT, R13, 0x1, PT ;  /* 0x000000010d00780c */ /* 0x004fe20003f25270 */
[--C-:B------:R-:W-:Y:S01]  /*6b60*/  IMAD.X R12, RZ, RZ, R5.reuse, P3 ;  /* 0x000000ffff0c7224 */ /* 0x100fe200018e0605 */
[----:B------:R-:W-:Y:S01]  /*6b70*/  IADD3 R10, P2, R4, 0x32440, RZ ;  /* 0x00032440040a7810 */ /* 0x000fe20007f5e0ff */
[----:B-1----:R-:W-:Y:S01]  /*6b80*/  IMAD.X R7, RZ, RZ, R5, P4 ;  /* 0x000000ffff077224 */ /* 0x002fe200020e0605 */
[----:B------:R-:W-:Y:S01]  /*6b90*/  STL.64 [R1+0x18], R8 ;  /* 0x0000180801007387 */ /* 0x000fe20000100a00 */
[----:B------:R-:W-:Y:S01]  /*6ba0*/  IMAD.MOV.U32 R4, RZ, RZ, R3 ;  /* 0x000000ffff047224 */ /* 0x000fe200078e0003 */
[----:B------:R-:W-:Y:S01]  /*6bb0*/  IADD3 R72, P3, R72, 0x50, RZ ;  /* 0x0000005048487810 */ /* 0x000fe20007f7e0ff */
[----:B------:R-:W-:Y:S01]  /*6bc0*/  IMAD.X R11, RZ, RZ, R5, P2 ;  /* 0x000000ffff0b7224 */ /* 0x000fe200010e0605 */
[----:B------:R-:W-:Y:S01]  /*6bd0*/  STL.128 [R1+0x260], RZ ;  /* 0x000260ff01007387 */ /* 0x000fe20000100c00 */
[----:B------:R-:W-:-:S02]  /*6be0*/  IMAD.MOV.U32 R5, RZ, RZ, R12 ;  /* 0x000000ffff057224 */ /* 0x000fc400078e000c */
[----:B------:R-:W-:Y:S01]  /*6bf0*/  IMAD.MOV.U32 R6, RZ, RZ, R0 ;  /* 0x000000ffff067224 */ /* 0x000fe200078e0000 */
[----:B------:R-:W-:Y:S01]  /*6c00*/  STL.64 [R1+0x20], R10 ;  /* 0x0000200a01007387 */ /* 0x000fe20000100a00 */
[----:B------:R-:W0:Y:S01]  /*6c10*/  @P1 LDC R3, c[0x0][0x44c] ;  /* 0x00011300ff031b82 */ /* 0x000e220000000800 */
[----:B------:R-:W-:Y:S02]  /*6c20*/  VIADD R0, R209, 0x7f ;  /* 0x0000007fd1007836 */ /* 0x000fe40000000000 */
[----:B------:R1:W-:Y:S04]  /*6c30*/  STL.128 [R1+0x40], R4 ;  /* 0x0000400401007387 */ /* 0x0003e80000100c00 */
[----:B------:R2:W-:Y:S04]  /*6c40*/  STL.128 [R1+0x270], RZ ;  /* 0x000270ff01007387 */ /* 0x0005e80000100c00 */
[----:B------:R2:W-:Y:S04]  /*6c50*/  STL.128 [R1+0x280], RZ ;  /* 0x000280ff01007387 */ /* 0x0005e80000100c00 */
[----:B------:R2:W-:Y:S01]  /*6c60*/  STL.128 [R1+0x290], RZ ;  /* 0x000290ff01007387 */ /* 0x0005e20000100c00 */
[----:B-1----:R-:W1:Y:S03]  /*6c70*/  @P1 LDC R6, c[0x0][0x450] ;  /* 0x00011400ff061b82 */ /* 0x002e660000000800 */
[----:B------:R2:W-:Y:S04]  /*6c80*/  STL.128 [R1+0x2a0], RZ ;  /* 0x0002a0ff01007387 */ /* 0x0005e80000100c00 */
[----:B------:R2:W-:Y:S01]  /*6c90*/  STL.128 [R1+0x2b0], RZ ;  /* 0x0002b0ff01007387 */ /* 0x0005e20000100c00 */
[----:B0-----:R-:W-:Y:S01]  /*6ca0*/  @P1 IMAD.HI.U32 R3, R0, R3, RZ ;  /* 0x0000000300031227 */ /* 0x001fe200078e00ff */
[----:B------:R-:W0:Y:S02]  /*6cb0*/  LDC.64 R4, c[0x0][0xad8] ;  /* 0x0002b600ff047b82 */ /* 0x000e240000000a00 */
[----:B------:R2:W-:Y:S04]  /*6cc0*/  STL.128 [R1+0x2c0], RZ ;  /* 0x0002c0ff01007387 */ /* 0x0005e80000100c00 */
[----:B------:R2:W-:Y:S04]  /*6cd0*/  STL.128 [R1+0x2d0], RZ ;  /* 0x0002d0ff01007387 */ /* 0x0005e80000100c00 */
[----:B------:R2:W-:Y:S04]  /*6ce0*/  STL.128 [R1+0x2e0], RZ ;  /* 0x0002e0ff01007387 */ /* 0x0005e80000100c00 */
[----:B------:R2:W-:Y:S01]  /*6cf0*/  STL.128 [R1+0x2f0], RZ ;  /* 0x0002f0ff01007387 */ /* 0x0005e20000100c00 */
[----:B-1----:R-:W-:-:S03]  /*6d00*/  @P1 SHF.R.U32.HI R0, RZ, R6, R3 ;  /* 0x00000006ff001219 */ /* 0x002fc60000011603 */
[----:B------:R2:W-:Y:S04]  /*6d10*/  STL.128 [R1+0x300], RZ ;  /* 0x000300ff01007387 */ /* 0x0005e80000100c00 */
[----:B------:R2:W-:Y:S01]  /*6d20*/  STL.128 [R1+0x310], RZ ;  /* 0x000310ff01007387 */ /* 0x0005e20000100c00 */
[----:B------:R-:W-:Y:S01]  /*6d30*/  IMAD.IADD R3, R225, 0x1, R0 ;  /* 0x00000001e1037824 */ /* 0x000fe200078e0200 */
[----:B0-----:R-:W-:Y:S02]  /*6d40*/  ISETP.GE.AND P2, PT, R5, 0x1, PT ;  /* 0x000000010500780c */ /* 0x001fe40003f46270 */
        /* <DEDUP_REMOVED lines=21> */
[----:B------:R-:W0:Y:S01]  /*6ea0*/  FENCE.VIEW.ASYNC.G ;  /* 0x00000000000073c6 */ /* 0x000e220000000100 */
[----:B------:R-:W-:Y:S05]  /*6eb0*/  WARPSYNC.ALL ;  /* 0x0000000000007948 */ /* 0x000fea0003800000 */
[----:B0-----:R-:W-:Y:S06]  /*6ec0*/  BAR.ARV 0xc, 0x180 ;  /* 0x0306000000007b1d */ /* 0x001fec0000002000 */
.L_x_3917:
[----:B------:R-:W-:Y:S02]  /*6ed0*/  IMAD.X R73, RZ, RZ, UR36, P3 ;  /* 0x00000024ff497e24 */ /* 0x000fe400098e06ff */
        /* <DEDUP_REMOVED lines=13> */
.L_x_3920:
[----:B------:R-:W-:-:S13]  /*6fb0*/  ISETP.NE.AND P0, PT, R5, 0x1, PT ;  /* 0x000000010500780c */ /* 0x000fda0003f05270 */
[----:B------:R-:W0:Y:S02]  /*6fc0*/  @P0 LDC.64 R6, c[0x0][0xae0] ;  /* 0x0002b800ff060b82 */ /* 0x000e240000000a00 */
[----:B0-----:R-:W-:-:S05]  /*6fd0*/  @P0 IMAD.HI.U32 R6, R0, R6, RZ ;  /* 0x0000000600060227 */ /* 0x001fca00078e00ff */
[----:B------:R-:W-:-:S07]  /*6fe0*/  @P0 SHF.R.U32.HI R0, RZ, R7, R6 ;  /* 0x00000007ff000219 */ /* 0x000fce0000011606 */
.L_x_3921:
[----:B------:R-:W-:Y:S05]  /*6ff0*/  BSYNC B0 ;  /* 0x0000000000007941 */ /* 0x000fea0003800000 */
.L_x_3919:
[----:B------:R-:W-:-:S05]  /*7000*/  IMAD R3, R0, R5, R5 ;  /* 0x0000000500037224 */ /* 0x000fca00078e0205 */
[----:B------:R-:W-:-:S07]  /*7010*/  VIMNMX R4, R4, R3, PT ;  /* 0x0000000304047248 */ /* 0x000fce0003fe0100 */
.L_x_3918:
[----:B------:R-:W0:Y:S01]  /*7020*/  @P1 LDC R0, c[0x0][0x44c] ;  /* 0x00011300ff001b82 */ /* 0x000e220000000800 */
[----:B------:R-:W-:Y:S01]  /*7030*/  VIADD R4, R4, 0x5f ;  /* 0x0000005f04047836 */ /* 0x000fe20000000000 */
[----:B------:R-:W-:-:S03]  /*7040*/  ULDC UR4, c[0x0][0xad4] ;  /* 0x0002b50000047ab9 */ /* 0x000fc60000000800 */
[----:B------:R-:W-:-:S03]  /*7050*/  IMAD.HI R4, R4, 0x2aaaaaab, RZ ;  /* 0x2aaaaaab04047827 */ /* 0x000fc600078e02ff */
[----:B------:R-:W1:Y:S02]  /*7060*/  @P1 LDC R7, c[0x0][0x450] ;  /* 0x00011400ff071b82 */ /* 0x000e640000000800 */
[----:B------:R-:W-:-:S04]  /*7070*/  SHF.R.U32.HI R3, RZ, 0x1f, R4 ;  /* 0x0000001fff037819 */ /* 0x000fc80000011604 */
[----:B------:R-:W-:-:S04]  /*7080*/  LEA.HI.SX32 R4, R4, R3, 0x1c ;  /* 0x0000000304047211 */ /* 0x000fc800078fe2ff */
[----:B------:R-:W-:Y:S01]  /*7090*/  VIMNMX R45, R45, R4, PT ;  /* 0x000000042d2d7248 */ /* 0x000fe20003fe0100 */
[----:B0-----:R-:W-:-:S04]  /*70a0*/  @P1 IMAD.HI.U32 R6, R209, R0, RZ ;  /* 0x00000000d1061227 */ /* 0x001fc800078e00ff */
[----:B------:R-:W-:Y:S01]  /*70b0*/  IMAD.MOV.U32 R0, RZ, RZ, R209 ;  /* 0x000000ffff007224 */ /* 0x000fe200078e00d1 */
[----:B-1----:R-:W-:-:S04]  /*70c0*/  @P1 SHF.R.U32.HI R0, RZ, R7, R6 ;  /* 0x00000007ff001219 */ /* 0x002fc80000011606 */
[----:B------:R-:W-:-:S05]  /*70d0*/  IADD3 R0, R217, R0, RZ ;  /* 0x00000000d9007210 */ /* 0x000fca0007ffe0ff */
        /* <DEDUP_REMOVED lines=12> */
.L_x_3924:
[----:B------:R-:W-:-:S13]  /*71a0*/  ISETP.NE.AND P0, PT, R5, 0x1, PT ;  /* 0x000000010500780c */ /* 0x000fda0003f05270 */
[----:B------:R-:W0:Y:S02]  /*71b0*/  @P0 LDC.64 R6, c[0x0][0xae0] ;  /* 0x0002b800ff060b82 */ /* 0x000e240000000a00 */
[----:B0-----:R-:W-:-:S05]  /*71c0*/  @P0 IMAD.HI.U32 R6, R0, R6, RZ ;  /* 0x0000000600060227 */ /* 0x001fca00078e00ff */
[----:B------:R-:W-:-:S07]  /*71d0*/  @P0 SHF.R.U32.HI R0, RZ, R7, R6 ;  /* 0x00000007ff000219 */ /* 0x000fce0000011606 */
.L_x_3925:
[----:B------:R-:W-:Y:S05]  /*71e0*/  BSYNC B0 ;  /* 0x0000000000007941 */ /* 0x000fea0003800000 */
.L_x_3923:
[----:B------:R-:W-:-:S05]  /*71f0*/  IMAD R0, R0, R5, RZ ;  /* 0x0000000500007224 */ /* 0x000fca00078e02ff */
[----:B------:R-:W-:-:S07]  /*7200*/  VIMNMX R3, R3, R0, !PT ;  /* 0x0000000003037248 */ /* 0x000fce0007fe0100 */
.L_x_3922:
        /* <DEDUP_REMOVED lines=39> */
.L_x_3927:
[----:B------:R-:W-:Y:S05]  /*7480*/  BSYNC B0 ;  /* 0x0000000000007941 */ /* 0x000fea0003800000 */
.L_x_3926:
[----:B------:R-:W-:Y:S01]  /*7490*/  IMAD R202, R219, R215, R202 ;  /* 0x000000d7dbca7224 */ /* 0x000fe200078e02ca */
[----:B------:R-:W-:-:S04]  /*74a0*/  PLOP3.LUT P0, PT, PT, PT, PT, 0x80, 0x0 ;  /* 0x000000000000781c */ /* 0x000fc80003f0f070 */
[----:B------:R-:W-:-:S04]  /*74b0*/  VIADDMNMX R215, R202, R215, R45, PT ;  /* 0x000000d7cad77246 */ /* 0x000fc8000380012d */
[----:B------:R-:W-:-:S13]  /*74c0*/  ISETP.GT.AND P1, PT, R215, R202, PT ;  /* 0x000000cad700720c */ /* 0x000fda0003f24270 */
[----:B------:R-:W-:Y:S05]  /*74d0*/  @!P1 BRA `(.L_x_3928) ;  /* 0x0000025800509947 */ /* 0x000fea0003800000 */
[----:B------:R0:W-:Y:S01]  /*74e0*/  STL.64 [R1+0x58], RZ ;  /* 0x000058ff01007387 */ /* 0x0001e20000100a00 */
[----:B------:R-:W-:Y:S01]  /*74f0*/  IMAD.U32 R32, RZ, RZ, UR37 ;  /* 0x00000025ff207e24 */ /* 0x000fe2000f8e00ff */
[----:B------:R-:W-:Y:S01]  /*7500*/  MOV R37, UR37 ;  /* 0x0000002500257c02 */ /* 0x000fe20008000f00 */
[----:B------:R-:W-:Y:S01]  /*7510*/  IMAD.U32 R19, RZ, RZ, UR37 ;  /* 0x00000025ff137e24 */ /* 0x000fe2000f8e00ff */
[----:B------:R-:W-:Y:S01]  /*7520*/  UMOV UR4, 0xffffffff ;  /* 0xffffffff00047882 */ /* 0x000fe20000000000 */
[----:B------:R-:W-:Y:S01]  /*7530*/  IMAD.U32 R24, RZ, RZ, UR37 ;  /* 0x00000025ff187e24 */ /* 0x000fe2000f8e00ff */
[----:B------:R-:W-:Y:S02]  /*7540*/  IADD3 R32, P0, R32, 0x88, RZ ;  /* 0x0000008820207810 */ /* 0x000fe40007f1e0ff */
[----:B------:R-:W-:Y:S02]  /*7550*/  IADD3 R19, P1, R19, 0x78, RZ ;  /* 0x0000007813137810 */ /* 0x000fe40007f3e0ff */
[----:B------:R-:W-:Y:S01]  /*7560*/  IADD3 R24, P2, R24, 0x58, RZ ;  /* 0x0000005818187810 */ /* 0x000fe20007f5e0ff */
[----:B------:R-:W-:Y:S01]  /*7570*/  IMAD.X R33, RZ, RZ, UR36, P0 ;  /* 0x00000024ff217e24 */ /* 0x000fe200080e06ff */
[----:B------:R-:W-:Y:S01]  /*7580*/  IADD3 R37, P3, R37, 0x60, RZ ;  /* 0x0000006025257810 */ /* 0x000fe20007f7e0ff */
[----:B------:R-:W-:-:S02]  /*7590*/  IMAD.X R18, RZ, RZ, UR36, P1 ;  /* 0x00000024ff127e24 */ /* 0x000fc400088e06ff */
[----:B------:R-:W-:Y:S02]  /*75a0*/  IMAD.X R25, RZ, RZ, UR36, P2 ;  /* 0x00000024ff197e24 */ /* 0x000fe400090e06ff */
[----:B------:R-:W-:Y:S01]  /*75b0*/  IMAD.X R46, RZ, RZ, UR36, P3 ;  /* 0x00000024ff2e7e24 */ /* 0x000fe200098e06ff */
[----:B0-----:R-:W-:Y:S07]  /*75c0*/  BRA.DIV UR4, `(.L_x_3929) ;  /* 0x0000033e04587947 */ /* 0x001fee000b800000 */
[----:B------:R-:W3:Y:S04]  /*75d0*/  LDL R0, [R1+0x51c] ;  /* 0x00051c0001007983 */ /* 0x000ee80000100800 */
[----:B---3--:R0:W1:Y:S02]  /*75e0*/  SHFL.IDX PT, R14, R0, RZ, 0x1f ;  /* 0x00001fff000e7589 */ /* 0x00806400000e0000 */
.L_x_4262:
[----:B01----:R-:W-:Y:S01]  /*75f0*/  LEA.HI R0, R14, R14, RZ, 0x1 ;  /* 0x0000000e0e007211 */ /* 0x003fe200078f08ff */
[C---:B------:R-:W-:Y:S01]  /*7600*/  VIADD R26, R2.reuse, 0x18400 ;  /* 0x00018400021a7836 */ /* 0x040fe20000000000 */
[----:B------:R-:W-:Y:S01]  /*7610*/  STL.128 [R1+0x90], RZ ;  /* 0x000090ff01007387 */ /* 0x000fe20000100c00 */
[----:B------:R-:W-:Y:S01]  /*7620*/  VIADD R10, R2, 0x400 ;  /* 0x00000400020a7836 */ /* 0x000fe20000000000 */
[----:B------:R-:W-:Y:S01]  /*7630*/  LOP3.LUT R3, R0, 0x7fffe, RZ, 0xc0, !PT ;  /* 0x0007fffe00037812 */ /* 0x000fe200078ec0ff */
[----:B------:R-:W-:Y:S01]  /*7640*/  IMAD.MOV.U32 R4, RZ, RZ, 0x1 ;  /* 0x00000001ff047424 */ /* 0x000fe200078e00ff */
[----:B------:R-:W-:Y:S01]  /*7650*/  STL.128 [R1+0xa0], RZ ;  /* 0x0000a0ff01007387 */ /* 0x000fe20000100c00 */
[----:B------:R-:W-:Y:S01]  /*7660*/  IMAD.MOV.U32 R5, RZ, RZ, RZ ;  /* 0x000000ffff057224 */ /* 0x000fe200078e00ff */
[----:B------:R-:W-:Y:S01]  /*7670*/  SHF.R.U32.HI R10, RZ, 0x4, R10 ;  /* 0x00000004ff0a7819 */ /* 0x000fe2000001160a */
[----:B------:R-:W-:Y:S01]  /*7680*/  IMAD.IADD R11, R14, 0x1, -R3 ;  /* 0x000000010e0b7824 */ /* 0x000fe200078e0a03 */
[----:B------:R-:W-:Y:S01]  /*7690*/  STL.128 [R1+0xb0], RZ ;  /* 0x0000b0ff01007387 */ /* 0x000fe20000100c00 */
[----:B------:R-:W-:Y:S01]  /*76a0*/  VIADD R3, R2, 0x1c400 ;  /* 0x0001c40002037836 */ /* 0x000fe20000000000 */
[----:B------:R-:W-:Y:S01]  /*76b0*/  LOP3.LUT R10, R10, 0x3fff, RZ, 0xc0, !PT ;  /* 0x00003fff0a0a7812 */ /* 0x000fe200078ec0ff */
[----:B------:R-:W-:Y:S01]  /*76c0*/  IMAD R0, R11, 0x2000, R26 ;  /* 0x000020000b007824 */ /* 0x000fe200078e021a */
[----:B------:R-:W-:Y:S01]  /*76d0*/  STL.128 [R1+0xc0], RZ ;  /* 0x0000c0ff01007387 */ /* 0x000fe20000100c00 */
[----:B------:R-:W-:Y:S01]  /*76e0*/  IMAD.MOV.U32 R6, RZ, RZ, 0x1 ;  /* 0x00000001ff067424 */ /* 0x000fe200078e00ff */
[----:B------:R-:W-:Y:S01]  /*76f0*/  SHF.R.U32.HI R3, RZ, 0x4, R3 ;  /* 0x00000004ff037819 */ /* 0x000fe20000011603 */
[----:B------:R-:W-:Y:S01]  /*7700*/  VIADD R11, R0, 0xa000 ;  /* 0x0000a000000b7836 */ /* 0x000fe20000000000 */
[----:B------:R-:W-:Y:S01]  /*7710*/  SHF.R.U32.HI R0, RZ, 0x4, R0 ;  /* 0x00000004ff007819 */ /* 0x000fe20000011600 */
[----:B------:R-:W-:Y:S01]  /*7720*/  IMAD.MOV.U32 R7, RZ, RZ, RZ ;  /* 0x000000ffff077224 */ /* 0x000fe200078e00ff */
[----:B------:R-:W-:Y:S01]  /*7730*/  LOP3.LUT R3, R3, 0x3fff, RZ, 0xc0, !PT ;  /* 0x00003fff03037812 */ /* 0x000fe200078ec0ff */
[----:B------:R-:W-:Y:S01]  /*7740*/  IMAD.MOV.U32 R8, RZ, RZ, 0x1 ;  /* 0x00000001ff087424 */ /* 0x000fe200078e00ff */
[----:B------:R-:W-:Y:S01]  /*7750*/  SHF.R.U32.HI R11, RZ, 0x4, R11 ;  /* 0x00000004ff0b7819 */ /* 0x000fe2000001160b */
[----:B------:R-:W-:Y:S01]  /*7760*/  IMAD.MOV.U32 R9, RZ, RZ, RZ ;  /* 0x000000ffff097224 */ /* 0x000fe200078e00ff */
[----:B------:R-:W-:Y:S01]  /*7770*/  LOP3.LUT R3, R3, 0x10000, RZ, 0xfc, !PT ;  /* 0x0001000003037812 */ /* 0x000fe200078efcff */
[----:B------:R0:W-:Y:S01]  /*7780*/  STL.128 [R1+0x60], R4 ;  /* 0x0000600401007387 */ /* 0x0001e20000100c00 */
[----:B------:R-:W-:Y:S01]  /*7790*/  LOP3.LUT R11, R11, 0x3fff, RZ, 0xc0, !PT ;  /* 0x00003fff0b0b7812 */ /* 0x000fe200078ec0ff */
[----:B------:R-:W-:Y:S01]  /*77a0*/  IMAD.U32 R34, RZ, RZ, UR37 ;  /* 0x00000025ff227e24 */ /* 0x000fe2000f8e00ff */
[----:B------:R-:W-:Y:S01]  /*77b0*/  LOP3.LUT R0, R0, 0x3fff, RZ, 0xc0, !PT ;  /* 0x00003fff00007812 */ /* 0x000fe200078ec0ff */
[----:B------:R1:W-:Y:S01]  /*77c0*/  STL.64 [R1+0x70], R8 ;  /* 0x0000700801007387 */ /* 0x0003e20000100a00 */
[----:B------:R-:W-:Y:S01]  /*77d0*/  LOP3.LUT R11, R11, 0x10000, RZ, 0xfc, !PT ;  /* 0x000100000b0b7812 */ /* 0x000fe200078efcff */
[----:B------:R-:W-:Y:S01]  /*77e0*/  IMAD.U32 R38, RZ, RZ, UR37 ;  /* 0x00000025ff267e24 */ /* 0x000fe2000f8e00ff */
[----:B------:R-:W-:Y:S01]  /*77f0*/  LOP3.LUT P0, RZ, R26, 0x1bf, RZ, 0xc0, !PT ;  /* 0x000001bf1aff7812 */ /* 0x000fe2000780c0ff */
[----:B------:R-:W-:Y:S01]  /*7800*/  STL.128 [R1+0xd0], RZ ;  /* 0x0000d0ff01007387 */ /* 0x000fe20000100c00 */
[----:B------:R-:W-:Y:S01]  /*7810*/  IMAD.U32 R39, RZ, RZ, UR37 ;  /* 0x00000025ff277e24 */ /* 0x000fe2000f8e00ff */
[----:B------:R-:W-:Y:S01]  /*7820*/  IADD3 R34, P5, R34, 0x68, RZ ;  /* 0x0000006822227810 */ /* 0x000fe20007fbe0ff */
[----:B------:R-:W-:Y:S01]  /*7830*/  IMAD.U32 R41, RZ, RZ, UR37 ;  /* 0x00000025ff297e24 */ /* 0x000fe2000f8e00ff */
[----:B------:R-:W-:Y:S01]  /*7840*/  STL.128 [R1+0xe0], RZ ;  /* 0x0000e0ff01007387 */ /* 0x000fe20000100c00 */
[----:B------:R-:W-:Y:S01]  /*7850*/  IMAD.U32 R45, RZ, RZ, UR37 ;  /* 0x00000025ff2d7e24 */ /* 0x000fe2000f8e00ff */
[----:B------:R-:W-:Y:S01]  /*7860*/  IADD3 R38, P4, R38, 0x70, RZ ;  /* 0x0000007026267810 */ /* 0x000fe20007f9e0ff */
[----:B------:R-:W-:Y:S01]  /*7870*/  IMAD.U32 R35, RZ, RZ, UR37 ;  /* 0x00000025ff237e24 */ /* 0x000fe2000f8e00ff */
[C---:B0-----:R-:W-:Y:S01]  /*7880*/  LOP3.LUT R6, R10.reuse, 0x3000000, RZ, 0xfc, !PT ;  /* 0x030000000a067812 */ /* 0x041fe200078efcff */
[----:B------:R-:W-:Y:S01]  /*7890*/  IMAD.MOV.U32 R5, RZ, RZ, 0x40000040 ;  /* 0x40000040ff057424 */ /* 0x000fe200078e00ff */
[----:B------:R-:W-:Y:S01]  /*78a0*/  MOV R4, R3 ;  /* 0x0000000300047202 */ /* 0x000fe20000000f00 */
[----:B------:R-:W-:Y:S01]  /*78b0*/  IMAD.MOV.U32 R7, RZ, RZ, 0x40000040 ;  /* 0x40000040ff077424 */ /* 0x000fe200078e00ff */
[----:B------:R-:W-:Y:S01]  /*78c0*/  LOP3.LUT R10, R10, 0x10000, RZ, 0xfc, !PT ;  /* 0x000100000a0a7812 */ /* 0x000fe200078efcff */
[----:B-1----:R-:W-:Y:S01]  /*78d0*/  IMAD.MOV.U32 R9, RZ, RZ, 0x40000040 ;  /* 0x40000040ff097424 */ /* 0x002fe200078e00ff */
[----:B------:R-:W-:Y:S01]  /*78e0*/  LOP3.LUT R8, R0, 0x10000, RZ, 0xfc, !PT ;  /* 0x0001000000087812 */ /* 0x000fe200078efcff */
[----:B------:R-:W-:Y:S01]  /*78f0*/  IMAD.X R42, RZ, RZ, UR36, P5 ;  /* 0x00000024ff2a7e24 */ /* 0x000fe2000a8e06ff */
[----:B------:R0:W-:Y:S01]  /*7900*/  STL.128 [R1+0x80], R4 ;  /* 0x0000800401007387 */ /* 0x0001e20000100c00 */
[----:B------:R-:W-:Y:S01]  /*7910*/  IADD3 R39, P3, R39, 0x80, RZ ;  /* 0x0000008027277810 */ /* 0x000fe20007f7e0ff */
[----:B------:R-:W-:Y:S01]  /*7920*/  BSSY B6, `(.L_x_3930) ;  /* 0x000001e000067945 */ /* 0x000fe20003800000 */
[----:B------:R-:W-:Y:S01]  /*7930*/  IADD3 R41, P2, R41, 0x90, RZ ;  /* 0x0000009029297810 */ /* 0x000fe20007f5e0ff */
[----:B------:R1:W-:Y:S01]  /*7940*/  STL.64 [R1+0x78], R8 ;  /* 0x0000780801007387 */ /* 0x0003e20000100a00 */
[----:B------:R-:W-:Y:S01]  /*7950*/  IADD3 R45, P1, R45, 0xf0, RZ ;  /* 0x000000f02d2d7810 */ /* 0x000fe20007f3e0ff */
[----:B------:R-:W-:Y:S01]  /*7960*/  IMAD.X R48, RZ, RZ, UR36, P4 ;  /* 0x00000024ff307e24 */ /* 0x000fe2000a0e06ff */
[----:B------:R-:W-:Y:S01]  /*7970*/  IADD3 R35, P5, R35, 0xf8, RZ ;  /* 0x000000f823237810 */ /* 0x000fe20007fbe0ff */
[----:B------:R-:W-:-:S02]  /*7980*/  IMAD.X R49, RZ, RZ, UR36, P3 ;  /* 0x00000024ff317e24 */ /* 0x000fc400098e06ff */
[----:B------:R-:W-:Y:S01]  /*7990*/  IMAD.X R40, RZ, RZ, UR36, P2 ;  /* 0x00000024ff287e24 */ /* 0x000fe200090e06ff */
[----:B------:R-:W-:Y:S01]  /*79a0*/  IADD3.X R36, RZ, UR36, RZ, P5, !PT ;  /* 0x00000024ff247c10 */ /* 0x000fe2000affe4ff */
[----:B------:R-:W-:Y:S02]  /*79b0*/  IMAD.X R47, RZ, RZ, UR36, P1 ;  /* 0x00000024ff2f7e24 */ /* 0x000fe400088e06ff */
[----:B0-----:R-:W-:Y:S02]  /*79c0*/  IMAD.MOV.U32 R6, RZ, RZ, R10 ;  /* 0x000000ffff067224 */ /* 0x001fe400078e000a */
[----:B------:R-:W-:-:S05]  /*79d0*/  IMAD.MOV.U32 R4, RZ, RZ, R11 ;  /* 0x000000ffff047224 */ /* 0x000fca00078e000b */
[----:B------:R1:W-:Y:S01]  /*79e0*/  STL.128 [R1+0xf0], R4 ;  /* 0x0000f00401007387 */ /* 0x0003e20000100c00 */
[----:B------:R-:W-:Y:S05]  /*79f0*/  @!P0 BRA `(.L_x_3931) ;  /* 0x0000000000408947 */ /* 0x000fea0003800000 */
[----:B------:R-:W-:Y:S01]  /*7a00*/  MOV R14, 0x0 ;  /* 0x00000000000e7802 */ /* 0x000fe20000000f00 */
[----:B------:R-:W-:Y:S01]  /*7a10*/  ULDC.64 UR4, c[0x4][0x98] ;  /* 0x0100260000047ab9 */ /* 0x000fe20000000a00 */
[----:B------:R-:W-:Y:S01]  /*7a20*/  ULDC.64 UR6, c[0x4][0xa0] ;  /* 0x0100280000067ab9 */ /* 0x000fe20000000a00 */
[----:B-1----:R-:W-:Y:S02]  /*7a30*/  IMAD.U32 R4, RZ, RZ, UR4 ;  /* 0x00000004ff047e24 */ /* 0x002fe4000f8e00ff */
[----:B------:R-:W-:Y:S01]  /*7a40*/  IMAD.U32 R5, RZ, RZ, UR5 ;  /* 0x00000005ff057e24 */ /* 0x000fe2000f8e00ff */
[----:B----4-:R-:W0:Y:S01]  /*7a50*/  LDC.64 R14, c[0x4][R14] ;  /* 0x010000000e0e7b82 */ /* 0x010e220000000a00 */
        /* <DEDUP_REMOVED lines=9> */
[----:B0-2--5:R-:W-:Y:S05]  /*7af0*/  CALL.ABS.NOINC R14 ;  /* 0x000000000e007343 */ /* 0x025fea0003c00000 */
.L_x_3931:
[----:B------:R-:W-:Y:S05]  /*7b00*/  BSYNC B6 ;  /* 0x0000000000067941 */ /* 0x000fea0003800000 */
.L_x_3930:
[----:B------:R-:W0:Y:S01]  /*7b10*/  LDC.64 R10, c[0x0][0xad0] ;  /* 0x0002b400ff0a7b82 */ /* 0x000e220000000a00 */
[----:B------:R-:W3:Y:S01]  /*7b20*/  S2R R27, SR_TID.X ;  /* 0x00000000001b7919 */ /* 0x000ee20000002100 */
[----:B------:R-:W-:Y:S02]  /*7b30*/  UIADD3 UR5, UP0, UR37, 0x100, URZ ;  /* 0x0000010025057890 */ /* 0x000fe4000ff1e03f */
[----:B------:R-:W-:Y:S01]  /*7b40*/  IMAD.U32 R54, RZ, RZ, UR37 ;  /* 0x00000025ff367e24 */ /* 0x000fe2000f8e00ff */
[----:B------:R-:W-:Y:S01]  /*7b50*/  STL.64 [R1+0x110], R24 ;  /* 0x0001101801007387 */ /* 0x000fe20000100a00 */
[----:B------:R-:W-:Y:S01]  /*7b60*/  UIADD3.X UR6, URZ, UR36, URZ, UP0, !UPT ;  /* 0x000000243f067290 */ /* 0x000fe200087fe43f */
[----:B------:R-:W-:Y:S01]  /*7b70*/  IMAD.U32 R3, RZ, RZ, UR37 ;  /* 0x00000025ff037e24 */ /* 0x000fe2000f8e00ff */
[----:B----4-:R-:W4:Y:S01]  /*7b80*/  LDC.64 R14, c[0x0][0xad8] ;  /* 0x0002b600ff0e7b82 */ /* 0x010f220000000a00 */
[----:B------:R-:W-:Y:S01]  /*7b90*/  UIADD3 UR4, UP0, UR37, 0x14c, URZ ;  /* 0x0000014c25047890 */ /* 0x000fe2000ff1e03f */
[----:B-1----:R-:W-:Y:S01]  /*7ba0*/  IMAD.U32 R8, RZ, RZ, UR5 ;  /* 0x00000005ff087e24 */ /* 0x002fe2000f8e00ff */
[----:B------:R-:W-:Y:S01]  /*7bb0*/  STL.64 [R1+0x100], R204 ;  /* 0x000100cc01007387 */ /* 0x000fe20000100a00 */
[----:B------:R-:W-:Y:S01]  /*7bc0*/  IMAD.U32 R9, RZ, RZ, UR6 ;  /* 0x00000006ff097e24 */ /* 0x000fe2000f8e00ff */
[----:B------:R-:W-:Y:S01]  /*7bd0*/  UIADD3.X UR5, URZ, UR36, URZ, UP0, !UPT ;  /* 0x000000243f057290 */ /* 0x000fe200087fe43f */
[----:B------:R-:W-:Y:S01]  /*7be0*/  IMAD.U32 R43, RZ, RZ, UR37 ;  /* 0x00000025ff2b7e24 */ /* 0x000fe2000f8e00ff */
[----:B------:R-:W-:Y:S01]  /*7bf0*/  STL.U8 [R1+0x118], RZ ;  /* 0x000118ff01007387 */ /* 0x000fe20000100000 */
[----:B------:R-:W1:Y:S01]  /*7c00*/  LDC.64 R20, c[0x0][0xae0] ;  /* 0x0002b800ff147b82 */ /* 0x000e620000000a00 */
[----:B------:R-:W-:Y:S01]  /*7c10*/  IMAD.U32 R12, RZ, RZ, UR4 ;  /* 0x00000004ff0c7e24 */ /* 0x000fe2000f8e00ff */
[----:B------:R-:W-:Y:S01]  /*7c20*/  ULDC UR4, c[0x0][0x3f4] ;  /* 0x0000fd0000047ab9 */ /* 0x000fe20000000800 */
[----:B------:R2:W-:Y:S01]  /*7c30*/  STL.64 [R1+0x108], R8 ;  /* 0x0001080801007387 */ /* 0x0005e20000100a00 */
[----:B------:R-:W-:Y:S01]  /*7c40*/  IMAD.U32 R13, RZ, RZ, UR5 ;  /* 0x00000005ff0d7e24 */ /* 0x000fe2000f8e00ff */
[----:B------:R-:W-:-:S02]  /*7c50*/  ISETP.LT.AND P0, PT, RZ, UR4, PT ;  /* 0x00000004ff007c0c */ /* 0x000fc4000bf01270 */
[----:B------:R-:W-:Y:S01]  /*7c60*/  IADD3 R54, P2, R54, 0x118, RZ ;  /* 0x0000011836367810 */ /* 0x000fe20007f5e0ff */
[----:B------:R-:W1:Y:S01]  /*7c70*/  LDC R6, c[0x0][0x450] ;  /* 0x00011400ff067b82 */ /* 0x000e620000000800 */
[----:B0-----:R-:W-:Y:S01]  /*7c80*/  IMAD.MOV.U32 R30, RZ, RZ, R11 ;  /* 0x000000ffff1e7224 */ /* 0x001fe200078e000b */
[----:B------:R-:W-:Y:S01]  /*7c90*/  STL.64 [R1+0x150], R12 ;  /* 0x0001500c01007387 */ /* 0x000fe20000100a00 */
[----:B------:R-:W-:Y:S01]  /*7ca0*/  IMAD.MOV.U32 R7, RZ, RZ, R10 ;  /* 0x000000ffff077224 */ /* 0x000fe200078e000a */
[----:B------:R-:W-:Y:S01]  /*7cb0*/  IADD3 R43, P4, R43, 0x150, RZ ;  /* 0x000001502b2b7810 */ /* 0x000fe20007f9e0ff */
[----:B------:R-:W-:Y:S02]  /*7cc0*/  IMAD.X R55, RZ, RZ, UR36, P2 ;  /* 0x00000024ff377e24 */ /* 0x000fe400090e06ff */
[----:B--2---:R-:W-:Y:S01]  /*7cd0*/  IMAD.MOV.U32 R8, RZ, RZ, RZ ;  /* 0x000000ffff087224 */ /* 0x004fe200078e00ff */
[----:B------:R-:W0:Y:S01]  /*7ce0*/  LDC.64 R4, c[0x0][0x448] ;  /* 0x00011200ff047b82 */ /* 0x000e220000000a00 */
[----:B----4-:R-:W-:Y:S01]  /*7cf0*/  IMAD.MOV.U32 R9, RZ, RZ, R15 ;  /* 0x000000ffff097224 */ /* 0x010fe200078e000f */
[----:B------:R-:W-:Y:S01]  /*7d00*/  MOV R31, R14 ;  /* 0x0000000e001f7202 */ /* 0x000fe20000000f00 */
[----:B---3--:R-:W-:-:S02]  /*7d10*/  VIADD R0, R27, 0xffffff80 ;  /* 0xffffff801b007836 */ /* 0x008fc40000000000 */
[----:B------:R-:W-:Y:S02]  /*7d20*/  IMAD.X R51, RZ, RZ, UR36, P4 ;  /* 0x00000024ff337e24 */ /* 0x000fe4000a0e06ff */
[----:B------:R2:W-:Y:S01]  /*7d30*/  STL.128 [R1+0x120], R28 ;  /* 0x0001201c01007387 */ /* 0x0005e20000100c00 */
[----:B-1----:R-:W-:Y:S02]  /*7d40*/  IMAD.MOV.U32 R10, RZ, RZ, R20 ;  /* 0x000000ffff0a7224 */ /* 0x002fe400078e0014 */
[----:B------:R-:W-:Y:S01]  /*7d50*/  IMAD.MOV.U32 R11, RZ, RZ, R21 ;  /* 0x000000ffff0b7224 */ /* 0x000fe200078e0015 */
[----:B------:R-:W-:Y:S04]  /*7d60*/  STL [R1+0x4a0], R0 ;  /* 0x0004a00001007387 */ /* 0x000fe80000100800 */
[----:B------:R-:W-:Y:S04]  /*7d70*/  STL.128 [R1+0x130], R8 ;  /* 0x0001300801007387 */ /* 0x000fe80000100c00 */
[----:B------:R1:W-:Y:S01]  /*7d80*/  STL [R1+0x11c], R0 ;  /* 0x00011c0001007387 */ /* 0x0003e20000100800 */
[----:B--2---:R-:W-:-:S03]  /*7d90*/  IADD3 R30, P3, R3, 0x108, RZ ;  /* 0x00000108031e7810 */ /* 0x004fc60007f7e0ff */
[----:B0-----:R0:W-:Y:S02]  /*7da0*/  STL.128 [R1+0x140], R4 ;  /* 0x0001400401007387 */ /* 0x0011e40000100c00 */
[----:B------:R-:W-:Y:S02]  /*7db0*/  IMAD.X R50, RZ, RZ, UR36, P3 ;  /* 0x00000024ff327e24 */ /* 0x000fe400098e06ff */
[----:B-1----:R-:W-:-:S05]  /*7dc0*/  IMAD.U32 R0, RZ, RZ, UR37 ;  /* 0x00000025ff007e24 */ /* 0x002fca000f8e00ff */
[----:B------:R-:W-:-:S05]  /*7dd0*/  IADD3 R29, P1, R0, 0x11c, RZ ;  /* 0x0000011c001d7810 */ /* 0x000fca0007f3e0ff */
[----:B------:R-:W-:Y:S01]  /*7de0*/  IMAD.X R31, RZ, RZ, UR36, P1 ;  /* 0x00000024ff1f7e24 */ /* 0x000fe200088e06ff */
[----:B------:R-:W-:Y:S07]  /*7df0*/  @P0 BRA `(.L_x_3932) ;  /* 0x0000000000400947 */ /* 0x000fee0003800000 */
        /* <DEDUP_REMOVED lines=10> */
.L_x_3935:
[----:B--2---:R2:W3:Y:S02]  /*7ea0*/  SYNCS.PHASECHK.TRANS64.TRYWAIT P0, [R2+URZ+0x32400], R3 ;  /* 0x03240003020075a7 */ /* 0x0044e4000800017f */
[----:B---3--:R-:W-:Y:S05]  /*7eb0*/  @!P0 NANOSLEEP.SYNCS 0x989680 ;  /* 0x009896800000895d */ /* 0x008fea0003900000 */
[----:B------:R-:W3:Y:S02]  /*7ec0*/  @!P0 SYNCS.PHASECHK.TRANS64 P0, [R2+URZ+0x32400], R3 ;  /* 0x03240003020085a7 */ /* 0x000ee4000800007f */
[----:B---3--:R-:W-:Y:S05]  /*7ed0*/  @!P0 BRA `(.L_x_3935) ;  /* 0xfffffffc00f08947 */ /* 0x008fea000383ffff */
.L_x_3934:
[----:B------:R-:W-:Y:S05]  /*7ee0*/  BSYNC B0 ;  /* 0x0000000000007941 */ /* 0x000fea0003800000 */
.L_x_3933:
[----:B------:R-:W-:Y:S05]  /*7ef0*/  BRA `(.L_x_3936) ;  /* 0x0000002c00047947 */ /* 0x000fea0003800000 */
.L_x_3932:
[----:B------:R-:W-:Y:S01]  /*7f00*/  LOP3.LUT P0, RZ, R26, 0x3ff, RZ, 0xc0, !PT ;  /* 0x000003ff1aff7812 */ /* 0x000fe2000780c0ff */
[----:B------:R-:W-:Y:S01]  /*7f10*/  ULDC.64 UR4, c[0x0][0x3f8] ;  /* 0x0000fe0000047ab9 */ /* 0x000fe20000000a00 */
[----:B-----5:R-:W-:Y:S01]  /*7f20*/  SHF.R.S32.HI R0, RZ, 0x1f, R44 ;  /* 0x0000001fff007819 */ /* 0x020fe2000001142c */
[----:B------:R-:W-:Y:S01]  /*7f30*/  ULDC.64 UR6, c[0x0][0x408] ;  /* 0x0001020000067ab9 */ /* 0x000fe20000000a00 */
[----:B------:R-:W-:Y:S01]  /*7f40*/  IMAD.WIDE.U32 R24, R44, UR4, RZ ;  /* 0x000000042c187c25 */ /* 0x000fe2000f8e00ff */
[----:B------:R-:W-:Y:S03]  /*7f50*/  BSSY B6, `(.L_x_3937) ;  /* 0x0000019000067945 */ /* 0x000fe60003800000 */
[C---:B------:R-:W-:Y:S02]  /*7f60*/  IMAD R3, R0.reuse, UR4, RZ ;  /* 0x0000000400037c24 */ /* 0x040fe4000f8e02ff */
[----:B0-----:R-:W-:-:S02]  /*7f70*/  IMAD R5, R0, UR6, RZ ;  /* 0x0000000600057c24 */ /* 0x001fc4000f8e02ff */
        /* <DEDUP_REMOVED lines=9> */
[----:B------:R-:W-:Y:S01]  /*8010*/  IMAD.U32 R4, RZ, RZ, UR4 ;  /* 0x00000004ff047e24 */ /* 0x000fe2000f8e00ff */
[----:B------:R-:W-:Y:S01]  /*8020*/  MOV R5, UR5 ;  /* 0x0000000500057c02 */ /* 0x000fe20008000f00 */
        /* <DEDUP_REMOVED lines=11> */
.L_x_3938:
[----:B------:R-:W-:Y:S05]  /*80e0*/  BSYNC B6 ;  /* 0x0000000000067941 */ /* 0x000fea0003800000 */
.L_x_3937:
[----:B------:R-:W2:Y:S01]  /*80f0*/  LDL R3, [R1+0x50] ;  /* 0x0000500001037983 */ /* 0x000ea20000100800 */
[----:B------:R-:W-:Y:S01]  /*8100*/  ULDC.U8 UR4, c[0x0][0x410] ;  /* 0x0001040000047ab9 */ /* 0x000fe20000000000 */
[----:B------:R-:W-:Y:S01]  /*8110*/  BSSY B0, `(.L_x_3939) ;  /* 0x0000297000007945 */ /* 0x000fe20003800000 */
[----:B------:R-:W-:Y:S01]  /*8120*/  ISETP.NE.AND P0, PT, RZ, UR4, PT ;  /* 0x00000004ff007c0c */ /* 0x000fe2000bf05270 */
[----:B--2---:R-:W-:-:S12]  /*8130*/  IMAD R0, R3, 0x80, R158 ;  /* 0x0000008003007824 */ /* 0x004fd800078e029e */
[----:B------:R-:W-:Y:S05]  /*8140*/  @!P0 BRA `(.L_x_3940) ;  /* 0x0000001400688947 */ /* 0x000fea0003800000 */
[----:B------:R-:W2:Y:S01]  /*8150*/  LDL R20, [R1+0x4a4] ;  /* 0x0004a40001147983 */ /* 0x000ea20000100800 */
[----:B------:R-:W0:Y:S01]  /*8160*/  LDC R61, c[0x0][0x448] ;  /* 0x00011200ff3d7b82 */ /* 0x000e220000000800 */
[----:B------:R-:W-:Y:S01]  /*8170*/  ULDC.64 UR4, c[0x0][0x3f8] ;  /* 0x0000fe0000047ab9 */ /* 0x000fe20000000a00 */
[----:B------:R-:W-:Y:S01]  /*8180*/  ULDC.64 UR6, c[0x0][0x408] ;  /* 0x0001020000067ab9 */ /* 0x000fe20000000a00 */
[----:B------:R-:W-:Y:S02]  /*8190*/  IMAD.MOV.U32 R25, RZ, RZ, R53 ;  /* 0x000000ffff197224 */ /* 0x000fe400078e0035 */
[----:B------:R-:W-:Y:S01]  /*81a0*/  IMAD.MOV.U32 R27, RZ, RZ, R57 ;  /* 0x000000ffff1b7224 */ /* 0x000fe200078e0039 */
[----:B0-----:R-:W-:-:S13]  /*81b0*/  ISETP.NE.AND P0, PT, R61, 0x1, PT ;  /* 0x000000013d00780c */ /* 0x001fda0003f05270 */
[----:B------:R-:W0:Y:S08]  /*81c0*/  @P0 LDC R4, c[0x0][0x44c] ;  /* 0x00011300ff040b82 */ /* 0x000e300000000800 */
[----:B------:R-:W1:Y:S01]  /*81d0*/  @P0 LDC R5, c[0x0][0x450] ;  /* 0x00011400ff050b82 */ /* 0x000e620000000800 */
[----:B--2---:R-:W-:-:S04]  /*81e0*/  IMAD R3, R20, 0x40, R0 ;  /* 0x0000004014037824 */ /* 0x004fc800078e0200 */
[----:B0-----:R-:W-:-:S05]  /*81f0*/  @P0 IMAD.HI.U32 R4, R3, R4, RZ ;  /* 0x0000000403040227 */ /* 0x001fca00078e00ff */
[----:B-1----:R-:W-:-:S04]  /*8200*/  @P0 SHF.R.U32.HI R3, RZ, R5, R4 ;  /* 0x00000005ff030219 */ /* 0x002fc80000011604 */
        /* <DEDUP_REMOVED lines=17> */
[----:B------:R0:W1:Y:S04]  /*8320*/  SHFL.IDX PT, R3, R44, RZ, 0x1c1f ;  /* 0x001c1fff2c037589 */ /* 0x00006800000e0000 */
[----:B------:R0:W2:Y:S04]  /*8330*/  SHFL.IDX PT, R6, R10, RZ, 0x1c1f ;  /* 0x001c1fff0a067589 */ /* 0x0000a800000e0000 */
[----:B------:R0:W3:Y:S04]  /*8340*/  SHFL.IDX PT, R7, R59, RZ, 0x1c1f ;  /* 0x001c1fff3b077589 */ /* 0x0000e800000e0000 */
[----:B------:R0:W4:Y:S02]  /*8350*/  SHFL.IDX PT, R8, R58, RZ, 0x1c1f ;  /* 0x001c1fff3a087589 */ /* 0x00012400000e0000 */
.L_x_4268:
        /* <DEDUP_REMOVED lines=8> */
[----:B------:R-:W3:Y:S01]  /*83e0*/  LDL R11, [R1+0x4a8] ;  /* 0x0004a800010b7983 */ /* 0x000ee20000100800 */
[----:B------:R-:W-:Y:S01]  /*83f0*/  ULDC UR4, c[0x0][0x3f4] ;  /* 0x0000fd0000047ab9 */ /* 0x000fe20000000800 */
[----:B--2---:R-:W-:Y:S01]  /*8400*/  IMAD.MOV.U32 R4, RZ, RZ, R6 ;  /* 0x000000ffff047224 */ /* 0x004fe200078e0006 */
[----:B------:R-:W-:Y:S01]  /*8410*/  ISETP.GE.AND P2, PT, R154, UR4, PT ;  /* 0x000000049a007c0c */ /* 0x000fe2000bf46270 */
[----:B-1----:R-:W-:Y:S01]  /*8420*/  IMAD.MOV.U32 R5, RZ, RZ, R3 ;  /* 0x000000ffff057224 */ /* 0x002fe200078e0003 */
[----:B------:R-:W-:Y:S02]  /*8430*/  ISETP.GE.AND P3, PT, R164, UR4, PT ;  /* 0x00000004a4007c0c */ /* 0x000fe4000bf66270 */
[----:B------:R-:W-:-:S09]  /*8440*/  CS2R R52, SRZ ;  /* 0x0000000000347805 */ /* 0x000fd2000001ff00 */
[----:B------:R-:W-:-:S04]  /*8450*/  @!P2 IMAD.WIDE R4, R154, 0x2, R4 ;  /* 0x000000029a04a825 */ /* 0x000fc800078e0204 */
[----:B------:R-:W-:Y:S01]  /*8460*/  @!P3 IMAD.SHL.U32 R9, R164, 0x2, RZ ;  /* 0x00000002a409b824 */ /* 0x000fe200078e00ff */
[----:B------:R1:W5:Y:S01]  /*8470*/  @!P2 LD.E.64 R52, desc[UR44][R4.64] ;  /* 0x0000002c0434a980 */ /* 0x000362000c101b00 */
[----:B------:R-:W-:Y:S02]  /*8480*/  CS2R R56, SRZ ;  /* 0x0000000000387805 */ /* 0x000fe4000001ff00 */
[----:B------:R-:W-:Y:S02]  /*8490*/  CS2R R24, SRZ ;  /* 0x0000000000187805 */ /* 0x000fe4000001ff00 */
[----:B------:R-:W-:Y:S02]  /*84a0*/  CS2R R26, SRZ ;  /* 0x00000000001a7805 */ /* 0x000fe4000001ff00 */
[-C--:B-1----:R-:W-:Y:S02]  /*84b0*/  @!P3 IADD3 R4, P0, R6, R9.reuse, RZ ;  /* 0x000000090604b210 */ /* 0x082fe40007f1e0ff */
[----:B----4-:R-:W-:-:S02]  /*84c0*/  @!P3 IADD3 R6, P1, R8, R9, RZ ;  /* 0x000000090806b210 */ /* 0x010fc40007f3e0ff */
[----:B---3--:R-:W-:-:S03]  /*84d0*/  MOV R9, R7 ;  /* 0x0000000700097202 */ /* 0x008fc60000000f00 */
[----:B------:R-:W-:-:S05]  /*84e0*/  @!P2 IMAD.WIDE R8, R154, 0x2, R8 ;  /* 0x000000029a08a825 */ /* 0x000fca00078e0208 */
[----:B------:R1:W5:Y:S01]  /*84f0*/  @!P2 LD.E.64 R56, desc[UR44][R8.64] ;  /* 0x0000002c0838a980 */ /* 0x000362000c101b00 */
[----:B------:R-:W-:-:S05]  /*8500*/  @!P3 SHF.L.U64.HI R12, R164, 0x1, R11 ;  /* 0x00000001a40cb819 */ /* 0x000fca000001020b */
[--C-:B------:R-:W-:Y:S02]  /*8510*/  @!P3 IMAD.X R5, R3, 0x1, R12.reuse, P0 ;  /* 0x000000010305b824 */ /* 0x100fe400000e060c */
[----:B------:R-:W-:-:S03]  /*8520*/  @!P3 IMAD.X R7, R7, 0x1, R12, P1 ;  /* 0x000000010707b824 */ /* 0x000fc600008e060c */
[----:B------:R1:W5:Y:S04]  /*8530*/  @!P3 LD.E.64 R24, desc[UR44][R4.64] ;  /* 0x0000002c0418b980 */ /* 0x000368000c101b00 */
[----:B------:R1:W5:Y:S02]  /*8540*/  @!P3 LD.E.64 R26, desc[UR44][R6.64] ;  /* 0x0000002c061ab980 */ /* 0x000364000c101b00 */
.L_x_3943:
[----:B------:R-:W-:Y:S05]  /*8550*/  BSYNC B1 ;  /* 0x0000000000017941 */ /* 0x000fea0003800000 */
.L_x_3942:
[----:B-1---5:R-:W-:Y:S01]  /*8560*/  IMAD.MOV.U32 R3, RZ, RZ, R24 ;  /* 0x000000ffff037224 */ /* 0x022fe200078e0018 */
[----:B------:R-:W-:Y:S01]  /*8570*/  UMOV UR4, 0xffffffff ;  /* 0xffffffff00047882 */ /* 0x000fe20000000000 */
[----:B------:R-:W-:Y:S01]  /*8580*/  IMAD.MOV.U32 R4, RZ, RZ, R25 ;  /* 0x000000ffff047224 */ /* 0x000fe200078e0019 */
[----:B------:R-:W-:Y:S01]  /*8590*/  CS2R R20, SRZ ;  /* 0x0000000000147805 */ /* 0x000fe2000001ff00 */
[----:B------:R-:W-:Y:S02]  /*85a0*/  IMAD.MOV.U32 R5, RZ, RZ, R52 ;  /* 0x000000ffff057224 */ /* 0x000fe400078e0034 */
[----:B--2---:R-:W-:Y:S01]  /*85b0*/  IMAD.MOV.U32 R6, RZ, RZ, R53 ;  /* 0x000000ffff067224 */ /* 0x004fe200078e0035 */
        /* <DEDUP_REMOVED lines=12> */
[----:B------:R1:W0:Y:S04]  /*8680*/  SHFL.IDX PT, R6, R10, 0x1, 0x1c1f ;  /* 0x003c1f000a067f89 */ /* 0x00022800000e0000 */
[----:B---3--:R1:W3:Y:S04]  /*8690*/  SHFL.IDX PT, R7, R59, 0x1, 0x1c1f ;  /* 0x003c1f003b077f89 */ /* 0x0082e800000e0000 */
[----:B------:R1:W0:Y:S02]  /*86a0*/  SHFL.IDX PT, R14, R58, 0x1, 0x1c1f ;  /* 0x003c1f003a0e7f89 */ /* 0x00022400000e0000 */
.L_x_4274:
[----:B------:R-:W5:Y:S01]  /*86b0*/  LDL R5, [R1+0x204] ;  /* 0x0002040001057983 */ /* 0x000f620000100800 */
[----:B------:R-:W-:Y:S01]  /*86c0*/  VIADD R0, R0, 0x40 ;  /* 0x0000004000007836 */ /* 0x000fe20000000000 */
[----:B------:R-:W-:Y:S01]  /*86d0*/  BSSY B1, `(.L_x_3945) ;  /* 0x0000022000017945 */ /* 0x000fe20003800000 */
[----:B01----:R-:W-:Y:S02]  /*86e0*/  CS2R R10, SRZ ;  /* 0x00000000000a7805 */ /* 0x003fe4000001ff00 */
[----:B----4-:R-:W-:Y:S02]  /*86f0*/  CS2R R8, SRZ ;  /* 0x0000000000087805 */ /* 0x010fe4000001ff00 */
[----:B------:R-:W-:Y:S02]  /*8700*/  CS2R R12, SRZ ;  /* 0x00000000000c7805 */ /* 0x000fe4000001ff00 */
[----:B------:R-:W-:Y:S02]  /*8710*/  ISETP.GE.AND P0, PT, R0, R61, PT ;  /* 0x0000003d0000720c */ /* 0x000fe40003f06270 */
[----:B-----5:R-:W-:-:S04]  /*8720*/  LEA.HI R4, R5, R5, RZ, 0x1 ;  /* 0x0000000505047211 */ /* 0x020fc800078f08ff */
[----:B------:R-:W-:-:S05]  /*8730*/  LOP3.LUT R4, R4, 0xfffffffe, RZ, 0xc0, !PT ;  /* 0xfffffffe04047812 */ /* 0x000fca00078ec0ff */
[----:B------:R-:W-:-:S05]  /*8740*/  IMAD.IADD R4, R5, 0x1, -R4 ;  /* 0x0000000105047824 */ /* 0x000fca00078e0a04 */
[----:B------:R-:W-:Y:S01]  /*8750*/  SHF.L.U32 R59, R4, 0x1f, RZ ;  /* 0x0000001f043b7819 */ /* 0x000fe200000006ff */
[----:B------:R-:W-:Y:S06]  /*8760*/  @P0 BRA `(.L_x_3946) ;  /* 0x0000000000600947 */ /* 0x000fec0003800000 */
[----:B------:R-:W4:Y:S01]  /*8770*/  LDL R15, [R1+0x4a8] ;  /* 0x0004a800010f7983 */ /* 0x000f220000100800 */
[----:B------:R-:W-:Y:S01]  /*8780*/  ULDC UR4, c[0x0][0x3f4] ;  /* 0x0000fd0000047ab9 */ /* 0x000fe20000000800 */
[----:B------:R-:W-:Y:S01]  /*8790*/  IMAD.MOV.U32 R4, RZ, RZ, R6 ;  /* 0x000000ffff047224 */ /* 0x000fe200078e0006 */
[----:B------:R-:W-:Y:S01]  /*87a0*/  ISETP.GE.AND P2, PT, R154, UR4, PT ;  /* 0x000000049a007c0c */ /* 0x000fe2000bf46270 */
[----:B--2---:R-:W-:Y:S01]  /*87b0*/  IMAD.MOV.U32 R5, RZ, RZ, R3 ;  /* 0x000000ffff057224 */ /* 0x004fe200078e0003 */
[----:B------:R-:W-:Y:S02]  /*87c0*/  ISETP.GE.AND P3, PT, R164, UR4, PT ;  /* 0x00000004a4007c0c */ /* 0x000fe4000bf66270 */
[----:B------:R-:W-:Y:S01]  /*87d0*/  CS2R R10, SRZ ;  /* 0x00000000000a7805 */ /* 0x000fe2000001ff00 */
[----:B------:R-:W-:-:S08]  /*87e0*/  IMAD.MOV.U32 R8, RZ, RZ, R14 ;  /* 0x000000ffff087224 */ /* 0x000fd000078e000e */
[----:B------:R-:W-:-:S04]  /*87f0*/  @!P2 IMAD.WIDE R4, R154, 0x2, R4 ;  /* 0x000000029a04a825 */ /* 0x000fc800078e0204 */
[----:B------:R-:W-:Y:S01]  /*8800*/  @!P3 IMAD.SHL.U32 R9, R164, 0x2, RZ ;  /* 0x00000002a409b824 */ /* 0x000fe200078e00ff */
[----:B------:R0:W5:Y:S01]  /*8810*/  @!P2 LD.E.64 R10, desc[UR44][R4.64] ;  /* 0x0000002c040aa980 */ /* 0x000162000c101b00 */
[----:B------:R-:W-:Y:S02]  /*8820*/  CS2R R12, SRZ ;  /* 0x00000000000c7805 */ /* 0x000fe4000001ff00 */
[----:B------:R-:W-:Y:S02]  /*8830*/  CS2R R20, SRZ ;  /* 0x0000000000147805 */ /* 0x000fe4000001ff00 */
[-C--:B0-----:R-:W-:Y:S02]  /*8840*/  @!P3 IADD3 R4, P0, R6, R9.reuse, RZ ;  /* 0x000000090604b210 */ /* 0x081fe40007f1e0ff */
[----:B------:R-:W-:Y:S02]  /*8850*/  @!P3 IADD3 R6, P1, R14, R9, RZ ;  /* 0x000000090e06b210 */ /* 0x000fe40007f3e0ff */
[----:B---3--:R-:W-:-:S02]  /*8860*/  MOV R9, R7 ;  /* 0x0000000700097202 */ /* 0x008fc40000000f00 */
[----:B----4-:R-:W-:Y:S01]  /*8870*/  @!P3 SHF.L.U64.HI R0, R164, 0x1, R15 ;  /* 0x00000001a400b819 */ /* 0x010fe2000001020f */
[----:B------:R-:W-:Y:S01]  /*8880*/  @!P2 IMAD.WIDE R14, R154, 0x2, R8 ;  /* 0x000000029a0ea825 */ /* 0x000fe200078e0208 */
[----:B------:R-:W-:-:S03]  /*8890*/  CS2R R8, SRZ ;  /* 0x0000000000087805 */ /* 0x000fc6000001ff00 */
[--C-:B------:R-:W-:Y:S01]  /*88a0*/  @!P3 IMAD.X R5, R3, 0x1, R0.reuse, P0 ;  /* 0x000000010305b824 */ /* 0x100fe200000e0600 */
[----:B------:R0:W5:Y:S01]  /*88b0*/  @!P2 LD.E.64 R12, desc[UR44][R14.64] ;  /* 0x0000002c0e0ca980 */ /* 0x000162000c101b00 */
[----:B------:R-:W-:-:S03]  /*88c0*/  @!P3 IMAD.X R7, R7, 0x1, R0, P1 ;  /* 0x000000010707b824 */ /* 0x000fc600008e0600 */
[----:B------:R0:W5:Y:S04]  /*88d0*/  @!P3 LD.E.64 R20, desc[UR44][R4.64] ;  /* 0x0000002c0414b980 */ /* 0x000168000c101b00 */
[----:B------:R0:W5:Y:S02]  /*88e0*/  @!P3 LD.E.64 R8, desc[UR44][R6.64] ;  /* 0x0000002c0608b980 */ /* 0x000164000c101b00 */
.L_x_3946:
[----:B------:R-:W-:Y:S05]  /*88f0*/  BSYNC B1 ;  /* 0x0000000000017941 */ /* 0x000fea0003800000 */
.L_x_3945:
[----:B------:R-:W1:Y:S01]  /*8900*/  SYNCS.PHASECHK.TRANS64.TRYWAIT P0, [R2+URZ+0x32400], R59 ;  /* 0x0324003b020075a7 */ /* 0x000e62000800017f */
[----:B------:R-:W-:Y:S04]  /*8910*/  BSSY B1, `(.L_x_3947) ;  /* 0x0000002000017945 */ /* 0x000fe80003800000 */
[----:B-1----:R-:W-:Y:S05]  /*8920*/  @!P0 BRA `(.L_x_3948) ;  /* 0x0000032c008c8947 */ /* 0x002fea0003800000 */
.L_x_4275:
[----:B------:R-:W-:Y:S05]  /*8930*/  BSYNC B1 ;  /* 0x0000000000017941 */ /* 0x000fea0003800000 */
.L_x_3947:
[----:B0--3--:R-:W3:Y:S04]  /*8940*/  LDL R7, [R1+0x498] ;  /* 0x0004980001077983 */ /* 0x009ee80000100800 */
[----:B------:R-:W4:Y:S01]  /*8950*/  LDL R14, [R1+0x50] ;  /* 0x00005000010e7983 */ /* 0x000f220000100800 */
[----:B-----5:R-:W-:Y:S01]  /*8960*/  IMAD.MOV.U32 R4, RZ, RZ, R20 ;  /* 0x000000ffff047224 */ /* 0x020fe200078e0014 */
[----:B------:R-:W-:Y:S01]  /*8970*/  BSSY B1, `(.L_x_3949) ;  /* 0x0000079000017945 */ /* 0x000fe20003800000 */
[----:B------:R-:W-:Y:S02]  /*8980*/  IMAD.MOV.U32 R5, RZ, RZ, R21 ;  /* 0x000000ffff057224 */ /* 0x000fe400078e0015 */
[----:B------:R-:W-:-:S05]  /*8990*/  IMAD.MOV.U32 R6, RZ, RZ, R10 ;  /* 0x000000ffff067224 */ /* 0x000fca00078e000a */
[----:B------:R-:W-:Y:S01]  /*89a0*/  PRMT R70, R6, 0x7610, R70 ;  /* 0x0000761006467816 */ /* 0x000fe20000000046 */
[----:B------:R-:W-:-:S05]  /*89b0*/  IMAD.MOV.U32 R6, RZ, RZ, R8 ;  /* 0x000000ffff067224 */ /* 0x000fca00078e0008 */
[----:B------:R-:W-:Y:S01]  /*89c0*/  PRMT R28, R6, 0x7610, R28 ;  /* 0x00007610061c7816 */ /* 0x000fe2000000001c */
[----:B------:R-:W-:Y:S02]  /*89d0*/  IMAD.MOV.U32 R6, RZ, RZ, R13 ;  /* 0x000000ffff067224 */ /* 0x000fe400078e000d */
[C---:B---3--:R-:W-:Y:S01]  /*89e0*/  IMAD.SHL.U32 R0, R7.reuse, 0x40, RZ ;  /* 0x0000004007007824 */ /* 0x048fe200078e00ff */
[----:B------:R-:W-:Y:S01]  /*89f0*/  LOP3.LUT P1, RZ, R7, 0x4, RZ, 0xc0, !PT ;  /* 0x0000000407ff7812 */ /* 0x000fe2000782c0ff */
[----:B----4-:R-:W-:-:S03]  /*8a00*/  IMAD R15, R14, -0x80, R61 ;  /* 0xffffff800e0f7824 */ /* 0x010fc600078e023d */
[----:B--2---:R-:W-:-:S04]  /*8a10*/  LOP3.LUT R3, R0, 0x1c0, RZ, 0xc0, !PT ;  /* 0x000001c000037812 */ /* 0x004fc800078ec0ff */
[----:B------:R-:W-:Y:S02]  /*8a20*/  LOP3.LUT R0, R3, 0x18, R22, 0xf8, !PT ;  /* 0x0000001803007812 */ /* 0x000fe400078ef816 */
[----:B------:R-:W-:Y:S02]  /*8a30*/  SHF.R.U32.HI R3, RZ, 0x3, R3 ;  /* 0x00000003ff037819 */ /* 0x000fe40000011603 */
[----:B------:R-:W-:Y:S02]  /*8a40*/  VIMNMX R15, R15, 0x80, PT ;  /* 0x000000800f0f7848 */ /* 0x000fe40003fe0100 */
[----:B------:R-:W-:Y:S02]  /*8a50*/  LOP3.LUT R0, R0, R3, RZ, 0x3c, !PT ;  /* 0x0000000300007212 */ /* 0x000fe400078e3cff */
[----:B------:R-:W-:Y:S02]  /*8a60*/  ISETP.GE.AND P0, PT, R158, R15, PT ;  /* 0x0000000f9e00720c */ /* 0x000fe40003f06270 */
[----:B------:R-:W-:Y:S01]  /*8a70*/  PRMT R3, R4, 0x5410, R5 ;  /* 0x0000541004037816 */ /* 0x000fe20000000005 */
[----:B------:R-:W-:-:S02]  /*8a80*/  IMAD R5, R203, 0x200, R0 ;  /* 0x00000200cb057824 */ /* 0x000fc400078e0200 */
[----:B------:R-:W-:Y:S02]  /*8a90*/  IMAD.MOV.U32 R4, RZ, RZ, R11 ;  /* 0x000000ffff047224 */ /* 0x000fe400078e000b */
[----:B------:R-:W-:Y:S02]  /*8aa0*/  IMAD R14, R5, 0x2, R2 ;  /* 0x00000002050e7824 */ /* 0x000fe400078e0202 */
[----:B------:R-:W-:Y:S01]  /*8ab0*/  IMAD.MOV.U32 R5, RZ, RZ, R12 ;  /* 0x000000ffff057224 */ /* 0x000fe200078e000c */
[----:B------:R-:W-:Y:S01]  /*8ac0*/  PRMT R44, R4, 0x7610, R44 ;  /* 0x00007610042c7816 */ /* 0x000fe2000000002c */
[----:B------:R-:W-:Y:S02]  /*8ad0*/  IMAD.MOV.U32 R4, RZ, RZ, R9 ;  /* 0x000000ffff047224 */ /* 0x000fe400078e0009 */
[----:B------:R-:W-:Y:S01]  /*8ae0*/  VIADD R7, R14, 0x18400 ;  /* 0x000184000e077836 */ /* 0x000fe20000000000 */
[----:B------:R-:W-:Y:S01]  /*8af0*/  PRMT R70, R70, 0x5410, R5 ;  /* 0x0000541046467816 */ /* 0x000fe20000000005 */
[----:B------:R-:W-:Y:S01]  /*8b00*/  VIADD R0, R14, 0x18440 ;  /* 0x000184400e007836 */ /* 0x000fe20000000000 */
[----:B------:R-:W-:Y:S01]  /*8b10*/  PRMT R28, R28, 0x5410, R4 ;  /* 0x000054101c1c7816 */ /* 0x000fe20000000004 */
[----:B------:R-:W-:Y:S01]  /*8b20*/  @P1 VIADD R0, R7, 0xffffffc0 ;  /* 0xffffffc007001836 */ /* 0x000fe20000000000 */
[----:B------:R-:W-:Y:S01]  /*8b30*/  PRMT R44, R44, 0x5410, R6 ;  /* 0x000054102c2c7816 */ /* 0x000fe20000000006 */
[----:B------:R-:W-:Y:S06]  /*8b40*/  @P0 BRA `(.L_x_3950) ;  /* 0x00000004006c0947 */ /* 0x000fec0003800000 */
[----:B------:R-:W0:Y:S01]  /*8b50*/  LDC R5, c[0x0][0x3f4] ;  /* 0x0000fd00ff057b82 */ /* 0x000e220000000800 */
[----:B------:R-:W-:Y:S01]  /*8b60*/  BSSY B2, `(.L_x_3951) ;  /* 0x000002e000027945 */ /* 0x000fe20003800000 */
[-C--:B0-----:R-:W-:Y:S02]  /*8b70*/  ISETP.GE.AND P0, PT, R154, R5.reuse, PT ;  /* 0x000000059a00720c */ /* 0x081fe40003f06270 */
[----:B------:R-:W-:-:S11]  /*8b80*/  ISETP.GE.AND P1, PT, R164, R5, PT ;  /* 0x00000005a400720c */ /* 0x000fd60003f26270 */
[----:B------:R-:W-:Y:S05]  /*8b90*/  @P0 BRA `(.L_x_3952) ;  /* 0x0000000000a80947 */ /* 0x000fea0003800000 */
[----:B------:R-:W0:Y:S01]  /*8ba0*/  LDS.128 R4, [R14+0x18400] ;  /* 0x018400000e047984 */ /* 0x000e220000000c00 */
[----:B------:R-:W-:Y:S01]  /*8bb0*/  SHF.R.U32.HI R62, RZ, 0x10, R57 ;  /* 0x00000010ff3e7819 */ /* 0x000fe20000011639 */
[--C-:B------:R-:W-:Y:S01]  /*8bc0*/  HADD2.F32 R61, -RZ, R63.reuse.H1_H1 ;  /* 0x3000003fff3d7230 */ /* 0x100fe20000004100 */
[----:B-1----:R-:W-:Y:S01]  /*8bd0*/  SHF.R.U32.HI R59, RZ, 0x10, R53 ;  /* 0x00000010ff3b7819 */ /* 0x002fe20000011635 */
[----:B------:R-:W-:Y:S01]  /*8be0*/  HADD2.F32 R58, -RZ, R63.H0_H0 ;  /* 0x2000003fff3a7230 */ /* 0x000fe20000004100 */
[----:B------:R-:W-:Y:S01]  /*8bf0*/  SHF.R.U64 R65, R56, 0x10, R57 ;  /* 0x0000001038417819 */ /* 0x000fe20000001239 */
[----:B------:R-:W-:Y:S01]  /*8c00*/  HADD2.F32 R62, -RZ, R62.H0_H0 ;  /* 0x2000003eff3e7230 */ /* 0x000fe20000004100 */
[----:B------:R-:W-:Y:S01]  /*8c10*/  SHF.R.U64 R67, R52, 0x10, R53 ;  /* 0x0000001034437819 */ /* 0x000fe20000001235 */
[----:B------:R-:W-:Y:S02]  /*8c20*/  HADD2.F32 R59, -RZ, R59.H0_H0 ;  /* 0x2000003bff3b7230 */ /* 0x000fe40000004100 */
[----:B0-----:R-:W-:-:S02]  /*8c30*/  HADD2.F32 R56, -RZ, R7.H0_H0 ;  /* 0x20000007ff387230 */ /* 0x001fc40000004100 */
[----:B------:R-:W-:Y:S02]  /*8c40*/  HADD2.F32 R57, -RZ, R7.H1_H1 ;  /* 0x30000007ff397230 */ /* 0x000fe40000004100 */
[--C-:B------:R-:W-:Y:S02]  /*8c50*/  HADD2.F32 R7, -RZ, R4.reuse.H0_H0 ;  /* 0x20000004ff077230 */ /* 0x100fe40000004100 */
[----:B------:R-:W-:Y:S02]  /*8c60*/  HADD2.F32 R4, -RZ, R4.H1_H1 ;  /* 0x30000004ff047230 */ /* 0x000fe40000004100 */
[CC--:B------:R-:W-:Y:S01]  /*8c70*/  FMUL.FTZ R63, R57.reuse, R62.reuse ;  /* 0x0000003e393f7220 */ /* 0x0c0fe20000410000 */
[----:B------:R-:W-:Y:S01]  /*8c80*/  FMUL.FTZ R57, R57, R59 ;  /* 0x0000003b39397220 */ /* 0x000fe20000410000 */
[--C-:B------:R-:W-:Y:S02]  /*8c90*/  HADD2.F32 R52, -RZ, R6.reuse.H0_H0 ;  /* 0x20000006ff347230 */ /* 0x100fe40000004100 */
[----:B------:R-:W-:Y:S01]  /*8ca0*/  FMUL.FTZ R64, R4, R61 ;  /* 0x0000003d04407220 */ /* 0x000fe20000410000 */
[----:B------:R-:W-:Y:S01]  /*8cb0*/  FFMA.FTZ R66, R56, R62, R57 ;  /* 0x0000003e38427223 */ /* 0x000fe20000010039 */
        /* <DEDUP_REMOVED lines=24> */
.L_x_3952:
[----:B------:R-:W-:Y:S05]  /*8e40*/  BSYNC B2 ;  /* 0x0000000000027941 */ /* 0x000fea0003800000 */
.L_x_3951:
[----:B------:R-:W-:Y:S05]  /*8e50*/  @P1 BRA `(.L_x_3950) ;  /* 0x0000000000a81947 */ /* 0x000fea0003800000 */
[----:B0-----:R-:W0:Y:S01]  /*8e60*/  LDS.128 R4, [R0] ;  /* 0x0000000000047984 */ /* 0x001e220000000c00 */
[----:B------:R-:W-:Y:S01]  /*8e70*/  SHF.R.U32.HI R53, RZ, 0x10, R25 ;  /* 0x00000010ff357819 */ /* 0x000fe20000011619 */
[----:B------:R-:W-:Y:S01]  /*8e80*/  HADD2.F32 R52, -RZ, R68.H0_H0 ;  /* 0x20000044ff347230 */ /* 0x000fe20000004100 */
[--C-:B------:R-:W-:Y:S01]  /*8e90*/  SHF.R.U32.HI R57, RZ, 0x10, R27.reuse ;  /* 0x00000010ff397819 */ /* 0x100fe2000001161b */
[----:B------:R-:W-:Y:S01]  /*8ea0*/  HADD2.F32 R56, -RZ, R69.H0_H0 ;  /* 0x20000045ff387230 */ /* 0x000fe20000004100 */
[----:B------:R-:W-:Y:S01]  /*8eb0*/  SHF.R.U64 R61, R26, 0x10, R27 ;  /* 0x000000101a3d7819 */ /* 0x000fe2000000121b */
[----:B------:R-:W-:Y:S01]  /*8ec0*/  HADD2.F32 R53, -RZ, R53.H0_H0 ;  /* 0x20000035ff357230 */ /* 0x000fe20000004100 */
[----:B------:R-:W-:Y:S01]  /*8ed0*/  SHF.R.U64 R63, R24, 0x10, R25 ;  /* 0x00000010183f7819 */ /* 0x000fe20000001219 */
[----:B------:R-:W-:Y:S02]  /*8ee0*/  HADD2.F32 R57, -RZ, R57.H0_H0 ;  /* 0x20000039ff397230 */ /* 0x000fe40000004100 */
[----:B0-----:R-:W-:-:S02]  /*8ef0*/  HADD2.F32 R27, -RZ, R7.H1_H1 ;  /* 0x30000007ff1b7230 */ /* 0x001fc40000004100 */
[----:B------:R-:W-:Y:S02]  /*8f00*/  HADD2.F32 R26, -RZ, R7.H0_H0 ;  /* 0x20000007ff1a7230 */ /* 0x000fe40000004100 */
[--C-:B------:R-:W-:Y:S02]  /*8f10*/  HADD2.F32 R7, -RZ, R4.reuse.H0_H0 ;  /* 0x20000004ff077230 */ /* 0x100fe40000004100 */
[C---:B------:R-:W-:Y:S01]  /*8f20*/  FMUL.FTZ R62, R27.reuse, R53 ;  /* 0x000000351b3e7220 */ /* 0x040fe20000410000 */
[----:B------:R-:W-:Y:S02]  /*8f30*/  HADD2.F32 R4, -RZ, R4.H1_H1 ;  /* 0x30000004ff047230 */ /* 0x000fe40000004100 */
[-C--:B-1----:R-:W-:Y:S01]  /*8f40*/  FMUL.FTZ R59, R27, R57.reuse ;  /* 0x000000391b3b7220 */ /* 0x082fe20000410000 */
[--C-:B------:R-:W-:Y:S02]  /*8f50*/  HADD2.F32 R24, -RZ, R6.reuse.H0_H0 ;  /* 0x20000006ff187230 */ /* 0x100fe40000004100 */
[----:B------:R-:W-:Y:S01]  /*8f60*/  FFMA.FTZ R64, R26, R57, R62 ;  /* 0x000000391a407223 */ /* 0x000fe2000001003e */
[----:B------:R-:W-:-:S02]  /*8f70*/  HADD2.F32 R25, -RZ, R6.H1_H1 ;  /* 0x30000006ff197230 */ /* 0x000fc40000004100 */
[----:B------:R-:W-:Y:S01]  /*8f80*/  FMUL.FTZ R58, R4, R56 ;  /* 0x00000038043a7220 */ /* 0x000fe20000410000 */
[--C-:B------:R-:W-:Y:S02]  /*8f90*/  HADD2.F32 R27, -RZ, R60.reuse.H1_H1 ;  /* 0x3000003cff1b7230 */ /* 0x100fe40000004100 */
[----:B------:R-:W-:Y:S01]  /*8fa0*/  FFMA.FTZ R59, R26, R53, -R59 ;  /* 0x000000351a3b7223 */ /* 0x000fe2000001083b */
[--C-:B------:R-:W-:Y:S02]  /*8fb0*/  HADD2.F32 R6, -RZ, R5.reuse.H0_H0 ;  /* 0x20000005ff067230 */ /* 0x100fe40000004100 */
[-C--:B------:R-:W-:Y:S01]  /*8fc0*/  FMUL.FTZ R62, R4, R52.reuse ;  /* 0x00000034043e7220 */ /* 0x080fe20000410000 */
[----:B------:R-:W-:Y:S02]  /*8fd0*/  HADD2.F32 R60, -RZ, R60.H0_H0 ;  /* 0x2000003cff3c7230 */ /* 0x000fe40000004100 */
[----:B------:R-:W-:Y:S01]  /*8fe0*/  FFMA.FTZ R58, R7, R52, -R58 ;  /* 0x00000034073a7223 */ /* 0x000fe2000001083a */
[----:B------:R-:W-:-:S02]  /*8ff0*/  HADD2.F32 R5, -RZ, R5.H1_H1 ;  /* 0x30000005ff057230 */ /* 0x000fc40000004100 */
[----:B------:R-:W-:Y:S01]  /*9000*/  FFMA.FTZ R53, R7, R56, R62 ;  /* 0x0000003807357223 */ /* 0x000fe2000001003e */
[----:B------:R-:W-:Y:S02]  /*9010*/  HADD2.F32 R26, -RZ, R61.H0_H0 ;  /* 0x2000003dff1a7230 */ /* 0x000fe40000004100 */
[CC--:B------:R-:W-:Y:S01]  /*9020*/  FMUL.FTZ R57, R25.reuse, R27.reuse ;  /* 0x0000001b19397220 */ /* 0x0c0fe20000410000 */
[----:B------:R-:W-:Y:S02]  /*9030*/  HADD2.F32 R4, -RZ, R63.H0_H0 ;  /* 0x2000003fff047230 */ /* 0x000fe40000004100 */
[----:B------:R-:W-:Y:S01]  /*9040*/  FMUL.FTZ R52, R25, R60 ;  /* 0x0000003c19347220 */ /* 0x000fe20000410000 */
[C---:B------:R-:W-:Y:S01]  /*9050*/  FMUL.FTZ R7, R5.reuse, R26 ;  /* 0x0000001a05077220 */ /* 0x040fe20000410000 */
[C---:B------:R-:W-:Y:S01]  /*9060*/  FFMA.FTZ R57, R24.reuse, R60, -R57 ;  /* 0x0000003c18397223 */ /* 0x040fe20000010839 */
[-C--:B------:R-:W-:Y:S01]  /*9070*/  FMUL.FTZ R25, R5, R4.reuse ;  /* 0x0000000405197220 */ /* 0x080fe20000410000 */
[----:B------:R-:W-:Y:S01]  /*9080*/  FFMA.FTZ R52, R24, R27, R52 ;  /* 0x0000001b18347223 */ /* 0x000fe20000010034 */
[----:B------:R-:W-:Y:S01]  /*9090*/  FFMA.FTZ R5, R6, R4, -R7 ;  /* 0x0000000406057223 */ /* 0x000fe20000010807 */
[----:B------:R-:W-:Y:S01]  /*90a0*/  F2FP.F16.F32.PACK_AB R7, R64, R59 ;  /* 0x0000003b4007723e */ /* 0x000fe200000000ff */
[----:B------:R-:W-:Y:S01]  /*90b0*/  FFMA.FTZ R26, R6, R26, R25 ;  /* 0x0000001a061a7223 */ /* 0x000fe20000010019 */
[----:B------:R-:W-:-:S02]  /*90c0*/  F2FP.F16.F32.PACK_AB R4, R53, R58 ;  /* 0x0000003a3504723e */ /* 0x000fc400000000ff */
[----:B------:R-:W-:Y:S02]  /*90d0*/  F2FP.F16.F32.PACK_AB R6, R52, R57 ;  /* 0x000000393406723e */ /* 0x000fe400000000ff */
[----:B------:R-:W-:-:S05]  /*90e0*/  F2FP.F16.F32.PACK_AB R5, R26, R5 ;  /* 0x000000051a05723e */ /* 0x000fca00000000ff */
[----:B------:R2:W-:Y:S02]  /*90f0*/  STS.128 [R0], R4 ;  /* 0x0000000400007388 */ /* 0x0005e40000000c00 */
.L_x_3950:
[----:B------:R-:W-:Y:S05]  /*9100*/  BSYNC B1 ;  /* 0x0000000000017941 */ /* 0x000fea0003800000 */
.L_x_3949:
[----:B------:R-:W-:-:S13]  /*9110*/  ISETP.GE.AND P0, PT, R175, R15, PT ;  /* 0x0000000faf00720c */ /* 0x000fda0003f06270 */
[----:B------:R-:W-:Y:S05]  /*9120*/  @P0 BRA `(.L_x_3953) ;  /* 0x0000001800540947 */ /* 0x000fea0003800000 */
[----:B0-2---:R-:W0:Y:S01]  /*9130*/  LDC R5, c[0x0][0x3f4] ;  /* 0x0000fd00ff057b82 */ /* 0x005e220000000800 */
[----:B------:R-:W-:Y:S01]  /*9140*/  BSSY B1, `(.L_x_3954) ;  /* 0x000002e000017945 */ /* 0x000fe20003800000 */
[-C--:B0-----:R-:W-:Y:S02]  /*9150*/  ISETP.GE.AND P0, PT, R154, R5.reuse, PT ;  /* 0x000000059a00720c */ /* 0x081fe40003f06270 */
[----:B------:R-:W-:-:S11]  /*9160*/  ISETP.GE.AND P1, PT, R164, R5, PT ;  /* 0x00000005a400720c */ /* 0x000fd60003f26270 */
[----:B------:R-:W-:Y:S05]  /*9170*/  @P0 BRA `(.L_x_3955) ;  /* 0x0000000000a80947 */ /* 0x000fea0003800000 */
[----:B------:R-:W0:Y:S01]  /*9180*/  LDS.128 R4, [R14+0x1a400] ;  /* 0x01a400000e047984 */ /* 0x000e220000000c00 */
[----:B------:R-:W-:Y:S01]  /*9190*/  SHF.R.U32.HI R26, RZ, 0x10, R13 ;  /* 0x00000010ff1a7819 */ /* 0x000fe2000001160d */
[--C-:B------:R-:W-:Y:S01]  /*91a0*/  HADD2.F32 R15, -RZ, R70.reuse.H0_H0 ;  /* 0x20000046ff0f7230 */ /* 0x100fe20000004100 */
[----:B------:R-:W-:Y:S01]  /*91b0*/  SHF.R.U32.HI R24, RZ, 0x10, R11 ;  /* 0x00000010ff187819 */ /* 0x000fe2000001160b */
[----:B------:R-:W-:Y:S01]  /*91c0*/  HADD2.F32 R25, -RZ, R70.H1_H1 ;  /* 0x30000046ff197230 */ /* 0x000fe20000004100 */
        /* <DEDUP_REMOVED lines=8> */
[----:B------:R-:W-:Y:S01]  /*9250*/  FMUL.FTZ R13, R13, R24 ;  /* 0x000000180d0d7220 */ /* 0x000fe20000410000 */
[----:B------:R-:W-:Y:S02]  /*9260*/  HADD2.F32 R4, -RZ, R4.H1_H1 ;  /* 0x30000004ff047230 */ /* 0x000fe40000004100 */
[--C-:B------:R-:W-:Y:S02]  /*9270*/  HADD2.F32 R10, -RZ, R6.reuse.H0_H0 ;  /* 0x20000006ff0a7230 */ /* 0x100fe40000004100 */
[----:B------:R-:W-:Y:S01]  /*9280*/  FFMA.FTZ R26, R12, R26, R13 ;  /* 0x0000001a0c1a7223 */ /* 0x000fe2000001000d */
[----:B------:R-:W-:-:S02]  /*9290*/  HADD2.F32 R11, -RZ, R6.H1_H1 ;  /* 0x30000006ff0b7230 */ /* 0x000fc40000004100 */
[----:B------:R-:W-:Y:S01]  /*92a0*/  FFMA.FTZ R27, R12, R24, -R27 ;  /* 0x000000180c1b7223 */ /* 0x000fe2000001081b */
[--C-:B------:R-:W-:Y:S02]  /*92b0*/  HADD2.F32 R13, -RZ, R44.reuse.H1_H1 ;  /* 0x3000002cff0d7230 */ /* 0x100fe40000004100 */
[C---:B------:R-:W-:Y:S01]  /*92c0*/  FMUL.FTZ R52, R4.reuse, R25 ;  /* 0x0000001904347220 */ /* 0x040fe20000410000 */
        /* <DEDUP_REMOVED lines=20> */
[----:B------:R0:W-:Y:S02]  /*9410*/  STS.128 [R14+0x1a400], R4 ;  /* 0x01a400040e007388 */ /* 0x0001e40000000c00 */
.L_x_3955:
[----:B------:R-:W-:Y:S05]  /*9420*/  BSYNC B1 ;  /* 0x0000000000017941 */ /* 0x000fea0003800000 */
.L_x_3954:
[----:B------:R-:W-:Y:S05]  /*9430*/  @P1 BRA `(.L_x_3953) ;  /* 0x0000001400901947 */ /* 0x000fea0003800000 */
[----:B0-----:R-:W0:Y:S01]  /*9440*/  LDS.128 R4, [R0+0x2000] ;  /* 0x0020000000047984 */ /* 0x001e220000000c00 */
[----:B------:R-:W-:Y:S01]  /*9450*/  SHF.R.U32.HI R13, RZ, 0x10, R21 ;  /* 0x00000010ff0d7819 */ /* 0x000fe20000011615 */
[----:B------:R-:W-:Y:S01]  /*9460*/  HADD2.F32 R12, -RZ, R3.H0_H0 ;  /* 0x20000003ff0c7230 */ /* 0x000fe20000004100 */
[----:B------:R-:W-:Y:S01]  /*9470*/  SHF.R.U32.HI R15, RZ, 0x10, R9 ;  /* 0x00000010ff0f7819 */ /* 0x000fe20000011609 */
[--C-:B------:R-:W-:Y:S01]  /*9480*/  HADD2.F32 R14, -RZ, R28.reuse.H0_H0 ;  /* 0x2000001cff0e7230 */ /* 0x100fe20000004100 */
[----:B------:R-:W-:Y:S01]  /*9490*/  SHF.R.U64 R27, R20, 0x10, R21 ;  /* 0x00000010141b7819 */ /* 0x000fe20000001215 */
[----:B------:R-:W-:Y:S01]  /*94a0*/  HADD2.F32 R13, -RZ, R13.H0_H0 ;  /* 0x2000000dff0d7230 */ /* 0x000fe20000004100 */
[----:B------:R-:W-:Y:S01]  /*94b0*/  SHF.R.U64 R25, R8, 0x10, R9 ;  /* 0x0000001008197819 */ /* 0x000fe20000001209 */
[----:B------:R-:W-:Y:S02]  /*94c0*/  HADD2.F32 R15, -RZ, R15.H0_H0 ;  /* 0x2000000fff0f7230 */ /* 0x000fe40000004100 */
[----:B------:R-:W-:-:S02]  /*94d0*/  HADD2.F32 R28, -RZ, R28.H1_H1 ;  /* 0x3000001cff1c7230 */ /* 0x000fc40000004100 */
[--C-:B0-----:R-:W-:Y:S02]  /*94e0*/  HADD2.F32 R11, -RZ, R7.reuse.H1_H1 ;  /* 0x30000007ff0b7230 */ /* 0x101fe40000004100 */
[----:B------:R-:W-:Y:S02]  /*94f0*/  HADD2.F32 R10, -RZ, R7.H0_H0 ;  /* 0x20000007ff0a7230 */ /* 0x000fe40000004100 */
[--C-:B------:R-:W-:Y:S02]  /*9500*/  HADD2.F32 R7, -RZ, R4.reuse.H0_H0 ;  /* 0x20000004ff077230 */ /* 0x100fe40000004100 */
[C---:B------:R-:W-:Y:S01]  /*9510*/  FMUL.FTZ R24, R11.reuse, R13 ;  /* 0x0000000d0b187220 */ /* 0x040fe20000410000 */
[----:B------:R-:W-:Y:S02]  /*9520*/  HADD2.F32 R4, -RZ, R4.H1_H1 ;  /* 0x30000004ff047230 */ /* 0x000fe40000004100 */
[----:B------:R-:W-:Y:S01]  /*9530*/  FMUL.FTZ R21, R11, R15 ;  /* 0x0000000f0b157220 */ /* 0x000fe20000410000 */
[----:B------:R-:W-:-:S02]  /*9540*/  HADD2.F32 R8, -RZ, R6.H0_H0 ;  /* 0x20000006ff087230 */ /* 0x000fc40000004100 */
[----:B------:R-:W-:Y:S01]  /*9550*/  FFMA.FTZ R26, R10, R15, R24 ;  /* 0x0000000f0a1a7223 */ /* 0x000fe20000010018 */
[----:B------:R-:W-:Y:S02]  /*9560*/  HADD2.F32 R9, -RZ, R6.H1_H1 ;  /* 0x30000006ff097230 */ /* 0x000fe40000004100 */
[C---:B------:R-:W-:Y:S01]  /*9570*/  FMUL.FTZ R20, R4.reuse, R14 ;  /* 0x0000000e04147220 */ /* 0x040fe20000410000 */
[-C--:B------:R-:W-:Y:S01]  /*9580*/  FMUL.FTZ R24, R4, R12.reuse ;  /* 0x0000000c04187220 */ /* 0x080fe20000410000 */
[----:B------:R-:W-:Y:S02]  /*9590*/  HADD2.F32 R6, -RZ, R5.H0_H0 ;  /* 0x20000005ff067230 */ /* 0x000fe40000004100 */
[----:B------:R-:W-:Y:S01]  /*95a0*/  FFMA.FTZ R21, R10, R13, -R21 ;  /* 0x0000000d0a157223 */ /* 0x000fe20000010815 */
[----:B------:R-:W-:Y:S02]  /*95b0*/  HADD2.F32 R4, -RZ, R3.H1_H1 ;  /* 0x30000003ff047230 */ /* 0x000fe40000004100 */
[----:B------:R-:W-:Y:S01]  /*95c0*/  FFMA.FTZ R20, R7, R12, -R20 ;  /* 0x0000000c07147223 */ /* 0x000fe20000010814 */
[----:B------:R-:W-:-:S02]  /*95d0*/  HADD2.F32 R5, -RZ, R5.H1_H1 ;  /* 0x30000005ff057230 */ /* 0x000fc40000004100 */
[----:B------:R-:W-:Y:S01]  /*95e0*/  FFMA.FTZ R11, R7, R14, R24 ;  /* 0x0000000e070b7223 */ /* 0x000fe20000010018 */
[----:B------:R-:W-:Y:S02]  /*95f0*/  HADD2.F32 R10, -RZ, R25.H0_H0 ;  /* 0x20000019ff0a7230 */ /* 0x000fe40000004100 */
[C---:B------:R-:W-:Y:S01]  /*9600*/  FMUL.FTZ R13, R9.reuse, R28 ;  /* 0x0000001c090d7220 */ /* 0x040fe20000410000 */
        /* <DEDUP_REMOVED lines=12> */
[----:B------:R3:W-:Y:S01]  /*96d0*/  STS.128 [R0+0x2000], R4 ;  /* 0x0020000400007388 */ /* 0x0007e20000000c00 */
[----:B------:R-:W-:Y:S05]  /*96e0*/  BRA `(.L_x_3953) ;  /* 0x0000001000e47947 */ /* 0x000fea0003800000 */
.L_x_3940:
        /* <DEDUP_REMOVED lines=9> */
[----:B--2---:R-:W-:-:S05]  /*9780*/  LEA R3, R3, R0, 0x6 ;  /* 0x0000000003037211 */ /* 0x004fca00078e30ff */
        /* <DEDUP_REMOVED lines=19> */
[----:B------:R-:W0:Y:S01]  /*98c0*/  LDC R27, c[0x0][0x3f4] ;  /* 0x0000fd00ff1b7b82 */ /* 0x000e220000000800 */
[----:B------:R-:W1:Y:S01]  /*98d0*/  SHFL.IDX PT, R5, R44, RZ, 0x1c1f ;  /* 0x001c1fff2c057589 */ /* 0x000e6200000e0000 */
[----:B------:R-:W-:-:S03]  /*98e0*/  IMAD R3, R28, R7, RZ ;  /* 0x000000071c037224 */ /* 0x000fc600078e02ff */
[----:B------:R-:W2:Y:S04]  /*98f0*/  SHFL.IDX PT, R4, R24, RZ, 0x1c1f ;  /* 0x001c1fff18047589 */ /* 0x000ea800000e0000 */
[----:B------:R-:W3:Y:S04]  /*9900*/  SHFL.IDX PT, R14, R60, RZ, 0x1c1f ;  /* 0x001c1fff3c0e7589 */ /* 0x000ee800000e0000 */
[----:B------:R-:W4:Y:S01]  /*9910*/  SHFL.IDX PT, R6, R26, RZ, 0x1c1f ;  /* 0x001c1fff1a067589 */ /* 0x000f2200000e0000 */
[----:B0-----:R-:W-:-:S04]  /*9920*/  ISETP.GE.AND P0, PT, R22, R27, PT ;  /* 0x0000001b1600720c */ /* 0x001fc80003f06270 */
[----:B------:R-:W-:-:S13]  /*9930*/  ISETP.GE.OR P1, PT, R0, R3, P0 ;  /* 0x000000030000720c */ /* 0x000fda0000726670 */
[C---:B------:R-:W-:Y:S01]  /*9940*/  @!P1 IMAD.SHL.U32 R7, R22.reuse, 0x2, RZ ;  /* 0x0000000216079824 */ /* 0x040fe200078e00ff */
[----:B------:R-:W-:-:S04]  /*9950*/  @!P1 SHF.L.U64.HI R21, R22, 0x1, R23 ;  /* 0x0000000116159819 */ /* 0x000fc80000010217 */
[----:B-1----:R-:W-:-:S05]  /*9960*/  @!P1 IADD3 R8, P2, R5, R7, RZ ;  /* 0x0000000705089210 */ /* 0x002fca0007f5e0ff */
[----:B--2---:R-:W-:Y:S01]  /*9970*/  @!P1 IMAD.X R9, R4, 0x1, R21, P2 ;  /* 0x0000000104099824 */ /* 0x004fe200010e0615 */
[----:B---3--:R-:W-:-:S05]  /*9980*/  @!P1 IADD3 R4, P2, R14, R7, RZ ;  /* 0x000000070e049210 */ /* 0x008fca0007f5e0ff */
[----:B----4-:R-:W-:Y:S01]  /*9990*/  @!P1 IMAD.X R5, R6, 0x1, R21, P2 ;  /* 0x0000000106059824 */ /* 0x010fe200010e0615 */
[----:B------:R-:W2:Y:S05]  /*99a0*/  @!P1 LD.E.128 R8, desc[UR44][R8.64] ;  /* 0x0000002c08089980 */ /* 0x000eaa000c101d00 */
[----:B------:R-:W3:Y:S01]  /*99b0*/  @!P1 LD.E.128 R4, desc[UR44][R4.64] ;  /* 0x0000002c04049980 */ /* 0x000ee2000c101d00 */
[----:B------:R-:W-:Y:S02]  /*99c0*/  CS2R R20, SRZ ;  /* 0x0000000000147805 */ /* 0x000fe4000001ff00 */
[----:B------:R-:W-:Y:S02]  /*99d0*/  CS2R R52, SRZ ;  /* 0x0000000000347805 */ /* 0x000fe4000001ff00 */
[----:B------:R-:W-:Y:S01]  /*99e0*/  CS2R R56, SRZ ;  /* 0x0000000000387805 */ /* 0x000fe2000001ff00 */
[----:B------:R0:W1:Y:S01]  /*99f0*/  SHFL.IDX PT, R25, R44, 0x1, 0x1c1f ;  /* 0x003c1f002c197f89 */ /* 0x00006200000e0000 */
[----:B------:R-:W-:-:S03]  /*9a00*/  CS2R R58, SRZ ;  /* 0x00000000003a7805 */ /* 0x000fc6000001ff00 */
[----:B------:R-:W4:Y:S04]  /*9a10*/  SHFL.IDX PT, R24, R24, 0x1, 0x1c1f ;  /* 0x003c1f0018187f89 */ /* 0x000f2800000e0000 */
[----:B------:R0:W0:Y:S04]  /*9a20*/  SHFL.IDX PT, R14, R60, 0x1, 0x1c1f ;  /* 0x003c1f003c0e7f89 */ /* 0x00002800000e0000 */
[----:B------:R-:W0:Y:S01]  /*9a30*/  SHFL.IDX PT, R26, R26, 0x1, 0x1c1f ;  /* 0x003c1f001a1a7f89 */ /* 0x000e2200000e0000 */
[----:B--2---:R-:W-:Y:S02]  /*9a40*/  @!P1 IMAD.MOV.U32 R20, RZ, RZ, R8 ;  /* 0x000000ffff149224 */ /* 0x004fe400078e0008 */
[----:B------:R-:W-:-:S02]  /*9a50*/  @!P1 IMAD.MOV.U32 R52, RZ, RZ, R10 ;  /* 0x000000ffff349224 */ /* 0x000fc400078e000a */
[----:B------:R-:W-:Y:S01]  /*9a60*/  @!P1 IMAD.MOV.U32 R53, RZ, RZ, R11 ;  /* 0x000000ffff359224 */ /* 0x000fe200078e000b */
[----:B---3--:R-:W-:Y:S01]  /*9a70*/  @!P1 MOV R57, R5 ;  /* 0x0000000500399202 */ /* 0x008fe20000000f00 */
[----:B------:R-:W-:Y:S02]  /*9a80*/  @!P1 IMAD.MOV.U32 R21, RZ, RZ, R9 ;  /* 0x000000ffff159224 */ /* 0x000fe400078e0009 */
[----:B------:R-:W-:Y:S02]  /*9a90*/  IMAD.MOV.U32 R12, RZ, RZ, R20 ;  /* 0x000000ffff0c7224 */ /* 0x000fe400078e0014 */
[----:B------:R-:W-:Y:S02]  /*9aa0*/  @!P1 IMAD.MOV.U32 R56, RZ, RZ, R4 ;  /* 0x000000ffff389224 */ /* 0x000fe400078e0004 */
[----:B------:R-:W-:Y:S01]  /*9ab0*/  @!P1 IMAD.MOV.U32 R58, RZ, RZ, R6 ;  /* 0x000000ffff3a9224 */ /* 0x000fe200078e0006 */
[----:B------:R-:W-:Y:S01]  /*9ac0*/  PRMT R65, R12, 0x7610, R65 ;  /* 0x000076100c417816 */ /* 0x000fe20000000041 */
[----:B------:R-:W-:-:S02]  /*9ad0*/  @!P1 IMAD.MOV.U32 R59, RZ, RZ, R7 ;  /* 0x000000ffff3b9224 */ /* 0x000fc400078e0007 */
[----:B------:R-:W-:Y:S02]  /*9ae0*/  IMAD.MOV.U32 R8, RZ, RZ, R52 ;  /* 0x000000ffff087224 */ /* 0x000fe400078e0034 */
[----:B------:R-:W-:Y:S02]  /*9af0*/  IMAD.MOV.U32 R9, RZ, RZ, R53 ;  /* 0x000000ffff097224 */ /* 0x000fe400078e0035 */
        /* <DEDUP_REMOVED lines=9> */
[----:B------:R-:W-:Y:S02]  /*9b90*/  CS2R R8, SRZ ;  /* 0x0000000000087805 */ /* 0x000fe4000001ff00 */
[----:B------:R-:W-:Y:S02]  /*9ba0*/  PRMT R83, R6, 0x7610, R83 ;  /* 0x0000761006537816 */ /* 0x000fe40000000053 */
[----:B01--4-:R-:W-:-:S07]  /*9bb0*/  PRMT R77, R7, 0x7610, R77 ;  /* 0x00007610074d7816 */ /* 0x013fce000000004d */
.L_x_4285:
        /* <DEDUP_REMOVED lines=18> */
[-C--:B------:R-:W-:Y:S02]  /*9ce0*/  IADD3 R4, P1, R25, R8.reuse, RZ ;  /* 0x0000000819047210 */ /* 0x080fe40007f3e0ff */
[----:B------:R-:W-:-:S03]  /*9cf0*/  IADD3 R8, P2, R14, R8, RZ ;  /* 0x000000080e087210 */ /* 0x000fc60007f5e0ff */
[--C-:B------:R-:W-:Y:S02]  /*9d00*/  IMAD.X R5, R24, 0x1, R7.reuse, P1 ;  /* 0x0000000118057824 */ /* 0x100fe400008e0607 */
[----:B------:R-:W-:-:S04]  /*9d10*/  IMAD.X R9, R26, 0x1, R7, P2 ;  /* 0x000000011a097824 */ /* 0x000fc800010e0607 */
[----:B------:R-:W5:Y:S04]  /*9d20*/  LD.E.128 R4, desc[UR44][R4.64] ;  /* 0x0000002c04047980 */ /* 0x000f68000c101d00 */
[----:B------:R-:W5:Y:S02]  /*9d30*/  LD.E.128 R8, desc[UR44][R8.64] ;  /* 0x0000002c08087980 */ /* 0x000f64000c101d00 */
.L_x_3958:
[----:B------:R-:W-:Y:S05]  /*9d40*/  BSYNC B1 ;  /* 0x0000000000017941 */ /* 0x000fea0003800000 */
.L_x_3957:
[----:B------:R-:W0:Y:S01]  /*9d50*/  SYNCS.PHASECHK.TRANS64.TRYWAIT P1, [R2+URZ+0x32400], R13 ;  /* 0x0324000d020075a7 */ /* 0x000e22000802017f */
[----:B------:R-:W-:Y:S04]  /*9d60*/  BSSY B1, `(.L_x_3959) ;  /* 0x0000002000017945 */ /* 0x000fe80003800000 */
[----:B0-----:R-:W-:Y:S05]  /*9d70*/  @!P1 BRA `(.L_x_3960) ;  /* 0x0000031c00f09947 */ /* 0x001fea0003800000 */
.L_x_4286:
[----:B------:R-:W-:Y:S05]  /*9d80*/  BSYNC B1 ;  /* 0x0000000000017941 */ /* 0x000fea0003800000 */
.L_x_3959:
[----:B------:R-:W2:Y:S01]  /*9d90*/  LDL R14, [R1+0x50] ;  /* 0x00005000010e7983 */ /* 0x000ea20000100800 */
[----:B0----5:R-:W-:Y:S01]  /*9da0*/  IMAD.MOV.U32 R13, RZ, RZ, R10 ;  /* 0x000000ffff0d7224 */ /* 0x021fe200078e000a */
[----:B------:R-:W-:Y:S01]  /*9db0*/  BSSY B1, `(.L_x_3961) ;  /* 0x0000072000017945 */ /* 0x000fe20003800000 */
[----:B------:R-:W-:Y:S02]  /*9dc0*/  IMAD.MOV.U32 R0, RZ, RZ, R8 ;  /* 0x000000ffff007224 */ /* 0x000fe400078e0008 */
[----:B------:R-:W-:Y:S01]  /*9dd0*/  IMAD.MOV.U32 R12, RZ, RZ, R9 ;  /* 0x000000ffff0c7224 */ /* 0x000fe200078e0009 */
[----:B------:R-:W-:Y:S01]  /*9de0*/  PRMT R44, R13, 0x7610, R44 ;  /* 0x000076100d2c7816 */ /* 0x000fe2000000002c */
[----:B------:R-:W-:Y:S02]  /*9df0*/  IMAD.MOV.U32 R13, RZ, RZ, R4 ;  /* 0x000000ffff0d7224 */ /* 0x000fe400078e0004 */
[----:B------:R-:W-:Y:S01]  /*9e00*/  IMAD.IADD R61, R22, 0x1, R27 ;  /* 0x00000001163d7824 */ /* 0x000fe200078e021b */
[----:B------:R-:W-:Y:S01]  /*9e10*/  PRMT R0, R0, 0x5410, R12 ;  /* 0x0000541000007816 */ /* 0x000fe2000000000c */
[----:B------:R-:W-:-:S02]  /*9e20*/  IMAD.MOV.U32 R12, RZ, RZ, R11 ;  /* 0x000000ffff0c7224 */ /* 0x000fc400078e000b */
[----:B------:R-:W-:Y:S01]  /*9e30*/  IMAD.MOV.U32 R60, RZ, RZ, R7 ;  /* 0x000000ffff3c7224 */ /* 0x000fe200078e0007 */
[----:B------:R-:W-:Y:S02]  /*9e40*/  LOP3.LUT R61, R61, 0x38, RZ, 0xc0, !PT ;  /* 0x000000383d3d7812 */ /* 0x000fe400078ec0ff */
[----:B------:R-:W-:Y:S01]  /*9e50*/  PRMT R44, R44, 0x5410, R12 ;  /* 0x000054102c2c7816 */ /* 0x000fe2000000000c */
[----:B--2---:R-:W-:-:S05]  /*9e60*/  IMAD R3, R14, -0x80, R3 ;  /* 0xffffff800e037824 */ /* 0x004fca00078e0203 */
[----:B------:R-:W-:-:S04]  /*9e70*/  VIMNMX R3, R3, 0x80, PT ;  /* 0x0000008003037848 */ /* 0x000fc80003fe0100 */
[-C--:B------:R-:W-:Y:S02]  /*9e80*/  ISETP.GE.OR P1, PT, R158, R3.reuse, P0 ;  /* 0x000000039e00720c */ /* 0x080fe40000726670 */
[----:B------:R-:W-:Y:S02]  /*9e90*/  ISETP.GE.OR P0, PT, R175, R3, P0 ;  /* 0x00000003af00720c */ /* 0x000fe40000706670 */
[----:B------:R-:W-:-:S04]  /*9ea0*/  MOV R3, R5 ;  /* 0x0000000500037202 */ /* 0x000fc80000000f00 */
[----:B------:R-:W-:Y:S01]  /*9eb0*/  PRMT R64, R13, 0x5410, R3 ;  /* 0x000054100d407816 */ /* 0x000fe20000000003 */
[----:B------:R-:W-:-:S04]  /*9ec0*/  IMAD.MOV.U32 R3, RZ, RZ, R6 ;  /* 0x000000ffff037224 */ /* 0x000fc800078e0006 */
[----:B------:R-:W-:Y:S05]  /*9ed0*/  @P1 BRA `(.L_x_3962) ;  /* 0x00000004007c1947 */ /* 0x000fea0003800000 */
[----:B------:R-:W2:Y:S01]  /*9ee0*/  LDL R15, [R1+0x498] ;  /* 0x00049800010f7983 */ /* 0x000ea20000100800 */
[--C-:B------:R-:W-:Y:S01]  /*9ef0*/  SHF.R.U64 R20, R20, 0x10, R21.reuse ;  /* 0x0000001014147819 */ /* 0x100fe20000001215 */
[----:B------:R-:W-:Y:S01]  /*9f00*/  HADD2.F32 R76, -RZ, R76.H0_H0 ;  /* 0x2000004cff4c7230 */ /* 0x000fe20000004100 */
[----:B------:R-:W-:Y:S01]  /*9f10*/  SHF.R.U32.HI R71, RZ, 0x10, R21 ;  /* 0x00000010ff477819 */ /* 0x000fe20000011615 */
[----:B------:R-:W-:Y:S01]  /*9f20*/  HADD2.F32 R74, -RZ, R74.H0_H0 ;  /* 0x2000004aff4a7230 */ /* 0x000fe20000004100 */
[----:B------:R-:W-:Y:S02]  /*9f30*/  SHF.R.U64 R21, R52, 0x10, R53 ;  /* 0x0000001034157819 */ /* 0x000fe40000001235 */
[--C-:B------:R-:W-:Y:S01]  /*9f40*/  SHF.R.U64 R52, R58, 0x10, R59.reuse ;  /* 0x000000103a347819 */ /* 0x100fe2000000123b */
[----:B------:R-:W-:Y:S01]  /*9f50*/  HADD2.F32 R71, -RZ, R71.H0_H0 ;  /* 0x20000047ff477230 */ /* 0x000fe20000004100 */
[----:B------:R-:W-:Y:S01]  /*9f60*/  SHF.R.U32.HI R79, RZ, 0x10, R59 ;  /* 0x00000010ff4f7819 */ /* 0x000fe2000001163b */
[----:B------:R-:W-:Y:S01]  /*9f70*/  HADD2.F32 R21, -RZ, R21.H0_H0 ;  /* 0x20000015ff157230 */ /* 0x000fe20000004100 */
[----:B------:R-:W-:-:S02]  /*9f80*/  SHF.R.U64 R56, R56, 0x10, R57 ;  /* 0x0000001038387819 */ /* 0x000fc40000001239 */
[----:B------:R-:W-:Y:S02]  /*9f90*/  SHF.R.U32.HI R75, RZ, 0x10, R57 ;  /* 0x00000010ff4b7819 */ /* 0x000fe40000011639 */
[----:B------:R-:W-:-:S03]  /*9fa0*/  SHF.R.U32.HI R81, RZ, 0x10, R53 ;  /* 0x00000010ff517819 */ /* 0x000fc60000011635 */
[----:B------:R-:W-:Y:S02]  /*9fb0*/  HADD2.F32 R75, -RZ, R75.H0_H0 ;  /* 0x2000004bff4b7230 */ /* 0x000fe40000004100 */
[----:B--2---:R-:W-:-:S05]  /*9fc0*/  IMAD.SHL.U32 R12, R15, 0x40, RZ ;  /* 0x000000400f0c7824 */ /* 0x004fca00078e00ff */
[----:B------:R-:W-:-:S04]  /*9fd0*/  LOP3.LUT R24, R12, 0x1c0, RZ, 0xc0, !PT ;  /* 0x000001c00c187812 */ /* 0x000fc800078ec0ff */
[----:B------:R-:W-:Y:S02]  /*9fe0*/  LOP3.LUT R12, R24, 0x38, R22, 0xf8, !PT ;  /* 0x00000038180c7812 */ /* 0x000fe400078ef816 */
[----:B------:R-:W-:-:S04]  /*9ff0*/  SHF.R.U32.HI R15, RZ, 0x3, R24 ;  /* 0x00000003ff0f7819 */ /* 0x000fc80000011618 */
[----:B------:R-:W-:Y:S02]  /*a000*/  LOP3.LUT R12, R12, R15, RZ, 0x3c, !PT ;  /* 0x0000000f0c0c7212 */ /* 0x000fe400078e3cff */
[----:B------:R-:W-:-:S03]  /*a010*/  LOP3.LUT R24, R15, R61, R24, 0x1e, !PT ;  /* 0x0000003d0f187212 */ /* 0x000fc600078e1e18 */
[C---:B------:R-:W-:Y:S02]  /*a020*/  IMAD R13, R203.reuse, 0x200, R12 ;  /* 0x00000200cb0d7824 */ /* 0x040fe400078e020c */
        /* <DEDUP_REMOVED lines=8> */
[----:B------:R-:W-:-:S02]  /*a0b0*/  HADD2.F32 R57, -RZ, R13.H0_H0 ;  /* 0x2000000dff397230 */ /* 0x000fc40000004100 */
[----:B------:R-:W-:Y:S02]  /*a0c0*/  HADD2.F32 R67, -RZ, R25.H1_H1 ;  /* 0x30000019ff437230 */ /* 0x000fe40000004100 */
[C---:B------:R-:W-:Y:S01]  /*a0d0*/  FMUL.FTZ R78, R15.reuse, R76 ;  /* 0x0000004c0f4e7220 */ /* 0x040fe20000410000 */
[-C--:B------:R-:W-:Y:S01]  /*a0e0*/  FMUL.FTZ R80, R15, R74.reuse ;  /* 0x0000004a0f507220 */ /* 0x080fe20000410000 */
[----:B------:R-:W-:Y:S02]  /*a0f0*/  HADD2.F32 R69, -RZ, R27.H0_H0 ;  /* 0x2000001bff457230 */ /* 0x000fe40000004100 */
[C---:B------:R-:W-:Y:S01]  /*a100*/  FFMA.FTZ R15, R57.reuse, R74, -R78 ;  /* 0x0000004a390f7223 */ /* 0x040fe2000001084e */
[----:B------:R-:W-:Y:S02]  /*a110*/  HADD2.F32 R78, -RZ, R77.H0_H0 ;  /* 0x2000004dff4e7230 */ /* 0x000fe40000004100 */
[----:B------:R-:W-:Y:S01]  /*a120*/  FFMA.FTZ R25, R57, R76, R80 ;  /* 0x0000004c39197223 */ /* 0x000fe20000010050 */
[----:B------:R-:W-:-:S02]  /*a130*/  HADD2.F32 R74, -RZ, R28.H1_H1 ;  /* 0x3000001cff4a7230 */ /* 0x000fc40000004100 */
[C---:B------:R-:W-:Y:S01]  /*a140*/  FMUL.FTZ R77, R67.reuse, R75 ;  /* 0x0000004b434d7220 */ /* 0x040fe20000410000 */
[----:B------:R-:W-:Y:S02]  /*a150*/  HADD2.F32 R58, -RZ, R13.H1_H1 ;  /* 0x3000000dff3a7230 */ /* 0x000fe40000004100 */
[----:B------:R-:W-:Y:S01]  /*a160*/  FMUL.FTZ R57, R67, R71 ;  /* 0x0000004743397220 */ /* 0x000fe20000410000 */
[C---:B------:R-:W-:Y:S01]  /*a170*/  FMUL.FTZ R82, R69.reuse, R78 ;  /* 0x0000004e45527220 */ /* 0x040fe20000410000 */
[----:B------:R-:W-:Y:S02]  /*a180*/  HADD2.F32 R70, -RZ, R27.H1_H1 ;  /* 0x3000001bff467230 */ /* 0x000fe40000004100 */
[-C--:B------:R-:W-:Y:S01]  /*a190*/  FMUL.FTZ R69, R69, R74.reuse ;  /* 0x0000004a45457220 */ /* 0x080fe20000410000 */
[----:B------:R-:W-:Y:S02]  /*a1a0*/  HADD2.F32 R67, -RZ, R79.H0_H0 ;  /* 0x2000004fff437230 */ /* 0x000fe40000004100 */
[----:B------:R-:W-:Y:S01]  /*a1b0*/  FFMA.FTZ R80, R58, R75, R57 ;  /* 0x0000004b3a507223 */ /* 0x000fe20000010039 */
[----:B------:R-:W-:Y:S01]  /*a1c0*/  FFMA.FTZ R82, R59, R74, -R82 ;  /* 0x0000004a3b527223 */ /* 0x000fe20000010852 */
[----:B------:R-:W-:-:S02]  /*a1d0*/  HADD2.F32 R57, -RZ, R81.H0_H0 ;  /* 0x20000051ff397230 */ /* 0x000fc40000004100 */
[----:B------:R-:W-:Y:S01]  /*a1e0*/  FFMA.FTZ R69, R59, R78, R69 ;  /* 0x0000004e3b457223 */ /* 0x000fe20000010045 */
[----:B------:R-:W-:Y:S02]  /*a1f0*/  HADD2.F32 R27, -RZ, R24.H0_H0 ;  /* 0x20000018ff1b7230 */ /* 0x000fe40000004100 */
[----:B------:R-:W-:Y:S01]  /*a200*/  FFMA.FTZ R76, R58, R71, -R77 ;  /* 0x000000473a4c7223 */ /* 0x000fe2000001084d */
[----:B------:R-:W-:Y:S01]  /*a210*/  FMUL.FTZ R59, R70, R67 ;  /* 0x00000043463b7220 */ /* 0x000fe20000410000 */
[--C-:B------:R-:W-:Y:S01]  /*a220*/  HADD2.F32 R74, -RZ, R65.reuse.H1_H1 ;  /* 0x30000041ff4a7230 */ /* 0x100fe20000004100 */
[----:B------:R-:W-:Y:S01]  /*a230*/  F2FP.F16.F32.PACK_AB R25, R80, R25 ;  /* 0x000000195019723e */ /* 0x000fe200000000ff */
[----:B------:R-:W-:Y:S02]  /*a240*/  HADD2.F32 R58, -RZ, R65.H0_H0 ;  /* 0x20000041ff3a7230 */ /* 0x000fe40000004100 */
[-C--:B------:R-:W-:Y:S01]  /*a250*/  FMUL.FTZ R65, R70, R57.reuse ;  /* 0x0000003946417220 */ /* 0x080fe20000410000 */
[----:B------:R-:W-:Y:S01]  /*a260*/  FFMA.FTZ R71, R66, R57, -R59 ;  /* 0x0000003942477223 */ /* 0x000fe2000001083b */
[----:B------:R-:W-:-:S02]  /*a270*/  HADD2.F32 R53, -RZ, R12.H0_H0 ;  /* 0x2000000cff357230 */ /* 0x000fc40000004100 */
[C---:B------:R-:W-:Y:S01]  /*a280*/  FMUL.FTZ R70, R27.reuse, R74 ;  /* 0x0000004a1b467220 */ /* 0x040fe20000410000 */
[----:B------:R-:W-:Y:S02]  /*a290*/  HADD2.F32 R68, -RZ, R26.H0_H0 ;  /* 0x2000001aff447230 */ /* 0x000fe40000004100 */
[-C--:B------:R-:W-:Y:S01]  /*a2a0*/  FMUL.FTZ R27, R27, R58.reuse ;  /* 0x0000003a1b1b7220 */ /* 0x080fe20000410000 */
[----:B------:R-:W-:Y:S02]  /*a2b0*/  HADD2.F32 R57, -RZ, R83.H0_H0 ;  /* 0x20000053ff397230 */ /* 0x000fe40000004100 */
[----:B------:R-:W-:Y:S01]  /*a2c0*/  FFMA.FTZ R78, R66, R67, R65 ;  /* 0x00000043424e7223 */ /* 0x000fe20000010041 */
[----:B------:R-:W-:Y:S02]  /*a2d0*/  HADD2.F32 R28, -RZ, R28.H0_H0 ;  /* 0x2000001cff1c7230 */ /* 0x000fe40000004100 */
[----:B------:R-:W-:Y:S01]  /*a2e0*/  FFMA.FTZ R70, R53, R58, -R70 ;  /* 0x0000003a35467223 */ /* 0x000fe20000010846 */
[----:B------:R-:W-:-:S02]  /*a2f0*/  HADD2.F32 R13, -RZ, R14.H0_H0 ;  /* 0x2000000eff0d7230 */ /* 0x000fc40000004100 */
[CC--:B------:R-:W-:Y:S01]  /*a300*/  FMUL.FTZ R66, R68.reuse, R57.reuse ;  /* 0x0000003944427220 */ /* 0x0c0fe20000410000 */
[----:B------:R-:W-:Y:S01]  /*a310*/  FFMA.FTZ R74, R53, R74, R27 ;  /* 0x0000004a354a7223 */ /* 0x000fe2000001001b */
[----:B------:R-:W-:Y:S02]  /*a320*/  HADD2.F32 R24, -RZ, R24.H1_H1 ;  /* 0x30000018ff187230 */ /* 0x000fe40000004100 */
[-C--:B------:R-:W-:Y:S01]  /*a330*/  FMUL.FTZ R68, R68, R28.reuse ;  /* 0x0000001c44447220 */ /* 0x080fe20000410000 */
[----:B------:R-:W-:Y:S02]  /*a340*/  HADD2.F32 R26, -RZ, R26.H1_H1 ;  /* 0x3000001aff1a7230 */ /* 0x000fe40000004100 */
[C---:B------:R-:W-:Y:S01]  /*a350*/  FFMA.FTZ R66, R13.reuse, R28, -R66 ;  /* 0x0000001c0d427223 */ /* 0x040fe20000010842 */
[----:B------:R-:W-:Y:S02]  /*a360*/  HADD2.F32 R53, -RZ, R56.H0_H0 ;  /* 0x20000038ff357230 */ /* 0x000fe40000004100 */
[----:B------:R-:W-:Y:S01]  /*a370*/  FFMA.FTZ R68, R13, R57, R68 ;  /* 0x000000390d447223 */ /* 0x000fe20000010044 */
[----:B------:R-:W-:-:S02]  /*a380*/  HADD2.F32 R59, -RZ, R52.H0_H0 ;  /* 0x20000034ff3b7230 */ /* 0x000fc40000004100 */
[----:B------:R-:W-:Y:S02]  /*a390*/  HADD2.F32 R27, -RZ, R20.H0_H0 ;  /* 0x20000014ff1b7230 */ /* 0x000fe40000004100 */
[----:B------:R-:W-:Y:S01]  /*a3a0*/  FMUL.FTZ R13, R24, R53 ;  /* 0x00000035180d7220 */ /* 0x000fe20000410000 */
[----:B------:R-:W-:Y:S02]  /*a3b0*/  HADD2.F32 R12, -RZ, R12.H1_H1 ;  /* 0x3000000cff0c7230 */ /* 0x000fe40000004100 */
[----:B------:R-:W-:Y:S01]  /*a3c0*/  FMUL.FTZ R65, R26, R59 ;  /* 0x0000003b1a417220 */ /* 0x000fe20000410000 */
[----:B------:R-:W-:Y:S02]  /*a3d0*/  HADD2.F32 R14, -RZ, R14.H1_H1 ;  /* 0x3000000eff0e7230 */ /* 0x000fe40000004100 */
[----:B------:R-:W-:Y:S01]  /*a3e0*/  FMUL.FTZ R24, R24, R27 ;  /* 0x0000001b18187220 */ /* 0x000fe20000410000 */
[----:B------:R-:W-:Y:S01]  /*a3f0*/  FMUL.FTZ R26, R26, R21 ;  /* 0x000000151a1a7220 */ /* 0x000fe20000410000 */
[----:B------:R-:W-:Y:S01]  /*a400*/  FFMA.FTZ R57, R12, R27, -R13 ;  /* 0x0000001b0c397223 */ /* 0x000fe2000001080d */
[----:B------:R-:W-:Y:S01]  /*a410*/  F2FP.F16.F32.PACK_AB R13, R76, R15 ;  /* 0x0000000f4c0d723e */ /* 0x000fe200000000ff */
[----:B------:R-:W-:Y:S01]  /*a420*/  FFMA.FTZ R65, R14, R21, -R65 ;  /* 0x000000150e417223 */ /* 0x000fe20000010841 */
[----:B------:R-:W-:Y:S01]  /*a430*/  FFMA.FTZ R53, R12, R53, R24 ;  /* 0x000000350c357223 */ /* 0x000fe20000010018 */
[----:B------:R-:W-:Y:S01]  /*a440*/  FFMA.FTZ R59, R14, R59, R26 ;  /* 0x0000003b0e3b7223 */ /* 0x000fe2000001001a */
        /* <DEDUP_REMOVED lines=8> */
.L_x_3962:
[----:B------:R-:W-:Y:S05]  /*a4d0*/  BSYNC B1 ;  /* 0x0000000000017941 */ /* 0x000fea0003800000 */
.L_x_3961:
[----:B------:R-:W-:Y:S01]  /*a4e0*/  PRMT R59, R3, 0x5410, R60 ;  /* 0x00005410033b7816 */ /* 0x000fe2000000003c */
[----:B------:R-:W-:Y:S06]  /*a4f0*/  @P0 BRA `(.L_x_3953) ;  /* 0x0000000400600947 */ /* 0x000fec0003800000 */
[----:B------:R-:W2:Y:S01]  /*a500*/  LDL R67, [R1+0x514] ;  /* 0x0005140001437983 */ /* 0x000ea20000100800 */
[----:B------:R-:W-:Y:S01]  /*a510*/  LOP3.LUT R61, R207, R61, R206, 0x1e, !PT ;  /* 0x0000003dcf3d7212 */ /* 0x000fe200078e1ece */
[----:B------:R-:W-:Y:S01]  /*a520*/  HADD2.F32 R28, -RZ, R0.H1_H1 ;  /* 0x30000000ff1c7230 */ /* 0x000fe20000004100 */
[--C-:B0-----:R-:W-:Y:S01]  /*a530*/  SHF.R.U64 R62, R8, 0x10, R9.reuse ;  /* 0x00000010083e7819 */ /* 0x101fe20000001209 */
[----:B------:R-:W-:Y:S01]  /*a540*/  HADD2.F32 R20, -RZ, R64.H1_H1 ;  /* 0x30000040ff147230 */ /* 0x000fe20000004100 */
[----:B------:R-:W-:Y:S01]  /*a550*/  SHF.R.U32.HI R52, RZ, 0x10, R9 ;  /* 0x00000010ff347819 */ /* 0x000fe20000011609 */
[----:B------:R-:W-:Y:S01]  /*a560*/  IMAD.IADD R3, R208, 0x1, R61 ;  /* 0x00000001d0037824 */ /* 0x000fe200078e023d */
[--C-:B------:R-:W-:Y:S02]  /*a570*/  SHF.R.U64 R66, R4, 0x10, R5.reuse ;  /* 0x0000001004427819 */ /* 0x100fe40000001205 */
[----:B------:R-:W-:Y:S01]  /*a580*/  SHF.R.U32.HI R21, RZ, 0x10, R5 ;  /* 0x00000010ff157819 */ /* 0x000fe20000011605 */
[----:B------:R-:W-:Y:S01]  /*a590*/  IMAD R3, R3, 0x2, R2 ;  /* 0x0000000203037824 */ /* 0x000fe200078e0202 */
[--C-:B------:R-:W-:Y:S01]  /*a5a0*/  SHF.R.U64 R61, R10, 0x10, R11.reuse ;  /* 0x000000100a3d7819 */ /* 0x100fe2000000120b */
[----:B------:R-:W-:Y:S01]  /*a5b0*/  HADD2.F32 R52, -RZ, R52.H0_H0 ;  /* 0x20000034ff347230 */ /* 0x000fe20000004100 */
[----:B------:R-:W-:-:S02]  /*a5c0*/  SHF.R.U32.HI R60, RZ, 0x10, R11 ;  /* 0x00000010ff3c7819 */ /* 0x000fc4000001160b */
[----:B------:R-:W0:Y:S01]  /*a5d0*/  LDS.128 R24, [R3+0x18400] ;  /* 0x0184000003187984 */ /* 0x000e220000000c00 */
[--C-:B------:R-:W-:Y:S02]  /*a5e0*/  SHF.R.U32.HI R63, RZ, 0x10, R7.reuse ;  /* 0x00000010ff3f7819 */ /* 0x100fe40000011607 */
[----:B------:R-:W-:Y:S01]  /*a5f0*/  SHF.R.U64 R65, R6, 0x10, R7 ;  /* 0x0000001006417819 */ /* 0x000fe20000001207 */
[--C-:B0-----:R-:W-:Y:S02]  /*a600*/  HADD2.F32 R9, -RZ, R25.reuse.H0_H0 ;  /* 0x20000019ff097230 */ /* 0x101fe40000004100 */
[----:B------:R-:W-:Y:S02]  /*a610*/  HADD2.F32 R25, -RZ, R25.H1_H1 ;  /* 0x30000019ff197230 */ /* 0x000fe40000004100 */
[----:B------:R-:W-:Y:S02]  /*a620*/  HADD2.F32 R8, -RZ, R24.H0_H0 ;  /* 0x20000018ff087230 */ /* 0x000fe40000004100 */
[C---:B------:R-:W-:Y:S01]  /*a630*/  FMUL.FTZ R56, R9.reuse, R28 ;  /* 0x0000001c09387220 */ /* 0x040fe20000410000 */
[----:B------:R-:W-:Y:S01]  /*a640*/  FMUL.FTZ R58, R9, R20 ;  /* 0x00000014093a7220 */ /* 0x000fe20000410000 */
[----:B------:R-:W-:-:S02]  /*a650*/  HADD2.F32 R9, -RZ, R0.H0_H0 ;  /* 0x20000000ff097230 */ /* 0x000fc40000004100 */
[----:B------:R-:W-:Y:S01]  /*a660*/  FMUL.FTZ R0, R25, R52 ;  /* 0x0000003419007220 */ /* 0x000fe20000410000 */
[--C-:B------:R-:W-:Y:S02]  /*a670*/  HADD2.F32 R11, -RZ, R27.reuse.H0_H0 ;  /* 0x2000001bff0b7230 */ /* 0x100fe40000004100 */
[----:B------:R-:W-:Y:S02]  /*a680*/  HADD2.F32 R10, -RZ, R26.H0_H0 ;  /* 0x2000001aff0a7230 */ /* 0x000fe40000004100 */
[----:B------:R-:W-:Y:S02]  /*a690*/  HADD2.F32 R27, -RZ, R27.H1_H1 ;  /* 0x3000001bff1b7230 */ /* 0x000fe40000004100 */
[----:B------:R-:W-:Y:S02]  /*a6a0*/  HADD2.F32 R24, -RZ, R24.H1_H1 ;  /* 0x30000018ff187230 */ /* 0x000fe40000004100 */
[----:B------:R-:W-:Y:S01]  /*a6b0*/  HADD2.F32 R26, -RZ, R26.H1_H1 ;  /* 0x3000001aff1a7230 */ /* 0x000fe20000004100 */
[----:B--2---:R-:W0:Y:S02]  /*a6c0*/  LDS.128 R12, [R67+0x18400] ;  /* 0x01840000430c7984 */ /* 0x004e240000000c00 */
[----:B0-----:R-:W-:-:S02]  /*a6d0*/  HADD2.F32 R5, -RZ, R13.H0_H0 ;  /* 0x2000000dff057230 */ /* 0x001fc40000004100 */
[----:B------:R-:W-:Y:S02]  /*a6e0*/  HADD2.F32 R13, -RZ, R13.H1_H1 ;  /* 0x3000000dff0d7230 */ /* 0x000fe40000004100 */
[----:B------:R-:W-:Y:S02]  /*a6f0*/  HADD2.F32 R4, -RZ, R12.H0_H0 ;  /* 0x2000000cff047230 */ /* 0x000fe40000004100 */
[C---:B------:R-:W-:Y:S01]  /*a700*/  FFMA.FTZ R56, R5.reuse, R20, -R56 ;  /* 0x0000001405387223 */ /* 0x040fe20000010838 */
[----:B------:R-:W-:Y:S02]  /*a710*/  HADD2.F32 R20, -RZ, R21.H0_H0 ;  /* 0x20000015ff147230 */ /* 0x000fe40000004100 */
[----:B------:R-:W-:Y:S01]  /*a720*/  FFMA.FTZ R58, R5, R28, R58 ;  /* 0x0000001c053a7223 */ /* 0x000fe2000001003a */
[----:B------:R-:W-:Y:S02]  /*a730*/  HADD2.F32 R5, -RZ, R64.H0_H0 ;  /* 0x20000040ff057230 */ /* 0x000fe40000004100 */
[----:B------:R-:W-:-:S02]  /*a740*/  HADD2.F32 R21, -RZ, R44.H0_H0 ;  /* 0x2000002cff157230 */ /* 0x000fc40000004100 */
[-C--:B------:R-:W-:Y:S01]  /*a750*/  FMUL.FTZ R28, R25, R20.reuse ;  /* 0x00000014191c7220 */ /* 0x080fe20000410000 */
[C---:B------:R-:W-:Y:S01]  /*a760*/  FMUL.FTZ R25, R8.reuse, R9 ;  /* 0x0000000908197220 */ /* 0x040fe20000410000 */
[C---:B------:R-:W-:Y:S01]  /*a770*/  FFMA.FTZ R53, R13.reuse, R20, -R0 ;  /* 0x000000140d357223 */ /* 0x040fe20000010800 */
[-C--:B------:R-:W-:Y:S01]  /*a780*/  FMUL.FTZ R8, R8, R5.reuse ;  /* 0x0000000508087220 */ /* 0x080fe20000410000 */
[----:B------:R-:W-:Y:S02]  /*a790*/  HADD2.F32 R44, -RZ, R44.H1_H1 ;  /* 0x3000002cff2c7230 */ /* 0x000fe40000004100 */
[----:B------:R-:W-:Y:S01]  /*a7a0*/  FFMA.FTZ R25, R4, R5, -R25 ;  /* 0x0000000504197223 */ /* 0x000fe20000010819 */
[--C-:B------:R-:W-:Y:S02]  /*a7b0*/  HADD2.F32 R5, -RZ, R59.reuse.H0_H0 ;  /* 0x2000003bff057230 */ /* 0x100fe40000004100 */
[----:B------:R-:W-:Y:S01]  /*a7c0*/  FFMA.FTZ R57, R13, R52, R28 ;  /* 0x000000340d397223 */ /* 0x000fe2000001001c */
[----:B------:R-:W-:-:S02]  /*a7d0*/  HADD2.F32 R0, -RZ, R59.H1_H1 ;  /* 0x3000003bff007230 */ /* 0x000fc40000004100 */
[----:B------:R-:W-:Y:S01]  /*a7e0*/  FFMA.FTZ R13, R4, R9, R8 ;  /* 0x00000009040d7223 */ /* 0x000fe20000010008 */
[----:B------:R-:W-:Y:S02]  /*a7f0*/  HADD2.F32 R6, -RZ, R14.H0_H0 ;  /* 0x2000000eff067230 */ /* 0x000fe40000004100 */
[C---:B------:R-:W-:Y:S01]  /*a800*/  FMUL.FTZ R20, R11.reuse, R44 ;  /* 0x0000002c0b147220 */ /* 0x040fe20000410000 */
[----:B------:R-:W-:Y:S02]  /*a810*/  HADD2.F32 R7, -RZ, R15.H0_H0 ;  /* 0x2000000fff077230 */ /* 0x000fe40000004100 */
[C---:B------:R-:W-:Y:S01]  /*a820*/  FMUL.FTZ R9, R10.reuse, R21 ;  /* 0x000000150a097220 */ /* 0x040fe20000410000 */
[----:B------:R-:W-:Y:S01]  /*a830*/  FMUL.FTZ R59, R10, R5 ;  /* 0x000000050a3b7220 */ /* 0x000fe20000410000 */
[----:B------:R-:W-:Y:S02]  /*a840*/  HADD2.F32 R8, -RZ, R60.H0_H0 ;  /* 0x2000003cff087230 */ /* 0x000fe40000004100 */
[----:B------:R-:W-:Y:S01]  /*a850*/  FMUL.FTZ R11, R11, R0 ;  /* 0x000000000b0b7220 */ /* 0x000fe20000410000 */
[----:B------:R-:W-:-:S02]  /*a860*/  HADD2.F32 R4, -RZ, R63.H0_H0 ;  /* 0x2000003fff047230 */ /* 0x000fc40000004100 */
[C---:B------:R-:W-:Y:S01]  /*a870*/  FFMA.FTZ R10, R6.reuse, R5, -R9 ;  /* 0x00000005060a7223 */ /* 0x040fe20000010809 */
[----:B------:R-:W-:Y:S02]  /*a880*/  HADD2.F32 R15, -RZ, R15.H1_H1 ;  /* 0x3000000fff0f7230 */ /* 0x000fe40000004100 */
[----:B------:R-:W-:Y:S01]  /*a890*/  FFMA.FTZ R59, R6, R21, R59 ;  /* 0x00000015063b7223 */ /* 0x000fe2000001003b */
[C---:B------:R-:W-:Y:S01]  /*a8a0*/  FFMA.FTZ R20, R7.reuse, R0, -R20 ;  /* 0x0000000007147223 */ /* 0x040fe20000010814 */
[----:B------:R-:W-:Y:S01]  /*a8b0*/  FFMA.FTZ R44, R7, R44, R11 ;  /* 0x0000002c072c7223 */ /* 0x000fe2000001000b */
[C---:B------:R-:W-:Y:S01]  /*a8c0*/  FMUL.FTZ R6, R27.reuse, R8 ;  /* 0x000000081b067220 */ /* 0x040fe20000410000 */
[----:B------:R-:W-:Y:S01]  /*a8d0*/  FMUL.FTZ R0, R27, R4 ;  /* 0x000000041b007220 */ /* 0x000fe20000410000 */
[----:B------:R-:W-:Y:S02]  /*a8e0*/  HADD2.F32 R9, -RZ, R62.H0_H0 ;  /* 0x2000003eff097230 */ /* 0x000fe40000004100 */
[----:B------:R-:W-:-:S02]  /*a8f0*/  HADD2.F32 R11, -RZ, R61.H0_H0 ;  /* 0x2000003dff0b7230 */ /* 0x000fc40000004100 */
[C---:B------:R-:W-:Y:S01]  /*a900*/  FFMA.FTZ R27, R15.reuse, R4, -R6 ;  /* 0x000000040f1b7223 */ /* 0x040fe20000010806 */
[----:B------:R-:W-:Y:S02]  /*a910*/  HADD2.F32 R5, -RZ, R66.H0_H0 ;  /* 0x20000042ff057230 */ /* 0x000fe40000004100 */
[----:B------:R-:W-:Y:S01]  /*a920*/  FFMA.FTZ R61, R15, R8, R0 ;  /* 0x000000080f3d7223 */ /* 0x000fe20000010000 */
[----:B------:R-:W-:Y:S02]  /*a930*/  HADD2.F32 R7, -RZ, R65.H0_H0 ;  /* 0x20000041ff077230 */ /* 0x000fe40000004100 */
[----:B------:R-:W-:Y:S01]  /*a940*/  FMUL.FTZ R15, R24, R9 ;  /* 0x00000009180f7220 */ /* 0x000fe20000410000 */
[----:B------:R-:W-:Y:S02]  /*a950*/  HADD2.F32 R12, -RZ, R12.H1_H1 ;  /* 0x3000000cff0c7230 */ /* 0x000fe40000004100 */
[----:B------:R-:W-:Y:S01]  /*a960*/  FMUL.FTZ R21, R26, R11 ;  /* 0x0000000b1a157220 */ /* 0x000fe20000410000 */
[----:B------:R-:W-:-:S02]  /*a970*/  HADD2.F32 R14, -RZ, R14.H1_H1 ;  /* 0x3000000eff0e7230 */ /* 0x000fc40000004100 */
[----:B------:R-:W-:Y:S01]  /*a980*/  FMUL.FTZ R24, R24, R5 ;  /* 0x0000000518187220 */ /* 0x000fe20000410000 */
[----:B------:R-:W-:Y:S01]  /*a990*/  FMUL.FTZ R26, R26, R7 ;  /* 0x000000071a1a7220 */ /* 0x000fe20000410000 */
[----:B------:R-:W-:Y:S01]  /*a9a0*/  FFMA.FTZ R4, R12, R5, -R15 ;  /* 0x000000050c047223 */ /* 0x000fe2000001080f */
[----:B------:R-:W-:Y:S01]  /*a9b0*/  F2FP.F16.F32.PACK_AB R5, R53, R56 ;  /* 0x000000383505723e */ /* 0x000fe200000000ff */
[----:B------:R-:W-:Y:S01]  /*a9c0*/  FFMA.FTZ R21, R14, R7, -R21 ;  /* 0x000000070e157223 */ /* 0x000fe20000010815 */
[----:B------:R-:W-:Y:S01]  /*a9d0*/  FFMA.FTZ R8, R12, R9, R24 ;  /* 0x000000090c087223 */ /* 0x000fe20000010018 */
[----:B------:R-:W-:Y:S01]  /*a9e0*/  FFMA.FTZ R26, R14, R11, R26 ;  /* 0x0000000b0e1a7223 */ /* 0x000fe2000001001a */
        /* <DEDUP_REMOVED lines=9> */
.L_x_3953:
[----:B------:R-:W-:Y:S05]  /*aa80*/  BSYNC B0 ;  /* 0x0000000000007941 */ /* 0x000fea0003800000 */
.L_x_3939:
        /* <DEDUP_REMOVED lines=8> */
.L_x_3936:
[----:B--23--:R-:W2:Y:S01]  /*ab10*/  S2R R0, SR_TID.X ;  /* 0x0000000000007919 */ /* 0x00cea20000002100 */
[----:B0-----:R-:W-:Y:S01]  /*ab20*/  IMAD.U32 R14, RZ, RZ, UR37 ;  /* 0x00000025ff0e7e24 */ /* 0x001fe2000f8e00ff */
[----:B------:R-:W-:Y:S05]  /*ab30*/  WARPSYNC.ALL ;  /* 0x0000000000007948 */ /* 0x000fea0003800000 */
[----:B-1--4-:R-:W0:Y:S01]  /*ab40*/  S2R R3, SR_SWINHI ;  /* 0x0000000000037919 */ /* 0x012e220000002f00 */
[----:B------:R-:W-:Y:S01]  /*ab50*/  IMAD.U32 R20, RZ, RZ, UR37 ;  /* 0x00000025ff147e24 */ /* 0x000fe2000f8e00ff */
[----:B------:R-:W-:Y:S01]  /*ab60*/  IADD3 R14, P2, R14, 0x28, RZ ;  /* 0x000000280e0e7810 */ /* 0x000fe20007f5e0ff */
[----:B------:R-:W-:-:S03]  /*ab70*/  IMAD.U32 R12, RZ, RZ, UR37 ;  /* 0x00000025ff0c7e24 */ /* 0x000fc6000f8e00ff */
[----:B------:R-:W-:Y:S01]  /*ab80*/  IADD3 R20, P0, R20, 0x240, RZ ;  /* 0x0000024014147810 */ /* 0x000fe20007f1e0ff */
[----:B------:R-:W-:Y:S02]  /*ab90*/  VIADD R12, R12, 0x1f8 ;  /* 0x000001f80c0c7836 */ /* 0x000fe40000000000 */
[----:B------:R-:W-:Y:S01]  /*aba0*/  IMAD.X R15, RZ, RZ, UR36, P2 ;  /* 0x00000024ff0f7e24 */ /* 0x000fe200090e06ff */
[----:B------:R-:W-:Y:S02]  /*abb0*/  IADD3.X R21, RZ, UR36, RZ, P0, !PT ;  /* 0x00000024ff157c10 */ /* 0x000fe400087fe4ff */
[----:B--2---:R-:W-:Y:S01]  /*abc0*/  SHF.R.U32.HI R4, RZ, 0x7, R0 ;  /* 0x00000007ff047819 */ /* 0x004fe20000011600 */
[----:B------:R-:W-:-:S04]  /*abd0*/  IMAD.U32 R0, RZ, RZ, UR37 ;  /* 0x00000025ff007e24 */ /* 0x000fc8000f8e00ff */
[----:B------:R-:W-:Y:S01]  /*abe0*/  VIADD R4, R4, 0x8 ;  /* 0x0000000804047836 */ /* 0x000fe20000000000 */
[----:B------:R-:W-:Y:S02]  /*abf0*/  IADD3 R0, P1, R0, 0x210, RZ ;  /* 0x0000021000007810 */ /* 0x000fe40007f3e0ff */
[----:B------:R-:W-:Y:S02]  /*ac00*/  MOV R10, R2 ;  /* 0x00000002000a7202 */ /* 0x000fe40000000f00 */
[----:B0-----:R-:W-:Y:S01]  /*ac10*/  MOV R11, R3 ;  /* 0x00000003000b7202 */ /* 0x001fe20000000f00 */
[----:B------:R-:W-:Y:S01]  /*ac20*/  IMAD.X R3, RZ, RZ, UR36, P1 ;  /* 0x00000024ff037e24 */ /* 0x000fe200088e06ff */
[----:B------:R0:W-:Y:S01]  /*ac30*/  BAR.SYNC.DEFER_BLOCKING R4, 0x100 ;  /* 0x000400040000751d */ /* 0x0001e20000010000 */
[----:B------:R-:W-:Y:S01]  /*ac40*/  IMAD.MOV.U32 R5, RZ, RZ, R46 ;  /* 0x000000ffff057224 */ /* 0x000fe200078e002e */
[----:B------:R-:W-:Y:S01]  /*ac50*/  UIADD3 UR6, UR37, 0x204, URZ ;  /* 0x0000020425067890 */ /* 0x000fe2000fffe03f */
[----:B------:R-:W-:Y:S01]  /*ac60*/  IMAD.MOV.U32 R6, RZ, RZ, R54 ;  /* 0x000000ffff067224 */ /* 0x000fe200078e0036 */
[----:B------:R-:W-:Y:S01]  /*ac70*/  UIADD3 UR4, UP0, UR37, 0x208, URZ ;  /* 0x0000020825047890 */ /* 0x000fe2000ff1e03f */
[----:B------:R-:W-:Y:S01]  /*ac80*/  IMAD.MOV.U32 R7, RZ, RZ, R55 ;  /* 0x000000ffff077224 */ /* 0x000fe200078e0037 */
[-C--:B------:R-:W-:Y:S01]  /*ac90*/  LOP3.LUT R19, R19, R18.reuse, RZ, 0x3c, !PT ;  /* 0x0000001213137212 */ /* 0x080fe200078e3cff */
[----:B------:R-:W-:Y:S01]  /*aca0*/  IMAD.MOV.U32 R8, RZ, RZ, R39 ;  /* 0x000000ffff087224 */ /* 0x000fe200078e0027 */
[----:B------:R-:W-:Y:S01]  /*acb0*/  UIADD3.X UR5, URZ, UR36, URZ, UP0, !UPT ;  /* 0x000000243f057290 */ /* 0x000fe200087fe43f */
[----:B0-----:R-:W-:Y:S01]  /*acc0*/  IMAD.MOV.U32 R4, RZ, RZ, R37 ;  /* 0x000000ffff047224 */ /* 0x001fe200078e0025 */
[C---:B------:R-:W-:Y:S01]  /*acd0*/  LOP3.LUT R18, R19.reuse, R18, RZ, 0x3c, !PT ;  /* 0x0000001213127212 */ /* 0x040fe200078e3cff */
[----:B------:R-:W-:Y:S01]  /*ace0*/  IMAD.MOV.U32 R9, RZ, RZ, R49 ;  /* 0x000000ffff097224 */ /* 0x000fe200078e0031 */
[----:B------:R-:W-:Y:S01]  /*acf0*/  STL.64 [R1+0x1f0], R32 ;  /* 0x0001f02001007387 */ /* 0x000fe20000100a00 */
[----:B------:R-:W-:Y:S01]  /*ad00*/  IMAD.U32 R2, RZ, RZ, UR4 ;  /* 0x00000004ff027e24 */ /* 0x000fe2000f8e00ff */
[----:B------:R-:W-:Y:S01]  /*ad10*/  LOP3.LUT R19, R19, R18, RZ, 0x3c, !PT ;  /* 0x0000001213137212 */ /* 0x000fe200078e3cff */
[----:B------:R-:W-:Y:S01]  /*ad20*/  IMAD.U32 R13, RZ, RZ, UR39 ;  /* 0x00000027ff0d7e24 */ /* 0x000fe2000f8e00ff */
[----:B------:R0:W-:Y:S01]  /*ad30*/  STL.128 [R1+0x160], R4 ;  /* 0x0001600401007387 */ /* 0x0001e20000100c00 */
[----:B------:R-:W-:-:S03]  /*ad40*/  MOV R222, 0xafc0 ;  /* 0x0000afc000de7802 */ /* 0x000fc60000000f00 */
[----:B------:R1:W-:Y:S04]  /*ad50*/  STL.128 [R1+0x180], R8 ;  /* 0x0001800801007387 */ /* 0x0003e80000100c00 */
[----:B------:R-:W-:Y:S04]  /*ad60*/  STL.128 [R1+0x170], R16 ;  /* 0x0001701001007387 */ /* 0x000fe80000100c00 */
[----:B------:R-:W-:Y:S01]  /*ad70*/  STL.64 [R1+0x158], R12 ;  /* 0x0001580c01007387 */ /* 0x000fe20000100a00 */
[----:B0-----:R-:W-:Y:S02]  /*ad80*/  IMAD.MOV.U32 R4, RZ, RZ, R38 ;  /* 0x000000ffff047224 */ /* 0x001fe400078e0026 */
[----:B------:R-:W-:-:S02]  /*ad90*/  IMAD.MOV.U32 R5, RZ, RZ, R48 ;  /* 0x000000ffff057224 */ /* 0x000fc400078e0030 */
[----:B------:R-:W-:Y:S02]  /*ada0*/  IMAD.MOV.U32 R6, RZ, RZ, R45 ;  /* 0x000000ffff067224 */ /* 0x000fe400078e002d */
[----:B------:R-:W-:Y:S02]  /*adb0*/  IMAD.MOV.U32 R7, RZ, RZ, R47 ;  /* 0x000000ffff077224 */ /* 0x000fe400078e002f */
[----:B-1----:R-:W-:Y:S01]  /*adc0*/  IMAD.U32 R9, RZ, RZ, UR5 ;  /* 0x00000005ff097e24 */ /* 0x002fe2000f8e00ff */
[----:B------:R-:W-:Y:S02]  /*add0*/  UIADD3 UR5, UR37, 0x158, URZ ;  /* 0x0000015825057890 */ /* 0x000fe4000fffe03f */
[----:B------:R0:W-:Y:S02]  /*ade0*/  STL.128 [R1+0x1a0], R4 ;  /* 0x0001a00401007387 */ /* 0x0001e40000100c00 */
[----:B0-----:R-:W-:Y:S02]  /*adf0*/  IMAD.MOV.U32 R4, RZ, RZ, R43 ;  /* 0x000000ffff047224 */ /* 0x001fe400078e002b */
[----:B------:R-:W-:-:S02]  /*ae00*/  IMAD.MOV.U32 R5, RZ, RZ, R51 ;  /* 0x000000ffff057224 */ /* 0x000fc400078e0033 */
[----:B------:R-:W-:Y:S02]  /*ae10*/  IMAD.MOV.U32 R6, RZ, RZ, R0 ;  /* 0x000000ffff067224 */ /* 0x000fe400078e0000 */
[----:B------:R-:W-:Y:S02]  /*ae20*/  IMAD.MOV.U32 R7, RZ, RZ, R3 ;  /* 0x000000ffff077224 */ /* 0x000fe400078e0003 */
[----:B------:R-:W-:Y:S02]  /*ae30*/  IMAD.U32 R3, RZ, RZ, UR40 ;  /* 0x00000028ff037e24 */ /* 0x000fe4000f8e00ff */
[----:B------:R-:W-:Y:S01]  /*ae40*/  IMAD.U32 R0, RZ, RZ, UR6 ;  /* 0x00000006ff007e24 */ /* 0x000fe2000f8e00ff */
[----:B------:R0:W-:Y:S02]  /*ae50*/  STL.128 [R1+0x1c0], R4 ;  /* 0x0001c00401007387 */ /* 0x0001e40000100c00 */
[----:B0-----:R-:W-:Y:S01]  /*ae60*/  MOV R4, R30 ;  /* 0x0000001e00047202 */ /* 0x001fe20000000f00 */
[----:B------:R-:W-:-:S02]  /*ae70*/  IMAD.MOV.U32 R5, RZ, RZ, R50 ;  /* 0x000000ffff057224 */ /* 0x000fc400078e0032 */
[----:B------:R-:W-:Y:S02]  /*ae80*/  IMAD.MOV.U32 R6, RZ, RZ, R20 ;  /* 0x000000ffff067224 */ /* 0x000fe400078e0014 */
[----:B------:R-:W-:-:S05]  /*ae90*/  IMAD.MOV.U32 R7, RZ, RZ, R21 ;  /* 0x000000ffff077224 */ /* 0x000fca00078e0015 */
[----:B------:R0:W-:Y:S02]  /*aea0*/  STL.128 [R1+0x1d0], R4 ;  /* 0x0001d00401007387 */ /* 0x0001e40000100c00 */
[----:B0-----:R-:W-:Y:S02]  /*aeb0*/  IMAD.MOV.U32 R4, RZ, RZ, R34 ;  /* 0x000000ffff047224 */ /* 0x001fe400078e0022 */
[----:B------:R-:W-:Y:S02]  /*aec0*/  IMAD.MOV.U32 R5, RZ, RZ, R42 ;  /* 0x000000ffff057224 */ /* 0x000fe400078e002a */
[----:B------:R-:W-:Y:S02]  /*aed0*/  IMAD.MOV.U32 R6, RZ, RZ, R41 ;  /* 0x000000ffff067224 */ /* 0x000fe400078e0029 */
[----:B------:R-:W-:-:S05]  /*aee0*/  IMAD.MOV.U32 R7, RZ, RZ, R40 ;  /* 0x000000ffff077224 */ /* 0x000fca00078e0028 */
[----:B------:R0:W-:Y:S02]  /*aef0*/  STL.128 [R1+0x1e0], R4 ;  /* 0x0001e00401007387 */ /* 0x0001e40000100c00 */
[----:B0-----:R-:W-:Y:S02]  /*af00*/  IMAD.MOV.U32 R6, RZ, RZ, R14 ;  /* 0x000000ffff067224 */ /* 0x001fe400078e000e */
[----:B------:R-:W-:Y:S02]  /*af10*/  IMAD.MOV.U32 R7, RZ, RZ, R15 ;  /* 0x000000ffff077224 */ /* 0x000fe400078e000f */
[----:B------:R-:W-:Y:S02]  /*af20*/  IMAD.MOV.U32 R4, RZ, RZ, R0 ;  /* 0x000000ffff047224 */ /* 0x000fe400078e0000 */
[----:B------:R-:W-:Y:S02]  /*af30*/  IMAD.MOV.U32 R5, RZ, RZ, R3 ;  /* 0x000000ffff057224 */ /* 0x000fe400078e0003 */
[----:B------:R-:W-:-:S03]  /*af40*/  VIADD R0, R215, 0xffffffff ;  /* 0xffffffffd7007836 */ /* 0x000fc60000000000 */
[----:B------:R0:W-:Y:S02]  /*af50*/  STL.128 [R1+0x190], R4 ;  /* 0x0001900401007387 */ /* 0x0001e40000100c00 */
[----:B0-----:R-:W-:Y:S01]  /*af60*/  MOV R4, R35 ;  /* 0x0000002300047202 */ /* 0x001fe20000000f00 */
[----:B------:R-:W-:Y:S02]  /*af70*/  IMAD.MOV.U32 R5, RZ, RZ, R36 ;  /* 0x000000ffff057224 */ /* 0x000fe400078e0024 */
[----:B------:R-:W-:Y:S02]  /*af80*/  IMAD.MOV.U32 R6, RZ, RZ, R2 ;  /* 0x000000ffff067224 */ /* 0x000fe400078e0002 */
[----:B------:R-:W-:-:S05]  /*af90*/  IMAD.MOV.U32 R7, RZ, RZ, R9 ;  /* 0x000000ffff077224 */ /* 0x000fca00078e0009 */
[----:B------:R0:W-:Y:S02]  /*afa0*/  STL.128 [R1+0x1b0], R4 ;  /* 0x0001b00401007387 */ /* 0x0001e40000100c00 */
[----:B0----5:R-:W-:Y:S05]  /*afb0*/  CALL.REL.NOINC `($_ZN7cutlass13device_kernelIN5flash11enable_sm90INS1_16FlashAttnFwdSm90INS1_25CollectiveMainloopFwdSm90ILi2EN4cute5tupleIJNS5_1CILi1EEES8_S8_EEENS6_IJNS7_ILi128EEENS7_ILi96EEENS7_ILi64EEEEEELi256ENS_6half_tEfNS_4arch4Sm90ELb0ELb1ELb1ELb1ELb1ELb1ELb1ELb1ELb0ELb1ELb1ELb0EEENS1_21CollectiveEpilogueFwdINS6_IJSA_NS7_ILi256EEESB_EEES9_SE_SG_Li256ELb1ELb1ELb1ELb0EEENS1_36VarlenDynamicPersistentTileSchedulerILi128ELi96ELi256ELi128ELb1ELb1ELb1ELb1ELb0ELb1EEEEEEEEEvNT_6ParamsE$_ZZN5flash25CollectiveMainloopFwdSm90ILi2EN4cute5tupleIJNS1_1CILi1EEES4_S4_EEENS2_IJNS3_ILi128EEENS3_ILi96EEENS3_ILi64EEEEEELi256EN7cutlass6half_tEfNSA_4arch4Sm90ELb0ELb1ELb1ELb1ELb1ELb1ELb1ELb1ELb0ELb1ELb1ELb0EE3mmaINS_16FlashAttnFwdSm90ISE_NS_21CollectiveEpilogueFwdINS2_IJS6_NS3_ILi256EEES7_EEES5_SB_SD_Li256ELb1ELb1ELb1ELb0EEENS_36VarlenDynamicPersistentTileSchedulerILi128ELi96ELi256ELi128ELb1ELb1ELb1ELb1ELb0ELb1EEEE13SharedStorageENS1_6TensorINS1_11ArrayEngineIfLm128EEENS1_6LayoutINS2_IJNS2_IJNS3_ILi2EEEST_NS3_ILi32EEEEEES4_S4_EEENS2_IJNS2_IJS4_ST_NS3_ILi4EEEEEENS3_ILi0EEESZ_EEEEEEENS_7SoftmaxILi2ELi0EEEEEbRKNSE_6ParamsENSA_13PipelineAsyncILi2EEES19_RNSA_13PipelineStateILj2EEERT0_RT1_iRiRKNS_16SeqlenInfoQKNewKILb1ELb1EEENS2_IJiiiiEEERT_ENKUliT_T0_T1_E_clIZSF_ISO_S12_S14_EbS17_S19_S19_S1C_S1E_S1G_iS1H_S1L_S1M_S1O_EUlRS1P_iE0_NS3_ILb1EEES1W_EEDaiS1P_S1Q_S1R_) ;  /* 0x0000036000ac7944 */ /* 0x021fea0003c00000 */
[----:B------:R-:W2:Y:S01]  /*afc0*/  LDL R4, [R1+0x50] ;  /* 0x0000500001047983 */ /* 0x000ea20000100800 */
[----:B------:R-:W0:Y:S08]  /*afd0*/  LDC R0, c[0x0][0x448] ;  /* 0x00011200ff007b82 */ /* 0x000e300000000800 */
[----:B------:R-:W1:Y:S01]  /*afe0*/  LDC.64 R2, c[0x0][0xad8] ;  /* 0x0002b600ff027b82 */ /* 0x000e620000000a00 */
[----:B0-----:R-:W-:-:S13]  /*aff0*/  ISETP.NE.AND P0, PT, R0, 0x1, PT ;  /* 0x000000010000780c */ /* 0x001fda0003f05270 */
[----:B------:R-:W0:Y:S08]  /*b000*/  @P0 LDC R5, c[0x0][0x44c] ;  /* 0x00011300ff050b82 */ /* 0x000e300000000800 */
[----:B------:R-:W3:Y:S01]  /*b010*/  @P0 LDC R6, c[0x0][0x450] ;  /* 0x00011400ff060b82 */ /* 0x000ee20000000800 */
[----:B--2---:R-:W-:-:S04]  /*b020*/  IMAD.SHL.U32 R4, R4, 0x80, RZ ;  /* 0x0000008004047824 */ /* 0x004fc800078e00ff */
[----:B0-----:R-:W-:-:S04]  /*b030*/  @P0 IMAD.HI.U32 R5, R4, R5, RZ ;  /* 0x0000000504050227 */ /* 0x001fc800078e00ff */
[----:B------:R-:W-:Y:S01]  /*b040*/  IMAD.MOV.U32 R0, RZ, RZ, R4 ;  /* 0x000000ffff007224 */ /* 0x000fe200078e0004 */
[----:B---3--:R-:W-:Y:S02]  /*b050*/  @P0 SHF.R.U32.HI R0, RZ, R6, R5 ;  /* 0x00000006ff000219 */ /* 0x008fe40000011605 */
[----:B-1----:R-:W-:-:S03]  /*b060*/  ISETP.GE.AND P0, PT, R3, 0x1, PT ;  /* 0x000000010300780c */ /* 0x002fc60003f06270 */
[----:B------:R-:W-:Y:S02]  /*b070*/  IMAD.IADD R217, R217, 0x1, R0 ;  /* 0x00000001d9d97824 */ /* 0x000fe400078e0200 */
[----:B------:R-:W-:Y:S02]  /*b080*/  VIADD R0, R215, 0xfffffffe ;  /* 0xfffffffed7007836 */ /* 0x000fe40000000000 */
[----:B------:R-:W-:-:S06]  /*b090*/  IMAD.IADD R2, R217, 0x1, R2 ;  /* 0x00000001d9027824 */ /* 0x000fcc00078e0202 */
[----:B------:R-:W-:Y:S05]  /*b0a0*/  @!P0 BRA `(.L_x_3963) ;  /* 0x0000000000488947 */ /* 0x000fea0003800000 */
        /* <DEDUP_REMOVED lines=11> */
.L_x_3965:
[----:B------:R-:W-:-:S13]  /*b160*/  ISETP.NE.AND P0, PT, R3, 0x1, PT ;  /* 0x000000010300780c */ /* 0x000fda0003f05270 */
[----:B------:R-:W0:Y:S02]  /*b170*/  @P0 LDC.64 R6, c[0x0][0xae0] ;  /* 0x0002b800ff060b82 */ /* 0x000e240000000a00 */
[----:B0-----:R-:W-:-:S05]  /*b180*/  @P0 IMAD.HI.U32 R6, R5, R6, RZ ;  /* 0x0000000605060227 */ /* 0x001fca00078e00ff */
[----:B------:R-:W-:-:S07]  /*b190*/  @P0 SHF.R.U32.HI R5, RZ, R7, R6 ;  /* 0x00000007ff050219 */ /* 0x000fce0000011606 */
.L_x_3966:
[----:B------:R-:W-:Y:S05]  /*b1a0*/  BSYNC B0 ;  /* 0x0000000000007941 */ /* 0x000fea0003800000 */
.L_x_3964:
[----:B------:R-:W-:-:S05]  /*b1b0*/  IMAD R3, R5, R3, R3 ;  /* 0x0000000305037224 */ /* 0x000fca00078e0203 */
[----:B------:R-:W-:-:S07]  /*b1c0*/  VIMNMX R2, R2, R3, PT ;  /* 0x0000000302027248 */ /* 0x000fce0003fe0100 */
.L_x_3963:
[----:B------:R-:W-:-:S05]  /*b1d0*/  IMAD.HI R2, R2, 0x2aaaaaab, RZ ;  /* 0x2aaaaaab02027827 */ /* 0x000fca00078e02ff */
[----:B------:R-:W-:-:S04]  /*b1e0*/  SHF.R.U32.HI R3, RZ, 0x1f, R2 ;  /* 0x0000001fff037819 */ /* 0x000fc80000011602 */
[----:B------:R-:W-:-:S04]  /*b1f0*/  LEA.HI.SX32 R3, R2, R3, 0x1c ;  /* 0x0000000302037211 */ /* 0x000fc800078fe2ff */
[----:B------:R-:W-:-:S04]  /*b200*/  VIMNMX R3, R202, R3, !PT ;  /* 0x00000003ca037248 */ /* 0x000fc80007fe0100 */
[----:B------:R-:W-:-:S13]  /*b210*/  ISETP.GE.AND P0, PT, R0, R3, PT ;  /* 0x000000030000720c */ /* 0x000fda0003f06270 */
[----:B------:R-:W-:Y:S05]  /*b220*/  @!P0 BRA `(.L_x_3967) ;  /* 0x000000b000948947 */ /* 0x000fea0003800000 */
.L_x_3996:
[----:B------:R-:W2:Y:S04]  /*b230*/  LDL R4, [R1+0x1f8] ;  /* 0x0001f80001047983 */ /* 0x000ea80000100800 */
[----:B0-----:R-:W3:Y:S01]  /*b240*/  LDL R2, [R1+0x200] ;  /* 0x0002000001027983 */ /* 0x001ee20000100800 */
[----:B--2---:R-:W-:-:S05]  /*b250*/  VIADD R4, R4, 0x1 ;  /* 0x0000000104047836 */ /* 0x004fca0000000000 */
[----:B------:R-:W-:-:S13]  /*b260*/  ISETP.NE.AND P0, PT, R4, 0x2, PT ;  /* 0x000000020400780c */ /* 0x000fda0003f05270 */
[----:B------:R0:W5:Y:S04]  /*b270*/  @P0 LDL R6, [R1+0x1fc] ;  /* 0x0001fc0001060983 */ /* 0x0001680000100800 */
[----:B------:R-:W2:Y:S01]  /*b280*/  @!P0 LDL R5, [R1+0x1fc] ;  /* 0x0001fc0001058983 */ /* 0x000ea20000100800 */
[----:B---3--:R-:W-:-:S03]  /*b290*/  VIADD R2, R2, 0x1 ;  /* 0x0000000102027836 */ /* 0x008fc60000000000 */
[----:B------:R1:W-:Y:S04]  /*b2a0*/  STL [R1+0x1f8], R4 ;  /* 0x0001f80401007387 */ /* 0x0003e80000100800 */
[----:B------:R0:W-:Y:S04]  /*b2b0*/  STL [R1+0x200], R2 ;  /* 0x0002000201007387 */ /* 0x0001e80000100800 */
[----:B------:R0:W-:Y:S01]  /*b2c0*/  @!P0 STL [R1+0x1f8], RZ ;  /* 0x0001f8ff01008387 */ /* 0x0001e20000100800 */
[----:B--2---:R-:W-:-:S05]  /*b2d0*/  @!P0 LOP3.LUT R6, R5, 0x1, RZ, 0x3c, !PT ;  /* 0x0000000105068812 */ /* 0x004fca00078e3cff */
[----:B------:R0:W-:Y:S04]  /*b2e0*/  @!P0 STL [R1+0x1fc], R6 ;  /* 0x0001fc0601008387 */ /* 0x0001e80000100800 */
[----:B------:R-:W2:Y:S01]  /*b2f0*/  LD.E R5, desc[UR44][R16.64] ;  /* 0x0000002c10057980 */ /* 0x000ea2000c101900 */
[----:B------:R-:W-:Y:S05]  /*b300*/  YIELD ;  /* 0x0000000000007946 */ /* 0x000fea0003800000 */
[----:B------:R-:W-:Y:S01]  /*b310*/  BSSY B0, `(.L_x_3968) ;  /* 0x0000006000007945 */ /* 0x000fe20003800000 */
[----:B-1----:R-:W-:Y:S01]  /*b320*/  @!P0 IMAD.MOV.U32 R4, RZ, RZ, RZ ;  /* 0x000000ffff048224 */ /* 0x002fe200078e00ff */
[----:B--2---:R-:W-:-:S04]  /*b330*/  LOP3.LUT R5, R5, 0x1, RZ, 0xfc, !PT ;  /* 0x0000000105057812 */ /* 0x004fc800078efcff */
[----:B------:R-:W-:-:S13]  /*b340*/  ISETP.NE.AND P1, PT, R5, 0x3, PT ;  /* 0x000000030500780c */ /* 0x000fda0003f25270 */
[----:B0-----:R-:W-:Y:S05]  /*b350*/  @!P1 BRA `(.L_x_3969) ;  /* 0x0000000000049947 */ /* 0x001fea0003800000 */
[----:B------:R-:W-:Y:S01]  /*b360*/  BPT.TRAP 0x1 ;  /* 0x000000040000795c */ /* 0x000fe20000300000 */
.L_x_3969:
[----:B------:R-:W-:Y:S05]  /*b370*/  BSYNC B0 ;  /* 0x0000000000007941 */ /* 0x000fea0003800000 */
.L_x_3968:
[----:B------:R-:W2:Y:S01]  /*b380*/  LD.E.64 R8, desc[UR44][R16.64+0x18] ;  /* 0x0000182c10087980 */ /* 0x000ea2000c101b00 */
[----:B-----5:R-:W-:Y:S02]  /*b390*/  SHF.L.U32 R5, R6, 0x1f, RZ ;  /* 0x0000001f06057819 */ /* 0x020fe400000006ff */
[----:B--2---:R-:W-:-:S05]  /*b3a0*/  MOV R9, R8 ;  /* 0x0000000800097202 */ /* 0x004fca0000000f00 */
[----:B------:R-:W-:-:S04]  /*b3b0*/  IMAD R4, R4, 0x8, R9 ;  /* 0x0000000804047824 */ /* 0x000fc800078e0209 */
[----:B------:R0:W1:Y:S01]  /*b3c0*/  SYNCS.PHASECHK.TRANS64.TRYWAIT P0, [R4+URZ], R5 ;  /* 0x00000005040075a7 */ /* 0x000062000800017f */
[----:B------:R-:W2:Y:S04]  /*b3d0*/  LD.E R2, desc[UR44][R16.64] ;  /* 0x0000002c10027980 */ /* 0x000ea8000c101900 */
[----:B------:R0:W5:Y:S01]  /*b3e0*/  LDL.64 R6, [R1+0x1f8] ;  /* 0x0001f80001067983 */ /* 0x0001620000100a00 */
[----:B------:R-:W-:Y:S01]  /*b3f0*/  BSSY B0, `(.L_x_3970) ;  /* 0x0000005000007945 */ /* 0x000fe20003800000 */
[----:B--2---:R-:W-:-:S04]  /*b400*/  LOP3.LUT R2, R2, 0x1, RZ, 0xfc, !PT ;  /* 0x0000000102027812 */ /* 0x004fc800078efcff */
[----:B------:R-:W-:-:S13]  /*b410*/  ISETP.NE.AND P1, PT, R2, 0x3, PT ;  /* 0x000000030200780c */ /* 0x000fda0003f25270 */
[----:B01----:R-:W-:Y:S05]  /*b420*/  @!P1 BRA `(.L_x_3971) ;  /* 0x0000000000049947 */ /* 0x003fea0003800000 */
[----:B------:R-:W-:Y:S01]  /*b430*/  BPT.TRAP 0x1 ;  /* 0x000000040000795c */ /* 0x000fe20000300000 */
.L_x_3971:
[----:B------:R-:W-:Y:S05]  /*b440*/  BSYNC B0 ;  /* 0x0000000000007941 */ /* 0x000fea0003800000 */
.L_x_3970:
        /* <DEDUP_REMOVED lines=8> */
.L_x_3973:
[----:B------:R-:W-:Y:S05]  /*b4d0*/  BSYNC B0 ;  /* 0x0000000000007941 */ /* 0x000fea0003800000 */
.L_x_3972:
[----:B------:R-:W2:Y:S04]  /*b4e0*/  LDL R15, [R1+0x1f8] ;  /* 0x0001f800010f7983 */ /* 0x000ea80000100800 */
[----:B------:R-:W2:Y:S01]  /*b4f0*/  LDL.64 R4, [R1+0x80] ;  /* 0x0000800001047983 */ /* 0x000ea20000100a00 */
[----:B------:R-:W-:Y:S05]  /*b500*/  WARPSYNC.ALL ;  /* 0x0000000000007948 */ /* 0x000fea0003800000 */
[----:B------:R1:W-:Y:S04]  /*b510*/  STL [R1+0x60], RZ ;  /* 0x000060ff01007387 */ /* 0x0003e80000100800 */
[----:B0----5:R-:W3:Y:S01]  /*b520*/  LD.E.64 R6, desc[UR44][R16.64+0x78] ;  /* 0x0000782c10067980 */ /* 0x021ee2000c101b00 */
[----:B------:R-:W-:-:S05]  /*b530*/  MOV R2, 0x1 ;  /* 0x0000000100027802 */ /* 0x000fca0000000f00 */
[----:B------:R1:W-:Y:S04]  /*b540*/  STL [R1+0x60], R2 ;  /* 0x0000600201007387 */ /* 0x0003e80000100800 */
[----:B------:R-:W4:Y:S04]  /*b550*/  LD.E.64 R8, desc[UR44][R16.64+0x78] ;  /* 0x0000782c10087980 */ /* 0x000f28000c101b00 */
[----:B------:R1:W-:Y:S04]  /*b560*/  STL [R1+0x60], R2 ;  /* 0x0000600201007387 */ /* 0x0003e80000100800 */
[----:B------:R-:W4:Y:S01]  /*b570*/  LD.E.64 R10, desc[UR44][R16.64+0x78] ;  /* 0x0000782c100a7980 */ /* 0x000f22000c101b00 */
[----:B--2---:R-:W-:Y:S01]  /*b580*/  IMAD R4, R15, 0x300, R4 ;  /* 0x000003000f047824 */ /* 0x004fe200078e0204 */
[----:B------:R-:W-:-:S02]  /*b590*/  R2UR UR7, R5 ;  /* 0x00000000050772ca */ /* 0x000fc400000e0000 */
[----:B------:R1:W-:Y:S02]  /*b5a0*/  STL [R1+0x60], R2 ;  /* 0x0000600201007387 */ /* 0x0003e40000100800 */
[----:B------:R-:W-:Y:S02]  /*b5b0*/  R2UR UR6, R4 ;  /* 0x00000000040672ca */ /* 0x000fe400000e0000 */
[----:B------:R-:W2:Y:S01]  /*b5c0*/  LD.E.64 R12, desc[UR44][R16.64+0x78] ;  /* 0x0000782c100c7980 */ /* 0x000ea2000c101b00 */
[----:B------:R-:W-:-:S03]  /*b5d0*/  WARPGROUP.ARRIVE ;  /* 0x00000000000079c5 */ /* 0x000fc60000000000 */
[----:B------:R1:W-:Y:S01]  /*b5e0*/  STL [R1+0x60], R2 ;  /* 0x0000600201007387 */ /* 0x0003e20000100800 */
[----:B------:R-:W-:Y:S02]  /*b5f0*/  VIADD R14, R4, 0x2 ;  /* 0x00000002040e7836 */ /* 0x000fe40000000000 */
[----:B------:R-:W-:Y:S01]  /*b600*/  IMAD.MOV.U32 R15, RZ, RZ, R5 ;  /* 0x000000ffff0f7224 */ /* 0x000fe200078e0005 */
[----:B---3--:R-:W-:Y:S02]  /*b610*/  R2UR UR4, R6 ;  /* 0x00000000060472ca */ /* 0x008fe400000e0000 */
[----:B------:R-:W-:Y:S02]  /*b620*/  R2UR UR5, R7 ;  /* 0x00000000070572ca */ /* 0x000fe400000e0000 */
[----:B------:R1:W5:Y:S11]  /*b630*/  LDL.64 R6, [R1+0x1f8] ;  /* 0x0001f80001067983 */ /* 0x0003760000100a00 */
[----:B------:R-:W-:Y:S01]  /*b640*/  HGMMA.64x96x16.F32 R24, gdesc[UR4], RZ, !UPT, gsb0 ;  /* 0x01600000041879f0 */ /* 0x000fe2000c0008ff */
[----:B----4-:R-:W-:Y:S01]  /*b650*/  VIADD R8, R8, 0x2 ;  /* 0x0000000208087836 */ /* 0x010fe20000000000 */
        /* <DEDUP_REMOVED lines=31> */
[----:B-1----:R-:W-:Y:S05]  /*b850*/  @!P0 BRA `(.L_x_3976) ;  /* 0x0000000000048947 */ /* 0x002fea0003800000 */
[----:B------:R-:W-:Y:S01]  /*b860*/  BPT.TRAP 0x1 ;  /* 0x000000040000795c */ /* 0x000fe20000300000 */
.L_x_3976:
[----:B------:R-:W-:Y:S05]  /*b870*/  BSYNC B0 ;  /* 0x0000000000007941 */ /* 0x000fea0003800000 */
.L_x_3975:
        /* <DEDUP_REMOVED lines=11> */
.L_x_3978:
[----:B------:R-:W-:Y:S05]  /*b930*/  BSYNC B0 ;  /* 0x0000000000007941 */ /* 0x000fea0003800000 */
.L_x_3977:
[----:B------:R-:W-:Y:S04]  /*b940*/  BSSY B0, `(.L_x_3979) ;  /* 0x0000007000007945 */ /* 0x000fe80003800000 */
[----:B------:R-:W-:Y:S05]  /*b950*/  @P0 BRA `(.L_x_3980) ;  /* 0x0000000000140947 */ /* 0x000fea0003800000 */
[----:B------:R-:W2:Y:S02]  /*b960*/  LD.E.64 R4, desc[UR44][R16.64+0x40] ;  /* 0x0000402c10047980 */ /* 0x000ea4000c101b00 */
[----:B--2---:R-:W-:-:S05]  /*b970*/  MOV R5, R4 ;  /* 0x0000000400057202 */ /* 0x004fca0000000f00 */
[----:B------:R-:W-:-:S04]  /*b980*/  IMAD R6, R6, 0x8, R5 ;  /* 0x0000000806067824 */ /* 0x000fc800078e0205 */
[----:B------:R-:W0:Y:S02]  /*b990*/  SYNCS.PHASECHK.TRANS64.TRYWAIT P0, [R6+URZ], R7 ;  /* 0x00000007060075a7 */ /* 0x000e24000800017f */
[----:B0-----:R-:W-:Y:S05]  /*b9a0*/  @!P0 BRA `(.L_x_3981) ;  /* 0x00000304000c8947 */ /* 0x001fea0003800000 */
.L_x_3980:
[----:B------:R-:W-:Y:S05]  /*b9b0*/  BSYNC B0 ;  /* 0x0000000000007941 */ /* 0x000fea0003800000 */
.L_x_3979:
        /* <DEDUP_REMOVED lines=40> */
[----:B------:R-:W-:Y:S01]  /*bc40*/  VIADD R14, R4, 0x6 ;  /* 0x00000006040e7836 */ /* 0x000fe20000000000 */
[----:B------:R-:W-:Y:S01]  /*bc50*/  IADD3 R8, R8, 0x6, RZ ;  /* 0x0000000608087810 */ /* 0x000fe20007ffe0ff */
[----:B------:R-:W-:Y:S01]  /*bc60*/  IMAD.MOV.U32 R15, RZ, RZ, R5 ;  /* 0x000000ffff0f7224 */ /* 0x000fe200078e0005 */
[----:B------:R-:W-:Y:S02]  /*bc70*/  R2UR UR5, R9 ;  /* 0x00000000090572ca */ /* 0x000fe400000e0000 */
[----:B------:R-:W-:Y:S02]  /*bc80*/  R2UR UR6, R14 ;  /* 0x000000000e0672ca */ /* 0x000fe400000e0000 */
[----:B------:R-:W-:Y:S02]  /*bc90*/  R2UR UR7, R15 ;  /* 0x000000000f0772ca */ /* 0x000fe400000e0000 */
[----:B------:R-:W-:-:S02]  /*bca0*/  R2UR UR4, R8 ;  /* 0x00000000080472ca */ /* 0x000fc400000e0000 */
[----:B------:R-:W4:Y:S01]  /*bcb0*/  LDL.64 R8, [R1+0xf0] ;  /* 0x0000f00001087983 */ /* 0x000f220000100a00 */
[----:B------:R-:W-:Y:S01]  /*bcc0*/  VIADD R14, R4, 0x300 ;  /* 0x00000300040e7836 */ /* 0x000fe20000000000 */
[----:B------:R-:W-:Y:S02]  /*bcd0*/  WARPGROUP.DEPBAR.LE gsb0, 0x0 ;  /* 0x00008000000079c5 */ /* 0x000fe40000010000 */
[----:B------:R-:W-:-:S07]  /*bce0*/  WARPGROUP.ARRIVE ;  /* 0x00000000000079c5 */ /* 0x000fce0000000000 */
[----:B------:R-:W-:Y:S01]  /*bcf0*/  HGMMA.64x96x16.F32 R24, gdesc[UR4], R24, gsb0 ;  /* 0x01600000041879f0 */ /* 0x000fe20008000818 */
[----:B--2---:R-:W-:Y:S02]  /*bd00*/  VIADD R6, R6, 0x400 ;  /* 0x0000040006067836 */ /* 0x004fe40000000000 */
[----:B------:R-:W-:Y:S01]  /*bd10*/  IMAD.MOV.U32 R15, RZ, RZ, R5 ;  /* 0x000000ffff0f7224 */ /* 0x000fe200078e0005 */
[----:B------:R-:W-:Y:S02]  /*bd20*/  R2UR UR6, R14 ;  /* 0x000000000e0672ca */ /* 0x000fe400000e0000 */
[----:B------:R-:W-:Y:S02]  /*bd30*/  R2UR UR4, R6 ;  /* 0x00000000060472ca */ /* 0x000fe400000e0000 */
[----:B------:R-:W-:Y:S02]  /*bd40*/  R2UR UR7, R15 ;  /* 0x000000000f0772ca */ /* 0x000fe400000e0000 */
[----:B------:R-:W-:-:S02]  /*bd50*/  R2UR UR5, R7 ;  /* 0x00000000070572ca */ /* 0x000fc400000e0000 */
[----:B------:R-:W2:Y:S01]  /*bd60*/  LDL.64 R6, [R1+0xf0] ;  /* 0x0000f00001067983 */ /* 0x000ea20000100a00 */
[----:B---3--:R-:W-:Y:S01]  /*bd70*/  VIADD R12, R12, 0x402 ;  /* 0x000004020c0c7836 */ /* 0x008fe20000000000 */
[----:B------:R-:W-:Y:S02]  /*bd80*/  WARPGROUP.DEPBAR.LE gsb0, 0x0 ;  /* 0x00008000000079c5 */ /* 0x000fe40000010000 */
[----:B------:R-:W-:-:S07]  /*bd90*/  WARPGROUP.ARRIVE ;  /* 0x00000000000079c5 */ /* 0x000fce0000000000 */
[----:B------:R-:W-:Y:S01]  /*bda0*/  HGMMA.64x96x16.F32 R24, gdesc[UR4], R24, gsb0 ;  /* 0x01600000041879f0 */ /* 0x000fe20008000818 */
[----:B------:R-:W-:Y:S02]  /*bdb0*/  VIADD R14, R4, 0x302 ;  /* 0x00000302040e7836 */ /* 0x000fe40000000000 */
[----:B------:R-:W-:Y:S01]  /*bdc0*/  IMAD.MOV.U32 R15, RZ, RZ, R5 ;  /* 0x000000ffff0f7224 */ /* 0x000fe200078e0005 */
[----:B------:R-:W-:Y:S02]  /*bdd0*/  R2UR UR4, R12 ;  /* 0x000000000c0472ca */ /* 0x000fe400000e0000 */
[----:B------:R-:W-:Y:S02]  /*bde0*/  R2UR UR6, R14 ;  /* 0x000000000e0672ca */ /* 0x000fe400000e0000 */
[----:B------:R-:W-:Y:S02]  /*bdf0*/  R2UR UR7, R15 ;  /* 0x000000000f0772ca */ /* 0x000fe400000e0000 */
[----:B------:R-:W-:-:S02]  /*be00*/  R2UR UR5, R13 ;  /* 0x000000000d0572ca */ /* 0x000fc400000e0000 */
[----:B------:R-:W3:Y:S01]  /*be10*/  LDL.64 R12, [R1+0xf0] ;  /* 0x0000f000010c7983 */ /* 0x000ee20000100a00 */
[----:B----4-:R-:W-:Y:S01]  /*be20*/  VIADD R10, R10, 0x404 ;  /* 0x000004040a0a7836 */ /* 0x010fe20000000000 */
        /* <DEDUP_REMOVED lines=21> */
[----:B--2---:R-:W-:Y:S01]  /*bf80*/  VIADD R6, R6, 0x800 ;  /* 0x0000080006067836 */ /* 0x004fe20000000000 */
[----:B------:R-:W-:Y:S02]  /*bf90*/  WARPGROUP.DEPBAR.LE gsb0, 0x0 ;  /* 0x00008000000079c5 */ /* 0x000fe40000010000 */
[----:B------:R-:W-:-:S07]  /*bfa0*/  WARPGROUP.ARRIVE ;  /* 0x00000000000079c5 */ /* 0x000fce0000000000 */
[----:B------:R-:W-:Y:S01]  /*bfb0*/  HGMMA.64x96x16.F32 R24, gdesc[UR4], R24, gsb0 ;  /* 0x01600000041879f0 */ /* 0x000fe20008000818 */
[----:B------:R-:W-:Y:S01]  /*bfc0*/  VIADD R14, R4, 0x600 ;  /* 0x00000600040e7836 */ /* 0x000fe20000000000 */
[----:B------:R-:W-:Y:S02]  /*bfd0*/  MOV R15, R5 ;  /* 0x00000005000f7202 */ /* 0x000fe40000000f00 */
        /* <DEDUP_REMOVED lines=53> */
[--C-:B------:R-:W-:Y:S01]  /*c330*/  IMAD.MOV.U32 R7, RZ, RZ, R5.reuse ;  /* 0x000000ffff077224 */ /* 0x100fe200078e0005 */
[----:B------:R-:W-:Y:S02]  /*c340*/  R2UR UR6, R6 ;  /* 0x00000000060672ca */ /* 0x000fe400000e0000 */
[----:B------:R-:W-:Y:S02]  /*c350*/  R2UR UR4, R12 ;  /* 0x000000000c0472ca */ /* 0x000fe400000e0000 */
[----:B------:R-:W-:Y:S02]  /*c360*/  R2UR UR7, R7 ;  /* 0x00000000070772ca */ /* 0x000fe400000e0000 */
[----:B------:R-:W-:Y:S01]  /*c370*/  R2UR UR5, R13 ;  /* 0x000000000d0572ca */ /* 0x000fe200000e0000 */
[----:B----4-:R-:W-:Y:S01]  /*c380*/  VIADD R10, R10, 0xc04 ;  /* 0x00000c040a0a7836 */ /* 0x010fe20000000000 */
[----:B------:R-:W-:Y:S01]  /*c390*/  IADD3 R6, R4, 0x904, RZ ;  /* 0x0000090404067810 */ /* 0x000fe20007ffe0ff */
[----:B------:R-:W-:Y:S01]  /*c3a0*/  IMAD.MOV.U32 R7, RZ, RZ, R5 ;  /* 0x000000ffff077224 */ /* 0x000fe200078e0005 */
[----:B------:R-:W-:-:S02]  /*c3b0*/  WARPGROUP.DEPBAR.LE gsb0, 0x0 ;  /* 0x00008000000079c5 */ /* 0x000fc40000010000 */
[----:B------:R-:W-:-:S07]  /*c3c0*/  WARPGROUP.ARRIVE ;  /* 0x00000000000079c5 */ /* 0x000fce0000000000 */
[----:B------:R-:W-:Y:S01]  /*c3d0*/  HGMMA.64x96x16.F32 R24, gdesc[UR4], R24, gsb0 ;  /* 0x01600000041879f0 */ /* 0x000fe20008000818 */
[----:B------:R-:W-:Y:S02]  /*c3e0*/  R2UR UR6, R6 ;  /* 0x00000000060672ca */ /* 0x000fe400000e0000 */
[----:B------:R-:W-:Y:S01]  /*c3f0*/  R2UR UR7, R7 ;  /* 0x00000000070772ca */ /* 0x000fe200000e0000 */
[----:B------:R-:W-:Y:S01]  /*c400*/  VIADD R8, R8, 0xc06 ;  /* 0x00000c0608087836 */ /* 0x000fe20000000000 */
[----:B------:R-:W-:Y:S01]  /*c410*/  R2UR UR4, R10 ;  /* 0x000000000a0472ca */ /* 0x000fe200000e0000 */
[----:B------:R-:W-:Y:S01]  /*c420*/  VIADD R4, R4, 0x906 ;  /* 0x0000090604047836 */ /* 0x000fe20000000000 */
[----:B------:R-:W-:Y:S01]  /*c430*/  R2UR UR5, R11 ;  /* 0x000000000b0572ca */ /* 0x000fe200000e0000 */
[----:B------:R-:W0:Y:S01]  /*c440*/  S2R R18, SR_TID.X ;  /* 0x0000000000127919 */ /* 0x000e220000002100 */
[----:B------:R1:W-:Y:S01]  /*c450*/  STL [R1+0x70], R2 ;  /* 0x0000700201007387 */ /* 0x0003e20000100800 */
[----:B------:R-:W-:-:S02]  /*c460*/  WARPGROUP.DEPBAR.LE gsb0, 0x0 ;  /* 0x00008000000079c5 */ /* 0x000fc40000010000 */
[----:B------:R-:W-:Y:S01]  /*c470*/  WARPGROUP.ARRIVE ;  /* 0x00000000000079c5 */ /* 0x000fe20000000000 */
[----:B------:R1:W5:Y:S07]  /*c480*/  LDL R6, [R1+0x1f8] ;  /* 0x0001f80001067983 */ /* 0x00036e0000100800 */
[----:B------:R-:W-:Y:S01]  /*c490*/  HGMMA.64x96x16.F32 R24, gdesc[UR4], R24, gsb0 ;  /* 0x01600000041879f0 */ /* 0x000fe20008000818 */
[----:B------:R-:W-:Y:S02]  /*c4a0*/  R2UR UR4, R8 ;  /* 0x00000000080472ca */ /* 0x000fe400000e0000 */
[----:B------:R-:W-:-:S02]  /*c4b0*/  R2UR UR5, R9 ;  /* 0x00000000090572ca */ /* 0x000fc400000e0000 */
[----:B------:R-:W-:Y:S02]  /*c4c0*/  R2UR UR6, R4 ;  /* 0x00000000040672ca */ /* 0x000fe400000e0000 */
[----:B------:R-:W-:Y:S01]  /*c4d0*/  R2UR UR7, R5 ;  /* 0x00000000050772ca */ /* 0x000fe200000e0000 */
[----:B------:R1:W-:Y:S04]  /*c4e0*/  STL [R1+0x70], R2 ;  /* 0x0000700201007387 */ /* 0x0003e80000100800 */
        /* <DEDUP_REMOVED lines=21> */
[----:B------:R-:W2:Y:S01]  /*c640*/  LD.E R4, desc[UR44][R16.64] ;  /* 0x0000002c10047980 */ /* 0x000ea2000c101900 */
[----:B------:R-:W-:Y:S01]  /*c650*/  BSSY B0, `(.L_x_3982) ;  /* 0x0000005000007945 */ /* 0x000fe20003800000 */
[----:B--2---:R-:W-:-:S04]  /*c660*/  LOP3.LUT R4, R4, 0x1, RZ, 0xfc, !PT ;  /* 0x0000000104047812 */ /* 0x004fc800078efcff */
[----:B------:R-:W-:-:S13]  /*c670*/  ISETP.NE.AND P0, PT, R4, 0x3, PT ;  /* 0x000000030400780c */ /* 0x000fda0003f05270 */
[----:B-1----:R-:W-:Y:S05]  /*c680*/  @!P0 BRA `(.L_x_3983) ;  /* 0x0000000000048947 */ /* 0x002fea0003800000 */
[----:B------:R-:W-:Y:S01]  /*c690*/  BPT.TRAP 0x1 ;  /* 0x000000040000795c */ /* 0x000fe20000300000 */
.L_x_3983:
[----:B------:R-:W-:Y:S05]  /*c6a0*/  BSYNC B0 ;  /* 0x0000000000007941 */ /* 0x000fea0003800000 */
.L_x_3982:
        /* <DEDUP_REMOVED lines=21> */
[-C--:B------:R-:W-:Y:S01]  /*c800*/  FMUL.FTZ R30, R37, R19.reuse ;  /* 0x00000013251e7220 */ /* 0x080fe20000410000 */
[----:B------:R-:W-:Y:S01]  /*c810*/  SHF.R.S32.HI R36, RZ, 0x1f, R73 ;  /* 0x0000001fff247819 */ /* 0x000fe20000011449 */
[-C--:B------:R-:W-:Y:S01]  /*c820*/  FMUL.FTZ R37, R39, R19.reuse ;  /* 0x0000001327257220 */ /* 0x080fe20000410000 */
[-C--:B------:R-:W-:Y:S01]  /*c830*/  FMUL.FTZ R39, R43, R19.reuse ;  /* 0x000000132b277220 */ /* 0x080fe20000410000 */
[----:B------:R-:W-:Y:S01]  /*c840*/  FMUL.FTZ R43, R49, R19 ;  /* 0x00000013312b7220 */ /* 0x000fe20000410000 */
[----:B------:R-:W-:Y:S01]  /*c850*/  LEA.HI R49, R36, R73, RZ, 0x7 ;  /* 0x0000004924317211 */ /* 0x000fe200078f38ff */
[----:B------:R-:W-:-:S03]  /*c860*/  FMUL.FTZ R79, R50, R19 ;  /* 0x00000013324f7220 */ /* 0x000fc60000410000 */
[----:B------:R-:W-:Y:S01]  /*c870*/  LOP3.LUT R50, R49, 0xffffff80, RZ, 0xc0, !PT ;  /* 0xffffff8031327812 */ /* 0x000fe200078ec0ff */
        /* <DEDUP_REMOVED lines=16> */
[-C--:B------:R-:W-:Y:S01]  /*c980*/  FMUL.FTZ R44, R52, R19.reuse ;  /* 0x00000013342c7220 */ /* 0x080fe20000410000 */
[----:B------:R-:W-:Y:S01]  /*c990*/  FMUL.FTZ R76, R56, R19 ;  /* 0x00000013384c7220 */ /* 0x000fe20000410000 */
[----:B------:R-:W-:-:S02]  /*c9a0*/  LEA.HI R52, R36, R73, RZ, 0x2 ;  /* 0x0000004924347211 */ /* 0x000fc400078f10ff */
[--C-:B------:R-:W-:Y:S02]  /*c9b0*/  SHF.R.S32.HI R56, RZ, 0x2, R54.reuse ;  /* 0x00000002ff387819 */ /* 0x100fe40000011436 */
[----:B------:R-:W-:Y:S02]  /*c9c0*/  SHF.R.S32.HI R47, RZ, 0x1f, R54 ;  /* 0x0000001fff2f7819 */ /* 0x000fe40000011436 */
[----:B------:R-:W-:Y:S02]  /*c9d0*/  LOP3.LUT R52, R52, 0xfffffffc, RZ, 0xc0, !PT ;  /* 0xfffffffc34347812 */ /* 0x000fe400078ec0ff */
        /* <DEDUP_REMOVED lines=10> */
[-C--:B------:R-:W-:Y:S01]  /*ca80*/  FMUL.FTZ R78, R57, R19.reuse ;  /* 0x00000013394e7220 */ /* 0x080fe20000410000 */
[----:B------:R-:W-:Y:S01]  /*ca90*/  FMUL.FTZ R57, R58, R19 ;  /* 0x000000133a397220 */ /* 0x000fe20000410000 */
[----:B------:R-:W-:Y:S02]  /*caa0*/  LOP3.LUT R49, R49, 0x3fffffe, RZ, 0xc0, !PT ;  /* 0x03fffffe31317812 */ /* 0x000fe400078ec0ff */
[----:B------:R-:W-:Y:S01]  /*cab0*/  LEA.HI R58, R73, R73, RZ, 0x1 ;  /* 0x00000049493a7211 */ /* 0x000fe200078f08ff */
[----:B------:R-:W-:-:S02]  /*cac0*/  IMAD R61, R72, 0x8, R61 ;  /* 0x00000008483d7824 */ /* 0x000fc400078e023d */
        /* <DEDUP_REMOVED lines=10> */
[----:B------:R-:W-:Y:S01]  /*cb70*/  FMUL.FTZ R14, R24, R19 ;  /* 0x00000013180e7220 */ /* 0x000fe20000410000 */
[----:B------:R-:W-:Y:S01]  /*cb80*/  IMAD.IADD R50, R50, 0x1, -R13 ;  /* 0x0000000132327824 */ /* 0x000fe200078e0a0d */
[----:B------:R-:W0:Y:S01]  /*cb90*/  SHFL.IDX PT, R54, R84, RZ, 0x1c1f ;  /* 0x001c1fff54367589 */ /* 0x000e2200000e0000 */
[----:B------:R-:W-:Y:S02]  /*cba0*/  IMAD R21, R0, R21, 0x1 ;  /* 0x0000000100157424 */ /* 0x000fe400078e0215 */
[-C--:B------:R-:W-:Y:S01]  /*cbb0*/  FMUL.FTZ R24, R28, R19.reuse ;  /* 0x000000131c187220 */ /* 0x080fe20000410000 */
[-C--:B------:R-:W-:Y:S01]  /*cbc0*/  FMUL.FTZ R28, R33, R19.reuse ;  /* 0x00000013211c7220 */ /* 0x080fe20000410000 */
[-C--:B------:R-:W-:Y:S01]  /*cbd0*/  FMUL.FTZ R74, R42, R19.reuse ;  /* 0x000000132a4a7220 */ /* 0x080fe20000410000 */
        /* <DEDUP_REMOVED lines=20> */
[----:B------:R-:W2:Y:S01]  /*cd20*/  MUFU.TANH R20, R20 ;  /* 0x0000001400147308 */ /* 0x000ea20000002400 */
[----:B------:R-:W-:-:S07]  /*cd30*/  IADD3 R67, R52, R19, RZ ;  /* 0x0000001334437210 */ /* 0x000fce0007ffe0ff */
        /* <DEDUP_REMOVED lines=62> */
.L_x_3987:
[----:B------:R-:W-:-:S13]  /*d120*/  ISETP.NE.AND P0, PT, R9, 0x1, PT ;  /* 0x000000010900780c */ /* 0x000fda0003f05270 */
[----:B------:R-:W-:-:S05]  /*d130*/  @P0 IMAD.HI.U32 R50, R8, R10, RZ ;  /* 0x0000000a08320227 */ /* 0x000fca00078e00ff */
[----:B------:R-:W-:-:S07]  /*d140*/  @P0 SHF.R.U32.HI R8, RZ, R11, R50 ;  /* 0x0000000bff080219 */ /* 0x000fce0000011632 */
.L_x_3988:
[----:B------:R-:W-:Y:S05]  /*d150*/  BSYNC B1 ;  /* 0x0000000000017941 */ /* 0x000fea0003800000 */
.L_x_3986:
[----:B------:R-:W-:-:S05]  /*d160*/  IMAD R8, R8, R9, R71 ;  /* 0x0000000908087224 */ /* 0x000fca00078e0247 */
[----:B------:R-:W-:Y:S02]  /*d170*/  VIMNMX R7, R7, R8, !PT ;  /* 0x0000000807077248 */ /* 0x000fe40007fe0100 */
[----:B------:R-:W-:-:S07]  /*d180*/  VIADDMNMX R6, R8, R9, R6, PT ;  /* 0x0000000908067246 */ /* 0x000fce0003800106 */
.L_x_3985:
[----:B------:R-:W-:Y:S05]  /*d190*/  BSYNC B0 ;  /* 0x0000000000007941 */ /* 0x000fea0003800000 */
.L_x_3984:
[C---:B------:R-:W-:Y:S01]  /*d1a0*/  ISETP.GE.AND P0, PT, R69.reuse, 0x2, PT ;  /* 0x000000024500780c */ /* 0x040fe20003f06270 */
[----:B------:R-:W0:Y:S01]  /*d1b0*/  SHFL.IDX PT, R84, R84, 0x1, 0x1c1f ;  /* 0x003c1f0054547f89 */ /* 0x000e2200000e0000 */
[----:B------:R-:W-:Y:S01]  /*d1c0*/  ISETP.GE.AND P2, PT, R69, 0xa, PT ;  /* 0x0000000a4500780c */ /* 0x000fe20003f46270 */
[----:B------:R-:W-:Y:S01]  /*d1d0*/  BSSY B0, `(.L_x_3989) ;  /* 0x0000086000007945 */ /* 0x000fe20003800000 */
[----:B------:R-:W-:Y:S02]  /*d1e0*/  P2R R8, PR, RZ, 0x1 ;  /* 0x00000001ff087803 */ /* 0x000fe40000000000 */
[----:B------:R-:W-:Y:S02]  /*d1f0*/  ISETP.GT.AND P0, PT, R7, 0x1, !P0 ;  /* 0x000000010700780c */ /* 0x000fe40004704270 */
[----:B------:R-:W-:Y:S02]  /*d200*/  ISETP.GE.AND P1, PT, R69, 0x9, PT ;  /* 0x000000094500780c */ /* 0x000fe40003f26270 */
[----:B------:R-:W-:-:S02]  /*d210*/  ISETP.LT.OR P0, PT, R6, 0x2, P0 ;  /* 0x000000020600780c */ /* 0x000fc40000701670 */
[----:B------:R-:W-:Y:S02]  /*d220*/  P2R R19, PR, RZ, 0x2 ;  /* 0x00000002ff137803 */ /* 0x000fe40000000000 */
[----:B------:R-:W-:Y:S02]  /*d230*/  FSEL R82, R20, -INF , !P0 ;  /* 0xff80000014527808 */ /* 0x000fe40004000000 */
[C---:B------:R-:W-:Y:S02]  /*d240*/  ISETP.GT.AND P0, PT, R7.reuse, 0x9, !P2 ;  /* 0x000000090700780c */ /* 0x040fe40005704270 */
[----:B------:R-:W-:Y:S02]  /*d250*/  P2R R73, PR, RZ, 0x4 ;  /* 0x00000004ff497803 */ /* 0x000fe40000000000 */
[----:B------:R-:W-:Y:S02]  /*d260*/  ISETP.LT.OR P0, PT, R6, 0xa, P0 ;  /* 0x0000000a0600780c */ /* 0x000fe40000701670 */
[----:B------:R-:W-:-:S02]  /*d270*/  ISETP.GT.AND P1, PT, R7, 0x8, !P1 ;  /* 0x000000080700780c */ /* 0x000fc40004f24270 */
[----:B------:R-:W-:Y:S02]  /*d280*/  ISETP.GE.AND P2, PT, R69, 0x11, PT ;  /* 0x000000114500780c */ /* 0x000fe40003f46270 */
[----:B------:R-:W-:Y:S02]  /*d290*/  FSEL R80, R80, -INF , !P0 ;  /* 0xff80000050507808 */ /* 0x000fe40004000000 */
[----:B------:R-:W-:Y:S02]  /*d2a0*/  ISETP.LT.OR P1, PT, R6, 0x9, P1 ;  /* 0x000000090600780c */ /* 0x000fe40000f21670 */
[----:B------:R-:W-:Y:S02]  /*d2b0*/  ISETP.GT.AND P0, PT, R7, 0x10, !P2 ;  /* 0x000000100700780c */ /* 0x000fe40005704270 */
[----:B------:R-:W-:Y:S02]  /*d2c0*/  FSEL R162, R24, -INF , !P1 ;  /* 0xff80000018a27808 */ /* 0x000fe40004800000 */
        /* <DEDUP_REMOVED lines=66> */
[----:B------:R-:W-:-:S02]  /*d6f0*/  P2R R83, PR, RZ, 0x4 ;  /* 0x00000004ff537803 */ /* 0x000fc40000000000 */
        /* <DEDUP_REMOVED lines=17> */
[----:B0-----:R-:W-:Y:S01]  /*d810*/  IMAD.IADD R59, R67, 0x1, R84 ;  /* 0x00000001433b7824 */ /* 0x001fe200078e0254 */
[----:B------:R-:W-:-:S04]  /*d820*/  ISETP.GE.AND P4, PT, R69, 0x59, PT ;  /* 0x000000594500780c */ /* 0x000fc80003f86270 */
[----:B------:R-:W-:-:S04]  /*d830*/  ISETP.GT.AND P5, PT, R7, 0x58, !P4 ;  /* 0x000000580700780c */ /* 0x000fc800067a4270 */
[----:B------:R-:W-:-:S04]  /*d840*/  ISETP.LT.OR P5, PT, R6, 0x59, P5 ;  /* 0x000000590600780c */ /* 0x000fc80002fa1670 */
[----:B------:R-:W-:Y:S02]  /*d850*/  FSEL R24, R61, -INF , !P5 ;  /* 0xff8000003d187808 */ /* 0x000fe40006800000 */
[----:B------:R-:W-:-:S04]  /*d860*/  ISETP.GE.AND P5, PT, R69, 0x1, PT ;  /* 0x000000014500780c */ /* 0x000fc80003fa6270 */
[----:B------:R-:W-:-:S04]  /*d870*/  ISETP.GT.AND P6, PT, R7, RZ, !P5 ;  /* 0x000000ff0700720c */ /* 0x000fc80006fc4270 */
[----:B------:R-:W-:-:S04]  /*d880*/  ISETP.LT.OR P6, PT, R6, 0x1, P6 ;  /* 0x000000010600780c */ /* 0x000fc800037c1670 */
[----:B-1----:R-:W-:Y:S01]  /*d890*/  FSEL R160, R14, -INF , !P6 ;  /* 0xff8000000ea07808 */ /* 0x002fe20007000000 */
        /* <DEDUP_REMOVED lines=18> */
.L_x_3992:
[----:B------:R-:W-:-:S13]  /*d9c0*/  ISETP.NE.AND P6, PT, R9, 0x1, PT ;  /* 0x000000010900780c */ /* 0x000fda0003fc5270 */
[----:B------:R-:W-:-:S05]  /*d9d0*/  @P6 IMAD.HI.U32 R10, R4, R10, RZ ;  /* 0x0000000a040a6227 */ /* 0x000fca00078e00ff */
[----:B------:R-:W-:-:S07]  /*d9e0*/  @P6 SHF.R.U32.HI R4, RZ, R11, R10 ;  /* 0x0000000bff046219 */ /* 0x000fce000001160a */
.L_x_3993:
[----:B------:R-:W-:Y:S05]  /*d9f0*/  BSYNC B1 ;  /* 0x0000000000017941 */ /* 0x000fea0003800000 */
.L_x_3991:
[----:B------:R-:W-:-:S05]  /*da00*/  IMAD R4, R4, R9, R71 ;  /* 0x0000000904047224 */ /* 0x000fca00078e0247 */
[----:B------:R-:W-:Y:S02]  /*da10*/  VIADDMNMX R14, R4, R9, R14, PT ;  /* 0x00000009040e7246 */ /* 0x000fe4000380010e */
[----:B------:R-:W-:-:S07]  /*da20*/  VIMNMX R59, R59, R4, !PT ;  /* 0x000000043b3b7248 */ /* 0x000fce0007fe0100 */
.L_x_3990:
[----:B------:R-:W-:Y:S05]  /*da30*/  BSYNC B0 ;  /* 0x0000000000007941 */ /* 0x000fea0003800000 */
.L_x_3989:
        /* <DEDUP_REMOVED lines=37> */
[----:B------:R-:W-:Y:S01]  /*dc90*/  ISETP.NE.AND P5, PT, R89, RZ, PT ;  /* 0x000000ff5900720c */ /* 0x000fe20003fa5270 */
[----:B------:R-:W3:Y:S03]  /*dca0*/  LDL R74, [R1+0x230] ;  /* 0x00023000014a7983 */ /* 0x000ee60000100800 */
        /* <DEDUP_REMOVED lines=31> */
[C---:B------:R-:W-:Y:S02]  /*dea0*/  ISETP.GT.AND P5, PT, R59.reuse, 0x41, !P6 ;  /* 0x000000413b00780c */ /* 0x040fe400077a4270 */
[----:B------:R-:W-:Y:S02]  /*deb0*/  ISETP.GT.AND P0, PT, R59, 0x48, !P0 ;  /* 0x000000483b00780c */ /* 0x000fe40004704270 */
[----:B------:R-:W-:Y:S02]  /*dec0*/  ISETP.LT.OR P5, PT, R14, 0x42, P5 ;  /* 0x000000420e00780c */ /* 0x000fe40002fa1670 */
[----:B--2---:R-:W-:Y:S02]  /*ded0*/  FMNMX.FTZ R4, R160, R6, !PT ;  /* 0x00000006a0047209 */ /* 0x004fe40007810000 */
[----:B------:R-:W-:-:S02]  /*dee0*/  FSEL R15, R55, -INF , !P5 ;  /* 0xff800000370f7808 */ /* 0x000fc40006800000 */
[----:B------:R-:W-:Y:S02]  /*def0*/  FMNMX.FTZ R4, R82, R4, !PT ;  /* 0x0000000452047209 */ /* 0x000fe40007810000 */
[C---:B------:R-:W-:Y:S02]  /*df00*/  ISETP.GT.AND P1, PT, R59.reuse, 0x49, !P1 ;  /* 0x000000493b00780c */ /* 0x040fe40004f24270 */
[----:B------:R-:W-:Y:S02]  /*df10*/  FMNMX.FTZ R4, R162, R4, !PT ;  /* 0x00000004a2047209 */ /* 0x000fe40007810000 */
[C---:B------:R-:W-:Y:S02]  /*df20*/  ISETP.GT.AND P2, PT, R59.reuse, 0x50, !P2 ;  /* 0x000000503b00780c */ /* 0x040fe40005744270 */
[----:B------:R-:W-:Y:S02]  /*df30*/  FMNMX.FTZ R4, R80, R4, !PT ;  /* 0x0000000450047209 */ /* 0x000fe40007810000 */
[----:B------:R-:W-:-:S02]  /*df40*/  ISETP.GT.AND P3, PT, R59, 0x51, !P3 ;  /* 0x000000513b00780c */ /* 0x000fc40005f64270 */
[----:B------:R-:W-:Y:S02]  /*df50*/  FMNMX.FTZ R4, R50, R4, !PT ;  /* 0x0000000432047209 */ /* 0x000fe40007810000 */
[----:B------:R-:W-:Y:S02]  /*df60*/  ISETP.NE.AND P6, PT, R61, RZ, PT ;  /* 0x000000ff3d00720c */ /* 0x000fe40003fc5270 */
        /* <DEDUP_REMOVED lines=11> */
[----:B------:R-:W-:-:S04]  /*e020*/  FMNMX.FTZ R5, R70, R5, !PT ;  /* 0x0000000546057209 */ /* 0x000fc80007810000 */
[----:B------:R-:W-:Y:S02]  /*e030*/  FMNMX.FTZ R9, R72, R5, !PT ;  /* 0x0000000548097209 */ /* 0x000fe40007810000 */
        /* <DEDUP_REMOVED lines=22> */
[----:B------:R-:W-:-:S02]  /*e1a0*/  ISETP.LT.OR P0, PT, R14, 0x49, P0 ;  /* 0x000000490e00780c */ /* 0x000fc40000701670 */
[----:B------:R-:W-:Y:S01]  /*e1b0*/  FMNMX.FTZ R4, R18, R5, !PT ;  /* 0x0000000512047209 */ /* 0x000fe20007810000 */
[----:B------:R-:W0:Y:S01]  /*e1c0*/  SHFL.BFLY PT, R9, R8, 0x2, 0x1f ;  /* 0x0c401f0008097f89 */ /* 0x000e2200000e0000 */
[C---:B------:R-:W-:Y:S02]  /*e1d0*/  ISETP.LT.OR P1, PT, R14.reuse, 0x4a, P1 ;  /* 0x0000004a0e00780c */ /* 0x040fe40000f21670 */
[----:B------:R-:W-:Y:S02]  /*e1e0*/  FSEL R55, R35, -INF , !P0 ;  /* 0xff80000023377808 */ /* 0x000fe40004000000 */
[----:B------:R-:W-:Y:S02]  /*e1f0*/  FMNMX.FTZ R4, R15, R4, !PT ;  /* 0x000000040f047209 */ /* 0x000fe40007810000 */
[----:B------:R-:W-:Y:S02]  /*e200*/  ISETP.LT.OR P2, PT, R14, 0x51, P2 ;  /* 0x000000510e00780c */ /* 0x000fe40001741670 */
[----:B------:R-:W-:-:S02]  /*e210*/  FSEL R53, R36, -INF , !P1 ;  /* 0xff80000024357808 */ /* 0x000fc40004800000 */
[----:B------:R-:W-:Y:S02]  /*e220*/  FMNMX.FTZ R4, R55, R4, !PT ;  /* 0x0000000437047209 */ /* 0x000fe40007810000 */
[----:B------:R-:W-:Y:S02]  /*e230*/  ISETP.GT.AND P4, PT, R59, 0x58, !P4 ;  /* 0x000000583b00780c */ /* 0x000fe40006784270 */
[----:B------:R-:W-:Y:S02]  /*e240*/  ISETP.LT.OR P3, PT, R14, 0x52, P3 ;  /* 0x000000520e00780c */ /* 0x000fe40001f61670 */
[----:B------:R-:W-:Y:S02]  /*e250*/  FSEL R51, R12, -INF , !P2 ;  /* 0xff8000000c337808 */ /* 0x000fe40005000000 */
[----:B------:R-:W-:Y:S02]  /*e260*/  FMNMX.FTZ R4, R53, R4, !PT ;  /* 0x0000000435047209 */ /* 0x000fe40007810000 */
[----:B------:R-:W-:-:S02]  /*e270*/  ISETP.GT.AND P0, PT, R59, 0x59, !P6 ;  /* 0x000000593b00780c */ /* 0x000fc40007704270 */
[C---:B------:R-:W-:Y:S02]  /*e280*/  ISETP.LT.OR P4, PT, R14.reuse, 0x59, P4 ;  /* 0x000000590e00780c */ /* 0x040fe40002781670 */
[----:B------:R-:W-:Y:S02]  /*e290*/  FSEL R49, R49, -INF , !P3 ;  /* 0xff80000031317808 */ /* 0x000fe40005800000 */
[----:B------:R-:W-:Y:S02]  /*e2a0*/  FMNMX.FTZ R4, R51, R4, !PT ;  /* 0x0000000433047209 */ /* 0x000fe40007810000 */
[----:B------:R-:W-:Y:S02]  /*e2b0*/  ISETP.LT.OR P0, PT, R14, 0x5a, P0 ;  /* 0x0000005a0e00780c */ /* 0x000fe40000701670 */
[----:B------:R-:W-:Y:S02]  /*e2c0*/  FSEL R57, R13, -INF , !P4 ;  /* 0xff8000000d397808 */ /* 0x000fe40006000000 */
[----:B------:R-:W-:-:S02]  /*e2d0*/  FMNMX.FTZ R4, R49, R4, !PT ;  /* 0x0000000431047209 */ /* 0x000fc40007810000 */
[----:B------:R-:W-:Y:S02]  /*e2e0*/  FSEL R59, R21, -INF , !P0 ;  /* 0xff800000153b7808 */ /* 0x000fe40004000000 */
[----:B------:R-:W-:Y:S02]  /*e2f0*/  FMNMX.FTZ R4, R57, R4, !PT ;  /* 0x0000000439047209 */ /* 0x000fe40007810000 */
[----:B0-----:R-:W-:Y:S02]  /*e300*/  FMNMX.FTZ R10, R8, R9, !PT ;  /* 0x00000009080a7209 */ /* 0x001fe40007810000 */
[----:B------:R-:W-:-:S05]  /*e310*/  FMNMX.FTZ R9, R59, R4, !PT ;  /* 0x000000043b097209 */ /* 0x000fca0007810000 */
[----:B------:R-:W-:Y:S04]  /*e320*/  STL.64 [R1+0x210], R8 ;  /* 0x0002100801007387 */ /* 0x000fe80000100a00 */
[----:B------:R-:W2:Y:S04]  /*e330*/  LDL R12, [R1+0x214] ;  /* 0x00021400010c7983 */ /* 0x000ea80000100800 */
[----:B------:R-:W0:Y:S02]  /*e340*/  SHFL.BFLY PT, R5, R10, 0x1, 0x1f ;  /* 0x0c201f000a057f89 */ /* 0x000e2400000e0000 */
[----:B0-----:R-:W-:-:S02]  /*e350*/  FMNMX.FTZ R10, R10, R5, !PT ;  /* 0x000000050a0a7209 */ /* 0x001fc40007810000 */
[----:B------:R-:W4:Y:S04]  /*e360*/  LDL.64 R4, [R1+0x220] ;  /* 0x0002200001047983 */ /* 0x000f280000100a00 */
[----:B------:R-:W-:Y:S04]  /*e370*/  STL [R1+0x210], R10 ;  /* 0x0002100a01007387 */ /* 0x000fe80000100800 */
[----:B------:R-:W3:Y:S04]  /*e380*/  LDL R14, [R1+0x210] ;  /* 0x00021000010e7983 */ /* 0x000ee80000100800 */
[----:B--2---:R-:W0:Y:S02]  /*e390*/  SHFL.BFLY PT, R9, R12, 0x2, 0x1f ;  /* 0x0c401f000c097f89 */ /* 0x004e2400000e0000 */
        /* <DEDUP_REMOVED lines=36> */
[----:B------:R-:W-:Y:S01]  /*e5e0*/  FADD.FTZ R7, R7, -R10 ;  /* 0x8000000a07077221 */ /* 0x000fe20000010000 */
[-C--:B------:R-:W-:Y:S01]  /*e5f0*/  FMUL.FTZ R11, R61, R74.reuse ;  /* 0x0000004a3d0b7220 */ /* 0x080fe20000410000 */
[----:B------:R-:W-:-:S02]  /*e600*/  FFMA.FTZ R32, R32, R74, -R6 ;  /* 0x0000004a20207223 */ /* 0x000fc40000010806 */
[----:B------:R-:W-:Y:S01]  /*e610*/  FMUL.FTZ R7, R74, R7 ;  /* 0x000000074a077220 */ /* 0x000fe20000410000 */
[-CC-:B------:R-:W-:Y:S01]  /*e620*/  FFMA.FTZ R161, R29, R74.reuse, -R6.reuse ;  /* 0x0000004a1da17223 */ /* 0x180fe20000010806 */
[----:B------:R-:W-:Y:S01]  /*e630*/  MUFU.EX2 R160, R160 ;  /* 0x000000a000a07308 */ /* 0x000fe20000000800 */
[----:B------:R-:W-:-:S07]  /*e640*/  FFMA.FTZ R31, R31, R74, -R6 ;  /* 0x0000004a1f1f7223 */ /* 0x000fce0000010806 */
[----:B------:R-:W4:Y:S01]  /*e650*/  MUFU.EX2 R11, R11 ;  /* 0x0000000b000b7308 */ /* 0x000f220000000800 */
[----:B------:R-:W-:-:S07]  /*e660*/  FFMA.FTZ R163, R40, R74, -R6 ;  /* 0x0000004a28a37223 */ /* 0x000fce0000010806 */
[----:B------:R-:W-:Y:S08]  /*e670*/  MUFU.EX2 R32, R32 ;  /* 0x0000002000207308 */ /* 0x000ff00000000800 */
[----:B------:R-:W0:Y:S01]  /*e680*/  MUFU.EX2 R10, R7 ;  /* 0x00000007000a7308 */ /* 0x000e220000000800 */
[----:B------:R-:W-:-:S07]  /*e690*/  FFMA.FTZ R30, R41, R74, -R6 ;  /* 0x0000004a291e7223 */ /* 0x000fce0000010806 */
[----:B------:R-:W1:Y:S08]  /*e6a0*/  MUFU.EX2 R13, R13 ;  /* 0x0000000d000d7308 */ /* 0x000e700000000800 */
[----:B------:R-:W2:Y:S01]  /*e6b0*/  MUFU.EX2 R161, R161 ;  /* 0x000000a100a17308 */ /* 0x000ea20000000800 */
[----:B------:R-:W-:-:S07]  /*e6c0*/  FFMA.FTZ R169, R42, R74, -R6 ;  /* 0x0000004a2aa97223 */ /* 0x000fce0000010806 */
[----:B------:R-:W3:Y:S08]  /*e6d0*/  MUFU.EX2 R162, R162 ;  /* 0x000000a200a27308 */ /* 0x000ef00000000800 */
[----:B------:R-:W3:Y:S01]  /*e6e0*/  MUFU.EX2 R31, R31 ;  /* 0x0000001f001f7308 */ /* 0x000ee20000000800 */
[----:B----4-:R-:W-:Y:S01]  /*e6f0*/  FFMA.FTZ R4, R11, R4, R160 ;  /* 0x000000040b047223 */ /* 0x010fe200000100a0 */
[----:B0-----:R-:W-:-:S06]  /*e700*/  FFMA.FTZ R14, R5, R10, R32 ;  /* 0x0000000a050e7223 */ /* 0x001fcc0000010020 */
        /* <DEDUP_REMOVED lines=105> */
[----:B------:R-:W-:Y:S01]  /*eda0*/  STL [R1+0x214], R8 ;  /* 0x0002140801007387 */ /* 0x000fe20000100800 */
[----:B------:R-:W-:-:S05]  /*edb0*/  FADD.FTZ R5, R15, R6 ;  /* 0x000000060f057221 */ /* 0x000fca0000010000 */
[----:B------:R0:W-:Y:S04]  /*edc0*/  STL.64 [R1+0x220], R4 ;  /* 0x0002200401007387 */ /* 0x0001e80000100a00 */
[----:B------:R-:W2:Y:S01]  /*edd0*/  LD.E R6, desc[UR44][R16.64+0x240] ;  /* 0x0002402c10067980 */ /* 0x000ea2000c101900 */
[----:B------:R-:W-:-:S04]  /*ede0*/  UIADD3 UR4, UP0, UR37, 0x240, URZ ;  /* 0x0000024025047890 */ /* 0x000fc8000ff1e03f */
[----:B------:R-:W-:Y:S02]  /*edf0*/  ULOP3.LUT UR5, UR4, 0x4, URZ, 0xfc, !UPT ;  /* 0x0000000404057892 */ /* 0x000fe4000f8efc3f */
[----:B------:R-:W-:-:S04]  /*ee00*/  UIADD3.X UR6, URZ, UR36, URZ, UP0, !UPT ;  /* 0x000000243f067290 */ /* 0x000fc800087fe43f */
[----:B0-----:R-:W-:Y:S02]  /*ee10*/  IMAD.U32 R4, RZ, RZ, UR5 ;  /* 0x00000005ff047e24 */ /* 0x001fe4000f8e00ff */
[----:B------:R-:W-:Y:S02]  /*ee20*/  IMAD.U32 R5, RZ, RZ, UR6 ;  /* 0x00000006ff057e24 */ /* 0x000fe4000f8e00ff */
        /* <DEDUP_REMOVED lines=67> */
[----:B------:R-:W-:Y:S01]  /*f260*/  ULOP3.LUT UR5, UR4, 0x8, URZ, 0xfc, !UPT ;  /* 0x0000000804057892 */ /* 0x000fe2000f8efc3f */
[C---:B0-----:R-:W-:Y:S01]  /*f270*/  FMUL.FTZ R9, R11.reuse, R150 ;  /* 0x000000960b097220 */ /* 0x041fe20000410000 */
[----:B--2---:R-:W-:-:S04]  /*f280*/  FMUL.FTZ R45, R11, R226 ;  /* 0x000000e20b2d7220 */ /* 0x004fc80000410000 */
[----:B------:R0:W-:Y:S01]  /*f290*/  ST.E desc[UR44][R16.64+0x254], R9 ;  /* 0x0002540910007985 */ /* 0x0001e2000c10192c */
[C---:B---3--:R-:W-:Y:S01]  /*f2a0*/  FMUL.FTZ R7, R11.reuse, R148 ;  /* 0x000000940b077220 */ /* 0x048fe20000410000 */
[C---:B----4-:R-:W-:Y:S01]  /*f2b0*/  FMUL.FTZ R25, R11.reuse, R146 ;  /* 0x000000920b197220 */ /* 0x050fe20000410000 */
[C---:B------:R-:W-:Y:S01]  /*f2c0*/  FMUL.FTZ R27, R11.reuse, R144 ;  /* 0x000000900b1b7220 */ /* 0x040fe20000410000 */
[C---:B------:R-:W-:Y:S01]  /*f2d0*/  FMUL.FTZ R39, R11.reuse, R142 ;  /* 0x0000008e0b277220 */ /* 0x040fe20000410000 */
[----:B------:R-:W-:Y:S01]  /*f2e0*/  ST.E desc[UR44][R16.64+0x434], R45 ;  /* 0x0004342d10007985 */ /* 0x000fe2000c10192c */
[----:B0-----:R-:W-:-:S03]  /*f2f0*/  FMUL.FTZ R9, R11, R134 ;  /* 0x000000860b097220 */ /* 0x001fc60000410000 */
[----:B------:R0:W-:Y:S01]  /*f300*/  ST.E desc[UR44][R16.64+0x250], R7 ;  /* 0x0002500710007985 */ /* 0x0001e2000c10192c */
[----:B------:R-:W-:-:S03]  /*f310*/  FMUL.FTZ R41, R11, R138 ;  /* 0x0000008a0b297220 */ /* 0x000fc60000410000 */
[----:B------:R1:W-:Y:S01]  /*f320*/  ST.E desc[UR44][R16.64+0x260], R25 ;  /* 0x0002601910007985 */ /* 0x0003e2000c10192c */
[----:B------:R-:W-:-:S03]  /*f330*/  FMUL.FTZ R43, R11, R140 ;  /* 0x0000008c0b2b7220 */ /* 0x000fc60000410000 */
[----:B------:R2:W-:Y:S04]  /*f340*/  ST.E desc[UR44][R16.64+0x264], R27 ;  /* 0x0002641b10007985 */ /* 0x0005e8000c10192c */
[----:B------:R3:W-:Y:S01]  /*f350*/  ST.E desc[UR44][R16.64+0x270], R39 ;  /* 0x0002702710007985 */ /* 0x0007e2000c10192c */
[C---:B0-----:R-:W-:Y:S01]  /*f360*/  FMUL.FTZ R7, R11.reuse, R136 ;  /* 0x000000880b077220 */ /* 0x041fe20000410000 */
[C---:B------:R-:W-:Y:S02]  /*f370*/  FMUL.FTZ R45, R11.reuse, R120 ;  /* 0x000000780b2d7220 */ /* 0x040fe40000410000 */
[----:B------:R0:W-:Y:S01]  /*f380*/  ST.E desc[UR44][R16.64+0x290], R9 ;  /* 0x0002900910007985 */ /* 0x0001e2000c10192c */
[C---:B------:R-:W-:Y:S01]  /*f390*/  FMUL.FTZ R47, R11.reuse, R130 ;  /* 0x000000820b2f7220 */ /* 0x040fe20000410000 */
[C---:B-1----:R-:W-:Y:S01]  /*f3a0*/  FMUL.FTZ R25, R11.reuse, R132 ;  /* 0x000000840b197220 */ /* 0x042fe20000410000 */
[C---:B--2---:R-:W-:Y:S01]  /*f3b0*/  FMUL.FTZ R27, R11.reuse, R128 ;  /* 0x000000800b1b7220 */ /* 0x044fe20000410000 */
[C---:B---3--:R-:W-:Y:S01]  /*f3c0*/  FMUL.FTZ R39, R11.reuse, R126 ;  /* 0x0000007e0b277220 */ /* 0x048fe20000410000 */
[----:B------:R1:W-:Y:S01]  /*f3d0*/  ST.E desc[UR44][R16.64+0x274], R41 ;  /* 0x0002742910007985 */ /* 0x0003e2000c10192c */
[----:B0-----:R-:W-:-:S03]  /*f3e0*/  FMUL.FTZ R9, R11, R118 ;  /* 0x000000760b097220 */ /* 0x001fc60000410000 */
[----:B------:R0:W-:Y:S04]  /*f3f0*/  ST.E desc[UR44][R16.64+0x280], R43 ;  /* 0x0002802b10007985 */ /* 0x0001e8000c10192c */
[----:B------:R2:W-:Y:S04]  /*f400*/  ST.E desc[UR44][R16.64+0x284], R7 ;  /* 0x0002840710007985 */ /* 0x0005e8000c10192c */
[----:B------:R3:W-:Y:S01]  /*f410*/  ST.E desc[UR44][R16.64+0x294], R45 ;  /* 0x0002942d10007985 */ /* 0x0007e2000c10192c */
[----:B-1----:R-:W-:-:S03]  /*f420*/  FMUL.FTZ R41, R11, R110 ;  /* 0x0000006e0b297220 */ /* 0x002fc60000410000 */
[----:B------:R1:W-:Y:S01]  /*f430*/  ST.E desc[UR44][R16.64+0x2a0], R47 ;  /* 0x0002a02f10007985 */ /* 0x0003e2000c10192c */
[----:B0-----:R-:W-:-:S03]  /*f440*/  FMUL.FTZ R43, R11, R122 ;  /* 0x0000007a0b2b7220 */ /* 0x001fc60000410000 */
[----:B------:R0:W-:Y:S01]  /*f450*/  ST.E desc[UR44][R16.64+0x2a4], R25 ;  /* 0x0002a41910007985 */ /* 0x0001e2000c10192c */
[----:B--2---:R-:W-:-:S03]  /*f460*/  FMUL.FTZ R7, R11, R124 ;  /* 0x0000007c0b077220 */ /* 0x004fc60000410000 */
[----:B------:R2:W-:Y:S01]  /*f470*/  ST.E desc[UR44][R16.64+0x2b0], R27 ;  /* 0x0002b01b10007985 */ /* 0x0005e2000c10192c */
[----:B---3--:R-:W-:-:S03]  /*f480*/  FMUL.FTZ R45, R11, R100 ;  /* 0x000000640b2d7220 */ /* 0x008fc60000410000 */
[----:B------:R3:W-:Y:S01]  /*f490*/  ST.E desc[UR44][R16.64+0x2b4], R39 ;  /* 0x0002b42710007985 */ /* 0x0007e2000c10192c */
[C---:B-1----:R-:W-:Y:S01]  /*f4a0*/  FMUL.FTZ R47, R11.reuse, R112 ;  /* 0x000000700b2f7220 */ /* 0x042fe20000410000 */
[C---:B0-----:R-:W-:Y:S02]  /*f4b0*/  FMUL.FTZ R25, R11.reuse, R116 ;  /* 0x000000740b197220 */ /* 0x041fe40000410000 */
[----:B------:R0:W-:Y:S01]  /*f4c0*/  ST.E desc[UR44][R16.64+0x2d4], R9 ;  /* 0x0002d40910007985 */ /* 0x0001e2000c10192c */
[C---:B--2---:R-:W-:Y:S01]  /*f4d0*/  FMUL.FTZ R27, R11.reuse, R114 ;  /* 0x000000720b1b7220 */ /* 0x044fe20000410000 */
        /* <DEDUP_REMOVED lines=60> */
[----:B------:R1:W-:Y:S01]  /*f8a0*/  ST.E desc[UR44][R16.64+0x3b4], R43 ;  /* 0x0003b42b10007985 */ /* 0x0003e2000c10192c */
[----:B------:R-:W-:-:S03]  /*f8b0*/  FMUL.FTZ R49, R11, R8 ;  /* 0x000000080b317220 */ /* 0x000fc60000410000 */
        /* <DEDUP_REMOVED lines=8> */
[----:B------:R-:W-:Y:S02]  /*f940*/  IMAD.U32 R8, RZ, RZ, UR5 ;  /* 0x00000005ff087e24 */ /* 0x000fe4000f8e00ff */
[C---:B0-----:R-:W-:Y:S01]  /*f950*/  FMUL.FTZ R39, R11.reuse, R44 ;  /* 0x0000002c0b277220 */ /* 0x041fe20000410000 */
[----:B------:R0:W-:Y:S01]  /*f960*/  ST.E desc[UR44][R16.64+0x3e4], R9 ;  /* 0x0003e40910007985 */ /* 0x0001e2000c10192c */
[C---:B--2---:R-:W-:Y:S01]  /*f970*/  FMUL.FTZ R45, R11.reuse, R26 ;  /* 0x0000001a0b2d7220 */ /* 0x044fe20000410000 */
[C---:B-1----:R-:W-:Y:S01]  /*f980*/  FMUL.FTZ R47, R11.reuse, R6 ;  /* 0x000000060b2f7220 */ /* 0x042fe20000410000 */
[----:B------:R-:W-:Y:S01]  /*f990*/  FMUL.FTZ R11, R11, R24 ;  /* 0x000000180b0b7220 */ /* 0x000fe20000410000 */
[----:B0-----:R-:W-:Y:S01]  /*f9a0*/  IMAD.U32 R9, RZ, RZ, UR6 ;  /* 0x00000006ff097e24 */ /* 0x001fe2000f8e00ff */
[----:B------:R-:W-:Y:S04]  /*f9b0*/  ST.E desc[UR44][R16.64+0x3d0], R7 ;  /* 0x0003d00710007985 */ /* 0x000fe8000c10192c */
[----:B------:R0:W-:Y:S04]  /*f9c0*/  ST.E desc[UR44][R16.64+0x3f0], R25 ;  /* 0x0003f01910007985 */ /* 0x0001e8000c10192c */
[----:B------:R1:W-:Y:S04]  /*f9d0*/  ST.E desc[UR44][R16.64+0x3f4], R27 ;  /* 0x0003f41b10007985 */ /* 0x0003e8000c10192c */
[----:B------:R-:W-:Y:S04]  /*f9e0*/  ST.E desc[UR44][R16.64+0x400], R41 ;  /* 0x0004002910007985 */ /* 0x000fe8000c10192c */
[----:B------:R-:W-:Y:S04]  /*f9f0*/  ST.E desc[UR44][R16.64+0x404], R43 ;  /* 0x0004042b10007985 */ /* 0x000fe8000c10192c */
[----:B------:R-:W-:Y:S04]  /*fa00*/  ST.E desc[UR44][R16.64+0x410], R39 ;  /* 0x0004102710007985 */ /* 0x000fe8000c10192c */
[----:B------:R-:W-:Y:S04]  /*fa10*/  ST.E desc[UR44][R16.64+0x414], R45 ;  /* 0x0004142d10007985 */ /* 0x000fe8000c10192c */
[----:B------:R2:W-:Y:S04]  /*fa20*/  ST.E desc[UR44][R16.64+0x420], R47 ;  /* 0x0004202f10007985 */ /* 0x0005e8000c10192c */
[----:B------:R3:W-:Y:S04]  /*fa30*/  ST.E desc[UR44][R16.64+0x424], R49 ;  /* 0x0004243110007985 */ /* 0x0007e8000c10192c */
[----:B------:R-:W-:Y:S04]  /*fa40*/  ST.E desc[UR44][R16.64+0x430], R11 ;  /* 0x0004300b10007985 */ /* 0x000fe8000c10192c */
[----:B0-----:R-:W4:Y:S01]  /*fa50*/  LD.E R25, desc[UR44][R8.64] ;  /* 0x0000002c08197980 */ /* 0x001f22000c101900 */
[----:B------:R-:W-:Y:S01]  /*fa60*/  ULOP3.LUT UR4, UR4, 0xc, URZ, 0xfc, !UPT ;  /* 0x0000000c04047892 */ /* 0x000fe2000f8efc3f */
[----:B------:R-:W-:-:S05]  /*fa70*/  IMAD.U32 R7, RZ, RZ, UR6 ;  /* 0x00000006ff077e24 */ /* 0x000fca000f8e00ff */
[----:B------:R-:W-:Y:S02]  /*fa80*/  IMAD.U32 R6, RZ, RZ, UR4 ;  /* 0x00000004ff067e24 */ /* 0x000fe4000f8e00ff */
[----:B----4-:R-:W-:-:S05]  /*fa90*/  FMUL.FTZ R25, R10, R25 ;  /* 0x000000190a197220 */ /* 0x010fca0000410000 */
[----:B------:R-:W-:Y:S04]  /*faa0*/  ST.E desc[UR44][R8.64], R25 ;  /* 0x0000001908007985 */ /* 0x000fe8000c10192c */
[----:B-1----:R-:W4:Y:S02]  /*fab0*/  LD.E R27, desc[UR44][R6.64] ;  /* 0x0000002c061b7980 */ /* 0x002f24000c101900 */
[----:B----4-:R-:W-:-:S05]  /*fac0*/  FMUL.FTZ R27, R10, R27 ;  /* 0x0000001b0a1b7220 */ /* 0x010fca0000410000 */
[----:B------:R0:W-:Y:S04]  /*fad0*/  ST.E desc[UR44][R6.64], R27 ;  /* 0x0000001b06007985 */ /* 0x0001e8000c10192c */
        /* <DEDUP_REMOVED lines=22> */
[----:B--2---:R-:W2:Y:S04]  /*fc40*/  LD.E R47, desc[UR44][R16.64+0x3ac] ;  /* 0x0003ac2c102f7980 */ /* 0x004ea8000c101900 */
        /* <DEDUP_REMOVED lines=38> */
[----:B------:R-:W3:Y:S01]  /*feb0*/  LD.E R25, desc[UR44][R16.64+0x438] ;  /* 0x0004382c10197980 */ /* 0x000ee2000c101900 */
[C---:B----4-:R-:W-:Y:S01]  /*fec0*/  FMUL.FTZ R53, R10.reuse, R53 ;  /* 0x000000350a357220 */ /* 0x050fe20000410000 */
[----:B------:R-:W-:-:S04]  /*fed0*/  FMUL.FTZ R93, R10, R93 ;  /* 0x0000005d0a5d7220 */ /* 0x000fc80000410000 */
        /* <DEDUP_REMOVED lines=22> */
[C---:B---3--:R-:W-:Y:S01]  /*10040*/  FMUL.FTZ R49, R10.reuse, R49 ;  /* 0x000000310a317220 */ /* 0x048fe20000410000 */
[C---:B0-----:R-:W-:Y:S01]  /*10050*/  FMUL.FTZ R53, R10.reuse, R46 ;  /* 0x0000002e0a357220 */ /* 0x041fe20000410000 */
[C---:B------:R-:W-:Y:S01]  /*10060*/  FMUL.FTZ R45, R10.reuse, R45 ;  /* 0x0000002d0a2d7220 */ /* 0x040fe20000410000 */
[C---:B------:R-:W-:Y:S01]  /*10070*/  FMUL.FTZ R43, R10.reuse, R43 ;  /* 0x0000002b0a2b7220 */ /* 0x040fe20000410000 */
        /* <DEDUP_REMOVED lines=9> */
[----:B0-----:R-:W-:-:S03]  /*10110*/  FMUL.FTZ R93, R10, R86 ;  /* 0x000000560a5d7220 */ /* 0x001fc60000410000 */
[----:B------:R0:W-:Y:S01]  /*10120*/  ST.E desc[UR44][R16.64+0x2ac], R83 ;  /* 0x0002ac5310007985 */ /* 0x0001e2000c10192c */
[----:B------:R-:W-:-:S03]  /*10130*/  FMUL.FTZ R99, R10, R82 ;  /* 0x000000520a637220 */ /* 0x000fc60000410000 */
[----:B------:R-:W-:Y:S01]  /*10140*/  ST.E desc[UR44][R16.64+0x2b8], R81 ;  /* 0x0002b85110007985 */ /* 0x000fe2000c10192c */
[----:B------:R-:W-:-:S03]  /*10150*/  FMUL.FTZ R101, R10, R84 ;  /* 0x000000540a657220 */ /* 0x000fc60000410000 */
[----:B------:R3:W-:Y:S01]  /*10160*/  ST.E desc[UR44][R16.64+0x2bc], R77 ;  /* 0x0002bc4d10007985 */ /* 0x0007e2000c10192c */
[----:B-1----:R-:W-:-:S03]  /*10170*/  FMUL.FTZ R87, R10, R80 ;  /* 0x000000500a577220 */ /* 0x002fc60000410000 */
[----:B------:R1:W-:Y:S01]  /*10180*/  ST.E desc[UR44][R16.64+0x2cc], R79 ;  /* 0x0002cc4f10007985 */ /* 0x0003e2000c10192c */
[----:B--2---:R-:W-:-:S03]  /*10190*/  FMUL.FTZ R89, R10, R78 ;  /* 0x0000004e0a597220 */ /* 0x004fc60000410000 */
[----:B------:R-:W-:Y:S01]  /*101a0*/  ST.E desc[UR44][R16.64+0x2ec], R75 ;  /* 0x0002ec4b10007985 */ /* 0x000fe2000c10192c */
[----:B0-----:R-:W-:-:S03]  /*101b0*/  FMUL.FTZ R83, R10, R76 ;  /* 0x0000004c0a537220 */ /* 0x001fc60000410000 */
[----:B------:R0:W-:Y:S01]  /*101c0*/  ST.E desc[UR44][R16.64+0x2fc], R73 ;  /* 0x0002fc4910007985 */ /* 0x0001e2000c10192c */
[----:B------:R-:W-:-:S03]  /*101d0*/  FMUL.FTZ R85, R10, R72 ;  /* 0x000000480a557220 */ /* 0x000fc60000410000 */
[----:B------:R-:W-:Y:S01]  /*101e0*/  ST.E desc[UR44][R16.64+0x308], R71 ;  /* 0x0003084710007985 */ /* 0x000fe2000c10192c */
[----:B------:R-:W-:-:S03]  /*101f0*/  FMUL.FTZ R91, R10, R74 ;  /* 0x0000004a0a5b7220 */ /* 0x000fc60000410000 */
[----:B------:R2:W-:Y:S01]  /*10200*/  ST.E desc[UR44][R16.64+0x30c], R67 ;  /* 0x00030c4310007985 */ /* 0x0005e2000c10192c */
[----:B---3--:R-:W-:-:S03]  /*10210*/  FMUL.FTZ R77, R10, R70 ;  /* 0x000000460a4d7220 */ /* 0x008fc60000410000 */
[----:B------:R3:W-:Y:S01]  /*10220*/  ST.E desc[UR44][R16.64+0x31c], R69 ;  /* 0x00031c4510007985 */ /* 0x0007e2000c10192c */
[----:B-1----:R-:W-:-:S03]  /*10230*/  FMUL.FTZ R79, R10, R68 ;  /* 0x000000440a4f7220 */ /* 0x002fc60000410000 */
[----:B------:R-:W-:Y:S01]  /*10240*/  ST.E desc[UR44][R16.64+0x33c], R65 ;  /* 0x00033c4110007985 */ /* 0x000fe2000c10192c */
[----:B0-----:R-:W-:-:S03]  /*10250*/  FMUL.FTZ R73, R10, R66 ;  /* 0x000000420a497220 */ /* 0x001fc60000410000 */
[----:B------:R0:W-:Y:S01]  /*10260*/  ST.E desc[UR44][R16.64+0x34c], R63 ;  /* 0x00034c3f10007985 */ /* 0x0001e2000c10192c */
[----:B------:R-:W-:-:S03]  /*10270*/  FMUL.FTZ R75, R10, R62 ;  /* 0x0000003e0a4b7220 */ /* 0x000fc60000410000 */
[----:B------:R-:W-:Y:S01]  /*10280*/  ST.E desc[UR44][R16.64+0x358], R61 ;  /* 0x0003583d10007985 */ /* 0x000fe2000c10192c */
[----:B------:R-:W-:-:S03]  /*10290*/  FMUL.FTZ R81, R10, R64 ;  /* 0x000000400a517220 */ /* 0x000fc60000410000 */
[----:B------:R1:W-:Y:S01]  /*102a0*/  ST.E desc[UR44][R16.64+0x35c], R57 ;  /* 0x00035c3910007985 */ /* 0x0003e2000c10192c */
[----:B--2---:R-:W-:-:S03]  /*102b0*/  FMUL.FTZ R67, R10, R60 ;  /* 0x0000003c0a437220 */ /* 0x004fc60000410000 */
[----:B------:R2:W-:Y:S01]  /*102c0*/  ST.E desc[UR44][R16.64+0x36c], R59 ;  /* 0x00036c3b10007985 */ /* 0x0005e2000c10192c */
[----:B---3--:R-:W-:-:S03]  /*102d0*/  FMUL.FTZ R69, R10, R58 ;  /* 0x0000003a0a457220 */ /* 0x008fc60000410000 */
[----:B------:R3:W-:Y:S01]  /*102e0*/  ST.E desc[UR44][R16.64+0x38c], R55 ;  /* 0x00038c3710007985 */ /* 0x0007e2000c10192c */
[----:B0-----:R-:W-:-:S03]  /*102f0*/  FMUL.FTZ R63, R10, R56 ;  /* 0x000000380a3f7220 */ /* 0x001fc60000410000 */
[----:B------:R-:W-:Y:S01]  /*10300*/  ST.E desc[UR44][R16.64+0x3a8], R51 ;  /* 0x0003a83310007985 */ /* 0x000fe2000c10192c */
[----:B------:R-:W-:-:S03]  /*10310*/  FMUL.FTZ R65, R10, R52 ;  /* 0x000000340a417220 */ /* 0x000fc60000410000 */
[----:B------:R0:W-:Y:S01]  /*10320*/  ST.E desc[UR44][R16.64+0x3ac], R47 ;  /* 0x0003ac2f10007985 */ /* 0x0001e2000c10192c */
[----:B------:R-:W-:-:S03]  /*10330*/  FMUL.FTZ R71, R10, R54 ;  /* 0x000000360a477220 */ /* 0x000fc60000410000 */
[----:B------:R4:W-:Y:S01]  /*10340*/  ST.E desc[UR44][R16.64+0x3bc], R49 ;  /* 0x0003bc3110007985 */ /* 0x0009e2000c10192c */
[----:B-1----:R-:W-:-:S03]  /*10350*/  FMUL.FTZ R57, R10, R50 ;  /* 0x000000320a397220 */ /* 0x002fc60000410000 */
[----:B------:R-:W-:Y:S01]  /*10360*/  ST.E desc[UR44][R16.64+0x3cc], R53 ;  /* 0x0003cc3510007985 */ /* 0x000fe2000c10192c */
[----:B--2---:R-:W-:-:S03]  /*10370*/  FMUL.FTZ R59, R10, R48 ;  /* 0x000000300a3b7220 */ /* 0x004fc60000410000 */
[----:B------:R-:W-:Y:S01]  /*10380*/  ST.E desc[UR44][R16.64+0x3dc], R45 ;  /* 0x0003dc2d10007985 */ /* 0x000fe2000c10192c */
[----:B---3--:R-:W-:-:S03]  /*10390*/  FMUL.FTZ R55, R10, R42 ;  /* 0x0000002a0a377220 */ /* 0x008fc60000410000 */
[----:B------:R1:W-:Y:S01]  /*103a0*/  ST.E desc[UR44][R16.64+0x3ec], R43 ;  /* 0x0003ec2b10007985 */ /* 0x0003e2000c10192c */
[C---:B------:R-:W-:Y:S01]  /*103b0*/  FMUL.FTZ R61, R10.reuse, R44 ;  /* 0x0000002c0a3d7220 */ /* 0x040fe20000410000 */
[C---:B------:R-:W-:Y:S01]  /*103c0*/  FMUL.FTZ R41, R10.reuse, R41 ;  /* 0x000000290a297220 */ /* 0x040fe20000410000 */
[C---:B------:R-:W-:Y:S01]  /*103d0*/  FMUL.FTZ R27, R10.reuse, R27 ;  /* 0x0000001b0a1b7220 */ /* 0x040fe20000410000 */
[C---:B0-----:R-:W-:Y:S01]  /*103e0*/  FMUL.FTZ R47, R10.reuse, R40 ;  /* 0x000000280a2f7220 */ /* 0x041fe20000410000 */
[C---:B------:R-:W-:Y:S01]  /*103f0*/  FMUL.FTZ R39, R10.reuse, R39 ;  /* 0x000000270a277220 */ /* 0x040fe20000410000 */
[C---:B----4-:R-:W-:Y:S01]  /*10400*/  FMUL.FTZ R49, R10.reuse, R38 ;  /* 0x000000260a317220 */ /* 0x050fe20000410000 */
[C---:B-1----:R-:W-:Y:S01]  /*10410*/  FMUL.FTZ R43, R10.reuse, R26 ;  /* 0x0000001a0a2b7220 */ /* 0x042fe20000410000 */
[----:B------:R-:W-:Y:S02]  /*10420*/  VIADD R26, R103, 0x8 ;  /* 0x00000008671a7836 */ /* 0x000fe40000000000 */
[C---:B------:R-:W-:Y:S01]  /*10430*/  FMUL.FTZ R45, R10.reuse, R11 ;  /* 0x0000000b0a2d7220 */ /* 0x040fe20000410000 */
[C---:B------:R-:W-:Y:S01]  /*10440*/  FMUL.FTZ R51, R10.reuse, R24 ;  /* 0x000000180a337220 */ /* 0x040fe20000410000 */
        /* <DEDUP_REMOVED lines=33> */
[----:B------:R3:W-:Y:S04]  /*10660*/  ST.E desc[UR44][R16.64+0x428], R45 ;  /* 0x0004282d10007985 */ /* 0x0007e8000c10192c */
[----:B------:R-:W-:Y:S04]  /*10670*/  ST.E desc[UR44][R16.64+0x42c], R51 ;  /* 0x00042c3310007985 */ /* 0x000fe8000c10192c */
[----:B------:R-:W-:Y:S01]  /*10680*/  ST.E desc[UR44][R16.64+0x438], R53 ;  /* 0x0004383510007985 */ /* 0x000fe2000c10192c */
[----:B------:R4:W-:Y:S06]  /*10690*/  BAR.SYNC.DEFER_BLOCKING R26, 0x100 ;  /* 0x0004001a0000751d */ /* 0x0009ec0000010000 */
[----:B------:R-:W4:Y:S04]  /*106a0*/  LDL R24, [R1+0x1f8] ;  /* 0x0001f80001187983 */ /* 0x000f280000100800 */
[----:B0-----:R-:W2:Y:S04]  /*106b0*/  LD.E R47, desc[UR44][R16.64+0x240] ;  /* 0x0002402c102f7980 */ /* 0x001ea8000c101900 */
[----:B------:R-:W4:Y:S04]  /*106c0*/  LD.E.64 R10, desc[UR44][R16.64+0x88] ;  /* 0x0000882c100a7980 */ /* 0x000f28000c101b00 */
[----:B--2---:R0:W-:Y:S04]  /*106d0*/  ST.E desc[UR44][R16.64+0x240], R47 ;  /* 0x0002402f10007985 */ /* 0x0041e8000c10192c */
[----:B------:R-:W2:Y:S04]  /*106e0*/  LD.E R25, desc[UR44][R4.64] ;  /* 0x0000002c04197980 */ /* 0x000ea8000c101900 */
[----:B--2---:R2:W-:Y:S04]  /*106f0*/  ST.E desc[UR44][R4.64], R25 ;  /* 0x0000001904007985 */ /* 0x0045e8000c10192c */
[----:B------:R-:W3:Y:S04]  /*10700*/  LD.E R27, desc[UR44][R8.64] ;  /* 0x0000002c081b7980 */ /* 0x000ee8000c101900 */
[----:B---3--:R3:W-:Y:S04]  /*10710*/  ST.E desc[UR44][R8.64], R27 ;  /* 0x0000001b08007985 */ /* 0x0087e8000c10192c */
[----:B-1----:R-:W4:Y:S04]  /*10720*/  LD.E R39, desc[UR44][R6.64] ;  /* 0x0000002c06277980 */ /* 0x002f28000c101900 */
[----:B----4-:R1:W-:Y:S04]  /*10730*/  ST.E desc[UR44][R6.64], R39 ;  /* 0x0000002706007985 */ /* 0x0103e8000c10192c */
        /* <DEDUP_REMOVED lines=18> */
[----:B---3--:R-:W3:Y:S04]  /*10860*/  LD.E R27, desc[UR44][R16.64+0x298] ;  /* 0x0002982c101b7980 */ /* 0x008ee8000c101900 */
[----:B------:R-:W3:Y:S04]  /*10870*/  LD.E R38, desc[UR44][R16.64+0x29c] ;  /* 0x00029c2c10267980 */ /* 0x000ee8000c101900 */
        /* <DEDUP_REMOVED lines=73> */
[----:B----4-:R-:W4:Y:S04]  /*10d10*/  LD.E R45, desc[UR44][R16.64+0x2b8] ;  /* 0x0002b82c102d7980 */ /* 0x010f28000c101900 */
        /* <DEDUP_REMOVED lines=46> */
[----:B------:R0:W-:Y:S04]  /*11000*/  ST.E desc[UR44][R16.64+0x290], R25 ;  /* 0x0002901910007985 */ /* 0x0001e8000c10192c */
[----:B------:R-:W-:Y:S04]  /*11010*/  ST.E desc[UR44][R16.64+0x294], R26 ;  /* 0x0002941a10007985 */ /* 0x000fe8000c10192c */
[----:B---3--:R1:W-:Y:S04]  /*11020*/  ST.E desc[UR44][R16.64+0x298], R27 ;  /* 0x0002981b10007985 */ /* 0x0083e8000c10192c */
        /* <DEDUP_REMOVED lines=105> */
[----:B0-----:R-:W2:Y:S01]  /*116c0*/  LDL R25, [R1+0x68] ;  /* 0x0000680001197983 */ /* 0x001ea20000100800 */
[----:B------:R-:W-:-:S02]  /*116d0*/  IMAD R10, R24, 0xc00, R10 ;  /* 0x00000c00180a7824 */ /* 0x000fc400078e020a */
[----:B-1----:R-:W-:Y:S01]  /*116e0*/  IMAD.MOV.U32 R27, RZ, RZ, R11 ;  /* 0x000000ffff1b7224 */ /* 0x002fe200078e000b */
[----:B------:R-:W-:Y:S01]  /*116f0*/  F2FP.F16.F32.PACK_AB R162, R37, R162 ;  /* 0x000000a225a2723e */ /* 0x000fe200000000ff */
[----:B------:R-:W-:Y:S01]  /*11700*/  VIADD R24, R10, 0x80 ;  /* 0x000000800a187836 */ /* 0x000fe20000000000 */
[----:B------:R-:W-:Y:S01]  /*11710*/  F2FP.F16.F32.PACK_AB R168, R168, R36 ;  /* 0x00000024a8a8723e */ /* 0x000fe200000000ff */
[----:B------:R-:W-:Y:S01]  /*11720*/  VIADD R26, R10, 0x100 ;  /* 0x000001000a1a7836 */ /* 0x000fe20000000000 */
[----:B------:R-:W-:Y:S01]  /*11730*/  R2UR UR15, R27 ;  /* 0x000000001b0f72ca */ /* 0x000fe200000e0000 */
[----:B------:R-:W2:Y:S01]  /*11740*/  LD.E R36, desc[UR44][R16.64+0x270] ;  /* 0x0002702c10247980 */ /* 0x000ea2000c101900 */
[----:B------:R-:W-:Y:S02]  /*11750*/  R2UR UR10, R24 ;  /* 0x00000000180a72ca */ /* 0x000fe400000e0000 */
[----:B------:R-:W-:Y:S01]  /*11760*/  R2UR UR14, R26 ;  /* 0x000000001a0e72ca */ /* 0x000fe200000e0000 */
[----:B------:R-:W2:Y:S01]  /*11770*/  LD.E R24, desc[UR44][R16.64+0x240] ;  /* 0x0002402c10187980 */ /* 0x000ea2000c101900 */
[----:B------:R-:W-:-:S02]  /*11780*/  F2FP.F16.F32.PACK_AB R170, R170, R35 ;  /* 0x00000023aaaa723e */ /* 0x000fc400000000ff */
[----:B------:R-:W-:Y:S01]  /*11790*/  F2FP.F16.F32.PACK_AB R176, R176, R34 ;  /* 0x00000022b0b0723e */ /* 0x000fe200000000ff */
[----:B------:R-:W2:Y:S01]  /*117a0*/  LD.E R35, desc[UR44][R16.64+0x26c] ;  /* 0x00026c2c10237980 */ /* 0x000ea2000c101900 */
[----:B------:R-:W-:Y:S02]  /*117b0*/  F2FP.F16.F32.PACK_AB R178, R178, R33 ;  /* 0x00000021b2b2723e */ /* 0x000fe400000000ff */
[----:B------:R-:W-:Y:S01]  /*117c0*/  F2FP.F16.F32.PACK_AB R161, R161, R32 ;  /* 0x00000020a1a1723e */ /* 0x000fe200000000ff */
[----:B------:R-:W2:Y:S01]  /*117d0*/  LD.E R33, desc[UR44][R16.64+0x264] ;  /* 0x0002642c10217980 */ /* 0x000ea2000c101900 */
[----:B------:R-:W-:Y:S02]  /*117e0*/  F2FP.F16.F32.PACK_AB R163, R163, R31 ;  /* 0x0000001fa3a3723e */ /* 0x000fe400000000ff */
[----:B------:R-:W-:Y:S01]  /*117f0*/  F2FP.F16.F32.PACK_AB R169, R169, R30 ;  /* 0x0000001ea9a9723e */ /* 0x000fe200000000ff */
[----:B------:R-:W2:Y:S01]  /*11800*/  LD.E R31, desc[UR44][R16.64+0x25c] ;  /* 0x00025c2c101f7980 */ /* 0x000ea2000c101900 */
[----:B------:R-:W-:-:S02]  /*11810*/  F2FP.F16.F32.PACK_AB R171, R171, R29 ;  /* 0x0000001dabab723e */ /* 0x000fc400000000ff */
[----:B------:R-:W-:Y:S01]  /*11820*/  F2FP.F16.F32.PACK_AB R177, R177, R28 ;  /* 0x0000001cb1b1723e */ /* 0x000fe200000000ff */
        /* <DEDUP_REMOVED lines=265> */
[----:B------:R-:W-:Y:S01]  /*128c0*/  IMAD.MOV.U32 R13, RZ, RZ, R11 ;  /* 0x000000ffff0d7224 */ /* 0x000fe200078e000b */
[----:B------:R-:W-:-:S04]  /*128d0*/  IADD3 R12, R10, 0x180, RZ ;  /* 0x000001800a0c7810 */ /* 0x000fc80007ffe0ff */
        /* <DEDUP_REMOVED lines=680> */
[----:B--2---:R-:W-:Y:S04]  /*15360*/  ST.E desc[UR44][R16.64+0x240], R11 ;  /* 0x0002400b10007985 */ /* 0x004fe8000c10192c */
[----:B------:R-:W2:Y:S04]  /*15370*/  LD.E R13, desc[UR44][R4.64] ;  /* 0x0000002c040d7980 */ /* 0x000ea8000c101900 */
[----:B--2---:R1:W-:Y:S04]  /*15380*/  ST.E desc[UR44][R4.64], R13 ;  /* 0x0000000d04007985 */ /* 0x0043e8000c10192c */
[----:B------:R-:W2:Y:S04]  /*15390*/  LD.E R15, desc[UR44][R8.64] ;  /* 0x0000002c080f7980 */ /* 0x000ea8000c101900 */
[----:B--2---:R-:W-:Y:S04]  /*153a0*/  ST.E desc[UR44][R8.64], R15 ;  /* 0x0000000f08007985 */ /* 0x004fe8000c10192c */
[----:B------:R-:W2:Y:S04]  /*153b0*/  LD.E R19, desc[UR44][R6.64] ;  /* 0x0000002c06137980 */ /* 0x000ea8000c101900 */
[----:B--2---:R2:W-:Y:S04]  /*153c0*/  ST.E desc[UR44][R6.64], R19 ;  /* 0x0000001306007985 */ /* 0x0045e8000c10192c */
[----:B0-----:R-:W3:Y:S04]  /*153d0*/  LD.E R2, desc[UR44][R16.64+0x250] ;  /* 0x0002502c10027980 */ /* 0x001ee8000c101900 */
        /* <DEDUP_REMOVED lines=124> */
[----:B0-----:R-:W3:Y:S04]  /*15ba0*/  LD.E R2, desc[UR44][R16.64+0x28] ;  /* 0x0000282c10027980 */ /* 0x001ee8000c101900 */
[----:B----4-:R-:W-:Y:S04]  /*15bb0*/  ST.E desc[UR44][R16.64+0x254], R4 ;  /* 0x0002540410007985 */ /* 0x010fe8000c10192c */
        /* <DEDUP_REMOVED lines=123> */
[----:B---3--:R-:W-:-:S04]  /*16370*/  LOP3.LUT R2, R2, 0x1, RZ, 0xfc, !PT ;  /* 0x0000000102027812 */ /* 0x008fc800078efcff */
[----:B------:R-:W-:Y:S01]  /*16380*/  ISETP.NE.AND P0, PT, R2, 0x3, PT ;  /* 0x000000030200780c */ /* 0x000fe20003f05270 */
[----:B------:R-:W-:-:S12]  /*16390*/  BSSY B0, `(.L_x_3994) ;  /* 0x0000003000007945 */ /* 0x000fd80003800000 */
[----:B-1----:R-:W-:Y:S05]  /*163a0*/  @!P0 BRA `(.L_x_3995) ;  /* 0x0000000000048947 */ /* 0x002fea0003800000 */
[----:B------:R-:W-:Y:S01]  /*163b0*/  BPT.TRAP 0x1 ;  /* 0x000000040000795c */ /* 0x000fe20000300000 */
.L_x_3995:
[----:B------:R-:W-:Y:S05]  /*163c0*/  BSYNC B0 ;  /* 0x0000000000007941 */ /* 0x000fea0003800000 */
.L_x_3994:
        /* <DEDUP_REMOVED lines=9> */
[----:B------:R-:W2:Y:S02]  /*16460*/  LDL R4, [R1+0x50] ;  /* 0x0000500001047983 */ /* 0x000ea40000100800 */
[----:B--2---:R-:W-:-:S07]  /*16470*/  IMAD.SHL.U32 R4, R4, 0x80, RZ ;  /* 0x0000008004047824 */ /* 0x004fce00078e00ff */
.L_x_3967:
[----:B0-----:R-:W0:Y:S01]  /*16480*/  LDC R2, c[0x0][0x448] ;  /* 0x00011200ff027b82 */ /* 0x001e220000000800 */
[----:B------:R-:W-:Y:S01]  /*16490*/  VIADD R4, R4, 0x7f ;  /* 0x0000007f04047836 */ /* 0x000fe20000000000 */
[----:B------:R-:W-:-:S06]  /*164a0*/  ULDC UR4, c[0x0][0xad4] ;  /* 0x0002b50000047ab9 */ /* 0x000fcc0000000800 */
[----:B------:R-:W1:Y:S01]  /*164b0*/  LDC R7, c[0x0][0xadc] ;  /* 0x0002b700ff077b82 */ /* 0x000e620000000800 */
[----:B0-----:R-:W-:-:S13]  /*164c0*/  ISETP.NE.AND P0, PT, R2, 0x1, PT ;  /* 0x000000010200780c */ /* 0x001fda0003f05270 */
[----:B------:R-:W0:Y:S08]  /*164d0*/  @P0 LDC R3, c[0x0][0x44c] ;  /* 0x00011300ff030b82 */ /* 0x000e300000000800 */
[----:B------:R-:W2:Y:S01]  /*164e0*/  @P0 LDC R5, c[0x0][0x450] ;  /* 0x00011400ff050b82 */ /* 0x000ea20000000800 */
[----:B0-----:R-:W-:-:S05]  /*164f0*/  @P0 IMAD.HI.U32 R2, R4, R3, RZ ;  /* 0x0000000304020227 */ /* 0x001fca00078e00ff */
[----:B--2---:R-:W-:Y:S02]  /*16500*/  @P0 SHF.R.U32.HI R4, RZ, R5, R2 ;  /* 0x00000005ff040219 */ /* 0x004fe40000011602 */
[----:B-1----:R-:W-:-:S03]  /*16510*/  ISETP.GE.AND P0, PT, R7, 0x1, PT ;  /* 0x000000010700780c */ /* 0x002fc60003f06270 */
[----:B------:R-:W-:-:S04]  /*16520*/  IMAD.IADD R4, R225, 0x1, R4 ;  /* 0x00000001e1047824 */ /* 0x000fc800078e0204 */
[----:B------:R-:W-:-:S06]  /*16530*/  VIADD R2, R4, -UR4 ;  /* 0x8000000404027c36 */ /* 0x000fcc0008000000 */
[----:B------:R-:W-:Y:S05]  /*16540*/  @!P0 BRA `(.L_x_3997) ;  /* 0x0000000000448947 */ /* 0x000fea0003800000 */
        /* <DEDUP_REMOVED lines=10> */
.L_x_3999:
[----:B------:R-:W-:-:S13]  /*165f0*/  ISETP.NE.AND P0, PT, R7, 0x1, PT ;  /* 0x000000010700780c */ /* 0x000fda0003f05270 */
[----:B------:R-:W0:Y:S02]  /*16600*/  @P0 LDC.64 R8, c[0x0][0xae0] ;  /* 0x0002b800ff080b82 */ /* 0x000e240000000a00 */
[----:B0-----:R-:W-:-:S05]  /*16610*/  @P0 IMAD.HI.U32 R6, R4, R8, RZ ;  /* 0x0000000804060227 */ /* 0x001fca00078e00ff */
[----:B------:R-:W-:-:S07]  /*16620*/  @P0 SHF.R.U32.HI R4, RZ, R9, R6 ;  /* 0x00000009ff040219 */ /* 0x000fce0000011606 */
.L_x_4000:
[----:B------:R-:W-:Y:S05]  /*16630*/  BSYNC B0 ;  /* 0x0000000000007941 */ /* 0x000fea0003800000 */
.L_x_3998:
[----:B------:R-:W-:-:S05]  /*16640*/  IMAD R3, R4, R7, RZ ;  /* 0x0000000704037224 */ /* 0x000fca00078e02ff */
[----:B------:R-:W-:-:S07]  /*16650*/  VIMNMX R2, R2, R3, !PT ;  /* 0x0000000302027248 */ /* 0x000fce0007fe0100 */
.L_x_3997:
[----:B------:R-:W-:Y:S01]  /*16660*/  VIADD R2, R2, 0x5f ;  /* 0x0000005f02027836 */ /* 0x000fe20000000000 */
[----:B------:R-:W-:-:S03]  /*16670*/  UIADD3 UR4, UP0, UR37, 0x28, URZ ;  /* 0x0000002825047890 */ /* 0x000fc6000ff1e03f */
[----:B------:R-:W-:Y:S01]  /*16680*/  IMAD.HI R2, R2, 0x2aaaaaab, RZ ;  /* 0x2aaaaaab02027827 */ /* 0x000fe200078e02ff */
[----:B------:R-:W-:-:S03]  /*16690*/  UIADD3.X UR5, URZ, UR36, URZ, UP0, !UPT ;  /* 0x000000243f057290 */ /* 0x000fc600087fe43f */
[----:B------:R-:W-:Y:S01]  /*166a0*/  IMAD.U32 R6, RZ, RZ, UR4 ;  /* 0x00000004ff067e24 */ /* 0x000fe2000f8e00ff */
[----:B------:R-:W-:Y:S02]  /*166b0*/  SHF.R.U32.HI R3, RZ, 0x1f, R2 ;  /* 0x0000001fff037819 */ /* 0x000fe40000011602 */
[----:B------:R-:W-:Y:S02]  /*166c0*/  IMAD.U32 R7, RZ, RZ, UR5 ;  /* 0x00000005ff077e24 */ /* 0x000fe4000f8e00ff */
[----:B------:R-:W-:-:S04]  /*166d0*/  LEA.HI.SX32 R3, R2, R3, 0x1c ;  /* 0x0000000302037211 */ /* 0x000fc800078fe2ff */
[----:B------:R-:W-:-:S04]  /*166e0*/  VIMNMX R4, R202, R3, !PT ;  /* 0x00000003ca047248 */ /* 0x000fc80007fe0100 */
[----:B------:R-:W-:-:S13]  /*166f0*/  ISETP.GE.AND P0, PT, R0, R4, PT ;  /* 0x000000040000720c */ /* 0x000fda0003f06270 */
[----:B------:R-:W-:Y:S05]  /*16700*/  @!P0 BRA `(.L_x_4001) ;  /* 0x000000a0000c8947 */ /* 0x000fea0003800000 */
[----:B------:R0:W5:Y:S02]  /*16710*/  LDL.64 R2, [R1+0x158] ;  /* 0x0001580001027983 */ /* 0x0001640000100a00 */
.L_x_4020:
[----:B-1---5:R-:W2:Y:S04]  /*16720*/  LD.E R5, desc[UR44][R2.64] ;  /* 0x0000002c02057980 */ /* 0x022ea8000c101900 */
        /* <DEDUP_REMOVED lines=20> */
.L_x_4003:
[----:B------:R-:W-:Y:S05]  /*16870*/  BSYNC B0 ;  /* 0x0000000000007941 */ /* 0x000fea0003800000 */
.L_x_4002:
[----:B------:R-:W2:Y:S01]  /*16880*/  LD.E.64 R8, desc[UR44][R18.64+0x18] ;  /* 0x0000182c12087980 */ /* 0x000ea2000c101b00 */
[----:B-----5:R-:W-:Y:S02]  /*16890*/  SHF.L.U32 R12, R11, 0x1f, RZ ;  /* 0x0000001f0b0c7819 */ /* 0x020fe400000006ff */
[----:B--2---:R-:W-:-:S04]  /*168a0*/  MOV R8, R8 ;  /* 0x0000000800087202 */ /* 0x004fc80000000f00 */
[----:B------:R-:W-:-:S04]  /*168b0*/  LEA R5, R5, R8, 0x3 ;  /* 0x0000000805057211 */ /* 0x000fc800078e18ff */
        /* <DEDUP_REMOVED lines=9> */
.L_x_4005:
[----:B------:R-:W-:Y:S05]  /*16950*/  BSYNC B0 ;  /* 0x0000000000007941 */ /* 0x000fea0003800000 */
.L_x_4004:
        /* <DEDUP_REMOVED lines=8> */
.L_x_4007:
[----:B------:R-:W-:Y:S05]  /*169e0*/  BSYNC B0 ;  /* 0x0000000000007941 */ /* 0x000fea0003800000 */
.L_x_4006:
[----:B------:R-:W2:Y:S04]  /*169f0*/  LD.E R25, desc[UR44][R2.64] ;  /* 0x0000002c02197980 */ /* 0x000ea8000c101900 */
[----:B------:R-:W2:Y:S01]  /*16a00*/  LDL.64 R14, [R1+0x80] ;  /* 0x00008000010e7983 */ /* 0x000ea20000100a00 */
[----:B------:R-:W-:Y:S05]  /*16a10*/  WARPSYNC.ALL ;  /* 0x0000000000007948 */ /* 0x000fea0003800000 */
[----:B------:R3:W-:Y:S04]  /*16a20*/  STL [R1+0x60], RZ ;  /* 0x000060ff01007387 */ /* 0x0007e80000100800 */
[----:B------:R-:W4:Y:S01]  /*16a30*/  LD.E.64 R20, desc[UR44][R16.64+0x78] ;  /* 0x0000782c10147980 */ /* 0x000f22000c101b00 */
[----:B------:R-:W-:-:S05]  /*16a40*/  IMAD.MOV.U32 R5, RZ, RZ, 0x1 ;  /* 0x00000001ff057424 */ /* 0x000fca00078e00ff */
[----:B------:R3:W-:Y:S04]  /*16a50*/  STL [R1+0x60], R5 ;  /* 0x0000600501007387 */ /* 0x0007e80000100800 */
[----:B------:R-:W3:Y:S04]  /*16a60*/  LD.E.64 R8, desc[UR44][R16.64+0x78] ;  /* 0x0000782c10087980 */ /* 0x000ee8000c101b00 */
[----:B------:R0:W-:Y:S04]  /*16a70*/  STL [R1+0x60], R5 ;  /* 0x0000600501007387 */ /* 0x0001e80000100800 */
[----:B-1---5:R-:W3:Y:S01]  /*16a80*/  LD.E.64 R10, desc[UR44][R16.64+0x78] ;  /* 0x0000782c100a7980 */ /* 0x022ee2000c101b00 */
        /* <DEDUP_REMOVED lines=49> */
.L_x_4010:
[----:B------:R-:W-:Y:S05]  /*16da0*/  BSYNC B0 ;  /* 0x0000000000007941 */ /* 0x000fea0003800000 */
.L_x_4009:
[----:B------:R-:W2:Y:S01]  /*16db0*/  LD.E.64 R8, desc[UR44][R6.64+0x18] ;  /* 0x0000182c06087980 */ /* 0x000ea2000c101b00 */
[----:B-----5:R-:W-:Y:S02]  /*16dc0*/  SHF.L.U32 R73, R73, 0x1f, RZ ;  /* 0x0000001f49497819 */ /* 0x020fe400000006ff */
[----:B--2---:R-:W-:-:S05]  /*16dd0*/  MOV R9, R8 ;  /* 0x0000000800097202 */ /* 0x004fca0000000f00 */
[----:B------:R-:W-:-:S04]  /*16de0*/  IMAD R72, R72, 0x8, R9 ;  /* 0x0000000848487824 */ /* 0x000fc800078e0209 */
[----:B------:R0:W1:Y:S01]  /*16df0*/  SYNCS.PHASECHK.TRANS64.TRYWAIT P0, [R72+URZ], R73 ;  /* 0x00000049480075a7 */ /* 0x000062000800017f */
[----:B------:R-:W2:Y:S04]  /*16e00*/  LD.E R10, desc[UR44][R6.64] ;  /* 0x0000002c060a7980 */ /* 0x000ea8000c101900 */
[----:B------:R0:W5:Y:S04]  /*16e10*/  LD.E R8, desc[UR44][R2.64] ;  /* 0x0000002c02087980 */ /* 0x000168000c101900 */
[----:B------:R0:W5:Y:S01]  /*16e20*/  LD.E R9, desc[UR44][R2.64+0x4] ;  /* 0x0000042c02097980 */ /* 0x000162000c101900 */
[----:B------:R-:W-:Y:S01]  /*16e30*/  BSSY B0, `(.L_x_4011) ;  /* 0x0000005000007945 */ /* 0x000fe20003800000 */
[----:B--2---:R-:W-:-:S04]  /*16e40*/  LOP3.LUT R10, R10, 0x1, RZ, 0xfc, !PT ;  /* 0x000000010a0a7812 */ /* 0x004fc800078efcff */
[----:B------:R-:W-:-:S13]  /*16e50*/  ISETP.NE.AND P1, PT, R10, 0x3, PT ;  /* 0x000000030a00780c */ /* 0x000fda0003f25270 */
[----:B01----:R-:W-:Y:S05]  /*16e60*/  @!P1 BRA `(.L_x_4012) ;  /* 0x0000000000049947 */ /* 0x003fea0003800000 */
[----:B------:R-:W-:Y:S01]  /*16e70*/  BPT.TRAP 0x1 ;  /* 0x000000040000795c */ /* 0x000fe20000300000 */
.L_x_4012:
[----:B------:R-:W-:Y:S05]  /*16e80*/  BSYNC B0 ;  /* 0x0000000000007941 */ /* 0x000fea0003800000 */
.L_x_4011:
        /* <DEDUP_REMOVED lines=8> */
.L_x_4014:
[----:B------:R-:W-:Y:S05]  /*16f10*/  BSYNC B0 ;  /* 0x0000000000007941 */ /* 0x000fea0003800000 */
.L_x_4013:
        /* <DEDUP_REMOVED lines=141> */
[--C-:B------:R-:W-:Y:S01]  /*177f0*/  IMAD.MOV.U32 R21, RZ, RZ, R7.reuse ;  /* 0x000000ffff157224 */ /* 0x100fe200078e0007 */
[----:B------:R-:W-:Y:S02]  /*17800*/  R2UR UR4, R8 ;  /* 0x00000000080472ca */ /* 0x000fe400000e0000 */
[----:B------:R-:W-:Y:S02]  /*17810*/  R2UR UR6, R20 ;  /* 0x00000000140672ca */ /* 0x000fe400000e0000 */
[----:B------:R-:W-:Y:S02]  /*17820*/  R2UR UR7, R21 ;  /* 0x00000000150772ca */ /* 0x000fe400000e0000 */
[----:B------:R-:W-:Y:S01]  /*17830*/  R2UR UR5, R9 ;  /* 0x00000000090572ca */ /* 0x000fe200000e0000 */
[----:B---3--:R-:W-:Y:S01]  /*17840*/  VIADD R14, R14, 0xc02 ;  /* 0x00000c020e0e7836 */ /* 0x008fe20000000000 */
[----:B------:R-:W-:Y:S01]  /*17850*/  IADD3 R8, R6, 0x902, RZ ;  /* 0x0000090206087810 */ /* 0x000fe20007ffe0ff */
[----:B------:R-:W-:Y:S01]  /*17860*/  IMAD.MOV.U32 R9, RZ, RZ, R7 ;  /* 0x000000ffff097224 */ /* 0x000fe200078e0007 */
[----:B------:R-:W-:-:S02]  /*17870*/  WARPGROUP.DEPBAR.LE gsb0, 0x0 ;  /* 0x00008000000079c5 */ /* 0x000fc40000010000 */
[----:B------:R-:W-:-:S07]  /*17880*/  WARPGROUP.ARRIVE ;  /* 0x00000000000079c5 */ /* 0x000fce0000000000 */
        /* <DEDUP_REMOVED lines=24> */
[----:B------:R-:W0:Y:S01]  /*17a10*/  S2R R72, SR_TID.X ;  /* 0x0000000000487919 */ /* 0x000e220000002100 */
[----:B------:R1:W-:Y:S04]  /*17a20*/  STL [R1+0x70], R5 ;  /* 0x0000700501007387 */ /* 0x0003e80000100800 */
[----:B------:R1:W-:Y:S01]  /*17a30*/  STL [R1+0x70], R5 ;  /* 0x0000700501007387 */ /* 0x0003e20000100800 */
[----:B------:R-:W-:-:S02]  /*17a40*/  WARPGROUP.DEPBAR.LE gsb0, 0x0 ;  /* 0x00008000000079c5 */ /* 0x000fc40000010000 */
        /* <DEDUP_REMOVED lines=27> */
.L_x_4017:
[----:B------:R-:W-:Y:S05]  /*17c00*/  BSYNC B0 ;  /* 0x0000000000007941 */ /* 0x000fea0003800000 */
.L_x_4016:
[----:B------:R-:W2:Y:S04]  /*17c10*/  LD.E.64 R6, desc[UR44][R18.64+0x20] ;  /* 0x0000202c12067980 */ /* 0x000ea8000c101b00 */
[----:B------:R-:W3:Y:S01]  /*17c20*/  LD.E R9, desc[UR44][R18.64+0xc] ;  /* 0x00000c2c12097980 */ /* 0x000ee2000c101900 */
[----:B--2---:R-:W-:-:S05]  /*17c30*/  MOV R7, R6 ;  /* 0x0000000600077202 */ /* 0x004fca0000000f00 */
[----:B-----5:R-:W-:-:S05]  /*17c40*/  IMAD R8, R8, 0x8, R7 ;  /* 0x0000000808087824 */ /* 0x020fca00078e0207 */
[----:B---3--:R-:W-:-:S04]  /*17c50*/  PRMT R8, R9, 0x654, R8 ;  /* 0x0000065409087816 */ /* 0x008fc80000000008 */
[----:B------:R0:W-:Y:S01]  /*17c60*/  SYNCS.ARRIVE.TRANS64.RED.A1T0 RZ, [R8+URZ], RZ ;  /* 0x000000ff08ff79a7 */ /* 0x0001e2000810043f */
[----:B------:R-:W2:Y:S04]  /*17c70*/  LDL.64 R6, [R1+0x150] ;  /* 0x0001500001067983 */ /* 0x000ea80000100a00 */
[----:B--2---:R-:W2:Y:S04]  /*17c80*/  LD.E R12, desc[UR44][R6.64] ;  /* 0x0000002c060c7980 */ /* 0x004ea8000c101900 */
[----:B------:R-:W3:Y:S01]  /*17c90*/  LD.E.64 R6, desc[UR44][R16.64+0x210] ;  /* 0x0002102c10067980 */ /* 0x000ee2000c101b00 */
[----:B------:R-:W-:-:S04]  /*17ca0*/  UIADD3 UR4, UP0, UR37, 0x210, URZ ;  /* 0x0000021025047890 */ /* 0x000fc8000ff1e03f */
[----:B------:R-:W-:Y:S02]  /*17cb0*/  ULOP3.LUT UR4, UR4, 0x4, URZ, 0xfc, !UPT ;  /* 0x0000000404047892 */ /* 0x000fe4000f8efc3f */
[----:B------:R-:W-:Y:S01]  /*17cc0*/  UIADD3.X UR5, URZ, UR36, URZ, UP0, !UPT ;  /* 0x000000243f057290 */ /* 0x000fe200087fe43f */
[-C--:B--2---:R-:W-:Y:S01]  /*17cd0*/  FMUL.FTZ R11, R24, R12.reuse ;  /* 0x0000000c180b7220 */ /* 0x084fe20000410000 */
        /* <DEDUP_REMOVED lines=13> */
[----:B------:R-:W1:Y:S01]  /*17db0*/  MUFU.TANH R10, R10 ;  /* 0x0000000a000a7308 */ /* 0x000e620000002400 */
        /* <DEDUP_REMOVED lines=8> */
[----:B---3--:R-:W-:Y:S01]  /*17e40*/  FMNMX.FTZ R13, R11, R6, !PT ;  /* 0x000000060b0d7209 */ /* 0x008fe20007810000 */
[-C--:B------:R-:W-:Y:S01]  /*17e50*/  FMUL.FTZ R47, R49, R12.reuse ;  /* 0x0000000c312f7220 */ /* 0x080fe20000410000 */
[-C--:B0-----:R-:W-:Y:S01]  /*17e60*/  FMUL.FTZ R8, R26, R12.reuse ;  /* 0x0000000c1a087220 */ /* 0x081fe20000410000 */
        /* <DEDUP_REMOVED lines=27> */
[----:B------:R-:W-:Y:S01]  /*18020*/  FMUL.FTZ R63, R71, R12 ;  /* 0x0000000c473f7220 */ /* 0x000fe20000410000 */
        /* <DEDUP_REMOVED lines=39> */
[----:B--2---:R-:W-:Y:S01]  /*182a0*/  FMNMX.FTZ R13, R19, R52, !PT ;  /* 0x00000034130d7209 */ /* 0x004fe20007810000 */
[-C--:B------:R-:W-:Y:S01]  /*182b0*/  FMUL.FTZ R52, R59, R12.reuse ;  /* 0x0000000c3b347220 */ /* 0x080fe20000410000 */
[----:B------:R-:W-:-:S05]  /*182c0*/  FMUL.FTZ R59, R66, R12 ;  /* 0x0000000c423b7220 */ /* 0x000fca0000410000 */
        /* <DEDUP_REMOVED lines=12> */
[----:B------:R-:W-:-:S06]  /*18390*/  FMUL.FTZ R54, R62, R12 ;  /* 0x0000000c3e367220 */ /* 0x000fcc0000410000 */
[----:B------:R-:W2:Y:S01]  /*183a0*/  MUFU.TANH R64, R64 ;  /* 0x0000004000407308 */ /* 0x000ea20000002400 */
[----:B0-----:R-:W-:-:S07]  /*183b0*/  FMNMX.FTZ R25, R60, R25, !PT ;  /* 0x000000193c197209 */ /* 0x001fce0007810000 */
[----:B------:R-:W0:Y:S01]  /*183c0*/  MUFU.TANH R38, R38 ;  /* 0x0000002600267308 */ /* 0x000e220000002400 */
[----:B-1----:R-:W-:-:S07]  /*183d0*/  FMNMX.FTZ R13, R28, R13, !PT ;  /* 0x0000000d1c0d7209 */ /* 0x002fce0007810000 */
[----:B------:R-:W1:Y:S01]  /*183e0*/  MUFU.TANH R39, R39 ;  /* 0x0000002700277308 */ /* 0x000e620000002400 */
[----:B--2---:R-:W-:-:S05]  /*183f0*/  FMNMX.FTZ R25, R64, R25, !PT ;  /* 0x0000001940197209 */ /* 0x004fca0007810000 */
[----:B------:R-:W2:Y:S02]  /*18400*/  SHFL.BFLY PT, R68, R25, 0x2, 0x1f ;  /* 0x0c401f0019447f89 */ /* 0x000ea400000e0000 */
[----:B------:R-:W3:Y:S01]  /*18410*/  MUFU.TANH R40, R40 ;  /* 0x0000002800287308 */ /* 0x000ee20000002400 */
[----:B0-----:R-:W-:Y:S01]  /*18420*/  FMNMX.FTZ R62, R38, R13, !PT ;  /* 0x0000000d263e7209 */ /* 0x001fe20007810000 */
[----:B------:R-:W-:Y:S06]  /*18430*/  ST.E desc[UR44][R16.64+0x210], R25 ;  /* 0x0002101910007985 */ /* 0x000fec000c10192c */
[----:B------:R-:W0:Y:S01]  /*18440*/  MUFU.TANH R42, R42 ;  /* 0x0000002a002a7308 */ /* 0x000e220000002400 */
[----:B-1----:R-:W-:-:S07]  /*18450*/  FMNMX.FTZ R13, R39, R62, !PT ;  /* 0x0000003e270d7209 */ /* 0x002fce0007810000 */
[----:B------:R-:W1:Y:S01]  /*18460*/  MUFU.TANH R41, R41 ;  /* 0x0000002900297308 */ /* 0x000e620000002400 */
[----:B---3--:R-:W-:Y:S02]  /*18470*/  FMNMX.FTZ R13, R40, R13, !PT ;  /* 0x0000000d280d7209 */ /* 0x008fe40007810000 */
[----:B--2---:R-:W-:-:S05]  /*18480*/  FMNMX.FTZ R68, R25, R68, !PT ;  /* 0x0000004419447209 */ /* 0x004fca0007810000 */
[----:B------:R-:W2:Y:S01]  /*18490*/  MUFU.TANH R43, R43 ;  /* 0x0000002b002b7308 */ /* 0x000ea20000002400 */
[----:B0-----:R-:W-:Y:S01]  /*184a0*/  FMNMX.FTZ R62, R42, R13, !PT ;  /* 0x0000000d2a3e7209 */ /* 0x001fe20007810000 */
[----:B------:R-:W0:Y:S06]  /*184b0*/  SHFL.BFLY PT, R33, R68, 0x1, 0x1f ;  /* 0x0c201f0044217f89 */ /* 0x000e2c00000e0000 */
[----:B------:R-:W3:Y:S01]  /*184c0*/  MUFU.TANH R44, R44 ;  /* 0x0000002c002c7308 */ /* 0x000ee20000002400 */
[----:B-1----:R-:W-:-:S07]  /*184d0*/  FMNMX.FTZ R62, R41, R62, !PT ;  /* 0x0000003e293e7209 */ /* 0x002fce0007810000 */
[----:B------:R-:W1:Y:S01]  /*184e0*/  MUFU.TANH R45, R45 ;  /* 0x0000002d002d7308 */ /* 0x000e620000002400 */
[----:B--2---:R-:W-:Y:S01]  /*184f0*/  FMNMX.FTZ R13, R43, R62, !PT ;  /* 0x0000003e2b0d7209 */ /* 0x004fe20007810000 */
[----:B------:R-:W-:-:S06]  /*18500*/  FMUL.FTZ R62, R70, R12 ;  /* 0x0000000c463e7220 */ /* 0x000fcc0000410000 */
[----:B------:R-:W2:Y:S01]  /*18510*/  MUFU.TANH R52, R52 ;  /* 0x0000003400347308 */ /* 0x000ea20000002400 */
[----:B---3--:R-:W-:Y:S02]  /*18520*/  FMNMX.FTZ R66, R44, R13, !PT ;  /* 0x0000000d2c427209 */ /* 0x008fe40007810000 */
[----:B0-----:R-:W-:-:S05]  /*18530*/  FMNMX.FTZ R33, R68, R33, !PT ;  /* 0x0000002144217209 */ /* 0x001fca0007810000 */
        /* <DEDUP_REMOVED lines=11> */
[----:B0-----:R-:W-:Y:S01]  /*185f0*/  FMNMX.FTZ R13, R61, R12, !PT ;  /* 0x0000000c3d0d7209 */ /* 0x001fe20007810000 */
[----:B------:R-:W-:-:S03]  /*18600*/  IMAD.U32 R12, RZ, RZ, UR4 ;  /* 0x00000004ff0c7e24 */ /* 0x000fc6000f8e00ff */
[----:B-1----:R-:W-:Y:S01]  /*18610*/  FMNMX.FTZ R66, R62, R13, !PT ;  /* 0x0000000d3e427209 */ /* 0x002fe20007810000 */
[----:B------:R-:W-:-:S03]  /*18620*/  IMAD.U32 R13, RZ, RZ, UR5 ;  /* 0x00000005ff0d7e24 */ /* 0x000fc6000f8e00ff */
[----:B--2---:R-:W-:-:S05]  /*18630*/  FMNMX.FTZ R31, R63, R66, !PT ;  /* 0x000000423f1f7209 */ /* 0x004fca0007810000 */
        /* <DEDUP_REMOVED lines=11> */
[----:B------:R-:W4:Y:S04]  /*186f0*/  LD.E R68, desc[UR44][R16.64+0x224] ;  /* 0x0002242c10447980 */ /* 0x000f28000c101900 */
[----:B------:R-:W4:Y:S01]  /*18700*/  LD.E R66, desc[UR44][R16.64+0x240] ;  /* 0x0002402c10427980 */ /* 0x000f22000c101900 */
[----:B------:R-:W-:Y:S01]  /*18710*/  FADD.FTZ R74, R7, -R70 ;  /* 0x80000046074a7221 */ /* 0x000fe20000010000 */
[----:B------:R-:W-:-:S04]  /*18720*/  UIADD3 UR4, UP0, UR37, 0x240, URZ ;  /* 0x0000024025047890 */ /* 0x000fc8000ff1e03f */
[----:B------:R-:W-:Y:S02]  /*18730*/  ULOP3.LUT UR6, UR4, 0x4, URZ, 0xfc, !UPT ;  /* 0x0000000404067892 */ /* 0x000fe4000f8efc3f */
[----:B------:R-:W-:Y:S01]  /*18740*/  UIADD3.X UR5, URZ, UR36, URZ, UP0, !UPT ;  /* 0x000000243f057290 */ /* 0x000fe200087fe43f */
[----:B--2---:R-:W-:-:S04]  /*18750*/  FADD.FTZ R6, R6, -R69 ;  /* 0x8000004506067221 */ /* 0x004fc80000010000 */
[-C--:B---3--:R-:W-:Y:S01]  /*18760*/  FMUL.FTZ R6, R6, R65.reuse ;  /* 0x0000004106067220 */ /* 0x088fe20000410000 */
[----:B0-----:R-:W-:-:S03]  /*18770*/  FMUL.FTZ R12, R69, R65 ;  /* 0x00000041450c7220 */ /* 0x001fc60000410000 */
[----:B------:R0:W-:Y:S01]  /*18780*/  MUFU.EX2 R7, R6 ;  /* 0x0000000600077308 */ /* 0x0001e20000000800 */
[-CC-:B------:R-:W-:Y:S01]  /*18790*/  FFMA.FTZ R160, R11, R65.reuse, -R12.reuse ;  /* 0x000000410ba07223 */ /* 0x180fe2000001080c */
[-CC-:B------:R-:W-:Y:S01]  /*187a0*/  FFMA.FTZ R176, R36, R65.reuse, -R12.reuse ;  /* 0x0000004124b07223 */ /* 0x180fe2000001080c */
[----:B------:R-:W-:Y:S01]  /*187b0*/  FMUL.FTZ R25, R65, R74 ;  /* 0x0000004a41197220 */ /* 0x000fe20000410000 */
[-C--:B0-----:R-:W-:Y:S01]  /*187c0*/  FMUL.FTZ R6, R70, R65.reuse ;  /* 0x0000004146067220 */ /* 0x081fe20000410000 */
[----:B------:R-:W-:-:S03]  /*187d0*/  FFMA.FTZ R37, R10, R65, -R12 ;  /* 0x000000410a257223 */ /* 0x000fc6000001080c */
[-CC-:B------:R-:W-:Y:S01]  /*187e0*/  FFMA.FTZ R36, R8, R65.reuse, -R6.reuse ;  /* 0x0000004108247223 */ /* 0x180fe20000010806 */
[-C--:B------:R-:W-:Y:S01]  /*187f0*/  FFMA.FTZ R161, R9, R65.reuse, -R6 ;  /* 0x0000004109a17223 */ /* 0x080fe20000010806 */
[----:B------:R-:W4:Y:S01]  /*18800*/  MUFU.EX2 R160, R160 ;  /* 0x000000a000a07308 */ /* 0x000f220000000800 */
[-CC-:B------:R-:W-:Y:S01]  /*18810*/  FFMA.FTZ R168, R29, R65.reuse, -R12.reuse ;  /* 0x000000411da87223 */ /* 0x180fe2000001080c */
[-CC-:B------:R-:W-:Y:S01]  /*18820*/  FFMA.FTZ R35, R15, R65.reuse, -R12.reuse ;  /* 0x000000410f237223 */ /* 0x180fe2000001080c */
[-C--:B------:R-:W-:Y:S01]  /*18830*/  FFMA.FTZ R29, R34, R65.reuse, -R12 ;  /* 0x00000041221d7223 */ /* 0x080fe2000001080c */
[----:B------:R-:W-:-:S04]  /*18840*/  FFMA.FTZ R34, R14, R65, -R6 ;  /* 0x000000410e227223 */ /* 0x000fc80000010806 */
[----:B------:R-:W-:Y:S01]  /*18850*/  MUFU.EX2 R25, R25 ;  /* 0x0000001900197308 */ /* 0x000fe20000000800 */
[-C--:B------:R-:W-:Y:S01]  /*18860*/  FFMA.FTZ R162, R20, R65.reuse, -R12 ;  /* 0x0000004114a27223 */ /* 0x080fe2000001080c */
[----:B------:R-:W-:-:S06]  /*18870*/  FFMA.FTZ R163, R18, R65, -R6 ;  /* 0x0000004112a37223 */ /* 0x000fcc0000010806 */
[----:B------:R-:W0:Y:S01]  /*18880*/  MUFU.EX2 R36, R36 ;  /* 0x0000002400247308 */ /* 0x000e220000000800 */
[----:B------:R-:W-:-:S07]  /*18890*/  FFMA.FTZ R170, R32, R65, -R12 ;  /* 0x0000004120aa7223 */ /* 0x000fce000001080c */
[----:B------:R-:W1:Y:S01]  /*188a0*/  MUFU.EX2 R37, R37 ;  /* 0x0000002500257308 */ /* 0x000e620000000800 */
[-C--:B------:R-:W-:Y:S01]  /*188b0*/  FFMA.FTZ R33, R21, R65.reuse, -R12 ;  /* 0x0000004115217223 */ /* 0x080fe2000001080c */
[----:B------:R-:W-:-:S06]  /*188c0*/  FFMA.FTZ R32, R19, R65, -R6 ;  /* 0x0000004113207223 */ /* 0x000fcc0000010806 */
[----:B------:R-:W2:Y:S01]  /*188d0*/  MUFU.EX2 R161, R161 ;  /* 0x000000a100a17308 */ /* 0x000ea20000000800 */
[----:B------:R-:W-:-:S07]  /*188e0*/  FFMA.FTZ R169, R24, R65, -R6 ;  /* 0x0000004118a97223 */ /* 0x000fce0000010806 */
[----:B------:R-:W3:Y:S08]  /*188f0*/  MUFU.EX2 R35, R35 ;  /* 0x0000002300237308 */ /* 0x000ef00000000800 */
[----:B------:R-:W3:Y:S01]  /*18900*/  MUFU.EX2 R34, R34 ;  /* 0x0000002200227308 */ /* 0x000ee20000000800 */
[----:B----4-:R-:W-:Y:S01]  /*18910*/  FFMA.FTZ R8, R7, R67, R160 ;  /* 0x0000004307087223 */ /* 0x010fe200000100a0 */
[----:B------:R-:W-:Y:S01]  /*18920*/  FFMA.FTZ R31, R30, R65, -R12 ;  /* 0x000000411e1f7223 */ /* 0x000fe2000001080c */
[----:B0-----:R-:W-:-:S05]  /*18930*/  FFMA.FTZ R68, R25, R68, R36 ;  /* 0x0000004419447223 */ /* 0x001fca0000010024 */
        /* <DEDUP_REMOVED lines=21> */
[-C--:B------:R-:W-:Y:S01]  /*18a90*/  FFMA.FTZ R15, R72, R65.reuse, -R12 ;  /* 0x00000041480f7223 */ /* 0x080fe2000001080c */
[----:B------:R-:W-:-:S06]  /*18aa0*/  FFMA.FTZ R179, R39, R65, -R6 ;  /* 0x0000004127b37223 */ /* 0x000fcc0000010806 */
[----:B------:R-:W2:Y:S01]  /*18ab0*/  MUFU.EX2 R171, R171 ;  /* 0x000000ab00ab7308 */ /* 0x000ea20000000800 */
[----:B---3--:R-:W-:Y:S01]  /*18ac0*/  FADD.FTZ R10, R168, R11 ;  /* 0x0000000ba80a7221 */ /* 0x008fe20000010000 */
[----:B------:R-:W-:-:S06]  /*18ad0*/  FADD.FTZ R9, R169, R8 ;  /* 0x00000008a9097221 */ /* 0x000fcc0000010000 */
[----:B------:R-:W3:Y:S01]  /*18ae0*/  MUFU.EX2 R29, R29 ;  /* 0x0000001d001d7308 */ /* 0x000ee20000000800 */
[-C--:B------:R-:W-:Y:S01]  /*18af0*/  FFMA.FTZ R178, R73, R65.reuse, -R12 ;  /* 0x0000004149b27223 */ /* 0x080fe2000001080c */
[----:B------:R-:W-:-:S06]  /*18b00*/  FFMA.FTZ R14, R40, R65, -R6 ;  /* 0x00000041280e7223 */ /* 0x000fcc0000010806 */
[----:B------:R-:W3:Y:S01]  /*18b10*/  MUFU.EX2 R28, R28 ;  /* 0x0000001c001c7308 */ /* 0x000ee20000000800 */
[----:B0-----:R-:W-:Y:S01]  /*18b20*/  FADD.FTZ R11, R31, R10 ;  /* 0x0000000a1f0b7221 */ /* 0x001fe20000010000 */
[----:B----4-:R-:W-:-:S06]  /*18b30*/  FADD.FTZ R8, R30, R9 ;  /* 0x000000091e087221 */ /* 0x010fcc0000010000 */
[----:B------:R-:W0:Y:S01]  /*18b40*/  MUFU.EX2 R176, R176 ;  /* 0x000000b000b07308 */ /* 0x000e220000000800 */
[-C--:B------:R-:W-:Y:S01]  /*18b50*/  FFMA.FTZ R225, R46, R65.reuse, -R12 ;  /* 0x000000412ee17223 */ /* 0x080fe2000001080c */
[----:B------:R-:W-:-:S06]  /*18b60*/  FFMA.FTZ R223, R42, R65, -R6 ;  /* 0x000000412adf7223 */ /* 0x000fcc0000010806 */
        /* <DEDUP_REMOVED lines=82> */
[----:B--2---:R-:W-:Y:S01]  /*19090*/  FADD.FTZ R8, R18, R11 ;  /* 0x0000000b12087221 */ /* 0x004fe20000010000 */
[----:B------:R-:W-:Y:S01]  /*190a0*/  FMUL.FTZ R27, R7, R66 ;  /* 0x00000042071b7220 */ /* 0x000fe20000410000 */
[----:B------:R-:W-:Y:S02]  /*190b0*/  IMAD.U32 R10, RZ, RZ, UR6 ;  /* 0x00000006ff0a7e24 */ /* 0x000fe4000f8e00ff */
[----:B---3--:R-:W-:Y:S01]  /*190c0*/  FADD.FTZ R9, R21, R6 ;  /* 0x0000000615097221 */ /* 0x008fe20000010000 */
[----:B------:R-:W-:Y:S01]  /*190d0*/  IMAD.U32 R11, RZ, RZ, UR5 ;  /* 0x00000005ff0b7e24 */ /* 0x000fe2000f8e00ff */
[----:B------:R-:W-:Y:S01]  /*190e0*/  ST.E desc[UR44][R16.64+0x240], R27 ;  /* 0x0002401b10007985 */ /* 0x000fe2000c10192c */
[----:B------:R-:W-:-:S03]  /*190f0*/  FADD.FTZ R13, R19, R8 ;  /* 0x00000008130d7221 */ /* 0x000fc60000010000 */
[----:B------:R-:W-:Y:S04]  /*19100*/  ST.E desc[UR44][R16.64+0x220], R9 ;  /* 0x0002200910007985 */ /* 0x000fe8000c10192c */
[----:B------:R0:W-:Y:S04]  /*19110*/  ST.E desc[UR44][R16.64+0x224], R13 ;  /* 0x0002240d10007985 */ /* 0x0001e8000c10192c */
[----:B------:R-:W2:Y:S02]  /*19120*/  LD.E R6, desc[UR44][R10.64] ;  /* 0x0000002c0a067980 */ /* 0x000ea4000c101900 */
[----:B--2---:R-:W-:-:S05]  /*19130*/  FMUL.FTZ R39, R7, R6 ;  /* 0x0000000607277220 */ /* 0x004fca0000410000 */
[----:B------:R1:W-:Y:S04]  /*19140*/  ST.E desc[UR44][R10.64], R39 ;  /* 0x000000270a007985 */ /* 0x0003e8000c10192c */
[----:B------:R-:W0:Y:S04]  /*19150*/  LD.E R148, desc[UR44][R16.64+0x250] ;  /* 0x0002502c10947980 */ /* 0x000e28000c101900 */
[----:B------:R-:W2:Y:S04]  /*19160*/  LD.E R150, desc[UR44][R16.64+0x434] ;  /* 0x0004342c10967980 */ /* 0x000ea8000c101900 */
[----:B------:R-:W3:Y:S04]  /*19170*/  LD.E R146, desc[UR44][R16.64+0x254] ;  /* 0x0002542c10927980 */ /* 0x000ee8000c101900 */
[----:B------:R-:W1:Y:S04]  /*19180*/  LD.E R144, desc[UR44][R16.64+0x260] ;  /* 0x0002602c10907980 */ /* 0x000e68000c101900 */
        /* <DEDUP_REMOVED lines=62> */
[----:B---3--:R-:W-:-:S03]  /*19570*/  FMUL.FTZ R27, R7, R146 ;  /* 0x00000092071b7220 */ /* 0x008fc60000410000 */
[----:B------:R2:W-:Y:S01]  /*19580*/  ST.E desc[UR44][R16.64+0x434], R9 ;  /* 0x0004340910007985 */ /* 0x0005e2000c10192c */
[C---:B-1----:R-:W-:Y:S01]  /*19590*/  FMUL.FTZ R39, R7.reuse, R144 ;  /* 0x0000009007277220 */ /* 0x042fe20000410000 */
[C---:B----4-:R-:W-:Y:S01]  /*195a0*/  FMUL.FTZ R41, R7.reuse, R142 ;  /* 0x0000008e07297220 */ /* 0x050fe20000410000 */
[C---:B------:R-:W-:Y:S01]  /*195b0*/  FMUL.FTZ R43, R7.reuse, R128 ;  /* 0x00000080072b7220 */ /* 0x040fe20000410000 */
[C---:B0-----:R-:W-:Y:S01]  /*195c0*/  FMUL.FTZ R13, R7.reuse, R134 ;  /* 0x00000086070d7220 */ /* 0x041fe20000410000 */
[C---:B--2---:R-:W-:Y:S01]  /*195d0*/  FMUL.FTZ R9, R7.reuse, R136 ;  /* 0x0000008807097220 */ /* 0x044fe20000410000 */
        /* <DEDUP_REMOVED lines=29> */
[C---:B-1----:R-:W-:Y:S01]  /*197b0*/  FMUL.FTZ R41, R7.reuse, R112 ;  /* 0x0000007007297220 */ /* 0x042fe20000410000 */
[C---:B--2---:R-:W-:Y:S01]  /*197c0*/  FMUL.FTZ R43, R7.reuse, R106 ;  /* 0x0000006a072b7220 */ /* 0x044fe20000410000 */
[C---:B---3--:R-:W-:Y:S01]  /*197d0*/  FMUL.FTZ R13, R7.reuse, R102 ;  /* 0x00000066070d7220 */ /* 0x048fe20000410000 */
[C---:B0-----:R-:W-:Y:S01]  /*197e0*/  FMUL.FTZ R9, R7.reuse, R104 ;  /* 0x0000006807097220 */ /* 0x041fe20000410000 */
        /* <DEDUP_REMOVED lines=54> */
[----:B------:R0:W-:Y:S01]  /*19b50*/  ST.E desc[UR44][R16.64+0x3a4], R27 ;  /* 0x0003a41b10007985 */ /* 0x0001e2000c10192c */
[----:B------:R-:W-:-:S03]  /*19b60*/  FMUL.FTZ R51, R7, R12 ;  /* 0x0000000c07337220 */ /* 0x000fc60000410000 */
        /* <DEDUP_REMOVED lines=15> */
[----:B------:R-:W-:Y:S02]  /*19c60*/  IMAD.U32 R8, RZ, RZ, UR6 ;  /* 0x00000006ff087e24 */ /* 0x000fe4000f8e00ff */
[----:B---3--:R-:W-:Y:S01]  /*19c70*/  FMUL.FTZ R13, R7, R24 ;  /* 0x00000018070d7220 */ /* 0x008fe20000410000 */
[----:B0-----:R-:W-:Y:S01]  /*19c80*/  IMAD.U32 R9, RZ, RZ, UR5 ;  /* 0x00000005ff097e24 */ /* 0x001fe2000f8e00ff */
[----:B------:R0:W-:Y:S04]  /*19c90*/  ST.E desc[UR44][R16.64+0x3f0], R27 ;  /* 0x0003f01b10007985 */ /* 0x0001e8000c10192c */
        /* <DEDUP_REMOVED lines=8> */
[----:B------:R-:W0:Y:S01]  /*19d20*/  LD.E R12, desc[UR44][R8.64] ;  /* 0x0000002c080c7980 */ /* 0x000e22000c101900 */
[----:B------:R-:W-:Y:S01]  /*19d30*/  ULOP3.LUT UR4, UR4, 0xc, URZ, 0xfc, !UPT ;  /* 0x0000000c04047892 */ /* 0x000fe2000f8efc3f */
[----:B------:R-:W-:-:S05]  /*19d40*/  IMAD.U32 R7, RZ, RZ, UR5 ;  /* 0x00000005ff077e24 */ /* 0x000fca000f8e00ff */
[----:B------:R-:W-:Y:S02]  /*19d50*/  IMAD.U32 R6, RZ, RZ, UR4 ;  /* 0x00000004ff067e24 */ /* 0x000fe4000f8e00ff */
[----:B0-----:R-:W-:-:S05]  /*19d60*/  FMUL.FTZ R27, R25, R12 ;  /* 0x0000000c191b7220 */ /* 0x001fca0000410000 */
[----:B------:R0:W-:Y:S04]  /*19d70*/  ST.E desc[UR44][R8.64], R27 ;  /* 0x0000001b08007985 */ /* 0x0001e8000c10192c */
[----:B------:R-:W1:Y:S02]  /*19d80*/  LD.E R12, desc[UR44][R6.64] ;  /* 0x0000002c060c7980 */ /* 0x000e64000c101900 */
[----:B-1----:R-:W-:-:S05]  /*19d90*/  FMUL.FTZ R13, R25, R12 ;  /* 0x0000000c190d7220 */ /* 0x002fca0000410000 */
[----:B------:R1:W-:Y:S04]  /*19da0*/  ST.E desc[UR44][R6.64], R13 ;  /* 0x0000000d06007985 */ /* 0x0003e8000c10192c */
        /* <DEDUP_REMOVED lines=60> */
[----:B-1----:R-:W2:Y:S04]  /*1a170*/  LD.E R13, desc[UR44][R16.64+0x42c] ;  /* 0x00042c2c100d7980 */ /* 0x002ea8000c101900 */
[----:B------:R-:W2:Y:S01]  /*1a180*/  LD.E R24, desc[UR44][R16.64+0x438] ;  /* 0x0004382c10187980 */ /* 0x000ea2000c101900 */
[C---:B---3--:R-:W-:Y:S01]  /*1a190*/  FMUL.FTZ R93, R25.reuse, R93 ;  /* 0x0000005d195d7220 */ /* 0x048fe20000410000 */
[C---:B----4-:R-:W-:Y:S01]  /*1a1a0*/  FMUL.FTZ R91, R25.reuse, R91 ;  /* 0x0000005b195b7220 */ /* 0x050fe20000410000 */
        /* <DEDUP_REMOVED lines=75> */
[C---:B------:R-:W-:Y:S01]  /*1a660*/  FMUL.FTZ R55, R25.reuse, R42 ;  /* 0x0000002a19377220 */ /* 0x040fe20000410000 */
[C---:B------:R-:W-:Y:S01]  /*1a670*/  FMUL.FTZ R61, R25.reuse, R44 ;  /* 0x0000002c193d7220 */ /* 0x040fe20000410000 */
[C---:B------:R-:W-:Y:S01]  /*1a680*/  FMUL.FTZ R41, R25.reuse, R41 ;  /* 0x0000002919297220 */ /* 0x040fe20000410000 */
[C---:B------:R-:W-:Y:S01]  /*1a690*/  FMUL.FTZ R27, R25.reuse, R27 ;  /* 0x0000001b191b7220 */ /* 0x040fe20000410000 */
[C---:B---3--:R-:W-:Y:S01]  /*1a6a0*/  FMUL.FTZ R47, R25.reuse, R40 ;  /* 0x00000028192f7220 */ /* 0x048fe20000410000 */
[C---:B------:R-:W-:Y:S01]  /*1a6b0*/  FMUL.FTZ R39, R25.reuse, R39 ;  /* 0x0000002719277220 */ /* 0x040fe20000410000 */
[C---:B-1----:R-:W-:Y:S01]  /*1a6c0*/  FMUL.FTZ R49, R25.reuse, R38 ;  /* 0x0000002619317220 */ /* 0x042fe20000410000 */
[----:B0-----:R-:W-:Y:S01]  /*1a6d0*/  FMUL.FTZ R43, R25, R26 ;  /* 0x0000001a192b7220 */ /* 0x001fe20000410000 */
        /* <DEDUP_REMOVED lines=49> */
[----:B------:R-:W3:Y:S04]  /*1a9f0*/  LD.E R43, desc[UR44][R6.64] ;  /* 0x0000002c062b7980 */ /* 0x000ee8000c101900 */
[----:B---3--:R3:W-:Y:S04]  /*1aa00*/  ST.E desc[UR44][R6.64], R43 ;  /* 0x0000002b06007985 */ /* 0x0087e8000c10192c */
[----:B------:R-:W4:Y:S04]  /*1aa10*/  LD.E R25, desc[UR44][R16.64+0x250] ;  /* 0x0002502c10197980 */ /* 0x000f28000c101900 */
        /* <DEDUP_REMOVED lines=76> */
[----:B------:R-:W-:Y:S04]  /*1aee0*/  ST.E desc[UR44][R16.64+0x258], R47 ;  /* 0x0002582f10007985 */ /* 0x000fe8000c10192c */
[----:B------:R1:W-:Y:S04]  /*1aef0*/  ST.E desc[UR44][R16.64+0x25c], R27 ;  /* 0x00025c1b10007985 */ /* 0x0003e8000c10192c */
[----:B------:R-:W-:Y:S04]  /*1af00*/  ST.E desc[UR44][R16.64+0x260], R49 ;  /* 0x0002603110007985 */ /* 0x000fe8000c10192c */
[----:B------:R-:W-:Y:S04]  /*1af10*/  ST.E desc[UR44][R16.64+0x264], R51 ;  /* 0x0002643310007985 */ /* 0x000fe8000c10192c */
[----:B------:R1:W-:Y:S04]  /*1af20*/  ST.E desc[UR44][R16.64+0x268], R39 ;  /* 0x0002682710007985 */ /* 0x0003e8000c10192c */
[----:B------:R-:W-:Y:S04]  /*1af30*/  ST.E desc[UR44][R16.64+0x26c], R53 ;  /* 0x00026c3510007985 */ /* 0x000fe8000c10192c */
[----:B--2---:R2:W-:Y:S04]  /*1af40*/  ST.E desc[UR44][R16.64+0x270], R41 ;  /* 0x0002702910007985 */ /* 0x0045e8000c10192c */
[----:B------:R-:W-:Y:S04]  /*1af50*/  ST.E desc[UR44][R16.64+0x274], R55 ;  /* 0x0002743710007985 */ /* 0x000fe8000c10192c */
[----:B---3--:R3:W-:Y:S04]  /*1af60*/  ST.E desc[UR44][R16.64+0x278], R43 ;  /* 0x0002782b10007985 */ /* 0x0087e8000c10192c */
[----:B------:R3:W-:Y:S04]  /*1af70*/  ST.E desc[UR44][R16.64+0x27c], R57 ;  /* 0x00027c3910007985 */ /* 0x0007e8000c10192c */
[----:B------:R3:W-:Y:S04]  /*1af80*/  ST.E desc[UR44][R16.64+0x280], R59 ;  /* 0x0002803b10007985 */ /* 0x0007e8000c10192c */
[----:B------:R3:W-:Y:S04]  /*1af90*/  ST.E desc[UR44][R16.64+0x284], R61 ;  /* 0x0002843d10007985 */ /* 0x0007e8000c10192c */
[----:B------:R3:W-:Y:S04]  /*1afa0*/  ST.E desc[UR44][R16.64+0x288], R63 ;  /* 0x0002883f10007985 */ /* 0x0007e8000c10192c */
[----:B------:R3:W-:Y:S04]  /*1afb0*/  ST.E desc[UR44][R16.64+0x28c], R65 ;  /* 0x00028c4110007985 */ /* 0x0007e8000c10192c */
[----:B0-----:R-:W4:Y:S04]  /*1afc0*/  LD.E R25, desc[UR44][R16.64+0x290] ;  /* 0x0002902c10197980 */ /* 0x001f28000c101900 */
[----:B-1----:R-:W4:Y:S04]  /*1afd0*/  LD.E R27, desc[UR44][R16.64+0x298] ;  /* 0x0002982c101b7980 */ /* 0x002f28000c101900 */
        /* <DEDUP_REMOVED lines=76> */
[----:B--2---:R2:W-:Y:S04]  /*1b4a0*/  ST.E desc[UR44][R16.64+0x2a8], R41 ;  /* 0x0002a82910007985 */ /* 0x0045e8000c10192c */
[----:B---3--:R3:W-:Y:S04]  /*1b4b0*/  ST.E desc[UR44][R16.64+0x2b0], R43 ;  /* 0x0002b02b10007985 */ /* 0x0087e8000c10192c */
        /* <DEDUP_REMOVED lines=77> */
[----:B0-----:R-:W3:Y:S01]  /*1b990*/  LDL R25, [R1+0x68] ;  /* 0x0000680001197983 */ /* 0x001ee20000100800 */
[----:B------:R-:W-:-:S02]  /*1b9a0*/  IMAD R12, R24, 0xc00, R12 ;  /* 0x00000c00180c7824 */ /* 0x000fc400078e020c */
[----:B-1----:R-:W-:Y:S01]  /*1b9b0*/  IMAD.MOV.U32 R27, RZ, RZ, R13 ;  /* 0x000000ffff1b7224 */ /* 0x002fe200078e000d */
[----:B------:R-:W-:Y:S01]  /*1b9c0*/  F2FP.F16.F32.PACK_AB R160, R37, R160 ;  /* 0x000000a025a0723e */ /* 0x000fe200000000ff */
[C---:B------:R-:W-:Y:S01]  /*1b9d0*/  VIADD R26, R12.reuse, 0x100 ;  /* 0x000001000c1a7836 */ /* 0x040fe20000000000 */
[----:B------:R-:W-:Y:S01]  /*1b9e0*/  IADD3 R24, R12, 0x80, RZ ;  /* 0x000000800c187810 */ /* 0x000fe20007ffe0ff */
[----:B------:R-:W3:Y:S01]  /*1b9f0*/  LD.E R37, desc[UR44][R16.64+0x274] ;  /* 0x0002742c10257980 */ /* 0x000ee2000c101900 */
[----:B------:R-:W-:Y:S02]  /*1ba00*/  R2UR UR15, R27 ;  /* 0x000000001b0f72ca */ /* 0x000fe400000e0000 */
[----:B------:R-:W-:Y:S01]  /*1ba10*/  R2UR UR10, R24 ;  /* 0x00000000180a72ca */ /* 0x000fe200000e0000 */
[----:B------:R-:W3:Y:S01]  /*1ba20*/  LD.E R38, desc[UR44][R16.64+0x278] ;  /* 0x0002782c10267980 */ /* 0x000ee2000c101900 */
[----:B------:R-:W-:Y:S02]  /*1ba30*/  R2UR UR14, R26 ;  /* 0x000000001a0e72ca */ /* 0x000fe400000e0000 */
[----:B------:R-:W-:Y:S01]  /*1ba40*/  F2FP.F16.F32.PACK_AB R161, R161, R36 ;  /* 0x00000024a1a1723e */ /* 0x000fe200000000ff */
[----:B------:R-:W3:Y:S01]  /*1ba50*/  LD.E R24, desc[UR44][R16.64+0x240] ;  /* 0x0002402c10187980 */ /* 0x000ee2000c101900 */
[----:B------:R-:W-:-:S02]  /*1ba60*/  F2FP.F16.F32.PACK_AB R162, R162, R35 ;  /* 0x00000023a2a2723e */ /* 0x000fc400000000ff */
[----:B------:R-:W-:Y:S01]  /*1ba70*/  F2FP.F16.F32.PACK_AB R163, R163, R34 ;  /* 0x00000022a3a3723e */ /* 0x000fe200000000ff */
[----:B------:R-:W3:Y:S01]  /*1ba80*/  LD.E R35, desc[UR44][R16.64+0x26c] ;  /* 0x00026c2c10237980 */ /* 0x000ee2000c101900 */
[----:B------:R-:W-:Y:S02]  /*1ba90*/  F2FP.F16.F32.PACK_AB R168, R168, R33 ;  /* 0x00000021a8a8723e */ /* 0x000fe400000000ff */
[----:B------:R-:W-:Y:S01]  /*1baa0*/  F2FP.F16.F32.PACK_AB R169, R169, R32 ;  /* 0x00000020a9a9723e */ /* 0x000fe200000000ff */
[----:B------:R-:W3:Y:S01]  /*1bab0*/  LD.E R33, desc[UR44][R16.64+0x264] ;  /* 0x0002642c10217980 */ /* 0x000ee2000c101900 */
[----:B------:R-:W-:Y:S02]  /*1bac0*/  F2FP.F16.F32.PACK_AB R170, R170, R31 ;  /* 0x0000001faaaa723e */ /* 0x000fe400000000ff */
[----:B------:R-:W-:Y:S01]  /*1bad0*/  F2FP.F16.F32.PACK_AB R171, R171, R30 ;  /* 0x0000001eabab723e */ /* 0x000fe200000000ff */
[----:B------:R-:W3:Y:S01]  /*1bae0*/  LD.E R31, desc[UR44][R16.64+0x25c] ;  /* 0x00025c2c101f7980 */ /* 0x000ee2000c101900 */
[----:B------:R-:W-:-:S02]  /*1baf0*/  F2FP.F16.F32.PACK_AB R176, R176, R29 ;  /* 0x0000001db0b0723e */ /* 0x000fc400000000ff */
[----:B------:R-:W-:Y:S01]  /*1bb00*/  F2FP.F16.F32.PACK_AB R177, R177, R28 ;  /* 0x0000001cb1b1723e */ /* 0x000fe200000000ff */
        /* <DEDUP_REMOVED lines=8> */
[----:B--2---:R-:W4:Y:S04]  /*1bb90*/  LD.E R41, desc[UR44][R16.64+0x284] ;  /* 0x0002842c10297980 */ /* 0x004f28000c101900 */
[----:B------:R-:W4:Y:S04]  /*1bba0*/  LD.E R42, desc[UR44][R16.64+0x288] ;  /* 0x0002882c102a7980 */ /* 0x000f28000c101900 */
[----:B---3--:R-:W4:Y:S04]  /*1bbb0*/  LD.E R43, desc[UR44][R16.64+0x28c] ;  /* 0x00028c2c102b7980 */ /* 0x008f28000c101900 */
        /* <DEDUP_REMOVED lines=57> */
[----:B------:R-:W-:Y:S01]  /*1bf50*/  ISETP.NE.U32.AND P0, PT, R25, RZ, PT ;  /* 0x000000ff1900720c */ /* 0x000fe20003f05070 */
[----:B------:R-:W-:-:S02]  /*1bf60*/  IMAD.MOV.U32 R25, RZ, RZ, R13 ;  /* 0x000000ffff197224 */ /* 0x000fc400078e000d */
[----:B------:R-:W4:Y:S03]  /*1bf70*/  LD.E R101, desc[UR44][R16.64+0x374] ;  /* 0x0003742c10657980 */ /* 0x000f26000c101900 */
        /* <DEDUP_REMOVED lines=56> */
[----:B------:R-:W-:Y:S01]  /*1c300*/  VOTEU.ANY UP0, P0 ;  /* 0x00000000003f7886 */ /* 0x000fe20000000100 */
[----:B----4-:R-:W-:-:S11]  /*1c310*/  WARPGROUP.ARRIVE ;  /* 0x00000000000079c5 */ /* 0x010fd60000000000 */
[----:B------:R-:W-:Y:S01]  /*1c320*/  HGMMA.64x256x16.F32 R24, R160, gdesc[UR4].tnspB, R24, UP0, gsb0 ;  /* 0x43e00004a0187df0 */ /* 0x000fe2000b800818 */
[----:B------:R-:W-:Y:S02]  /*1c330*/  F2FP.F16.F32.PACK_AB R178, R178, R15 ;  /* 0x0000000fb2b2723e */ /* 0x000fe400000000ff */
[----:B------:R-:W-:Y:S01]  /*1c340*/  F2FP.F16.F32.PACK_AB R179, R14, R179 ;  /* 0x000000b30eb3723e */ /* 0x000fe200000000ff */
        /* <DEDUP_REMOVED lines=816> */
[----:B--2---:R-:W-:Y:S04]  /*1f650*/  ST.E desc[UR44][R10.64], R15 ;  /* 0x0000000f0a007985 */ /* 0x004fe8000c10192c */
[----:B------:R-:W2:Y:S04]  /*1f660*/  LD.E R19, desc[UR44][R8.64] ;  /* 0x0000002c08137980 */ /* 0x000ea8000c101900 */
[----:B--2---:R1:W-:Y:S04]  /*1f670*/  ST.E desc[UR44][R8.64], R19 ;  /* 0x0000001308007985 */ /* 0x0043e8000c10192c */
[----:B------:R-:W2:Y:S04]  /*1f680*/  LD.E R21, desc[UR44][R6.64] ;  /* 0x0000002c06157980 */ /* 0x000ea8000c101900 */
[----:B--2---:R2:W-:Y:S04]  /*1f690*/  ST.E desc[UR44][R6.64], R21 ;  /* 0x0000001506007985 */ /* 0x0045e8000c10192c */
[----:B0-----:R-:W3:Y:S04]  /*1f6a0*/  LD.E R5, desc[UR44][R16.64+0x250] ;  /* 0x0002502c10057980 */ /* 0x001ee8000c101900 */
[----:B-1----:R-:W4:Y:S04]  /*1f6b0*/  LD.E R8, desc[UR44][R16.64+0x25c] ;  /* 0x00025c2c10087980 */ /* 0x002f28000c101900 */
[----:B--2---:R-:W2:Y:S04]  /*1f6c0*/  LD.E R6, desc[UR44][R16.64+0x254] ;  /* 0x0002542c10067980 */ /* 0x004ea8000c101900 */
        /* <DEDUP_REMOVED lines=121> */
[----:B---3--:R-:W-:Y:S04]  /*1fe60*/  ST.E desc[UR44][R16.64+0x250], R5 ;  /* 0x0002500510007985 */ /* 0x008fe8000c10192c */
[----:B--2---:R-:W-:Y:S04]  /*1fe70*/  ST.E desc[UR44][R16.64+0x254], R6 ;  /* 0x0002540610007985 */ /* 0x004fe8000c10192c */
        /* <DEDUP_REMOVED lines=130> */
.L_x_4019:
[----:B------:R-:W-:Y:S05]  /*206a0*/  BSYNC B0 ;  /* 0x0000000000007941 */ /* 0x000fea0003800000 */
.L_x_4018:
        /* <DEDUP_REMOVED lines=9> */
.L_x_4001:
[----:B------:R-:W-:-:S13]  /*20740*/  ISETP.GE.AND P0, PT, R0, R202, PT ;  /* 0x000000ca0000720c */ /* 0x000fda0003f06270 */
[----:B------:R-:W-:Y:S05]  /*20750*/  @!P0 BRA `(.L_x_4021) ;  /* 0x000000b000d08947 */ /* 0x000fea0003800000 */
[----:B------:R0:W5:Y:S02]  /*20760*/  LDL.64 R2, [R1+0x158] ;  /* 0x0001580001027983 */ /* 0x0001640000100a00 */
.L_x_4050:
        /* <DEDUP_REMOVED lines=21> */
.L_x_4023:
[----:B------:R-:W-:Y:S05]  /*208c0*/  BSYNC B0 ;  /* 0x0000000000007941 */ /* 0x000fea0003800000 */
.L_x_4022:
        /* <DEDUP_REMOVED lines=13> */
.L_x_4025:
[----:B------:R-:W-:Y:S05]  /*209a0*/  BSYNC B0 ;  /* 0x0000000000007941 */ /* 0x000fea0003800000 */
.L_x_4024:
        /* <DEDUP_REMOVED lines=8> */
.L_x_4027:
[----:B------:R-:W-:Y:S05]  /*20a30*/  BSYNC B0 ;  /* 0x0000000000007941 */ /* 0x000fea0003800000 */
.L_x_4026:
[----:B------:R-:W2:Y:S04]  /*20a40*/  LD.E R5, desc[UR44][R2.64] ;  /* 0x0000002c02057980 */ /* 0x000ea8000c101900 */
[----:B------:R-:W2:Y:S01]  /*20a50*/  LDL.64 R14, [R1+0x80] ;  /* 0x00008000010e7983 */ /* 0x000ea20000100a00 */
[----:B------:R-:W-:Y:S05]  /*20a60*/  WARPSYNC.ALL ;  /* 0x0000000000007948 */ /* 0x000fea0003800000 */
[----:B------:R3:W-:Y:S04]  /*20a70*/  STL [R1+0x60], RZ ;  /* 0x000060ff01007387 */ /* 0x0007e80000100800 */
[----:B------:R-:W4:Y:S01]  /*20a80*/  LD.E.64 R20, desc[UR44][R16.64+0x78] ;  /* 0x0000782c10147980 */ /* 0x000f22000c101b00 */
[----:B------:R-:W-:-:S05]  /*20a90*/  IMAD.MOV.U32 R4, RZ, RZ, 0x1 ;  /* 0x00000001ff047424 */ /* 0x000fca00078e00ff */
[----:B------:R3:W-:Y:S04]  /*20aa0*/  STL [R1+0x60], R4 ;  /* 0x0000600401007387 */ /* 0x0007e80000100800 */
[----:B-1---5:R-:W3:Y:S04]  /*20ab0*/  LD.E.64 R8, desc[UR44][R16.64+0x78] ;  /* 0x0000782c10087980 */ /* 0x022ee8000c101b00 */
        /* <DEDUP_REMOVED lines=12> */
[----:B------:R-:W-:Y:S01]  /*20b80*/  VIADD R20, R14, 0x2 ;  /* 0x000000020e147836 */ /* 0x000fe20000000000 */
[----:B---3--:R-:W-:Y:S01]  /*20b90*/  IADD3 R8, R8, 0x2, RZ ;  /* 0x0000000208087810 */ /* 0x008fe20007ffe0ff */
[----:B------:R-:W-:Y:S01]  /*20ba0*/  IMAD.MOV.U32 R21, RZ, RZ, R15 ;  /* 0x000000ffff157224 */ /* 0x000fe200078e000f */
[----:B------:R-:W-:Y:S02]  /*20bb0*/  R2UR UR5, R9 ;  /* 0x00000000090572ca */ /* 0x000fe400000e0000 */
[----:B------:R-:W-:Y:S02]  /*20bc0*/  R2UR UR6, R20 ;  /* 0x00000000140672ca */ /* 0x000fe400000e0000 */
[----:B------:R-:W-:Y:S02]  /*20bd0*/  R2UR UR7, R21 ;  /* 0x00000000150772ca */ /* 0x000fe400000e0000 */
[----:B------:R-:W-:Y:S01]  /*20be0*/  R2UR UR4, R8 ;  /* 0x00000000080472ca */ /* 0x000fe200000e0000 */
[----:B------:R-:W-:-:S02]  /*20bf0*/  WARPGROUP.DEPBAR.LE gsb0, 0x0 ;  /* 0x00008000000079c5 */ /* 0x000fc40000010000 */
        /* <DEDUP_REMOVED lines=31> */
.L_x_4030:
[----:B------:R-:W-:Y:S05]  /*20df0*/  BSYNC B0 ;  /* 0x0000000000007941 */ /* 0x000fea0003800000 */
.L_x_4029:
        /* <DEDUP_REMOVED lines=13> */
.L_x_4032:
[----:B------:R-:W-:Y:S05]  /*20ed0*/  BSYNC B0 ;  /* 0x0000000000007941 */ /* 0x000fea0003800000 */
.L_x_4031:
        /* <DEDUP_REMOVED lines=8> */
.L_x_4034:
[----:B------:R-:W-:Y:S05]  /*20f60*/  BSYNC B0 ;  /* 0x0000000000007941 */ /* 0x000fea0003800000 */
.L_x_4033:
        /* <DEDUP_REMOVED lines=177> */
[----:B------:R2:W-:Y:S01]  /*21a80*/  STL [R1+0x70], R4 ;  /* 0x0000700401007387 */ /* 0x0005e20000100800 */
[----:B------:R-:W-:-:S02]  /*21a90*/  WARPGROUP.DEPBAR.LE gsb0, 0x0 ;  /* 0x00008000000079c5 */ /* 0x000fc40000010000 */
[----:B------:R-:W-:-:S06]  /*21aa0*/  WARPGROUP.ARRIVE ;  /* 0x00000000000079c5 */ /* 0x000fcc0000000000 */
[----:B------:R-:W-:Y:S01]  /*21ab0*/  HGMMA.64x96x16.F32 R24, gdesc[UR4], R24, gsb0 ;  /* 0x01600000041879f0 */ /* 0x000fe20008000818 */
[----:B------:R2:W-:Y:S01]  /*21ac0*/  STL [R1+0x70], R4 ;  /* 0x0000700401007387 */ /* 0x0005e20000100800 */
[----:B-1----:R-:W-:-:S03]  /*21ad0*/  SHF.R.U32.HI R103, RZ, 0x7, R72 ;  /* 0x00000007ff677819 */ /* 0x002fc60000011648 */
        /* <DEDUP_REMOVED lines=16> */
[----:B------:R-:W3:Y:S04]  /*21be0*/  LD.E R6, desc[UR44][R18.64] ;  /* 0x0000002c12067980 */ /* 0x000ee8000c101900 */
[----:B------:R2:W5:Y:S01]  /*21bf0*/  LD.E R5, desc[UR44][R2.64] ;  /* 0x0000002c02057980 */ /* 0x000562000c101900 */
[----:B------:R-:W-:Y:S01]  /*21c00*/  BSSY B0, `(.L_x_4036) ;  /* 0x0000005000007945 */ /* 0x000fe20003800000 */
[----:B---3--:R-:W-:-:S04]  /*21c10*/  LOP3.LUT R6, R6, 0x1, RZ, 0xfc, !PT ;  /* 0x0000000106067812 */ /* 0x008fc800078efcff */
[----:B------:R-:W-:-:S13]  /*21c20*/  ISETP.NE.AND P0, PT, R6, 0x3, PT ;  /* 0x000000030600780c */ /* 0x000fda0003f05270 */
[----:B--2---:R-:W-:Y:S05]  /*21c30*/  @!P0 BRA `(.L_x_4037) ;  /* 0x0000000000048947 */ /* 0x004fea0003800000 */
[----:B------:R-:W-:Y:S01]  /*21c40*/  BPT.TRAP 0x1 ;  /* 0x000000040000795c */ /* 0x000fe20000300000 */
.L_x_4037:
[----:B------:R-:W-:Y:S05]  /*21c50*/  BSYNC B0 ;  /* 0x0000000000007941 */ /* 0x000fea0003800000 */
.L_x_4036:
        /* <DEDUP_REMOVED lines=9> */
[----:B------:R-:W4:Y:S04]  /*21cf0*/  LDL R72, [R1+0x148] ;  /* 0x0001480001487983 */ /* 0x000f280000100800 */
[----:B------:R-:W3:Y:S04]  /*21d00*/  LDL.128 R12, [R1+0x130] ;  /* 0x00013000010c7983 */ /* 0x000ee80000100c00 */
[----:B------:R-:W4:Y:S04]  /*21d10*/  LDL.128 R8, [R1+0x120] ;  /* 0x0001200001087983 */ /* 0x000f280000100c00 */
[----:B--2---:R-:W2:Y:S04]  /*21d20*/  LD.E R20, desc[UR44][R6.64] ;  /* 0x0000002c06147980 */ /* 0x004ea8000c101900 */
[----:B------:R-:W4:Y:S01]  /*21d30*/  LDL.64 R6, [R1+0x140] ;  /* 0x0001400001067983 */ /* 0x000f220000100a00 */
[----:B---3--:R-:W-:Y:S01]  /*21d40*/  ISETP.GE.AND P1, PT, R13, 0x1, PT ;  /* 0x000000010d00780c */ /* 0x008fe20003f26270 */
[----:B------:R-:W-:Y:S01]  /*21d50*/  BSSY B0, `(.L_x_4038) ;  /* 0x000009f000007945 */ /* 0x000fe20003800000 */
[-C--:B--2---:R-:W-:Y:S01]  /*21d60*/  FMUL.FTZ R75, R29, R20.reuse ;  /* 0x000000141d4b7220 */ /* 0x084fe20000410000 */
[-C--:B------:R-:W-:Y:S01]  /*21d70*/  FMUL.FTZ R29, R39, R20.reuse ;  /* 0x00000014271d7220 */ /* 0x080fe20000410000 */
[----:B------:R-:W-:Y:S01]  /*21d80*/  SHF.R.S32.HI R39, RZ, 0x1f, R74 ;  /* 0x0000001fff277819 */ /* 0x000fe2000001144a */
[-C--:B------:R-:W-:Y:S01]  /*21d90*/  FMUL.FTZ R77, R33, R20.reuse ;  /* 0x00000014214d7220 */ /* 0x080fe20000410000 */
[----:B------:R-:W-:-:S02]  /*21da0*/  FMUL.FTZ R33, R47, R20 ;  /* 0x000000142f217220 */ /* 0x000fc40000410000 */
[----:B------:R-:W-:Y:S01]  /*21db0*/  LEA.HI R47, R39, R74, RZ, 0x7 ;  /* 0x0000004a272f7211 */ /* 0x000fe200078f38ff */
[-C--:B------:R-:W-:Y:S01]  /*21dc0*/  FMUL.FTZ R79, R37, R20.reuse ;  /* 0x00000014254f7220 */ /* 0x080fe20000410000 */
[-C--:B------:R-:W-:Y:S01]  /*21dd0*/  FMUL.FTZ R37, R55, R20.reuse ;  /* 0x0000001437257220 */ /* 0x080fe20000410000 */
[-C--:B-1----:R-:W-:Y:S01]  /*21de0*/  FMUL.FTZ R5, R24, R20.reuse ;  /* 0x0000001418057220 */ /* 0x082fe20000410000 */
[----:B------:R-:W-:Y:S01]  /*21df0*/  LOP3.LUT R55, R47, 0xffffff80, RZ, 0xc0, !PT ;  /* 0xffffff802f377812 */ /* 0x000fe200078ec0ff */
        /* <DEDUP_REMOVED lines=29> */
[--C-:B------:R-:W-:Y:S01]  /*21fd0*/  SHF.R.S32.HI R58, RZ, 0x2, R59.reuse ;  /* 0x00000002ff3a7819 */ /* 0x100fe2000001143b */
[----:B------:R-:W-:Y:S01]  /*21fe0*/  FMUL.FTZ R54, R61, R20 ;  /* 0x000000143d367220 */ /* 0x000fe20000410000 */
[----:B------:R-:W-:-:S02]  /*21ff0*/  SHF.R.S32.HI R55, RZ, 0x1f, R59 ;  /* 0x0000001fff377819 */ /* 0x000fc4000001143b */
[----:B------:R-:W-:Y:S02]  /*22000*/  LOP3.LUT R61, R48, 0xfffffffc, RZ, 0xc0, !PT ;  /* 0xfffffffc303d7812 */ /* 0x000fe400078ec0ff */
[----:B------:R-:W-:Y:S02]  /*22010*/  LEA.HI R55, R55, R58, RZ, 0x3 ;  /* 0x0000003a37377211 */ /* 0x000fe400078f18ff */
[----:B------:R-:W-:Y:S01]  /*22020*/  SHF.R.S32.HI R48, RZ, 0x7, R47 ;  /* 0x00000007ff307819 */ /* 0x000fe2000001142f */
[----:B------:R-:W-:Y:S01]  /*22030*/  IMAD.IADD R74, R74, 0x1, -R61 ;  /* 0x000000014a4a7824 */ /* 0x000fe200078e0a3d */
[----:B------:R-:W-:Y:S02]  /*22040*/  LOP3.LUT R61, R55, 0xfffffff8, RZ, 0xc0, !PT ;  /* 0xfffffff8373d7812 */ /* 0x000fe400078ec0ff */
[----:B------:R-:W-:Y:S02]  /*22050*/  LEA.HI R57, R57, R56, RZ, 0x5 ;  /* 0x0000003839397211 */ /* 0x000fe400078f28ff */
[----:B------:R-:W-:Y:S01]  /*22060*/  LEA.HI R47, R47, R48, RZ, 0x1 ;  /* 0x000000302f2f7211 */ /* 0x000fe200078f08ff */
[----:B------:R-:W-:-:S02]  /*22070*/  IMAD.IADD R61, R58, 0x1, -R61 ;  /* 0x000000013a3d7824 */ /* 0x000fc400078e0a3d */
[-C--:B------:R-:W-:Y:S01]  /*22080*/  FMUL.FTZ R78, R36, R20.reuse ;  /* 0x00000014244e7220 */ /* 0x080fe20000410000 */
[----:B------:R-:W-:Y:S01]  /*22090*/  SHF.R.S32.HI R58, RZ, 0x5, R57 ;  /* 0x00000005ff3a7819 */ /* 0x000fe20000011439 */
[-C--:B------:R-:W-:Y:S01]  /*220a0*/  FMUL.FTZ R36, R50, R20.reuse ;  /* 0x0000001432247220 */ /* 0x080fe20000410000 */
[-C--:B------:R-:W-:Y:S01]  /*220b0*/  FMUL.FTZ R50, R53, R20.reuse ;  /* 0x0000001435327220 */ /* 0x080fe20000410000 */
[----:B------:R-:W-:Y:S01]  /*220c0*/  LOP3.LUT R47, R47, 0x3fffffe, RZ, 0xc0, !PT ;  /* 0x03fffffe2f2f7812 */ /* 0x000fe200078ec0ff */
[----:B------:R-:W-:Y:S01]  /*220d0*/  FMUL.FTZ R53, R60, R20 ;  /* 0x000000143c357220 */ /* 0x000fe20000410000 */
        /* <DEDUP_REMOVED lines=9> */
[----:B------:R-:W-:-:S04]  /*22170*/  @P0 IMAD.HI.U32 R61, R6, R7, RZ ;  /* 0x00000007063d0227 */ /* 0x000fc800078e00ff */
[----:B------:R-:W-:Y:S01]  /*22180*/  FMUL.FTZ R55, R64, R20 ;  /* 0x0000001440377220 */ /* 0x000fe20000410000 */
[----:B------:R-:W-:Y:S02]  /*22190*/  @P0 SHF.R.U32.HI R6, RZ, R72, R61 ;  /* 0x00000048ff060219 */ /* 0x000fe4000001163d */
[----:B------:R-:W-:Y:S01]  /*221a0*/  LOP3.LUT R59, R59, 0x7ffffffc, RZ, 0xc0, !PT ;  /* 0x7ffffffc3b3b7812 */ /* 0x000fe200078ec0ff */
[----:B------:R-:W-:Y:S02]  /*221b0*/  IMAD.MOV.U32 R61, RZ, RZ, -0x60 ;  /* 0xffffffa0ff3d7424 */ /* 0x000fe400078e00ff */
[----:B------:R-:W1:Y:S01]  /*221c0*/  SHFL.IDX PT, R64, R6, RZ, 0x1c1f ;  /* 0x001c1fff06407589 */ /* 0x000e6200000e0000 */
        /* <DEDUP_REMOVED lines=10> */
[----:B------:R-:W-:-:S02]  /*22270*/  IMAD R60, R0, R61, 0x1 ;  /* 0x00000001003c7424 */ /* 0x000fc400078e023d */
[----:B------:R-:W-:Y:S01]  /*22280*/  FMUL.FTZ R20, R71, R20 ;  /* 0x0000001447147220 */ /* 0x000fe20000410000 */
[----:B------:R-:W2:Y:S01]  /*22290*/  MUFU.TANH R5, R5 ;  /* 0x0000000500057308 */ /* 0x000ea20000002400 */
[----:B------:R-:W-:Y:S01]  /*222a0*/  IMAD R59, R59, -0x2, R60 ;  /* 0xfffffffe3b3b7824 */ /* 0x000fe200078e023c */
[----:B------:R-:W-:-:S06]  /*222b0*/  LOP3.LUT R61, RZ, R10, RZ, 0x33, !PT ;  /* 0x0000000aff3d7212 */ /* 0x000fcc00078e33ff */
[----:B------:R-:W3:Y:S01]  /*222c0*/  MUFU.TANH R21, R21 ;  /* 0x0000001500157308 */ /* 0x000ee20000002400 */
[----:B------:R-:W-:-:S07]  /*222d0*/  IADD3 R60, -R8, R59, R9 ;  /* 0x0000003b083c7210 */ /* 0x000fce0007ffe109 */
[----:B------:R-:W4:Y:S01]  /*222e0*/  MUFU.TANH R18, R18 ;  /* 0x0000001200127308 */ /* 0x000f220000002400 */
[----:B------:R-:W-:-:S07]  /*222f0*/  IADD3 R61, R60, R61, RZ ;  /* 0x0000003d3c3d7210 */ /* 0x000fce0007ffe0ff */
        /* <DEDUP_REMOVED lines=45> */
[----:B------:R-:W-:-:S02]  /*225d0*/  IMAD.IADD R62, R60, 0x1, R11 ;  /* 0x000000013c3e7824 */ /* 0x000fc400078e020b */
[----:B------:R-:W-:Y:S02]  /*225e0*/  IMAD R63, R0, -0x60, R12 ;  /* 0xffffffa0003f7824 */ /* 0x000fe400078e020c */
[----:B------:R-:W-:Y:S02]  /*225f0*/  VIADD R66, R59, 0xffffffff ;  /* 0xffffffff3b427836 */ /* 0x000fe40000000000 */
        /* <DEDUP_REMOVED lines=13> */
.L_x_4041:
[----:B------:R-:W-:-:S13]  /*226d0*/  ISETP.NE.AND P0, PT, R13, 0x1, PT ;  /* 0x000000010d00780c */ /* 0x000fda0003f05270 */
[----:B------:R-:W-:-:S05]  /*226e0*/  @P0 IMAD.HI.U32 R60, R10, R14, RZ ;  /* 0x0000000e0a3c0227 */ /* 0x000fca00078e00ff */
[----:B------:R-:W-:-:S07]  /*226f0*/  @P0 SHF.R.U32.HI R10, RZ, R15, R60 ;  /* 0x0000000fff0a0219 */ /* 0x000fce000001163c */
.L_x_4042:
[----:B------:R-:W-:Y:S05]  /*22700*/  BSYNC B1 ;  /* 0x0000000000017941 */ /* 0x000fea0003800000 */
.L_x_4040:
[----:B------:R-:W-:-:S05]  /*22710*/  IMAD R10, R10, R13, R66 ;  /* 0x0000000d0a0a7224 */ /* 0x000fca00078e0242 */
[----:B------:R-:W-:Y:S02]  /*22720*/  VIMNMX R59, R59, R10, !PT ;  /* 0x0000000a3b3b7248 */ /* 0x000fe40007fe0100 */
[----:B------:R-:W-:-:S07]  /*22730*/  VIADDMNMX R12, R10, R13, R12, PT ;  /* 0x0000000d0a0c7246 */ /* 0x000fce000380010c */
.L_x_4039:
[----:B------:R-:W-:Y:S05]  /*22740*/  BSYNC B0 ;  /* 0x0000000000007941 */ /* 0x000fea0003800000 */
.L_x_4038:
[C---:B------:R-:W-:Y:S01]  /*22750*/  ISETP.GE.AND P0, PT, R63.reuse, 0x2, PT ;  /* 0x000000023f00780c */ /* 0x040fe20003f06270 */
[----:B------:R-:W1:Y:S01]  /*22760*/  SHFL.IDX PT, R6, R6, 0x1, 0x1c1f ;  /* 0x003c1f0006067f89 */ /* 0x000e6200000e0000 */
        /* <DEDUP_REMOVED lines=12> */
[----:B------:R-:W-:Y:S01]  /*22830*/  ISETP.GE.AND P2, PT, R63, 0x11, PT ;  /* 0x000000113f00780c */ /* 0x000fe20003f46270 */
[----:B-1----:R-:W-:Y:S01]  /*22840*/  IMAD.IADD R64, R61, 0x1, R6 ;  /* 0x000000013d407824 */ /* 0x002fe200078e0206 */
[----:B0-----:R-:W-:Y:S02]  /*22850*/  FSEL R75, R75, -INF , !P0 ;  /* 0xff8000004b4b7808 */ /* 0x001fe40004000000 */
        /* <DEDUP_REMOVED lines=94> */
[----:B------:R-:W-:Y:S02]  /*22e40*/  FSEL R65, R5, -INF , !P6 ;  /* 0xff80000005417808 */ /* 0x000fe40007000000 */
[----:B------:R-:W-:-:S04]  /*22e50*/  ISETP.GE.AND P6, PT, R63, 0x5a, PT ;  /* 0x0000005a3f00780c */ /* 0x000fc80003fc6270 */
[----:B------:R-:W-:Y:S02]  /*22e60*/  P2R R90, PR, RZ, 0x40 ;  /* 0x00000040ff5a7803 */ /* 0x000fe40000000000 */
[----:B------:R-:W-:-:S04]  /*22e70*/  ISETP.GT.AND P6, PT, R59, 0x59, !P6 ;  /* 0x000000593b00780c */ /* 0x000fc800077c4270 */
[----:B------:R-:W-:Y:S01]  /*22e80*/  ISETP.LT.OR P6, PT, R12, 0x5a, P6 ;  /* 0x0000005a0c00780c */ /* 0x000fe200037c1670 */
[----:B------:R-:W-:-:S03]  /*22e90*/  IMAD.IADD R12, R62, 0x1, R6 ;  /* 0x000000013e0c7824 */ /* 0x000fc600078e0206 */
        /* <DEDUP_REMOVED lines=13> */
.L_x_4046:
[----:B------:R-:W-:-:S13]  /*22f70*/  ISETP.NE.AND P6, PT, R13, 0x1, PT ;  /* 0x000000010d00780c */ /* 0x000fda0003fc5270 */
[----:B------:R-:W-:-:S05]  /*22f80*/  @P6 IMAD.HI.U32 R14, R8, R14, RZ ;  /* 0x0000000e080e6227 */ /* 0x000fca00078e00ff */
[----:B------:R-:W-:-:S07]  /*22f90*/  @P6 SHF.R.U32.HI R8, RZ, R15, R14 ;  /* 0x0000000fff086219 */ /* 0x000fce000001160e */
.L_x_4047:
[----:B------:R-:W-:Y:S05]  /*22fa0*/  BSYNC B1 ;  /* 0x0000000000017941 */ /* 0x000fea0003800000 */
.L_x_4045:
[----:B------:R-:W-:-:S05]  /*22fb0*/  IMAD R7, R8, R13, R66 ;  /* 0x0000000d08077224 */ /* 0x000fca00078e0242 */
[----:B------:R-:W-:Y:S02]  /*22fc0*/  VIADDMNMX R12, R7, R13, R12, PT ;  /* 0x0000000d070c7246 */ /* 0x000fe4000380010c */
[----:B------:R-:W-:-:S07]  /*22fd0*/  VIMNMX R64, R64, R7, !PT ;  /* 0x0000000740407248 */ /* 0x000fce0007fe0100 */
.L_x_4044:
[----:B------:R-:W-:Y:S05]  /*22fe0*/  BSYNC B0 ;  /* 0x0000000000007941 */ /* 0x000fea0003800000 */
.L_x_4043:
[----:B------:R-:W2:Y:S01]  /*22ff0*/  LD.E.64 R6, desc[UR44][R16.64+0x210] ;  /* 0x0002102c10067980 */ /* 0x000ea2000c101b00 */
        /* <DEDUP_REMOVED lines=74> */
[----:B------:R-:W-:Y:S02]  /*234a0*/  ISETP.GT.AND P1, PT, R64, 0x49, !P1 ;  /* 0x000000494000780c */ /* 0x000fe40004f24270 */
        /* <DEDUP_REMOVED lines=39> */
[----:B------:R-:W-:-:S04]  /*23720*/  FMNMX.FTZ R9, R25, R8, !PT ;  /* 0x0000000819097209 */ /* 0x000fc80007810000 */
[----:B------:R-:W-:-:S04]  /*23730*/  FMNMX.FTZ R9, R38, R9, !PT ;  /* 0x0000000926097209 */ /* 0x000fc80007810000 */
[----:B------:R-:W-:Y:S02]  /*23740*/  FMNMX.FTZ R9, R18, R9, !PT ;  /* 0x0000000912097209 */ /* 0x000fe40007810000 */
[----:B------:R-:W-:Y:S02]  /*23750*/  ISETP.LT.OR P0, PT, R12, 0x49, P0 ;  /* 0x000000490c00780c */ /* 0x000fe40000701670 */
[----:B------:R-:W-:Y:S02]  /*23760*/  FMNMX.FTZ R8, R42, R9, !PT ;  /* 0x000000092a087209 */ /* 0x000fe40007810000 */
[----:B0-----:R-:W-:Y:S02]  /*23770*/  FMNMX.FTZ R32, R19, R32, !PT ;  /* 0x0000002013207209 */ /* 0x001fe40007810000 */
[----:B------:R-:W-:Y:S02]  /*23780*/  ISETP.LT.OR P1, PT, R12, 0x4a, P1 ;  /* 0x0000004a0c00780c */ /* 0x000fe40000f21670 */
[----:B------:R-:W-:Y:S01]  /*23790*/  FSEL R40, R40, -INF , !P0 ;  /* 0xff80000028287808 */ /* 0x000fe20004000000 */
[----:B------:R-:W0:Y:S01]  /*237a0*/  SHFL.BFLY PT, R29, R32, 0x1, 0x1f ;  /* 0x0c201f00201d7f89 */ /* 0x000e2200000e0000 */
[----:B------:R-:W-:-:S02]  /*237b0*/  FMNMX.FTZ R9, R41, R8, !PT ;  /* 0x0000000829097209 */ /* 0x000fc40007810000 */
[----:B------:R-:W-:Y:S02]  /*237c0*/  ISETP.LT.OR P2, PT, R12, 0x51, P2 ;  /* 0x000000510c00780c */ /* 0x000fe40001741670 */
[----:B------:R-:W-:Y:S02]  /*237d0*/  FSEL R39, R39, -INF , !P1 ;  /* 0xff80000027277808 */ /* 0x000fe40004800000 */
[----:B------:R-:W-:Y:S02]  /*237e0*/  FMNMX.FTZ R8, R40, R9, !PT ;  /* 0x0000000928087209 */ /* 0x000fe40007810000 */
[----:B------:R-:W-:Y:S02]  /*237f0*/  ISETP.GT.AND P4, PT, R64, 0x58, !P4 ;  /* 0x000000584000780c */ /* 0x000fe40006784270 */
[----:B------:R-:W-:Y:S02]  /*23800*/  ISETP.LT.OR P3, PT, R12, 0x52, P3 ;  /* 0x000000520c00780c */ /* 0x000fe40001f61670 */
[----:B------:R-:W-:-:S02]  /*23810*/  FSEL R47, R47, -INF , !P2 ;  /* 0xff8000002f2f7808 */ /* 0x000fc40005000000 */
[----:B------:R-:W-:Y:S02]  /*23820*/  FMNMX.FTZ R8, R39, R8, !PT ;  /* 0x0000000827087209 */ /* 0x000fe40007810000 */
[----:B------:R-:W-:Y:S02]  /*23830*/  ISETP.GT.AND P0, PT, R64, 0x59, !P6 ;  /* 0x000000594000780c */ /* 0x000fe40007704270 */
[----:B------:R-:W-:Y:S02]  /*23840*/  ISETP.LT.OR P4, PT, R12, 0x59, P4 ;  /* 0x000000590c00780c */ /* 0x000fe40002781670 */
[----:B------:R-:W-:Y:S02]  /*23850*/  FSEL R48, R48, -INF , !P3 ;  /* 0xff80000030307808 */ /* 0x000fe40005800000 */
[----:B------:R-:W-:Y:S01]  /*23860*/  FMNMX.FTZ R9, R47, R8, !PT ;  /* 0x000000082f097209 */ /* 0x000fe20007810000 */
[----:B------:R-:W-:Y:S01]  /*23870*/  UIADD3 UR4, UP0, UR37, 0x210, URZ ;  /* 0x0000021025047890 */ /* 0x000fe2000ff1e03f */
[----:B------:R-:W-:-:S02]  /*23880*/  ISETP.LT.OR P0, PT, R12, 0x5a, P0 ;  /* 0x0000005a0c00780c */ /* 0x000fc40000701670 */
[----:B------:R-:W-:Y:S02]  /*23890*/  FSEL R56, R56, -INF , !P4 ;  /* 0xff80000038387808 */ /* 0x000fe40006000000 */
[----:B------:R-:W-:Y:S01]  /*238a0*/  FMNMX.FTZ R9, R48, R9, !PT ;  /* 0x0000000930097209 */ /* 0x000fe20007810000 */
[----:B------:R-:W-:Y:S02]  /*238b0*/  ULOP3.LUT UR4, UR4, 0x4, URZ, 0xfc, !UPT ;  /* 0x0000000404047892 */ /* 0x000fe4000f8efc3f */
[----:B------:R-:W-:Y:S01]  /*238c0*/  UIADD3.X UR5, URZ, UR36, URZ, UP0, !UPT ;  /* 0x000000243f057290 */ /* 0x000fe200087fe43f */
[----:B------:R-:W-:Y:S02]  /*238d0*/  FSEL R64, R20, -INF , !P0 ;  /* 0xff80000014407808 */ /* 0x000fe40004000000 */
[----:B------:R-:W-:Y:S01]  /*238e0*/  FMNMX.FTZ R15, R56, R9, !PT ;  /* 0x00000009380f7209 */ /* 0x000fe20007810000 */
[----:B------:R-:W-:Y:S01]  /*238f0*/  IMAD.U32 R8, RZ, RZ, UR4 ;  /* 0x00000004ff087e24 */ /* 0x000fe2000f8e00ff */
[----:B0-----:R-:W-:Y:S01]  /*23900*/  FMNMX.FTZ R29, R32, R29, !PT ;  /* 0x0000001d201d7209 */ /* 0x001fe20007810000 */
[----:B------:R-:W-:Y:S01]  /*23910*/  IMAD.U32 R9, RZ, RZ, UR5 ;  /* 0x00000005ff097e24 */ /* 0x000fe2000f8e00ff */
[----:B------:R-:W-:Y:S01]  /*23920*/  FMNMX.FTZ R15, R64, R15, !PT ;  /* 0x0000000f400f7209 */ /* 0x000fe20007810000 */
        /* <DEDUP_REMOVED lines=14> */
[----:B------:R-:W-:-:S04]  /*23a10*/  FSETP.NEU.FTZ.AND P1, PT, R20, -INF , PT ;  /* 0xff8000001400780b */ /* 0x000fc80003f3d000 */
[----:B------:R-:W-:-:S05]  /*23a20*/  FSEL R32, R20, RZ, P1 ;  /* 0x000000ff14207208 */ /* 0x000fca0000800000 */
[----:B------:R-:W-:Y:S01]  /*23a30*/  FADD.FTZ R32, R7, -R32 ;  /* 0x8000002007207221 */ /* 0x000fe20000010000 */
[----:B------:R-:W-:-:S04]  /*23a40*/  UIADD3 UR4, UP0, UR37, 0x240, URZ ;  /* 0x0000024025047890 */ /* 0x000fc8000ff1e03f */
[----:B------:R-:W-:Y:S02]  /*23a50*/  ULOP3.LUT UR6, UR4, 0x4, URZ, 0xfc, !UPT ;  /* 0x0000000404067892 */ /* 0x000fe4000f8efc3f */
[----:B------:R-:W-:Y:S01]  /*23a60*/  UIADD3.X UR5, URZ, UR36, URZ, UP0, !UPT ;  /* 0x000000243f057290 */ /* 0x000fe200087fe43f */
[C---:B--2---:R-:W-:Y:S01]  /*23a70*/  FSETP.NEU.FTZ.AND P0, PT, R70.reuse, -INF , PT ;  /* 0xff8000004600780b */ /* 0x044fe20003f1d000 */
[----:B---3--:R-:W-:-:S05]  /*23a80*/  FMUL.FTZ R7, R70, R67 ;  /* 0x0000004346077220 */ /* 0x008fca0000410000 */
[----:B0-----:R-:W-:Y:S01]  /*23a90*/  FSEL R8, R7, RZ, P0 ;  /* 0x000000ff07087208 */ /* 0x001fe20000000000 */
[----:B------:R-:W-:-:S04]  /*23aa0*/  FMUL.FTZ R7, R20, R67 ;  /* 0x0000004314077220 */ /* 0x000fc80000410000 */
[-CC-:B------:R-:W-:Y:S01]  /*23ab0*/  FFMA.FTZ R20, R5, R67.reuse, -R8.reuse ;  /* 0x0000004305147223 */ /* 0x180fe20000010808 */
        /* <DEDUP_REMOVED lines=24> */
[----:B------:R-:W-:Y:S01]  /*23c40*/  FSEL R8, R7, RZ, P1 ;  /* 0x000000ff07087208 */ /* 0x000fe20000800000 */
[----:B------:R-:W-:Y:S01]  /*23c50*/  FADD.FTZ R6, R6, -R5 ;  /* 0x8000000506067221 */ /* 0x000fe20000010000 */
[----:B------:R-:W-:-:S03]  /*23c60*/  FMUL.FTZ R12, R67, R32 ;  /* 0x00000020430c7220 */ /* 0x000fc60000410000 */
[-CC-:B------:R-:W-:Y:S01]  /*23c70*/  FFMA.FTZ R36, R14, R67.reuse, -R8.reuse ;  /* 0x000000430e247223 */ /* 0x180fe20000010808 */
[-C--:B------:R-:W-:Y:S01]  /*23c80*/  FMUL.FTZ R6, R6, R67.reuse ;  /* 0x0000004306067220 */ /* 0x080fe20000410000 */
        /* <DEDUP_REMOVED lines=119> */
[C---:B------:R-:W-:Y:S01]  /*24400*/  FMUL.FTZ R25, R7.reuse, R66 ;  /* 0x0000004207197220 */ /* 0x040fe20000410000 */
[----:B------:R-:W-:Y:S02]  /*24410*/  IMAD.U32 R10, RZ, RZ, UR6 ;  /* 0x00000006ff0a7e24 */ /* 0x000fe4000f8e00ff */
[----:B---3--:R-:W-:Y:S02]  /*24420*/  FADD.FTZ R9, R20, R9 ;  /* 0x0000000914097221 */ /* 0x008fe40000010000 */
[----:B------:R-:W-:Y:S01]  /*24430*/  ST.E desc[UR44][R16.64+0x240], R25 ;  /* 0x0002401910007985 */ /* 0x000fe2000c10192c */
[----:B------:R-:W-:Y:S01]  /*24440*/  FADD.FTZ R13, R18, R11 ;  /* 0x0000000b120d7221 */ /* 0x000fe20000010000 */
[----:B------:R-:W-:Y:S02]  /*24450*/  IMAD.U32 R11, RZ, RZ, UR5 ;  /* 0x00000005ff0b7e24 */ /* 0x000fe4000f8e00ff */
        /* <DEDUP_REMOVED lines=8> */
[----:B------:R-:W4:Y:S04]  /*244e0*/  LD.E R146, desc[UR44][R16.64+0x260] ;  /* 0x0002602c10927980 */ /* 0x000f28000c101900 */
        /* <DEDUP_REMOVED lines=64> */
[C---:B----4-:R-:W-:Y:S01]  /*248f0*/  FMUL.FTZ R25, R7.reuse, R146 ;  /* 0x0000009207197220 */ /* 0x050fe20000410000 */
[C---:B-1----:R-:W-:Y:S01]  /*24900*/  FMUL.FTZ R27, R7.reuse, R144 ;  /* 0x00000090071b7220 */ /* 0x042fe20000410000 */
        /* <DEDUP_REMOVED lines=111> */
[----:B------:R1:W-:Y:S04]  /*25000*/  ST.E desc[UR44][R16.64+0x3f4], R27 ;  /* 0x0003f41b10007985 */ /* 0x0003e8000c10192c */
[----:B------:R-:W-:Y:S04]  /*25010*/  ST.E desc[UR44][R16.64+0x400], R41 ;  /* 0x0004002910007985 */ /* 0x000fe8000c10192c */
[----:B------:R-:W-:Y:S04]  /*25020*/  ST.E desc[UR44][R16.64+0x404], R43 ;  /* 0x0004042b10007985 */ /* 0x000fe8000c10192c */
[----:B------:R-:W-:Y:S04]  /*25030*/  ST.E desc[UR44][R16.64+0x410], R39 ;  /* 0x0004102710007985 */ /* 0x000fe8000c10192c */
[----:B------:R-:W-:Y:S04]  /*25040*/  ST.E desc[UR44][R16.64+0x414], R13 ;  /* 0x0004140d10007985 */ /* 0x000fe8000c10192c */
[----:B------:R-:W-:Y:S04]  /*25050*/  ST.E desc[UR44][R16.64+0x420], R45 ;  /* 0x0004202d10007985 */ /* 0x000fe8000c10192c */
[----:B------:R2:W-:Y:S04]  /*25060*/  ST.E desc[UR44][R16.64+0x424], R47 ;  /* 0x0004242f10007985 */ /* 0x0005e8000c10192c */
[----:B------:R3:W-:Y:S04]  /*25070*/  ST.E desc[UR44][R16.64+0x430], R49 ;  /* 0x0004303110007985 */ /* 0x0007e8000c10192c */
        /* <DEDUP_REMOVED lines=155> */
[C---:B0-----:R-:W-:Y:S01]  /*25a30*/  FMUL.FTZ R43, R12.reuse, R26 ;  /* 0x0000001a0c2b7220 */ /* 0x041fe20000410000 */
        /* <DEDUP_REMOVED lines=304> */
[----:B------:R-:W-:Y:S01]  /*26d40*/  F2FP.F16.F32.PACK_AB R161, R161, R36 ;  /* 0x00000024a1a1723e */ /* 0x000fe200000000ff */
[----:B------:R-:W-:Y:S01]  /*26d50*/  VIADD R26, R12, 0x100 ;  /* 0x000001000c1a7836 */ /* 0x000fe20000000000 */
[----:B------:R-:W-:Y:S01]  /*26d60*/  R2UR UR15, R27 ;  /* 0x000000001b0f72ca */ /* 0x000fe200000e0000 */
[----:B------:R-:W3:Y:S01]  /*26d70*/  LD.E R36, desc[UR44][R16.64+0x270] ;  /* 0x0002702c10247980 */ /* 0x000ee2000c101900 */
[----:B------:R-:W-:Y:S02]  /*26d80*/  R2UR UR10, R24 ;  /* 0x00000000180a72ca */ /* 0x000fe400000e0000 */
[----:B------:R-:W-:Y:S01]  /*26d90*/  R2UR UR14, R26 ;  /* 0x000000001a0e72ca */ /* 0x000fe200000e0000 */
        /* <DEDUP_REMOVED lines=80> */
[----:B------:R-:W-:-:S03]  /*272a0*/  ISETP.NE.U32.AND P0, PT, R25, RZ, PT ;  /* 0x000000ff1900720c */ /* 0x000fc60003f05070 */
[----:B------:R-:W4:Y:S01]  /*272b0*/  LD.E R100, desc[UR44][R16.64+0x370] ;  /* 0x0003702c10647980 */ /* 0x000f22000c101900 */
[----:B------:R-:W-:-:S03]  /*272c0*/  MOV R25, R13 ;  /* 0x0000000d00197202 */ /* 0x000fc60000000f00 */
[----:B------:R-:W4:Y:S01]  /*272d0*/  LD.E R101, desc[UR44][R16.64+0x374] ;  /* 0x0003742c10657980 */ /* 0x000f22000c101900 */
[----:B------:R-:W-:-:S03]  /*272e0*/  R2UR UR11, R25 ;  /* 0x00000000190b72ca */ /* 0x000fc600000e0000 */
        /* <DEDUP_REMOVED lines=878> */
[----:B--2---:R-:W-:Y:S04]  /*2a9d0*/  ST.E desc[UR44][R8.64], R19 ;  /* 0x0000001308007985 */ /* 0x004fe8000c10192c */
[----:B------:R-:W2:Y:S04]  /*2a9e0*/  LD.E R21, desc[UR44][R6.64] ;  /* 0x0000002c06157980 */ /* 0x000ea8000c101900 */
[----:B--2---:R1:W-:Y:S04]  /*2a9f0*/  ST.E desc[UR44][R6.64], R21 ;  /* 0x0000001506007985 */ /* 0x0043e8000c10192c */
[----:B0-----:R-:W2:Y:S04]  /*2aa00*/  LD.E R4, desc[UR44][R16.64+0x250] ;  /* 0x0002502c10047980 */ /* 0x001ea8000c101900 */
[----:B------:R-:W3:Y:S04]  /*2aa10*/  LD.E R5, desc[UR44][R16.64+0x254] ;  /* 0x0002542c10057980 */ /* 0x000ee8000c101900 */
[----:B-1----:R-:W4:Y:S04]  /*2aa20*/  LD.E R6, desc[UR44][R16.64+0x258] ;  /* 0x0002582c10067980 */ /* 0x002f28000c101900 */
        /* <DEDUP_REMOVED lines=121> */
[----:B--2---:R-:W-:Y:S04]  /*2b1c0*/  ST.E desc[UR44][R16.64+0x250], R4 ;  /* 0x0002500410007985 */ /* 0x004fe8000c10192c */
[----:B---3--:R-:W-:Y:S04]  /*2b1d0*/  ST.E desc[UR44][R16.64+0x254], R5 ;  /* 0x0002540510007985 */ /* 0x008fe8000c10192c */
[----:B----4-:R-:W-:Y:S04]  /*2b1e0*/  ST.E desc[UR44][R16.64+0x258], R6 ;  /* 0x0002580610007985 */ /* 0x010fe8000c10192c */
        /* <DEDUP_REMOVED lines=121> */
[----:B0-----:R-:W2:Y:S04]  /*2b980*/  LDL.64 R6, [R1+0x198] ;  /* 0x0001980001067983 */ /* 0x001ea80000100a00 */
[----:B------:R1:W5:Y:S04]  /*2b990*/  LD.E R4, desc[UR44][R2.64] ;  /* 0x0000002c02047980 */ /* 0x000368000c101900 */
[----:B--2---:R-:W2:Y:S01]  /*2b9a0*/  LD.E R5, desc[UR44][R6.64] ;  /* 0x0000002c06057980 */ /* 0x004ea2000c101900 */
[----:B------:R-:W-:Y:S01]  /*2b9b0*/  BSSY B0, `(.L_x_4048) ;  /* 0x0000005000007945 */ /* 0x000fe20003800000 */
[----:B--2---:R-:W-:-:S04]  /*2b9c0*/  LOP3.LUT R5, R5, 0x1, RZ, 0xfc, !PT ;  /* 0x0000000105057812 */ /* 0x004fc800078efcff */
[----:B------:R-:W-:-:S13]  /*2b9d0*/  ISETP.NE.AND P0, PT, R5, 0x3, PT ;  /* 0x000000030500780c */ /* 0x000fda0003f05270 */
[----:B-1----:R-:W-:Y:S05]  /*2b9e0*/  @!P0 BRA `(.L_x_4049) ;  /* 0x0000000000048947 */ /* 0x002fea0003800000 */
[----:B------:R-:W-:Y:S01]  /*2b9f0*/  BPT.TRAP 0x1 ;  /* 0x000000040000795c */ /* 0x000fe20000300000 */
.L_x_4049:
[----:B------:R-:W-:Y:S05]  /*2ba00*/  BSYNC B0 ;  /* 0x0000000000007941 */ /* 0x000fea0003800000 */
.L_x_4048:
        /* <DEDUP_REMOVED lines=9> */
.L_x_4021:
[----:B------:R-:W3:Y:S01]  /*2baa0*/  LDL R7, [R1+0x220] ;  /* 0x0002200001077983 */ /* 0x000ee20000100800 */
[----:B------:R-:W-:Y:S05]  /*2bab0*/  WARPSYNC.ALL ;  /* 0x0000000000007948 */ /* 0x000fea0003800000 */
[----:B-1----:R-:W4:Y:S04]  /*2bac0*/  LDL R5, [R1+0x224] ;  /* 0x0002240001057983 */ /* 0x002f280000100800 */
[----:B------:R-:W5:Y:S04]  /*2bad0*/  LDL.64 R18, [R1+0x240] ;  /* 0x0002400001127983 */ /* 0x000f680000100a00 */
[----:B------:R-:W5:Y:S04]  /*2bae0*/  LDL.64 R20, [R1+0x250] ;  /* 0x0002500001147983 */ /* 0x000f680000100a00 */
[----:B------:R-:W5:Y:S04]  /*2baf0*/  LDL.64 R14, [R1+0x260] ;  /* 0x00026000010e7983 */ /* 0x000f680000100a00 */
[----:B------:R-:W5:Y:S04]  /*2bb00*/  LDL.64 R12, [R1+0x270] ;  /* 0x00027000010c7983 */ /* 0x000f680000100a00 */
[----:B------:R-:W5:Y:S04]  /*2bb10*/  LDL.64 R10, [R1+0x280] ;  /* 0x00028000010a7983 */ /* 0x000f680000100a00 */
[----:B------:R-:W5:Y:S04]  /*2bb20*/  LDL.64 R8, [R1+0x290] ;  /* 0x0002900001087983 */ /* 0x000f680000100a00 */
[----:B------:R-:W5:Y:S01]  /*2bb30*/  LDL R121, [R1+0x1f8] ;  /* 0x0001f80001797983 */ /* 0x000f620000100800 */
[----:B------:R-:W-:-:S03]  /*2bb40*/  IMAD.MOV.U32 R116, RZ, RZ, RZ ;  /* 0x000000ffff747224 */ /* 0x000fc600078e00ff */
[----:B------:R-:W5:Y:S01]  /*2bb50*/  LDL.64 R104, [R1+0x320] ;  /* 0x0003200001687983 */ /* 0x000f620000100a00 */
[----:B------:R-:W-:Y:S02]  /*2bb60*/  IMAD.MOV.U32 R117, RZ, RZ, -0x800000 ;  /* 0xff800000ff757424 */ /* 0x000fe400078e00ff */
[----:B------:R-:W-:Y:S01]  /*2bb70*/  IMAD.MOV.U32 R118, RZ, RZ, -0x800000 ;  /* 0xff800000ff767424 */ /* 0x000fe200078e00ff */
[----:B------:R-:W5:Y:S04]  /*2bb80*/  LDL.64 R114, [R1+0x2d0] ;  /* 0x0002d00001727983 */ /* 0x000f680000100a00 */
        /* <DEDUP_REMOVED lines=40> */
[----:B------:R-:W5:Y:S04]  /*2be10*/  LDL R122, [R1+0x200] ;  /* 0x00020000017a7983 */ /* 0x000f680000100800 */
[----:B------:R-:W5:Y:S04]  /*2be20*/  LDL R119, [R1+0x204] ;  /* 0x0002040001777983 */ /* 0x000f680000100800 */
[----:B---3--:R-:W0:Y:S02]  /*2be30*/  SHFL.BFLY PT, R0, R7, 0x2, 0x1f ;  /* 0x0c401f0007007f89 */ /* 0x008e2400000e0000 */
[----:B0-----:R-:W-:-:S02]  /*2be40*/  FADD.FTZ R2, R7, R0 ;  /* 0x0000000007027221 */ /* 0x001fc40000010000 */
[----:B------:R-:W3:Y:S04]  /*2be50*/  LDL.64 R6, [R1+0x2c0] ;  /* 0x0002c00001067983 */ /* 0x000ee80000100a00 */
[----:B------:R-:W2:Y:S02]  /*2be60*/  SHFL.BFLY PT, R3, R2, 0x1, 0x1f ;  /* 0x0c201f0002037f89 */ /* 0x000ea400000e0000 */
[----:B--2---:R-:W-:-:S05]  /*2be70*/  FADD.FTZ R4, R2, R3 ;  /* 0x0000000302047221 */ /* 0x004fca0000010000 */
[----:B------:R-:W-:Y:S04]  /*2be80*/  STL [R1+0x220], R4 ;  /* 0x0002200401007387 */ /* 0x000fe80000100800 */
[----:B------:R-:W2:Y:S04]  /*2be90*/  LDL R30, [R1+0x220] ;  /* 0x00022000011e7983 */ /* 0x000ea80000100800 */
[----:B----4-:R-:W0:Y:S02]  /*2bea0*/  SHFL.BFLY PT, R0, R5, 0x2, 0x1f ;  /* 0x0c401f0005007f89 */ /* 0x010e2400000e0000 */
[----:B0-----:R-:W-:-:S02]  /*2beb0*/  FADD.FTZ R3, R0, R5 ;  /* 0x0000000500037221 */ /* 0x001fc40000010000 */
[----:B------:R-:W4:Y:S04]  /*2bec0*/  LDL.64 R4, [R1+0x2b0] ;  /* 0x0002b00001047983 */ /* 0x000f280000100a00 */
[----:B------:R-:W0:Y:S02]  /*2bed0*/  SHFL.BFLY PT, R0, R3, 0x1, 0x1f ;  /* 0x0c201f0003007f89 */ /* 0x000e2400000e0000 */
[----:B0-----:R-:W-:Y:S02]  /*2bee0*/  FADD.FTZ R0, R3, R0 ;  /* 0x0000000003007221 */ /* 0x001fe40000010000 */
[----:B------:R-:W3:Y:S03]  /*2bef0*/  LDL.64 R2, [R1+0x2a0] ;  /* 0x0002a00001027983 */ /* 0x000ee60000100a00 */
[----:B------:R-:W-:-:S13]  /*2bf00*/  FSETP.NE.FTZ.AND P1, PT, R0, RZ, PT ;  /* 0x000000ff0000720b */ /* 0x000fda0003f35000 */
[----:B------:R-:W4:Y:S04]  /*2bf10*/  @P1 LDL R28, [R1+0x230] ;  /* 0x00023000011c1983 */ /* 0x000f280000100800 */
[----:B------:R-:W4:Y:S01]  /*2bf20*/  @P1 LDL R29, [R1+0x214] ;  /* 0x00021400011d1983 */ /* 0x000f220000100800 */
[----:B--2---:R-:W-:-:S13]  /*2bf30*/  FSETP.NE.FTZ.AND P0, PT, R30, RZ, PT ;  /* 0x000000ff1e00720b */ /* 0x004fda0003f15000 */
[----:B------:R-:W2:Y:S04]  /*2bf40*/  @P0 LDL R24, [R1+0x230] ;  /* 0x0002300001180983 */ /* 0x000ea80000100800 */
[----:B------:R-:W2:Y:S01]  /*2bf50*/  @P0 LDL R25, [R1+0x210] ;  /* 0x0002100001190983 */ /* 0x000ea20000100800 */
[----:B------:R-:W0:Y:S08]  /*2bf60*/  @P1 MUFU.LG2 R27, R0 ;  /* 0x00000000001b1308 */ /* 0x000e300000000c00 */
[----:B------:R-:W1:Y:S08]  /*2bf70*/  @P0 MUFU.LG2 R26, R30 ;  /* 0x0000001e001a0308 */ /* 0x000e700000000c00 */
[----:B------:R-:W1:Y:S01]  /*2bf80*/  @P0 MUFU.RCP R116, R30 ;  /* 0x0000001e00740308 */ /* 0x000e620000001000 */
[----:B0-----:R-:W-:Y:S01]  /*2bf90*/  @P1 FMUL.FTZ R31, R27, 0.69314718246459960938 ;  /* 0x3f3172181b1f1820 */ /* 0x001fe20000410000 */
[----:B-----5:R-:W-:-:S02]  /*2bfa0*/  VIADD R121, R121, 0x1 ;  /* 0x0000000179797836 */ /* 0x020fc40000000000 */
[----:B-1----:R-:W-:Y:S01]  /*2bfb0*/  @P0 FMUL.FTZ R27, R26, 0.69314718246459960938 ;  /* 0x3f3172181a1b0820 */ /* 0x002fe20000410000 */
        /* <DEDUP_REMOVED lines=14> */
[-C--:B----4-:R-:W-:Y:S01]  /*2c0a0*/  FMUL.FTZ R5, R5, R116.reuse ;  /* 0x0000007405057220 */ /* 0x090fe20000410000 */
[-C--:B------:R-:W-:Y:S01]  /*2c0b0*/  FMUL.FTZ R4, R4, R116.reuse ;  /* 0x0000007404047220 */ /* 0x080fe20000410000 */
[-C--:B------:R-:W-:Y:S01]  /*2c0c0*/  FMUL.FTZ R7, R7, R116.reuse ;  /* 0x0000007407077220 */ /* 0x080fe20000410000 */
[----:B------:R-:W-:Y:S01]  /*2c0d0*/  FMUL.FTZ R6, R6, R116 ;  /* 0x0000007406067220 */ /* 0x000fe20000410000 */
[----:B------:R-:W-:Y:S01]  /*2c0e0*/  STL.64 [R1+0x240], R18 ;  /* 0x0002401201007387 */ /* 0x000fe20000100a00 */
[----:B------:R-:W-:-:S03]  /*2c0f0*/  @P1 FMUL.FTZ R28, R28, 0.69314718246459960938 ;  /* 0x3f3172181c1c1820 */ /* 0x000fc60000410000 */
[----:B------:R-:W-:Y:S01]  /*2c100*/  STL.64 [R1+0x250], R20 ;  /* 0x0002501401007387 */ /* 0x000fe20000100a00 */
[----:B------:R-:W-:-:S03]  /*2c110*/  @P1 FFMA.FTZ R118, R28, R29, R31 ;  /* 0x0000001d1c761223 */ /* 0x000fc6000001001f */
[----:B------:R-:W-:Y:S04]  /*2c120*/  STL.64 [R1+0x260], R14 ;  /* 0x0002600e01007387 */ /* 0x000fe80000100a00 */
[----:B------:R0:W-:Y:S04]  /*2c130*/  STL.64 [R1+0x270], R12 ;  /* 0x0002700c01007387 */ /* 0x0001e80000100a00 */
[----:B------:R-:W-:Y:S04]  /*2c140*/  STL.64 [R1+0x280], R10 ;  /* 0x0002800a01007387 */ /* 0x000fe80000100a00 */
[----:B------:R1:W-:Y:S04]  /*2c150*/  STL.64 [R1+0x290], R8 ;  /* 0x0002900801007387 */ /* 0x0003e80000100a00 */
[----:B------:R-:W-:Y:S04]  /*2c160*/  STL.64 [R1+0x2a0], R2 ;  /* 0x0002a00201007387 */ /* 0x000fe80000100a00 */
[----:B------:R3:W-:Y:S04]  /*2c170*/  STL.64 [R1+0x2b0], R4 ;  /* 0x0002b00401007387 */ /* 0x0007e80000100a00 */
[----:B------:R4:W-:Y:S04]  /*2c180*/  STL.64 [R1+0x2c0], R6 ;  /* 0x0002c00601007387 */ /* 0x0009e80000100a00 */
[----:B------:R-:W5:Y:S04]  /*2c190*/  LDL.64 R30, [R1+0x388] ;  /* 0x00038800011e7983 */ /* 0x000f680000100a00 */
[----:B------:R-:W5:Y:S04]  /*2c1a0*/  LDL.64 R28, [R1+0x398] ;  /* 0x00039800011c7983 */ /* 0x000f680000100a00 */
[----:B0-----:R-:W5:Y:S04]  /*2c1b0*/  LDL.64 R12, [R1+0x3a8] ;  /* 0x0003a800010c7983 */ /* 0x001f680000100a00 */
[----:B------:R-:W5:Y:S04]  /*2c1c0*/  LDL.64 R20, [R1+0x3c8] ;  /* 0x0003c80001147983 */ /* 0x000f680000100a00 */
[----:B------:R-:W5:Y:S04]  /*2c1d0*/  LDL.64 R18, [R1+0x3d8] ;  /* 0x0003d80001127983 */ /* 0x000f680000100a00 */
[----:B------:R-:W5:Y:S04]  /*2c1e0*/  LDL.64 R14, [R1+0x3e8] ;  /* 0x0003e800010e7983 */ /* 0x000f680000100a00 */
[----:B-1----:R-:W5:Y:S04]  /*2c1f0*/  LDL.64 R8, [R1+0x3f8] ;  /* 0x0003f80001087983 */ /* 0x002f680000100a00 */
[----:B---3--:R-:W3:Y:S04]  /*2c200*/  LDL.64 R4, [R1+0x408] ;  /* 0x0004080001047983 */ /* 0x008ee80000100a00 */
[----:B------:R-:W3:Y:S04]  /*2c210*/  LDL.64 R10, [R1+0x418] ;  /* 0x00041800010a7983 */ /* 0x000ee80000100a00 */
[----:B------:R-:W3:Y:S04]  /*2c220*/  LDL.64 R2, [R1+0x428] ;  /* 0x0004280001027983 */ /* 0x000ee80000100a00 */
[----:B----4-:R-:W4:Y:S01]  /*2c230*/  LDL.64 R6, [R1+0x438] ;  /* 0x0004380001067983 */ /* 0x010f220000100a00 */
[----:B--2---:R-:W-:-:S04]  /*2c240*/  @P0 FMUL.FTZ R24, R24, 0.69314718246459960938 ;  /* 0x3f31721818180820 */ /* 0x004fc80000410000 */
[----:B------:R-:W-:Y:S02]  /*2c250*/  @P0 FFMA.FTZ R117, R24, R25, R27 ;  /* 0x0000001918750223 */ /* 0x000fe4000001001b */
[----:B------:R-:W2:Y:S04]  /*2c260*/  LDL.64 R26, [R1+0x358] ;  /* 0x00035800011a7983 */ /* 0x000ea80000100a00 */
[----:B------:R-:W2:Y:S01]  /*2c270*/  LDL.64 R24, [R1+0x3b8] ;  /* 0x0003b80001187983 */ /* 0x000ea20000100a00 */
[----:B------:R-:W-:-:S13]  /*2c280*/  ISETP.NE.AND P0, PT, R121, 0x2, PT ;  /* 0x000000027900780c */ /* 0x000fda0003f05270 */
[----:B------:R-:W2:Y:S01]  /*2c290*/  @!P0 LDL R120, [R1+0x1fc] ;  /* 0x0001fc0001788983 */ /* 0x000ea20000100800 */
[----:B------:R-:W0:Y:S01]  /*2c2a0*/  S2R R123, SR_TID.X ;  /* 0x00000000007b7919 */ /* 0x000e220000002100 */
[-C--:B------:R-:W-:Y:S01]  /*2c2b0*/  FMUL.FTZ R105, R105, R116.reuse ;  /* 0x0000007469697220 */ /* 0x080fe20000410000 */
[----:B------:R-:W-:-:S05]  /*2c2c0*/  FMUL.FTZ R104, R104, R116 ;  /* 0x0000007468687220 */ /* 0x000fca0000410000 */
[----:B------:R1:W-:Y:S02]  /*2c2d0*/  STL.64 [R1+0x320], R104 ;  /* 0x0003206801007387 */ /* 0x0003e40000100a00 */
[----:B-1----:R-:W-:-:S06]  /*2c2e0*/  IMAD.MOV.U32 R104, RZ, RZ, RZ ;  /* 0x000000ffff687224 */ /* 0x002fcc00078e00ff */
[----:B------:R-:W1:Y:S01]  /*2c2f0*/  @P1 MUFU.RCP R104, R0 ;  /* 0x0000000000681308 */ /* 0x000e620000001000 */
[----:B------:R4:W-:Y:S01]  /*2c300*/  STL [R1+0x224], R0 ;  /* 0x0002240001007387 */ /* 0x0009e20000100800 */
[-C--:B------:R-:W-:Y:S01]  /*2c310*/  FMUL.FTZ R115, R115, R116.reuse ;  /* 0x0000007473737220 */ /* 0x080fe20000410000 */
[----:B0-----:R-:W-:Y:S01]  /*2c320*/  SHF.R.U32.HI R123, RZ, 0x7, R123 ;  /* 0x00000007ff7b7819 */ /* 0x001fe2000001167b */
[-C--:B------:R-:W-:Y:S01]  /*2c330*/  FMUL.FTZ R114, R114, R116.reuse ;  /* 0x0000007472727220 */ /* 0x080fe20000410000 */
[-C--:B------:R-:W-:Y:S01]  /*2c340*/  FMUL.FTZ R113, R113, R116.reuse ;  /* 0x0000007471717220 */ /* 0x080fe20000410000 */
[-C--:B------:R-:W-:Y:S01]  /*2c350*/  FMUL.FTZ R112, R112, R116.reuse ;  /* 0x0000007470707220 */ /* 0x080fe20000410000 */
[----:B------:R-:W-:Y:S01]  /*2c360*/  IADD3 R105, -R123, 0xb, RZ ;  /* 0x0000000b7b697810 */ /* 0x000fe20007ffe1ff */
        /* <DEDUP_REMOVED lines=98> */
[-C--:B----4-:R-:W-:Y:S01]  /*2c990*/  FMUL.FTZ R7, R7, R104.reuse ;  /* 0x0000006807077220 */ /* 0x090fe20000410000 */
[----:B------:R-:W-:Y:S01]  /*2c9a0*/  FMUL.FTZ R6, R6, R104 ;  /* 0x0000006806067220 */ /* 0x000fe20000410000 */
[----:B------:R-:W-:-:S02]  /*2c9b0*/  VIADD R122, R122, 0x1 ;  /* 0x000000017a7a7836 */ /* 0x000fc40000000000 */
[----:B------:R-:W-:Y:S01]  /*2c9c0*/  VIADD R0, R119, 0x1 ;  /* 0x0000000177007836 */ /* 0x000fe20000000000 */
        /* <DEDUP_REMOVED lines=34> */
[-C--:B--2---:R-:W-:Y:S01]  /*2cbf0*/  FMUL.FTZ R27, R27, R104.reuse ;  /* 0x000000681b1b7220 */ /* 0x084fe20000410000 */
[-C--:B------:R-:W-:Y:S01]  /*2cc00*/  FMUL.FTZ R26, R26, R104.reuse ;  /* 0x000000681a1a7220 */ /* 0x080fe20000410000 */
[-C--:B------:R-:W-:Y:S01]  /*2cc10*/  FMUL.FTZ R25, R25, R104.reuse ;  /* 0x0000006819197220 */ /* 0x080fe20000410000 */
        /* <DEDUP_REMOVED lines=25> */
[----:B------:R-:W-:-:S03]  /*2cdb0*/  @!P0 LOP3.LUT R120, R120, 0x1, RZ, 0x3c, !PT ;  /* 0x0000000178788812 */ /* 0x000fc600078e3cff */
[----:B------:R0:W-:Y:S04]  /*2cdc0*/  STL [R1+0x1f8], R121 ;  /* 0x0001f87901007387 */ /* 0x0001e80000100800 */
[----:B------:R0:W-:Y:S04]  /*2cdd0*/  @!P0 STL [R1+0x1fc], R120 ;  /* 0x0001fc7801008387 */ /* 0x0001e80000100800 */
[----:B------:R0:W-:Y:S01]  /*2cde0*/  @!P0 STL [R1+0x1f8], RZ ;  /* 0x0001f8ff01008387 */ /* 0x0001e20000100800 */
[----:B------:R0:W-:Y:S08]  /*2cdf0*/  BAR.ARV R105, 0x100 ;  /* 0x000400690000751d */ /* 0x0001f00000002000 */
[----:B------:R-:W-:Y:S06]  /*2ce00*/  BAR.ARV 0x8, 0x180 ;  /* 0x0206000000007b1d */ /* 0x000fec0000002000 */
[----:B------:R-:W-:-:S13]  /*2ce10*/  PLOP3.LUT P0, PT, PT, PT, PT, 0x8, 0x0 ;  /* 0x000000000000781c */ /* 0x000fda0003f0e170 */
.L_x_3928:
[----:B------:R-:W-:Y:S05]  /*2ce20*/  WARPSYNC.ALL ;  /* 0x0000000000007948 */ /* 0x000fea0003800000 */
[----:B------:R-:W1:Y:S08]  /*2ce30*/  S2UR UR4, SR_CgaCtaId ;  /* 0x00000000000479c3 */ /* 0x000e700000008800 */
[----:B------:R-:W-:Y:S01]  /*2ce40*/  BAR.SYNC.DEFER_BLOCKING 0x5, 0x180 ;  /* 0x0146000000007b1d */ /* 0x000fe20000010000 */
[----:B0-----:R-:W-:-:S05]  /*2ce50*/  MOV R2, 0x400 ;  /* 0x0000040000027802 */ /* 0x001fca0000000f00 */
[----:B------:R-:W-:Y:S01]  /*2ce60*/  BSSY B0, `(.L_x_4051) ;  /* 0x0000518000007945 */ /* 0x000fe20003800000 */
[----:B-1----:R-:W-:-:S05]  /*2ce70*/  IMAD.U32 R27, RZ, RZ, UR4 ;  /* 0x00000004ff1b7e24 */ /* 0x002fca000f8e00ff */
[----:B------:R-:W-:-:S05]  /*2ce80*/  LEA R2, R27, R2, 0x18 ;  /* 0x000000021b027211 */ /* 0x000fca00078ec0ff */
[----:B------:R0:W1:Y:S01]  /*2ce90*/  LDS.128 R96, [R2+0x324d0] ;  /* 0x0324d00002607984 */ /* 0x0000620000000c00 */
[----:B------:R-:W-:Y:S06]  /*2cea0*/  BAR.ARV 0x4, 0x180 ;  /* 0x0106000000007b1d */ /* 0x000fec0000002000 */
[----:B------:R-:W-:Y:S05]  /*2ceb0*/  @P0 BRA `(.L_x_4052) ;  /* 0x0000004000c00947 */ /* 0x000fea0003800000 */
[----:B------:R-:W3:Y:S01]  /*2cec0*/  LDL R0, [R1+0x524] ;  /* 0x0005240001007983 */ /* 0x000ee20000100800 */
[----:B------:R-:W-:-:S03]  /*2ced0*/  ULDC UR4, c[0x0][0xbd4] ;  /* 0x0002f50000047ab9 */ /* 0x000fc60000000800 */
[----:B------:R-:W2:Y:S04]  /*2cee0*/  LDL.128 R56, [R1+0x240] ;  /* 0x0002400001387983 */ /* 0x000ea80000100c00 */
[----:B------:R-:W2:Y:S04]  /*2cef0*/  LDL.128 R52, [R1+0x260] ;  /* 0x0002600001347983 */ /* 0x000ea80000100c00 */
[----:B------:R-:W2:Y:S04]  /*2cf00*/  LDL.128 R8, [R1+0x250] ;  /* 0x0002500001087983 */ /* 0x000ea80000100c00 */
[----:B------:R-:W2:Y:S04]  /*2cf10*/  LDL.128 R4, [R1+0x270] ;  /* 0x0002700001047983 */ /* 0x000ea80000100c00 */
[----:B-----5:R-:W2:Y:S04]  /*2cf20*/  LDL.128 R44, [R1+0x280] ;  /* 0x00028000012c7983 */ /* 0x020ea80000100c00 */
[----:B------:R-:W2:Y:S04]  /*2cf30*/  LDL.128 R48, [R1+0x290] ;  /* 0x0002900001307983 */ /* 0x000ea80000100c00 */
[----:B------:R-:W2:Y:S04]  /*2cf40*/  LDL.128 R88, [R1+0x2a0] ;  /* 0x0002a00001587983 */ /* 0x000ea80000100c00 */
[----:B------:R-:W2:Y:S01]  /*2cf50*/  LDL.128 R40, [R1+0x2b0] ;  /* 0x0002b00001287983 */ /* 0x000ea20000100c00 */
[----:B------:R-:W4:Y:S03]  /*2cf60*/  S2R R3, SR_SWINHI ;  /* 0x0000000000037919 */ /* 0x000f260000002f00 */
[----:B------:R-:W2:Y:S04]  /*2cf70*/  LDL.128 R112, [R1+0x2c0] ;  /* 0x0002c00001707983 */ /* 0x000ea80000100c00 */
[----:B------:R-:W2:Y:S04]  /*2cf80*/  LDL.128 R116, [R1+0x2d0] ;  /* 0x0002d00001747983 */ /* 0x000ea80000100c00 */
[----:B------:R-:W2:Y:S04]  /*2cf90*/  LDL.128 R84, [R1+0x340] ;  /* 0x0003400001547983 */ /* 0x000ea80000100c00 */
[----:B------:R-:W2:Y:S04]  /*2cfa0*/  LDL.128 R76, [R1+0x360] ;  /* 0x00036000014c7983 */ /* 0x000ea80000100c00 */
[----:B------:R-:W2:Y:S04]  /*2cfb0*/  LDL.128 R80, [R1+0x350] ;  /* 0x0003500001507983 */ /* 0x000ea80000100c00 */
[----:B------:R-:W2:Y:S04]  /*2cfc0*/  LDL.128 R68, [R1+0x380] ;  /* 0x0003800001447983 */ /* 0x000ea80000100c00 */
[----:B------:R-:W2:Y:S01]  /*2cfd0*/  LDL.128 R72, [R1+0x370] ;  /* 0x0003700001487983 */ /* 0x000ea20000100c00 */
[----:B------:R-:W-:-:S02]  /*2cfe0*/  MOV R18, R2 ;  /* 0x0000000200127202 */ /* 0x000fc40000000f00 */
[----:B----4-:R-:W-:Y:S01]  /*2cff0*/  MOV R19, R3 ;  /* 0x0000000300137202 */ /* 0x010fe20000000f00 */
[----:B------:R-:W4:Y:S04]  /*2d000*/  LDL.128 R64, [R1+0x390] ;  /* 0x0003900001407983 */ /* 0x000f280000100c00 */
[----:B------:R-:W4:Y:S04]  /*2d010*/  LDL.128 R104, [R1+0x420] ;  /* 0x0004200001687983 */ /* 0x000f280000100c00 */
[----:B------:R-:W4:Y:S01]  /*2d020*/  LDL.128 R108, [R1+0x430] ;  /* 0x00043000016c7983 */ /* 0x000f220000100c00 */
[----:B---3--:R-:W-:-:S03]  /*2d030*/  IMAD.WIDE R100, R0, 0x2, R18 ;  /* 0x0000000200647825 */ /* 0x008fc600078e0212 */
[----:B------:R-:W-:-:S04]  /*2d040*/  IADD3 R123, P0, R100, 0x4040, RZ ;  /* 0x00004040647b7810 */ /* 0x000fc80007f1e0ff */
[----:B------:R-:W-:-:S04]  /*2d050*/  LOP3.LUT R122, R123, 0x380, RZ, 0xc0, !PT ;  /* 0x000003807b7a7812 */ /* 0x000fc800078ec0ff */
[----:B------:R-:W-:-:S04]  /*2d060*/  SHF.R.U64 R122, R122, 0x3, RZ ;  /* 0x000000037a7a7819 */ /* 0x000fc800000012ff */
[----:B------:R-:W-:Y:S01]  /*2d070*/  LOP3.LUT R122, R122, R123, RZ, 0x3c, !PT ;  /* 0x0000007b7a7a7212 */ /* 0x000fe200078e3cff */
[----:B------:R-:W-:Y:S01]  /*2d080*/  IMAD.X R123, RZ, RZ, R101, P0 ;  /* 0x000000ffff7b7224 */ /* 0x000fe200000e0665 */
[C---:B------:R-:W-:Y:S02]  /*2d090*/  IADD3 R15, P0, R100.reuse, 0xc000, RZ ;  /* 0x0000c000640f7810 */ /* 0x040fe40007f1e0ff */
[C---:B------:R-:W-:Y:S02]  /*2d0a0*/  IADD3 R13, P1, R100.reuse, 0x20, RZ ;  /* 0x00000020640d7810 */ /* 0x040fe40007f3e0ff */
[----:B------:R-:W-:Y:S02]  /*2d0b0*/  IADD3 R103, P2, R100, 0x40, RZ ;  /* 0x0000004064677810 */ /* 0x000fe40007f5e0ff */
[----:B------:R-:W-:Y:S02]  /*2d0c0*/  LOP3.LUT R14, R15, 0x380, RZ, 0xc0, !PT ;  /* 0x000003800f0e7812 */ /* 0x000fe400078ec0ff */
[----:B------:R-:W-:-:S02]  /*2d0d0*/  LOP3.LUT R12, R13, 0x380, RZ, 0xc0, !PT ;  /* 0x000003800d0c7812 */ /* 0x000fc400078ec0ff */
[----:B------:R-:W-:Y:S02]  /*2d0e0*/  LOP3.LUT R102, R103, 0x380, RZ, 0xc0, !PT ;  /* 0x0000038067667812 */ /* 0x000fe400078ec0ff */
[C---:B------:R-:W-:Y:S02]  /*2d0f0*/  IADD3 R39, P4, R100.reuse, 0x4000, RZ ;  /* 0x0000400064277810 */ /* 0x040fe40007f9e0ff */
[C---:B------:R-:W-:Y:S02]  /*2d100*/  IADD3 R25, P3, R100.reuse, 0x60, RZ ;  /* 0x0000006064197810 */ /* 0x040fe40007f7e0ff */
[----:B------:R-:W-:Y:S02]  /*2d110*/  IADD3 R37, P5, R100, 0x4020, RZ ;  /* 0x0000402064257810 */ /* 0x000fe40007fbe0ff */
[----:B------:R-:W-:Y:S02]  /*2d120*/  SHF.R.U64 R14, R14, 0x3, RZ ;  /* 0x000000030e0e7819 */ /* 0x000fe400000012ff */
[----:B------:R-:W-:-:S02]  /*2d130*/  SHF.R.U64 R12, R12, 0x3, RZ ;  /* 0x000000030c0c7819 */ /* 0x000fc400000012ff */
[----:B------:R-:W-:Y:S02]  /*2d140*/  SHF.R.U64 R102, R102, 0x3, RZ ;  /* 0x0000000366667819 */ /* 0x000fe400000012ff */
[----:B------:R-:W-:Y:S02]  /*2d150*/  LOP3.LUT R38, R39, 0x380, RZ, 0xc0, !PT ;  /* 0x0000038027267812 */ /* 0x000fe400078ec0ff */
[----:B------:R-:W-:Y:S02]  /*2d160*/  LOP3.LUT R24, R25, 0x380, RZ, 0xc0, !PT ;  /* 0x0000038019187812 */ /* 0x000fe400078ec0ff */
[----:B------:R-:W-:Y:S02]  /*2d170*/  LOP3.LUT R36, R37, 0x380, RZ, 0xc0, !PT ;  /* 0x0000038025247812 */ /* 0x000fe400078ec0ff */
[----:B------:R-:W-:Y:S01]  /*2d180*/  LOP3.LUT R14, R14, R15, RZ, 0x3c, !PT ;  /* 0x0000000f0e0e7212 */ /* 0x000fe200078e3cff */
[----:B------:R-:W-:Y:S01]  /*2d190*/  IMAD.X R15, RZ, RZ, R101, P0 ;  /* 0x000000ffff0f7224 */ /* 0x000fe200000e0665 */
[----:B------:R-:W-:-:S02]  /*2d1a0*/  LOP3.LUT R12, R12, R13, RZ, 0x3c, !PT ;  /* 0x0000000d0c0c7212 */ /* 0x000fc400078e3cff */
[----:B------:R-:W-:Y:S01]  /*2d1b0*/  LOP3.LUT R102, R102, R103, RZ, 0x3c, !PT ;  /* 0x0000006766667212 */ /* 0x000fe200078e3cff */
[----:B------:R-:W-:Y:S01]  /*2d1c0*/  IMAD.X R103, RZ, RZ, R101, P2 ;  /* 0x000000ffff677224 */ /* 0x000fe200010e0665 */
[----:B------:R-:W-:Y:S02]  /*2d1d0*/  ISETP.NE.AND P0, PT, R210, RZ, PT ;  /* 0x000000ffd200720c */ /* 0x000fe40003f05270 */
[----:B------:R-:W-:Y:S02]  /*2d1e0*/  SHF.R.U64 R38, R38, 0x3, RZ ;  /* 0x0000000326267819 */ /* 0x000fe400000012ff */
[----:B------:R-:W-:Y:S02]  /*2d1f0*/  IADD3.X R13, RZ, R101, RZ, P1, !PT ;  /* 0x00000065ff0d7210 */ /* 0x000fe40000ffe4ff */
[----:B------:R-:W-:Y:S02]  /*2d200*/  SHF.R.U64 R24, R24, 0x3, RZ ;  /* 0x0000000318187819 */ /* 0x000fe400000012ff */
[----:B------:R-:W-:-:S02]  /*2d210*/  SHF.R.U64 R36, R36, 0x3, RZ ;  /* 0x0000000324247819 */ /* 0x000fc400000012ff */
[C---:B------:R-:W-:Y:S02]  /*2d220*/  IADD3 R35, P1, R100.reuse, 0x4060, RZ ;  /* 0x0000406064237810 */ /* 0x040fe40007f3e0ff */
[----:B------:R-:W-:Y:S02]  /*2d230*/  IADD3 R33, P2, R100, 0x8000, RZ ;  /* 0x0000800064217810 */ /* 0x000fe40007f5e0ff */
[----:B------:R-:W-:Y:S01]  /*2d240*/  SEL R210, R210, UR4, P0 ;  /* 0x00000004d2d27c07 */ /* 0x000fe20008000000 */
[----:B------:R-:W-:Y:S05]  /*2d250*/  WARPSYNC.ALL ;  /* 0x0000000000007948 */ /* 0x000fea0003800000 */
[----:B------:R-:W-:Y:S01]  /*2d260*/  LOP3.LUT R38, R38, R39, RZ, 0x3c, !PT ;  /* 0x0000002726267212 */ /* 0x000fe200078e3cff */
[--C-:B------:R-:W-:Y:S01]  /*2d270*/  IMAD.X R39, RZ, RZ, R101.reuse, P4 ;  /* 0x000000ffff277224 */ /* 0x100fe200020e0665 */
[----:B------:R-:W-:Y:S01]  /*2d280*/  LOP3.LUT R24, R24, R25, RZ, 0x3c, !PT ;  /* 0x0000001918187212 */ /* 0x000fe200078e3cff */
[--C-:B------:R-:W-:Y:S01]  /*2d290*/  IMAD.X R25, RZ, RZ, R101.reuse, P3 ;  /* 0x000000ffff197224 */ /* 0x100fe200018e0665 */
[----:B------:R-:W-:Y:S01]  /*2d2a0*/  LOP3.LUT R36, R36, R37, RZ, 0x3c, !PT ;  /* 0x0000002524247212 */ /* 0x000fe200078e3cff */
[----:B------:R-:W-:Y:S01]  /*2d2b0*/  IMAD.X R37, RZ, RZ, R101, P5 ;  /* 0x000000ffff257224 */ /* 0x000fe200028e0665 */
[----:B------:R-:W-:Y:S01]  /*2d2c0*/  LOP3.LUT R34, R35, 0x380, RZ, 0xc0, !PT ;  /* 0x0000038023227812 */ /* 0x000fe200078ec0ff */
[----:B------:R-:W-:Y:S01]  /*2d2d0*/  ULDC.64 UR6, c[0x0][0xd08] ;  /* 0x0003420000067ab9 */ /* 0x000fe20000000a00 */
[----:B------:R-:W-:Y:S01]  /*2d2e0*/  LOP3.LUT R32, R33, 0x380, RZ, 0xc0, !PT ;  /* 0x0000038021207812 */ /* 0x000fe200078ec0ff */
[----:B------:R-:W-:Y:S01]  /*2d2f0*/  ULDC.64 UR4, c[0x0][0xd00] ;  /* 0x0003400000047ab9 */ /* 0x000fe20000000a00 */
[----:B------:R-:W-:-:S02]  /*2d300*/  IADD3 R21, P4, R100, 0x8040, RZ ;  /* 0x0000804064157810 */ /* 0x000fc40007f9e0ff */
[C---:B------:R-:W-:Y:S02]  /*2d310*/  IADD3 R31, P3, R100.reuse, 0x8020, RZ ;  /* 0x00008020641f7810 */ /* 0x040fe40007f7e0ff */
[----:B------:R-:W-:Y:S02]  /*2d320*/  IADD3 R29, P5, R100, 0x8060, RZ ;  /* 0x00008060641d7810 */ /* 0x000fe40007fbe0ff */
[----:B------:R-:W-:Y:S02]  /*2d330*/  SHF.R.U64 R34, R34, 0x3, RZ ;  /* 0x0000000322227819 */ /* 0x000fe400000012ff */
[----:B------:R-:W-:Y:S02]  /*2d340*/  SHF.R.U64 R32, R32, 0x3, RZ ;  /* 0x0000000320207819 */ /* 0x000fe400000012ff */
[----:B------:R-:W-:Y:S02]  /*2d350*/  LOP3.LUT R20, R21, 0x380, RZ, 0xc0, !PT ;  /* 0x0000038015147812 */ /* 0x000fe400078ec0ff */
[----:B------:R-:W-:-:S02]  /*2d360*/  LOP3.LUT R61, R100, 0x380, RZ, 0xc0, !PT ;  /* 0x00000380643d7812 */ /* 0x000fc400078ec0ff */
[----:B------:R-:W-:Y:S02]  /*2d370*/  LOP3.LUT R30, R31, 0x380, RZ, 0xc0, !PT ;  /* 0x000003801f1e7812 */ /* 0x000fe400078ec0ff */
[----:B------:R-:W-:Y:S02]  /*2d380*/  LOP3.LUT R28, R29, 0x380, RZ, 0xc0, !PT ;  /* 0x000003801d1c7812 */ /* 0x000fe400078ec0ff */
[----:B------:R-:W-:Y:S01]  /*2d390*/  LOP3.LUT R34, R34, R35, RZ, 0x3c, !PT ;  /* 0x0000002322227212 */ /* 0x000fe200078e3cff */
[--C-:B------:R-:W-:Y:S01]  /*2d3a0*/  IMAD.X R35, RZ, RZ, R101.reuse, P1 ;  /* 0x000000ffff237224 */ /* 0x100fe200008e0665 */
[----:B------:R-:W-:Y:S01]  /*2d3b0*/  LOP3.LUT R32, R32, R33, RZ, 0x3c, !PT ;  /* 0x0000002120207212 */ /* 0x000fe200078e3cff */
[----:B------:R-:W-:Y:S01]  /*2d3c0*/  IMAD.X R33, RZ, RZ, R101, P2 ;  /* 0x000000ffff217224 */ /* 0x000fe200010e0665 */
[----:B------:R-:W-:Y:S02]  /*2d3d0*/  SHF.R.U64 R20, R20, 0x3, RZ ;  /* 0x0000000314147819 */ /* 0x000fe400000012ff */
[----:B------:R-:W-:-:S02]  /*2d3e0*/  SHF.R.U64 R61, R61, 0x3, RZ ;  /* 0x000000033d3d7819 */ /* 0x000fc400000012ff */
[----:B------:R-:W-:Y:S02]  /*2d3f0*/  SHF.R.U64 R30, R30, 0x3, RZ ;  /* 0x000000031e1e7819 */ /* 0x000fe400000012ff */
[C---:B------:R-:W-:Y:S02]  /*2d400*/  IADD3 R95, P1, R100.reuse, 0xc020, RZ ;  /* 0x0000c020645f7810 */ /* 0x040fe40007f3e0ff */
[----:B------:R-:W-:Y:S02]  /*2d410*/  IADD3 R93, P2, R100, 0xc040, RZ ;  /* 0x0000c040645d7810 */ /* 0x000fe40007f5e0ff */
[----:B------:R-:W-:Y:S02]  /*2d420*/  SHF.R.U64 R28, R28, 0x3, RZ ;  /* 0x000000031c1c7819 */ /* 0x000fe400000012ff */
[----:B------:R-:W-:Y:S01]  /*2d430*/  LOP3.LUT R20, R20, R21, RZ, 0x3c, !PT ;  /* 0x0000001514147212 */ /* 0x000fe200078e3cff */
[--C-:B------:R-:W-:Y:S01]  /*2d440*/  IMAD.X R21, RZ, RZ, R101.reuse, P4 ;  /* 0x000000ffff157224 */ /* 0x100fe200020e0665 */
[----:B------:R-:W-:Y:S01]  /*2d450*/  LOP3.LUT R60, R61, R100, RZ, 0x3c, !PT ;  /* 0x000000643d3c7212 */ /* 0x000fe200078e3cff */
[--C-:B------:R-:W-:Y:S01]  /*2d460*/  IMAD.MOV.U32 R61, RZ, RZ, R101.reuse ;  /* 0x000000ffff3d7224 */ /* 0x100fe200078e0065 */
[----:B------:R-:W-:Y:S01]  /*2d470*/  LOP3.LUT R30, R30, R31, RZ, 0x3c, !PT ;  /* 0x0000001f1e1e7212 */ /* 0x000fe200078e3cff */
[----:B------:R-:W-:Y:S01]  /*2d480*/  IMAD.X R31, RZ, RZ, R101, P3 ;  /* 0x000000ffff1f7224 */ /* 0x000fe200018e0665 */
[----:B------:R-:W-:-:S02]  /*2d490*/  LOP3.LUT R94, R95, 0x380, RZ, 0xc0, !PT ;  /* 0x000003805f5e7812 */ /* 0x000fc400078ec0ff */
[----:B------:R-:W-:Y:S02]  /*2d4a0*/  LOP3.LUT R92, R93, 0x380, RZ, 0xc0, !PT ;  /* 0x000003805d5c7812 */ /* 0x000fe400078ec0ff */
[----:B------:R-:W-:Y:S01]  /*2d4b0*/  LOP3.LUT R28, R28, R29, RZ, 0x3c, !PT ;  /* 0x0000001d1c1c7212 */ /* 0x000fe200078e3cff */
[----:B------:R-:W-:Y:S01]  /*2d4c0*/  IMAD.X R29, RZ, RZ, R101, P5 ;  /* 0x000000ffff1d7224 */ /* 0x000fe200028e0665 */
[----:B--2---:R-:W-:Y:S02]  /*2d4d0*/  F2FP.F16.F32.PACK_AB R56, R57, R56 ;  /* 0x000000383938723e */ /* 0x004fe400000000ff */
[----:B------:R-:W-:Y:S02]  /*2d4e0*/  SHF.R.U64 R94, R94, 0x3, RZ ;  /* 0x000000035e5e7819 */ /* 0x000fe400000012ff */
[----:B------:R-:W-:Y:S02]  /*2d4f0*/  SHF.R.U64 R92, R92, 0x3, RZ ;  /* 0x000000035c5c7819 */ /* 0x000fe400000012ff */
[----:B------:R-:W-:-:S02]  /*2d500*/  F2FP.F16.F32.PACK_AB R57, R59, R58 ;  /* 0x0000003a3b39723e */ /* 0x000fc400000000ff */
[----:B------:R-:W-:Y:S02]  /*2d510*/  F2FP.F16.F32.PACK_AB R52, R53, R52 ;  /* 0x000000343534723e */ /* 0x000fe400000000ff */
[----:B------:R-:W-:Y:S02]  /*2d520*/  MOV R61, R60 ;  /* 0x0000003c003d7202 */ /* 0x000fe40000000f00 */
[----:B------:R-:W-:Y:S02]  /*2d530*/  MOV R26, R38 ;  /* 0x00000026001a7202 */ /* 0x000fe40000000f00 */
[----:B-1----:R-:W-:Y:S02]  /*2d540*/  MOV R96, R36 ;  /* 0x0000002400607202 */ /* 0x002fe40000000f00 */
[----:B------:R-:W-:Y:S01]  /*2d550*/  MOV R20, R20 ;  /* 0x0000001400147202 */ /* 0x000fe20000000f00 */
[----:B------:R-:W2:Y:S01]  /*2d560*/  LDL.128 R36, [R1+0x2e0] ;  /* 0x0002e00001247983 */ /* 0x000ea20000100c00 */
[----:B------:R-:W-:-:S02]  /*2d570*/  F2FP.F16.F32.PACK_AB R58, R9, R8 ;  /* 0x00000008093a723e */ /* 0x000fc400000000ff */
[----:B------:R-:W-:Y:S01]  /*2d580*/  F2FP.F16.F32.PACK_AB R59, R11, R10 ;  /* 0x0000000a0b3b723e */ /* 0x000fe200000000ff */
[----:B------:R-:W-:Y:S01]  /*2d590*/  BAR.SYNC.DEFER_BLOCKING 0x1, 0x100 ;  /* 0x0044000000007b1d */ /* 0x000fe20000010000 */
[----:B------:R-:W-:Y:S02]  /*2d5a0*/  F2FP.F16.F32.PACK_AB R53, R55, R54 ;  /* 0x000000363735723e */ /* 0x000fe400000000ff */
[----:B------:R-:W-:Y:S02]  /*2d5b0*/  MOV R60, R12 ;  /* 0x0000000c003c7202 */ /* 0x000fe40000000f00 */
[----:B------:R-:W-:Y:S02]  /*2d5c0*/  MOV R3, R30 ;  /* 0x0000001e00037202 */ /* 0x000fe40000000f00 */
[----:B------:R-:W-:Y:S01]  /*2d5d0*/  MOV R21, R28 ;  /* 0x0000001c00157202 */ /* 0x000fe20000000f00 */
[----:B------:R-:W3:Y:S01]  /*2d5e0*/  LDL.128 R8, [R1+0x320] ;  /* 0x0003200001087983 */ /* 0x000ee20000100c00 */
[----:B------:R-:W-:-:S02]  /*2d5f0*/  F2FP.F16.F32.PACK_AB R54, R5, R4 ;  /* 0x000000040536723e */ /* 0x000fc400000000ff */
[----:B------:R-:W-:Y:S01]  /*2d600*/  F2FP.F16.F32.PACK_AB R55, R7, R6 ;  /* 0x000000060737723e */ /* 0x000fe200000000ff */
[----:B------:R-:W3:Y:S01]  /*2d610*/  LDL.128 R28, [R1+0x300] ;  /* 0x00030000011c7983 */ /* 0x000ee20000100c00 */
[----:B------:R-:W-:Y:S02]  /*2d620*/  F2FP.F16.F32.PACK_AB R44, R45, R44 ;  /* 0x0000002c2d2c723e */ /* 0x000fe400000000ff */
[----:B------:R-:W-:Y:S01]  /*2d630*/  MOV R122, R122 ;  /* 0x0000007a007a7202 */ /* 0x000fe20000000f00 */
[----:B------:R-:W3:Y:S01]  /*2d640*/  LDL.128 R4, [R1+0x2f0] ;  /* 0x0002f00001047983 */ /* 0x000ee20000100c00 */
[----:B------:R-:W-:Y:S02]  /*2d650*/  F2FP.F16.F32.PACK_AB R45, R47, R46 ;  /* 0x0000002e2f2d723e */ /* 0x000fe400000000ff */
[----:B------:R-:W-:Y:S01]  /*2d660*/  LOP3.LUT R94, R94, R95, RZ, 0x3c, !PT ;  /* 0x0000005f5e5e7212 */ /* 0x000fe200078e3cff */
[--C-:B------:R-:W-:Y:S01]  /*2d670*/  IMAD.X R95, RZ, RZ, R101.reuse, P1 ;  /* 0x000000ffff5f7224 */ /* 0x100fe200008e0665 */
[----:B------:R-:W-:Y:S01]  /*2d680*/  LOP3.LUT R92, R92, R93, RZ, 0x3c, !PT ;  /* 0x0000005d5c5c7212 */ /* 0x000fe200078e3cff */
[----:B------:R-:W-:Y:S01]  /*2d690*/  IMAD.X R93, RZ, RZ, R101, P2 ;  /* 0x000000ffff5d7224 */ /* 0x000fe200010e0665 */
[----:B------:R-:W-:-:S02]  /*2d6a0*/  MOV R102, R102 ;  /* 0x0000006600667202 */ /* 0x000fc40000000f00 */
[----:B------:R-:W-:Y:S02]  /*2d6b0*/  MOV R25, R24 ;  /* 0x0000001800197202 */ /* 0x000fe40000000f00 */
[----:B------:R-:W-:Y:S02]  /*2d6c0*/  MOV R123, R34 ;  /* 0x00000022007b7202 */ /* 0x000fe40000000f00 */
[----:B------:R-:W-:Y:S02]  /*2d6d0*/  MOV R0, R32 ;  /* 0x0000002000007202 */ /* 0x000fe40000000f00 */
[----:B------:R-:W-:Y:S01]  /*2d6e0*/  F2FP.F16.F32.PACK_AB R46, R49, R48 ;  /* 0x00000030312e723e */ /* 0x000fe200000000ff */
[----:B------:R-:W3:Y:S01]  /*2d6f0*/  LDL.128 R32, [R1+0x310] ;  /* 0x0003100001207983 */ /* 0x000ee20000100c00 */
[----:B------:R-:W-:Y:S02]  /*2d700*/  F2FP.F16.F32.PACK_AB R47, R51, R50 ;  /* 0x00000032332f723e */ /* 0x000fe400000000ff */
[----:B------:R-:W-:Y:S01]  /*2d710*/  MOV R24, R14 ;  /* 0x0000000e00187202 */ /* 0x000fe20000000f00 */
[----:B------:R1:W-:Y:S01]  /*2d720*/  STSM.16.M88.4 [R61], R56 ;  /* 0x000000383d007844 */ /* 0x0003e20000000200 */
[----:B------:R-:W-:-:S03]  /*2d730*/  IADD3 R120, P0, R100, 0xc060, RZ ;  /* 0x0000c06064787810 */ /* 0x000fc60007f1e0ff */
[----:B------:R-:W3:Y:S01]  /*2d740*/  LDL.128 R12, [R1+0x330] ;  /* 0x00033000010c7983 */ /* 0x000ee20000100c00 */
[----:B------:R-:W-:-:S03]  /*2d750*/  F2FP.F16.F32.PACK_AB R88, R89, R88 ;  /* 0x000000585958723e */ /* 0x000fc600000000ff */
[----:B------:R0:W-:Y:S01]  /*2d760*/  STSM.16.M88.4 [R60], R52 ;  /* 0x000000343c007844 */ /* 0x0001e20000000200 */
[----:B------:R-:W-:Y:S02]  /*2d770*/  MOV R124, R94 ;  /* 0x0000005e007c7202 */ /* 0x000fe40000000f00 */
[----:B------:R-:W-:Y:S01]  /*2d780*/  MOV R125, R92 ;  /* 0x0000005c007d7202 */ /* 0x000fe20000000f00 */
[----:B------:R4:W-:Y:S01]  /*2d790*/  STSM.16.M88.4 [R102], R44 ;  /* 0x0000002c66007844 */ /* 0x0009e20000000200 */
[----:B------:R-:W-:Y:S01]  /*2d7a0*/  F2FP.F16.F32.PACK_AB R89, R91, R90 ;  /* 0x0000005a5b59723e */ /* 0x000fe200000000ff */
[----:B------:R-:W-:Y:S01]  /*2d7b0*/  IMAD.X R121, RZ, RZ, R101, P0 ;  /* 0x000000ffff797224 */ /* 0x000fe200000e0665 */
[----:B------:R-:W-:Y:S01]  /*2d7c0*/  F2FP.F16.F32.PACK_AB R90, R41, R40 ;  /* 0x00000028295a723e */ /* 0x000fe200000000ff */
[----:B-1----:R-:W3:Y:S01]  /*2d7d0*/  LDL.128 R56, [R1+0x3b0] ;  /* 0x0003b00001387983 */ /* 0x002ee20000100c00 */
[----:B------:R-:W-:-:S03]  /*2d7e0*/  F2FP.F16.F32.PACK_AB R91, R43, R42 ;  /* 0x0000002a2b5b723e */ /* 0x000fc600000000ff */
[----:B------:R-:W3:Y:S04]  /*2d7f0*/  LDL.128 R48, [R1+0x3d0] ;  /* 0x0003d00001307983 */ /* 0x000ee80000100c00 */
[----:B0-----:R-:W3:Y:S04]  /*2d800*/  LDL.128 R60, [R1+0x3a0] ;  /* 0x0003a000013c7983 */ /* 0x001ee80000100c00 */
[----:B------:R-:W3:Y:S04]  /*2d810*/  LDL.128 R52, [R1+0x3c0] ;  /* 0x0003c00001347983 */ /* 0x000ee80000100c00 */
[----:B----4-:R-:W4:Y:S04]  /*2d820*/  LDL.128 R44, [R1+0x3e0] ;  /* 0x0003e000012c7983 */ /* 0x010f280000100c00 */
[----:B------:R-:W4:Y:S04]  /*2d830*/  LDL.128 R92, [R1+0x400] ;  /* 0x00040000015c7983 */ /* 0x000f280000100c00 */
[----:B------:R-:W4:Y:S04]  /*2d840*/  LDL.128 R40, [R1+0x3f0] ;  /* 0x0003f00001287983 */ /* 0x000f280000100c00 */
[----:B------:R-:W4:Y:S01]  /*2d850*/  LDL.128 R100, [R1+0x410] ;  /* 0x0004100001647983 */ /* 0x000f220000100c00 */
[----:B------:R-:W-:-:S02]  /*2d860*/  F2FP.F16.F32.PACK_AB R112, R113, R112 ;  /* 0x000000707170723e */ /* 0x000fc400000000ff */
[----:B------:R-:W-:Y:S02]  /*2d870*/  LOP3.LUT R113, R120, 0x380, RZ, 0xc0, !PT ;  /* 0x0000038078717812 */ /* 0x000fe400078ec0ff */
[----:B------:R-:W-:Y:S02]  /*2d880*/  ISETP.NE.U32.AND P0, PT, RZ, UR6, PT ;  /* 0x00000006ff007c0c */ /* 0x000fe4000bf05070 */
[----:B------:R-:W-:Y:S02]  /*2d890*/  SHF.R.U64 R113, R113, 0x3, RZ ;  /* 0x0000000371717819 */ /* 0x000fe400000012ff */
[----:B------:R-:W-:Y:S02]  /*2d8a0*/  ISETP.NE.AND.EX P0, PT, RZ, UR7, PT, P0 ;  /* 0x00000007ff007c0c */ /* 0x000fe4000bf05300 */
[----:B------:R-:W-:Y:S02]  /*2d8b0*/  LOP3.LUT R120, R113, R120, RZ, 0x3c, !PT ;  /* 0x0000007871787212 */ /* 0x000fe400078e3cff */
[----:B------:R-:W-:-:S02]  /*2d8c0*/  F2FP.F16.F32.PACK_AB R113, R115, R114 ;  /* 0x000000727371723e */ /* 0x000fc400000000ff */
[----:B------:R-:W-:Y:S02]  /*2d8d0*/  F2FP.F16.F32.PACK_AB R114, R117, R116 ;  /* 0x000000747572723e */ /* 0x000fe400000000ff */
[----:B------:R-:W-:Y:S02]  /*2d8e0*/  F2FP.F16.F32.PACK_AB R115, R119, R118 ;  /* 0x000000767773723e */ /* 0x000fe400000000ff */
[----:B------:R-:W-:Y:S01]  /*2d8f0*/  F2FP.F16.F32.PACK_AB R84, R85, R84 ;  /* 0x000000545554723e */ /* 0x000fe200000000ff */
[----:B------:R-:W-:Y:S01]  /*2d900*/  STSM.16.M88.4 [R25], R88 ;  /* 0x0000005819007844 */ /* 0x000fe20000000200 */
[----:B------:R-:W-:Y:S02]  /*2d910*/  F2FP.F16.F32.PACK_AB R85, R87, R86 ;  /* 0x000000565755723e */ /* 0x000fe400000000ff */
[----:B------:R-:W-:Y:S01]  /*2d920*/  F2FP.F16.F32.PACK_AB R76, R77, R76 ;  /* 0x0000004c4d4c723e */ /* 0x000fe200000000ff */
[----:B------:R-:W-:Y:S01]  /*2d930*/  STSM.16.M88.4 [R26], R112 ;  /* 0x000000701a007844 */ /* 0x000fe20000000200 */
[----:B------:R-:W-:-:S02]  /*2d940*/  F2FP.F16.F32.PACK_AB R86, R81, R80 ;  /* 0x000000505156723e */ /* 0x000fc400000000ff */
[----:B------:R-:W-:Y:S02]  /*2d950*/  F2FP.F16.F32.PACK_AB R87, R83, R82 ;  /* 0x000000525357723e */ /* 0x000fe400000000ff */
[----:B------:R-:W-:Y:S02]  /*2d960*/  F2FP.F16.F32.PACK_AB R77, R79, R78 ;  /* 0x0000004e4f4d723e */ /* 0x000fe400000000ff */
[----:B------:R-:W-:Y:S02]  /*2d970*/  F2FP.F16.F32.PACK_AB R68, R69, R68 ;  /* 0x000000444544723e */ /* 0x000fe400000000ff */
[----:B------:R-:W-:Y:S02]  /*2d980*/  F2FP.F16.F32.PACK_AB R78, R73, R72 ;  /* 0x00000048494e723e */ /* 0x000fe400000000ff */
[----:B------:R-:W-:Y:S02]  /*2d990*/  F2FP.F16.F32.PACK_AB R79, R75, R74 ;  /* 0x0000004a4b4f723e */ /* 0x000fe400000000ff */
[----:B------:R-:W-:-:S02]  /*2d9a0*/  F2FP.F16.F32.PACK_AB R69, R71, R70 ;  /* 0x000000464745723e */ /* 0x000fc400000000ff */
[----:B------:R-:W-:Y:S02]  /*2d9b0*/  F2FP.F16.F32.PACK_AB R70, R65, R64 ;  /* 0x000000404146723e */ /* 0x000fe400000000ff */
[----:B------:R-:W-:Y:S02]  /*2d9c0*/  F2FP.F16.F32.PACK_AB R71, R67, R66 ;  /* 0x000000424347723e */ /* 0x000fe400000000ff */
[----:B------:R-:W-:Y:S02]  /*2d9d0*/  F2FP.F16.F32.PACK_AB R104, R105, R104 ;  /* 0x000000686968723e */ /* 0x000fe400000000ff */
[----:B------:R-:W-:Y:S02]  /*2d9e0*/  F2FP.F16.F32.PACK_AB R105, R107, R106 ;  /* 0x0000006a6b69723e */ /* 0x000fe400000000ff */
[----:B------:R-:W-:Y:S02]  /*2d9f0*/  MOV R120, R120 ;  /* 0x0000007800787202 */ /* 0x000fe40000000f00 */
[----:B------:R-:W-:-:S02]  /*2da00*/  F2FP.F16.F32.PACK_AB R106, R109, R108 ;  /* 0x0000006c6d6a723e */ /* 0x000fc400000000ff */
[----:B------:R-:W-:Y:S02]  /*2da10*/  F2FP.F16.F32.PACK_AB R107, R111, R110 ;  /* 0x0000006e6f6b723e */ /* 0x000fe400000000ff */
[----:B------:R-:W-:-:S04]  /*2da20*/  ISETP.NE.U32.AND P1, PT, RZ, UR4, PT ;  /* 0x00000004ff007c0c */ /* 0x000fc8000bf25070 */
[----:B------:R-:W-:Y:S01]  /*2da30*/  ISETP.NE.AND.EX P1, PT, RZ, UR5, PT, P1 ;  /* 0x00000005ff007c0c */ /* 0x000fe2000bf25310 */
[----:B------:R-:W-:Y:S01]  /*2da40*/  ULDC UR6, c[0x0][0xb88] ;  /* 0x0002e20000067ab9 */ /* 0x000fe20000000800 */
[----:B--2---:R-:W-:Y:S02]  /*2da50*/  F2FP.F16.F32.PACK_AB R36, R37, R36 ;  /* 0x000000242524723e */ /* 0x004fe400000000ff */
[----:B------:R-:W-:Y:S02]  /*2da60*/  F2FP.F16.F32.PACK_AB R37, R39, R38 ;  /* 0x000000262725723e */ /* 0x000fe400000000ff */
[----:B---3--:R-:W-:Y:S02]  /*2da70*/  F2FP.F16.F32.PACK_AB R8, R9, R8 ;  /* 0x000000080908723e */ /* 0x008fe400000000ff */
[----:B------:R-:W-:Y:S02]  /*2da80*/  F2FP.F16.F32.PACK_AB R9, R11, R10 ;  /* 0x0000000a0b09723e */ /* 0x000fe400000000ff */
[----:B------:R-:W-:-:S02]  /*2da90*/  F2FP.F16.F32.PACK_AB R28, R29, R28 ;  /* 0x0000001c1d1c723e */ /* 0x000fc400000000ff */
[----:B------:R-:W-:Y:S02]  /*2daa0*/  F2FP.F16.F32.PACK_AB R29, R31, R30 ;  /* 0x0000001e1f1d723e */ /* 0x000fe400000000ff */
[----:B------:R-:W-:Y:S02]  /*2dab0*/  F2FP.F16.F32.PACK_AB R38, R5, R4 ;  /* 0x000000040526723e */ /* 0x000fe400000000ff */
[----:B------:R-:W-:Y:S01]  /*2dac0*/  F2FP.F16.F32.PACK_AB R39, R7, R6 ;  /* 0x000000060727723e */ /* 0x000fe200000000ff */
[----:B------:R-:W0:Y:S04]  /*2dad0*/  LDC.64 R4, c[0x0][0xd00] ;  /* 0x00034000ff047b82 */ /* 0x000e280000000a00 */
[----:B------:R-:W-:Y:S04]  /*2dae0*/  STSM.16.M88.4 [R96], R36 ;  /* 0x0000002460007844 */ /* 0x000fe80000000200 */
[----:B------:R-:W1:Y:S01]  /*2daf0*/  @P0 LDC.64 R6, c[0x0][0xd08] ;  /* 0x00034200ff060b82 */ /* 0x000e620000000a00 */
[----:B------:R-:W-:-:S02]  /*2db00*/  F2FP.F16.F32.PACK_AB R30, R33, R32 ;  /* 0x00000020211e723e */ /* 0x000fc400000000ff */
[----:B------:R-:W-:Y:S02]  /*2db10*/  F2FP.F16.F32.PACK_AB R31, R35, R34 ;  /* 0x00000022231f723e */ /* 0x000fe400000000ff */
[----:B------:R-:W-:Y:S02]  /*2db20*/  F2FP.F16.F32.PACK_AB R10, R13, R12 ;  /* 0x0000000c0d0a723e */ /* 0x000fe400000000ff */
[----:B------:R-:W-:Y:S01]  /*2db30*/  F2FP.F16.F32.PACK_AB R11, R15, R14 ;  /* 0x0000000e0f0b723e */ /* 0x000fe200000000ff */
[----:B------:R-:W-:Y:S04]  /*2db40*/  STSM.16.M88.4 [R122], R28 ;  /* 0x0000001c7a007844 */ /* 0x000fe80000000200 */
[----:B------:R2:W-:Y:S04]  /*2db50*/  STSM.16.M88.4 [R123], R8 ;  /* 0x000000087b007844 */ /* 0x0005e80000000200 */
[----:B------:R-:W-:Y:S04]  /*2db60*/  STSM.16.M88.4 [R0], R84 ;  /* 0x0000005400007844 */ /* 0x000fe80000000200 */
[----:B------:R3:W-:Y:S01]  /*2db70*/  STSM.16.M88.4 [R3], R76 ;  /* 0x0000004c03007844 */ /* 0x0007e20000000200 */
[----:B------:R-:W-:-:S02]  /*2db80*/  F2FP.F16.F32.PACK_AB R60, R61, R60 ;  /* 0x0000003c3d3c723e */ /* 0x000fc400000000ff */
[----:B------:R-:W-:Y:S02]  /*2db90*/  F2FP.F16.F32.PACK_AB R61, R63, R62 ;  /* 0x0000003e3f3d723e */ /* 0x000fe400000000ff */
[----:B------:R-:W-:Y:S02]  /*2dba0*/  F2FP.F16.F32.PACK_AB R52, R53, R52 ;  /* 0x000000343534723e */ /* 0x000fe400000000ff */
[----:B------:R-:W-:Y:S02]  /*2dbb0*/  F2FP.F16.F32.PACK_AB R62, R57, R56 ;  /* 0x00000038393e723e */ /* 0x000fe400000000ff */
[----:B------:R-:W-:Y:S02]  /*2dbc0*/  F2FP.F16.F32.PACK_AB R63, R59, R58 ;  /* 0x0000003a3b3f723e */ /* 0x000fe400000000ff */
[----:B------:R-:W-:Y:S02]  /*2dbd0*/  F2FP.F16.F32.PACK_AB R53, R55, R54 ;  /* 0x000000363735723e */ /* 0x000fe400000000ff */
[----:B----4-:R-:W-:-:S02]  /*2dbe0*/  F2FP.F16.F32.PACK_AB R44, R45, R44 ;  /* 0x0000002c2d2c723e */ /* 0x010fc400000000ff */
[----:B------:R-:W-:Y:S01]  /*2dbf0*/  F2FP.F16.F32.PACK_AB R92, R93, R92 ;  /* 0x0000005c5d5c723e */ /* 0x000fe200000000ff */
[----:B--2---:R-:W-:Y:S01]  /*2dc00*/  IMAD.MOV.U32 R8, RZ, RZ, RZ ;  /* 0x000000ffff087224 */ /* 0x004fe200078e00ff */
[----:B------:R-:W-:Y:S01]  /*2dc10*/  F2FP.F16.F32.PACK_AB R54, R49, R48 ;  /* 0x000000303136723e */ /* 0x000fe200000000ff */
[----:B0-----:R-:W-:Y:S01]  /*2dc20*/  IMAD.WIDE R4, R211, 0x4, R4 ;  /* 0x00000004d3047825 */ /* 0x001fe200078e0204 */
[----:B------:R-:W-:Y:S01]  /*2dc30*/  F2FP.F16.F32.PACK_AB R55, R51, R50 ;  /* 0x000000323337723e */ /* 0x000fe200000000ff */
[----:B---3--:R-:W0:Y:S01]  /*2dc40*/  LDC R3, c[0x0][0xce8] ;  /* 0x00033a00ff037b82 */ /* 0x008e220000000800 */
[----:B------:R-:W-:Y:S02]  /*2dc50*/  F2FP.F16.F32.PACK_AB R45, R47, R46 ;  /* 0x0000002e2f2d723e */ /* 0x000fe400000000ff */
[----:B------:R-:W-:Y:S02]  /*2dc60*/  F2FP.F16.F32.PACK_AB R46, R41, R40 ;  /* 0x00000028292e723e */ /* 0x000fe400000000ff */
[----:B------:R-:W-:-:S02]  /*2dc70*/  F2FP.F16.F32.PACK_AB R47, R43, R42 ;  /* 0x0000002a2b2f723e */ /* 0x000fc400000000ff */
[----:B------:R-:W-:Y:S01]  /*2dc80*/  F2FP.F16.F32.PACK_AB R93, R95, R94 ;  /* 0x0000005e5f5d723e */ /* 0x000fe200000000ff */
[----:B------:R2:W-:Y:S01]  /*2dc90*/  STSM.16.M88.4 [R20], R68 ;  /* 0x0000004414007844 */ /* 0x0005e20000000200 */
[----:B------:R-:W-:Y:S02]  /*2dca0*/  F2FP.F16.F32.PACK_AB R94, R101, R100 ;  /* 0x00000064655e723e */ /* 0x000fe400000000ff */
[----:B------:R-:W-:Y:S01]  /*2dcb0*/  F2FP.F16.F32.PACK_AB R95, R103, R102 ;  /* 0x00000066675f723e */ /* 0x000fe200000000ff */
[----:B------:R2:W-:Y:S04]  /*2dcc0*/  STSM.16.M88.4 [R21], R60 ;  /* 0x0000003c15007844 */ /* 0x0005e80000000200 */
[----:B------:R2:W-:Y:S04]  /*2dcd0*/  STSM.16.M88.4 [R24], R52 ;  /* 0x0000003418007844 */ /* 0x0005e80000000200 */
[----:B------:R2:W-:Y:S04]  /*2dce0*/  STSM.16.M88.4 [R124], R44 ;  /* 0x0000002c7c007844 */ /* 0x0005e80000000200 */
[----:B------:R2:W-:Y:S04]  /*2dcf0*/  STSM.16.M88.4 [R125], R92 ;  /* 0x0000005c7d007844 */ /* 0x0005e80000000200 */
[----:B------:R2:W-:Y:S01]  /*2dd00*/  STSM.16.M88.4 [R120], R104 ;  /* 0x0000006878007844 */ /* 0x0005e20000000200 */
[----:B------:R-:W-:Y:S01]  /*2dd10*/  BAR.SYNC.DEFER_BLOCKING 0x1, 0x100 ;  /* 0x0044000000007b1d */ /* 0x000fe20000010000 */
[----:B------:R-:W-:Y:S01]  /*2dd20*/  MOV R0, UR6 ;  /* 0x0000000600007c02 */ /* 0x000fe20008000f00 */
[----:B-1----:R-:W-:-:S04]  /*2dd30*/  @P0 IMAD.WIDE R6, R211, 0x4, R6 ;  /* 0x00000004d3060825 */ /* 0x002fc800078e0206 */
[----:B------:R2:W5:Y:S04]  /*2dd40*/  @P1 LDG.E R8, desc[UR44][R4.64] ;  /* 0x0000002c04081981 */ /* 0x000568000c1e1900 */
[----:B------:R2:W5:Y:S01]  /*2dd50*/  @P0 LDG.E R0, desc[UR44][R6.64] ;  /* 0x0000002c06000981 */ /* 0x000562000c1e1900 */
[----:B------:R-:W-:Y:S05]  /*2dd60*/  @P0 BRA `(.L_x_4053) ;  /* 0x0000000000100947 */ /* 0x000fea0003800000 */
[----:B------:R-:W-:Y:S05]  /*2dd70*/  @!P1 BRA `(.L_x_4053) ;  /* 0x00000000000c9947 */ /* 0x000fea0003800000 */
[----:B--2---:R-:W2:Y:S04]  /*2dd80*/  LDG.E R7, desc[UR44][R4.64] ;  /* 0x0000002c04077981 */ /* 0x004ea8000c1e1900 */
[----:B-----5:R-:W2:Y:S02]  /*2dd90*/  LDG.E R0, desc[UR44][R4.64+0x4] ;  /* 0x0000042c04007981 */ /* 0x020ea4000c1e1900 */
[----:B--2---:R-:W-:-:S07]  /*2dda0*/  IMAD.IADD R0, R0, 0x1, -R7 ;  /* 0x0000000100007824 */ /* 0x004fce00078e0a07 */
.L_x_4053:
[----:B--2---:R-:W2:Y:S04]  /*2ddb0*/  LDL R4, [R1+0x518] ;  /* 0x0005180001047983 */ /* 0x004ea80000100800 */
[----:B------:R-:W3:Y:S01]  /*2ddc0*/  LDL R28, [R1+0x520] ;  /* 0x00052000011c7983 */ /* 0x000ee20000100800 */
[----:B0----5:R-:W-:Y:S02]  /*2ddd0*/  IMAD R0, R0, R3, RZ ;  /* 0x0000000300007224 */ /* 0x021fe400078e02ff */
[----:B------:R-:W-:Y:S01]  /*2dde0*/  IMAD.IADD R33, R204, 0x1, R209 ;  /* 0x00000001cc217824 */ /* 0x000fe200078e02d1 */
[----:B------:R-:W-:Y:S01]  /*2ddf0*/  ISETP.GT.AND P3, PT, R210, 0x1, PT ;  /* 0x00000001d200780c */ /* 0x000fe20003f64270 */
[----:B------:R-:W-:Y:S01]  /*2de00*/  IMAD.MOV.U32 R9, RZ, RZ, 0xab8 ;  /* 0x00000ab8ff097424 */ /* 0x000fe200078e00ff */
[----:B------:R-:W-:Y:S01]  /*2de10*/  ISETP.NE.AND P2, PT, R3, 0x1, PT ;  /* 0x000000010300780c */ /* 0x000fe20003f45270 */
[----:B------:R-:W0:Y:S03]  /*2de20*/  LDC.64 R20, c[0x0][0xca8] ;  /* 0x00032a00ff147b82 */ /* 0x000e260000000a00 */
[----:B------:R-:W-:-:S05]  /*2de30*/  SEL R9, R9, 0xa78, P3 ;  /* 0x00000a7809097807 */ /* 0x000fca0001800000 */
[----:B------:R-:W1:Y:S08]  /*2de40*/  LDC.64 R6, c[0x0][R9+0x220] ;  /* 0x0000880009067b82 */ /* 0x000e700000000a00 */
[----:B------:R-:W4:Y:S08]  /*2de50*/  LDC.64 R10, c[0x0][R9+0x218] ;  /* 0x00008600090a7b82 */ /* 0x000f300000000a00 */
[----:B------:R4:W4:Y:S01]  /*2de60*/  LDC.64 R14, c[0x0][R9+0x228] ;  /* 0x00008a00090e7b82 */ /* 0x0009220000000a00 */
[----:B------:R-:W-:-:S07]  /*2de70*/  ISETP.NE.U32.AND P1, PT, RZ, UR4, PT ;  /* 0x00000004ff007c0c */ /* 0x000fce000bf25070 */
[----:B------:R-:W4:Y:S01]  /*2de80*/  @P2 LDC R13, c[0x0][0xcec] ;  /* 0x00033b00ff0d2b82 */ /* 0x000f220000000800 */
[----:B------:R-:W-:-:S07]  /*2de90*/  ISETP.NE.AND.EX P1, PT, RZ, UR5, PT, P1 ;  /* 0x00000005ff007c0c */ /* 0x000fce000bf25310 */
[----:B------:R-:W4:Y:S01]  /*2dea0*/  @P2 LDC R26, c[0x0][0xcf0] ;  /* 0x00033c00ff1a2b82 */ /* 0x000f220000000800 */
[----:B------:R-:W-:Y:S02]  /*2deb0*/  SHF.R.S32.HI R24, RZ, 0x1f, R211 ;  /* 0x0000001fff187819 */ /* 0x000fe400000114d3 */
[----:B------:R-:W-:Y:S02]  /*2dec0*/  SEL R12, R211, RZ, !P1 ;  /* 0x000000ffd30c7207 */ /* 0x000fe40004800000 */
[----:B--2---:R-:W-:-:S03]  /*2ded0*/  LOP3.LUT P0, RZ, R4, 0x3, RZ, 0xc0, !PT ;  /* 0x0000000304ff7812 */ /* 0x004fc6000780c0ff */
[----:B0-----:R-:W0:Y:S01]  /*2dee0*/  @!P3 LDC R20, c[0x0][0xc50] ;  /* 0x00031400ff14bb82 */ /* 0x001e220000000800 */
[----:B------:R-:W-:Y:S01]  /*2def0*/  ISETP.GE.OR P4, PT, R33, R0, P0 ;  /* 0x000000002100720c */ /* 0x000fe20000786670 */
[----:B---3--:R-:W-:-:S06]  /*2df00*/  IMAD.IADD R28, R28, 0x1, R209 ;  /* 0x000000011c1c7824 */ /* 0x008fcc00078e02d1 */
[----:B------:R-:W2:Y:S06]  /*2df10*/  @!P3 LDC R21, c[0x0][0xc54] ;  /* 0x00031500ff15bb82 */ /* 0x000eac0000000800 */
[----:B------:R-:W3:Y:S02]  /*2df20*/  @!P4 LDL R29, [R1+0x220] ;  /* 0x00022000011dc983 */ /* 0x000ee40000100800 */
[----:B------:R4:W0:Y:S01]  /*2df30*/  LDC.64 R4, c[0x0][R9+0x210] ;  /* 0x0000840009047b82 */ /* 0x0008220000000a00 */
[----:B------:R-:W-:Y:S01]  /*2df40*/  SEL R25, R24, RZ, !P1 ;  /* 0x000000ff18197207 */ /* 0x000fe20004800000 */
[----:B-1----:R-:W-:-:S02]  /*2df50*/  IMAD R7, R7, R12, RZ ;  /* 0x0000000c07077224 */ /* 0x002fc400078e02ff */
[-C--:B----4-:R-:W-:Y:S02]  /*2df60*/  IMAD R31, R11, R156.reuse, RZ ;  /* 0x0000009c0b1f7224 */ /* 0x090fe400078e02ff */
[----:B------:R-:W-:Y:S01]  /*2df70*/  IMAD R35, R6, R25, R7 ;  /* 0x0000001906237224 */ /* 0x000fe200078e0207 */
[----:B------:R-:W-:Y:S01]  /*2df80*/  SEL R25, R219, RZ, P3 ;  /* 0x000000ffdb197207 */ /* 0x000fe20001800000 */
[----:B------:R-:W-:Y:S01]  /*2df90*/  IMAD.WIDE.U32 R10, R10, R156, RZ ;  /* 0x0000009c0a0a7225 */ /* 0x000fe200078e00ff */
[----:B------:R-:W-:-:S03]  /*2dfa0*/  SHF.R.S32.HI R9, RZ, 0x1f, R8 ;  /* 0x0000001fff097819 */ /* 0x000fc60000011408 */
[----:B------:R-:W-:-:S04]  /*2dfb0*/  IMAD.WIDE.U32 R6, R6, R12, RZ ;  /* 0x0000000c06067225 */ /* 0x000fc800078e00ff */
[----:B------:R-:W-:Y:S01]  /*2dfc0*/  @P2 IMAD.HI.U32 R13, R28, R13, RZ ;  /* 0x0000000d1c0d2227 */ /* 0x000fe200078e00ff */
[----:B------:R-:W-:-:S03]  /*2dfd0*/  IADD3 R6, P1, P5, R6, R10, R8 ;  /* 0x0000000a06067210 */ /* 0x000fc60007d3e008 */
[----:B------:R-:W-:Y:S02]  /*2dfe0*/  IMAD.IADD R24, R11, 0x1, R31 ;  /* 0x000000010b187824 */ /* 0x000fe400078e021f */
[----:B------:R-:W-:Y:S02]  /*2dff0*/  IMAD.IADD R11, R7, 0x1, R35 ;  /* 0x00000001070b7824 */ /* 0x000fe400078e0223 */
[----:B------:R-:W-:Y:S01]  /*2e000*/  IMAD.MOV.U32 R7, RZ, RZ, R28 ;  /* 0x000000ffff077224 */ /* 0x000fe200078e001c */
[----:B------:R-:W-:Y:S01]  /*2e010*/  @P2 SHF.R.U32.HI R7, RZ, R26, R13 ;  /* 0x0000001aff072219 */ /* 0x000fe2000001160d */
[-C--:B------:R-:W-:Y:S01]  /*2e020*/  IMAD R31, R15, R25.reuse, RZ ;  /* 0x000000190f1f7224 */ /* 0x080fe200078e02ff */
[----:B------:R-:W-:Y:S01]  /*2e030*/  IADD3.X R11, R11, R24, R9, P1, P5 ;  /* 0x000000180b0b7210 */ /* 0x000fe20000fea409 */
[----:B------:R-:W-:-:S04]  /*2e040*/  IMAD.WIDE.U32 R14, R14, R25, RZ ;  /* 0x000000190e0e7225 */ /* 0x000fc800078e00ff */
[----:B------:R-:W-:Y:S01]  /*2e050*/  IMAD.MOV R10, RZ, RZ, -R7 ;  /* 0x000000ffff0a7224 */ /* 0x000fe200078e0a07 */
[----:B------:R-:W-:Y:S01]  /*2e060*/  IADD3 R14, P1, P5, R7, R6, R14 ;  /* 0x00000006070e7210 */ /* 0x000fe20007d3e00e */
[----:B------:R-:W-:Y:S01]  /*2e070*/  IMAD.IADD R31, R15, 0x1, R31 ;  /* 0x000000010f1f7824 */ /* 0x000fe200078e021f */
[----:B------:R-:W-:Y:S01]  /*2e080*/  SHF.R.S32.HI R6, RZ, 0x1f, R7 ;  /* 0x0000001fff067819 */ /* 0x000fe20000011407 */
[----:B------:R-:W-:-:S03]  /*2e090*/  IMAD R7, R3, R10, R28 ;  /* 0x0000000a03077224 */ /* 0x000fc600078e021c */
[----:B------:R-:W-:Y:S02]  /*2e0a0*/  IADD3.X R15, R6, R11, R31, P1, P5 ;  /* 0x0000000b060f7210 */ /* 0x000fe40000fea41f */
[----:B------:R-:W-:Y:S01]  /*2e0b0*/  SHF.R.S32.HI R11, RZ, 0x1f, R7 ;  /* 0x0000001fff0b7819 */ /* 0x000fe20000011407 */
[-C--:B0-----:R-:W-:Y:S02]  /*2e0c0*/  IMAD R5, R5, R7.reuse, RZ ;  /* 0x0000000705057224 */ /* 0x081fe400078e02ff */
[----:B------:R-:W-:-:S04]  /*2e0d0*/  IMAD.WIDE.U32 R14, R4, R7, R14 ;  /* 0x00000007040e7225 */ /* 0x000fc800078e000e */
[----:B------:R-:W-:Y:S01]  /*2e0e0*/  IMAD R5, R4, R11, R5 ;  /* 0x0000000b04057224 */ /* 0x000fe200078e0205 */
[C---:B------:R-:W-:Y:S01]  /*2e0f0*/  LEA R20, P1, R14.reuse, R20, 0x2 ;  /* 0x000000140e147211 */ /* 0x040fe200078210ff */
[----:B------:R-:W-:Y:S02]  /*2e100*/  VIADD R7, R33, 0x8 ;  /* 0x0000000821077836 */ /* 0x000fe40000000000 */
[----:B------:R-:W-:Y:S02]  /*2e110*/  IMAD.IADD R4, R15, 0x1, R5 ;  /* 0x000000010f047824 */ /* 0x000fe400078e0205 */
[----:B------:R-:W-:Y:S01]  /*2e120*/  SHFL.IDX PT, R10, R20, RZ, 0x1c1f ;  /* 0x001c1fff140a7589 */ /* 0x000fe200000e0000 */
[----:B------:R-:W-:Y:S02]  /*2e130*/  ISETP.GE.OR P0, PT, R7, R0, P0 ;  /* 0x000000000700720c */ /* 0x000fe40000706670 */
[----:B--2---:R-:W-:-:S05]  /*2e140*/  LEA.HI.X R21, R14, R21, R4, 0x2, P1 ;  /* 0x000000150e157211 */ /* 0x004fca00008f1404 */
[----:B------:R-:W3:Y:S04]  /*2e150*/  SHFL.IDX PT, R11, R21, RZ, 0x1c1f ;  /* 0x001c1fff150b7589 */ /* 0x000ee800000e0000 */
[----:B---3--:R-:W-:Y:S04]  /*2e160*/  @!P4 ST.E desc[UR44][R10.64], R29 ;  /* 0x0000001d0a00c985 */ /* 0x008fe8000c10192c */
[----:B------:R-:W2:Y:S04]  /*2e170*/  @!P0 LDL R13, [R1+0x224] ;  /* 0x00022400010d8983 */ /* 0x000ea80000100800 */
[----:B------:R-:W-:Y:S04]  /*2e180*/  SHFL.IDX PT, R4, R20, 0x1, 0x1c1f ;  /* 0x003c1f0014047f89 */ /* 0x000fe800000e0000 */
[----:B------:R-:W2:Y:S04]  /*2e190*/  SHFL.IDX PT, R5, R21, 0x1, 0x1c1f ;  /* 0x003c1f0015057f89 */ /* 0x000ea800000e0000 */
[----:B--2---:R0:W-:Y:S01]  /*2e1a0*/  @!P0 ST.E desc[UR44][R4.64], R13 ;  /* 0x0000000d04008985 */ /* 0x0041e2000c10192c */
[----:B------:R-:W-:Y:S05]  /*2e1b0*/  @P3 BRA `(.L_x_4054) ;  /* 0x0000000c00e83947 */ /* 0x000fea0003800000 */
[----:B------:R-:W2:Y:S01]  /*2e1c0*/  LDL R88, [R1+0x49c] ;  /* 0x00049c0001587983 */ /* 0x000ea20000100800 */
[----:B------:R-:W1:Y:S01]  /*2e1d0*/  @P2 LDC R14, c[0x0][0xcec] ;  /* 0x00033b00ff0e2b82 */ /* 0x000e620000000800 */
[----:B------:R-:W-:Y:S02]  /*2e1e0*/  ULDC.64 UR4, c[0x0][0xba0] ;  /* 0x0002e80000047ab9 */ /* 0x000fe40000000a00 */
[----:B------:R-:W3:Y:S01]  /*2e1f0*/  LDL R89, [R1+0x4ac] ;  /* 0x0004ac0001597983 */ /* 0x000ee20000100800 */
[----:B------:R-:W-:-:S04]  /*2e200*/  IMAD R9, R9, UR4, RZ ;  /* 0x0000000409097c24 */ /* 0x000fc8000f8e02ff */
[C---:B------:R-:W-:Y:S02]  /*2e210*/  IMAD R11, R8.reuse, UR5, R9 ;  /* 0x00000005080b7c24 */ /* 0x040fe4000f8e0209 */
[----:B------:R-:W-:Y:S01]  /*2e220*/  IMAD.WIDE.U32 R8, R8, UR4, RZ ;  /* 0x0000000408087c25 */ /* 0x000fe2000f8e00ff */
[----:B------:R-:W-:-:S03]  /*2e230*/  ULDC.64 UR4, c[0x0][0xbe8] ;  /* 0x0002fa0000047ab9 */ /* 0x000fc60000000a00 */
[----:B------:R-:W-:Y:S01]  /*2e240*/  IMAD.IADD R9, R9, 0x1, R11 ;  /* 0x0000000109097824 */ /* 0x000fe200078e020b */
[----:B0-----:R-:W-:Y:S01]  /*2e250*/  SHF.R.S32.HI R13, RZ, 0x1f, R12 ;  /* 0x0000001fff0d7819 */ /* 0x001fe2000001140c */
        /* <DEDUP_REMOVED lines=8> */
[----:B--2---:R-:W-:-:S04]  /*2e2e0*/  IMAD R5, R88, 0x40, R198 ;  /* 0x0000004058057824 */ /* 0x004fc800078e02c6 */
[----:B------:R-:W-:-:S03]  /*2e2f0*/  IMAD.WIDE R18, R5, 0x2, R18 ;  /* 0x0000000205127825 */ /* 0x000fc600078e0212 */
[C---:B------:R-:W-:Y:S02]  /*2e300*/  IADD3 R29, P0, R18.reuse, 0x1000, RZ ;  /* 0x00001000121d7810 */ /* 0x040fe40007f1e0ff */
[C---:B------:R-:W-:Y:S02]  /*2e310*/  IADD3 R33, P1, R18.reuse, 0x2000, RZ ;  /* 0x0000200012217810 */ /* 0x040fe40007f3e0ff */
[C---:B------:R-:W-:Y:S02]  /*2e320*/  IADD3 R37, P3, R18.reuse, 0x3000, RZ ;  /* 0x0000300012257810 */ /* 0x040fe40007f7e0ff */
[----:B------:R-:W-:Y:S02]  /*2e330*/  IADD3 R41, P4, R18, 0x4000, RZ ;  /* 0x0000400012297810 */ /* 0x000fe40007f9e0ff */
[----:B------:R-:W-:Y:S02]  /*2e340*/  LOP3.LUT R28, R29, 0x380, RZ, 0xc0, !PT ;  /* 0x000003801d1c7812 */ /* 0x000fe400078ec0ff */
[----:B------:R-:W-:-:S02]  /*2e350*/  LOP3.LUT R32, R33, 0x380, RZ, 0xc0, !PT ;  /* 0x0000038021207812 */ /* 0x000fc400078ec0ff */
[----:B------:R-:W-:Y:S02]  /*2e360*/  LOP3.LUT R36, R37, 0x380, RZ, 0xc0, !PT ;  /* 0x0000038025247812 */ /* 0x000fe400078ec0ff */
[----:B------:R-:W-:Y:S02]  /*2e370*/  LOP3.LUT R40, R41, 0x380, RZ, 0xc0, !PT ;  /* 0x0000038029287812 */ /* 0x000fe400078ec0ff */
[----:B------:R-:W-:Y:S02]  /*2e380*/  SHF.R.U64 R28, R28, 0x3, RZ ;  /* 0x000000031c1c7819 */ /* 0x000fe400000012ff */
[----:B------:R-:W-:Y:S02]  /*2e390*/  SHF.R.U64 R32, R32, 0x3, RZ ;  /* 0x0000000320207819 */ /* 0x000fe400000012ff */
[----:B------:R-:W-:Y:S02]  /*2e3a0*/  IADD3 R45, P5, R18, 0x5000, RZ ;  /* 0x00005000122d7810 */ /* 0x000fe40007fbe0ff */
[----:B------:R-:W-:-:S02]  /*2e3b0*/  SHF.R.U64 R36, R36, 0x3, RZ ;  /* 0x0000000324247819 */ /* 0x000fc400000012ff */
[----:B------:R-:W-:Y:S02]  /*2e3c0*/  SHF.R.U64 R40, R40, 0x3, RZ ;  /* 0x0000000328287819 */ /* 0x000fe400000012ff */
[----:B------:R-:W-:Y:S01]  /*2e3d0*/  LOP3.LUT R28, R28, R29, RZ, 0x3c, !PT ;  /* 0x0000001d1c1c7212 */ /* 0x000fe200078e3cff */
[--C-:B------:R-:W-:Y:S01]  /*2e3e0*/  IMAD.X R29, RZ, RZ, R19.reuse, P0 ;  /* 0x000000ffff1d7224 */ /* 0x100fe200000e0613 */
[----:B------:R-:W-:Y:S01]  /*2e3f0*/  LOP3.LUT R32, R32, R33, RZ, 0x3c, !PT ;  /* 0x0000002120207212 */ /* 0x000fe200078e3cff */
[--C-:B------:R-:W-:Y:S01]  /*2e400*/  IMAD.X R33, RZ, RZ, R19.reuse, P1 ;  /* 0x000000ffff217224 */ /* 0x100fe200008e0613 */
[----:B------:R-:W-:Y:S02]  /*2e410*/  LOP3.LUT R44, R45, 0x380, RZ, 0xc0, !PT ;  /* 0x000003802d2c7812 */ /* 0x000fe400078ec0ff */
[----:B------:R-:W-:Y:S01]  /*2e420*/  LOP3.LUT R36, R36, R37, RZ, 0x3c, !PT ;  /* 0x0000002524247212 */ /* 0x000fe200078e3cff */
[--C-:B------:R-:W-:Y:S01]  /*2e430*/  IMAD.X R37, RZ, RZ, R19.reuse, P3 ;  /* 0x000000ffff257224 */ /* 0x100fe200018e0613 */
[----:B------:R-:W-:Y:S01]  /*2e440*/  LOP3.LUT R40, R40, R41, RZ, 0x3c, !PT ;  /* 0x0000002928287212 */ /* 0x000fe200078e3cff */
[----:B------:R-:W-:Y:S01]  /*2e450*/  IMAD.X R41, RZ, RZ, R19, P4 ;  /* 0x000000ffff297224 */ /* 0x000fe200020e0613 */
[C---:B------:R-:W-:Y:S01]  /*2e460*/  IADD3 R49, P0, R18.reuse, 0x6000, RZ ;  /* 0x0000600012317810 */ /* 0x040fe20007f1e0ff */
[----:B---3--:R-:W-:Y:S01]  /*2e470*/  IMAD R10, R89, 0x20, R88 ;  /* 0x00000020590a7824 */ /* 0x008fe200078e0258 */
[C---:B------:R-:W-:Y:S01]  /*2e480*/  IADD3 R53, P1, R18.reuse, 0x7000, RZ ;  /* 0x0000700012357810 */ /* 0x040fe20007f3e0ff */
[----:B------:R-:W5:Y:S01]  /*2e490*/  LD.E.128 R28, desc[UR44][R28.64] ;  /* 0x0000002c1c1c7980 */ /* 0x000f62000c101d00 */
[----:B------:R-:W-:-:S02]  /*2e4a0*/  IADD3 R57, P3, R18, 0x8000, RZ ;  /* 0x0000800012397810 */ /* 0x000fc40007f7e0ff */
[----:B------:R-:W-:Y:S01]  /*2e4b0*/  IADD3 R61, P4, R18, 0x9000, RZ ;  /* 0x00009000123d7810 */ /* 0x000fe20007f9e0ff */
[----:B------:R-:W5:Y:S01]  /*2e4c0*/  LD.E.128 R32, desc[UR44][R32.64] ;  /* 0x0000002c20207980 */ /* 0x000f62000c101d00 */
[----:B------:R-:W-:Y:S02]  /*2e4d0*/  SHF.R.U64 R44, R44, 0x3, RZ ;  /* 0x000000032c2c7819 */ /* 0x000fe400000012ff */
[----:B------:R-:W-:Y:S01]  /*2e4e0*/  LOP3.LUT R48, R49, 0x380, RZ, 0xc0, !PT ;  /* 0x0000038031307812 */ /* 0x000fe200078ec0ff */
[----:B------:R-:W5:Y:S01]  /*2e4f0*/  LD.E.128 R36, desc[UR44][R36.64] ;  /* 0x0000002c24247980 */ /* 0x000f62000c101d00 */
[----:B------:R-:W-:Y:S02]  /*2e500*/  LOP3.LUT R52, R53, 0x380, RZ, 0xc0, !PT ;  /* 0x0000038035347812 */ /* 0x000fe400078ec0ff */
[----:B------:R-:W-:Y:S01]  /*2e510*/  LOP3.LUT R56, R57, 0x380, RZ, 0xc0, !PT ;  /* 0x0000038039387812 */ /* 0x000fe200078ec0ff */
[----:B------:R-:W5:Y:S01]  /*2e520*/  LD.E.128 R40, desc[UR44][R40.64] ;  /* 0x0000002c28287980 */ /* 0x000f62000c101d00 */
[----:B------:R-:W-:-:S02]  /*2e530*/  LOP3.LUT R60, R61, 0x380, RZ, 0xc0, !PT ;  /* 0x000003803d3c7812 */ /* 0x000fc400078ec0ff */
[----:B------:R-:W-:Y:S02]  /*2e540*/  LOP3.LUT R44, R44, R45, RZ, 0x3c, !PT ;  /* 0x0000002d2c2c7212 */ /* 0x000fe400078e3cff */
[----:B------:R-:W-:Y:S02]  /*2e550*/  IADD3.X R45, RZ, R19, RZ, P5, !PT ;  /* 0x00000013ff2d7210 */ /* 0x000fe40002ffe4ff */
[----:B------:R-:W-:Y:S02]  /*2e560*/  SHF.R.U64 R48, R48, 0x3, RZ ;  /* 0x0000000330307819 */ /* 0x000fe400000012ff */
[----:B------:R-:W-:Y:S02]  /*2e570*/  IADD3 R65, P5, R18, 0xa000, RZ ;  /* 0x0000a00012417810 */ /* 0x000fe40007fbe0ff */
[----:B------:R-:W-:Y:S01]  /*2e580*/  SHF.R.U64 R52, R52, 0x3, RZ ;  /* 0x0000000334347819 */ /* 0x000fe200000012ff */
[----:B------:R-:W5:Y:S01]  /*2e590*/  LD.E.128 R44, desc[UR44][R44.64] ;  /* 0x0000002c2c2c7980 */ /* 0x000f62000c101d00 */
[----:B------:R-:W-:-:S02]  /*2e5a0*/  SHF.R.U64 R56, R56, 0x3, RZ ;  /* 0x0000000338387819 */ /* 0x000fc400000012ff */
[----:B------:R-:W-:Y:S02]  /*2e5b0*/  SHF.R.U64 R60, R60, 0x3, RZ ;  /* 0x000000033c3c7819 */ /* 0x000fe400000012ff */
[----:B------:R-:W-:Y:S01]  /*2e5c0*/  LOP3.LUT R48, R48, R49, RZ, 0x3c, !PT ;  /* 0x0000003130307212 */ /* 0x000fe200078e3cff */
[--C-:B------:R-:W-:Y:S01]  /*2e5d0*/  IMAD.X R49, RZ, RZ, R19.reuse, P0 ;  /* 0x000000ffff317224 */ /* 0x100fe200000e0613 */
[----:B------:R-:W-:Y:S02]  /*2e5e0*/  LOP3.LUT R64, R65, 0x380, RZ, 0xc0, !PT ;  /* 0x0000038041407812 */ /* 0x000fe400078ec0ff */
        /* <DEDUP_REMOVED lines=19> */
[----:B------:R-:W-:Y:S02]  /*2e720*/  LOP3.LUT R5, R18, 0x380, RZ, 0xc0, !PT ;  /* 0x0000038012057812 */ /* 0x000fe400078ec0ff */
[----:B------:R-:W-:Y:S01]  /*2e730*/  LOP3.LUT R64, R64, R65, RZ, 0x3c, !PT ;  /* 0x0000004140407212 */ /* 0x000fe200078e3cff */
[----:B------:R-:W-:Y:S01]  /*2e740*/  IMAD.X R65, RZ, RZ, R19, P5 ;  /* 0x000000ffff417224 */ /* 0x000fe200028e0613 */
[----:B------:R-:W-:Y:S02]  /*2e750*/  SHF.R.U64 R68, R68, 0x3, RZ ;  /* 0x0000000344447819 */ /* 0x000fe400000012ff */
[----:B------:R-:W-:Y:S02]  /*2e760*/  SHF.R.U64 R72, R72, 0x3, RZ ;  /* 0x0000000348487819 */ /* 0x000fe400000012ff */
[----:B------:R-:W-:Y:S01]  /*2e770*/  SHF.R.U64 R76, R76, 0x3, RZ ;  /* 0x000000034c4c7819 */ /* 0x000fe200000012ff */
[----:B------:R-:W5:Y:S01]  /*2e780*/  LD.E.128 R64, desc[UR44][R64.64] ;  /* 0x0000002c40407980 */ /* 0x000f62000c101d00 */
[----:B------:R-:W-:-:S02]  /*2e790*/  SHF.R.U64 R80, R80, 0x3, RZ ;  /* 0x0000000350507819 */ /* 0x000fc400000012ff */
        /* <DEDUP_REMOVED lines=10> */
[----:B------:R-:W-:Y:S01]  /*2e840*/  LOP3.LUT R6, R7, 0x380, RZ, 0xc0, !PT ;  /* 0x0000038007067812 */ /* 0x000fe200078ec0ff */
[--C-:B------:R-:W-:Y:S01]  /*2e850*/  IMAD.X R85, RZ, RZ, R19.reuse, P5 ;  /* 0x000000ffff557224 */ /* 0x100fe200028e0613 */
[----:B------:R-:W-:Y:S01]  /*2e860*/  LOP3.LUT R4, R5, R18, RZ, 0x3c, !PT ;  /* 0x0000001205047212 */ /* 0x000fe200078e3cff */
[----:B------:R-:W-:Y:S01]  /*2e870*/  IMAD.MOV.U32 R5, RZ, RZ, R19 ;  /* 0x000000ffff057224 */ /* 0x000fe200078e0013 */
[----:B------:R-:W5:Y:S01]  /*2e880*/  LD.E.128 R68, desc[UR44][R68.64] ;  /* 0x0000002c44447980 */ /* 0x000f62000c101d00 */
[----:B------:R-:W0:Y:S01]  /*2e890*/  @P2 LDC R19, c[0x0][0xcf0] ;  /* 0x00033c00ff132b82 */ /* 0x000e220000000800 */
[----:B------:R-:W-:-:S02]  /*2e8a0*/  SHF.R.U64 R6, R6, 0x3, RZ ;  /* 0x0000000306067819 */ /* 0x000fc400000012ff */
[----:B------:R-:W5:Y:S02]  /*2e8b0*/  LD.E.128 R72, desc[UR44][R72.64] ;  /* 0x0000002c48487980 */ /* 0x000f64000c101d00 */
[----:B------:R-:W-:Y:S02]  /*2e8c0*/  LOP3.LUT R84, R6, R7, RZ, 0x3c, !PT ;  /* 0x0000000706547212 */ /* 0x000fe400078e3cff */
[----:B------:R-:W5:Y:S01]  /*2e8d0*/  LD.E.128 R4, desc[UR44][R4.64] ;  /* 0x0000002c04047980 */ /* 0x000f62000c101d00 */
[----:B------:R-:W-:-:S03]  /*2e8e0*/  IMAD.IADD R15, R209, 0x1, R10 ;  /* 0x00000001d10f7824 */ /* 0x000fc600078e020a */
        /* <DEDUP_REMOVED lines=8> */
[----:B--2---:R-:W2:Y:S01]  /*2e970*/  FENCE.VIEW.ASYNC.S ;  /* 0x00000000000073c6 */ /* 0x004ea20000000000 */
[----:B-1----:R-:W-:-:S04]  /*2e980*/  @P2 IMAD.HI.U32 R10, R15, R14, RZ ;  /* 0x0000000e0f0a2227 */ /* 0x002fc800078e00ff */
[----:B------:R-:W-:Y:S01]  /*2e990*/  IMAD.MOV.U32 R11, RZ, RZ, R15 ;  /* 0x000000ffff0b7224 */ /* 0x000fe200078e000f */
[----:B0-----:R-:W-:Y:S01]  /*2e9a0*/  @P2 SHF.R.U32.HI R11, RZ, R19, R10 ;  /* 0x00000013ff0b2219 */ /* 0x001fe2000001160a */
[----:B------:R-:W-:-:S03]  /*2e9b0*/  VIADD R10, R2, 0x32420 ;  /* 0x00032420020a7836 */ /* 0x000fc60000000000 */
[----:B------:R-:W-:Y:S02]  /*2e9c0*/  IADD3 R14, -R11, RZ, RZ ;  /* 0x000000ff0b0e7210 */ /* 0x000fe40007ffe1ff */
[----:B------:R-:W-:Y:S02]  /*2e9d0*/  SHF.R.S32.HI R12, RZ, 0x1f, R11 ;  /* 0x0000001fff0c7819 */ /* 0x000fe4000001140b */
[----:B------:R-:W-:Y:S01]  /*2e9e0*/  PRMT R10, RZ, 0x654, R10 ;  /* 0x00000654ff0a7816 */ /* 0x000fe2000000000a */
[----:B------:R-:W-:Y:S02]  /*2e9f0*/  IMAD R3, R3, R14, R15 ;  /* 0x0000000e03037224 */ /* 0x000fe400078e020f */
[----:B------:R-:W-:Y:S02]  /*2ea00*/  IMAD R12, R12, UR4, RZ ;  /* 0x000000040c0c7c24 */ /* 0x000fe4000f8e02ff */
[C---:B------:R-:W-:Y:S01]  /*2ea10*/  IMAD.WIDE.U32 R8, R11.reuse, UR4, R8 ;  /* 0x000000040b087c25 */ /* 0x040fe2000f8e0008 */
[----:B--2---:R0:W-:Y:S03]  /*2ea20*/  SYNCS.ARRIVE.TRANS64.RED.A1T0 RZ, [R10+URZ], RZ ;  /* 0x000000ff0aff79a7 */ /* 0x0041e6000810043f */
[----:B------:R-:W-:Y:S01]  /*2ea30*/  IMAD R13, R11, UR5, R12 ;  /* 0x000000050b0d7c24 */ /* 0x000fe2000f8e020c */
[----:B------:R-:W-:Y:S01]  /*2ea40*/  ULDC.64 UR4, c[0x0][0xbd8] ;  /* 0x0002f60000047ab9 */ /* 0x000fe20000000a00 */
[----:B0-----:R-:W-:-:S02]  /*2ea50*/  SHF.R.S32.HI R10, RZ, 0x1f, R3 ;  /* 0x0000001fff0a7819 */ /* 0x001fc40000011403 */
[----:B------:R-:W-:-:S03]  /*2ea60*/  IMAD.IADD R9, R9, 0x1, R13 ;  /* 0x0000000109097824 */ /* 0x000fc600078e020d */
        /* <DEDUP_REMOVED lines=11> */
.L_x_4289:
[----:B------:R-:W-:Y:S01]  /*2eb20*/  IMAD.IADD R209, R88, 0x1, R209 ;  /* 0x0000000158d17824 */ /* 0x000fe200078e02d1 */
[----:B------:R-:W-:Y:S04]  /*2eb30*/  BSSY B1, `(.L_x_4056) ;  /* 0x0000014000017945 */ /* 0x000fe80003800000 */
[----:B------:R-:W-:-:S13]  /*2eb40*/  ISETP.GE.AND P0, PT, R209, R0, PT ;  /* 0x00000000d100720c */ /* 0x000fda0003f06270 */
[----:B------:R-:W-:Y:S05]  /*2eb50*/  @P0 BRA `(.L_x_4057) ;  /* 0x0000000000440947 */ /* 0x000fea0003800000 */
[----:B------:R-:W-:Y:S02]  /*2eb60*/  ULDC UR4, c[0x0][0xbc8] ;  /* 0x0002f20000047ab9 */ /* 0x000fe40000000800 */
[----:B------:R-:W-:Y:S02]  /*2eb70*/  ISETP.GE.AND P3, PT, R198, UR4, PT ;  /* 0x00000004c6007c0c */ /* 0x000fe4000bf66270 */
[----:B------:R-:W-:Y:S02]  /*2eb80*/  ISETP.GE.AND P2, PT, R200, UR4, PT ;  /* 0x00000004c8007c0c */ /* 0x000fe4000bf46270 */
[----:B------:R-:W-:Y:S02]  /*2eb90*/  ISETP.GE.AND P1, PT, R199, UR4, PT ;  /* 0x00000004c7007c0c */ /* 0x000fe4000bf26270 */
[----:B------:R-:W-:-:S07]  /*2eba0*/  ISETP.GE.AND P0, PT, R201, UR4, PT ;  /* 0x00000004c9007c0c */ /* 0x000fce000bf06270 */
[-C--:B--2---:R-:W-:Y:S02]  /*2ebb0*/  @!P3 LEA R8, P5, R198, R14.reuse, 0x1 ;  /* 0x0000000ec608b211 */ /* 0x084fe400078a08ff */
[-C--:B------:R-:W-:Y:S02]  /*2ebc0*/  @!P2 LEA R10, P4, R200, R14.reuse, 0x1 ;  /* 0x0000000ec80aa211 */ /* 0x080fe400078808ff */
[-C--:B-1----:R-:W-:Y:S02]  /*2ebd0*/  @!P3 LEA.HI.X R9, R198, R3.reuse, R216, 0x1, P5 ;  /* 0x00000003c609b211 */ /* 0x082fe400028f0cd8 */
[-C--:B------:R-:W-:Y:S02]  /*2ebe0*/  @!P1 LEA R12, P5, R199, R14.reuse, 0x1 ;  /* 0x0000000ec70c9211 */ /* 0x080fe400078a08ff */
[----:B------:R-:W-:Y:S01]  /*2ebf0*/  @!P2 LEA.HI.X R11, R200, R3, R214, 0x1, P4 ;  /* 0x00000003c80ba211 */ /* 0x000fe200020f0cd6 */
[----:B-----5:R3:W-:Y:S01]  /*2ec00*/  @!P3 ST.E.128 desc[UR44][R8.64], R4 ;  /* 0x000000040800b985 */ /* 0x0207e2000c101d2c */
[----:B------:R-:W-:-:S02]  /*2ec10*/  @!P0 LEA R14, P4, R201, R14, 0x1 ;  /* 0x0000000ec90e8211 */ /* 0x000fc400078808ff */
[-C--:B------:R-:W-:Y:S01]  /*2ec20*/  @!P1 LEA.HI.X R13, R199, R3.reuse, R213, 0x1, P5 ;  /* 0x00000003c70d9211 */ /* 0x080fe200028f0cd5 */
[----:B------:R3:W-:Y:S01]  /*2ec30*/  @!P2 ST.E.128 desc[UR44][R10.64], R40 ;  /* 0x000000280a00a985 */ /* 0x0007e2000c101d2c */
[----:B------:R-:W-:-:S03]  /*2ec40*/  @!P0 LEA.HI.X R15, R201, R3, R212, 0x1, P4 ;  /* 0x00000003c90f8211 */ /* 0x000fc600020f0cd4 */
[----:B------:R3:W-:Y:S04]  /*2ec50*/  @!P1 ST.E.128 desc[UR44][R12.64], R56 ;  /* 0x000000380c009985 */ /* 0x0007e8000c101d2c */
[----:B------:R3:W-:Y:S02]  /*2ec60*/  @!P0 ST.E.128 desc[UR44][R14.64], R72 ;  /* 0x000000480e008985 */ /* 0x0007e4000c101d2c */
.L_x_4057:
[----:B------:R-:W-:Y:S05]  /*2ec70*/  BSYNC B1 ;  /* 0x0000000000017941 */ /* 0x000fea0003800000 */
.L_x_4056:
[----:B------:R-:W-:-:S03]  /*2ec80*/  UMOV UR4, 0xffffffff ;  /* 0xffffffff00047882 */ /* 0x000fc60000000000 */
[----:B------:R-:W-:Y:S05]  /*2ec90*/  BRA.DIV UR4, `(.L_x_4058) ;  /* 0x000000d204e87947 */ /* 0x000fea000b800000 */
[----:B-1----:R1:W4:Y:S04]  /*2eca0*/  SHFL.IDX PT, R3, R19, 0x1, 0x181f ;  /* 0x00381f0013037f89 */ /* 0x00232800000e0000 */
[----:B--23--:R1:W2:Y:S02]  /*2ecb0*/  SHFL.IDX PT, R14, R18, 0x1, 0x181f ;  /* 0x00381f00120e7f89 */ /* 0x00c2a400000e0000 */
.L_x_4293:
[----:B-----5:R-:W-:Y:S01]  /*2ecc0*/  VIADD R5, R209, 0x20 ;  /* 0x00000020d1057836 */ /* 0x020fe20000000000 */
        /* <DEDUP_REMOVED lines=10> */
[-C--:B----4-:R-:W-:Y:S02]  /*2ed70*/  @!P3 LEA.HI.X R5, R198, R3.reuse, R216, 0x1, P5 ;  /* 0x00000003c605b211 */ /* 0x090fe400028f0cd8 */
[-C--:B------:R-:W-:Y:S02]  /*2ed80*/  @!P1 LEA R8, P5, R199, R14.reuse, 0x1 ;  /* 0x0000000ec7089211 */ /* 0x080fe400078a08ff */
        /* <DEDUP_REMOVED lines=8> */
.L_x_4060:
[----:B------:R-:W-:Y:S05]  /*2ee10*/  BSYNC B1 ;  /* 0x0000000000017941 */ /* 0x000fea0003800000 */
.L_x_4059:
[----:B------:R-:W-:-:S03]  /*2ee20*/  UMOV UR4, 0xffffffff ;  /* 0xffffffff00047882 */ /* 0x000fc60000000000 */
[----:B------:R-:W-:Y:S05]  /*2ee30*/  BRA.DIV UR4, `(.L_x_4061) ;  /* 0x000000d204c87947 */ /* 0x000fea000b800000 */
[----:B----4-:R4:W0:Y:S04]  /*2ee40*/  SHFL.IDX PT, R3, R19, 0x2, 0x181f ;  /* 0x00581f0013037f89 */ /* 0x01082800000e0000 */
[----:B--2---:R4:W2:Y:S02]  /*2ee50*/  SHFL.IDX PT, R14, R18, 0x2, 0x181f ;  /* 0x00581f00120e7f89 */ /* 0x0048a400000e0000 */
.L_x_4297:
[----:B---3--:R-:W-:Y:S01]  /*2ee60*/  VIADD R5, R209, 0x40 ;  /* 0x00000040d1057836 */ /* 0x008fe20000000000 */
        /* <DEDUP_REMOVED lines=10> */
[-C--:B0-----:R-:W-:Y:S02]  /*2ef10*/  @!P3 LEA.HI.X R5, R198, R3.reuse, R216, 0x1, P5 ;  /* 0x00000003c605b211 */ /* 0x081fe400028f0cd8 */
        /* <DEDUP_REMOVED lines=9> */
.L_x_4063:
[----:B------:R-:W-:Y:S05]  /*2efb0*/  BSYNC B1 ;  /* 0x0000000000017941 */ /* 0x000fea0003800000 */
.L_x_4062:
[----:B------:R-:W-:-:S03]  /*2efc0*/  UMOV UR4, 0xffffffff ;  /* 0xffffffff00047882 */ /* 0x000fc60000000000 */
[----:B------:R-:W-:Y:S05]  /*2efd0*/  BRA.DIV UR4, `(.L_x_4064) ;  /* 0x000000d204a87947 */ /* 0x000fea000b800000 */
[----:B0-----:R0:W0:Y:S04]  /*2efe0*/  SHFL.IDX PT, R3, R19, 0x3, 0x181f ;  /* 0x00781f0013037f89 */ /* 0x00102800000e0000 */
[----:B--2---:R2:W0:Y:S02]  /*2eff0*/  SHFL.IDX PT, R14, R18, 0x3, 0x181f ;  /* 0x00781f00120e7f89 */ /* 0x00442400000e0000 */
.L_x_4301:
[----:B---3--:R-:W-:-:S05]  /*2f000*/  VIADD R5, R209, 0x60 ;  /* 0x00000060d1057836 */ /* 0x008fca0000000000 */
[----:B------:R-:W-:-:S13]  /*2f010*/  ISETP.GE.AND P0, PT, R5, R0, PT ;  /* 0x000000000500720c */ /* 0x000fda0003f06270 */
[----:B------:R-:W-:Y:S05]  /*2f020*/  @P0 BRA `(.L_x_4065) ;  /* 0x0000002c00ec0947 */ /* 0x000fea0003800000 */
[----:B------:R-:W-:Y:S02]  /*2f030*/  ULDC UR4, c[0x0][0xbc8] ;  /* 0x0002f20000047ab9 */ /* 0x000fe40000000800 */
[----:B------:R-:W-:Y:S02]  /*2f040*/  ISETP.GE.AND P3, PT, R198, UR4, PT ;  /* 0x00000004c6007c0c */ /* 0x000fe4000bf66270 */
[----:B------:R-:W-:Y:S02]  /*2f050*/  ISETP.GE.AND P4, PT, R200, UR4, PT ;  /* 0x00000004c8007c0c */ /* 0x000fe4000bf86270 */
[----:B------:R-:W-:-:S09]  /*2f060*/  ISETP.GE.AND P5, PT, R199, UR4, PT ;  /* 0x00000004c7007c0c */ /* 0x000fd2000bfa6270 */
[-C--:B0-----:R-:W-:Y:S02]  /*2f070*/  @!P3 LEA R4, P0, R198, R14.reuse, 0x1 ;  /* 0x0000000ec604b211 */ /* 0x081fe400078008ff */
[-C--:B------:R-:W-:Y:S02]  /*2f080*/  @!P4 LEA R6, P1, R200, R14.reuse, 0x1 ;  /* 0x0000000ec806c211 */ /* 0x080fe400078208ff */
[C---:B------:R-:W-:Y:S02]  /*2f090*/  @!P5 LEA R8, P2, R199.reuse, R14, 0x1 ;  /* 0x0000000ec708d211 */ /* 0x040fe400078408ff */
        /* <DEDUP_REMOVED lines=8> */
[----:B------:R-:W-:-:S04]  /*2f120*/  LEA R14, P0, R201, R14, 0x1 ;  /* 0x0000000ec90e7211 */ /* 0x000fc800078008ff */
[----:B------:R-:W-:-:S05]  /*2f130*/  LEA.HI.X R15, R201, R3, R212, 0x1, P0 ;  /* 0x00000003c90f7211 */ /* 0x000fca00000f0cd4 */
[----:B------:R3:W-:Y:S01]  /*2f140*/  ST.E.128 desc[UR44][R14.64], R84 ;  /* 0x000000540e007985 */ /* 0x0007e2000c101d2c */
[----:B------:R-:W-:Y:S05]  /*2f150*/  BRA `(.L_x_4065) ;  /* 0x0000002c00a07947 */ /* 0x000fea0003800000 */
.L_x_4054:
[----:B0-----:R-:W0:Y:S01]  /*2f160*/  @P2 LDC R13, c[0x0][0xcec] ;  /* 0x00033b00ff0d2b82 */ /* 0x001e220000000800 */
[----:B------:R-:W-:Y:S01]  /*2f170*/  ULDC.64 UR4, c[0x0][0xc08] ;  /* 0x0003020000047ab9 */ /* 0x000fe20000000a00 */
[----:B------:R-:W-:Y:S01]  /*2f180*/  ULDC.64 UR6, c[0x0][0xc30] ;  /* 0x00030c0000067ab9 */ /* 0x000fe20000000a00 */
[----:B------:R-:W-:Y:S01]  /*2f190*/  IMAD R9, R9, UR4, RZ ;  /* 0x0000000409097c24 */ /* 0x000fe2000f8e02ff */
[C---:B------:R-:W-:Y:S01]  /*2f1a0*/  IADD3 R20, R205.reuse, 0x18, RZ ;  /* 0x00000018cd147810 */ /* 0x040fe20007ffe0ff */
[C---:B------:R-:W-:Y:S01]  /*2f1b0*/  IMAD.WIDE.U32 R4, R8.reuse, UR4, RZ ;  /* 0x0000000408047c25 */ /* 0x040fe2000f8e00ff */
[----:B------:R-:W-:Y:S02]  /*2f1c0*/  SHF.R.S32.HI R25, RZ, 0x1f, R218 ;  /* 0x0000001fff197819 */ /* 0x000fe400000114da */
[----:B------:R-:W1:Y:S01]  /*2f1d0*/  @P2 LDC R6, c[0x0][0xcf0] ;  /* 0x00033c00ff062b82 */ /* 0x000e620000000800 */
[----:B------:R-:W-:Y:S01]  /*2f1e0*/  IMAD R9, R8, UR5, R9 ;  /* 0x0000000508097c24 */ /* 0x000fe2000f8e0209 */
[----:B------:R-:W-:Y:S01]  /*2f1f0*/  ULDC.64 UR4, c[0x0][0xc38] ;  /* 0x00030e0000047ab9 */ /* 0x000fe20000000a00 */
[----:B------:R-:W-:Y:S01]  /*2f200*/  VIADD R18, R205, 0x8 ;  /* 0x00000008cd127836 */ /* 0x000fe20000000000 */
[----:B------:R-:W-:Y:S01]  /*2f210*/  SHF.R.S32.HI R29, RZ, 0x1f, R20 ;  /* 0x0000001fff1d7819 */ /* 0x000fe20000011414 */
[----:B------:R-:W-:Y:S01]  /*2f220*/  IMAD.IADD R5, R5, 0x1, R9 ;  /* 0x0000000105057824 */ /* 0x000fe200078e0209 */
[----:B------:R-:W-:Y:S01]  /*2f230*/  SHF.R.S32.HI R9, RZ, 0x1f, R12 ;  /* 0x0000001fff097819 */ /* 0x000fe2000001140c */
[----:B------:R-:W-:Y:S01]  /*2f240*/  VIADD R19, R205, 0x10 ;  /* 0x00000010cd137836 */ /* 0x000fe20000000000 */
[----:B------:R-:W-:Y:S01]  /*2f250*/  SHF.R.S32.HI R26, RZ, 0x1f, R18 ;  /* 0x0000001fff1a7819 */ /* 0x000fe20000011412 */
[----:B------:R-:W-:-:S04]  /*2f260*/  IMAD.WIDE.U32 R4, R156, UR4, R4 ;  /* 0x000000049c047c25 */ /* 0x000fc8000f8e0004 */
[----:B------:R-:W-:Y:S01]  /*2f270*/  IMAD R5, R156, UR5, R5 ;  /* 0x000000059c057c24 */ /* 0x000fe2000f8e0205 */
[----:B------:R-:W-:Y:S01]  /*2f280*/  ULDC.64 UR4, c[0x0][0xc40] ;  /* 0x0003100000047ab9 */ /* 0x000fe20000000a00 */
[----:B------:R-:W-:Y:S02]  /*2f290*/  VIADD R21, R205, 0x20 ;  /* 0x00000020cd157836 */ /* 0x000fe40000000000 */
[----:B------:R-:W-:Y:S02]  /*2f2a0*/  IMAD R9, R9, UR4, RZ ;  /* 0x0000000409097c24 */ /* 0x000fe4000f8e02ff */
[----:B0-----:R-:W-:Y:S01]  /*2f2b0*/  @P2 IMAD.HI.U32 R13, R28, R13, RZ ;  /* 0x0000000d1c0d2227 */ /* 0x001fe200078e00ff */
[----:B------:R-:W-:-:S03]  /*2f2c0*/  SHF.R.S32.HI R30, RZ, 0x1f, R21 ;  /* 0x0000001fff1e7819 */ /* 0x000fc60000011415 */
[C---:B------:R-:W-:Y:S02]  /*2f2d0*/  IMAD R11, R12.reuse, UR5, R9 ;  /* 0x000000050c0b7c24 */ /* 0x040fe4000f8e0209 */
[----:B------:R-:W-:Y:S01]  /*2f2e0*/  IMAD.WIDE.U32 R4, R12, UR4, R4 ;  /* 0x000000040c047c25 */ /* 0x000fe2000f8e0004 */
[----:B------:R-:W-:-:S03]  /*2f2f0*/  ULDC.64 UR4, c[0x0][0xc48] ;  /* 0x0003120000047ab9 */ /* 0x000fc60000000a00 */
[----:B------:R-:W-:Y:S01]  /*2f300*/  IMAD.MOV.U32 R9, RZ, RZ, R28 ;  /* 0x000000ffff097224 */ /* 0x000fe200078e001c */
[----:B-1----:R-:W-:Y:S01]  /*2f310*/  @P2 SHF.R.U32.HI R9, RZ, R6, R13 ;  /* 0x00000006ff092219 */ /* 0x002fe2000001160d */
[----:B------:R-:W-:Y:S02]  /*2f320*/  IMAD.IADD R5, R5, 0x1, R11 ;  /* 0x0000000105057824 */ /* 0x000fe400078e020b */
[----:B------:R-:W-:Y:S01]  /*2f330*/  VIADD R24, R205, 0x28 ;  /* 0x00000028cd187836 */ /* 0x000fe20000000000 */
[--C-:B------:R-:W-:Y:S01]  /*2f340*/  SHF.R.S32.HI R6, RZ, 0x1f, R9.reuse ;  /* 0x0000001fff067819 */ /* 0x100fe20000011409 */
[----:B------:R-:W-:Y:S02]  /*2f350*/  IMAD.MOV R8, RZ, RZ, -R9 ;  /* 0x000000ffff087224 */ /* 0x000fe400078e0a09 */
[----:B------:R-:W-:Y:S01]  /*2f360*/  IMAD.WIDE.U32 R4, R219, UR4, R4 ;  /* 0x00000004db047c25 */ /* 0x000fe2000f8e0004 */
[----:B------:R-:W-:-:S03]  /*2f370*/  SHF.R.S32.HI R31, RZ, 0x1f, R24 ;  /* 0x0000001fff1f7819 */ /* 0x000fc60000011418 */
[----:B------:R-:W-:Y:S01]  /*2f380*/  IMAD R3, R3, R8, R28 ;  /* 0x0000000803037224 */ /* 0x000fe200078e021c */
[----:B------:R-:W-:Y:S01]  /*2f390*/  SHF.R.S32.HI R28, RZ, 0x1f, R19 ;  /* 0x0000001fff1c7819 */ /* 0x000fe20000011413 */
[----:B------:R-:W-:Y:S02]  /*2f3a0*/  IMAD R6, R6, UR6, RZ ;  /* 0x0000000606067c24 */ /* 0x000fe4000f8e02ff */
[----:B------:R-:W-:Y:S01]  /*2f3b0*/  IMAD R5, R219, UR5, R5 ;  /* 0x00000005db057c24 */ /* 0x000fe2000f8e0205 */
[----:B------:R-:W-:Y:S01]  /*2f3c0*/  ULDC.64 UR4, c[0x0][0xc28] ;  /* 0x00030a0000047ab9 */ /* 0x000fe20000000a00 */
[C---:B------:R-:W-:Y:S01]  /*2f3d0*/  IMAD R11, R9.reuse, UR7, R6 ;  /* 0x00000007090b7c24 */ /* 0x040fe2000f8e0206 */
[----:B------:R-:W-:Y:S01]  /*2f3e0*/  SHF.R.S32.HI R6, RZ, 0x1f, R3 ;  /* 0x0000001fff067819 */ /* 0x000fe20000011403 */
[----:B------:R-:W-:-:S04]  /*2f3f0*/  IMAD.WIDE.U32 R4, R9, UR6, R4 ;  /* 0x0000000609047c25 */ /* 0x000fc8000f8e0004 */
[----:B------:R-:W-:Y:S02]  /*2f400*/  IMAD R6, R6, UR4, RZ ;  /* 0x0000000406067c24 */ /* 0x000fe4000f8e02ff */
[----:B------:R-:W-:Y:S02]  /*2f410*/  IMAD.IADD R5, R5, 0x1, R11 ;  /* 0x0000000105057824 */ /* 0x000fe400078e020b */
[----:B------:R-:W-:Y:S02]  /*2f420*/  VIADD R8, R2, 0x32420 ;  /* 0x0003242002087836 */ /* 0x000fe40000000000 */
[C---:B------:R-:W-:Y:S02]  /*2f430*/  IMAD R9, R3.reuse, UR5, R6 ;  /* 0x0000000503097c24 */ /* 0x040fe4000f8e0206 */
[----:B------:R-:W-:Y:S01]  /*2f440*/  IMAD.WIDE.U32 R4, R3, UR4, R4 ;  /* 0x0000000403047c25 */ /* 0x000fe2000f8e0004 */
[----:B------:R-:W-:Y:S01]  /*2f450*/  ULDC.64 UR4, c[0x0][0xc00] ;  /* 0x0003000000047ab9 */ /* 0x000fe20000000a00 */
[----:B------:R-:W-:-:S02]  /*2f460*/  PRMT R8, RZ, 0x654, R8 ;  /* 0x00000654ff087816 */ /* 0x000fc40000000008 */
[----:B------:R-:W-:Y:S01]  /*2f470*/  IMAD.IADD R5, R5, 0x1, R9 ;  /* 0x0000000105057824 */ /* 0x000fe200078e0209 */
[C---:B------:R-:W-:Y:S01]  /*2f480*/  LEA R3, P0, R4.reuse, UR4, 0x2 ;  /* 0x0000000404037c11 */ /* 0x040fe2000f8010ff */
[----:B------:R-:W-:Y:S01]  /*2f490*/  UMOV UR4, 0xffffffff ;  /* 0xffffffff00047882 */ /* 0x000fe20000000000 */
[----:B------:R0:W-:Y:S02]  /*2f4a0*/  SYNCS.ARRIVE.TRANS64.RED.A1T0 RZ, [R8+URZ], RZ ;  /* 0x000000ff08ff79a7 */ /* 0x0001e4000810043f */
[----:B------:R-:W-:Y:S01]  /*2f4b0*/  LEA.HI.X R4, R4, UR5, R5, 0x2, P0 ;  /* 0x0000000504047c11 */ /* 0x000fe200080f1405 */
[----:B------:R-:W-:Y:S08]  /*2f4c0*/  BRA.DIV UR4, `(.L_x_4066) ;  /* 0x000000ce04b47947 */ /* 0x000ff0000b800000 */
[----:B------:R1:W2:Y:S04]  /*2f4d0*/  SHFL.IDX PT, R5, R4, RZ, 0x1c1f ;  /* 0x001c1fff04057589 */ /* 0x0002a800000e0000 */
[----:B------:R1:W3:Y:S02]  /*2f4e0*/  SHFL.IDX PT, R6, R3, RZ, 0x1c1f ;  /* 0x001c1fff03067589 */ /* 0x0002e400000e0000 */
.L_x_4304:
[----:B------:R-:W-:Y:S01]  /*2f4f0*/  ISETP.GE.AND P0, PT, R33, R0, PT ;  /* 0x000000002100720c */ /* 0x000fe20003f06270 */
[----:B------:R-:W-:-:S12]  /*2f500*/  BSSY B1, `(.L_x_4067) ;  /* 0x00000d2000017945 */ /* 0x000fd80003800000 */
[----:B------:R-:W-:Y:S05]  /*2f510*/  @P0 BRA `(.L_x_4068) ;  /* 0x0000000c00400947 */ /* 0x000fea0003800000 */
[----:B------:R-:W-:Y:S01]  /*2f520*/  ULDC UR4, c[0x0][0xbc8] ;  /* 0x0002f20000047ab9 */ /* 0x000fe20000000800 */
[----:B------:R-:W4:Y:S01]  /*2f530*/  LDL R15, [R1+0x48c] ;  /* 0x00048c00010f7983 */ /* 0x000f220000100800 */
[----:B------:R-:W-:-:S03]  /*2f540*/  ISETP.GE.AND P0, PT, R205, UR4, PT ;  /* 0x00000004cd007c0c */ /* 0x000fc6000bf06270 */
[----:B------:R-:W5:Y:S04]  /*2f550*/  LDL R36, [R1+0x488] ;  /* 0x0004880001247983 */ /* 0x000f680000100800 */
[----:B------:R-:W5:Y:S04]  /*2f560*/  LDL R39, [R1+0x510] ;  /* 0x0005100001277983 */ /* 0x000f680000100800 */
[----:B------:R-:W5:Y:S04]  /*2f570*/  LDL R32, [R1+0x484] ;  /* 0x0004840001207983 */ /* 0x000f680000100800 */
[----:B------:R-:W4:Y:S01]  /*2f580*/  @!P0 LDL.64 R10, [R1+0x240] ;  /* 0x00024000010a8983 */ /* 0x000f220000100a00 */
[----:B------:R-:W-:Y:S01]  /*2f590*/  ISETP.GE.AND P1, PT, R18, UR4, PT ;  /* 0x0000000412007c0c */ /* 0x000fe2000bf26270 */
[----:B0--3--:R-:W-:-:S02]  /*2f5a0*/  @!P0 IMAD.MOV.U32 R8, RZ, RZ, R6 ;  /* 0x000000ffff088224 */ /* 0x009fc400078e0006 */
[----:B--2---:R-:W-:Y:S01]  /*2f5b0*/  @!P0 IMAD.MOV.U32 R9, RZ, RZ, R5 ;  /* 0x000000ffff098224 */ /* 0x004fe200078e0005 */
[----:B------:R-:W2:Y:S01]  /*2f5c0*/  LDL R37, [R1+0x50c] ;  /* 0x00050c0001257983 */ /* 0x000ea20000100800 */
[----:B------:R-:W-:-:S03]  /*2f5d0*/  @!P0 IMAD.WIDE R8, R205, 0x4, R8 ;  /* 0x00000004cd088825 */ /* 0x000fc600078e0208 */
[----:B------:R-:W3:Y:S04]  /*2f5e0*/  LDL R12, [R1+0x480] ;  /* 0x00048000010c7983 */ /* 0x000ee80000100800 */
[----:B------:R-:W3:Y:S04]  /*2f5f0*/  LDL R38, [R1+0x508] ;  /* 0x0005080001267983 */ /* 0x000ee80000100800 */
[----:B------:R-:W3:Y:S04]  /*2f600*/  LDL R13, [R1+0x47c] ;  /* 0x00047c00010d7983 */ /* 0x000ee80000100800 */
[----:B------:R-:W3:Y:S04]  /*2f610*/  LDL R34, [R1+0x504] ;  /* 0x0005040001227983 */ /* 0x000ee80000100800 */
[----:B------:R-:W3:Y:S04]  /*2f620*/  LDL R14, [R1+0x478] ;  /* 0x00047800010e7983 */ /* 0x000ee80000100800 */
[----:B------:R-:W3:Y:S04]  /*2f630*/  LDL R35, [R1+0x500] ;  /* 0x0005000001237983 */ /* 0x000ee80000100800 */
[----:B------:R-:W3:Y:S04]  /*2f640*/  LDL R33, [R1+0x4fc] ;  /* 0x0004fc0001217983 */ /* 0x000ee80000100800 */
[----:B----4-:R0:W-:Y:S04]  /*2f650*/  @!P0 ST.E.64 desc[UR44][R8.64], R10 ;  /* 0x0000000a08008985 */ /* 0x0101e8000c101b2c */
[----:B0-----:R-:W4:Y:S01]  /*2f660*/  @!P1 LDL.64 R8, [R1+0x250] ;  /* 0x0002500001089983 */ /* 0x001f220000100a00 */
[----:B------:R-:W-:-:S02]  /*2f670*/  ISETP.GE.AND P0, PT, R19, UR4, PT ;  /* 0x0000000413007c0c */ /* 0x000fc4000bf06270 */
[----:B------:R-:W-:-:S04]  /*2f680*/  @!P1 LEA R10, P2, R18, R6, 0x2 ;  /* 0x00000006120a9211 */ /* 0x000fc800078410ff */
[----:B------:R-:W-:-:S05]  /*2f690*/  @!P1 LEA.HI.X R11, R18, R5, R26, 0x2, P2 ;  /* 0x00000005120b9211 */ /* 0x000fca00010f141a */
[----:B----4-:R0:W-:Y:S04]  /*2f6a0*/  @!P1 ST.E.64 desc[UR44][R10.64], R8 ;  /* 0x000000080a009985 */ /* 0x0101e8000c101b2c */
[----:B0-----:R-:W4:Y:S01]  /*2f6b0*/  @!P0 LDL.64 R8, [R1+0x260] ;  /* 0x0002600001088983 */ /* 0x001f220000100a00 */
[----:B------:R-:W-:Y:S02]  /*2f6c0*/  ISETP.GE.AND P1, PT, R20, UR4, PT ;  /* 0x0000000414007c0c */ /* 0x000fe4000bf26270 */
        /* <DEDUP_REMOVED lines=24> */
[----:B-----5:R-:W-:Y:S02]  /*2f850*/  ISETP.GE.AND P0, PT, R36, UR4, PT ;  /* 0x0000000424007c0c */ /* 0x020fe4000bf06270 */
[----:B------:R-:W-:-:S04]  /*2f860*/  @!P1 LEA R10, P2, R15, R6, 0x2 ;  /* 0x000000060f0a9211 */ /* 0x000fc800078410ff */
[----:B------:R-:W-:Y:S02]  /*2f870*/  @!P1 LEA.HI.X R11, R15, R5, R39, 0x2, P2 ;  /* 0x000000050f0b9211 */ /* 0x000fe400010f1427 */
[----:B------:R-:W5:Y:S04]  /*2f880*/  LDL R15, [R1+0x474] ;  /* 0x00047400010f7983 */ /* 0x000f680000100800 */
[----:B------:R-:W5:Y:S04]  /*2f890*/  LDL R39, [R1+0x4e0] ;  /* 0x0004e00001277983 */ /* 0x000f680000100800 */
[----:B----4-:R0:W-:Y:S04]  /*2f8a0*/  @!P1 ST.E.64 desc[UR44][R10.64], R8 ;  /* 0x000000080a009985 */ /* 0x0101e8000c101b2c */
[----:B0-----:R-:W4:Y:S01]  /*2f8b0*/  @!P0 LDL.64 R8, [R1+0x2c0] ;  /* 0x0002c00001088983 */ /* 0x001f220000100a00 */
[----:B------:R-:W-:-:S02]  /*2f8c0*/  ISETP.GE.AND P1, PT, R32, UR4, PT ;  /* 0x0000000420007c0c */ /* 0x000fc4000bf26270 */
[----:B------:R-:W-:-:S04]  /*2f8d0*/  @!P0 LEA R10, P2, R36, R6, 0x2 ;  /* 0x00000006240a8211 */ /* 0x000fc800078410ff */
[----:B--2---:R-:W-:Y:S02]  /*2f8e0*/  @!P0 LEA.HI.X R11, R36, R5, R37, 0x2, P2 ;  /* 0x00000005240b8211 */ /* 0x004fe400010f1425 */
[----:B------:R-:W2:Y:S04]  /*2f8f0*/  LDL R37, [R1+0x470] ;  /* 0x0004700001257983 */ /* 0x000ea80000100800 */
[----:B------:R-:W2:Y:S04]  /*2f900*/  LDL R36, [R1+0x4f8] ;  /* 0x0004f80001247983 */ /* 0x000ea80000100800 */
[----:B----4-:R0:W-:Y:S04]  /*2f910*/  @!P0 ST.E.64 desc[UR44][R10.64], R8 ;  /* 0x000000080a008985 */ /* 0x0101e8000c101b2c */
[----:B0-----:R-:W4:Y:S01]  /*2f920*/  @!P1 LDL.64 R8, [R1+0x2d0] ;  /* 0x0002d00001089983 */ /* 0x001f220000100a00 */
[----:B---3--:R-:W-:-:S02]  /*2f930*/  ISETP.GE.AND P0, PT, R12, UR4, PT ;  /* 0x000000040c007c0c */ /* 0x008fc4000bf06270 */
[----:B------:R-:W-:-:S04]  /*2f940*/  @!P1 LEA R10, P2, R32, R6, 0x2 ;  /* 0x00000006200a9211 */ /* 0x000fc800078410ff */
[----:B------:R-:W-:Y:S02]  /*2f950*/  @!P1 LEA.HI.X R11, R32, R5, R38, 0x2, P2 ;  /* 0x00000005200b9211 */ /* 0x000fe400010f1426 */
[----:B------:R-:W3:Y:S04]  /*2f960*/  LDL R32, [R1+0x46c] ;  /* 0x00046c0001207983 */ /* 0x000ee80000100800 */
[----:B------:R-:W3:Y:S04]  /*2f970*/  LDL R38, [R1+0x4f4] ;  /* 0x0004f40001267983 */ /* 0x000ee80000100800 */
[----:B----4-:R0:W-:Y:S04]  /*2f980*/  @!P1 ST.E.64 desc[UR44][R10.64], R8 ;  /* 0x000000080a009985 */ /* 0x0101e8000c101b2c */
[----:B0-----:R-:W4:Y:S01]  /*2f990*/  @!P0 LDL.64 R8, [R1+0x2e0] ;  /* 0x0002e00001088983 */ /* 0x001f220000100a00 */
[----:B------:R-:W-:-:S02]  /*2f9a0*/  ISETP.GE.AND P1, PT, R13, UR4, PT ;  /* 0x000000040d007c0c */ /* 0x000fc4000bf26270 */
        /* <DEDUP_REMOVED lines=13> */
[----:B-----5:R-:W-:-:S02]  /*2fa80*/  ISETP.GE.AND P1, PT, R15, UR4, PT ;  /* 0x000000040f007c0c */ /* 0x020fc4000bf26270 */
[----:B------:R-:W-:-:S04]  /*2fa90*/  @!P0 LEA R10, P2, R14, R6, 0x2 ;  /* 0x000000060e0a8211 */ /* 0x000fc800078410ff */
[----:B------:R-:W-:Y:S02]  /*2faa0*/  @!P0 LEA.HI.X R11, R14, R5, R33, 0x2, P2 ;  /* 0x000000050e0b8211 */ /* 0x000fe400010f1421 */
[----:B------:R-:W5:Y:S04]  /*2fab0*/  LDL R14, [R1+0x460] ;  /* 0x00046000010e7983 */ /* 0x000f680000100800 */
[----:B------:R-:W5:Y:S04]  /*2fac0*/  LDL R33, [R1+0x4e8] ;  /* 0x0004e80001217983 */ /* 0x000f680000100800 */
[----:B----4-:R0:W-:Y:S04]  /*2fad0*/  @!P0 ST.E.64 desc[UR44][R10.64], R8 ;  /* 0x000000080a008985 */ /* 0x0101e8000c101b2c */
[----:B0-----:R-:W4:Y:S01]  /*2fae0*/  @!P1 LDL.64 R8, [R1+0x310] ;  /* 0x0003100001089983 */ /* 0x001f220000100a00 */
[----:B--2---:R-:W-:-:S02]  /*2faf0*/  ISETP.GE.AND P0, PT, R37, UR4, PT ;  /* 0x0000000425007c0c */ /* 0x004fc4000bf06270 */
[----:B------:R-:W-:-:S04]  /*2fb00*/  @!P1 LEA R10, P2, R15, R6, 0x2 ;  /* 0x000000060f0a9211 */ /* 0x000fc800078410ff */
[----:B------:R-:W-:Y:S02]  /*2fb10*/  @!P1 LEA.HI.X R11, R15, R5, R36, 0x2, P2 ;  /* 0x000000050f0b9211 */ /* 0x000fe400010f1424 */
        /* <DEDUP_REMOVED lines=43> */
[----:B----4-:R0:W-:Y:S04]  /*2fdd0*/  @!P1 ST.E.64 desc[UR44][R10.64], R8 ;  /* 0x000000080a009985 */ /* 0x0101e8000c101b2c */
[----:B0-----:R-:W4:Y:S01]  /*2fde0*/  @!P0 LDL.64 R8, [R1+0x380] ;  /* 0x0003800001088983 */ /* 0x001f220000100a00 */
[----:B------:R-:W-:-:S02]  /*2fdf0*/  ISETP.GE.AND P1, PT, R34, UR4, PT ;  /* 0x0000000422007c0c */ /* 0x000fc4000bf26270 */
        /* <DEDUP_REMOVED lines=14> */
[----:B-----5:R-:W-:Y:S02]  /*2fee0*/  @!P0 LEA.HI.X R11, R32, R5, R33, 0x2, P2 ;  /* 0x00000005200b8211 */ /* 0x020fe400010f1421 */
        /* <DEDUP_REMOVED lines=11> */
[----:B------:R-:W-:-:S02]  /*2ffa0*/  ISETP.GE.AND P1, PT, R36, UR4, PT ;  /* 0x0000000424007c0c */ /* 0x000fc4000bf26270 */
[----:B------:R-:W-:-:S04]  /*2ffb0*/  @!P0 LEA R10, P2, R13, R6, 0x2 ;  /* 0x000000060d0a8211 */ /* 0x000fc800078410ff */
[----:B---3--:R-:W-:Y:S02]  /*2ffc0*/  @!P0 LEA.HI.X R11, R13, R5, R15, 0x2, P2 ;  /* 0x000000050d0b8211 */ /* 0x008fe400010f140f */
        /* <DEDUP_REMOVED lines=21> */
[----:B-----5:R-:W-:-:S05]  /*30120*/  @!P0 LEA.HI.X R11, R227, R5, R33, 0x2, P2 ;  /* 0x00000005e30b8211 */ /* 0x020fca00010f1421 */
[----:B----4-:R0:W-:Y:S04]  /*30130*/  @!P0 ST.E.64 desc[UR44][R10.64], R8 ;  /* 0x000000080a008985 */ /* 0x0101e8000c101b2c */
[----:B0-----:R-:W4:Y:S01]  /*30140*/  @!P1 LDL.64 R8, [R1+0x410] ;  /* 0x0004100001089983 */ /* 0x001f220000100a00 */
[----:B--2---:R-:W-:Y:S02]  /*30150*/  ISETP.GE.AND P0, PT, R14, UR4, PT ;  /* 0x000000040e007c0c */ /* 0x004fe4000bf06270 */
[----:B------:R-:W-:-:S04]  /*30160*/  @!P1 LEA R10, P2, R220, R6, 0x2 ;  /* 0x00000006dc0a9211 */ /* 0x000fc800078410ff */
[----:B------:R-:W-:-:S05]  /*30170*/  @!P1 LEA.HI.X R11, R220, R5, R32, 0x2, P2 ;  /* 0x00000005dc0b9211 */ /* 0x000fca00010f1420 */
[----:B----4-:R0:W-:Y:S04]  /*30180*/  @!P1 ST.E.64 desc[UR44][R10.64], R8 ;  /* 0x000000080a009985 */ /* 0x0101e8000c101b2c */
[----:B0-----:R-:W2:Y:S01]  /*30190*/  @!P0 LDL.64 R8, [R1+0x420] ;  /* 0x0004200001088983 */ /* 0x001ea20000100a00 */
[----:B------:R-:W-:Y:S02]  /*301a0*/  ISETP.GE.AND P1, PT, R12, UR4, PT ;  /* 0x000000040c007c0c */ /* 0x000fe4000bf26270 */
[----:B------:R-:W-:-:S04]  /*301b0*/  @!P0 LEA R10, P2, R14, R6, 0x2 ;  /* 0x000000060e0a8211 */ /* 0x000fc800078410ff */
[----:B---3--:R-:W-:-:S05]  /*301c0*/  @!P0 LEA.HI.X R11, R14, R5, R15, 0x2, P2 ;  /* 0x000000050e0b8211 */ /* 0x008fca00010f140f */
[----:B--2---:R0:W-:Y:S04]  /*301d0*/  @!P0 ST.E.64 desc[UR44][R10.64], R8 ;  /* 0x000000080a008985 */ /* 0x0041e8000c101b2c */
[----:B0-----:R-:W2:Y:S01]  /*301e0*/  @!P1 LDL.64 R8, [R1+0x430] ;  /* 0x0004300001089983 */ /* 0x001ea20000100a00 */
[----:B------:R-:W-:-:S04]  /*301f0*/  @!P1 LEA R10, P0, R12, R6, 0x2 ;  /* 0x000000060c0a9211 */ /* 0x000fc800078010ff */
[----:B------:R-:W-:-:S05]  /*30200*/  @!P1 LEA.HI.X R11, R12, R5, R13, 0x2, P0 ;  /* 0x000000050c0b9211 */ /* 0x000fca00000f140d */
[----:B--2---:R4:W-:Y:S04]  /*30210*/  @!P1 ST.E.64 desc[UR44][R10.64], R8 ;  /* 0x000000080a009985 */ /* 0x0049e8000c101b2c */
.L_x_4068:
[----:B------:R-:W-:Y:S05]  /*30220*/  BSYNC B1 ;  /* 0x0000000000017941 */ /* 0x000fea0003800000 */
.L_x_4067:
[----:B------:R-:W-:-:S03]  /*30230*/  UMOV UR4, 0xffffffff ;  /* 0xffffffff00047882 */ /* 0x000fc60000000000 */
[----:B------:R-:W-:Y:S05]  /*30240*/  BRA.DIV UR4, `(.L_x_4069) ;  /* 0x000000c2048c7947 */ /* 0x000fea000b800000 */
[----:B------:R0:W0:Y:S04]  /*30250*/  SHFL.IDX PT, R33, R4, 0x1, 0x1c1f ;  /* 0x003c1f0004217f89 */ /* 0x00002800000e0000 */
[----:B------:R0:W0:Y:S02]  /*30260*/  SHFL.IDX PT, R14, R3, 0x1, 0x1c1f ;  /* 0x003c1f00030e7f89 */ /* 0x00002400000e0000 */
.L_x_4308:
[----:B------:R-:W-:-:S13]  /*30270*/  ISETP.GE.AND P0, PT, R7, R0, PT ;  /* 0x000000000700720c */ /* 0x000fda0003f06270 */
[----:B------:R-:W-:Y:S05]  /*30280*/  @P0 BRA `(.L_x_4065) ;  /* 0x0000001c00540947 */ /* 0x000fea0003800000 */
[----:B01----:R-:W0:Y:S01]  /*30290*/  LDC R3, c[0x0][0xbc8] ;  /* 0x0002f200ff037b82 */ /* 0x003e220000000800 */
[----:B------:R-:W5:Y:S04]  /*302a0*/  LDL R68, [R1+0x48c] ;  /* 0x00048c0001447983 */ /* 0x000f680000100800 */
[----:B------:R-:W5:Y:S04]  /*302b0*/  LDL R65, [R1+0x488] ;  /* 0x0004880001417983 */ /* 0x000f680000100800 */
[----:B------:R-:W5:Y:S04]  /*302c0*/  LDL R69, [R1+0x510] ;  /* 0x0005100001457983 */ /* 0x000f680000100800 */
[----:B------:R-:W5:Y:S04]  /*302d0*/  LDL R63, [R1+0x484] ;  /* 0x00048400013f7983 */ /* 0x000f680000100800 */
[----:B------:R-:W5:Y:S04]  /*302e0*/  LDL R61, [R1+0x50c] ;  /* 0x00050c00013d7983 */ /* 0x000f680000100800 */
[----:B------:R-:W5:Y:S01]  /*302f0*/  LDL R60, [R1+0x508] ;  /* 0x00050800013c7983 */ /* 0x000f620000100800 */
[----:B0-----:R-:W-:-:S03]  /*30300*/  ISETP.GE.AND P0, PT, R205, R3, PT ;  /* 0x00000003cd00720c */ /* 0x001fc60003f06270 */
[----:B------:R-:W5:Y:S04]  /*30310*/  LDL R67, [R1+0x480] ;  /* 0x0004800001437983 */ /* 0x000f680000100800 */
[----:B------:R-:W5:Y:S04]  /*30320*/  LDL R59, [R1+0x470] ;  /* 0x00047000013b7983 */ /* 0x000f680000100800 */
[----:B------:R-:W5:Y:S04]  /*30330*/  LDL R57, [R1+0x504] ;  /* 0x0005040001397983 */ /* 0x000f680000100800 */
[----:B---3--:R-:W3:Y:S01]  /*30340*/  @!P0 LDL.64 R6, [R1+0x248] ;  /* 0x0002480001068983 */ /* 0x008ee20000100a00 */
[----:B------:R-:W-:Y:S01]  /*30350*/  ISETP.GE.AND P1, PT, R18, R3, PT ;  /* 0x000000031200720c */ /* 0x000fe20003f26270 */
[----:B------:R-:W-:-:S02]  /*30360*/  @!P0 IMAD.MOV.U32 R4, RZ, RZ, R14 ;  /* 0x000000ffff048224 */ /* 0x000fc400078e000e */
[----:B--2---:R-:W-:Y:S01]  /*30370*/  @!P0 IMAD.MOV.U32 R5, RZ, RZ, R33 ;  /* 0x000000ffff058224 */ /* 0x004fe200078e0021 */
[----:B------:R-:W2:Y:S01]  /*30380*/  LDL R66, [R1+0x47c] ;  /* 0x00047c0001427983 */ /* 0x000ea20000100800 */
[----:B------:R-:W-:Y:S01]  /*30390*/  @!P0 IMAD.WIDE R4, R205, 0x4, R4 ;  /* 0x00000004cd048825 */ /* 0x000fe200078e0204 */
[----:B------:R-:W-:Y:S02]  /*303a0*/  ISETP.GE.AND P2, PT, R19, R3, PT ;  /* 0x000000031300720c */ /* 0x000fe40003f46270 */
        /* <DEDUP_REMOVED lines=28> */
[----:B---3--:R0:W-:Y:S04]  /*30570*/  @!P0 ST.E.64 desc[UR44][R4.64], R6 ;  /* 0x0000000604008985 */ /* 0x0081e8000c101b2c */
[----:B0-----:R-:W3:Y:S01]  /*30580*/  @!P1 LDL.64 R4, [R1+0x258] ;  /* 0x0002580001049983 */ /* 0x001ee20000100a00 */
[----:B------:R-:W-:-:S04]  /*30590*/  @!P1 LEA R6, P0, R18, R14, 0x2 ;  /* 0x0000000e12069211 */ /* 0x000fc800078010ff */
[----:B------:R-:W-:Y:S02]  /*305a0*/  @!P1 LEA.HI.X R7, R18, R33, R26, 0x2, P0 ;  /* 0x0000002112079211 */ /* 0x000fe400000f141a */
[----:B----4-:R-:W-:-:S03]  /*305b0*/  @!P2 LEA R10, P0, R19, R14, 0x2 ;  /* 0x0000000e130aa211 */ /* 0x010fc600078010ff */
[----:B---3--:R0:W-:Y:S04]  /*305c0*/  @!P1 ST.E.64 desc[UR44][R6.64], R4 ;  /* 0x0000000406009985 */ /* 0x0081e8000c101b2c */
[----:B------:R-:W3:Y:S01]  /*305d0*/  @!P2 LDL.64 R8, [R1+0x268] ;  /* 0x000268000108a983 */ /* 0x000ee20000100a00 */
[----:B------:R-:W-:Y:S02]  /*305e0*/  ISETP.GE.AND P1, PT, R20, R3, PT ;  /* 0x000000031400720c */ /* 0x000fe40003f26270 */
[----:B------:R-:W-:-:S05]  /*305f0*/  @!P2 LEA.HI.X R11, R19, R33, R28, 0x2, P0 ;  /* 0x00000021130ba211 */ /* 0x000fca00000f141c */
[----:B---3--:R1:W-:Y:S06]  /*30600*/  @!P2 ST.E.64 desc[UR44][R10.64], R8 ;  /* 0x000000080a00a985 */ /* 0x0083ec000c101b2c */
[----:B------:R-:W3:Y:S01]  /*30610*/  @!P1 LDL.64 R12, [R1+0x278] ;  /* 0x00027800010c9983 */ /* 0x000ee20000100a00 */
[----:B------:R-:W-:Y:S02]  /*30620*/  ISETP.GE.AND P2, PT, R21, R3, PT ;  /* 0x000000031500720c */ /* 0x000fe40003f46270 */
[----:B------:R-:W-:-:S04]  /*30630*/  @!P1 LEA R18, P0, R20, R14, 0x2 ;  /* 0x0000000e14129211 */ /* 0x000fc800078010ff */
[----:B------:R-:W-:-:S05]  /*30640*/  @!P1 LEA.HI.X R19, R20, R33, R29, 0x2, P0 ;  /* 0x0000002114139211 */ /* 0x000fca00000f141d */
[----:B---3--:R3:W-:Y:S04]  /*30650*/  @!P1 ST.E.64 desc[UR44][R18.64], R12 ;  /* 0x0000000c12009985 */ /* 0x0087e8000c101b2c */
[----:B0-----:R-:W4:Y:S01]  /*30660*/  @!P2 LDL.64 R4, [R1+0x288] ;  /* 0x000288000104a983 */ /* 0x001f220000100a00 */
[----:B------:R-:W-:Y:S02]  /*30670*/  ISETP.GE.AND P1, PT, R24, R3, PT ;  /* 0x000000031800720c */ /* 0x000fe40003f26270 */
[----:B------:R-:W-:-:S04]  /*30680*/  @!P2 LEA R20, P0, R21, R14, 0x2 ;  /* 0x0000000e1514a211 */ /* 0x000fc800078010ff */
[----:B------:R-:W-:-:S05]  /*30690*/  @!P2 LEA.HI.X R21, R21, R33, R30, 0x2, P0 ;  /* 0x000000211515a211 */ /* 0x000fca00000f141e */
[----:B----4-:R0:W-:Y:S04]  /*306a0*/  @!P2 ST.E.64 desc[UR44][R20.64], R4 ;  /* 0x000000041400a985 */ /* 0x0101e8000c101b2c */
[----:B------:R-:W4:Y:S01]  /*306b0*/  @!P1 LDL.64 R6, [R1+0x298] ;  /* 0x0002980001069983 */ /* 0x000f220000100a00 */
[----:B------:R-:W-:Y:S02]  /*306c0*/  ISETP.GE.AND P2, PT, R218, R3, PT ;  /* 0x00000003da00720c */ /* 0x000fe40003f46270 */
[----:B-1----:R-:W-:-:S04]  /*306d0*/  @!P1 LEA R10, P0, R24, R14, 0x2 ;  /* 0x0000000e180a9211 */ /* 0x002fc800078010ff */
[----:B------:R-:W-:-:S05]  /*306e0*/  @!P1 LEA.HI.X R11, R24, R33, R31, 0x2, P0 ;  /* 0x00000021180b9211 */ /* 0x000fca00000f141f */
[----:B----4-:R1:W-:Y:S04]  /*306f0*/  @!P1 ST.E.64 desc[UR44][R10.64], R6 ;  /* 0x000000060a009985 */ /* 0x0103e8000c101b2c */
[----:B------:R-:W4:Y:S01]  /*30700*/  @!P2 LDL.64 R8, [R1+0x2a8] ;  /* 0x0002a8000108a983 */ /* 0x000f220000100a00 */
[----:B-----5:R-:W-:Y:S02]  /*30710*/  ISETP.GE.AND P1, PT, R68, R3, PT ;  /* 0x000000034400720c */ /* 0x020fe40003f26270 */
[----:B---3--:R-:W-:-:S04]  /*30720*/  @!P2 LEA R12, P0, R218, R14, 0x2 ;  /* 0x0000000eda0ca211 */ /* 0x008fc800078010ff */
[----:B------:R-:W-:-:S05]  /*30730*/  @!P2 LEA.HI.X R13, R218, R33, R25, 0x2, P0 ;  /* 0x00000021da0da211 */ /* 0x000fca00000f1419 */
[----:B----4-:R3:W-:Y:S04]  /*30740*/  @!P2 ST.E.64 desc[UR44][R12.64], R8 ;  /* 0x000000080c00a985 */ /* 0x0107e8000c101b2c */
[----:B0-----:R-:W4:Y:S01]  /*30750*/  @!P1 LDL.64 R4, [R1+0x2b8] ;  /* 0x0002b80001049983 */ /* 0x001f220000100a00 */
[----:B------:R-:W-:Y:S02]  /*30760*/  ISETP.GE.AND P2, PT, R65, R3, PT ;  /* 0x000000034100720c */ /* 0x000fe40003f46270 */
[----:B------:R-:W-:-:S04]  /*30770*/  @!P1 LEA R18, P0, R68, R14, 0x2 ;  /* 0x0000000e44129211 */ /* 0x000fc800078010ff */
[----:B------:R-:W-:Y:S01]  /*30780*/  @!P1 LEA.HI.X R19, R68, R33, R69, 0x2, P0 ;  /* 0x0000002144139211 */ /* 0x000fe200000f1445 */
[----:B------:R-:W-:-:S04]  /*30790*/  IMAD.MOV.U32 R68, RZ, RZ, R61 ;  /* 0x000000ffff447224 */ /* 0x000fc800078e003d */
[----:B----4-:R0:W-:Y:S04]  /*307a0*/  @!P1 ST.E.64 desc[UR44][R18.64], R4 ;  /* 0x0000000412009985 */ /* 0x0101e8000c101b2c */
[----:B-1----:R-:W4:Y:S01]  /*307b0*/  @!P2 LDL.64 R6, [R1+0x2c8] ;  /* 0x0002c8000106a983 */ /* 0x002f220000100a00 */
[----:B------:R-:W-:Y:S02]  /*307c0*/  ISETP.GE.AND P1, PT, R63, R3, PT ;  /* 0x000000033f00720c */ /* 0x000fe40003f26270 */
[----:B------:R-:W-:-:S04]  /*307d0*/  @!P2 LEA R10, P0, R65, R14, 0x2 ;  /* 0x0000000e410aa211 */ /* 0x000fc800078010ff */
[----:B------:R-:W-:Y:S01]  /*307e0*/  @!P2 LEA.HI.X R11, R65, R33, R68, 0x2, P0 ;  /* 0x00000021410ba211 */ /* 0x000fe200000f1444 */
[----:B------:R-:W-:-:S04]  /*307f0*/  IMAD.MOV.U32 R61, RZ, RZ, R60 ;  /* 0x000000ffff3d7224 */ /* 0x000fc800078e003c */
[----:B----4-:R1:W-:Y:S04]  /*30800*/  @!P2 ST.E.64 desc[UR44][R10.64], R6 ;  /* 0x000000060a00a985 */ /* 0x0103e8000c101b2c */
[----:B---3--:R-:W3:Y:S01]  /*30810*/  @!P1 LDL.64 R8, [R1+0x2d8] ;  /* 0x0002d80001089983 */ /* 0x008ee20000100a00 */
[----:B------:R-:W-:Y:S01]  /*30820*/  ISETP.GE.AND P2, PT, R67, R3, PT ;  /* 0x000000034300720c */ /* 0x000fe20003f46270 */
[----:B------:R-:W-:Y:S01]  /*30830*/  IMAD.MOV.U32 R65, RZ, RZ, R61 ;  /* 0x000000ffff417224 */ /* 0x000fe200078e003d */
[----:B------:R-:W-:-:S04]  /*30840*/  @!P1 LEA R12, P0, R63, R14, 0x2 ;  /* 0x0000000e3f0c9211 */ /* 0x000fc800078010ff */
[----:B------:R-:W-:Y:S01]  /*30850*/  @!P1 LEA.HI.X R13, R63, R33, R65, 0x2, P0 ;  /* 0x000000213f0d9211 */ /* 0x000fe200000f1441 */
[----:B------:R-:W-:Y:S02]  /*30860*/  IMAD.MOV.U32 R60, RZ, RZ, R59 ;  /* 0x000000ffff3c7224 */ /* 0x000fe400078e003b */
[----:B------:R-:W-:Y:S02]  /*30870*/  IMAD.MOV.U32 R59, RZ, RZ, R57 ;  /* 0x000000ffff3b7224 */ /* 0x000fe400078e0039 */
[----:B---3--:R3:W-:Y:S04]  /*30880*/  @!P1 ST.E.64 desc[UR44][R12.64], R8 ;  /* 0x000000080c009985 */ /* 0x0087e8000c101b2c */
[----:B0-----:R-:W4:Y:S01]  /*30890*/  @!P2 LDL.64 R4, [R1+0x2e8] ;  /* 0x0002e8000104a983 */ /* 0x001f220000100a00 */
[----:B------:R-:W-:Y:S01]  /*308a0*/  IMAD.MOV.U32 R61, RZ, RZ, R59 ;  /* 0x000000ffff3d7224 */ /* 0x000fe200078e003b */
[----:B--2---:R-:W-:-:S02]  /*308b0*/  ISETP.GE.AND P1, PT, R66, R3, PT ;  /* 0x000000034200720c */ /* 0x004fc40003f26270 */
[----:B------:R-:W-:Y:S01]  /*308c0*/  @!P2 LEA R18, P0, R67, R14, 0x2 ;  /* 0x0000000e4312a211 */ /* 0x000fe200078010ff */
[----:B------:R-:W-:-:S05]  /*308d0*/  IMAD.MOV.U32 R68, RZ, RZ, R61 ;  /* 0x000000ffff447224 */ /* 0x000fca00078e003d */
[----:B------:R-:W-:Y:S01]  /*308e0*/  @!P2 LEA.HI.X R19, R67, R33, R68, 0x2, P0 ;  /* 0x000000214313a211 */ /* 0x000fe200000f1444 */
[----:B------:R-:W-:-:S04]  /*308f0*/  IMAD.MOV.U32 R57, RZ, RZ, R56 ;  /* 0x000000ffff397224 */ /* 0x000fc800078e0038 */
[----:B------:R-:W-:Y:S01]  /*30900*/  IMAD.MOV.U32 R59, RZ, RZ, R57 ;  /* 0x000000ffff3b7224 */ /* 0x000fe200078e0039 */
[----:B----4-:R0:W-:Y:S04]  /*30910*/  @!P2 ST.E.64 desc[UR44][R18.64], R4 ;  /* 0x000000041200a985 */ /* 0x0101e8000c101b2c */
[----:B-1----:R-:W2:Y:S01]  /*30920*/  @!P1 LDL.64 R6, [R1+0x2f8] ;  /* 0x0002f80001069983 */ /* 0x002ea20000100a00 */
[----:B------:R-:W-:Y:S01]  /*30930*/  IMAD.MOV.U32 R65, RZ, RZ, R59 ;  /* 0x000000ffff417224 */ /* 0x000fe200078e003b */
[----:B------:R-:W-:Y:S02]  /*30940*/  ISETP.GE.AND P2, PT, R64, R3, PT ;  /* 0x000000034000720c */ /* 0x000fe40003f46270 */
[----:B------:R-:W-:Y:S01]  /*30950*/  @!P1 LEA R10, P0, R66, R14, 0x2 ;  /* 0x0000000e420a9211 */ /* 0x000fe200078010ff */
[----:B------:R-:W-:-:S05]  /*30960*/  IMAD.MOV.U32 R67, RZ, RZ, R65 ;  /* 0x000000ffff437224 */ /* 0x000fca00078e0041 */
[----:B------:R-:W-:Y:S01]  /*30970*/  @!P1 LEA.HI.X R11, R66, R33, R67, 0x2, P0 ;  /* 0x00000021420b9211 */ /* 0x000fe200000f1443 */
[----:B------:R-:W-:Y:S02]  /*30980*/  IMAD.MOV.U32 R56, RZ, RZ, R55 ;  /* 0x000000ffff387224 */ /* 0x000fe400078e0037 */
[----:B------:R-:W-:-:S04]  /*30990*/  IMAD.MOV.U32 R55, RZ, RZ, R54 ;  /* 0x000000ffff377224 */ /* 0x000fc800078e0036 */
[----:B------:R-:W-:Y:S01]  /*309a0*/  IMAD.MOV.U32 R57, RZ, RZ, R55 ;  /* 0x000000ffff397224 */ /* 0x000fe200078e0037 */
[----:B--2---:R1:W-:Y:S04]  /*309b0*/  @!P1 ST.E.64 desc[UR44][R10.64], R6 ;  /* 0x000000060a009985 */ /* 0x0043e8000c101b2c */
[----:B---3--:R-:W2:Y:S01]  /*309c0*/  @!P2 LDL.64 R8, [R1+0x308] ;  /* 0x000308000108a983 */ /* 0x008ea20000100a00 */
[----:B------:R-:W-:Y:S01]  /*309d0*/  IMAD.MOV.U32 R63, RZ, RZ, R57 ;  /* 0x000000ffff3f7224 */ /* 0x000fe200078e0039 */
[----:B------:R-:W-:Y:S02]  /*309e0*/  ISETP.GE.AND P1, PT, R62, R3, PT ;  /* 0x000000033e00720c */ /* 0x000fe40003f26270 */
[C---:B------:R-:W-:Y:S01]  /*309f0*/  @!P2 LEA R12, P0, R64.reuse, R14, 0x2 ;  /* 0x0000000e400ca211 */ /* 0x040fe200078010ff */
[----:B------:R-:W-:Y:S01]  /*30a00*/  IMAD.MOV.U32 R65, RZ, RZ, R63 ;  /* 0x000000ffff417224 */ /* 0x000fe200078e003f */
[----:B------:R-:W3:Y:S04]  /*30a10*/  LDL R57, [R1+0x4f4] ;  /* 0x0004f40001397983 */ /* 0x000ee80000100800 */
[----:B------:R-:W-:Y:S01]  /*30a20*/  @!P2 LEA.HI.X R13, R64, R33, R65, 0x2, P0 ;  /* 0x00000021400da211 */ /* 0x000fe200000f1441 */
[----:B------:R-:W-:-:S02]  /*30a30*/  IMAD.MOV.U32 R54, RZ, RZ, R53 ;  /* 0x000000ffff367224 */ /* 0x000fc400078e0035 */
[----:B------:R-:W-:-:S04]  /*30a40*/  IMAD.MOV.U32 R53, RZ, RZ, R52 ;  /* 0x000000ffff357224 */ /* 0x000fc800078e0034 */
[----:B------:R-:W-:Y:S01]  /*30a50*/  IMAD.MOV.U32 R55, RZ, RZ, R53 ;  /* 0x000000ffff377224 */ /* 0x000fe200078e0035 */
[----:B--2---:R2:W-:Y:S04]  /*30a60*/  @!P2 ST.E.64 desc[UR44][R12.64], R8 ;  /* 0x000000080c00a985 */ /* 0x0045e8000c101b2c */
[----:B0-----:R-:W4:Y:S01]  /*30a70*/  @!P1 LDL.64 R4, [R1+0x318] ;  /* 0x0003180001049983 */ /* 0x001f220000100a00 */
[----:B------:R-:W-:Y:S01]  /*30a80*/  IMAD.MOV.U32 R61, RZ, RZ, R55 ;  /* 0x000000ffff3d7224 */ /* 0x000fe200078e0037 */
[----:B------:R-:W-:Y:S02]  /*30a90*/  ISETP.GE.AND P2, PT, R60, R3, PT ;  /* 0x000000033c00720c */ /* 0x000fe40003f46270 */
[C---:B------:R-:W-:Y:S01]  /*30aa0*/  @!P1 LEA R18, P0, R62.reuse, R14, 0x2 ;  /* 0x0000000e3e129211 */ /* 0x040fe200078010ff */
[----:B------:R-:W-:Y:S01]  /*30ab0*/  IMAD.MOV.U32 R63, RZ, RZ, R61 ;  /* 0x000000ffff3f7224 */ /* 0x000fe200078e003d */
[----:B------:R-:W5:Y:S04]  /*30ac0*/  LDL R55, [R1+0x4e8] ;  /* 0x0004e80001377983 */ /* 0x000f680000100800 */
[----:B------:R-:W-:-:S05]  /*30ad0*/  @!P1 LEA.HI.X R19, R62, R33, R63, 0x2, P0 ;  /* 0x000000213e139211 */ /* 0x000fca00000f143f */
[----:B----4-:R0:W-:Y:S04]  /*30ae0*/  @!P1 ST.E.64 desc[UR44][R18.64], R4 ;  /* 0x0000000412009985 */ /* 0x0101e8000c101b2c */
[----:B-1----:R-:W4:Y:S01]  /*30af0*/  @!P2 LDL.64 R6, [R1+0x328] ;  /* 0x000328000106a983 */ /* 0x002f220000100a00 */
[----:B------:R-:W-:Y:S02]  /*30b00*/  ISETP.GE.AND P1, PT, R58, R3, PT ;  /* 0x000000033a00720c */ /* 0x000fe40003f26270 */
[----:B---3--:R-:W-:Y:S02]  /*30b10*/  MOV R61, R57 ;  /* 0x00000039003d7202 */ /* 0x008fe40000000f00 */
[----:B------:R-:W-:-:S04]  /*30b20*/  @!P2 LEA R10, P0, R60, R14, 0x2 ;  /* 0x0000000e3c0aa211 */ /* 0x000fc800078010ff */
[----:B------:R-:W-:Y:S01]  /*30b30*/  @!P2 LEA.HI.X R11, R60, R33, R61, 0x2, P0 ;  /* 0x000000213c0ba211 */ /* 0x000fe200000f143d */
[----:B------:R-:W-:-:S04]  /*30b40*/  IMAD.MOV.U32 R53, RZ, RZ, R48 ;  /* 0x000000ffff357224 */ /* 0x000fc800078e0030 */
[----:B----4-:R1:W-:Y:S04]  /*30b50*/  @!P2 ST.E.64 desc[UR44][R10.64], R6 ;  /* 0x000000060a00a985 */ /* 0x0103e8000c101b2c */
[----:B--2---:R-:W2:Y:S01]  /*30b60*/  @!P1 LDL.64 R8, [R1+0x338] ;  /* 0x0003380001089983 */ /* 0x004ea20000100a00 */
[----:B------:R-:W-:Y:S01]  /*30b70*/  ISETP.GE.AND P2, PT, R56, R3, PT ;  /* 0x000000033800720c */ /* 0x000fe20003f46270 */
[----:B------:R-:W-:Y:S01]  /*30b80*/  IMAD.MOV.U32 R59, RZ, RZ, R53 ;  /* 0x000000ffff3b7224 */ /* 0x000fe200078e0035 */
[----:B------:R-:W-:-:S04]  /*30b90*/  @!P1 LEA R12, P0, R58, R14, 0x2 ;  /* 0x0000000e3a0c9211 */ /* 0x000fc800078010ff */
[----:B------:R-:W-:Y:S01]  /*30ba0*/  @!P1 LEA.HI.X R13, R58, R33, R59, 0x2, P0 ;  /* 0x000000213a0d9211 */ /* 0x000fe200000f143b */
[----:B------:R-:W-:-:S04]  /*30bb0*/  IMAD.MOV.U32 R57, RZ, RZ, R51 ;  /* 0x000000ffff397224 */ /* 0x000fc800078e0033 */
[----:B--2---:R2:W-:Y:S04]  /*30bc0*/  @!P1 ST.E.64 desc[UR44][R12.64], R8 ;  /* 0x000000080c009985 */ /* 0x0045e8000c101b2c */
[----:B0-----:R-:W3:Y:S01]  /*30bd0*/  @!P2 LDL.64 R4, [R1+0x348] ;  /* 0x000348000104a983 */ /* 0x001ee20000100a00 */
[----:B------:R-:W-:Y:S02]  /*30be0*/  ISETP.GE.AND P1, PT, R54, R3, PT ;  /* 0x000000033600720c */ /* 0x000fe40003f26270 */
[----:B------:R-:W-:-:S04]  /*30bf0*/  @!P2 LEA R18, P0, R56, R14, 0x2 ;  /* 0x0000000e3812a211 */ /* 0x000fc800078010ff */
[----:B------:R-:W-:Y:S01]  /*30c00*/  @!P2 LEA.HI.X R19, R56, R33, R57, 0x2, P0 ;  /* 0x000000213813a211 */ /* 0x000fe200000f1439 */
[----:B------:R-:W-:-:S04]  /*30c10*/  IMAD.MOV.U32 R52, RZ, RZ, R43 ;  /* 0x000000ffff347224 */ /* 0x000fc800078e002b */
[----:B---3--:R0:W-:Y:S04]  /*30c20*/  @!P2 ST.E.64 desc[UR44][R18.64], R4 ;  /* 0x000000041200a985 */ /* 0x0081e8000c101b2c */
[----:B-1----:R-:W3:Y:S01]  /*30c30*/  @!P1 LDL.64 R6, [R1+0x358] ;  /* 0x0003580001069983 */ /* 0x002ee20000100a00 */
[----:B------:R-:W-:Y:S01]  /*30c40*/  ISETP.GE.AND P2, PT, R52, R3, PT ;  /* 0x000000033400720c */ /* 0x000fe20003f46270 */
[----:B------:R-:W-:Y:S01]  /*30c50*/  IMAD.MOV.U32 R48, RZ, RZ, R47 ;  /* 0x000000ffff307224 */ /* 0x000fe200078e002f */
[C---:B------:R-:W-:Y:S01]  /*30c60*/  @!P1 LEA R10, P0, R54.reuse, R14, 0x2 ;  /* 0x0000000e360a9211 */ /* 0x040fe200078010ff */
[----:B------:R-:W4:Y:S03]  /*30c70*/  LDL R47, [R1+0x4e4] ;  /* 0x0004e400012f7983 */ /* 0x000f260000100800 */
[----:B-----5:R-:W-:-:S05]  /*30c80*/  @!P1 LEA.HI.X R11, R54, R33, R55, 0x2, P0 ;  /* 0x00000021360b9211 */ /* 0x020fca00000f1437 */
[----:B---3--:R1:W-:Y:S04]  /*30c90*/  @!P1 ST.E.64 desc[UR44][R10.64], R6 ;  /* 0x000000060a009985 */ /* 0x0083e8000c101b2c */
[----:B--2---:R-:W2:Y:S01]  /*30ca0*/  @!P2 LDL.64 R8, [R1+0x368] ;  /* 0x000368000108a983 */ /* 0x004ea20000100a00 */
[----:B------:R-:W-:Y:S01]  /*30cb0*/  ISETP.GE.AND P1, PT, R50, R3, PT ;  /* 0x000000033200720c */ /* 0x000fe20003f26270 */
[----:B----4-:R-:W-:Y:S01]  /*30cc0*/  IMAD.MOV.U32 R53, RZ, RZ, R47 ;  /* 0x000000ffff357224 */ /* 0x010fe200078e002f */
[C---:B------:R-:W-:Y:S01]  /*30cd0*/  @!P2 LEA R12, P0, R52.reuse, R14, 0x2 ;  /* 0x0000000e340ca211 */ /* 0x040fe200078010ff */
[----:B------:R-:W-:Y:S01]  /*30ce0*/  IMAD.MOV.U32 R51, RZ, RZ, R44 ;  /* 0x000000ffff337224 */ /* 0x000fe200078e002c */
[----:B------:R-:W3:Y:S02]  /*30cf0*/  LDL R47, [R1+0x4d8] ;  /* 0x0004d800012f7983 */ /* 0x000ee40000100800 */
[----:B------:R-:W-:-:S02]  /*30d00*/  @!P2 LEA.HI.X R13, R52, R33, R53, 0x2, P0 ;  /* 0x00000021340da211 */ /* 0x000fc400000f1435 */
[----:B------:R-:W4:Y:S04]  /*30d10*/  LDL R44, [R1+0x450] ;  /* 0x00045000012c7983 */ /* 0x000f280000100800 */
[----:B--2---:R2:W-:Y:S04]  /*30d20*/  @!P2 ST.E.64 desc[UR44][R12.64], R8 ;  /* 0x000000080c00a985 */ /* 0x0045e8000c101b2c */
[----:B0-----:R-:W5:Y:S01]  /*30d30*/  @!P1 LDL.64 R4, [R1+0x378] ;  /* 0x0003780001049983 */ /* 0x001f620000100a00 */
[----:B------:R-:W-:Y:S02]  /*30d40*/  ISETP.GE.AND P2, PT, R48, R3, PT ;  /* 0x000000033000720c */ /* 0x000fe40003f46270 */
[----:B------:R-:W-:-:S04]  /*30d50*/  @!P1 LEA R18, P0, R50, R14, 0x2 ;  /* 0x0000000e32129211 */ /* 0x000fc800078010ff */
[----:B------:R-:W-:-:S05]  /*30d60*/  @!P1 LEA.HI.X R19, R50, R33, R51, 0x2, P0 ;  /* 0x0000002132139211 */ /* 0x000fca00000f1433 */
[----:B-----5:R0:W-:Y:S04]  /*30d70*/  @!P1 ST.E.64 desc[UR44][R18.64], R4 ;  /* 0x0000000412009985 */ /* 0x0201e8000c101b2c */
[----:B-1----:R-:W5:Y:S01]  /*30d80*/  @!P2 LDL.64 R6, [R1+0x388] ;  /* 0x000388000106a983 */ /* 0x002f620000100a00 */
[----:B------:R-:W-:Y:S02]  /*30d90*/  ISETP.GE.AND P1, PT, R46, R3, PT ;  /* 0x000000032e00720c */ /* 0x000fe40003f26270 */
[----:B------:R-:W-:-:S04]  /*30da0*/  @!P2 LEA R10, P0, R48, R14, 0x2 ;  /* 0x0000000e300aa211 */ /* 0x000fc800078010ff */
[----:B------:R-:W-:-:S05]  /*30db0*/  @!P2 LEA.HI.X R11, R48, R33, R49, 0x2, P0 ;  /* 0x00000021300ba211 */ /* 0x000fca00000f1431 */
[----:B-----5:R1:W-:Y:S04]  /*30dc0*/  @!P2 ST.E.64 desc[UR44][R10.64], R6 ;  /* 0x000000060a00a985 */ /* 0x0203e8000c101b2c */
[----:B--2---:R-:W2:Y:S01]  /*30dd0*/  @!P1 LDL.64 R8, [R1+0x398] ;  /* 0x0003980001089983 */ /* 0x004ea20000100a00 */
[----:B----4-:R-:W-:Y:S02]  /*30de0*/  ISETP.GE.AND P2, PT, R44, R3, PT ;  /* 0x000000032c00720c */ /* 0x010fe40003f46270 */
[----:B------:R-:W-:-:S04]  /*30df0*/  @!P1 LEA R12, P0, R46, R14, 0x2 ;  /* 0x0000000e2e0c9211 */ /* 0x000fc800078010ff */
[----:B---3--:R-:W-:-:S05]  /*30e00*/  @!P1 LEA.HI.X R13, R46, R33, R47, 0x2, P0 ;  /* 0x000000212e0d9211 */ /* 0x008fca00000f142f */
        /* <DEDUP_REMOVED lines=8> */
[----:B------:R-:W-:Y:S02]  /*30e90*/  MOV R43, R32 ;  /* 0x00000020002b7202 */ /* 0x000fe40000000f00 */
[C---:B------:R-:W-:Y:S01]  /*30ea0*/  @!P1 LEA R10, P0, R42.reuse, R14, 0x2 ;  /* 0x0000000e2a0a9211 */ /* 0x040fe200078010ff */
[----:B------:R-:W4:Y:S03]  /*30eb0*/  LDL R32, [R1+0x490] ;  /* 0x0004900001207983 */ /* 0x000f260000100800 */
        /* <DEDUP_REMOVED lines=25> */
[----:B------:R-:W-:-:S07]  /*31050*/  @!P2 LEA.HI.X R19, R227, R33, R35, 0x2, P0 ;  /* 0x00000021e313a211 */ /* 0x000fce00000f1423 */
[C---:B-1----:R-:W-:Y:S01]  /*31060*/  @!P1 LEA R10, P0, R220.reuse, R14, 0x2 ;  /* 0x0000000edc0a9211 */ /* 0x042fe200078010ff */
[----:B---3--:R2:W-:Y:S04]  /*31070*/  @!P2 ST.E.64 desc[UR44][R18.64], R4 ;  /* 0x000000041200a985 */ /* 0x0085e8000c101b2c */
[----:B------:R-:W3:Y:S01]  /*31080*/  @!P1 LDL.64 R6, [R1+0x418] ;  /* 0x0004180001069983 */ /* 0x000ee20000100a00 */
[----:B------:R-:W-:Y:S02]  /*31090*/  @!P1 LEA.HI.X R11, R220, R33, R34, 0x2, P0 ;  /* 0x00000021dc0b9211 */ /* 0x000fe400000f1422 */
[-C--:B------:R-:W-:Y:S01]  /*310a0*/  ISETP.GE.AND P0, PT, R15, R3.reuse, PT ;  /* 0x000000030f00720c */ /* 0x080fe20003f06270 */
[----:B------:R-:W-:Y:S02]  /*310b0*/  BSSY B1, `(.L_x_4070) ;  /* 0x0000009000017945 */ /* 0x000fe40003800000 */
[----:B---3--:R2:W-:Y:S01]  /*310c0*/  @!P1 ST.E.64 desc[UR44][R10.64], R6 ;  /* 0x000000060a009985 */ /* 0x0085e2000c101b2c */
[----:B----4-:R-:W-:-:S09]  /*310d0*/  ISETP.GE.AND P1, PT, R32, R3, PT ;  /* 0x000000032000720c */ /* 0x010fd20003f26270 */
[----:B------:R-:W-:Y:S05]  /*310e0*/  @P0 BRA `(.L_x_4071) ;  /* 0x0000000000140947 */ /* 0x000fea0003800000 */
[----:B------:R-:W3:Y:S04]  /*310f0*/  LDL R34, [R1+0x4b4] ;  /* 0x0004b40001227983 */ /* 0x000ee80000100800 */
[----:B--2---:R-:W2:Y:S01]  /*31100*/  LDL.64 R6, [R1+0x428] ;  /* 0x0004280001067983 */ /* 0x004ea20000100a00 */
[----:B------:R-:W-:-:S04]  /*31110*/  LEA R4, P0, R15, R14, 0x2 ;  /* 0x0000000e0f047211 */ /* 0x000fc800078010ff */
[----:B---3--:R-:W-:-:S05]  /*31120*/  LEA.HI.X R5, R15, R33, R34, 0x2, P0 ;  /* 0x000000210f057211 */ /* 0x008fca00000f1422 */
[----:B--2---:R0:W-:Y:S04]  /*31130*/  ST.E.64 desc[UR44][R4.64], R6 ;  /* 0x0000000604007985 */ /* 0x0041e8000c101b2c */
.L_x_4071:
[----:B------:R-:W-:Y:S05]  /*31140*/  BSYNC B1 ;  /* 0x0000000000017941 */ /* 0x000fea0003800000 */
.L_x_4070:
[----:B------:R-:W-:Y:S05]  /*31150*/  @P1 BRA `(.L_x_4065) ;  /* 0x0000000c00a01947 */ /* 0x000fea0003800000 */
[----:B------:R-:W3:Y:S04]  /*31160*/  LDL R0, [R1+0x4b0] ;  /* 0x0004b00001007983 */ /* 0x000ee80000100800 */
[----:B0-2---:R-:W2:Y:S01]  /*31170*/  LDL.64 R4, [R1+0x438] ;  /* 0x0004380001047983 */ /* 0x005ea20000100a00 */
[----:B------:R-:W-:-:S04]  /*31180*/  LEA R14, P0, R32, R14, 0x2 ;  /* 0x0000000e200e7211 */ /* 0x000fc800078010ff */
[----:B---3--:R-:W-:-:S05]  /*31190*/  LEA.HI.X R15, R32, R33, R0, 0x2, P0 ;  /* 0x00000021200f7211 */ /* 0x008fca00000f1400 */
[----:B--2---:R0:W-:Y:S01]  /*311a0*/  ST.E.64 desc[UR44][R14.64], R4 ;  /* 0x000000040e007985 */ /* 0x0041e2000c101b2c */
[----:B------:R-:W-:Y:S05]  /*311b0*/  BRA `(.L_x_4065) ;  /* 0x0000000c00887947 */ /* 0x000fea0003800000 */
.L_x_4052:
[----:B------:R-:W-:Y:S01]  /*311c0*/  ULDC.64 UR4, c[0x0][0xd08] ;  /* 0x0003420000047ab9 */ /* 0x000fe20000000a00 */
[----:B------:R-:W3:Y:S01]  /*311d0*/  LDC.64 R4, c[0x0][0xd00] ;  /* 0x00034000ff047b82 */ /* 0x000ee20000000a00 */
[----:B------:R-:W-:Y:S01]  /*311e0*/  ISETP.NE.U32.AND P0, PT, RZ, UR4, PT ;  /* 0x00000004ff007c0c */ /* 0x000fe2000bf05070 */
[----:B------:R-:W2:Y:S01]  /*311f0*/  LDL R0, [R1+0x4a0] ;  /* 0x0004a00001007983 */ /* 0x000ea20000100800 */
[----:B------:R-:W-:Y:S02]  /*31200*/  IMAD.MOV.U32 R3, RZ, RZ, RZ ;  /* 0x000000ffff037224 */ /* 0x000fe400078e00ff */
[----:B------:R-:W-:Y:S01]  /*31210*/  ISETP.NE.AND.EX P1, PT, RZ, UR5, PT, P0 ;  /* 0x00000005ff007c0c */ /* 0x000fe2000bf25300 */
[----:B------:R-:W-:Y:S02]  /*31220*/  ULDC.64 UR4, c[0x0][0xd00] ;  /* 0x0003400000047ab9 */ /* 0x000fe40000000a00 */
[----:B------:R-:W-:-:S04]  /*31230*/  ISETP.NE.U32.AND P0, PT, RZ, UR4, PT ;  /* 0x00000004ff007c0c */ /* 0x000fc8000bf05070 */
[----:B------:R-:W-:-:S06]  /*31240*/  ISETP.NE.AND.EX P0, PT, RZ, UR5, PT, P0 ;  /* 0x00000005ff007c0c */ /* 0x000fcc000bf05300 */
[----:B------:R-:W4:Y:S01]  /*31250*/  @P1 LDC.64 R6, c[0x0][0xd08] ;  /* 0x00034200ff061b82 */ /* 0x000f220000000a00 */
[----:B------:R-:W-:Y:S02]  /*31260*/  ULDC UR4, c[0x0][0xb88] ;  /* 0x0002e20000047ab9 */ /* 0x000fe40000000800 */
[----:B------:R-:W-:Y:S02]  /*31270*/  IMAD.U32 R18, RZ, RZ, UR4 ;  /* 0x00000004ff127e24 */ /* 0x000fe4000f8e00ff */
[----:B---3--:R-:W-:-:S05]  /*31280*/  IMAD.WIDE R4, R211, 0x4, R4 ;  /* 0x00000004d3047825 */ /* 0x008fca00078e0204 */
[----:B------:R3:W5:Y:S01]  /*31290*/  @P0 LDG.E R3, desc[UR44][R4.64] ;  /* 0x0000002c04030981 */ /* 0x000762000c1e1900 */
[----:B----4-:R-:W-:-:S05]  /*312a0*/  @P1 IMAD.WIDE R6, R211, 0x4, R6 ;  /* 0x00000004d3061825 */ /* 0x010fca00078e0206 */
[----:B------:R3:W5:Y:S01]  /*312b0*/  @P1 LDG.E R18, desc[UR44][R6.64] ;  /* 0x0000002c06121981 */ /* 0x000762000c1e1900 */
[----:B------:R-:W-:Y:S02]  /*312c0*/  ISETP.NE.AND P2, PT, R210, RZ, PT ;  /* 0x000000ffd200720c */ /* 0x000fe40003f45270 */
[----:B------:R-:W-:-:S11]  /*312d0*/  SHF.R.S32.HI R26, RZ, 0x1f, R211 ;  /* 0x0000001fff1a7819 */ /* 0x000fd600000114d3 */
[----:B------:R-:W4:Y:S02]  /*312e0*/  @!P2 LDC R210, c[0x0][0xbd4] ;  /* 0x0002f500ffd2ab82 */ /* 0x000f240000000800 */
[----:B----4-:R-:W-:Y:S02]  /*312f0*/  ISETP.GT.AND P2, PT, R210, 0x1, PT ;  /* 0x00000001d200780c */ /* 0x010fe40003f44270 */
[----:B--2---:R-:W-:Y:S01]  /*31300*/  ISETP.GT.AND P3, PT, R0, 0x7f, PT ;  /* 0x0000007f0000780c */ /* 0x004fe20003f64270 */
[----:B---3--:R-:W-:-:S12]  /*31310*/  @P1 BRA `(.L_x_4072) ;  /* 0x0000000000101947 */ /* 0x008fd80003800000 */
[----:B------:R-:W-:Y:S05]  /*31320*/  @!P0 BRA `(.L_x_4072) ;  /* 0x00000000000c8947 */ /* 0x000fea0003800000 */
[----:B------:R-:W2:Y:S04]  /*31330*/  LDG.E R7, desc[UR44][R4.64] ;  /* 0x0000002c04077981 */ /* 0x000ea8000c1e1900 */
[----:B-----5:R-:W2:Y:S02]  /*31340*/  LDG.E R18, desc[UR44][R4.64+0x4] ;  /* 0x0000042c04127981 */ /* 0x020ea4000c1e1900 */
[----:B--2---:R-:W-:-:S07]  /*31350*/  IMAD.IADD R18, R18, 0x1, -R7 ;  /* 0x0000000112127824 */ /* 0x004fce00078e0a07 */
.L_x_4072:
[----:B------:R-:W-:Y:S01]  /*31360*/  BSSY B1, `(.L_x_4073) ;  /* 0x0000036000017945 */ /* 0x000fe20003800000 */
[----:B------:R-:W-:Y:S02]  /*31370*/  SEL R29, R211, RZ, !P0 ;  /* 0x000000ffd31d7207 */ /* 0x000fe40004000000 */
[----:B------:R-:W-:Y:S02]  /*31380*/  SEL R26, R26, RZ, !P0 ;  /* 0x000000ff1a1a7207 */ /* 0x000fe40004000000 */
[----:B-----5:R-:W-:Y:S01]  /*31390*/  SHF.R.S32.HI R24, RZ, 0x1f, R3 ;  /* 0x0000001fff187819 */ /* 0x020fe20000011403 */
[----:B------:R-:W-:Y:S06]  /*313a0*/  @P3 BRA `(.L_x_4074) ;  /* 0x0000000000c43947 */ /* 0x000fec0003800000 */
[----:B------:R-:W2:Y:S01]  /*313b0*/  S2R R4, SR_TID.X ;  /* 0x0000000000047919 */ /* 0x000ea20000002100 */
[----:B------:R-:W3:Y:S02]  /*313c0*/  LDC R33, c[0x0][0xce8] ;  /* 0x00033a00ff217b82 */ /* 0x000ee40000000800 */
[----:B---3--:R-:W-:Y:S01]  /*313d0*/  IMAD R0, R18, R33, RZ ;  /* 0x0000002112007224 */ /* 0x008fe200078e02ff */
[----:B--2---:R-:W-:-:S04]  /*313e0*/  IADD3 R31, R209, -0x80, R4 ;  /* 0xffffff80d11f7810 */ /* 0x004fc80007ffe004 */
[----:B------:R-:W-:-:S13]  /*313f0*/  ISETP.GE.AND P0, PT, R31, R0, PT ;  /* 0x000000001f00720c */ /* 0x000fda0003f06270 */
[----:B------:R-:W-:Y:S05]  /*31400*/  @P0 BRA `(.L_x_4074) ;  /* 0x0000000000ac0947 */ /* 0x000fea0003800000 */
[----:B------:R-:W-:Y:S01]  /*31410*/  IMAD.MOV.U32 R20, RZ, RZ, 0xab8 ;  /* 0x00000ab8ff147424 */ /* 0x000fe200078e00ff */
[----:B------:R-:W-:Y:S01]  /*31420*/  ISETP.GT.AND P0, PT, R210, 0x1, PT ;  /* 0x00000001d200780c */ /* 0x000fe20003f04270 */
[----:B------:R-:W2:Y:S01]  /*31430*/  LDC.64 R4, c[0x0][0xca8] ;  /* 0x00032a00ff047b82 */ /* 0x000ea20000000a00 */
[----:B------:R-:W-:Y:S01]  /*31440*/  ISETP.NE.AND P1, PT, R33, 0x1, PT ;  /* 0x000000012100780c */ /* 0x000fe20003f25270 */
[----:B------:R-:W-:Y:S01]  /*31450*/  IMAD.MOV.U32 R19, RZ, RZ, R31 ;  /* 0x000000ffff137224 */ /* 0x000fe200078e001f */
[----:B------:R-:W-:-:S05]  /*31460*/  SEL R20, R20, 0xa78, P0 ;  /* 0x00000a7814147807 */ /* 0x000fca0000000000 */
[----:B------:R-:W3:Y:S08]  /*31470*/  LDC.64 R8, c[0x0][R20+0x220] ;  /* 0x0000880014087b82 */ /* 0x000ef00000000a00 */
[----:B------:R-:W4:Y:S08]  /*31480*/  LDC.64 R12, c[0x0][R20+0x218] ;  /* 0x00008600140c7b82 */ /* 0x000f300000000a00 */
[----:B------:R-:W5:Y:S08]  /*31490*/  LDC.64 R10, c[0x0][R20+0x228] ;  /* 0x00008a00140a7b82 */ /* 0x000f700000000a00 */
[----:B------:R-:W0:Y:S08]  /*314a0*/  @P1 LDC R0, c[0x0][0xcec] ;  /* 0x00033b00ff001b82 */ /* 0x000e300000000800 */
[----:B------:R-:W1:Y:S08]  /*314b0*/  LDC.64 R6, c[0x0][R20+0x210] ;  /* 0x0000840014067b82 */ /* 0x000e700000000a00 */
[----:B------:R-:W5:Y:S01]  /*314c0*/  @P1 LDC R25, c[0x0][0xcf0] ;  /* 0x00033c00ff191b82 */ /* 0x000f620000000800 */
[----:B0-----:R-:W-:-:S07]  /*314d0*/  @P1 IMAD.HI.U32 R0, R31, R0, RZ ;  /* 0x000000001f001227 */ /* 0x001fce00078e00ff */
[----:B--2---:R-:W0:Y:S01]  /*314e0*/  @!P0 LDC R4, c[0x0][0xc50] ;  /* 0x00031400ff048b82 */ /* 0x004e220000000800 */
[-C--:B---3--:R-:W-:Y:S02]  /*314f0*/  IMAD R9, R9, R29.reuse, RZ ;  /* 0x0000001d09097224 */ /* 0x088fe400078e02ff */
[----:B------:R-:W-:-:S05]  /*31500*/  IMAD.WIDE.U32 R14, R8, R29, RZ ;  /* 0x0000001d080e7225 */ /* 0x000fca00078e00ff */
[----:B------:R-:W2:Y:S01]  /*31510*/  @!P0 LDC R5, c[0x0][0xc54] ;  /* 0x00031500ff058b82 */ /* 0x000ea20000000800 */
[-C--:B----4-:R-:W-:Y:S02]  /*31520*/  IMAD R21, R13, R156.reuse, RZ ;  /* 0x0000009c0d157224 */ /* 0x090fe400078e02ff */
[----:B------:R-:W-:Y:S01]  /*31530*/  IMAD.WIDE.U32 R12, R12, R156, RZ ;  /* 0x0000009c0c0c7225 */ /* 0x000fe200078e00ff */
[----:B-----5:R-:W-:-:S03]  /*31540*/  @P1 SHF.R.U32.HI R19, RZ, R25, R0 ;  /* 0x00000019ff131219 */ /* 0x020fc60000011600 */
[----:B------:R-:W-:Y:S01]  /*31550*/  IMAD R25, R8, R26, R9 ;  /* 0x0000001a08197224 */ /* 0x000fe200078e0209 */
[----:B------:R-:W-:Y:S01]  /*31560*/  SEL R9, R219, RZ, P0 ;  /* 0x000000ffdb097207 */ /* 0x000fe20000000000 */
[----:B------:R-:W-:Y:S01]  /*31570*/  IMAD.IADD R21, R13, 0x1, R21 ;  /* 0x000000010d157824 */ /* 0x000fe200078e0215 */
[----:B------:R-:W-:Y:S01]  /*31580*/  IADD3 R12, P1, P3, R14, R12, R3 ;  /* 0x0000000c0e0c7210 */ /* 0x000fe20007b3e003 */
[----:B------:R-:W-:Y:S02]  /*31590*/  IMAD.MOV R0, RZ, RZ, -R19 ;  /* 0x000000ffff007224 */ /* 0x000fe400078e0a13 */
[----:B------:R-:W-:Y:S02]  /*315a0*/  IMAD.IADD R25, R15, 0x1, R25 ;  /* 0x000000010f197824 */ /* 0x000fe400078e0219 */
        /* <DEDUP_REMOVED lines=8> */
[-C--:B-1----:R-:W-:Y:S01]  /*31630*/  IMAD R0, R7, R11.reuse, RZ ;  /* 0x0000000b07007224 */ /* 0x082fe200078e02ff */
[----:B------:R-:W-:Y:S01]  /*31640*/  SHF.R.S32.HI R13, RZ, 0x1f, R11 ;  /* 0x0000001fff0d7819 */ /* 0x000fe2000001140b */
[----:B------:R-:W-:Y:S02]  /*31650*/  IMAD.MOV.U32 R7, RZ, RZ, -0x800000 ;  /* 0xff800000ff077424 */ /* 0x000fe400078e00ff */
[----:B------:R-:W-:-:S04]  /*31660*/  IMAD.WIDE.U32 R8, R6, R11, R8 ;  /* 0x0000000b06087225 */ /* 0x000fc800078e0008 */
[----:B------:R-:W-:Y:S01]  /*31670*/  IMAD R13, R6, R13, R0 ;  /* 0x0000000d060d7224 */ /* 0x000fe200078e0200 */
[----:B0-----:R-:W-:-:S03]  /*31680*/  LEA R4, P0, R8, R4, 0x2 ;  /* 0x0000000408047211 */ /* 0x001fc600078010ff */
[----:B------:R-:W-:-:S05]  /*31690*/  IMAD.IADD R0, R9, 0x1, R13 ;  /* 0x0000000109007824 */ /* 0x000fca00078e020d */
[----:B--2---:R-:W-:-:S05]  /*316a0*/  LEA.HI.X R5, R8, R5, R0, 0x2, P0 ;  /* 0x0000000508057211 */ /* 0x004fca00000f1400 */
[----:B------:R2:W-:Y:S02]  /*316b0*/  STG.E desc[UR44][R4.64], R7 ;  /* 0x0000000704007986 */ /* 0x0005e4000c10192c */
.L_x_4074:
[----:B------:R-:W-:Y:S05]  /*316c0*/  BSYNC B1 ;  /* 0x0000000000017941 */ /* 0x000fea0003800000 */
.L_x_4073:
[----:B------:R-:W-:Y:S05]  /*316d0*/  @P2 BRA `(.L_x_4065) ;  /* 0x0000000800402947 */ /* 0x000fea0003800000 */
[----:B------:R-:W3:Y:S01]  /*316e0*/  LDL R9, [R1+0x4ac] ;  /* 0x0004ac0001097983 */ /* 0x000ee20000100800 */
[----:B------:R-:W4:Y:S01]  /*316f0*/  LDC R19, c[0x0][0xce8] ;  /* 0x00033a00ff137b82 */ /* 0x000f220000000800 */
[----:B------:R-:W-:Y:S01]  /*31700*/  ULDC.64 UR4, c[0x0][0xba0] ;  /* 0x0002e80000047ab9 */ /* 0x000fe20000000a00 */
[----:B------:R-:W-:Y:S01]  /*31710*/  ULDC.64 UR6, c[0x0][0xbf0] ;  /* 0x0002fc0000067ab9 */ /* 0x000fe20000000a00 */
[----:B------:R-:W3:Y:S01]  /*31720*/  LDL R8, [R1+0x49c] ;  /* 0x00049c0001087983 */ /* 0x000ee20000100800 */
[----:B------:R-:W-:Y:S02]  /*31730*/  IMAD R0, R24, UR4, RZ ;  /* 0x0000000418007c24 */ /* 0x000fe4000f8e02ff */
[----:B--2---:R-:W-:-:S04]  /*31740*/  IMAD.WIDE.U32 R4, R3, UR4, RZ ;  /* 0x0000000403047c25 */ /* 0x004fc8000f8e00ff */
[----:B------:R-:W-:Y:S01]  /*31750*/  IMAD R7, R3, UR5, R0 ;  /* 0x0000000503077c24 */ /* 0x000fe2000f8e0200 */
[----:B------:R-:W-:-:S03]  /*31760*/  ULDC.64 UR4, c[0x0][0xbe8] ;  /* 0x0002fa0000047ab9 */ /* 0x000fc60000000a00 */
[----:B------:R-:W-:Y:S02]  /*31770*/  IMAD.IADD R5, R5, 0x1, R7 ;  /* 0x0000000105057824 */ /* 0x000fe400078e0207 */
[----:B------:R-:W-:-:S04]  /*31780*/  IMAD.WIDE.U32 R4, R156, UR4, R4 ;  /* 0x000000049c047c25 */ /* 0x000fc8000f8e0004 */
[----:B------:R-:W-:Y:S01]  /*31790*/  IMAD R5, R156, UR5, R5 ;  /* 0x000000059c057c24 */ /* 0x000fe2000f8e0205 */
[----:B------:R-:W-:Y:S01]  /*317a0*/  ULDC.64 UR4, c[0x0][0xbe0] ;  /* 0x0002f80000047ab9 */ /* 0x000fe20000000a00 */
[----:B----4-:R-:W-:Y:S01]  /*317b0*/  ISETP.NE.AND P0, PT, R19, 0x1, PT ;  /* 0x000000011300780c */ /* 0x010fe20003f05270 */
[----:B------:R-:W-:-:S12]  /*317c0*/  IMAD.WIDE.U32 R4, R29, UR6, R4 ;  /* 0x000000061d047c25 */ /* 0x000fd8000f8e0004 */
[----:B------:R-:W2:Y:S08]  /*317d0*/  @P0 LDC R6, c[0x0][0xcec] ;  /* 0x00033b00ff060b82 */ /* 0x000eb00000000800 */
[----:B------:R-:W4:Y:S01]  /*317e0*/  @P0 LDC R11, c[0x0][0xcf0] ;  /* 0x00033c00ff0b0b82 */ /* 0x000f220000000800 */
[----:B---3--:R-:W-:-:S04]  /*317f0*/  IMAD R0, R9, 0x20, R8 ;  /* 0x0000002009007824 */ /* 0x008fc800078e0208 */
[----:B------:R-:W-:-:S04]  /*31800*/  IMAD.IADD R9, R209, 0x1, R0 ;  /* 0x00000001d1097824 */ /* 0x000fc800078e0200 */
[----:B--2---:R-:W-:Y:S01]  /*31810*/  @P0 IMAD.HI.U32 R0, R9, R6, RZ ;  /* 0x0000000609000227 */ /* 0x004fe200078e00ff */
[----:B------:R-:W-:-:S03]  /*31820*/  MOV R3, R9 ;  /* 0x0000000900037202 */ /* 0x000fc60000000f00 */
[----:B------:R-:W-:Y:S01]  /*31830*/  IMAD R6, R26, UR6, RZ ;  /* 0x000000061a067c24 */ /* 0x000fe2000f8e02ff */
[----:B----4-:R-:W-:-:S03]  /*31840*/  @P0 SHF.R.U32.HI R3, RZ, R11, R0 ;  /* 0x0000000bff030219 */ /* 0x010fc60000011600 */
[----:B------:R-:W-:Y:S01]  /*31850*/  IMAD R7, R29, UR7, R6 ;  /* 0x000000071d077c24 */ /* 0x000fe2000f8e0206 */
[--C-:B------:R-:W-:Y:S01]  /*31860*/  SHF.R.S32.HI R0, RZ, 0x1f, R3.reuse ;  /* 0x0000001fff007819 */ /* 0x100fe20000011403 */
[----:B------:R-:W-:Y:S02]  /*31870*/  IMAD.MOV R6, RZ, RZ, -R3 ;  /* 0x000000ffff067224 */ /* 0x000fe400078e0a03 */
[----:B------:R-:W-:Y:S02]  /*31880*/  IMAD.IADD R5, R5, 0x1, R7 ;  /* 0x0000000105057824 */ /* 0x000fe400078e0207 */
[----:B------:R-:W-:Y:S02]  /*31890*/  IMAD R0, R0, UR4, RZ ;  /* 0x0000000400007c24 */ /* 0x000fe4000f8e02ff */
[----:B------:R-:W-:Y:S02]  /*318a0*/  IMAD R7, R19, R6, R9 ;  /* 0x0000000613077224 */ /* 0x000fe400078e0209 */
[----:B------:R-:W-:-:S02]  /*318b0*/  IMAD R9, R3, UR5, R0 ;  /* 0x0000000503097c24 */ /* 0x000fc4000f8e0200 */
[----:B------:R-:W-:Y:S01]  /*318c0*/  IMAD.WIDE.U32 R4, R3, UR4, R4 ;  /* 0x0000000403047c25 */ /* 0x000fe2000f8e0004 */
        /* <DEDUP_REMOVED lines=12> */
[----:B------:R2:W3:Y:S04]  /*31990*/  SHFL.IDX PT, R3, R4, RZ, 0x181f ;  /* 0x00181fff04037589 */ /* 0x0004e800000e0000 */
[----:B------:R2:W4:Y:S02]  /*319a0*/  SHFL.IDX PT, R14, R0, RZ, 0x181f ;  /* 0x00181fff000e7589 */ /* 0x00052400000e0000 */
.L_x_4311:
[----:B------:R-:W-:Y:S01]  /*319b0*/  IMAD R18, R18, R19, RZ ;  /* 0x0000001312127224 */ /* 0x000fe200078e02ff */
[----:B------:R-:W-:Y:S01]  /*319c0*/  BSSY B1, `(.L_x_4076) ;  /* 0x0000015000017945 */ /* 0x000fe20003800000 */
[----:B------:R-:W-:-:S05]  /*319d0*/  IMAD.IADD R209, R8, 0x1, R209 ;  /* 0x0000000108d17824 */ /* 0x000fca00078e02d1 */
[----:B------:R-:W-:-:S13]  /*319e0*/  ISETP.GE.AND P0, PT, R209, R18, PT ;  /* 0x00000012d100720c */ /* 0x000fda0003f06270 */
[----:B------:R-:W-:Y:S05]  /*319f0*/  @P0 BRA `(.L_x_4077) ;  /* 0x0000000000440947 */ /* 0x000fea0003800000 */
[----:B------:R-:W-:Y:S02]  /*31a00*/  ULDC UR4, c[0x0][0xbc8] ;  /* 0x0002f20000047ab9 */ /* 0x000fe40000000800 */
[----:B------:R-:W-:Y:S02]  /*31a10*/  ISETP.GE.AND P3, PT, R198, UR4, PT ;  /* 0x00000004c6007c0c */ /* 0x000fe4000bf66270 */
[----:B------:R-:W-:Y:S02]  /*31a20*/  ISETP.GE.AND P2, PT, R200, UR4, PT ;  /* 0x00000004c8007c0c */ /* 0x000fe4000bf46270 */
[----:B------:R-:W-:Y:S02]  /*31a30*/  ISETP.GE.AND P1, PT, R199, UR4, PT ;  /* 0x00000004c7007c0c */ /* 0x000fe4000bf26270 */
[----:B------:R-:W-:-:S07]  /*31a40*/  ISETP.GE.AND P0, PT, R201, UR4, PT ;  /* 0x00000004c9007c0c */ /* 0x000fce000bf06270 */
[-C--:B----4-:R-:W-:Y:S02]  /*31a50*/  @!P3 LEA R6, P5, R198, R14.reuse, 0x1 ;  /* 0x0000000ec606b211 */ /* 0x090fe400078a08ff */
[-C--:B------:R-:W-:Y:S02]  /*31a60*/  @!P2 LEA R8, P4, R200, R14.reuse, 0x1 ;  /* 0x0000000ec808a211 */ /* 0x080fe400078808ff */
[-C--:B---3--:R-:W-:Y:S02]  /*31a70*/  @!P3 LEA.HI.X R7, R198, R3.reuse, R216, 0x1, P5 ;  /* 0x00000003c607b211 */ /* 0x088fe400028f0cd8 */
[-C--:B------:R-:W-:Y:S02]  /*31a80*/  @!P1 LEA R10, P5, R199, R14.reuse, 0x1 ;  /* 0x0000000ec70a9211 */ /* 0x080fe400078a08ff */
        /* <DEDUP_REMOVED lines=8> */
.L_x_4077:
[----:B------:R-:W-:Y:S05]  /*31b10*/  BSYNC B1 ;  /* 0x0000000000017941 */ /* 0x000fea0003800000 */
.L_x_4076:
[----:B------:R-:W-:-:S03]  /*31b20*/  UMOV UR4, 0xffffffff ;  /* 0xffffffff00047882 */ /* 0x000fc60000000000 */
[----:B------:R-:W-:Y:S05]  /*31b30*/  BRA.DIV UR4, `(.L_x_4078) ;  /* 0x000000aa04cc7947 */ /* 0x000fea000b800000 */
[----:B---3--:R3:W0:Y:S04]  /*31b40*/  SHFL.IDX PT, R3, R4, 0x1, 0x181f ;  /* 0x00381f0004037f89 */ /* 0x00862800000e0000 */
[----:B----4-:R3:W4:Y:S02]  /*31b50*/  SHFL.IDX PT, R14, R0, 0x1, 0x181f ;  /* 0x00381f00000e7f89 */ /* 0x01072400000e0000 */
.L_x_4315:
[----:B------:R-:W-:Y:S01]  /*31b60*/  VIADD R5, R209, 0x20 ;  /* 0x00000020d1057836 */ /* 0x000fe20000000000 */
        /* <DEDUP_REMOVED lines=10> */
[-C--:B0-----:R-:W-:Y:S02]  /*31c10*/  @!P3 LEA.HI.X R7, R198, R3.reuse, R216, 0x1, P5 ;  /* 0x00000003c607b211 */ /* 0x081fe400028f0cd8 */
        /* <DEDUP_REMOVED lines=9> */
.L_x_4080:
[----:B------:R-:W-:Y:S05]  /*31cb0*/  BSYNC B1 ;  /* 0x0000000000017941 */ /* 0x000fea0003800000 */
.L_x_4079:
[----:B------:R-:W-:-:S03]  /*31cc0*/  UMOV UR4, 0xffffffff ;  /* 0xffffffff00047882 */ /* 0x000fc60000000000 */
[----:B------:R-:W-:Y:S05]  /*31cd0*/  BRA.DIV UR4, `(.L_x_4081) ;  /* 0x000000aa04ac7947 */ /* 0x000fea000b800000 */
[----:B0-----:R0:W0:Y:S04]  /*31ce0*/  SHFL.IDX PT, R3, R4, 0x2, 0x181f ;  /* 0x00581f0004037f89 */ /* 0x00102800000e0000 */
[----:B----4-:R4:W0:Y:S02]  /*31cf0*/  SHFL.IDX PT, R14, R0, 0x2, 0x181f ;  /* 0x00581f00000e7f89 */ /* 0x01082400000e0000 */
.L_x_4319:
        /* <DEDUP_REMOVED lines=11> */
[-C--:B------:R-:W-:Y:S02]  /*31db0*/  @!P3 LEA.HI.X R7, R198, R3.reuse, R216, 0x1, P5 ;  /* 0x00000003c607b211 */ /* 0x080fe400028f0cd8 */
        /* <DEDUP_REMOVED lines=9> */
.L_x_4083:
[----:B------:R-:W-:Y:S05]  /*31e50*/  BSYNC B1 ;  /* 0x0000000000017941 */ /* 0x000fea0003800000 */
.L_x_4082:
[----:B------:R-:W-:-:S03]  /*31e60*/  UMOV UR4, 0xffffffff ;  /* 0xffffffff00047882 */ /* 0x000fc60000000000 */
[----:B------:R-:W-:Y:S05]  /*31e70*/  BRA.DIV UR4, `(.L_x_4084) ;  /* 0x000000aa048c7947 */ /* 0x000fea000b800000 */
[----:B0-----:R0:W0:Y:S04]  /*31e80*/  SHFL.IDX PT, R3, R4, 0x3, 0x181f ;  /* 0x00781f0004037f89 */ /* 0x00102800000e0000 */
[----:B------:R0:W0:Y:S02]  /*31e90*/  SHFL.IDX PT, R14, R0, 0x3, 0x181f ;  /* 0x00781f00000e7f89 */ /* 0x00002400000e0000 */
.L_x_4323:
[----:B0-234-:R-:W-:-:S05]  /*31ea0*/  VIADD R0, R209, 0x60 ;  /* 0x00000060d1007836 */ /* 0x01dfca0000000000 */
[----:B------:R-:W-:-:S13]  /*31eb0*/  ISETP.GE.AND P0, PT, R0, R18, PT ;  /* 0x000000120000720c */ /* 0x000fda0003f06270 */
[----:B------:R-:W-:Y:S05]  /*31ec0*/  @P0 BRA `(.L_x_4065) ;  /* 0x0000000000440947 */ /* 0x000fea0003800000 */
[----:B------:R-:W-:Y:S02]  /*31ed0*/  ULDC UR4, c[0x0][0xbc8] ;  /* 0x0002f20000047ab9 */ /* 0x000fe40000000800 */
[----:B------:R-:W-:Y:S02]  /*31ee0*/  ISETP.GE.AND P3, PT, R198, UR4, PT ;  /* 0x00000004c6007c0c */ /* 0x000fe4000bf66270 */
[----:B------:R-:W-:Y:S02]  /*31ef0*/  ISETP.GE.AND P2, PT, R200, UR4, PT ;  /* 0x00000004c8007c0c */ /* 0x000fe4000bf46270 */
[----:B------:R-:W-:Y:S02]  /*31f00*/  ISETP.GE.AND P1, PT, R199, UR4, PT ;  /* 0x00000004c7007c0c */ /* 0x000fe4000bf26270 */
[----:B------:R-:W-:-:S07]  /*31f10*/  ISETP.GE.AND P0, PT, R201, UR4, PT ;  /* 0x00000004c9007c0c */ /* 0x000fce000bf06270 */
[-C--:B------:R-:W-:Y:S02]  /*31f20*/  @!P3 LEA R4, P5, R198, R14.reuse, 0x1 ;  /* 0x0000000ec604b211 */ /* 0x080fe400078a08ff */
        /* <DEDUP_REMOVED lines=11> */
.L_x_4065:
[----:B------:R-:W-:Y:S05]  /*31fe0*/  BSYNC B0 ;  /* 0x0000000000007941 */ /* 0x000fea0003800000 */
.L_x_4051:
[----:B------:R-:W-:Y:S02]  /*31ff0*/  ULDC UR4, c[0x0][0xd3c] ;  /* 0x00034f0000047ab9 */ /* 0x000fe40000000800 */
[----:B-1----:R-:W-:-:S13]  /*32000*/  ISETP.GE.AND P0, PT, R99, UR4, PT ;  /* 0x0000000463007c0c */ /* 0x002fda000bf06270 */
[----:B------:R-:W-:Y:S05]  /*32010*/  @!P0 BRA `(.L_x_4085) ;  /* 0xfffffcf800048947 */ /* 0x000fea000383ffff */
[----:B------:R-:W-:Y:S05]  /*32020*/  BRA `(.L_x_3842) ;  /* 0x0000008800b47947 */ /* 0x000fea0003800000 */
.L_x_3840:
[----:B------:R-:W-:-:S08]  /*32030*/  NOP ;  /* 0x0000000000007918 */ /* 0x000fd00000000000 */
[----:B------:R-:W0:-:S00]  /*32040*/  USETMAXREG.DEALLOC.CTAPOOL 0x28 ;  /* 0x00000028000079c8 */ /* 0x000e0000080e0500 */
        /* <DEDUP_REMOVED lines=14> */
.L_x_4086:
        /* <DEDUP_REMOVED lines=44> */
.L_x_4090:
[----:B------:R-:W0:Y:S01]  /*323f0*/  LDC R0, c[0x0][0xd3c] ;  /* 0x00034f00ff007b82 */ /* 0x000e220000000800 */
[----:B------:R-:W-:Y:S01]  /*32400*/  UIADD3 UR4, UR4, 0x1f, URZ ;  /* 0x0000001f04047890 */ /* 0x000fe2000fffe03f */
[----:B------:R-:W-:Y:S02]  /*32410*/  ULDC UR7, c[0x0][0xd3c] ;  /* 0x00034f0000077ab9 */ /* 0x000fe40000000800 */
[----:B------:R-:W-:-:S03]  /*32420*/  IMAD.U32 R19, RZ, RZ, UR7 ;  /* 0x00000007ff137e24 */ /* 0x000fc6000f8e00ff */
        /* <DEDUP_REMOVED lines=33> */
.L_x_4088:
        /* <DEDUP_REMOVED lines=13> */
.L_x_4091:
        /* <DEDUP_REMOVED lines=14> */
[----:B0-----:R-:W-:Y:S01]  /*327f0*/  MOV R2, RZ ;  /* 0x000000ff00027202 */ /* 0x001fe20000000f00 */
        /* <DEDUP_REMOVED lines=40> */
[----:B------:R-:W-:-:S04]  /*32a80*/  @!P1 LOP3.LUT R2, RZ, R9, RZ, 0x33, !PT ;  /* 0x00000009ff029212 */ /* 0x000fc800078e33ff */
[----:B------:R-:W-:-:S05]  /*32a90*/  IADD3 R18, -R2, RZ, RZ ;  /* 0x000000ff02127210 */ /* 0x000fca0007ffe1ff */
[C---:B------:R-:W-:Y:S02]  /*32aa0*/  IMAD R18, R9.reuse, R18, R8 ;  /* 0x0000001209127224 */ /* 0x040fe400078e0208 */
[----:B------:R-:W-:Y:S02]  /*32ab0*/  IMAD R9, R9, 0x1000000, R2 ;  /* 0x0100000009097824 */ /* 0x000fe400078e0202 */
[----:B------:R-:W-:Y:S02]  /*32ac0*/  IMAD R2, R0, R3, R5 ;  /* 0x0000000300027224 */ /* 0x000fe400078e0205 */
[----:B------:R-:W-:Y:S01]  /*32ad0*/  IMAD R18, R18, 0x10000, R9 ;  /* 0x0001000012127824 */ /* 0x000fe200078e0209 */
[----:B------:R-:W-:Y:S06]  /*32ae0*/  BRA `(.L_x_4093) ;  /* 0x0000000000f47947 */ /* 0x000fec0003800000 */
.L_x_4092:
        /* <DEDUP_REMOVED lines=31> */
[----:B------:R-:W-:Y:S01]  /*32ce0*/  IMAD R4, R4, R2, R5 ;  /* 0x0000000204047224 */ /* 0x000fe200078e0205 */
[----:B------:R-:W-:Y:S02]  /*32cf0*/  MOV R2, RZ ;  /* 0x000000ff00027202 */ /* 0x000fe40000000f00 */
        /* <DEDUP_REMOVED lines=28> */
.L_x_4093:
[----:B------:R-:W-:-:S05]  /*32ec0*/  LOP3.LUT R17, RZ, R2, RZ, 0x33, !PT ;  /* 0x00000002ff117212 */ /* 0x000fca00078e33ff */
[----:B------:R-:W-:Y:S01]  /*32ed0*/  IMAD.IADD R17, R0, 0x1, R17 ;  /* 0x0000000100117824 */ /* 0x000fe200078e0211 */
[----:B------:R-:W-:Y:S06]  /*32ee0*/  BRA `(.L_x_4094) ;  /* 0x00000000000c7947 */ /* 0x000fec0003800000 */
.L_x_4089:
[----:B------:R-:W-:Y:S02]  /*32ef0*/  IMAD.MOV.U32 R17, RZ, RZ, RZ ;  /* 0x000000ffff117224 */ /* 0x000fe400078e00ff */
[----:B------:R-:W-:Y:S02]  /*32f00*/  IMAD.U32 R16, RZ, RZ, UR6 ;  /* 0x00000006ff107e24 */ /* 0x000fe4000f8e00ff */
[----:B------:R-:W-:-:S07]  /*32f10*/  IMAD.MOV.U32 R18, RZ, RZ, RZ ;  /* 0x000000ffff127224 */ /* 0x000fce00078e00ff */
.L_x_4094:
[----:B------:R-:W-:-:S13]  /*32f20*/  ISETP.NE.AND P0, PT, R7, RZ, PT ;  /* 0x000000ff0700720c */ /* 0x000fda0003f05270 */
[----:B------:R-:W0:Y:S01]  /*32f30*/  @!P0 S2R R3, SR_CgaCtaId ;  /* 0x0000000000038919 */ /* 0x000e220000008800 */
[----:B------:R-:W-:-:S04]  /*32f40*/  @!P0 MOV R0, 0x400 ;  /* 0x0000040000008802 */ /* 0x000fc80000000f00 */
[----:B0-----:R-:W-:-:S05]  /*32f50*/  @!P0 LEA R0, R3, R0, 0x18 ;  /* 0x0000000003008211 */ /* 0x001fca00078ec0ff */
[----:B------:R1:W-:Y:S01]  /*32f60*/  @!P0 STS.128 [R0+0x324d0], R16 ;  /* 0x0324d01000008388 */ /* 0x0003e20000000c00 */
[----:B------:R-:W-:Y:S06]  /*32f70*/  BAR.ARV 0x5, 0x180 ;  /* 0x0146000000007b1d */ /* 0x000fec0000002000 */
.L_x_4087:
[----:B------:R2:W-:Y:S01]  /*32f80*/  STL [R1+0x480], RZ ;  /* 0x000480ff01007387 */ /* 0x0005e20000100800 */
[----:B------:R-:W-:Y:S01]  /*32f90*/  ULDC UR4, c[0x0][0xd3c] ;  /* 0x00034f0000047ab9 */ /* 0x000fe20000000800 */
[----:B------:R-:W-:Y:S01]  /*32fa0*/  IMAD.MOV.U32 R27, RZ, RZ, 0x1 ;  /* 0x00000001ff1b7424 */ /* 0x000fe200078e00ff */
[----:B0-----:R-:W-:Y:S01]  /*32fb0*/  ISETP.GE.AND P0, PT, R19, UR4, PT ;  /* 0x0000000413007c0c */ /* 0x001fe2000bf06270 */
[----:B------:R-:W-:-:S12]  /*32fc0*/  IMAD.MOV.U32 R25, RZ, RZ, RZ ;  /* 0x000000ffff197224 */ /* 0x000fd800078e00ff */
[----:B--2---:R-:W-:Y:S05]  /*32fd0*/  @P0 BRA `(.L_x_4095) ;  /* 0x0000007400ec0947 */ /* 0x004fea0003800000 */
[----:B------:R-:W0:Y:S01]  /*32fe0*/  S2R R5, SR_TID.X ;  /* 0x0000000000057919 */ /* 0x000e220000002100 */
[----:B------:R-:W2:Y:S01]  /*32ff0*/  S2UR UR5, SR_CgaCtaId ;  /* 0x00000000000579c3 */ /* 0x000ea20000008800 */
[----:B------:R-:W-:Y:S01]  /*33000*/  UMOV UR4, 0x400 ;  /* 0x0000040000047882 */ /* 0x000fe20000000000 */
[----:B------:R-:W-:Y:S01]  /*33010*/  BSSY B8, `(.L_x_4095) ;  /* 0x0000777000087945 */ /* 0x000fe20003800000 */
[----:B------:R3:W-:Y:S01]  /*33020*/  STL [R1+0x480], RZ ;  /* 0x000480ff01007387 */ /* 0x0007e20000100800 */
[----:B------:R-:W-:Y:S01]  /*33030*/  IMAD.MOV.U32 R28, RZ, RZ, 0x1 ;  /* 0x00000001ff1c7424 */ /* 0x000fe200078e00ff */
[----:B------:R-:W-:Y:S02]  /*33040*/  CS2R R24, SRZ ;  /* 0x0000000000187805 */ /* 0x000fe4000001ff00 */
[----:B------:R-:W-:Y:S01]  /*33050*/  MOV R27, 0x1 ;  /* 0x00000001001b7802 */ /* 0x000fe20000000f00 */
[----:B------:R-:W-:Y:S01]  /*33060*/  ULDC.64 UR42, c[0x0][0x198] ;  /* 0x00006600002a7ab9 */ /* 0x000fe20000000a00 */
[----:B------:R-:W-:Y:S01]  /*33070*/  ULOP3.LUT UR40, UR38, 0x2, URZ, 0xfc, !UPT ;  /* 0x0000000226287892 */ /* 0x000fe2000f8efc3f */
[----:B------:R-:W-:Y:S01]  /*33080*/  ULDC UR39, c[0x0][0xc] ;  /* 0x0000030000277ab9 */ /* 0x000fe20000000800 */
[----:B--2---:R-:W-:-:S06]  /*33090*/  ULEA UR4, UR5, UR4, 0x18 ;  /* 0x0000000405047291 */ /* 0x004fcc000f8ec03f */
[----:B------:R-:W-:Y:S01]  /*330a0*/  IMAD.U32 R23, RZ, RZ, UR4 ;  /* 0x00000004ff177e24 */ /* 0x000fe2000f8e00ff */
[C---:B0-----:R-:W-:Y:S01]  /*330b0*/  LOP3.LUT R4, R5.reuse, 0x7f, RZ, 0xc0, !PT ;  /* 0x0000007f05047812 */ /* 0x041fe200078ec0ff */
[----:B-1----:R-:W-:-:S04]  /*330c0*/  IMAD.SHL.U32 R0, R5, 0x8, RZ ;  /* 0x0000000805007824 */ /* 0x002fc800078e00ff */
[----:B------:R-:W-:Y:S01]  /*330d0*/  IMAD.SHL.U32 R30, R4, 0x8, RZ ;  /* 0x00000008041e7824 */ /* 0x000fe200078e00ff */
[C---:B------:R-:W-:Y:S02]  /*330e0*/  LOP3.LUT R2, R0.reuse, 0x1f8, RZ, 0xc0, !PT ;  /* 0x000001f800027812 */ /* 0x040fe400078ec0ff */
[----:B------:R-:W-:Y:S02]  /*330f0*/  LOP3.LUT R0, R0, 0x38, RZ, 0xc0, !PT ;  /* 0x0000003800007812 */ /* 0x000fe400078ec0ff */
[----:B------:R-:W-:Y:S01]  /*33100*/  LOP3.LUT R3, R2, 0x38, R5, 0x78, !PT ;  /* 0x0000003802037812 */ /* 0x000fe200078e7805 */
[----:B------:R-:W-:-:S03]  /*33110*/  IMAD.SHL.U32 R2, R5, 0x10, RZ ;  /* 0x0000001005027824 */ /* 0x000fc600078e00ff */
[----:B------:R-:W-:Y:S02]  /*33120*/  LOP3.LUT R30, R3, 0x200, R30, 0xf8, !PT ;  /* 0x00000200031e7812 */ /* 0x000fe400078ef81e */
[----:B------:R-:W-:-:S03]  /*33130*/  SHF.R.U32.HI R3, RZ, 0x3, R4 ;  /* 0x00000003ff037819 */ /* 0x000fc60000011604 */
[----:B------:R-:W-:Y:S01]  /*33140*/  IMAD R26, R30, 0x2, R23 ;  /* 0x000000021e1a7824 */ /* 0x000fe200078e0217 */
[----:B------:R-:W-:Y:S02]  /*33150*/  LOP3.LUT R2, R3, 0x70, R2, 0xf8, !PT ;  /* 0x0000007003027812 */ /* 0x000fe400078ef802 */
[C---:B------:R-:W-:Y:S02]  /*33160*/  LOP3.LUT R3, R0.reuse, 0x40, RZ, 0xfc, !PT ;  /* 0x0000004000037812 */ /* 0x040fe400078efcff */
[C---:B------:R-:W-:Y:S02]  /*33170*/  LOP3.LUT R2, R0.reuse, 0x80, RZ, 0xfc, !PT ;  /* 0x0000008000027812 */ /* 0x040fe400078efcff */
[----:B---3--:R-:W-:-:S07]  /*33180*/  LOP3.LUT R0, R0, 0xc0, RZ, 0xfc, !PT ;  /* 0x000000c000007812 */ /* 0x008fce00078efcff */
.L_x_4220:
[----:B------:R-:W-:Y:S05]  /*33190*/  YIELD ;  /* 0x0000000000007946 */ /* 0x000fea0003800000 */
[----:B------:R-:W-:Y:S01]  /*331a0*/  ULDC.64 UR4, c[0x0][0xb20] ;  /* 0x0002c80000047ab9 */ /* 0x000fe20000000a00 */
[----:B------:R-:W-:Y:S01]  /*331b0*/  IMAD.MOV.U32 R33, RZ, RZ, RZ ;  /* 0x000000ffff217224 */ /* 0x000fe200078e00ff */
[----:B------:R-:W-:Y:S01]  /*331c0*/  ISETP.NE.U32.AND P0, PT, RZ, UR4, PT ;  /* 0x00000004ff007c0c */ /* 0x000fe2000bf05070 */
[----:B------:R-:W0:Y:S01]  /*331d0*/  LDC.64 R4, c[0x0][0xaf8] ;  /* 0x0002be00ff047b82 */ /* 0x000e220000000a00 */
[----:B------:R-:W-:Y:S02]  /*331e0*/  ULDC.64 UR6, c[0x0][0xb08] ;  /* 0x0002c20000067ab9 */ /* 0x000fe40000000a00 */
[----:B------:R-:W-:Y:S01]  /*331f0*/  ISETP.NE.AND.EX P0, PT, RZ, UR5, PT, P0 ;  /* 0x00000005ff007c0c */ /* 0x000fe2000bf05300 */
[----:B------:R-:W-:-:S12]  /*33200*/  ULDC.64 UR4, c[0x0][0xb10] ;  /* 0x0002c40000047ab9 */ /* 0x000fd80000000a00 */
[----:B-1----:R-:W1:Y:S02]  /*33210*/  @P0 LDC.64 R2, c[0x0][0xb20] ;  /* 0x0002c800ff020b82 */ /* 0x002e640000000a00 */
[----:B-1----:R-:W-:-:S05]  /*33220*/  @P0 IMAD.WIDE R2, R19, 0x4, R2 ;  /* 0x0000000413020825 */ /* 0x002fca00078e0202 */
[----:B------:R1:W5:Y:S01]  /*33230*/  @P0 LDG.E R33, desc[UR44][R2.64] ;  /* 0x0000002c02210981 */ /* 0x000362000c1e1900 */
[----:B------:R-:W-:Y:S01]  /*33240*/  ISETP.NE.U32.AND P0, PT, RZ, UR4, PT ;  /* 0x00000004ff007c0c */ /* 0x000fe2000bf05070 */
[----:B------:R-:W-:Y:S01]  /*33250*/  IMAD.MOV.U32 R37, RZ, RZ, RZ ;  /* 0x000000ffff257224 */ /* 0x000fe200078e00ff */
[----:B------:R-:W-:Y:S01]  /*33260*/  ISETP.NE.U32.AND P1, PT, RZ, UR6, PT ;  /* 0x00000006ff007c0c */ /* 0x000fe2000bf25070 */
[----:B------:R-:W-:Y:S01]  /*33270*/  IMAD.MOV.U32 R0, RZ, RZ, RZ ;  /* 0x000000ffff007224 */ /* 0x000fe200078e00ff */
[----:B------:R-:W-:Y:S01]  /*33280*/  ISETP.NE.AND.EX P2, PT, RZ, UR5, PT, P0 ;  /* 0x00000005ff007c0c */ /* 0x000fe2000bf45300 */
[----:B------:R-:W-:Y:S01]  /*33290*/  ULDC.64 UR4, c[0x0][0xaf8] ;  /* 0x0002be0000047ab9 */ /* 0x000fe20000000a00 */
[----:B------:R-:W-:Y:S01]  /*332a0*/  ISETP.NE.AND.EX P1, PT, RZ, UR7, PT, P1 ;  /* 0x00000007ff007c0c */ /* 0x000fe2000bf25310 */
[----:B0-----:R-:W-:Y:S01]  /*332b0*/  IMAD.WIDE R4, R19, 0x4, R4 ;  /* 0x0000000413047825 */ /* 0x001fe200078e0204 */
[----:B------:R-:W-:Y:S01]  /*332c0*/  ISETP.NE.U32.AND P0, PT, RZ, UR4, PT ;  /* 0x00000004ff007c0c */ /* 0x000fe2000bf05070 */
[----:B-1----:R-:W0:Y:S08]  /*332d0*/  LDC.64 R2, c[0x0][0xb08] ;  /* 0x0002c200ff027b82 */ /* 0x002e300000000a00 */
[----:B--23--:R-:W1:Y:S01]  /*332e0*/  @P2 LDC.64 R6, c[0x0][0xb10] ;  /* 0x0002c400ff062b82 */ /* 0x00ce620000000a00 */
[----:B------:R-:W-:Y:S01]  /*332f0*/  ULDC UR4, c[0x0][0x288] ;  /* 0x0000a20000047ab9 */ /* 0x000fe20000000800 */
[----:B------:R-:W-:Y:S01]  /*33300*/  ISETP.NE.AND.EX P0, PT, RZ, UR5, PT, P0 ;  /* 0x00000005ff007c0c */ /* 0x000fe2000bf05300 */
[----:B------:R-:W-:Y:S01]  /*33310*/  IMAD.U32 R8, RZ, RZ, UR4 ;  /* 0x00000004ff087e24 */ /* 0x000fe2000f8e00ff */
[----:B------:R-:W-:-:S11]  /*33320*/  ULDC.64 UR4, c[0x0][0x418] ;  /* 0x0001060000047ab9 */ /* 0x000fd60000000a00 */
[----:B------:R-:W5:Y:S01]  /*33330*/  @P0 LDG.E R37, desc[UR44][R4.64] ;  /* 0x0000002c04250981 */ /* 0x000f62000c1e1900 */
[----:B0-----:R-:W-:-:S05]  /*33340*/  IMAD.WIDE R2, R19, 0x4, R2 ;  /* 0x0000000413027825 */ /* 0x001fca00078e0202 */
[----:B------:R-:W5:Y:S01]  /*33350*/  @P1 LDG.E R0, desc[UR44][R2.64] ;  /* 0x0000002c02001981 */ /* 0x000f62000c1e1900 */
[----:B-1----:R-:W-:-:S05]  /*33360*/  @P2 IMAD.WIDE R6, R19, 0x4, R6 ;  /* 0x0000000413062825 */ /* 0x002fca00078e0206 */
        /* <DEDUP_REMOVED lines=9> */
[----:B--2---:R0:W-:Y:S01]  /*33400*/  STL [R1+0x440], R8 ;  /* 0x0004400801007387 */ /* 0x0041e20000100800 */
[----:B------:R-:W-:Y:S02]  /*33410*/  IMAD.MOV.U32 R12, RZ, RZ, R8 ;  /* 0x000000ffff0c7224 */ /* 0x000fe400078e0008 */
[----:B0-----:R-:W-:Y:S01]  /*33420*/  IMAD.U32 R8, RZ, RZ, UR4 ;  /* 0x00000004ff087e24 */ /* 0x001fe2000f8e00ff */
[----:B----4-:R-:W-:Y:S06]  /*33430*/  @P2 BRA `(.L_x_4096) ;  /* 0x0000000000142947 */ /* 0x010fec0003800000 */
[----:B------:R-:W-:Y:S05]  /*33440*/  @!P0 BRA `(.L_x_4096) ;  /* 0x0000000000108947 */ /* 0x000fea0003800000 */
[----:B------:R-:W2:Y:S04]  /*33450*/  LDG.E R9, desc[UR44][R4.64] ;  /* 0x0000002c04097981 */ /* 0x000ea8000c1e1900 */
[----:B------:R-:W2:Y:S02]  /*33460*/  LDG.E R6, desc[UR44][R4.64+0x4] ;  /* 0x0000042c04067981 */ /* 0x000ea4000c1e1900 */
[----:B--2---:R-:W-:-:S05]  /*33470*/  IMAD.IADD R12, R6, 0x1, -R9 ;  /* 0x00000001060c7824 */ /* 0x004fca00078e0a09 */
[----:B------:R0:W-:Y:S02]  /*33480*/  STL [R1+0x440], R12 ;  /* 0x0004400c01007387 */ /* 0x0001e40000100800 */
.L_x_4096:
        /* <DEDUP_REMOVED lines=9> */
[----:B------:R-:W1:Y:S02]  /*33520*/  LDC.64 R4, c[0x0][0xb18] ;  /* 0x0002c600ff047b82 */ /* 0x000e640000000a00 */
[----:B-1----:R-:W-:-:S05]  /*33530*/  IMAD.WIDE R4, R19, 0x4, R4 ;  /* 0x0000000413047825 */ /* 0x002fca00078e0204 */
[----:B------:R1:W5:Y:S01]  /*33540*/  LDG.E R8, desc[UR44][R4.64] ;  /* 0x0000002c04087981 */ /* 0x000362000c1e1900 */
[----:B------:R-:W-:Y:S05]  /*33550*/  BRA `(.L_x_4098) ;  /* 0x0000000000247947 */ /* 0x000fea0003800000 */
.L_x_4097:
[----:B------:R-:W-:Y:S02]  /*33560*/  ULDC.64 UR4, c[0x0][0xb00] ;  /* 0x0002c00000047ab9 */ /* 0x000fe40000000a00 */
[----:B------:R-:W-:-:S04]  /*33570*/  ISETP.NE.U32.AND P0, PT, RZ, UR4, PT ;  /* 0x00000004ff007c0c */ /* 0x000fc8000bf05070 */
[----:B------:R-:W-:-:S13]  /*33580*/  ISETP.NE.AND.EX P0, PT, RZ, UR5, PT, P0 ;  /* 0x00000005ff007c0c */ /* 0x000fda000bf05300 */
[----:B------:R-:W-:Y:S05]  /*33590*/  @!P0 BRA `(.L_x_4098) ;  /* 0x0000000000148947 */ /* 0x000fea0003800000 */
[----:B------:R-:W1:Y:S02]  /*335a0*/  LDC.64 R4, c[0x0][0xb00] ;  /* 0x0002c000ff047b82 */ /* 0x000e640000000a00 */
[----:B-1----:R-:W-:-:S05]  /*335b0*/  IMAD.WIDE R4, R19, 0x4, R4 ;  /* 0x0000000413047825 */ /* 0x002fca00078e0204 */
[----:B------:R-:W2:Y:S04]  /*335c0*/  LDG.E R8, desc[UR44][R4.64] ;  /* 0x0000002c04087981 */ /* 0x000ea8000c1e1900 */
[----:B------:R-:W2:Y:S02]  /*335d0*/  LDG.E R9, desc[UR44][R4.64+0x4] ;  /* 0x0000042c04097981 */ /* 0x000ea4000c1e1900 */
[----:B--2---:R-:W-:-:S07]  /*335e0*/  IMAD.IADD R8, R9, 0x1, -R8 ;  /* 0x0000000109087824 */ /* 0x004fce00078e0a08 */
.L_x_4098:
[----:B-1----:R-:W2:Y:S01]  /*335f0*/  @P1 LDG.E R5, desc[UR44][R2.64] ;  /* 0x0000002c02051981 */ /* 0x002ea2000c1e1900 */
[----:B------:R-:W1:Y:S03]  /*33600*/  LDC R9, c[0x0][0x448] ;  /* 0x00011200ff097b82 */ /* 0x000e660000000800 */
[----:B------:R3:W2:Y:S01]  /*33610*/  @P1 LDG.E R4, desc[UR44][R2.64+0x4] ;  /* 0x0000042c02041981 */ /* 0x0006a2000c1e1900 */
[----:B------:R-:W-:-:S04]  /*33620*/  IMAD.SHL.U32 R35, R17, 0x80, RZ ;  /* 0x0000008011237824 */ /* 0x000fc800078e00ff */
[----:B---3--:R-:W3:Y:S01]  /*33630*/  LDC.64 R2, c[0x0][0xad8] ;  /* 0x0002b600ff027b82 */ /* 0x008ee20000000a00 */
[----:B-1----:R-:W-:-:S13]  /*33640*/  ISETP.NE.AND P2, PT, R9, 0x1, PT ;  /* 0x000000010900780c */ /* 0x002fda0003f45270 */
[----:B------:R-:W1:Y:S01]  /*33650*/  @P2 LDC R10, c[0x0][0x44c] ;  /* 0x00011300ff0a2b82 */ /* 0x000e620000000800 */
[----:B---3--:R-:W-:-:S07]  /*33660*/  ISETP.GE.AND P3, PT, R3, 0x1, PT ;  /* 0x000000010300780c */ /* 0x008fce0003f66270 */
[----:B------:R-:W3:Y:S01]  /*33670*/  @P2 LDC R9, c[0x0][0x450] ;  /* 0x00011400ff092b82 */ /* 0x000ee20000000800 */
[----:B--2---:R-:W-:Y:S02]  /*33680*/  @P1 IMAD.IADD R7, R4, 0x1, -R5 ;  /* 0x0000000104071824 */ /* 0x004fe400078e0a05 */
[----:B------:R-:W-:-:S04]  /*33690*/  VIADD R5, R35, 0x7f ;  /* 0x0000007f23057836 */ /* 0x000fc80000000000 */
[----:B-1----:R-:W-:-:S05]  /*336a0*/  @P2 IMAD.HI.U32 R4, R5, R10, RZ ;  /* 0x0000000a05042227 */ /* 0x002fca00078e00ff */
[----:B---3--:R-:W-:Y:S01]  /*336b0*/  @P2 SHF.R.U32.HI R5, RZ, R9, R4 ;  /* 0x00000009ff052219 */ /* 0x008fe20000011604 */
[----:B-----5:R-:W-:-:S04]  /*336c0*/  IMAD.IADD R9, R8, 0x1, -R33 ;  /* 0x0000000108097824 */ /* 0x020fc800078e0a21 */
[----:B------:R-:W-:-:S05]  /*336d0*/  IMAD.IADD R17, R9, 0x1, R7 ;  /* 0x0000000109117824 */ /* 0x000fca00078e0207 */
[C---:B------:R-:W-:Y:S02]  /*336e0*/  IADD3 R4, R17.reuse, 0x5f, RZ ;  /* 0x0000005f11047810 */ /* 0x040fe40007ffe0ff */
        /* <DEDUP_REMOVED lines=18> */
.L_x_4101:
[----:B------:R-:W-:-:S13]  /*33810*/  ISETP.NE.AND P0, PT, R3, 0x1, PT ;  /* 0x000000010300780c */ /* 0x000fda0003f05270 */
[----:B------:R-:W1:Y:S02]  /*33820*/  @P0 LDC.64 R4, c[0x0][0xae0] ;  /* 0x0002b800ff040b82 */ /* 0x000e640000000a00 */
[----:B-1----:R-:W-:-:S05]  /*33830*/  @P0 IMAD.HI.U32 R4, R11, R4, RZ ;  /* 0x000000040b040227 */ /* 0x002fca00078e00ff */
[----:B------:R-:W-:-:S07]  /*33840*/  @P0 SHF.R.U32.HI R11, RZ, R5, R4 ;  /* 0x00000005ff0b0219 */ /* 0x000fce0000011604 */
.L_x_4102:
[----:B------:R-:W-:Y:S05]  /*33850*/  BSYNC B0 ;  /* 0x0000000000007941 */ /* 0x000fea0003800000 */
.L_x_4100:
[----:B------:R-:W-:-:S05]  /*33860*/  IMAD R11, R11, R3, R3 ;  /* 0x000000030b0b7224 */ /* 0x000fca00078e0203 */
[----:B------:R-:W-:-:S07]  /*33870*/  VIMNMX R2, R2, R11, PT ;  /* 0x0000000b02027248 */ /* 0x000fce0003fe0100 */
.L_x_4099:
[----:B------:R-:W1:Y:S01]  /*33880*/  @P2 LDC R8, c[0x0][0x44c] ;  /* 0x00011300ff082b82 */ /* 0x000e620000000800 */
[----:B------:R-:W-:Y:S01]  /*33890*/  VIADD R2, R2, 0x5f ;  /* 0x0000005f02027836 */ /* 0x000fe20000000000 */
[----:B------:R-:W-:Y:S01]  /*338a0*/  ULDC UR4, c[0x0][0xad4] ;  /* 0x0002b50000047ab9 */ /* 0x000fe20000000800 */
[----:B------:R-:W-:Y:S02]  /*338b0*/  IMAD.MOV.U32 R5, RZ, RZ, R35 ;  /* 0x000000ffff057224 */ /* 0x000fe400078e0023 */
[----:B------:R-:W-:-:S03]  /*338c0*/  IMAD.HI R2, R2, 0x2aaaaaab, RZ ;  /* 0x2aaaaaab02027827 */ /* 0x000fc600078e02ff */
[----:B------:R-:W2:Y:S01]  /*338d0*/  @P2 LDC R4, c[0x0][0x450] ;  /* 0x00011400ff042b82 */ /* 0x000ea20000000800 */
[----:B-1----:R-:W-:-:S04]  /*338e0*/  @P2 IMAD.HI.U32 R11, R35, R8, RZ ;  /* 0x00000008230b2227 */ /* 0x002fc800078e00ff */
[----:B------:R-:W-:Y:S01]  /*338f0*/  IMAD.IADD R8, R17, 0x1, -R12 ;  /* 0x0000000111087824 */ /* 0x000fe200078e0a0c */
[----:B--2---:R-:W-:Y:S02]  /*33900*/  @P2 SHF.R.U32.HI R5, RZ, R4, R11 ;  /* 0x00000004ff052219 */ /* 0x004fe4000001160b */
[----:B------:R-:W-:-:S03]  /*33910*/  SHF.R.U32.HI R11, RZ, 0x1f, R2 ;  /* 0x0000001fff0b7819 */ /* 0x000fc60000011602 */
[----:B0-----:R-:W-:Y:S01]  /*33920*/  IMAD.IADD R12, R8, 0x1, R5 ;  /* 0x00000001080c7824 */ /* 0x001fe200078e0205 */
        /* <DEDUP_REMOVED lines=14> */
.L_x_4105:
[----:B------:R-:W-:-:S13]  /*33a10*/  ISETP.NE.AND P0, PT, R3, 0x1, PT ;  /* 0x000000010300780c */ /* 0x000fda0003f05270 */
[----:B------:R-:W0:Y:S02]  /*33a20*/  @P0 LDC.64 R4, c[0x0][0xae0] ;  /* 0x0002b800ff040b82 */ /* 0x000e240000000a00 */
[----:B0-----:R-:W-:-:S05]  /*33a30*/  @P0 IMAD.HI.U32 R4, R12, R4, RZ ;  /* 0x000000040c040227 */ /* 0x001fca00078e00ff */
[----:B------:R-:W-:-:S07]  /*33a40*/  @P0 SHF.R.U32.HI R12, RZ, R5, R4 ;  /* 0x00000005ff0c0219 */ /* 0x000fce0000011604 */
.L_x_4106:
[----:B------:R-:W-:Y:S05]  /*33a50*/  BSYNC B0 ;  /* 0x0000000000007941 */ /* 0x000fea0003800000 */
.L_x_4104:
[----:B------:R-:W-:-:S05]  /*33a60*/  IMAD R3, R12, R3, RZ ;  /* 0x000000030c037224 */ /* 0x000fca00078e02ff */
[----:B------:R-:W-:-:S07]  /*33a70*/  VIMNMX R2, R2, R3, !PT ;  /* 0x0000000302027248 */ /* 0x000fce0007fe0100 */
.L_x_4103:
        /* <DEDUP_REMOVED lines=38> */
[----:B------:R-:W-:-:S07]  /*33ce0*/  @!P2 LOP3.LUT R14, RZ, R5, RZ, 0x33, !PT ;  /* 0x00000005ff0ea212 */ /* 0x000fce00078e33ff */
.L_x_4108:
[----:B------:R-:W-:Y:S05]  /*33cf0*/  BSYNC B0 ;  /* 0x0000000000007941 */ /* 0x000fea0003800000 */
.L_x_4107:
[-C--:B------:R-:W-:Y:S01]  /*33d00*/  IMAD R4, R32, R14.reuse, R4 ;  /* 0x0000000e20047224 */ /* 0x080fe200078e0204 */
[----:B------:R-:W-:Y:S04]  /*33d10*/  BSSY B0, `(.L_x_4109) ;  /* 0x0000131000007945 */ /* 0x000fe80003800000 */
        /* <DEDUP_REMOVED lines=23> */
.L_x_4326:
[----:B-1----:R-:W-:Y:S02]  /*33e90*/  ISETP.NE.AND P0, PT, R14, RZ, PT ;  /* 0x000000ff0e00720c */ /* 0x002fe40003f05270 */
[----:B------:R-:W-:-:S11]  /*33ea0*/  PLOP3.LUT P6, PT, PT, PT, PT, 0x8, 0x0 ;  /* 0x000000000000781c */ /* 0x000fd60003fce170 */
[----:B------:R-:W-:Y:S05]  /*33eb0*/  @P0 BRA `(.L_x_4112) ;  /* 0x00000000000c0947 */ /* 0x000fea0003800000 */
[----:B------:R-:W-:-:S03]  /*33ec0*/  UMOV UR4, 0xffffffff ;  /* 0xffffffff00047882 */ /* 0x000fc60000000000 */
[----:B------:R-:W-:Y:S05]  /*33ed0*/  BRA.DIV UR4, `(.L_x_4113) ;  /* 0x0000008a04f07947 */ /* 0x000fea000b800000 */
[----:B------:R-:W-:-:S13]  /*33ee0*/  ELECT P6, URZ, PT ;  /* 0x00000000003f782f */ /* 0x000fda00038c0000 */
.L_x_4112:
        /* <DEDUP_REMOVED lines=9> */
.L_x_4329:
[----:B------:R-:W-:Y:S05]  /*33f80*/  BSYNC B1 ;  /* 0x0000000000017941 */ /* 0x000fea0003800000 */
.L_x_4114:
[----:B------:R-:W-:Y:S04]  /*33f90*/  BSSY B1, `(.L_x_4116) ;  /* 0x000007b000017945 */ /* 0x000fe80003800000 */
[----:B------:R-:W-:Y:S05]  /*33fa0*/  @!P6 BRA `(.L_x_4117) ;  /* 0x0000000400e4e947 */ /* 0x000fea0003800000 */
[----:B------:R-:W1:Y:S01]  /*33fb0*/  S2R R3, SR_TID.X ;  /* 0x0000000000037919 */ /* 0x000e620000002100 */
[----:B------:R-:W-:Y:S01]  /*33fc0*/  SHF.L.U32 R7, R28, 0x1f, RZ ;  /* 0x0000001f1c077819 */ /* 0x000fe200000006ff */
[----:B------:R-:W-:Y:S01]  /*33fd0*/  BSSY B2, `(.L_x_4118) ;  /* 0x0000006000027945 */ /* 0x000fe20003800000 */
[----:B-1----:R-:W-:Y:S01]  /*33fe0*/  LOP3.LUT R9, R3, 0x7f, RZ, 0xc0, !PT ;  /* 0x0000007f03097812 */ /* 0x002fe200078ec0ff */
[----:B------:R-:W-:-:S03]  /*33ff0*/  IMAD R3, R24, 0x8, R23 ;  /* 0x0000000818037824 */ /* 0x000fc600078e0217 */
[----:B------:R-:W-:Y:S01]  /*34000*/  ISETP.NE.AND P1, PT, R9, RZ, PT ;  /* 0x000000ff0900720c */ /* 0x000fe20003f25270 */
[----:B------:R-:W1:Y:S02]  /*34010*/  SYNCS.PHASECHK.TRANS64.TRYWAIT P0, [R3+URZ+0x324a0], R7 ;  /* 0x0324a007030075a7 */ /* 0x000e64000800017f */
[----:B-1----:R-:W-:Y:S10]  /*34020*/  @!P0 BRA `(.L_x_4119) ;  /* 0x0000008800d08947 */ /* 0x002ff40003800000 */
.L_x_4330:
[----:B------:R-:W-:Y:S05]  /*34030*/  BSYNC B2 ;  /* 0x0000000000027941 */ /* 0x000fea0003800000 */
.L_x_4118:
[----:B------:R-:W-:Y:S04]  /*34040*/  BSSY B2, `(.L_x_4120) ;  /* 0x0000009000027945 */ /* 0x000fe80003800000 */
[----:B------:R-:W-:Y:S05]  /*34050*/  @P1 BRA `(.L_x_4121) ;  /* 0x00000000001c1947 */ /* 0x000fea0003800000 */
[----:B------:R-:W2:Y:S02]  /*34060*/  S2R R9, SR_TID.X ;  /* 0x0000000000097919 */ /* 0x000ea40000002100 */
[----:B--2---:R-:W-:Y:S01]  /*34070*/  LOP3.LUT R11, R9, 0x1f, RZ, 0xc0, !PT ;  /* 0x0000001f090b7812 */ /* 0x004fe200078ec0ff */
[----:B------:R-:W-:-:S03]  /*34080*/  IMAD.MOV.U32 R9, RZ, RZ, 0x3000 ;  /* 0x00003000ff097424 */ /* 0x000fc600078e00ff */
[----:B------:R-:W-:Y:S01]  /*34090*/  ISETP.NE.AND P0, PT, R11, RZ, PT ;  /* 0x000000ff0b00720c */ /* 0x000fe20003f05270 */
[----:B------:R2:W-:-:S12]  /*340a0*/  SYNCS.ARRIVE.TRANS64 RZ, [R3+URZ+0x32490], R9 ;  /* 0x0324900903ff79a7 */ /* 0x0005d8000800003f */
[----:B--2---:R-:W-:Y:S05]  /*340b0*/  @!P0 BRA `(.L_x_4121) ;  /* 0x0000000000048947 */ /* 0x004fea0003800000 */
[----:B------:R-:W-:Y:S01]  /*340c0*/  BPT.TRAP 0x1 ;  /* 0x000000040000795c */ /* 0x000fe20000300000 */
.L_x_4121:
[----:B------:R-:W-:Y:S05]  /*340d0*/  BSYNC B2 ;  /* 0x0000000000027941 */ /* 0x000fea0003800000 */
.L_x_4120:
        /* <DEDUP_REMOVED lines=10> */
[----:B0-----:R-:W-:Y:S01]  /*34180*/  VIADD R12, R3, 0x32490 ;  /* 0x00032490030c7836 */ /* 0x001fe20000000000 */
[----:B------:R-:W-:-:S09]  /*34190*/  UMOV UR7, 0x12f00000 ;  /* 0x12f0000000077882 */ /* 0x000fd20000000000 */
.L_x_4122:
        /* <DEDUP_REMOVED lines=10> */
[----:B------:R-:W0:Y:S01]  /*34240*/  SYNCS.PHASECHK.TRANS64.TRYWAIT P0, [R3+URZ+0x324c0], R7 ;  /* 0x0324c007030075a7 */ /* 0x000e22000800017f */
[----:B------:R-:W-:Y:S04]  /*34250*/  BSSY B2, `(.L_x_4123) ;  /* 0x0000002000027945 */ /* 0x000fe80003800000 */
[----:B0-----:R-:W-:Y:S05]  /*34260*/  @!P0 BRA `(.L_x_4124) ;  /* 0x0000008800548947 */ /* 0x001fea0003800000 */
.L_x_4331:
[----:B------:R-:W-:Y:S05]  /*34270*/  BSYNC B2 ;  /* 0x0000000000027941 */ /* 0x000fea0003800000 */
.L_x_4123:
[----:B------:R-:W-:Y:S01]  /*34280*/  BSSY B2, `(.L_x_4125) ;  /* 0x000000b000027945 */ /* 0x000fe20003800000 */
[----:B------:R-:W-:Y:S02]  /*34290*/  IMAD.MOV.U32 R12, RZ, RZ, 0x0 ;  /* 0x00000000ff0c7424 */ /* 0x000fe400078e00ff */
[----:B------:R-:W-:Y:S01]  /*342a0*/  IMAD.MOV.U32 R13, RZ, RZ, 0x12f00000 ;  /* 0x12f00000ff0d7424 */ /* 0x000fe200078e00ff */
[----:B------:R-:W-:Y:S06]  /*342b0*/  @P1 BRA `(.L_x_4126) ;  /* 0x00000000001c1947 */ /* 0x000fec0003800000 */
[----:B------:R-:W2:Y:S01]  /*342c0*/  S2R R11, SR_TID.X ;  /* 0x00000000000b7919 */ /* 0x000ea20000002100 */
[----:B01----:R-:W-:-:S04]  /*342d0*/  IMAD.MOV.U32 R7, RZ, RZ, 0xc000 ;  /* 0x0000c000ff077424 */ /* 0x003fc800078e00ff */
[----:B------:R3:W-:Y:S01]  /*342e0*/  SYNCS.ARRIVE.TRANS64 RZ, [R3+URZ+0x324b0], R7 ;  /* 0x0324b00703ff79a7 */ /* 0x0007e2000800003f */
[----:B--2---:R-:W-:-:S04]  /*342f0*/  LOP3.LUT R11, R11, 0x1f, RZ, 0xc0, !PT ;  /* 0x0000001f0b0b7812 */ /* 0x004fc800078ec0ff */
[----:B------:R-:W-:-:S13]  /*34300*/  ISETP.NE.AND P0, PT, R11, RZ, PT ;  /* 0x000000ff0b00720c */ /* 0x000fda0003f05270 */
[----:B---3--:R-:W-:Y:S05]  /*34310*/  @!P0 BRA `(.L_x_4126) ;  /* 0x0000000000048947 */ /* 0x008fea0003800000 */
[----:B------:R-:W-:Y:S01]  /*34320*/  BPT.TRAP 0x1 ;  /* 0x000000040000795c */ /* 0x000fe20000300000 */
.L_x_4126:
[----:B------:R-:W-:Y:S05]  /*34330*/  BSYNC B2 ;  /* 0x0000000000027941 */ /* 0x000fea0003800000 */
.L_x_4125:
[----:B------:R-:W-:Y:S01]  /*34340*/  R2UR UR10, R14 ;  /* 0x000000000e0a72ca */ /* 0x000fe200000e0000 */
[----:B01----:R-:W-:Y:S01]  /*34350*/  IMAD R7, R24, 0xc000, R23 ;  /* 0x0000c00018077824 */ /* 0x003fe200078e0217 */
[----:B------:R-:W-:Y:S01]  /*34360*/  R2UR UR6, R12 ;  /* 0x000000000c0672ca */ /* 0x000fe200000e0000 */
[----:B------:R-:W-:Y:S01]  /*34370*/  UIADD3 UR4, UP0, UR42, 0x670, URZ ;  /* 0x000006702a047890 */ /* 0x000fe2000ff1e03f */
[----:B------:R-:W-:Y:S01]  /*34380*/  R2UR UR7, R13 ;  /* 0x000000000d0772ca */ /* 0x000fe200000e0000 */
[----:B------:R-:W-:Y:S01]  /*34390*/  VIADD R3, R3, 0x324b0 ;  /* 0x000324b003037836 */ /* 0x000fe20000000000 */
[----:B------:R-:W-:Y:S01]  /*343a0*/  PLOP3.LUT P0, PT, PT, PT, PT, 0x80, 0x0 ;  /* 0x000000000000781c */ /* 0x000fe20003f0f070 */
[----:B------:R-:W-:Y:S01]  /*343b0*/  UIADD3.X UR5, URZ, UR43, URZ, UP0, !UPT ;  /* 0x0000002b3f057290 */ /* 0x000fe200087fe43f */
[----:B------:R-:W-:-:S11]  /*343c0*/  IADD3 R11, R7, 0x400, RZ ;  /* 0x00000400070b7810 */ /* 0x000fd60007ffe0ff */
.L_x_4127:
        /* <DEDUP_REMOVED lines=15> */
.L_x_4128:
        /* <DEDUP_REMOVED lines=15> */
.L_x_4129:
        /* <DEDUP_REMOVED lines=15> */
.L_x_4130:
        /* <DEDUP_REMOVED lines=10> */
.L_x_4117:
[----:B------:R-:W-:Y:S05]  /*34740*/  BSYNC B1 ;  /* 0x0000000000017941 */ /* 0x000fea0003800000 */
.L_x_4116:
        /* <DEDUP_REMOVED lines=9> */
.L_x_4146:
[----:B------:R-:W-:Y:S05]  /*347e0*/  YIELD ;  /* 0x0000000000007946 */ /* 0x000fea0003800000 */
[----:B------:R-:W-:Y:S04]  /*347f0*/  BSSY B1, `(.L_x_4131) ;  /* 0x000007a000017945 */ /* 0x000fe80003800000 */
[----:B------:R-:W-:Y:S05]  /*34800*/  @!P6 BRA `(.L_x_4132) ;  /* 0x0000000400e0e947 */ /* 0x000fea0003800000 */
[----:B------:R-:W1:Y:S01]  /*34810*/  S2R R2, SR_TID.X ;  /* 0x0000000000027919 */ /* 0x000e620000002100 */
[----:B------:R-:W-:Y:S01]  /*34820*/  IMAD R9, R24, 0x8, R23 ;  /* 0x0000000818097824 */ /* 0x000fe200078e0217 */
[----:B------:R-:W-:Y:S01]  /*34830*/  BSSY B2, `(.L_x_4133) ;  /* 0x0000006000027945 */ /* 0x000fe20003800000 */
[----:B-1----:R-:W-:Y:S02]  /*34840*/  LOP3.LUT R3, R2, 0x7f, RZ, 0xc0, !PT ;  /* 0x0000007f02037812 */ /* 0x002fe400078ec0ff */
[----:B------:R-:W-:Y:S02]  /*34850*/  SHF.L.U32 R2, R28, 0x1f, RZ ;  /* 0x0000001f1c027819 */ /* 0x000fe400000006ff */
[----:B------:R-:W-:Y:S02]  /*34860*/  ISETP.NE.AND P2, PT, R3, RZ, PT ;  /* 0x000000ff0300720c */ /* 0x000fe40003f45270 */
[----:B------:R-:W1:Y:S02]  /*34870*/  SYNCS.PHASECHK.TRANS64.TRYWAIT P1, [R9+URZ+0x324a0], R2 ;  /* 0x0324a002090075a7 */ /* 0x000e64000802017f */
[----:B-1----:R-:W-:Y:S09]  /*34880*/  @!P1 BRA `(.L_x_4134) ;  /* 0x0000008000e09947 */ /* 0x002ff20003800000 */
.L_x_4332:
[----:B------:R-:W-:Y:S05]  /*34890*/  BSYNC B2 ;  /* 0x0000000000027941 */ /* 0x000fea0003800000 */
.L_x_4133:
        /* <DEDUP_REMOVED lines=9> */
.L_x_4136:
[----:B------:R-:W-:Y:S05]  /*34930*/  BSYNC B2 ;  /* 0x0000000000027941 */ /* 0x000fea0003800000 */
.L_x_4135:
[----:B------:R-:W-:Y:S01]  /*34940*/  IMAD.MOV.U32 R7, RZ, RZ, RZ ;  /* 0x000000ffff077224 */ /* 0x000fe200078e00ff */
[----:B------:R-:W-:Y:S01]  /*34950*/  UIADD3 UR4, UP0, UR42, 0x570, URZ ;  /* 0x000005702a047890 */ /* 0x000fe2000ff1e03f */
[----:B------:R-:W-:Y:S01]  /*34960*/  IMAD R3, R24, 0x3000, R23 ;  /* 0x0000300018037824 */ /* 0x000fe200078e0217 */
[----:B------:R-:W-:Y:S01]  /*34970*/  PLOP3.LUT P1, PT, PT, PT, PT, 0x80, 0x0 ;  /* 0x000000000000781c */ /* 0x000fe20003f2f070 */
[----:B0-----:R-:W-:Y:S01]  /*34980*/  IMAD R12, R11, 0x60, R0 ;  /* 0x000000600b0c7824 */ /* 0x001fe200078e0200 */
[----:B------:R-:W-:Y:S01]  /*34990*/  R2UR UR10, R7 ;  /* 0x00000000070a72ca */ /* 0x000fe200000e0000 */
[----:B------:R-:W-:Y:S01]  /*349a0*/  VIADD R3, R3, 0x1c400 ;  /* 0x0001c40003037836 */ /* 0x000fe20000000000 */
[----:B------:R-:W-:Y:S01]  /*349b0*/  UIADD3.X UR5, URZ, UR43, URZ, UP0, !UPT ;  /* 0x0000002b3f057290 */ /* 0x000fe200087fe43f */
[----:B------:R-:W-:Y:S01]  /*349c0*/  VIADD R13, R9, 0x32490 ;  /* 0x00032490090d7836 */ /* 0x000fe20000000000 */
[----:B------:R-:W-:Y:S01]  /*349d0*/  UMOV UR6, 0x0 ;  /* 0x0000000000067882 */ /* 0x000fe20000000000 */
[----:B------:R-:W-:-:S10]  /*349e0*/  UMOV UR7, 0x12f00000 ;  /* 0x12f0000000077882 */ /* 0x000fd40000000000 */
.L_x_4137:
        /* <DEDUP_REMOVED lines=13> */
.L_x_4333:
[----:B------:R-:W-:Y:S05]  /*34ac0*/  BSYNC B2 ;  /* 0x0000000000027941 */ /* 0x000fea0003800000 */
.L_x_4138:
[----:B------:R-:W-:Y:S01]  /*34ad0*/  BSSY B2, `(.L_x_4140) ;  /* 0x000000b000027945 */ /* 0x000fe20003800000 */
[----:B01----:R-:W-:Y:S02]  /*34ae0*/  IMAD.MOV.U32 R2, RZ, RZ, 0x0 ;  /* 0x00000000ff027424 */ /* 0x003fe400078e00ff */
[----:B------:R-:W-:Y:S01]  /*34af0*/  IMAD.MOV.U32 R3, RZ, RZ, 0x12f00000 ;  /* 0x12f00000ff037424 */ /* 0x000fe200078e00ff */
[----:B------:R-:W-:Y:S06]  /*34b00*/  @P2 BRA `(.L_x_4141) ;  /* 0x00000000001c2947 */ /* 0x000fec0003800000 */
[----:B------:R-:W0:Y:S02]  /*34b10*/  S2R R13, SR_TID.X ;  /* 0x00000000000d7919 */ /* 0x000e240000002100 */
[----:B0-----:R-:W-:Y:S01]  /*34b20*/  LOP3.LUT R14, R13, 0x1f, RZ, 0xc0, !PT ;  /* 0x0000001f0d0e7812 */ /* 0x001fe200078ec0ff */
[----:B------:R-:W-:-:S03]  /*34b30*/  IMAD.MOV.U32 R13, RZ, RZ, 0xc000 ;  /* 0x0000c000ff0d7424 */ /* 0x000fc600078e00ff */
[----:B------:R-:W-:Y:S01]  /*34b40*/  ISETP.NE.AND P1, PT, R14, RZ, PT ;  /* 0x000000ff0e00720c */ /* 0x000fe20003f25270 */
[----:B------:R0:W-:-:S12]  /*34b50*/  SYNCS.ARRIVE.TRANS64 RZ, [R9+URZ+0x324b0], R13 ;  /* 0x0324b00d09ff79a7 */ /* 0x0001d8000800003f */
[----:B0-----:R-:W-:Y:S05]  /*34b60*/  @!P1 BRA `(.L_x_4141) ;  /* 0x0000000000049947 */ /* 0x001fea0003800000 */
[----:B------:R-:W-:Y:S01]  /*34b70*/  BPT.TRAP 0x1 ;  /* 0x000000040000795c */ /* 0x000fe20000300000 */
.L_x_4141:
[----:B------:R-:W-:Y:S05]  /*34b80*/  BSYNC B2 ;  /* 0x0000000000027941 */ /* 0x000fea0003800000 */
.L_x_4140:
        /* <DEDUP_REMOVED lines=9> */
.L_x_4142:
        /* <DEDUP_REMOVED lines=15> */
.L_x_4143:
        /* <DEDUP_REMOVED lines=15> */
.L_x_4144:
        /* <DEDUP_REMOVED lines=15> */
.L_x_4145:
        /* <DEDUP_REMOVED lines=10> */
.L_x_4132:
[----:B------:R-:W-:Y:S05]  /*34f90*/  BSYNC B1 ;  /* 0x0000000000017941 */ /* 0x000fea0003800000 */
.L_x_4131:
        /* <DEDUP_REMOVED lines=8> */
.L_x_4110:
[----:B------:R-:W-:Y:S05]  /*35020*/  BSYNC B0 ;  /* 0x0000000000007941 */ /* 0x000fea0003800000 */
.L_x_4109:
[----:B------:R-:W1:Y:S01]  /*35030*/  LDC R0, c[0x0][0x448] ;  /* 0x00011200ff007b82 */ /* 0x000e620000000800 */
[----:B------:R-:W-:Y:S01]  /*35040*/  VIADD R5, R35, 0x7f ;  /* 0x0000007f23057836 */ /* 0x000fe20000000000 */
[----:B------:R-:W-:Y:S06]  /*35050*/  @!P0 WARPSYNC.ALL ;  /* 0x0000000000008948 */ /* 0x000fec0003800000 */
[----:B------:R-:W-:Y:S01]  /*35060*/  @!P0 BAR.SYNC.DEFER_BLOCKING 0xc, 0x180 ;  /* 0x0306000000008b1d */ /* 0x000fe20000010000 */
[----:B-1----:R-:W-:-:S13]  /*35070*/  ISETP.NE.AND P1, PT, R0, 0x1, PT ;  /* 0x000000010000780c */ /* 0x002fda0003f25270 */
        /* <DEDUP_REMOVED lines=20> */
.L_x_4149:
[----:B------:R-:W-:-:S13]  /*351c0*/  ISETP.NE.AND P0, PT, R3, 0x1, PT ;  /* 0x000000010300780c */ /* 0x000fda0003f05270 */
[----:B------:R-:W1:Y:S02]  /*351d0*/  @P0 LDC.64 R4, c[0x0][0xae0] ;  /* 0x0002b800ff040b82 */ /* 0x000e640000000a00 */
[----:B-1----:R-:W-:-:S05]  /*351e0*/  @P0 IMAD.HI.U32 R4, R0, R4, RZ ;  /* 0x0000000400040227 */ /* 0x002fca00078e00ff */
[----:B------:R-:W-:-:S07]  /*351f0*/  @P0 SHF.R.U32.HI R0, RZ, R5, R4 ;  /* 0x00000005ff000219 */ /* 0x000fce0000011604 */
.L_x_4150:
[----:B------:R-:W-:Y:S05]  /*35200*/  BSYNC B0 ;  /* 0x0000000000007941 */ /* 0x000fea0003800000 */
.L_x_4148:
[----:B------:R-:W-:-:S05]  /*35210*/  IMAD R5, R0, R3, R3 ;  /* 0x0000000300057224 */ /* 0x000fca00078e0203 */
[----:B------:R-:W-:-:S07]  /*35220*/  VIMNMX R2, R2, R5, PT ;  /* 0x0000000502027248 */ /* 0x000fce0003fe0100 */
.L_x_4147:
        /* <DEDUP_REMOVED lines=24> */
.L_x_4153:
[----:B------:R-:W-:-:S13]  /*353b0*/  ISETP.NE.AND P0, PT, R3, 0x1, PT ;  /* 0x000000010300780c */ /* 0x000fda0003f05270 */
[----:B------:R-:W1:Y:S02]  /*353c0*/  @P0 LDC.64 R4, c[0x0][0xae0] ;  /* 0x0002b800ff040b82 */ /* 0x000e640000000a00 */
[----:B-1----:R-:W-:-:S05]  /*353d0*/  @P0 IMAD.HI.U32 R4, R8, R4, RZ ;  /* 0x0000000408040227 */ /* 0x002fca00078e00ff */
[----:B------:R-:W-:-:S07]  /*353e0*/  @P0 SHF.R.U32.HI R8, RZ, R5, R4 ;  /* 0x00000005ff080219 */ /* 0x000fce0000011604 */
.L_x_4154:
[----:B------:R-:W-:Y:S05]  /*353f0*/  BSYNC B0 ;  /* 0x0000000000007941 */ /* 0x000fea0003800000 */
.L_x_4152:
[----:B------:R-:W-:-:S05]  /*35400*/  IMAD R3, R8, R3, RZ ;  /* 0x0000000308037224 */ /* 0x000fca00078e02ff */
[----:B------:R-:W-:-:S07]  /*35410*/  VIMNMX R0, R0, R3, !PT ;  /* 0x0000000300007248 */ /* 0x000fce0007fe0100 */
.L_x_4151:
        /* <DEDUP_REMOVED lines=20> */
[----:B------:R-:W-:Y:S02]  /*35560*/  IABS R9, R6 ;  /* 0x0000000600097213 */ /* 0x000fe40000000000 */
[----:B------:R-:W-:-:S03]  /*35570*/  IADD3 R3, -R0, R3, RZ ;  /* 0x0000000300037210 */ /* 0x000fc60007ffe1ff */
[----:B------:R-:W-:Y:S01]  /*35580*/  IMAD.MOV R8, RZ, RZ, -R9 ;  /* 0x000000ffff087224 */ /* 0x000fe200078e0a09 */
        /* <DEDUP_REMOVED lines=14> */
.L_x_4156:
[----:B------:R-:W-:Y:S05]  /*35670*/  BSYNC B0 ;  /* 0x0000000000007941 */ /* 0x000fea0003800000 */
.L_x_4155:
        /* <DEDUP_REMOVED lines=23> */
.L_x_4158:
        /* <DEDUP_REMOVED lines=13> */
[----:B------:R-:W-:Y:S02]  /*358c0*/  IMAD.U32 R10, RZ, RZ, UR4 ;  /* 0x00000004ff0a7e24 */ /* 0x000fe4000f8e00ff */
[----:B------:R-:W-:Y:S02]  /*358d0*/  IMAD.U32 R11, RZ, RZ, UR5 ;  /* 0x00000005ff0b7e24 */ /* 0x000fe4000f8e00ff */
[----:B------:R-:W-:Y:S02]  /*358e0*/  IMAD.MOV.U32 R8, RZ, RZ, 0x70 ;  /* 0x00000070ff087424 */ /* 0x000fe400078e00ff */
[----:B0-----:R-:W-:Y:S02]  /*358f0*/  IMAD.MOV.U32 R12, RZ, RZ, 0x1 ;  /* 0x00000001ff0c7424 */ /* 0x001fe400078e00ff */
[----:B------:R-:W-:-:S07]  /*35900*/  IMAD.MOV.U32 R13, RZ, RZ, RZ ;  /* 0x000000ffff0d7224 */ /* 0x000fce00078e00ff */
[----:B------:R-:W-:-:S07]  /*35910*/  LEPC R20, `(.L_x_4161) ;  /* 0x000000001014794e */ /* 0x000fce0000000000 */
[----:B--2---:R-:W-:Y:S05]  /*35920*/  CALL.ABS.NOINC R2 ;  /* 0x0000000002007343 */ /* 0x004fea0003c00000 */
.L_x_4161:
[----:B------:R-:W-:Y:S05]  /*35930*/  BSYNC B6 ;  /* 0x0000000000067941 */ /* 0x000fea0003800000 */
.L_x_4160:
[----:B------:R-:W-:Y:S01]  /*35940*/  IADD3 R0, R23, 0x400, RZ ;  /* 0x0000040017007810 */ /* 0x000fe20007ffe0ff */
[----:B------:R-:W-:Y:S03]  /*35950*/  BSSY B6, `(.L_x_4162) ;  /* 0x0000022000067945 */ /* 0x000fe60003800000 */
[----:B------:R-:W-:-:S13]  /*35960*/  LOP3.LUT P0, RZ, R0, 0x3ff, RZ, 0xc0, !PT ;  /* 0x000003ff00ff7812 */ /* 0x000fda000780c0ff */
[----:B------:R-:W-:Y:S05]  /*35970*/  @!P0 BRA `(.L_x_4163) ;  /* 0x00000000007c8947 */ /* 0x000fea0003800000 */
[----:B------:R-:W-:Y:S01]  /*35980*/  MOV R29, 0x0 ;  /* 0x00000000001d7802 */ /* 0x000fe20000000f00 */
[----:B------:R-:W-:Y:S01]  /*35990*/  ULDC.64 UR6, c[0x4][0x98] ;  /* 0x0100260000067ab9 */ /* 0x000fe20000000a00 */
[----:B------:R-:W-:Y:S01]  /*359a0*/  ULDC.64 UR8, c[0x4][0xa0] ;  /* 0x0100280000087ab9 */ /* 0x000fe20000000a00 */
[----:B------:R-:W-:Y:S01]  /*359b0*/  ULDC.64 UR4, c[0x4][0x10] ;  /* 0x0100040000047ab9 */ /* 0x000fe20000000a00 */
[----:B------:R2:W3:Y:S01]  /*359c0*/  LDC.64 R2, c[0x4][R29] ;  /* 0x010000001d027b82 */ /* 0x0004e20000000a00 */
[----:B------:R-:W-:Y:S02]  /*359d0*/  IMAD.U32 R4, RZ, RZ, UR6 ;  /* 0x00000006ff047e24 */ /* 0x000fe4000f8e00ff */
[----:B------:R-:W-:Y:S02]  /*359e0*/  IMAD.U32 R5, RZ, RZ, UR7 ;  /* 0x00000007ff057e24 */ /* 0x000fe4000f8e00ff */
[----:B-1----:R-:W-:Y:S02]  /*359f0*/  IMAD.U32 R6, RZ, RZ, UR8 ;  /* 0x00000008ff067e24 */ /* 0x002fe4000f8e00ff */
[----:B------:R-:W-:-:S02]  /*35a00*/  IMAD.U32 R7, RZ, RZ, UR9 ;  /* 0x00000009ff077e24 */ /* 0x000fc4000f8e00ff */
[----:B------:R-:W-:Y:S02]  /*35a10*/  IMAD.U32 R10, RZ, RZ, UR4 ;  /* 0x00000004ff0a7e24 */ /* 0x000fe4000f8e00ff */
[----:B------:R-:W-:Y:S02]  /*35a20*/  IMAD.U32 R11, RZ, RZ, UR5 ;  /* 0x00000005ff0b7e24 */ /* 0x000fe4000f8e00ff */
[----:B------:R-:W-:Y:S02]  /*35a30*/  IMAD.MOV.U32 R8, RZ, RZ, 0x70 ;  /* 0x00000070ff087424 */ /* 0x000fe400078e00ff */
[----:B0-----:R-:W-:Y:S02]  /*35a40*/  IMAD.MOV.U32 R12, RZ, RZ, 0x1 ;  /* 0x00000001ff0c7424 */ /* 0x001fe400078e00ff */
[----:B--2---:R-:W-:-:S07]  /*35a50*/  IMAD.MOV.U32 R13, RZ, RZ, RZ ;  /* 0x000000ffff0d7224 */ /* 0x004fce00078e00ff */
[----:B------:R-:W-:-:S07]  /*35a60*/  LEPC R20, `(.L_x_4164) ;  /* 0x000000001014794e */ /* 0x000fce0000000000 */
[----:B---3--:R-:W-:Y:S05]  /*35a70*/  CALL.ABS.NOINC R2 ;  /* 0x0000000002007343 */ /* 0x008fea0003c00000 */
.L_x_4164:
[----:B------:R0:W1:Y:S01]  /*35a80*/  LDC.64 R2, c[0x4][R29] ;  /* 0x010000001d027b82 */ /* 0x0000620000000a00 */
[----:B------:R-:W-:Y:S01]  /*35a90*/  ULDC.64 UR4, c[0x4][0x98] ;  /* 0x0100260000047ab9 */ /* 0x000fe20000000a00 */
[----:B------:R-:W-:Y:S01]  /*35aa0*/  ULDC.64 UR6, c[0x4][0xa0] ;  /* 0x0100280000067ab9 */ /* 0x000fe20000000a00 */
[----:B------:R-:W-:Y:S01]  /*35ab0*/  ULDC.64 UR8, c[0x4][0x18] ;  /* 0x0100060000087ab9 */ /* 0x000fe20000000a00 */
[----:B------:R-:W-:Y:S01]  /*35ac0*/  IMAD.U32 R4, RZ, RZ, UR4 ;  /* 0x00000004ff047e24 */ /* 0x000fe2000f8e00ff */
[----:B------:R-:W-:Y:S01]  /*35ad0*/  MOV R12, 0x1 ;  /* 0x00000001000c7802 */ /* 0x000fe20000000f00 */
[----:B------:R-:W-:Y:S02]  /*35ae0*/  IMAD.U32 R5, RZ, RZ, UR5 ;  /* 0x00000005ff057e24 */ /* 0x000fe4000f8e00ff */
[----:B------:R-:W-:Y:S02]  /*35af0*/  IMAD.U32 R6, RZ, RZ, UR6 ;  /* 0x00000006ff067e24 */ /* 0x000fe4000f8e00ff */
[----:B------:R-:W-:-:S02]  /*35b00*/  IMAD.U32 R7, RZ, RZ, UR7 ;  /* 0x00000007ff077e24 */ /* 0x000fc4000f8e00ff */
[----:B------:R-:W-:Y:S02]  /*35b10*/  IMAD.U32 R10, RZ, RZ, UR8 ;  /* 0x00000008ff0a7e24 */ /* 0x000fe4000f8e00ff */
[----:B------:R-:W-:Y:S02]  /*35b20*/  IMAD.U32 R11, RZ, RZ, UR9 ;  /* 0x00000009ff0b7e24 */ /* 0x000fe4000f8e00ff */
[----:B------:R-:W-:Y:S02]  /*35b30*/  IMAD.MOV.U32 R8, RZ, RZ, 0x70 ;  /* 0x00000070ff087424 */ /* 0x000fe400078e00ff */
[----:B0-----:R-:W-:-:S07]  /*35b40*/  IMAD.MOV.U32 R13, RZ, RZ, RZ ;  /* 0x000000ffff0d7224 */ /* 0x001fce00078e00ff */
[----:B------:R-:W-:-:S07]  /*35b50*/  LEPC R20, `(.L_x_4163) ;  /* 0x000000001014794e */ /* 0x000fce0000000000 */
[----:B-1----:R-:W-:Y:S05]  /*35b60*/  CALL.ABS.NOINC R2 ;  /* 0x0000000002007343 */ /* 0x002fea0003c00000 */
.L_x_4163:
[----:B------:R-:W-:Y:S05]  /*35b70*/  BSYNC B6 ;  /* 0x0000000000067941 */ /* 0x000fea0003800000 */
.L_x_4162:
[----:B------:R-:W2:Y:S01]  /*35b80*/  S2R R2, SR_TID.X ;  /* 0x0000000000027919 */ /* 0x000ea20000002100 */
[----:B------:R-:W-:Y:S01]  /*35b90*/  ULDC.64 UR4, c[0x0][0xaf0] ;  /* 0x0002bc0000047ab9 */ /* 0x000fe20000000a00 */
[----:B------:R-:W-:Y:S01]  /*35ba0*/  IMAD.MOV.U32 R29, RZ, RZ, R19 ;  /* 0x000000ffff1d7224 */ /* 0x000fe200078e0013 */
[----:B------:R-:W-:Y:S01]  /*35bb0*/  ISETP.NE.U32.AND P0, PT, RZ, UR4, PT ;  /* 0x00000004ff007c0c */ /* 0x000fe2000bf05070 */
[----:B------:R-:W3:Y:S01]  /*35bc0*/  S2R R20, SR_TID.X ;  /* 0x0000000000147919 */ /* 0x000ee20000002100 */
[----:B------:R-:W4:Y:S01]  /*35bd0*/  LDC R9, c[0x0][0x430] ;  /* 0x00010c00ff097b82 */ /* 0x000f220000000800 */
[----:B------:R-:W-:Y:S01]  /*35be0*/  VIADD R0, R31, 0xffffffff ;  /* 0xffffffff1f007836 */ /* 0x000fe20000000000 */
[----:B------:R-:W-:Y:S01]  /*35bf0*/  ISETP.NE.AND.EX P0, PT, RZ, UR5, PT, P0 ;  /* 0x00000005ff007c0c */ /* 0x000fe2000bf05300 */
[----:B------:R-:W-:Y:S01]  /*35c00*/  IMAD.MOV.U32 R10, RZ, RZ, RZ ;  /* 0x000000ffff0a7224 */ /* 0x000fe200078e00ff */
[----:B------:R-:W-:Y:S01]  /*35c10*/  LOP3.LUT R22, R22, 0xffffffdf, RZ, 0xc0, !PT ;  /* 0xffffffdf16167812 */ /* 0x000fe200078ec0ff */
[----:B------:R-:W-:Y:S01]  /*35c20*/  ULDC UR4, c[0x0][0x320] ;  /* 0x0000c80000047ab9 */ /* 0x000fe20000000800 */
[----:B--2---:R-:W-:-:S09]  /*35c30*/  LOP3.LUT R21, R2, 0x7f, RZ, 0xc0, !PT ;  /* 0x0000007f02157812 */ /* 0x004fd200078ec0ff */
[----:B------:R-:W2:Y:S01]  /*35c40*/  @P0 LDC.64 R2, c[0x0][0xaf0] ;  /* 0x0002bc00ff020b82 */ /* 0x000ea20000000a00 */
[----:B---3--:R-:W-:Y:S01]  /*35c50*/  IMAD.SHL.U32 R20, R20, 0x10, RZ ;  /* 0x0000001014147824 */ /* 0x008fe200078e00ff */
[----:B------:R-:W-:Y:S01]  /*35c60*/  SHF.R.U32.HI R21, RZ, 0x3, R21 ;  /* 0x00000003ff157819 */ /* 0x000fe20000011615 */
[----:B--2---:R-:W-:-:S05]  /*35c70*/  @P0 IMAD.WIDE R2, R19, 0x4, R2 ;  /* 0x0000000413020825 */ /* 0x004fca00078e0202 */
[----:B------:R2:W3:Y:S01]  /*35c80*/  @P0 LDG.E R29, desc[UR44][R2.64] ;  /* 0x0000002c021d0981 */ /* 0x0004e2000c1e1900 */
[----:B------:R-:W-:Y:S02]  /*35c90*/  LOP3.LUT R20, R21, 0x70, R20, 0xf8, !PT ;  /* 0x0000007015147812 */ /* 0x000fe400078ef814 */
[----:B----4-:R-:W-:-:S03]  /*35ca0*/  ISETP.NE.AND P1, PT, R9, 0x1, PT ;  /* 0x000000010900780c */ /* 0x010fc60003f25270 */
[----:B-1----:R-:W-:-:S05]  /*35cb0*/  IMAD R6, R0, 0x60, R20 ;  /* 0x0000006000067824 */ /* 0x002fca00078e0214 */
[C---:B------:R-:W-:Y:S01]  /*35cc0*/  ISETP.GE.AND P0, PT, R6.reuse, R17, PT ;  /* 0x000000110600720c */ /* 0x040fe20003f06270 */
[----:B------:R-:W-:-:S03]  /*35cd0*/  IMAD.IADD R6, R6, 0x1, R33 ;  /* 0x0000000106067824 */ /* 0x000fc600078e0221 */
[----:B------:R-:W-:Y:S01]  /*35ce0*/  ISETP.GT.U32.OR P0, PT, R20, 0x5f, P0 ;  /* 0x0000005f1400780c */ /* 0x000fe20000704470 */
[----:B------:R-:W1:Y:S01]  /*35cf0*/  @P1 LDC R5, c[0x0][0x434] ;  /* 0x00010d00ff051b82 */ /* 0x000e620000000800 */
[----:B------:R-:W-:-:S07]  /*35d00*/  IMAD.MOV.U32 R7, RZ, RZ, R6 ;  /* 0x000000ffff077224 */ /* 0x000fce00078e0006 */
[----:B------:R-:W4:Y:S08]  /*35d10*/  @P1 LDC R4, c[0x0][0x438] ;  /* 0x00010e00ff041b82 */ /* 0x000f300000000800 */
[----:B--2---:R-:W2:Y:S01]  /*35d20*/  @!P0 LDC.64 R2, c[0x0][0x428] ;  /* 0x00010a00ff028b82 */ /* 0x004ea20000000a00 */
[----:B-1----:R-:W-:-:S05]  /*35d30*/  @P1 IMAD.HI.U32 R5, R6, R5, RZ ;  /* 0x0000000506051227 */ /* 0x002fca00078e00ff */
[----:B----4-:R-:W-:-:S04]  /*35d40*/  @P1 SHF.R.U32.HI R7, RZ, R4, R5 ;  /* 0x00000004ff071219 */ /* 0x010fc80000011605 */
[--C-:B------:R-:W-:Y:S01]  /*35d50*/  @!P0 SHF.R.S32.HI R5, RZ, 0x1f, R7.reuse ;  /* 0x0000001fff058819 */ /* 0x100fe20000011407 */
[----:B------:R-:W-:Y:S01]  /*35d60*/  @!P0 IMAD.MOV.U32 R4, RZ, RZ, R7 ;  /* 0x000000ffff048224 */ /* 0x000fe200078e0007 */
[----:B---3--:R-:W-:-:S03]  /*35d70*/  SHF.R.S32.HI R34, RZ, 0x1f, R29 ;  /* 0x0000001fff227819 */ /* 0x008fc6000001141d */
[----:B--2---:R-:W-:-:S04]  /*35d80*/  @!P0 IMAD.WIDE.U32 R4, R29, R2, R4 ;  /* 0x000000021d048225 */ /* 0x004fc800078e0004 */
[----:B------:R-:W-:-:S04]  /*35d90*/  @!P0 IMAD R8, R34, R2, RZ ;  /* 0x0000000222088224 */ /* 0x000fc800078e02ff */
[----:B------:R-:W-:Y:S02]  /*35da0*/  @!P0 IMAD R8, R29, R3, R8 ;  /* 0x000000031d088224 */ /* 0x000fe400078e0208 */
[----:B------:R-:W1:Y:S02]  /*35db0*/  @!P0 LDC.64 R2, c[0x0][0x418] ;  /* 0x00010600ff028b82 */ /* 0x000e640000000a00 */
[----:B------:R-:W-:Y:S01]  /*35dc0*/  @!P0 IMAD.IADD R8, R5, 0x1, R8 ;  /* 0x0000000105088824 */ /* 0x000fe200078e0208 */
[----:B-1----:R-:W-:-:S04]  /*35dd0*/  @!P0 LEA R2, P1, R4, R2, 0x2 ;  /* 0x0000000204028211 */ /* 0x002fc800078210ff */
[----:B------:R-:W-:-:S05]  /*35de0*/  @!P0 LEA.HI.X R3, R4, R3, R8, 0x2, P1 ;  /* 0x0000000304038211 */ /* 0x000fca00008f1408 */
[----:B------:R1:W2:Y:S01]  /*35df0*/  @!P0 LDG.E R10, desc[UR44][R2.64] ;  /* 0x0000002c020a8981 */ /* 0x0002a2000c1e1900 */
[----:B------:R-:W-:Y:S01]  /*35e00*/  ISETP.GT.U32.AND P0, PT, R20, 0x5f, PT ;  /* 0x0000005f1400780c */ /* 0x000fe20003f04070 */
[----:B------:R-:W-:Y:S01]  /*35e10*/  IMAD.MOV R4, RZ, RZ, -R7 ;  /* 0x000000ffff047224 */ /* 0x000fe200078e0a07 */
[----:B------:R-:W-:Y:S01]  /*35e20*/  UMOV UR5, 0xffffffff ;  /* 0xffffffff00057882 */ /* 0x000fe20000000000 */
[----:B-1----:R-:W-:Y:S02]  /*35e30*/  IMAD.U32 R2, RZ, RZ, UR40 ;  /* 0x00000028ff027e24 */ /* 0x002fe4000f8e00ff */
[----:B------:R-:W-:-:S08]  /*35e40*/  IMAD R3, R9, R4, R6 ;  /* 0x0000000409037224 */ /* 0x000fd000078e0206 */
[----:B------:R-:W-:Y:S02]  /*35e50*/  @P0 LOP3.LUT R22, R22, 0x20, RZ, 0xfc, !PT ;  /* 0x0000002016160812 */ /* 0x000fe400078efcff */
[----:B------:R-:W-:Y:S01]  /*35e60*/  ISETP.NE.AND P2, PT, R2, 0x3, PT ;  /* 0x000000030200780c */ /* 0x000fe20003f45270 */
[----:B------:R-:W-:Y:S01]  /*35e70*/  STL [R1+0x448], R3 ;  /* 0x0004480301007387 */ /* 0x000fe20000100800 */
[----:B------:R-:W-:-:S11]  /*35e80*/  LOP3.LUT R22, R22, 0xfffff7ff, RZ, 0xc0, !PT ;  /* 0xfffff7ff16167812 */ /* 0x000fd600078ec0ff */
[----:B------:R-:W-:-:S04]  /*35e90*/  @P2 LOP3.LUT R22, R22, 0x800, RZ, 0xfc, !PT ;  /* 0x0000080016162812 */ /* 0x000fc800078efcff */
[----:B------:R-:W-:Y:S01]  /*35ea0*/  LOP3.LUT R22, R22, 0xffffffef, RZ, 0xc0, !PT ;  /* 0xffffffef16167812 */ /* 0x000fe200078ec0ff */
[----:B--2---:R1:W-:Y:S02]  /*35eb0*/  STL [R1+0x444], R10 ;  /* 0x0004440a01007387 */ /* 0x0043e40000100800 */
[----:B-1----:R-:W1:Y:S02]  /*35ec0*/  S2R R10, SR_TID.X ;  /* 0x00000000000a7919 */ /* 0x002e640000002100 */
[----:B-1----:R-:W-:-:S05]  /*35ed0*/  IMAD.SHL.U32 R20, R10, 0x8, RZ ;  /* 0x000000080a147824 */ /* 0x002fca00078e00ff */
[----:B------:R-:W-:-:S04]  /*35ee0*/  LOP3.LUT R20, R20, 0x38, RZ, 0xc0, !PT ;  /* 0x0000003814147812 */ /* 0x000fc800078ec0ff */
[C---:B0-----:R-:W-:Y:S02]  /*35ef0*/  LOP3.LUT R12, R20.reuse, 0x40, RZ, 0xfc, !PT ;  /* 0x00000040140c7812 */ /* 0x041fe400078efcff */
        /* <DEDUP_REMOVED lines=13> */
[----:B------:R-:W-:Y:S06]  /*35fd0*/  BRA.DIV UR5, `(.L_x_4165) ;  /* 0x0000006e05347947 */ /* 0x000fec000b800000 */
.L_x_4336:
[----:B------:R-:W-:-:S05]  /*35fe0*/  SEL R2, RZ, 0x1, P0 ;  /* 0x00000001ff027807 */ /* 0x000fca0000000000 */
[----:B------:R0:W-:Y:S01]  /*35ff0*/  STL [R1+0x49c], R2 ;  /* 0x00049c0201007387 */ /* 0x0001e20000100800 */
[----:B------:R-:W-:Y:S05]  /*36000*/  @!P2 BRA `(.L_x_4166) ;  /* 0x000000000004a947 */ /* 0x000fea0003800000 */
[----:B------:R-:W-:Y:S01]  /*36010*/  BPT.TRAP 0x1 ;  /* 0x000000040000795c */ /* 0x000fe20000300000 */
.L_x_4166:
[----:B------:R-:W-:Y:S01]  /*36020*/  IMAD R31, R0, -0x60, R17 ;  /* 0xffffffa0001f7824 */ /* 0x000fe200078e0211 */
[----:B------:R-:W-:Y:S01]  /*36030*/  SHF.L.U32 R0, R27, 0x1f, RZ ;  /* 0x0000001f1b007819 */ /* 0x000fe200000006ff */
[----:B------:R-:W-:Y:S01]  /*36040*/  IMAD R17, R25, 0x8, R23 ;  /* 0x0000000819117824 */ /* 0x000fe200078e0217 */
[----:B------:R-:W-:Y:S03]  /*36050*/  BSSY B0, `(.L_x_4167) ;  /* 0x0000003000007945 */ /* 0x000fe60003800000 */
[----:B------:R-:W1:Y:S02]  /*36060*/  SYNCS.PHASECHK.TRANS64.TRYWAIT P0, [R17+URZ+0x32440], R0 ;  /* 0x03244000110075a7 */ /* 0x000e64000800017f */
[----:B-1----:R-:W-:Y:S05]  /*36070*/  @!P0 BRA `(.L_x_4168) ;  /* 0x0000006c00408947 */ /* 0x002fea0003800000 */
.L_x_4337:
[----:B------:R-:W-:Y:S05]  /*36080*/  BSYNC B0 ;  /* 0x0000000000007941 */ /* 0x000fea0003800000 */
.L_x_4167:
[----:B0-----:R-:W1:Y:S01]  /*36090*/  LDL R2, [R1+0x448] ;  /* 0x0004480001027983 */ /* 0x001e620000100800 */
[----:B------:R-:W-:Y:S01]  /*360a0*/  ULDC.64 UR4, c[0x0][0x300] ;  /* 0x0000c00000047ab9 */ /* 0x000fe20000000a00 */
[----:B------:R-:W-:Y:S02]  /*360b0*/  ULDC.64 UR6, c[0x0][0x2e8] ;  /* 0x0000ba0000067ab9 */ /* 0x000fe40000000a00 */
[----:B------:R-:W2:Y:S01]  /*360c0*/  LDL R4, [R1+0x444] ;  /* 0x0004440001047983 */ /* 0x000ea20000100800 */
[----:B------:R-:W-:Y:S02]  /*360d0*/  LOP3.LUT R22, R22, 0xfffffffd, RZ, 0xc0, !PT ;  /* 0xfffffffd16167812 */ /* 0x000fe400078ec0ff */
[----:B-1----:R-:W-:Y:S02]  /*360e0*/  SHF.R.S32.HI R0, RZ, 0x1f, R2 ;  /* 0x0000001fff007819 */ /* 0x002fe40000011402 */
[----:B--2---:R-:W-:-:S03]  /*360f0*/  SHF.R.S32.HI R5, RZ, 0x1f, R4 ;  /* 0x0000001fff057819 */ /* 0x004fc60000011404 */
[----:B------:R0:W-:Y:S04]  /*36100*/  STL [R1+0x484], R0 ;  /* 0x0004840001007387 */ /* 0x0001e80000100800 */
[----:B------:R1:W-:Y:S01]  /*36110*/  STL [R1+0x488], R5 ;  /* 0x0004880501007387 */ /* 0x0003e20000100800 */
[----:B0-----:R-:W-:-:S04]  /*36120*/  IMAD R0, R0, UR4, RZ ;  /* 0x0000000400007c24 */ /* 0x001fc8000f8e02ff */
        /* <DEDUP_REMOVED lines=8> */
[----:B------:R-:W1:Y:S02]  /*361b0*/  S2R R4, SR_TID.X ;  /* 0x0000000000047919 */ /* 0x000e640000002100 */
[----:B------:R-:W-:Y:S02]  /*361c0*/  IMAD.IADD R3, R3, 0x1, R0 ;  /* 0x0000000103037824 */ /* 0x000fe400078e0200 */
[----:B------:R-:W-:Y:S01]  /*361d0*/  IMAD.WIDE.U32 R2, R18, UR4, R2 ;  /* 0x0000000412027c25 */ /* 0x000fe2000f8e0002 */
[----:B------:R-:W-:Y:S02]  /*361e0*/  ULDC UR4, c[0x0][0x2f4] ;  /* 0x0000bd0000047ab9 */ /* 0x000fe40000000800 */
[----:B------:R-:W-:Y:S02]  /*361f0*/  LEA R0, P0, R2, UR6, 0x1 ;  /* 0x0000000602007c11 */ /* 0x000fe4000f8008ff */
[----:B-1----:R-:W-:Y:S01]  /*36200*/  LOP3.LUT R5, R4, 0x7f, RZ, 0xc0, !PT ;  /* 0x0000007f04057812 */ /* 0x002fe200078ec0ff */
[----:B------:R-:W-:Y:S01]  /*36210*/  IMAD R4, R18, UR5, R3 ;  /* 0x0000000512047c24 */ /* 0x000fe2000f8e0203 */
[----:B------:R-:W-:-:S02]  /*36220*/  UMOV UR5, 0xffffffff ;  /* 0xffffffff00057882 */ /* 0x000fc40000000000 */
[----:B------:R-:W-:Y:S02]  /*36230*/  SHF.R.U32.HI R6, RZ, 0x3, R5 ;  /* 0x00000003ff067819 */ /* 0x000fe40000011605 */
[----:B------:R-:W0:Y:S01]  /*36240*/  S2R R5, SR_TID.X ;  /* 0x0000000000057919 */ /* 0x000e220000002100 */
[----:B------:R-:W-:Y:S02]  /*36250*/  LEA.HI.X R4, R2, UR7, R4, 0x1, P0 ;  /* 0x0000000702047c11 */ /* 0x000fe400080f0c04 */
[----:B------:R-:W-:-:S05]  /*36260*/  IMAD.IADD R31, R31, 0x1, -R6 ;  /* 0x000000011f1f7824 */ /* 0x000fca00078e0a06 */
[----:B------:R-:W-:Y:S02]  /*36270*/  ISETP.GE.AND P0, PT, R31, 0x1, PT ;  /* 0x000000011f00780c */ /* 0x000fe40003f06270 */
[----:B0-----:R-:W-:Y:S01]  /*36280*/  SHF.L.U32 R7, R5, 0x3, RZ ;  /* 0x0000000305077819 */ /* 0x001fe200000006ff */
        /* <DEDUP_REMOVED lines=57> */
.L_x_4351:
        /* <DEDUP_REMOVED lines=10> */
.L_x_4170:
        /* <DEDUP_REMOVED lines=11> */
.L_x_4171:
[----:B------:R1:W-:Y:S02]  /*36770*/  SYNCS.ARRIVE.TRANS64.A1T0 RZ, [R17+URZ+0x32430], RZ ;  /* 0x032430ff11ff79a7 */ /* 0x0003e4000810003f */
[----:B------:R-:W-:Y:S05]  /*36780*/  WARPSYNC.ALL ;  /* 0x0000000000007948 */ /* 0x000fea0003800000 */
[----:B------:R-:W-:Y:S01]  /*36790*/  ULDC.64 UR4, c[0x0][0xaf8] ;  /* 0x0002be0000047ab9 */ /* 0x000fe20000000a00 */
[----:B------:R-:W-:Y:S01]  /*367a0*/  VIADD R0, R23, 0x18400 ;  /* 0x0001840017007836 */ /* 0x000fe20000000000 */
[----:B------:R-:W-:Y:S01]  /*367b0*/  BAR.SYNC.DEFER_BLOCKING 0x8, 0x180 ;  /* 0x0206000000007b1d */ /* 0x000fe20000010000 */
[----:B------:R-:W-:-:S03]  /*367c0*/  ISETP.NE.U32.AND P0, PT, RZ, UR4, PT ;  /* 0x00000004ff007c0c */ /* 0x000fc6000bf05070 */
[----:B------:R-:W-:Y:S02]  /*367d0*/  LOP3.LUT P1, RZ, R0, 0x3ff, RZ, 0xc0, !PT ;  /* 0x000003ff00ff7812 */ /* 0x000fe4000782c0ff */
[----:B------:R-:W-:Y:S01]  /*367e0*/  ISETP.NE.AND.EX P0, PT, RZ, UR5, PT, P0 ;  /* 0x00000005ff007c0c */ /* 0x000fe2000bf05300 */
[----:B------:R-:W-:Y:S01]  /*367f0*/  BSSY B6, `(.L_x_4172) ;  /* 0x0000019000067945 */ /* 0x000fe20003800000 */
[----:B------:R-:W-:Y:S02]  /*36800*/  SHF.R.S32.HI R0, RZ, 0x1f, R19 ;  /* 0x0000001fff007819 */ /* 0x000fe40000011413 */
[----:B0-----:R-:W-:Y:S02]  /*36810*/  SEL R2, R19, RZ, !P0 ;  /* 0x000000ff13027207 */ /* 0x001fe40004000000 */
[----:B------:R-:W-:-:S03]  /*36820*/  SEL R0, R0, RZ, !P0 ;  /* 0x000000ff00007207 */ /* 0x000fc60004000000 */
[----:B------:R-:W-:Y:S04]  /*36830*/  STL [R1+0x44c], R2 ;  /* 0x00044c0201007387 */ /* 0x000fe80000100800 */
[----:B------:R0:W-:Y:S02]  /*36840*/  STL [R1+0x474], R0 ;  /* 0x0004740001007387 */ /* 0x0001e40000100800 */
[----:B0-----:R-:W-:-:S05]  /*36850*/  SHF.R.S32.HI R0, RZ, 0x1f, R37 ;  /* 0x0000001fff007819 */ /* 0x001fca0000011425 */
[----:B------:R0:W-:Y:S01]  /*36860*/  STL [R1+0x468], R0 ;  /* 0x0004680001007387 */ /* 0x0001e20000100800 */
[----:B------:R-:W-:Y:S05]  /*36870*/  @!P1 BRA `(.L_x_4173) ;  /* 0x0000000000409947 */ /* 0x000fea0003800000 */
[----:B------:R-:W-:Y:S01]  /*36880*/  MOV R2, 0x0 ;  /* 0x0000000000027802 */ /* 0x000fe20000000f00 */
[----:B------:R-:W-:Y:S01]  /*36890*/  ULDC.64 UR4, c[0x4][0x98] ;  /* 0x0100260000047ab9 */ /* 0x000fe20000000a00 */
[----:B------:R-:W-:Y:S01]  /*368a0*/  ULDC.64 UR6, c[0x4][0xa0] ;  /* 0x0100280000067ab9 */ /* 0x000fe20000000a00 */
[----:B------:R-:W-:Y:S01]  /*368b0*/  ULDC.64 UR8, c[0x4][0x20] ;  /* 0x0100080000087ab9 */ /* 0x000fe20000000a00 */
[----:B------:R-:W-:Y:S01]  /*368c0*/  IMAD.U32 R4, RZ, RZ, UR4 ;  /* 0x00000004ff047e24 */ /* 0x000fe2000f8e00ff */
[----:B------:R-:W-:Y:S01]  /*368d0*/  MOV R6, UR6 ;  /* 0x0000000600067c02 */ /* 0x000fe20008000f00 */
[----:B------:R-:W2:Y:S01]  /*368e0*/  LDC.64 R2, c[0x4][R2] ;  /* 0x0100000002027b82 */ /* 0x000ea20000000a00 */
        /* <DEDUP_REMOVED lines=8> */
[----:B012---:R-:W-:Y:S05]  /*36970*/  CALL.ABS.NOINC R2 ;  /* 0x0000000002007343 */ /* 0x007fea0003c00000 */
.L_x_4173:
[----:B------:R-:W-:Y:S05]  /*36980*/  BSYNC B6 ;  /* 0x0000000000067941 */ /* 0x000fea0003800000 */
.L_x_4172:
[----:B0-----:R-:W2:Y:S01]  /*36990*/  LDL R0, [R1+0x468] ;  /* 0x0004680001007983 */ /* 0x001ea20000100800 */
[----:B------:R-:W0:Y:S01]  /*369a0*/  LDC R6, c[0x0][0x448] ;  /* 0x00011200ff067b82 */ /* 0x000e220000000800 */
[----:B------:R-:W-:Y:S02]  /*369b0*/  ULDC.64 UR4, c[0x0][0x298] ;  /* 0x0000a60000047ab9 */ /* 0x000fe40000000a00 */
[----:B------:R-:W3:Y:S04]  /*369c0*/  LDL R21, [R1+0x474] ;  /* 0x0004740001157983 */ /* 0x000ee80000100800 */
[----:B------:R-:W4:Y:S04]  /*369d0*/  LDL R20, [R1+0x44c] ;  /* 0x00044c0001147983 */ /* 0x000f280000100800 */
[----:B------:R0:W5:Y:S01]  /*369e0*/  LDL R9, [R1+0x440] ;  /* 0x0004400001097983 */ /* 0x0001620000100800 */
[----:B------:R-:W1:Y:S01]  /*369f0*/  S2R R2, SR_TID.X ;  /* 0x0000000000027919 */ /* 0x000e620000002100 */
[----:B------:R-:W1:Y:S01]  /*36a00*/  S2R R5, SR_TID.X ;  /* 0x0000000000057919 */ /* 0x000e620000002100 */
[----:B0-----:R-:W-:-:S13]  /*36a10*/  ISETP.NE.AND P0, PT, R6, 0x1, PT ;  /* 0x000000010600780c */ /* 0x001fda0003f05270 */
[----:B------:R-:W0:Y:S01]  /*36a20*/  @P0 LDC R3, c[0x0][0x44c] ;  /* 0x00011300ff030b82 */ /* 0x000e220000000800 */
[----:B-1----:R-:W-:-:S04]  /*36a30*/  LOP3.LUT R2, R2, 0x7f, RZ, 0xc0, !PT ;  /* 0x0000007f02027812 */ /* 0x002fc800078ec0ff */
[----:B------:R-:W-:Y:S01]  /*36a40*/  SHF.R.U32.HI R2, RZ, 0x3, R2 ;  /* 0x00000003ff027819 */ /* 0x000fe20000011602 */
[----:B------:R-:W-:-:S05]  /*36a50*/  IMAD.SHL.U32 R7, R5, 0x8, RZ ;  /* 0x0000000805077824 */ /* 0x000fca00078e00ff */
[----:B------:R-:W-:Y:S01]  /*36a60*/  LOP3.LUT R7, R7, 0x38, RZ, 0xc0, !PT ;  /* 0x0000003807077812 */ /* 0x000fe200078ec0ff */
[----:B--2---:R-:W-:Y:S02]  /*36a70*/  IMAD.MOV.U32 R4, RZ, RZ, R0 ;  /* 0x000000ffff047224 */ /* 0x004fe400078e0000 */
[----:B------:R-:W1:Y:S02]  /*36a80*/  S2R R0, SR_TID.X ;  /* 0x0000000000007919 */ /* 0x000e640000002100 */
[----:B------:R-:W-:-:S04]  /*36a90*/  IMAD R4, R4, UR4, RZ ;  /* 0x0000000404047c24 */ /* 0x000fc8000f8e02ff */
[----:B------:R-:W-:Y:S02]  /*36aa0*/  IMAD R4, R37, UR5, R4 ;  /* 0x0000000525047c24 */ /* 0x000fe4000f8e0204 */
[----:B-1----:R-:W-:-:S05]  /*36ab0*/  IMAD.SHL.U32 R0, R0, 0x10, RZ ;  /* 0x0000001000007824 */ /* 0x002fca00078e00ff */
[----:B------:R-:W-:Y:S02]  /*36ac0*/  LOP3.LUT R0, R2, 0x70, R0, 0xf8, !PT ;  /* 0x0000007002007812 */ /* 0x000fe400078ef800 */
[----:B------:R-:W1:Y:S03]  /*36ad0*/  @P0 LDC R2, c[0x0][0x450] ;  /* 0x00011400ff020b82 */ /* 0x000e660000000800 */
[----:B------:R-:W-:-:S04]  /*36ae0*/  IMAD.IADD R36, R0, 0x1, R35 ;  /* 0x0000000100247824 */ /* 0x000fc800078e0223 */
[----:B0-----:R-:W-:-:S04]  /*36af0*/  @P0 IMAD.HI.U32 R3, R36, R3, RZ ;  /* 0x0000000324030227 */ /* 0x001fc800078e00ff */
[----:B------:R-:W-:Y:S01]  /*36b00*/  IMAD.MOV.U32 R0, RZ, RZ, R36 ;  /* 0x000000ffff007224 */ /* 0x000fe200078e0024 */
[----:B-1----:R-:W-:Y:S01]  /*36b10*/  @P0 SHF.R.U32.HI R0, RZ, R2, R3 ;  /* 0x00000002ff000219 */ /* 0x002fe20000011603 */
[----:B------:R-:W-:Y:S01]  /*36b20*/  IMAD.WIDE.U32 R2, R37, UR4, RZ ;  /* 0x0000000425027c25 */ /* 0x000fe2000f8e00ff */
[----:B------:R-:W-:-:S03]  /*36b30*/  ULDC.64 UR4, c[0x0][0x2d8] ;  /* 0x0000b60000047ab9 */ /* 0x000fc60000000a00 */
[----:B------:R-:W-:Y:S02]  /*36b40*/  IMAD.IADD R3, R3, 0x1, R4 ;  /* 0x0000000103037824 */ /* 0x000fe400078e0204 */
[----:B------:R-:W-:-:S04]  /*36b50*/  IMAD.WIDE.U32 R2, R18, UR4, R2 ;  /* 0x0000000412027c25 */ /* 0x000fc8000f8e0002 */
[----:B------:R-:W-:Y:S01]  /*36b60*/  IMAD R3, R18, UR5, R3 ;  /* 0x0000000512037c24 */ /* 0x000fe2000f8e0203 */
[----:B------:R-:W-:Y:S02]  /*36b70*/  ULDC.64 UR4, c[0x0][0x2e0] ;  /* 0x0000b80000047ab9 */ /* 0x000fe40000000a00 */
[----:B---3--:R-:W-:Y:S02]  /*36b80*/  IMAD R4, R21, UR4, RZ ;  /* 0x0000000415047c24 */ /* 0x008fe4000f8e02ff */
[----:B----4-:R-:W-:-:S04]  /*36b90*/  IMAD.WIDE.U32 R2, R20, UR4, R2 ;  /* 0x0000000414027c25 */ /* 0x010fc8000f8e0002 */
[----:B------:R-:W-:Y:S01]  /*36ba0*/  IMAD R4, R20, UR5, R4 ;  /* 0x0000000514047c24 */ /* 0x000fe2000f8e0204 */
[----:B------:R-:W-:-:S03]  /*36bb0*/  ULDC.64 UR4, c[0x0][0x2d0] ;  /* 0x0000b40000047ab9 */ /* 0x000fc60000000a00 */
[----:B------:R-:W-:Y:S01]  /*36bc0*/  IMAD.IADD R3, R3, 0x1, R4 ;  /* 0x0000000103037824 */ /* 0x000fe200078e0204 */
[----:B------:R-:W-:Y:S01]  /*36bd0*/  SHF.R.S32.HI R4, RZ, 0x1f, R0 ;  /* 0x0000001fff047819 */ /* 0x000fe20000011400 */
[----:B------:R-:W-:-:S04]  /*36be0*/  IMAD.WIDE.U32 R2, R0, UR4, R2 ;  /* 0x0000000400027c25 */ /* 0x000fc8000f8e0002 */
[----:B------:R-:W-:-:S04]  /*36bf0*/  IMAD R4, R4, UR4, RZ ;  /* 0x0000000404047c24 */ /* 0x000fc8000f8e02ff */
[----:B------:R-:W-:Y:S01]  /*36c00*/  IMAD R4, R0, UR5, R4 ;  /* 0x0000000500047c24 */ /* 0x000fe2000f8e0204 */
[----:B------:R-:W-:Y:S01]  /*36c10*/  ULDC.64 UR4, c[0x0][0x2c8] ;  /* 0x0000b20000047ab9 */ /* 0x000fe20000000a00 */
[----:B------:R-:W-:Y:S02]  /*36c20*/  IMAD.MOV R0, RZ, RZ, -R0 ;  /* 0x000000ffff007224 */ /* 0x000fe400078e0a00 */
[----:B------:R-:W-:Y:S02]  /*36c30*/  IMAD.IADD R3, R3, 0x1, R4 ;  /* 0x0000000103037824 */ /* 0x000fe400078e0204 */
[----:B------:R-:W-:-:S04]  /*36c40*/  IMAD R0, R6, R0, R36 ;  /* 0x0000000006007224 */ /* 0x000fc800078e0224 */
[----:B------:R-:W-:Y:S01]  /*36c50*/  IMAD.WIDE.U32 R2, R0, UR4, R2 ;  /* 0x0000000400027c25 */ /* 0x000fe2000f8e0002 */
[----:B------:R-:W-:-:S05]  /*36c60*/  SHF.R.S32.HI R4, RZ, 0x1f, R0 ;  /* 0x0000001fff047819 */ /* 0x000fca0000011400 */
[----:B------:R-:W-:-:S04]  /*36c70*/  IMAD R4, R4, UR4, RZ ;  /* 0x0000000404047c24 */ /* 0x000fc8000f8e02ff */
[----:B------:R-:W-:Y:S01]  /*36c80*/  IMAD R4, R0, UR5, R4 ;  /* 0x0000000500047c24 */ /* 0x000fe2000f8e0204 */
[----:B------:R-:W-:Y:S02]  /*36c90*/  ULDC.64 UR4, c[0x0][0x280] ;  /* 0x0000a00000047ab9 */ /* 0x000fe40000000a00 */
[----:B------:R-:W-:Y:S01]  /*36ca0*/  LEA R0, P0, R2, UR4, 0x1 ;  /* 0x0000000402007c11 */ /* 0x000fe2000f8008ff */
[----:B------:R-:W-:Y:S01]  /*36cb0*/  IMAD.IADD R3, R3, 0x1, R4 ;  /* 0x0000000103037824 */ /* 0x000fe200078e0204 */
[----:B------:R-:W-:Y:S01]  /*36cc0*/  ULDC UR4, c[0x0][0x2b8] ;  /* 0x0000ae0000047ab9 */ /* 0x000fe20000000800 */
[----:B------:R-:W-:-:S03]  /*36cd0*/  LOP3.LUT R20, R5, 0x7f, RZ, 0xc0, !PT ;  /* 0x0000007f05147812 */ /* 0x000fc600078ec0ff */
[----:B------:R-:W-:Y:S01]  /*36ce0*/  LEA.HI.X R3, R2, UR5, R3, 0x1, P0 ;  /* 0x0000000502037c11 */ /* 0x000fe200080f0c03 */
[----:B------:R-:W-:Y:S01]  /*36cf0*/  UMOV UR5, 0xffffffff ;  /* 0xffffffff00057882 */ /* 0x000fe20000000000 */
[----:B------:R-:W-:Y:S02]  /*36d00*/  ISETP.GE.AND P1, PT, R7, UR4, PT ;  /* 0x0000000407007c0c */ /* 0x000fe4000bf26270 */
[----:B------:R-:W-:Y:S01]  /*36d10*/  SHF.R.U32.HI R8, RZ, 0x3, R20 ;  /* 0x00000003ff087819 */ /* 0x000fe20000011614 */
[----:B------:R-:W-:Y:S10]  /*36d20*/  BRA.DIV UR5, `(.L_x_4174) ;  /* 0x0000006a05287947 */ /* 0x000ff4000b800000 */
[----:B------:R-:W0:Y:S01]  /*36d30*/  SHFL.IDX PT, R5, R0, RZ, 0x181f ;  /* 0x00181fff00057589 */ /* 0x000e2200000e0000 */
[----:B-----5:R-:W-:Y:S01]  /*36d40*/  IMAD R2, R9, R6, RZ ;  /* 0x0000000609027224 */ /* 0x020fe200078e02ff */
[----:B------:R-:W-:Y:S02]  /*36d50*/  IADD3 R35, R8, R35, RZ ;  /* 0x0000002308237210 */ /* 0x000fe40007ffe0ff */
[----:B------:R-:W1:Y:S02]  /*36d60*/  SHFL.IDX PT, R4, R3, RZ, 0x181f ;  /* 0x00181fff03047589 */ /* 0x000e6400000e0000 */
[C---:B------:R-:W-:Y:S01]  /*36d70*/  ISETP.GE.AND P0, PT, R35.reuse, R2, PT ;  /* 0x000000022300720c */ /* 0x040fe20003f06270 */
[C---:B------:R-:W-:Y:S02]  /*36d80*/  VIADD R6, R35.reuse, 0x10 ;  /* 0x0000001023067836 */ /* 0x040fe40000000000 */
[----:B------:R-:W-:-:S03]  /*36d90*/  VIADD R8, R35, 0x40 ;  /* 0x0000004023087836 */ /* 0x000fc60000000000 */
[----:B------:R2:W-:Y:S04]  /*36da0*/  STL [R1+0x458], R6 ;  /* 0x0004580601007387 */ /* 0x0005e80000100800 */
[----:B------:R-:W-:Y:S03]  /*36db0*/  STL [R1+0x464], R8 ;  /* 0x0004640801007387 */ /* 0x000fe60000100800 */
        /* <DEDUP_REMOVED lines=18> */
[----:B------:R-:W-:Y:S01]  /*36ee0*/  ISETP.GE.AND P0, PT, R6, R2, PT ;  /* 0x000000020600720c */ /* 0x000fe20003f06270 */
[----:B------:R-:W-:-:S05]  /*36ef0*/  VIADD R6, R35, 0x30 ;  /* 0x0000003023067836 */ /* 0x000fca0000000000 */
        /* <DEDUP_REMOVED lines=51> */
.L_x_4368:
[----:B0-2---:R-:W-:-:S05]  /*37230*/  VIADD R4, R35, 0x70 ;  /* 0x0000007023047836 */ /* 0x005fca0000000000 */
        /* <DEDUP_REMOVED lines=10> */
.L_x_4175:
        /* <DEDUP_REMOVED lines=28> */
.L_x_4177:
[----:B------:R-:W-:Y:S05]  /*374a0*/  BSYNC B6 ;  /* 0x0000000000067941 */ /* 0x000fea0003800000 */
.L_x_4176:
        /* <DEDUP_REMOVED lines=22> */
[----:B------:R-:W-:Y:S01]  /*37610*/  ULDC.64 UR4, c[0x0][0x3d0] ;  /* 0x0000f40000047ab9 */ /* 0x000fe20000000a00 */
[----:B------:R-:W-:Y:S02]  /*37620*/  IMAD.SHL.U32 R20, R8, 0x8, RZ ;  /* 0x0000000808147824 */ /* 0x000fe400078e00ff */
[----:B------:R-:W-:Y:S02]  /*37630*/  IMAD.IADD R3, R3, 0x1, R0 ;  /* 0x0000000103037824 */ /* 0x000fe400078e0200 */
[----:B------:R-:W1:Y:S01]  /*37640*/  @P0 LDC R0, c[0x0][0x44c] ;  /* 0x00011300ff000b82 */ /* 0x000e620000000800 */
[----:B------:R-:W-:-:S04]  /*37650*/  LOP3.LUT R20, R20, 0x38, RZ, 0xc0, !PT ;  /* 0x0000003814147812 */ /* 0x000fc800078ec0ff */
[C---:B------:R-:W-:Y:S02]  /*37660*/  LOP3.LUT R10, R20.reuse, 0x40, RZ, 0xfc, !PT ;  /* 0x00000040140a7812 */ /* 0x040fe400078efcff */
[C---:B------:R-:W-:Y:S02]  /*37670*/  LOP3.LUT R9, R20.reuse, 0x80, RZ, 0xfc, !PT ;  /* 0x0000008014097812 */ /* 0x040fe400078efcff */
[----:B------:R-:W-:Y:S01]  /*37680*/  LOP3.LUT R8, R20, 0xc0, RZ, 0xfc, !PT ;  /* 0x000000c014087812 */ /* 0x000fe200078efcff */
[----:B-1----:R-:W-:-:S05]  /*37690*/  @P0 IMAD.HI.U32 R0, R36, R0, RZ ;  /* 0x0000000024000227 */ /* 0x002fca00078e00ff */
[----:B0-----:R-:W-:-:S04]  /*376a0*/  @P0 SHF.R.U32.HI R4, RZ, R5, R0 ;  /* 0x00000005ff040219 */ /* 0x001fc80000011600 */
[--C-:B------:R-:W-:Y:S01]  /*376b0*/  SHF.R.S32.HI R5, RZ, 0x1f, R4.reuse ;  /* 0x0000001fff057819 */ /* 0x100fe20000011404 */
[----:B------:R-:W-:Y:S02]  /*376c0*/  IMAD.MOV R0, RZ, RZ, -R4 ;  /* 0x000000ffff007224 */ /* 0x000fe400078e0a04 */
[----:B------:R-:W-:-:S04]  /*376d0*/  IMAD.WIDE.U32 R2, R4, UR4, R2 ;  /* 0x0000000404027c25 */ /* 0x000fc8000f8e0002 */
[----:B------:R-:W-:Y:S02]  /*376e0*/  IMAD R0, R6, R0, R36 ;  /* 0x0000000006007224 */ /* 0x000fe400078e0224 */
        /* <DEDUP_REMOVED lines=23> */
[----:B------:R-:W5:Y:S04]  /*37860*/  LDL.LU R8, [R1+0x45c] ;  /* 0x00045c0001087983 */ /* 0x000f680000300800 */
[----:B------:R-:W-:Y:S01]  /*37870*/  SHFL.IDX PT, R2, R0, RZ, 0x181f ;  /* 0x00181fff00027589 */ /* 0x000fe200000e0000 */
[----:B--2---:R-:W-:Y:S01]  /*37880*/  IMAD R5, R11, R6, RZ ;  /* 0x000000060b057224 */ /* 0x004fe200078e02ff */
[----:B---3--:R-:W-:-:S02]  /*37890*/  MOV R11, R3 ;  /* 0x00000003000b7202 */ /* 0x008fc40000000f00 */
[----:B------:R-:W0:Y:S02]  /*378a0*/  SHFL.IDX PT, R3, R4, RZ, 0x181f ;  /* 0x00181fff04037589 */ /* 0x000e2400000e0000 */
[----:B------:R-:W-:-:S13]  /*378b0*/  ISETP.GE.AND P0, PT, R35, R5, PT ;  /* 0x000000052300720c */ /* 0x000fda0003f06270 */
[----:B0-----:R-:W-:-:S05]  /*378c0*/  @!P0 LEA R3, P6, R7, R3, 0x1 ;  /* 0x0000000307038211 */ /* 0x001fca00078c08ff */
[----:B------:R-:W-:-:S05]  /*378d0*/  @!P0 IMAD.X R2, RZ, RZ, R2, P6 ;  /* 0x000000ffff028224 */ /* 0x000fca00030e0602 */
[----:B------:R-:W-:-:S04]  /*378e0*/  @!P0 LOP3.LUT R3, R3, R2, RZ, 0x3c, !PT ;  /* 0x0000000203038212 */ /* 0x000fc800078e3cff */
[----:B------:R-:W-:-:S04]  /*378f0*/  @!P0 LOP3.LUT R2, R3, R2, RZ, 0x3c, !PT ;  /* 0x0000000203028212 */ /* 0x000fc800078e3cff */
[----:B------:R-:W-:-:S05]  /*37900*/  @!P0 LOP3.LUT R3, R3, R2, RZ, 0x3c, !PT ;  /* 0x0000000203038212 */ /* 0x000fca00078e3cff */
[----:B------:R-:W-:Y:S01]  /*37910*/  @!PT LDS RZ, [RZ] ;  /* 0x00000000fffff984 */ /* 0x000fe20000000800 */
[----:B------:R-:W-:Y:S04]  /*37920*/  @!P0 LDGSTS.E.BYPASS.LTC128B.128 [R26+0x22400], desc[UR44][R2.64], !P4 ;  /* 0x22400000021a8fae */ /* 0x000fe8000e101d6c */
[----:B------:R-:W-:Y:S04]  /*37930*/  @!P0 LDGSTS.E.BYPASS.LTC128B.128 [R26+0x26400], desc[UR44][R2.64+0x80], !P3 ;  /* 0x26400080021a8fae */ /* 0x000fe8000d901d6c */
[----:B------:R-:W-:Y:S04]  /*37940*/  @!P0 LDGSTS.E.BYPASS.LTC128B.128 [R26+0x2a400], desc[UR44][R2.64+0x100], !P2 ;  /* 0x2a400100021a8fae */ /* 0x000fe8000d101d6c */
[----:B------:R0:W-:Y:S01]  /*37950*/  @!P0 LDGSTS.E.BYPASS.LTC128B.128 [R26+0x2e400], desc[UR44][R2.64+0x180], !P1 ;  /* 0x2e400180021a8fae */ /* 0x0001e2000c901d6c */
[----:B----4-:R-:W-:Y:S01]  /*37960*/  ISETP.GE.AND P0, PT, R10, R5, PT ;  /* 0x000000050a00720c */ /* 0x010fe20003f06270 */
[----:B-----5:R-:W-:-:S02]  /*37970*/  IMAD.MOV.U32 R10, RZ, RZ, R9 ;  /* 0x000000ffff0a7224 */ /* 0x020fc400078e0009 */
[----:B------:R-:W2:Y:S04]  /*37980*/  LDL.LU R9, [R1+0x46c] ;  /* 0x00046c0001097983 */ /* 0x000ea80000300800 */
[----:B0-----:R-:W0:Y:S04]  /*37990*/  SHFL.IDX PT, R2, R4, 0x1, 0x181f ;  /* 0x00381f0004027f89 */ /* 0x001e2800000e0000 */
[----:B------:R-:W1:Y:S02]  /*379a0*/  SHFL.IDX PT, R6, R0, 0x1, 0x181f ;  /* 0x00381f0000067f89 */ /* 0x000e6400000e0000 */
[----:B0-----:R-:W-:-:S05]  /*379b0*/  @!P0 LEA R2, P6, R7, R2, 0x1 ;  /* 0x0000000207028211 */ /* 0x001fca00078c08ff */
[----:B-1----:R-:W-:-:S05]  /*379c0*/  @!P0 IMAD.X R3, RZ, RZ, R6, P6 ;  /* 0x000000ffff038224 */ /* 0x002fca00030e0606 */
[----:B------:R-:W-:Y:S04]  /*379d0*/  @!P0 LDGSTS.E.BYPASS.LTC128B.128 [R26+0x22c00], desc[UR44][R2.64], !P4 ;  /* 0x22c00000021a8fae */ /* 0x000fe8000e101d6c */
[----:B------:R-:W-:Y:S04]  /*379e0*/  @!P0 LDGSTS.E.BYPASS.LTC128B.128 [R26+0x26c00], desc[UR44][R2.64+0x80], !P3 ;  /* 0x26c00080021a8fae */ /* 0x000fe8000d901d6c */
[----:B------:R-:W-:Y:S04]  /*379f0*/  @!P0 LDGSTS.E.BYPASS.LTC128B.128 [R26+0x2ac00], desc[UR44][R2.64+0x100], !P2 ;  /* 0x2ac00100021a8fae */ /* 0x000fe8000d101d6c */
[----:B------:R0:W-:Y:S01]  /*37a00*/  @!P0 LDGSTS.E.BYPASS.LTC128B.128 [R26+0x2ec00], desc[UR44][R2.64+0x180], !P1 ;  /* 0x2ec00180021a8fae */ /* 0x0001e2000c901d6c */
[----:B------:R-:W-:-:S03]  /*37a10*/  ISETP.GE.AND P0, PT, R8, R5, PT ;  /* 0x000000050800720c */ /* 0x000fc60003f06270 */
[----:B------:R-:W3:Y:S04]  /*37a20*/  LDL.LU R8, [R1+0x470] ;  /* 0x0004700001087983 */ /* 0x000ee80000300800 */
[----:B0-----:R-:W0:Y:S04]  /*37a30*/  SHFL.IDX PT, R2, R4, 0x2, 0x181f ;  /* 0x00581f0004027f89 */ /* 0x001e2800000e0000 */
[----:B------:R-:W1:Y:S02]  /*37a40*/  SHFL.IDX PT, R6, R0, 0x2, 0x181f ;  /* 0x00581f0000067f89 */ /* 0x000e6400000e0000 */
[----:B0-----:R-:W-:-:S05]  /*37a50*/  @!P0 LEA R2, P6, R7, R2, 0x1 ;  /* 0x0000000207028211 */ /* 0x001fca00078c08ff */
[----:B-1----:R-:W-:-:S05]  /*37a60*/  @!P0 IMAD.X R3, RZ, RZ, R6, P6 ;  /* 0x000000ffff038224 */ /* 0x002fca00030e0606 */
        /* <DEDUP_REMOVED lines=42> */
.L_x_4386:
        /* <DEDUP_REMOVED lines=13> */
.L_x_4180:
[----:B------:R-:W-:Y:S05]  /*37de0*/  BSYNC B0 ;  /* 0x0000000000007941 */ /* 0x000fea0003800000 */
.L_x_4179:
[----:B------:R-:W-:Y:S01]  /*37df0*/  NOP ;  /* 0x0000000000007918 */ /* 0x000fe20000000000 */
[----:B------:R-:W-:-:S13]  /*37e00*/  PLOP3.LUT P0, PT, PT, PT, PT, 0x80, 0x0 ;  /* 0x000000000000781c */ /* 0x000fda0003f0f070 */
.L_x_4181:
[----:B------:R-:W-:Y:S02]  /*37e10*/  PLOP3.LUT P1, PT, P1, P0, PT, 0xa2, 0x0 ;  /* 0x000000000000781c */ /* 0x000fe40000f21472 */
[----:B------:R-:W-:-:S08]  /*37e20*/  @P0 R2UR P1, UR4, R23 ;  /* 0x00000000170402ca */ /* 0x000fd00000020000 */
[----:B------:R-:W-:-:S05]  /*37e30*/  @P0 PLOP3.LUT P0, PT, P1, PT, PT, 0x80, 0x0 ;  /* 0x000000000000081c */ /* 0x000fca0000f0f070 */
[----:B------:R-:W-:Y:S01]  /*37e40*/  @!P1 SYNCS.ARRIVE.TRANS64.RED.A0T1 RZ, [UR4+0x32410], RZ ;  /* 0x032410ffffff99a7 */ /* 0x000fe20008200404 */
[----:B------:R-:W-:Y:S07]  /*37e50*/  @!P1 ARRIVES.LDGSTSBAR.64.TRANSCNT [UR4+0x32410] ;  /* 0x03241000ff0099b0 */ /* 0x000fee0008000a84 */
[----:B------:R-:W-:Y:S05]  /*37e60*/  @P0 BRA.U.ANY `(.L_x_4181) ;  /* 0xfffffffd00e80947 */ /* 0x000fea000393ffff */
[----:B01----:R-:W3:Y:S02]  /*37e70*/  LDL.LU R2, [R1+0x480] ;  /* 0x0004800001027983 */ /* 0x003ee40000300800 */
[----:B---3--:R-:W-:-:S05]  /*37e80*/  VIADD R2, R2, 0x1 ;  /* 0x0000000102027836 */ /* 0x008fca0000000000 */
        /* <DEDUP_REMOVED lines=10> */
.L_x_4387:
[----:B------:R-:W-:Y:S05]  /*37f30*/  BSYNC B0 ;  /* 0x0000000000007941 */ /* 0x000fea0003800000 */
.L_x_4182:
[----:B------:R-:W-:-:S05]  /*37f40*/  IMAD.U32 R2, RZ, RZ, UR40 ;  /* 0x00000028ff027e24 */ /* 0x000fca000f8e00ff */
[----:B------:R-:W-:-:S13]  /*37f50*/  ISETP.NE.AND P0, PT, R2, 0x3, PT ;  /* 0x000000030200780c */ /* 0x000fda0003f05270 */
[----:B------:R-:W-:Y:S05]  /*37f60*/  @!P0 BRA `(.L_x_4184) ;  /* 0x0000000000048947 */ /* 0x000fea0003800000 */
[----:B------:R-:W-:Y:S01]  /*37f70*/  BPT.TRAP 0x1 ;  /* 0x000000040000795c */ /* 0x000fe20000300000 */
.L_x_4184:
[----:B0-----:R-:W-:Y:S01]  /*37f80*/  SHF.L.U32 R0, R27, 0x1f, RZ ;  /* 0x0000001f1b007819 */ /* 0x001fe200000006ff */
[----:B------:R-:W-:Y:S03]  /*37f90*/  BSSY B0, `(.L_x_4185) ;  /* 0x0000003000007945 */ /* 0x000fe60003800000 */
[----:B------:R-:W0:Y:S02]  /*37fa0*/  SYNCS.PHASECHK.TRANS64.TRYWAIT P0, [R17+URZ+0x32460], R0 ;  /* 0x03246000110075a7 */ /* 0x000e24000800017f */
[----:B0-----:R-:W-:Y:S05]  /*37fb0*/  @!P0 BRA `(.L_x_4186) ;  /* 0x0000006c00a88947 */ /* 0x001fea0003800000 */
.L_x_4388:
[----:B------:R-:W-:Y:S05]  /*37fc0*/  BSYNC B0 ;  /* 0x0000000000007941 */ /* 0x000fea0003800000 */
.L_x_4185:
[----:B------:R-:W0:Y:S01]  /*37fd0*/  LDL.LU R3, [R1+0x484] ;  /* 0x0004840001037983 */ /* 0x000e220000300800 */
[----:B------:R-:W-:Y:S01]  /*37fe0*/  ULDC.64 UR4, c[0x0][0x328] ;  /* 0x0000ca0000047ab9 */ /* 0x000fe20000000a00 */
[----:B------:R-:W-:Y:S02]  /*37ff0*/  ULDC.64 UR6, c[0x0][0x318] ;  /* 0x0000c60000067ab9 */ /* 0x000fe40000000a00 */
[----:B------:R-:W3:Y:S04]  /*38000*/  LDL.LU R2, [R1+0x448] ;  /* 0x0004480001027983 */ /* 0x000ee80000300800 */
[----:B------:R-:W4:Y:S04]  /*38010*/  LDL.LU R7, [R1+0x488] ;  /* 0x0004880001077983 */ /* 0x000f280000300800 */
[----:B--2---:R-:W2:Y:S04]  /*38020*/  LDL.LU R6, [R1+0x444] ;  /* 0x0004440001067983 */ /* 0x004ea80000300800 */
[----:B------:R-:W5:Y:S01]  /*38030*/  LDL.LU R4, [R1+0x49c] ;  /* 0x00049c0001047983 */ /* 0x000f620000300800 */
[----:B------:R-:W-:-:S02]  /*38040*/  LOP3.LUT P3, RZ, R22, 0x10, RZ, 0xc0, !PT ;  /* 0x0000001016ff7812 */ /* 0x000fc4000786c0ff */
[C---:B------:R-:W-:Y:S02]  /*38050*/  LOP3.LUT P2, RZ, R22.reuse, 0x8, RZ, 0xc0, !PT ;  /* 0x0000000816ff7812 */ /* 0x040fe4000784c0ff */
[C---:B------:R-:W-:Y:S02]  /*38060*/  LOP3.LUT P1, RZ, R22.reuse, 0x4, RZ, 0xc0, !PT ;  /* 0x0000000416ff7812 */ /* 0x040fe4000782c0ff */
[----:B------:R-:W-:Y:S01]  /*38070*/  LOP3.LUT P4, RZ, R22, 0x1, RZ, 0xc0, !PT ;  /* 0x0000000116ff7812 */ /* 0x000fe2000788c0ff */
[----:B0-----:R-:W-:-:S04]  /*38080*/  IMAD R0, R3, UR4, RZ ;  /* 0x0000000403007c24 */ /* 0x001fc8000f8e02ff */
[C---:B---3--:R-:W-:Y:S02]  /*38090*/  IMAD R5, R2.reuse, UR5, R0 ;  /* 0x0000000502057c24 */ /* 0x048fe4000f8e0200 */
[----:B------:R-:W-:Y:S01]  /*380a0*/  IMAD.WIDE.U32 R2, R2, UR4, RZ ;  /* 0x0000000402027c25 */ /* 0x000fe2000f8e00ff */
[----:B------:R-:W-:-:S03]  /*380b0*/  ULDC.64 UR4, c[0x0][0x338] ;  /* 0x0000ce0000047ab9 */ /* 0x000fc60000000a00 */
[----:B------:R-:W-:Y:S02]  /*380c0*/  IMAD.IADD R3, R3, 0x1, R5 ;  /* 0x0000000103037824 */ /* 0x000fe400078e0205 */
[----:B----4-:R-:W-:Y:S01]  /*380d0*/  IMAD R0, R7, UR4, RZ ;  /* 0x0000000407007c24 */ /* 0x010fe2000f8e02ff */
[----:B------:R-:W-:Y:S01]  /*380e0*/  SEL R7, RZ, 0x8, P1 ;  /* 0x00000008ff077807 */ /* 0x000fe20000800000 */
[----:B--2---:R-:W-:-:S04]  /*380f0*/  IMAD.WIDE.U32 R2, R6, UR4, R2 ;  /* 0x0000000406027c25 */ /* 0x004fc8000f8e0002 */
        /* <DEDUP_REMOVED lines=21> */
[----:B------:R-:W-:-:S04]  /*38250*/  LOP3.LUT R2, R2, 0x38, RZ, 0xc0, !PT ;  /* 0x0000003802027812 */ /* 0x000fc800078ec0ff */
[----:B------:R-:W-:-:S04]  /*38260*/  SHF.L.U32 R0, R2, 0x1, RZ ;  /* 0x0000000102007819 */ /* 0x000fc800000006ff */
        /* <DEDUP_REMOVED lines=61> */
.L_x_4402:
        /* <DEDUP_REMOVED lines=15> */
.L_x_4188:
        /* <DEDUP_REMOVED lines=11> */
.L_x_4189:
[----:B------:R-:W2:Y:S01]  /*387e0*/  LDL.LU R2, [R1+0x47c] ;  /* 0x00047c0001027983 */ /* 0x000ea20000300800 */
[----:B------:R0:W-:Y:S01]  /*387f0*/  SYNCS.ARRIVE.TRANS64.A1T0 RZ, [R17+URZ+0x32450], RZ ;  /* 0x032450ff11ff79a7 */ /* 0x0001e2000810003f */
[----:B------:R-:W-:Y:S01]  /*38800*/  BSSY B0, `(.L_x_4190) ;  /* 0x00000dc000007945 */ /* 0x000fe20003800000 */
[----:B--2---:R-:W-:-:S05]  /*38810*/  VIADD R10, R2, 0xfffffffe ;  /* 0xfffffffe020a7836 */ /* 0x004fca0000000000 */
[----:B------:R-:W-:-:S13]  /*38820*/  ISETP.GE.AND P0, PT, R10, R32, PT ;  /* 0x000000200a00720c */ /* 0x000fda0003f06270 */
[----:B0-----:R-:W-:Y:S05]  /*38830*/  @!P0 BRA `(.L_x_4191) ;  /* 0x0000000c00608947 */ /* 0x001fea0003800000 */
.L_x_4204:
        /* <DEDUP_REMOVED lines=33> */
[----:B------:R-:W-:Y:S01]  /*38a50*/  IADD3 R5, -R11, RZ, RZ ;  /* 0x000000ff0b057210 */ /* 0x000fe20007ffe1ff */
[----:B------:R-:W-:Y:S05]  /*38a60*/  YIELD ;  /* 0x0000000000007946 */ /* 0x000fea0003800000 */
[----:B------:R-:W-:Y:S01]  /*38a70*/  SEL R2, RZ, 0x1, P0 ;  /* 0x00000001ff027807 */ /* 0x000fe20000000000 */
[----:B------:R-:W-:Y:S01]  /*38a80*/  IMAD R5, R8, R5, R9 ;  /* 0x0000000508057224 */ /* 0x000fe200078e0209 */
[----:B------:R-:W-:Y:S01]  /*38a90*/  SEL R25, R25, RZ, P0 ;  /* 0x000000ff19197207 */ /* 0x000fe20000000000 */
[----:B------:R-:W-:Y:S01]  /*38aa0*/  VIADD R10, R10, 0xffffffff ;  /* 0xffffffff0a0a7836 */ /* 0x000fe20000000000 */
[----:B------:R-:W-:-:S02]  /*38ab0*/  LOP3.LUT R27, R27, R2, RZ, 0x3c, !PT ;  /* 0x000000021b1b7212 */ /* 0x000fc400078e3cff */
[----:B------:R-:W-:Y:S01]  /*38ac0*/  ISETP.GT.AND P2, PT, R3, R32, PT ;  /* 0x000000200300720c */ /* 0x000fe20003f44270 */
[----:B0-----:R-:W-:-:S12]  /*38ad0*/  @!P1 BRA `(.L_x_4192) ;  /* 0x0000000000049947 */ /* 0x001fd80003800000 */
[----:B------:R-:W-:Y:S01]  /*38ae0*/  BPT.TRAP 0x1 ;  /* 0x000000040000795c */ /* 0x000fe20000300000 */
.L_x_4192:
[----:B------:R-:W-:Y:S01]  /*38af0*/  IMAD R6, R25, 0x8, R23 ;  /* 0x0000000819067824 */ /* 0x000fe200078e0217 */
[----:B------:R-:W-:Y:S01]  /*38b00*/  SHF.L.U32 R21, R27, 0x1f, RZ ;  /* 0x0000001f1b157819 */ /* 0x000fe200000006ff */
[----:B------:R-:W-:Y:S01]  /*38b10*/  BSSY B1, `(.L_x_4193) ;  /* 0x0000004000017945 */ /* 0x000fe20003800000 */
[----:B------:R-:W-:Y:S02]  /*38b20*/  SHF.R.S32.HI R17, RZ, 0x1f, R5 ;  /* 0x0000001fff117819 */ /* 0x000fe40000011405 */
[----:B------:R-:W0:Y:S02]  /*38b30*/  SYNCS.PHASECHK.TRANS64.TRYWAIT P0, [R6+URZ+0x32440], R21 ;  /* 0x03244015060075a7 */ /* 0x000e24000800017f */
[----:B0-----:R-:W-:Y:S05]  /*38b40*/  @!P0 BRA `(.L_x_4194) ;  /* 0x0000006c00188947 */ /* 0x001fea0003800000 */
.L_x_4403:
[----:B------:R-:W-:Y:S05]  /*38b50*/  BSYNC B1 ;  /* 0x0000000000017941 */ /* 0x000fea0003800000 */
.L_x_4193:
        /* <DEDUP_REMOVED lines=12> */
[----:B------:R-:W-:-:S03]  /*38c20*/  ULDC.64 UR4, c[0x0][0x308] ;  /* 0x0000c20000047ab9 */ /* 0x000fc60000000a00 */
[----:B------:R-:W-:Y:S02]  /*38c30*/  IMAD.IADD R3, R3, 0x1, R7 ;  /* 0x0000000103037824 */ /* 0x000fe400078e0207 */
        /* <DEDUP_REMOVED lines=36> */
.L_x_4417:
        /* <DEDUP_REMOVED lines=8> */
.L_x_4196:
        /* <DEDUP_REMOVED lines=11> */
.L_x_4197:
[----:B------:R2:W-:Y:S01]  /*38fb0*/  SYNCS.ARRIVE.TRANS64.A1T0 RZ, [R6+URZ+0x32430], RZ ;  /* 0x032430ff06ff79a7 */ /* 0x0005e2000810003f */
[----:B------:R-:W-:Y:S05]  /*38fc0*/  @!P3 BRA `(.L_x_4198) ;  /* 0x000000000004b947 */ /* 0x000fea0003800000 */
[----:B------:R-:W-:Y:S01]  /*38fd0*/  BPT.TRAP 0x1 ;  /* 0x000000040000795c */ /* 0x000fe20000300000 */
.L_x_4198:
[----:B------:R-:W3:Y:S01]  /*38fe0*/  SYNCS.PHASECHK.TRANS64.TRYWAIT P0, [R6+URZ+0x32460], R21 ;  /* 0x03246015060075a7 */ /* 0x000ee2000800017f */
[----:B------:R-:W-:Y:S04]  /*38ff0*/  BSSY B1, `(.L_x_4199) ;  /* 0x0000002000017945 */ /* 0x000fe80003800000 */
[----:B---3--:R-:W-:Y:S05]  /*39000*/  @!P0 BRA `(.L_x_4200) ;  /* 0x0000006c00a08947 */ /* 0x008fea0003800000 */
.L_x_4418:
[----:B------:R-:W-:Y:S05]  /*39010*/  BSYNC B1 ;  /* 0x0000000000017941 */ /* 0x000fea0003800000 */
.L_x_4199:
[----:B------:R-:W-:Y:S01]  /*39020*/  ULDC.64 UR4, c[0x0][0x328] ;  /* 0x0000ca0000047ab9 */ /* 0x000fe20000000a00 */
[----:B------:R-:W-:Y:S01]  /*39030*/  ULDC.64 UR6, c[0x0][0x318] ;  /* 0x0000c60000067ab9 */ /* 0x000fe20000000a00 */
[----:B------:R-:W-:Y:S01]  /*39040*/  IMAD R2, R17, UR4, RZ ;  /* 0x0000000411027c24 */ /* 0x000fe2000f8e02ff */
[C---:B------:R-:W-:Y:S01]  /*39050*/  LOP3.LUT P5, RZ, R22.reuse, 0x1, RZ, 0xc0, !PT ;  /* 0x0000000116ff7812 */ /* 0x040fe200078ac0ff */
[----:B-1----:R-:W-:Y:S01]  /*39060*/  IMAD R8, R25, 0x6000, R30 ;  /* 0x0000600019087824 */ /* 0x002fe200078e021e */
        /* <DEDUP_REMOVED lines=24> */
[----:B------:R-:W1:Y:S01]  /*391f0*/  SHFL.IDX PT, R14, R7, 0x1, 0x181f ;  /* 0x00381f00070e7f89 */ /* 0x000e6200000e0000 */
[----:B----4-:R-:W-:-:S05]  /*39200*/  IADD3.X R3, RZ, R3, RZ, P0, !PT ;  /* 0x00000003ff037210 */ /* 0x010fca00007fe4ff */
        /* <DEDUP_REMOVED lines=29> */
[----:B------:R0:W4:Y:S02]  /*393e0*/  SHFL.IDX PT, R14, R7, 0x5, 0x181f ;  /* 0x00b81f00070e7f89 */ /* 0x00012400000e0000 */
[----:B------:R-:W-:-:S05]  /*393f0*/  IMAD.X R3, RZ, RZ, R17, P0 ;  /* 0x000000ffff037224 */ /* 0x000fca00000e0611 */
[----:B------:R0:W-:Y:S04]  /*39400*/  LDGSTS.E.BYPASS.LTC128B.128 [R8+0x2400], desc[UR44][R2.64], !P5 ;  /* 0x0240000002087fae */ /* 0x0001e8000e901d6c */
[----:B------:R0:W-:Y:S04]  /*39410*/  LDGSTS.E.BYPASS.LTC128B.128 [R8+0x5400], desc[UR44][R2.64+0x80], !P4 ;  /* 0x0540008002087fae */ /* 0x0001e8000e101d6c */
[----:B------:R0:W-:Y:S04]  /*39420*/  LDGSTS.E.BYPASS.LTC128B.128 [R8+0x8400], desc[UR44][R2.64+0x100], !P3 ;  /* 0x0840010002087fae */ /* 0x0001e8000d901d6c */
[----:B-1----:R0:W-:Y:S02]  /*39430*/  LDGSTS.E.BYPASS.LTC128B.128 [R8+0xb400], desc[UR44][R2.64+0x180], !P1 ;  /* 0x0b40018002087fae */ /* 0x0021e4000c901d6c */
.L_x_4432:
        /* <DEDUP_REMOVED lines=11> */
.L_x_4202:
        /* <DEDUP_REMOVED lines=11> */
.L_x_4203:
[----:B------:R0:W-:Y:S01]  /*395a0*/  SYNCS.ARRIVE.TRANS64.A1T0 RZ, [R6+URZ+0x32450], RZ ;  /* 0x032450ff06ff79a7 */ /* 0x0001e2000810003f */
[----:B------:R-:W-:Y:S05]  /*395b0*/  @P2 BRA `(.L_x_4204) ;  /* 0xfffffff000a02947 */ /* 0x000fea000383ffff */
.L_x_4191:
[----:B------:R-:W-:Y:S05]  /*395c0*/  BSYNC B0 ;  /* 0x0000000000007941 */ /* 0x000fea0003800000 */
.L_x_4190:
        /* <DEDUP_REMOVED lines=20> */
.L_x_4206:
[----:B------:R-:W-:Y:S05]  /*39710*/  BSYNC B0 ;  /* 0x0000000000007941 */ /* 0x000fea0003800000 */
.L_x_4205:
[----:B------:R-:W-:Y:S02]  /*39720*/  LOP3.LUT R27, R27, R0, RZ, 0x3c, !PT ;  /* 0x000000001b1b7212 */ /* 0x000fe400078e3cff */
[----:B------:R-:W-:-:S07]  /*39730*/  SEL R25, R25, RZ, P0 ;  /* 0x000000ff19197207 */ /* 0x000fce0000000000 */
.L_x_4159:
[----:B------:R-:W-:Y:S05]  /*39740*/  BSYNC B7 ;  /* 0x0000000000077941 */ /* 0x000fea0003800000 */
.L_x_4157:
        /* <DEDUP_REMOVED lines=11> */
.L_x_4207:
        /* <DEDUP_REMOVED lines=42> */
[----:B------:R0:W1:Y:S02]  /*39aa0*/  SHFL.IDX PT, R14, R2, 0x1f, 0x1f ;  /* 0x03e01f00020e7f89 */ /* 0x00006400000e0000 */
.L_x_4442:
[----:B------:R-:W-:Y:S02]  /*39ab0*/  ULDC UR4, c[0x0][0xd38] ;  /* 0x00034e0000047ab9 */ /* 0x000fe40000000800 */
[----:B------:R-:W-:-:S04]  /*39ac0*/  IMAD.U32 R5, RZ, RZ, UR4 ;  /* 0x00000004ff057e24 */ /* 0x000fc8000f8e00ff */
[----:B-1----:R-:W-:-:S04]  /*39ad0*/  IMAD R14, R14, R5, RZ ;  /* 0x000000050e0e7224 */ /* 0x002fc800078e02ff */
[----:B------:R-:W-:-:S05]  /*39ae0*/  IMAD.IADD R7, R7, 0x1, R14 ;  /* 0x0000000107077824 */ /* 0x000fca00078e020e */
[----:B------:R-:W-:-:S13]  /*39af0*/  ISETP.GT.AND P6, PT, R7, R0, PT ;  /* 0x000000000700720c */ /* 0x000fda0003fc4270 */
[----:B------:R-:W-:Y:S05]  /*39b00*/  @P6 BRA `(.L_x_4210) ;  /* 0x0000000000a46947 */ /* 0x000fea0003800000 */
.L_x_4213:
        /* <DEDUP_REMOVED lines=35> */
.L_x_4450:
[----:B------:R-:W-:Y:S02]  /*39d40*/  ULDC UR4, c[0x0][0xd38] ;  /* 0x00034e0000047ab9 */ /* 0x000fe40000000800 */
[----:B------:R-:W-:-:S04]  /*39d50*/  IMAD.U32 R5, RZ, RZ, UR4 ;  /* 0x00000004ff057e24 */ /* 0x000fc8000f8e00ff */
[----:B-1----:R-:W-:-:S04]  /*39d60*/  IMAD R14, R14, R5, RZ ;  /* 0x000000050e0e7224 */ /* 0x002fc800078e02ff */
[----:B------:R-:W-:-:S05]  /*39d70*/  IMAD.IADD R7, R14, 0x1, R7 ;  /* 0x000000010e077824 */ /* 0x000fca00078e0207 */
[----:B------:R-:W-:-:S13]  /*39d80*/  ISETP.GT.AND P6, PT, R7, R0, PT ;  /* 0x000000000700720c */ /* 0x000fda0003fc4270 */
[----:B------:R-:W-:Y:S05]  /*39d90*/  @!P6 BRA `(.L_x_4213) ;  /* 0xfffffffc005ce947 */ /* 0x000fea000383ffff */
.L_x_4210:
[----:B------:R-:W-:Y:S01]  /*39da0*/  IADD3 R7, -R14, R7, RZ ;  /* 0x000000070e077210 */ /* 0x000fe20007ffe1ff */
[----:B------:R-:W-:-:S04]  /*39db0*/  UMOV UR4, 0xffffffff ;  /* 0xffffffff00047882 */ /* 0x000fc80000000000 */
        /* <DEDUP_REMOVED lines=8> */
.L_x_4455:
[----:B------:R-:W-:-:S13]  /*39e40*/  ISETP.NE.AND P0, PT, R3, RZ, PT ;  /* 0x000000ff0300720c */ /* 0x000fda0003f05270 */
[----:B------:R-:W-:Y:S05]  /*39e50*/  @!P0 BRA `(.L_x_4215) ;  /* 0x0000000000108947 */ /* 0x000fea0003800000 */
[----:B------:R-:W-:Y:S01]  /*39e60*/  UMOV UR4, 0xffffffff ;  /* 0xffffffff00047882 */ /* 0x000fe20000000000 */
[----:B-1----:R-:W-:Y:S02]  /*39e70*/  VIADD R12, R12, 0xffffffff ;  /* 0xffffffff0c0c7836 */ /* 0x002fe40000000000 */
[----:B------:R-:W-:Y:S05]  /*39e80*/  BRA.DIV UR4, `(.L_x_4216) ;  /* 0x00000072042c7947 */ /* 0x000fea000b800000 */
[----:B------:R4:W1:Y:S02]  /*39e90*/  SHFL.IDX PT, R6, R2, R12, 0x1f ;  /* 0x00001f0c02067589 */ /* 0x00086400000e0000 */
.L_x_4215:
[----:B---3--:R-:W-:Y:S01]  /*39ea0*/  ISETP.NE.AND P0, PT, R4, 0x1, PT ;  /* 0x000000010400780c */ /* 0x008fe20003f05270 */
[----:B-1----:R-:W-:-:S04]  /*39eb0*/  IMAD R16, R6, R5, R7 ;  /* 0x0000000506107224 */ /* 0x002fc800078e0207 */
[----:B------:R-:W-:-:S08]  /*39ec0*/  IMAD.IADD R0, R0, 0x1, -R16 ;  /* 0x0000000100007824 */ /* 0x000fd000078e0a10 */
        /* <DEDUP_REMOVED lines=42> */
[----:B------:R-:W-:Y:S01]  /*3a170*/  @!P1 IMAD.IADD R3, R3, 0x1, -R6 ;  /* 0x0000000103039824 */ /* 0x000fe200078e0a06 */
[----:B------:R-:W-:Y:S02]  /*3a180*/  @!P1 IADD3 R5, R5, 0x1, RZ ;  /* 0x0000000105059810 */ /* 0x000fe40007ffe0ff */
[----:B------:R-:W-:Y:S02]  /*3a190*/  ISETP.NE.AND P1, PT, R4, RZ, PT ;  /* 0x000000ff0400720c */ /* 0x000fe40003f25270 */
[----:B------:R-:W-:-:S13]  /*3a1a0*/  ISETP.GE.U32.AND P0, PT, R3, R6, PT ;  /* 0x000000060300720c */ /* 0x000fda0003f06070 */
[----:B------:R-:W-:-:S04]  /*3a1b0*/  @P0 VIADD R5, R5, 0x1 ;  /* 0x0000000105050836 */ /* 0x000fc80000000000 */
[----:B------:R-:W-:Y:S01]  /*3a1c0*/  @!P2 IMAD.MOV R5, RZ, RZ, -R5 ;  /* 0x000000ffff05a224 */ /* 0x000fe200078e0a05 */
        /* <DEDUP_REMOVED lines=8> */
.L_x_4217:
        /* <DEDUP_REMOVED lines=28> */
[----:B------:R-:W-:Y:S01]  /*3a410*/  IMAD R4, R6, R2, RZ ;  /* 0x0000000206047224 */ /* 0x000fe200078e02ff */
[----:B------:R-:W-:-:S03]  /*3a420*/  IADD3 R2, -R2, RZ, RZ ;  /* 0x000000ff02027210 */ /* 0x000fc60007ffe1ff */
        /* <DEDUP_REMOVED lines=30> */
.L_x_4218:
[----:B------:R-:W-:-:S05]  /*3a610*/  LOP3.LUT R2, RZ, R2, RZ, 0x33, !PT ;  /* 0x00000002ff027212 */ /* 0x000fca00078e33ff */
[----:B------:R-:W-:Y:S01]  /*3a620*/  IMAD.IADD R17, R17, 0x1, R2 ;  /* 0x0000000111117824 */ /* 0x000fe200078e0202 */
[----:B------:R-:W-:Y:S06]  /*3a630*/  BRA `(.L_x_4219) ;  /* 0x00000000001c7947 */ /* 0x000fec0003800000 */
.L_x_4211:
[----:B------:R-:W-:Y:S01]  /*3a640*/  UMOV UR4, URZ ;  /* 0x0000003f00047c82 */ /* 0x000fe20008000000 */
[----:B------:R-:W-:Y:S01]  /*3a650*/  UMOV UR5, URZ ;  /* 0x0000003f00057c82 */ /* 0x000fe20008000000 */
[----:B------:R-:W-:Y:S01]  /*3a660*/  ULDC UR6, c[0x0][0xd3c] ;  /* 0x00034f0000067ab9 */ /* 0x000fe20000000800 */
[----:B------:R-:W-:Y:S02]  /*3a670*/  IMAD.MOV.U32 R16, RZ, RZ, R0 ;  /* 0x000000ffff107224 */ /* 0x000fe400078e0000 */
[----:B------:R-:W-:Y:S02]  /*3a680*/  IMAD.U32 R17, RZ, RZ, UR4 ;  /* 0x00000004ff117e24 */ /* 0x000fe4000f8e00ff */
[----:B------:R-:W-:Y:S02]  /*3a690*/  IMAD.U32 R18, RZ, RZ, UR5 ;  /* 0x00000005ff127e24 */ /* 0x000fe4000f8e00ff */
[----:B------:R-:W-:-:S07]  /*3a6a0*/  IMAD.U32 R19, RZ, RZ, UR6 ;  /* 0x00000006ff137e24 */ /* 0x000fce000f8e00ff */
.L_x_4219:
        /* <DEDUP_REMOVED lines=10> */
.L_x_4208:
[----:B------:R-:W-:Y:S02]  /*3a750*/  ULDC UR4, c[0x0][0xd3c] ;  /* 0x00034f0000047ab9 */ /* 0x000fe40000000800 */
[----:B0-----:R-:W-:-:S13]  /*3a760*/  ISETP.GE.AND P0, PT, R19, UR4, PT ;  /* 0x0000000413007c0c */ /* 0x001fda000bf06270 */
[----:B------:R-:W-:Y:S05]  /*3a770*/  @!P0 BRA `(.L_x_4220) ;  /* 0xffffff8800848947 */ /* 0x000fea000383ffff */
[----:B------:R-:W-:Y:S05]  /*3a780*/  BSYNC B8 ;  /* 0x0000000000087941 */ /* 0x000fea0003800000 */
.L_x_4095:
[----:B-1----:R-:W5:Y:S01]  /*3a790*/  LDL.LU R0, [R1+0x480] ;  /* 0x0004800001007983 */ /* 0x002f620000300800 */
[----:B------:R-:W-:Y:S01]  /*3a7a0*/  BSSY B0, `(.L_x_4221) ;  /* 0x000000b000007945 */ /* 0x000fe20003800000 */
[----:B------:R-:W0:Y:S01]  /*3a7b0*/  S2R R5, SR_CgaCtaId ;  /* 0x0000000000057919 */ /* 0x000e220000008800 */
[----:B-----5:R-:W-:-:S05]  /*3a7c0*/  VIADD R0, R0, 0x1 ;  /* 0x0000000100007836 */ /* 0x020fca0000000000 */
        /* <DEDUP_REMOVED lines=8> */
.L_x_4458:
[----:B------:R-:W-:Y:S05]  /*3a850*/  BSYNC B0 ;  /* 0x0000000000007941 */ /* 0x000fea0003800000 */
.L_x_4221:
[----:B------:R-:W-:-:S03]  /*3a860*/  UMOV UR4, 0xffffffff ;  /* 0xffffffff00047882 */ /* 0x000fc60000000000 */
[----:B------:R-:W-:Y:S05]  /*3a870*/  BRA.DIV UR4, `(.L_x_4223) ;  /* 0x0000006604ec7947 */ /* 0x000fea000b800000 */
[----:B0-----:R-:W0:Y:S02]  /*3a880*/  S2R R0, SR_TID.X ;  /* 0x0000000000007919 */ /* 0x001e240000002100 */
[----:B0-----:R-:W-:-:S04]  /*3a890*/  SHF.R.U32.HI R0, RZ, 0x5, R0 ;  /* 0x00000005ff007819 */ /* 0x001fc80000011600 */
[----:B------:R-:W-:-:S05]  /*3a8a0*/  LOP3.LUT R0, R0, 0x3, RZ, 0xc0, !PT ;  /* 0x0000000300007812 */ /* 0x000fca00078ec0ff */
[----:B------:R0:W1:Y:S02]  /*3a8b0*/  SHFL.IDX PT, R14, R0, RZ, 0x1f ;  /* 0x00001fff000e7589 */ /* 0x00006400000e0000 */
.L_x_4461:
[----:B-1----:R-:W-:-:S13]  /*3a8c0*/  ISETP.NE.AND P0, PT, R14, RZ, PT ;  /* 0x000000ff0e00720c */ /* 0x002fda0003f05270 */
[----:B------:R-:W-:Y:S05]  /*3a8d0*/  @P0 BRA `(.L_x_3842) ;  /* 0x0000000000880947 */ /* 0x000fea0003800000 */
[----:B------:R-:W-:-:S03]  /*3a8e0*/  UMOV UR4, 0xffffffff ;  /* 0xffffffff00047882 */ /* 0x000fc60000000000 */
[----:B------:R-:W-:Y:S05]  /*3a8f0*/  BRA.DIV UR4, `(.L_x_4224) ;  /* 0x0000006a04007947 */ /* 0x000fea000b800000 */
[----:B------:R-:W-:-:S13]  /*3a900*/  ELECT P6, URZ, PT ;  /* 0x00000000003f782f */ /* 0x000fda00038c0000 */
.L_x_4464:
[----:B------:R-:W-:Y:S05]  /*3a910*/  @!P6 BRA `(.L_x_3842) ;  /* 0x000000000078e947 */ /* 0x000fea0003800000 */
[----:B------:R-:W-:-:S06]  /*3a920*/  ULOP3.LUT UR4, UR38, 0x2, URZ, 0xfc, !UPT ;  /* 0x0000000226047892 */ /* 0x000fcc000f8efc3f */
[----:B0-----:R-:W-:-:S05]  /*3a930*/  IMAD.U32 R0, RZ, RZ, UR4 ;  /* 0x00000004ff007e24 */ /* 0x001fca000f8e00ff */
[----:B------:R-:W-:-:S13]  /*3a940*/  ISETP.NE.AND P0, PT, R0, 0x3, PT ;  /* 0x000000030000780c */ /* 0x000fda0003f05270 */
[----:B------:R-:W-:Y:S05]  /*3a950*/  @!P0 BRA `(.L_x_4225) ;  /* 0x0000000000048947 */ /* 0x000fea0003800000 */
[----:B------:R-:W-:Y:S01]  /*3a960*/  BPT.TRAP 0x1 ;  /* 0x000000040000795c */ /* 0x000fe20000300000 */
.L_x_4225:
[C---:B------:R-:W-:Y:S01]  /*3a970*/  LEA R3, R25.reuse, R5, 0x3 ;  /* 0x0000000519037211 */ /* 0x040fe200078e18ff */
[----:B------:R-:W-:Y:S01]  /*3a980*/  VIADD R25, R25, 0x1 ;  /* 0x0000000119197836 */ /* 0x000fe20000000000 */
[----:B------:R-:W-:-:S04]  /*3a990*/  SHF.L.U32 R2, R27, 0x1f, RZ ;  /* 0x0000001f1b027819 */ /* 0x000fc800000006ff */
[----:B------:R-:W0:Y:S01]  /*3a9a0*/  SYNCS.PHASECHK.TRANS64.TRYWAIT P1, [R3+URZ+0x32440], R2 ;  /* 0x03244002030075a7 */ /* 0x000e22000802017f */
[----:B------:R-:W-:-:S04]  /*3a9b0*/  ISETP.NE.AND P2, PT, R25, 0x2, PT ;  /* 0x000000021900780c */ /* 0x000fc80003f45270 */
[----:B------:R-:W-:Y:S01]  /*3a9c0*/  SEL R0, RZ, 0x1, P2 ;  /* 0x00000001ff007807 */ /* 0x000fe20001000000 */
[----:B0-----:R-:W-:Y:S08]  /*3a9d0*/  @!P1 BRA `(.L_x_4226) ;  /* 0x0000006400e89947 */ /* 0x001ff00003800000 */
.L_x_4465:
[----:B------:R-:W-:Y:S02]  /*3a9e0*/  SEL R25, R25, RZ, P2 ;  /* 0x000000ff19197207 */ /* 0x000fe40001000000 */
[----:B------:R-:W-:Y:S01]  /*3a9f0*/  LOP3.LUT R0, R27, R0, RZ, 0x3c, !PT ;  /* 0x000000001b007212 */ /* 0x000fe200078e3cff */
[----:B------:R-:W-:Y:S06]  /*3aa00*/  @!P0 BRA `(.L_x_4227) ;  /* 0x0000000000048947 */ /* 0x000fec0003800000 */
[----:B------:R-:W-:Y:S01]  /*3aa10*/  BPT.TRAP 0x1 ;  /* 0x000000040000795c */ /* 0x000fe20000300000 */
.L_x_4227:
[----:B------:R-:W-:Y:S01]  /*3aa20*/  IMAD R25, R25, 0x8, R5 ;  /* 0x0000000819197824 */ /* 0x000fe200078e0205 */
[----:B------:R-:W-:-:S04]  /*3aa30*/  SHF.L.U32 R0, R0, 0x1f, RZ ;  /* 0x0000001f00007819 */ /* 0x000fc800000006ff */
[----:B------:R-:W1:Y:S02]  /*3aa40*/  SYNCS.PHASECHK.TRANS64.TRYWAIT P1, [R25+URZ+0x32440], R0 ;  /* 0x03244000190075a7 */ /* 0x000e64000802017f */
[----:B-1----:R-:W-:Y:S05]  /*3aa50*/  @!P1 BRA `(.L_x_4228) ;  /* 0x0000006400dc9947 */ /* 0x002fea0003800000 */
.L_x_4466:
[----:B------:R-:W-:Y:S05]  /*3aa60*/  @!P0 BRA `(.L_x_4229) ;  /* 0x0000000000048947 */ /* 0x000fea0003800000 */
[----:B------:R-:W-:Y:S01]  /*3aa70*/  BPT.TRAP 0x1 ;  /* 0x000000040000795c */ /* 0x000fe20000300000 */
.L_x_4229:
[----:B------:R-:W5:Y:S02]  /*3aa80*/  SYNCS.PHASECHK.TRANS64.TRYWAIT P1, [R3+URZ+0x32460], R2 ;  /* 0x03246002030075a7 */ /* 0x000f64000802017f */
[----:B-----5:R-:W-:Y:S05]  /*3aa90*/  @!P1 BRA `(.L_x_4230) ;  /* 0x0000006400e09947 */ /* 0x020fea0003800000 */
.L_x_4467:
[----:B------:R-:W-:Y:S05]  /*3aaa0*/  @!P0 BRA `(.L_x_4231) ;  /* 0x0000000000048947 */ /* 0x000fea0003800000 */
[----:B------:R-:W-:Y:S01]  /*3aab0*/  BPT.TRAP 0x1 ;  /* 0x000000040000795c */ /* 0x000fe20000300000 */
.L_x_4231:
[----:B------:R0:W0:Y:S02]  /*3aac0*/  SYNCS.PHASECHK.TRANS64.TRYWAIT P0, [R25+URZ+0x32460], R0 ;  /* 0x03246000190075a7 */ /* 0x000024000800017f */
[----:B0-----:R-:W-:Y:S05]  /*3aad0*/  @!P0 NANOSLEEP.SYNCS 0x989680 ;  /* 0x009896800000895d */ /* 0x001fea0003900000 */
[----:B------:R-:W0:Y:S02]  /*3aae0*/  @!P0 SYNCS.PHASECHK.TRANS64 P0, [R25+URZ+0x32460], R0 ;  /* 0x03246000190085a7 */ /* 0x000e24000800007f */
[----:B0-----:R-:W-:Y:S05]  /*3aaf0*/  @!P0 BRA `(.L_x_4231) ;  /* 0xfffffffc00f08947 */ /* 0x001fea000383ffff */
.L_x_3842:
[----:B------:R-:W-:Y:S05]  /*3ab00*/  BSYNC B9 ;  /* 0x0000000000097941 */ /* 0x000fea0003800000 */
.L_x_3839:
[----:B------:R-:W-:Y:S05]  /*3ab10*/  EXIT ;  /* 0x000000000000794d */ /* 0x000fea0003800000 */
.L_x_3870:
[----:B0-----:R0:W1:Y:S02]  /*3ab20*/  SYNCS.PHASECHK.TRANS64.TRYWAIT P5, [R69+URZ+0x32490], R82 ;  /* 0x03249052450075a7 */ /* 0x00106400080a017f */
[----:B-1----:R-:W-:Y:S05]  /*3ab30*/  @!P5 NANOSLEEP.SYNCS 0x989680 ;  /* 0x009896800000d95d */ /* 0x002fea0003900000 */
[----:B------:R-:W1:Y:S02]  /*3ab40*/  @!P5 SYNCS.PHASECHK.TRANS64 P5, [R69+URZ+0x32490], R82 ;  /* 0x032490524500d5a7 */ /* 0x000e6400080a007f */
[----:B-1----:R-:W-:Y:S05]  /*3ab50*/  @!P5 BRA `(.L_x_3870) ;  /* 0xfffffffc00f0d947 */ /* 0x002fea000383ffff */
[----:B------:R-:W-:Y:S05]  /*3ab60*/  BRA `(.L_x_4232) ;  /* 0xfffffc8c00547947 */ /* 0x000fea000383ffff */
.L_x_3871:
        /* <DEDUP_REMOVED lines=8> */
.L_x_4234:
[----:B------:R-:W-:Y:S05]  /*3abf0*/  BSYNC B1 ;  /* 0x0000000000017941 */ /* 0x000fea0003800000 */
.L_x_4233:
        /* <DEDUP_REMOVED lines=8> */
.L_x_4235:
[----:B------:R-:W-:Y:S05]  /*3ac80*/  BRA `(.L_x_4236) ;  /* 0xfffffc8c00207947 */ /* 0x000fea000383ffff */
.L_x_3880:
[----:B------:R-:W-:Y:S01]  /*3ac90*/  BSSY B1, `(.L_x_4237) ;  /* 0x0000008000017945 */ /* 0x000fe20003800000 */
[----:B------:R-:W-:Y:S02]  /*3aca0*/  IMAD.MOV.U32 R13, RZ, RZ, R80 ;  /* 0x000000ffff0d7224 */ /* 0x000fe400078e0050 */
[----:B------:R-:W-:Y:S02]  /*3acb0*/  IMAD.MOV.U32 R12, RZ, RZ, 0x1 ;  /* 0x00000001ff0c7424 */ /* 0x000fe400078e00ff */
[----:B0---4-:R-:W-:Y:S02]  /*3acc0*/  IMAD.MOV.U32 R11, RZ, RZ, 0x1c1f ;  /* 0x00001c1fff0b7424 */ /* 0x011fe400078e00ff */
[----:B------:R-:W-:-:S07]  /*3acd0*/  IMAD.MOV.U32 R15, RZ, RZ, -0x1 ;  /* 0xffffffffff0f7424 */ /* 0x000fce00078e00ff */
[----:B-123--:R-:W-:Y:S05]  /*3ace0*/  WARPSYNC.COLLECTIVE R15, `(.L_x_4238) ;  /* 0x000000000f087348 */ /* 0x00efea0003c00000 */
[----:B---3--:R0:W3:Y:S02]  /*3acf0*/  SHFL.IDX P6, R14, R13, R12, R11 ;  /* 0x0000000c0d0e7389 */ /* 0x0080e400000c000b */
[----:B0123--:R-:W-:Y:S01]  /*3ad00*/  ENDCOLLECTIVE ;  /* 0x000000000000791b */ /* 0x00ffe20003800000 */
.L_x_4238:
[----:B------:R-:W-:Y:S05]  /*3ad10*/  BSYNC B1 ;  /* 0x0000000000017941 */ /* 0x000fea0003800000 */
.L_x_4237:
        /* <DEDUP_REMOVED lines=8> */
.L_x_4239:
[----:B------:R-:W-:Y:S05]  /*3ada0*/  BRA `(.L_x_4240) ;  /* 0xfffffc9000987947 */ /* 0x000fea000383ffff */
.L_x_3892:
[----:B0-----:R0:W1:Y:S02]  /*3adb0*/  SYNCS.PHASECHK.TRANS64.TRYWAIT P5, [R69+URZ+0x32490], R82 ;  /* 0x03249052450075a7 */ /* 0x00106400080a017f */
[----:B-1----:R-:W-:Y:S05]  /*3adc0*/  @!P5 NANOSLEEP.SYNCS 0x989680 ;  /* 0x009896800000d95d */ /* 0x002fea0003900000 */
[----:B------:R-:W1:Y:S02]  /*3add0*/  @!P5 SYNCS.PHASECHK.TRANS64 P5, [R69+URZ+0x32490], R82 ;  /* 0x032490524500d5a7 */ /* 0x000e6400080a007f */
[----:B-1----:R-:W-:Y:S05]  /*3ade0*/  @!P5 BRA `(.L_x_3892) ;  /* 0xfffffffc00f0d947 */ /* 0x002fea000383ffff */
[----:B------:R-:W-:Y:S05]  /*3adf0*/  BRA `(.L_x_4241) ;  /* 0xfffffc9c00ac7947 */ /* 0x000fea000383ffff */
.L_x_3893:
        /* <DEDUP_REMOVED lines=8> */
.L_x_4243:
[----:B------:R-:W-:Y:S05]  /*3ae80*/  BSYNC B1 ;  /* 0x0000000000017941 */ /* 0x000fea0003800000 */
.L_x_4242:
        /* <DEDUP_REMOVED lines=8> */
.L_x_4244:
[----:B------:R-:W-:Y:S01]  /*3af10*/  IMAD.MOV.U32 R72, RZ, RZ, R14 ;  /* 0x000000ffff487224 */ /* 0x000fe200078e000e */
[----:B------:R-:W-:Y:S06]  /*3af20*/  BRA `(.L_x_4245) ;  /* 0xfffffc9c00747947 */ /* 0x000fec000383ffff */
.L_x_3898:
[----:B------:R-:W-:Y:S01]  /*3af30*/  BSSY B1, `(.L_x_4246) ;  /* 0x0000008000017945 */ /* 0x000fe20003800000 */
[----:B----4-:R-:W-:Y:S01]  /*3af40*/  IMAD.MOV.U32 R13, RZ, RZ, R80 ;  /* 0x000000ffff0d7224 */ /* 0x010fe200078e0050 */
[----:B------:R-:W-:Y:S01]  /*3af50*/  MOV R15, 0xffffffff ;  /* 0xffffffff000f7802 */ /* 0x000fe20000000f00 */
[----:B------:R-:W-:Y:S02]  /*3af60*/  IMAD.MOV.U32 R12, RZ, RZ, 0x1 ;  /* 0x00000001ff0c7424 */ /* 0x000fe400078e00ff */
[----:B------:R-:W-:-:S07]  /*3af70*/  IMAD.MOV.U32 R11, RZ, RZ, 0x1c1f ;  /* 0x00001c1fff0b7424 */ /* 0x000fce00078e00ff */
[----:B0123--:R-:W-:Y:S05]  /*3af80*/  WARPSYNC.COLLECTIVE R15, `(.L_x_4247) ;  /* 0x000000000f087348 */ /* 0x00ffea0003c00000 */
[----:B------:R4:W0:Y:S02]  /*3af90*/  SHFL.IDX P6, R14, R13, R12, R11 ;  /* 0x0000000c0d0e7389 */ /* 0x00082400000c000b */
[----:B01234-:R-:W-:Y:S01]  /*3afa0*/  ENDCOLLECTIVE ;  /* 0x000000000000791b */ /* 0x01ffe20003800000 */
.L_x_4247:
[----:B------:R-:W-:Y:S05]  /*3afb0*/  BSYNC B1 ;  /* 0x0000000000017941 */ /* 0x000fea0003800000 */
.L_x_4246:
        /* <DEDUP_REMOVED lines=8> */
.L_x_4248:
[----:B------:R-:W-:Y:S05]  /*3b040*/  BRA `(.L_x_4249) ;  /* 0xfffffca400007947 */ /* 0x000fea000383ffff */
.L_x_3903:
[----:B0-----:R0:W1:Y:S02]  /*3b050*/  SYNCS.PHASECHK.TRANS64.TRYWAIT P0, [R69+URZ+0x32490], R82 ;  /* 0x03249052450075a7 */ /* 0x001064000800017f */
[----:B-1----:R-:W-:Y:S05]  /*3b060*/  @!P0 NANOSLEEP.SYNCS 0x989680 ;  /* 0x009896800000895d */ /* 0x002fea0003900000 */
[----:B------:R-:W1:Y:S02]  /*3b070*/  @!P0 SYNCS.PHASECHK.TRANS64 P0, [R69+URZ+0x32490], R82 ;  /* 0x03249052450085a7 */ /* 0x000e64000800007f */
[----:B-1----:R-:W-:Y:S05]  /*3b080*/  @!P0 BRA `(.L_x_3903) ;  /* 0xfffffffc00f08947 */ /* 0x002fea000383ffff */
[----:B------:R-:W-:Y:S05]  /*3b090*/  BRA `(.L_x_4250) ;  /* 0xfffffca800e47947 */ /* 0x000fea000383ffff */
.L_x_3904:
        /* <DEDUP_REMOVED lines=8> */
.L_x_4252:
[----:B------:R-:W-:Y:S05]  /*3b120*/  BSYNC B1 ;  /* 0x0000000000017941 */ /* 0x000fea0003800000 */
.L_x_4251:
        /* <DEDUP_REMOVED lines=8> */
.L_x_4253:
[----:B------:R-:W-:Y:S05]  /*3b1b0*/  BRA `(.L_x_4254) ;  /* 0xfffffcac00047947 */ /* 0x000fea000383ffff */
.L_x_3907:
[----:B------:R-:W-:Y:S01]  /*3b1c0*/  BSSY B1, `(.L_x_4255) ;  /* 0x0000008000017945 */ /* 0x000fe20003800000 */
[----:B------:R-:W-:Y:S01]  /*3b1d0*/  IMAD.MOV.U32 R13, RZ, RZ, R32 ;  /* 0x000000ffff0d7224 */ /* 0x000fe200078e0020 */
[----:B------:R-:W-:Y:S01]  /*3b1e0*/  MOV R11, 0x1c1f ;  /* 0x00001c1f000b7802 */ /* 0x000fe20000000f00 */
[----:B------:R-:W-:Y:S02]  /*3b1f0*/  IMAD.MOV.U32 R12, RZ, RZ, 0x1 ;  /* 0x00000001ff0c7424 */ /* 0x000fe400078e00ff */
[----:B------:R-:W-:-:S07]  /*3b200*/  IMAD.MOV.U32 R15, RZ, RZ, -0x1 ;  /* 0xffffffffff0f7424 */ /* 0x000fce00078e00ff */
[----:B01234-:R-:W-:Y:S05]  /*3b210*/  WARPSYNC.COLLECTIVE R15, `(.L_x_4256) ;  /* 0x000000000f087348 */ /* 0x01ffea0003c00000 */
[----:B---3--:R3:W0:Y:S02]  /*3b220*/  SHFL.IDX P6, R14, R13, R12, R11 ;  /* 0x0000000c0d0e7389 */ /* 0x00862400000c000b */
[----:B01234-:R-:W-:Y:S01]  /*3b230*/  ENDCOLLECTIVE ;  /* 0x000000000000791b */ /* 0x01ffe20003800000 */
.L_x_4256:
[----:B------:R-:W-:Y:S05]  /*3b240*/  BSYNC B1 ;  /* 0x0000000000017941 */ /* 0x000fea0003800000 */
.L_x_4255:
        /* <DEDUP_REMOVED lines=8> */
.L_x_4257:
[----:B------:R-:W-:Y:S05]  /*3b2d0*/  BRA `(.L_x_4258) ;  /* 0xfffffcac00047947 */ /* 0x000fea000383ffff */
.L_x_3911:
[----:B------:R0:W0:Y:S02]  /*3b2e0*/  SYNCS.PHASECHK.TRANS64.TRYWAIT P3, [R69+URZ+0x324b0], R82 ;  /* 0x0324b052450075a7 */ /* 0x000024000806017f */
[----:B0-----:R-:W-:Y:S05]  /*3b2f0*/  @!P3 NANOSLEEP.SYNCS 0x989680 ;  /* 0x009896800000b95d */ /* 0x001fea0003900000 */
[----:B------:R-:W0:Y:S02]  /*3b300*/  @!P3 SYNCS.PHASECHK.TRANS64 P3, [R69+URZ+0x324b0], R82 ;  /* 0x0324b0524500b5a7 */ /* 0x000e24000806007f */
[----:B0-----:R-:W-:Y:S05]  /*3b310*/  @!P3 BRA `(.L_x_3911) ;  /* 0xfffffffc00f0b947 */ /* 0x001fea000383ffff */
[----:B------:R-:W-:Y:S05]  /*3b320*/  BRA `(.L_x_4259) ;  /* 0xfffffcac00787947 */ /* 0x000fea000383ffff */
.L_x_3929:
[----:B------:R0:W5:Y:S01]  /*3b330*/  LDL R13, [R1+0x51c] ;  /* 0x00051c00010d7983 */ /* 0x0001620000100800 */
[----:B------:R-:W-:Y:S01]  /*3b340*/  BSSY B0, `(.L_x_4260) ;  /* 0x0000007000007945 */ /* 0x000fe20003800000 */
[----:B------:R-:W-:Y:S02]  /*3b350*/  IMAD.MOV.U32 R12, RZ, RZ, RZ ;  /* 0x000000ffff0c7224 */ /* 0x000fe400078e00ff */
[----:B------:R-:W-:Y:S02]  /*3b360*/  IMAD.MOV.U32 R11, RZ, RZ, 0x1f ;  /* 0x0000001fff0b7424 */ /* 0x000fe400078e00ff */
[----:B----4-:R-:W-:-:S07]  /*3b370*/  IMAD.MOV.U32 R15, RZ, RZ, -0x1 ;  /* 0xffffffffff0f7424 */ /* 0x010fce00078e00ff */
[----:B0-2--5:R-:W-:Y:S05]  /*3b380*/  WARPSYNC.COLLECTIVE R15, `(.L_x_4261) ;  /* 0x000000000f087348 */ /* 0x025fea0003c00000 */
[----:B-----5:R1:W3:Y:S02]  /*3b390*/  SHFL.IDX P6, R14, R13, R12, R11 ;  /* 0x0000000c0d0e7389 */ /* 0x0202e400000c000b */
[----:B0123--:R-:W-:Y:S01]  /*3b3a0*/  ENDCOLLECTIVE ;  /* 0x000000000000791b */ /* 0x00ffe20003800000 */
.L_x_4261:
[----:B------:R-:W-:Y:S05]  /*3b3b0*/  BSYNC B0 ;  /* 0x0000000000007941 */ /* 0x000fea0003800000 */
.L_x_4260:
[----:B------:R-:W-:Y:S05]  /*3b3c0*/  BRA `(.L_x_4262) ;  /* 0xfffffcc000887947 */ /* 0x000fea000383ffff */
.L_x_3941:
        /* <DEDUP_REMOVED lines=8> */
.L_x_4264:
[----:B------:R-:W-:Y:S05]  /*3b450*/  BSYNC B1 ;  /* 0x0000000000017941 */ /* 0x000fea0003800000 */
.L_x_4263:
        /* <DEDUP_REMOVED lines=8> */
.L_x_4265:
[----:B------:R-:W-:Y:S02]  /*3b4e0*/  IMAD.MOV.U32 R13, RZ, RZ, R59 ;  /* 0x000000ffff0d7224 */ /* 0x000fe400078e003b */
[----:B------:R-:W-:-:S07]  /*3b4f0*/  IMAD.MOV.U32 R6, RZ, RZ, R14 ;  /* 0x000000ffff067224 */ /* 0x000fce00078e000e */
[----:B------:R-:W-:Y:S05]  /*3b500*/  WARPSYNC.COLLECTIVE R15, `(.L_x_4266) ;  /* 0x000000000f087348 */ /* 0x000fea0003c00000 */
[----:B------:R0:W1:Y:S02]  /*3b510*/  SHFL.IDX P6, R14, R13, R12, R11 ;  /* 0x0000000c0d0e7389 */ /* 0x00006400000c000b */
[----:B01----:R-:W-:Y:S01]  /*3b520*/  ENDCOLLECTIVE ;  /* 0x000000000000791b */ /* 0x003fe20003800000 */
.L_x_4266:
[----:B------:R-:W-:Y:S02]  /*3b530*/  IMAD.MOV.U32 R13, RZ, RZ, R58 ;  /* 0x000000ffff0d7224 */ /* 0x000fe400078e003a */
[----:B------:R-:W-:-:S07]  /*3b540*/  IMAD.MOV.U32 R7, RZ, RZ, R14 ;  /* 0x000000ffff077224 */ /* 0x000fce00078e000e */
[----:B------:R-:W-:Y:S05]  /*3b550*/  WARPSYNC.COLLECTIVE R15, `(.L_x_4267) ;  /* 0x000000000f087348 */ /* 0x000fea0003c00000 */
[----:B------:R0:W1:Y:S02]  /*3b560*/  SHFL.IDX P6, R14, R13, R12, R11 ;  /* 0x0000000c0d0e7389 */ /* 0x00006400000c000b */
[----:B01----:R-:W-:Y:S01]  /*3b570*/  ENDCOLLECTIVE ;  /* 0x000000000000791b */ /* 0x003fe20003800000 */
.L_x_4267:
[----:B------:R-:W-:Y:S01]  /*3b580*/  IMAD.MOV.U32 R8, RZ, RZ, R14 ;  /* 0x000000ffff087224 */ /* 0x000fe200078e000e */
[----:B------:R-:W-:Y:S06]  /*3b590*/  BRA `(.L_x_4268) ;  /* 0xfffffccc00707947 */ /* 0x000fec000383ffff */
.L_x_3944:
[----:B------:R-:W-:Y:S01]  /*3b5a0*/  BSSY B1, `(.L_x_4269) ;  /* 0x0000008000017945 */ /* 0x000fe20003800000 */
[----:B------:R-:W-:Y:S02]  /*3b5b0*/  IMAD.MOV.U32 R13, RZ, RZ, R44 ;  /* 0x000000ffff0d7224 */ /* 0x000fe400078e002c */
[----:B------:R-:W-:Y:S02]  /*3b5c0*/  IMAD.MOV.U32 R12, RZ, RZ, 0x1 ;  /* 0x00000001ff0c7424 */ /* 0x000fe400078e00ff */
[----:B------:R-:W-:Y:S02]  /*3b5d0*/  IMAD.MOV.U32 R11, RZ, RZ, 0x1c1f ;  /* 0x00001c1fff0b7424 */ /* 0x000fe400078e00ff */
[----:B------:R-:W-:-:S07]  /*3b5e0*/  IMAD.MOV.U32 R15, RZ, RZ, -0x1 ;  /* 0xffffffffff0f7424 */ /* 0x000fce00078e00ff */
[----:B0--34-:R-:W-:Y:S05]  /*3b5f0*/  WARPSYNC.COLLECTIVE R15, `(.L_x_4270) ;  /* 0x000000000f087348 */ /* 0x019fea0003c00000 */
[----:B------:R1:W2:Y:S02]  /*3b600*/  SHFL.IDX P6, R14, R13, R12, R11 ;  /* 0x0000000c0d0e7389 */ /* 0x0002a400000c000b */
[----:B01234-:R-:W-:Y:S01]  /*3b610*/  ENDCOLLECTIVE ;  /* 0x000000000000791b */ /* 0x01ffe20003800000 */
.L_x_4270:
[----:B------:R-:W-:Y:S05]  /*3b620*/  BSYNC B1 ;  /* 0x0000000000017941 */ /* 0x000fea0003800000 */
.L_x_4269:
        /* <DEDUP_REMOVED lines=8> */
.L_x_4271:
[----:B------:R-:W-:Y:S01]  /*3b6b0*/  MOV R13, R59 ;  /* 0x0000003b000d7202 */ /* 0x000fe20000000f00 */
[----:B------:R-:W-:-:S07]  /*3b6c0*/  IMAD.MOV.U32 R6, RZ, RZ, R14 ;  /* 0x000000ffff067224 */ /* 0x000fce00078e000e */
[----:B------:R-:W-:Y:S05]  /*3b6d0*/  WARPSYNC.COLLECTIVE R15, `(.L_x_4272) ;  /* 0x000000000f087348 */ /* 0x000fea0003c00000 */
[----:B------:R0:W1:Y:S02]  /*3b6e0*/  SHFL.IDX P6, R14, R13, R12, R11 ;  /* 0x0000000c0d0e7389 */ /* 0x00006400000c000b */
[----:B01----:R-:W-:Y:S01]  /*3b6f0*/  ENDCOLLECTIVE ;  /* 0x000000000000791b */ /* 0x003fe20003800000 */
.L_x_4272:
[----:B------:R-:W-:Y:S02]  /*3b700*/  IMAD.MOV.U32 R13, RZ, RZ, R58 ;  /* 0x000000ffff0d7224 */ /* 0x000fe400078e003a */
[----:B------:R-:W-:-:S07]  /*3b710*/  IMAD.MOV.U32 R7, RZ, RZ, R14 ;  /* 0x000000ffff077224 */ /* 0x000fce00078e000e */
[----:B------:R-:W-:Y:S05]  /*3b720*/  WARPSYNC.COLLECTIVE R15, `(.L_x_4273) ;  /* 0x000000000f087348 */ /* 0x000fea0003c00000 */
[----:B------:R0:W1:Y:S02]  /*3b730*/  SHFL.IDX P6, R14, R13, R12, R11 ;  /* 0x0000000c0d0e7389 */ /* 0x00006400000c000b */
[----:B01----:R-:W-:Y:S01]  /*3b740*/  ENDCOLLECTIVE ;  /* 0x000000000000791b */ /* 0x003fe20003800000 */
.L_x_4273:
[----:B------:R-:W-:Y:S05]  /*3b750*/  BRA `(.L_x_4274) ;  /* 0xfffffccc00d47947 */ /* 0x000fea000383ffff */
.L_x_3948:
[----:B-1----:R1:W4:Y:S02]  /*3b760*/  SYNCS.PHASECHK.TRANS64.TRYWAIT P0, [R2+URZ+0x32400], R59 ;  /* 0x0324003b020075a7 */ /* 0x002324000800017f */
[----:B----4-:R-:W-:Y:S05]  /*3b770*/  @!P0 NANOSLEEP.SYNCS 0x989680 ;  /* 0x009896800000895d */ /* 0x010fea0003900000 */
[----:B------:R-:W4:Y:S02]  /*3b780*/  @!P0 SYNCS.PHASECHK.TRANS64 P0, [R2+URZ+0x32400], R59 ;  /* 0x0324003b020085a7 */ /* 0x000f24000800007f */
[----:B----4-:R-:W-:Y:S05]  /*3b790*/  @!P0 BRA `(.L_x_3948) ;  /* 0xfffffffc00f08947 */ /* 0x010fea000383ffff */
[----:B------:R-:W-:Y:S05]  /*3b7a0*/  BRA `(.L_x_4275) ;  /* 0xfffffcd000607947 */ /* 0x000fea000383ffff */
.L_x_3956:
[----:B------:R-:W0:Y:S01]  /*3b7b0*/  LDC R27, c[0x0][0x3f4] ;  /* 0x0000fd00ff1b7b82 */ /* 0x000e220000000800 */
        /* <DEDUP_REMOVED lines=8> */
.L_x_4277:
[----:B------:R-:W-:Y:S05]  /*3b840*/  BSYNC B1 ;  /* 0x0000000000017941 */ /* 0x000fea0003800000 */
.L_x_4276:
[----:B------:R-:W-:Y:S01]  /*3b850*/  IMAD.MOV.U32 R13, RZ, RZ, R44 ;  /* 0x000000ffff0d7224 */ /* 0x000fe200078e002c */
[----:B------:R-:W-:Y:S01]  /*3b860*/  ISETP.GE.AND P0, PT, R22, R27, PT ;  /* 0x0000001b1600720c */ /* 0x000fe20003f06270 */
[----:B------:R-:W-:Y:S02]  /*3b870*/  IMAD.MOV.U32 R12, RZ, RZ, RZ ;  /* 0x000000ffff0c7224 */ /* 0x000fe400078e00ff */
[----:B------:R-:W-:Y:S02]  /*3b880*/  IMAD.MOV.U32 R11, RZ, RZ, 0x1c1f ;  /* 0x00001c1fff0b7424 */ /* 0x000fe400078e00ff */
[----:B------:R-:W-:Y:S02]  /*3b890*/  IMAD.MOV.U32 R15, RZ, RZ, -0x1 ;  /* 0xffffffffff0f7424 */ /* 0x000fe400078e00ff */
[----:B------:R-:W-:Y:S02]  /*3b8a0*/  IMAD.MOV.U32 R4, RZ, RZ, R14 ;  /* 0x000000ffff047224 */ /* 0x000fe400078e000e */
[----:B------:R-:W-:-:S07]  /*3b8b0*/  IMAD R3, R28, R7, RZ ;  /* 0x000000071c037224 */ /* 0x000fce00078e02ff */
[----:B------:R-:W-:Y:S05]  /*3b8c0*/  WARPSYNC.COLLECTIVE R15, `(.L_x_4278) ;  /* 0x000000000f087348 */ /* 0x000fea0003c00000 */
[----:B------:R0:W1:Y:S02]  /*3b8d0*/  SHFL.IDX P6, R14, R13, R12, R11 ;  /* 0x0000000c0d0e7389 */ /* 0x00006400000c000b */
[----:B01----:R-:W-:Y:S01]  /*3b8e0*/  ENDCOLLECTIVE ;  /* 0x000000000000791b */ /* 0x003fe20003800000 */
.L_x_4278:
[----:B------:R-:W-:Y:S01]  /*3b8f0*/  ISETP.GE.OR P1, PT, R0, R3, P0 ;  /* 0x000000030000720c */ /* 0x000fe20000726670 */
[----:B------:R-:W-:-:S12]  /*3b900*/  IMAD.MOV.U32 R13, RZ, RZ, R26 ;  /* 0x000000ffff0d7224 */ /* 0x000fd800078e001a */
[C---:B------:R-:W-:Y:S01]  /*3b910*/  @!P1 IMAD.SHL.U32 R7, R22.reuse, 0x2, RZ ;  /* 0x0000000216079824 */ /* 0x040fe200078e00ff */
[----:B------:R-:W-:Y:S01]  /*3b920*/  @!P1 SHF.L.U64.HI R21, R22, 0x1, R23 ;  /* 0x0000000116159819 */ /* 0x000fe20000010217 */
[----:B------:R-:W-:-:S07]  /*3b930*/  IMAD.MOV.U32 R5, RZ, RZ, R14 ;  /* 0x000000ffff057224 */ /* 0x000fce00078e000e */
[----:B------:R-:W-:Y:S05]  /*3b940*/  WARPSYNC.COLLECTIVE R15, `(.L_x_4279) ;  /* 0x000000000f087348 */ /* 0x000fea0003c00000 */
[----:B------:R0:W1:Y:S02]  /*3b950*/  SHFL.IDX P6, R14, R13, R12, R11 ;  /* 0x0000000c0d0e7389 */ /* 0x00006400000c000b */
[----:B01----:R-:W-:Y:S01]  /*3b960*/  ENDCOLLECTIVE ;  /* 0x000000000000791b */ /* 0x003fe20003800000 */
.L_x_4279:
[----:B------:R-:W-:-:S04]  /*3b970*/  @!P1 IADD3 R8, P2, R5, R7, RZ ;  /* 0x0000000705089210 */ /* 0x000fc80007f5e0ff */
[----:B------:R-:W-:Y:S01]  /*3b980*/  @!P1 IADD3.X R9, R4, R21, RZ, P2, !PT ;  /* 0x0000001504099210 */ /* 0x000fe200017fe4ff */
[----:B------:R-:W-:Y:S02]  /*3b990*/  IMAD.MOV.U32 R13, RZ, RZ, R60 ;  /* 0x000000ffff0d7224 */ /* 0x000fe400078e003c */
[----:B------:R-:W-:-:S07]  /*3b9a0*/  IMAD.MOV.U32 R6, RZ, RZ, R14 ;  /* 0x000000ffff067224 */ /* 0x000fce00078e000e */
[----:B------:R-:W-:Y:S05]  /*3b9b0*/  WARPSYNC.COLLECTIVE R15, `(.L_x_4280) ;  /* 0x000000000f087348 */ /* 0x000fea0003c00000 */
[----:B------:R0:W1:Y:S02]  /*3b9c0*/  SHFL.IDX P6, R14, R13, R12, R11 ;  /* 0x0000000c0d0e7389 */ /* 0x00006400000c000b */
[----:B01----:R-:W-:Y:S01]  /*3b9d0*/  ENDCOLLECTIVE ;  /* 0x000000000000791b */ /* 0x003fe20003800000 */
.L_x_4280:
[----:B------:R-:W2:Y:S01]  /*3b9e0*/  @!P1 LD.E.128 R8, desc[UR44][R8.64] ;  /* 0x0000002c08089980 */ /* 0x000ea2000c101d00 */
[----:B------:R-:W-:-:S05]  /*3b9f0*/  @!P1 IADD3 R4, P2, R14, R7, RZ ;  /* 0x000000070e049210 */ /* 0x000fca0007f5e0ff */
[----:B------:R-:W-:-:S06]  /*3ba00*/  @!P1 IMAD.X R5, R6, 0x1, R21, P2 ;  /* 0x0000000106059824 */ /* 0x000fcc00010e0615 */
[----:B------:R-:W5:Y:S01]  /*3ba10*/  @!P1 LD.E.128 R4, desc[UR44][R4.64] ;  /* 0x0000002c04049980 */ /* 0x000f62000c101d00 */
[----:B------:R-:W-:Y:S02]  /*3ba20*/  CS2R R20, SRZ ;  /* 0x0000000000147805 */ /* 0x000fe4000001ff00 */
[----:B------:R-:W-:Y:S02]  /*3ba30*/  CS2R R52, SRZ ;  /* 0x0000000000347805 */ /* 0x000fe4000001ff00 */
[----:B------:R-:W-:Y:S02]  /*3ba40*/  CS2R R56, SRZ ;  /* 0x0000000000387805 */ /* 0x000fe4000001ff00 */
[----:B------:R-:W-:Y:S01]  /*3ba50*/  CS2R R58, SRZ ;  /* 0x00000000003a7805 */ /* 0x000fe2000001ff00 */
[----:B--2---:R-:W-:Y:S02]  /*3ba60*/  @!P1 IMAD.MOV.U32 R20, RZ, RZ, R8 ;  /* 0x000000ffff149224 */ /* 0x004fe400078e0008 */
[----:B------:R-:W-:-:S02]  /*3ba70*/  @!P1 IMAD.MOV.U32 R21, RZ, RZ, R9 ;  /* 0x000000ffff159224 */ /* 0x000fc400078e0009 */
[----:B------:R-:W-:Y:S02]  /*3ba80*/  IMAD.MOV.U32 R12, RZ, RZ, R20 ;  /* 0x000000ffff0c7224 */ /* 0x000fe400078e0014 */
[----:B------:R-:W-:Y:S02]  /*3ba90*/  IMAD.MOV.U32 R13, RZ, RZ, R21 ;  /* 0x000000ffff0d7224 */ /* 0x000fe400078e0015 */
[----:B------:R-:W-:Y:S01]  /*3baa0*/  @!P1 IMAD.MOV.U32 R53, RZ, RZ, R11 ;  /* 0x000000ffff359224 */ /* 0x000fe200078e000b */
[----:B------:R-:W-:Y:S01]  /*3bab0*/  PRMT R65, R12, 0x7610, R65 ;  /* 0x000076100c417816 */ /* 0x000fe20000000041 */
[----:B------:R-:W-:Y:S01]  /*3bac0*/  IMAD.MOV.U32 R12, RZ, RZ, 0x1 ;  /* 0x00000001ff0c7424 */ /* 0x000fe200078e00ff */
[----:B------:R-:W-:Y:S01]  /*3bad0*/  PRMT R74, R13, 0x7610, R74 ;  /* 0x000076100d4a7816 */ /* 0x000fe2000000004a */
[----:B------:R-:W-:Y:S02]  /*3bae0*/  IMAD.MOV.U32 R13, RZ, RZ, R24 ;  /* 0x000000ffff0d7224 */ /* 0x000fe400078e0018 */
[----:B------:R-:W-:-:S02]  /*3baf0*/  IMAD.MOV.U32 R11, RZ, RZ, 0x1c1f ;  /* 0x00001c1fff0b7424 */ /* 0x000fc400078e00ff */
[----:B------:R-:W-:Y:S02]  /*3bb00*/  @!P1 IMAD.MOV.U32 R52, RZ, RZ, R10 ;  /* 0x000000ffff349224 */ /* 0x000fe400078e000a */
[----:B------:R-:W-:-:S07]  /*3bb10*/  IMAD.MOV.U32 R9, RZ, RZ, R53 ;  /* 0x000000ffff097224 */ /* 0x000fce00078e0035 */
[----:B-----5:R-:W-:Y:S05]  /*3bb20*/  WARPSYNC.COLLECTIVE R15, `(.L_x_4281) ;  /* 0x000000000f087348 */ /* 0x020fea0003c00000 */
[----:B------:R0:W1:Y:S02]  /*3bb30*/  SHFL.IDX P6, R14, R13, R12, R11 ;  /* 0x0000000c0d0e7389 */ /* 0x00006400000c000b */
[----:B01---5:R-:W-:Y:S01]  /*3bb40*/  ENDCOLLECTIVE ;  /* 0x000000000000791b */ /* 0x023fe20003800000 */
.L_x_4281:
[----:B------:R-:W-:Y:S01]  /*3bb50*/  @!P1 IMAD.MOV.U32 R56, RZ, RZ, R4 ;  /* 0x000000ffff389224 */ /* 0x000fe200078e0004 */
[----:B------:R-:W-:Y:S01]  /*3bb60*/  MOV R8, R52 ;  /* 0x0000003400087202 */ /* 0x000fe20000000f00 */
[----:B------:R-:W-:Y:S02]  /*3bb70*/  @!P1 IMAD.MOV.U32 R57, RZ, RZ, R5 ;  /* 0x000000ffff399224 */ /* 0x000fe400078e0005 */
[----:B------:R-:W-:Y:S01]  /*3bb80*/  @!P1 IMAD.MOV.U32 R58, RZ, RZ, R6 ;  /* 0x000000ffff3a9224 */ /* 0x000fe200078e0006 */
[----:B------:R-:W-:Y:S01]  /*3bb90*/  PRMT R28, R8, 0x5410, R9 ;  /* 0x00005410081c7816 */ /* 0x000fe20000000009 */
[----:B------:R-:W-:Y:S01]  /*3bba0*/  @!P1 IMAD.MOV.U32 R59, RZ, RZ, R7 ;  /* 0x000000ffff3b9224 */ /* 0x000fe200078e0007 */
[----:B------:R-:W-:Y:S01]  /*3bbb0*/  CS2R R8, SRZ ;  /* 0x0000000000087805 */ /* 0x000fe2000001ff00 */
[----:B------:R-:W-:Y:S02]  /*3bbc0*/  IMAD.MOV.U32 R4, RZ, RZ, R56 ;  /* 0x000000ffff047224 */ /* 0x000fe400078e0038 */
[----:B------:R-:W-:-:S02]  /*3bbd0*/  IMAD.MOV.U32 R5, RZ, RZ, R57 ;  /* 0x000000ffff057224 */ /* 0x000fc400078e0039 */
[----:B------:R-:W-:Y:S01]  /*3bbe0*/  IMAD.MOV.U32 R13, RZ, RZ, R44 ;  /* 0x000000ffff0d7224 */ /* 0x000fe200078e002c */
[----:B------:R-:W-:Y:S01]  /*3bbf0*/  PRMT R65, R65, 0x5410, R4 ;  /* 0x0000541041417816 */ /* 0x000fe20000000004 */
[----:B------:R-:W-:Y:S01]  /*3bc00*/  IMAD.MOV.U32 R6, RZ, RZ, R58 ;  /* 0x000000ffff067224 */ /* 0x000fe200078e003a */
[----:B------:R-:W-:Y:S01]  /*3bc10*/  PRMT R76, R5, 0x7610, R76 ;  /* 0x00007610054c7816 */ /* 0x000fe2000000004c */
[----:B------:R-:W-:-:S03]  /*3bc20*/  IMAD.MOV.U32 R7, RZ, RZ, R59 ;  /* 0x000000ffff077224 */ /* 0x000fc600078e003b */
[----:B------:R-:W-:Y:S02]  /*3bc30*/  PRMT R83, R6, 0x7610, R83 ;  /* 0x0000761006537816 */ /* 0x000fe40000000053 */
[----:B------:R-:W-:Y:S01]  /*3bc40*/  PRMT R77, R7, 0x7610, R77 ;  /* 0x00007610074d7816 */ /* 0x000fe2000000004d */
[----:B------:R-:W-:-:S07]  /*3bc50*/  IMAD.MOV.U32 R24, RZ, RZ, R14 ;  /* 0x000000ffff187224 */ /* 0x000fce00078e000e */
[----:B------:R-:W-:Y:S05]  /*3bc60*/  WARPSYNC.COLLECTIVE R15, `(.L_x_4282) ;  /* 0x000000000f087348 */ /* 0x000fea0003c00000 */
[----:B------:R0:W1:Y:S02]  /*3bc70*/  SHFL.IDX P6, R14, R13, R12, R11 ;  /* 0x0000000c0d0e7389 */ /* 0x00006400000c000b */
[----:B01----:R-:W-:Y:S01]  /*3bc80*/  ENDCOLLECTIVE ;  /* 0x000000000000791b */ /* 0x003fe20003800000 */
.L_x_4282:
[----:B------:R-:W-:Y:S02]  /*3bc90*/  IMAD.MOV.U32 R13, RZ, RZ, R26 ;  /* 0x000000ffff0d7224 */ /* 0x000fe400078e001a */
[----:B------:R-:W-:-:S07]  /*3bca0*/  IMAD.MOV.U32 R25, RZ, RZ, R14 ;  /* 0x000000ffff197224 */ /* 0x000fce00078e000e */
[----:B------:R-:W-:Y:S05]  /*3bcb0*/  WARPSYNC.COLLECTIVE R15, `(.L_x_4283) ;  /* 0x000000000f087348 */ /* 0x000fea0003c00000 */
[----:B------:R0:W1:Y:S02]  /*3bcc0*/  SHFL.IDX P6, R14, R13, R12, R11 ;  /* 0x0000000c0d0e7389 */ /* 0x00006400000c000b */
[----:B01----:R-:W-:Y:S01]  /*3bcd0*/  ENDCOLLECTIVE ;  /* 0x000000000000791b */ /* 0x003fe20003800000 */
.L_x_4283:
[----:B------:R-:W-:Y:S02]  /*3bce0*/  IMAD.MOV.U32 R13, RZ, RZ, R60 ;  /* 0x000000ffff0d7224 */ /* 0x000fe400078e003c */
[----:B------:R-:W-:-:S07]  /*3bcf0*/  IMAD.MOV.U32 R26, RZ, RZ, R14 ;  /* 0x000000ffff1a7224 */ /* 0x000fce00078e000e */
[----:B------:R-:W-:Y:S05]  /*3bd00*/  WARPSYNC.COLLECTIVE R15, `(.L_x_4284) ;  /* 0x000000000f087348 */ /* 0x000fea0003c00000 */
[----:B------:R0:W1:Y:S02]  /*3bd10*/  SHFL.IDX P6, R14, R13, R12, R11 ;  /* 0x0000000c0d0e7389 */ /* 0x00006400000c000b */
[----:B01----:R-:W-:Y:S01]  /*3bd20*/  ENDCOLLECTIVE ;  /* 0x000000000000791b */ /* 0x003fe20003800000 */
.L_x_4284:
[----:B------:R-:W-:Y:S05]  /*3bd30*/  BRA `(.L_x_4285) ;  /* 0xfffffcdc00a07947 */ /* 0x000fea000383ffff */
.L_x_3960:
[----:B0-----:R0:W1:Y:S02]  /*3bd40*/  SYNCS.PHASECHK.TRANS64.TRYWAIT P1, [R2+URZ+0x32400], R13 ;  /* 0x0324000d020075a7 */ /* 0x001064000802017f */
[----:B-1----:R-:W-:Y:S05]  /*3bd50*/  @!P1 NANOSLEEP.SYNCS 0x989680 ;  /* 0x009896800000995d */ /* 0x002fea0003900000 */
[----:B------:R-:W1:Y:S02]  /*3bd60*/  @!P1 SYNCS.PHASECHK.TRANS64 P1, [R2+URZ+0x32400], R13 ;  /* 0x0324000d020095a7 */ /* 0x000e64000802007f */
[----:B-1----:R-:W-:Y:S05]  /*3bd70*/  @!P1 BRA `(.L_x_3960) ;  /* 0xfffffffc00f09947 */ /* 0x002fea000383ffff */
[----:B------:R-:W-:Y:S05]  /*3bd80*/  BRA `(.L_x_4286) ;  /* 0xfffffcdc00fc7947 */ /* 0x000fea000383ffff */
.L_x_3974:
[----:B0-----:R0:W1:Y:S02]  /*3bd90*/  SYNCS.PHASECHK.TRANS64.TRYWAIT P0, [R2+URZ], R7 ;  /* 0x00000007020075a7 */ /* 0x001064000800017f */
[----:B-1----:R-:W-:Y:S05]  /*3bda0*/  @!P0 NANOSLEEP.SYNCS 0x989680 ;  /* 0x009896800000895d */ /* 0x002fea0003900000 */
[----:B------:R-:W1:Y:S02]  /*3bdb0*/  @!P0 SYNCS.PHASECHK.TRANS64 P0, [R2+URZ], R7 ;  /* 0x00000007020085a7 */ /* 0x000e64000800007f */
[----:B-1----:R-:W-:Y:S05]  /*3bdc0*/  @!P0 BRA `(.L_x_3974) ;  /* 0xfffffffc00f08947 */ /* 0x002fea000383ffff */
[----:B------:R-:W-:Y:S05]  /*3bdd0*/  BRA `(.L_x_3973) ;  /* 0xfffffcf400bc7947 */ /* 0x000fea000383ffff */
.L_x_3981:
[----:B0-----:R0:W1:Y:S02]  /*3bde0*/  SYNCS.PHASECHK.TRANS64.TRYWAIT P0, [R6+URZ], R7 ;  /* 0x00000007060075a7 */ /* 0x001064000800017f */
[----:B-1----:R-:W-:Y:S05]  /*3bdf0*/  @!P0 NANOSLEEP.SYNCS 0x989680 ;  /* 0x009896800000895d */ /* 0x002fea0003900000 */
[----:B------:R-:W1:Y:S02]  /*3be00*/  @!P0 SYNCS.PHASECHK.TRANS64 P0, [R6+URZ], R7 ;  /* 0x00000007060085a7 */ /* 0x000e64000800007f */
[----:B-1----:R-:W-:Y:S05]  /*3be10*/  @!P0 BRA `(.L_x_3981) ;  /* 0xfffffffc00f08947 */ /* 0x002fea000383ffff */
[----:B------:R-:W-:Y:S05]  /*3be20*/  BRA `(.L_x_3980) ;  /* 0xfffffcf800e07947 */ /* 0x000fea000383ffff */
.L_x_4008:
[----:B-1----:R1:W2:Y:S02]  /*3be30*/  SYNCS.PHASECHK.TRANS64.TRYWAIT P0, [R10+URZ], R11 ;  /* 0x0000000b0a0075a7 */ /* 0x0022a4000800017f */
[----:B--2---:R-:W-:Y:S05]  /*3be40*/  @!P0 NANOSLEEP.SYNCS 0x989680 ;  /* 0x009896800000895d */ /* 0x004fea0003900000 */
[----:B------:R-:W2:Y:S02]  /*3be50*/  @!P0 SYNCS.PHASECHK.TRANS64 P0, [R10+URZ], R11 ;  /* 0x0000000b0a0085a7 */ /* 0x000ea4000800007f */
[----:B--2---:R-:W-:Y:S05]  /*3be60*/  @!P0 BRA `(.L_x_4008) ;  /* 0xfffffffc00f08947 */ /* 0x004fea000383ffff */
[----:B------:R-:W-:Y:S05]  /*3be70*/  BRA `(.L_x_4007) ;  /* 0xfffffda800d87947 */ /* 0x000fea000383ffff */
.L_x_4015:
[----:B0-----:R0:W1:Y:S02]  /*3be80*/  SYNCS.PHASECHK.TRANS64.TRYWAIT P0, [R8+URZ], R9 ;  /* 0x00000009080075a7 */ /* 0x001064000800017f */
[----:B-1----:R-:W-:Y:S05]  /*3be90*/  @!P0 NANOSLEEP.SYNCS 0x989680 ;  /* 0x009896800000895d */ /* 0x002fea0003900000 */
[----:B------:R-:W1:Y:S02]  /*3bea0*/  @!P0 SYNCS.PHASECHK.TRANS64 P0, [R8+URZ], R9 ;  /* 0x00000009080085a7 */ /* 0x000e64000800007f */
[----:B-1----:R-:W-:Y:S05]  /*3beb0*/  @!P0 BRA `(.L_x_4015) ;  /* 0xfffffffc00f08947 */ /* 0x002fea000383ffff */
[----:B------:R-:W-:Y:S05]  /*3bec0*/  BRA `(.L_x_4014) ;  /* 0xfffffdb000107947 */ /* 0x000fea000383ffff */
.L_x_4028:
[----:B-1----:R1:W2:Y:S02]  /*3bed0*/  SYNCS.PHASECHK.TRANS64.TRYWAIT P0, [R8+URZ], R9 ;  /* 0x00000009080075a7 */ /* 0x0022a4000800017f */
[----:B--2---:R-:W-:Y:S05]  /*3bee0*/  @!P0 NANOSLEEP.SYNCS 0x989680 ;  /* 0x009896800000895d */ /* 0x004fea0003900000 */
[----:B------:R-:W2:Y:S02]  /*3bef0*/  @!P0 SYNCS.PHASECHK.TRANS64 P0, [R8+URZ], R9 ;  /* 0x00000009080085a7 */ /* 0x000ea4000800007f */
[----:B--2---:R-:W-:Y:S05]  /*3bf00*/  @!P0 BRA `(.L_x_4028) ;  /* 0xfffffffc00f08947 */ /* 0x004fea000383ffff */
[----:B------:R-:W-:Y:S05]  /*3bf10*/  BRA `(.L_x_4027) ;  /* 0xfffffe4800c47947 */ /* 0x000fea000383ffff */
.L_x_4035:
[----:B-1----:R1:W2:Y:S02]  /*3bf20*/  SYNCS.PHASECHK.TRANS64.TRYWAIT P0, [R8+URZ], R9 ;  /* 0x00000009080075a7 */ /* 0x0022a4000800017f */
[----:B--2---:R-:W-:Y:S05]  /*3bf30*/  @!P0 NANOSLEEP.SYNCS 0x989680 ;  /* 0x009896800000895d */ /* 0x004fea0003900000 */
[----:B------:R-:W2:Y:S02]  /*3bf40*/  @!P0 SYNCS.PHASECHK.TRANS64 P0, [R8+URZ], R9 ;  /* 0x00000009080085a7 */ /* 0x000ea4000800007f */
[----:B--2---:R-:W-:Y:S05]  /*3bf50*/  @!P0 BRA `(.L_x_4035) ;  /* 0xfffffffc00f08947 */ /* 0x004fea000383ffff */
[----:B------:R-:W-:Y:S05]  /*3bf60*/  BRA `(.L_x_4034) ;  /* 0xfffffe4c00fc7947 */ /* 0x000fea000383ffff */
.L_x_4055:
[----:B------:R-:W-:Y:S02]  /*3bf70*/  IMAD.MOV.U32 R13, RZ, RZ, R19 ;  /* 0x000000ffff0d7224 */ /* 0x000fe400078e0013 */
[----:B------:R-:W-:Y:S02]  /*3bf80*/  IMAD.MOV.U32 R12, RZ, RZ, RZ ;  /* 0x000000ffff0c7224 */ /* 0x000fe400078e00ff */
[----:B------:R-:W-:Y:S02]  /*3bf90*/  IMAD.MOV.U32 R11, RZ, RZ, 0x181f ;  /* 0x0000181fff0b7424 */ /* 0x000fe400078e00ff */
[----:B------:R-:W-:-:S07]  /*3bfa0*/  IMAD.MOV.U32 R15, RZ, RZ, -0x1 ;  /* 0xffffffffff0f7424 */ /* 0x000fce00078e00ff */
[----:B-----5:R-:W-:Y:S05]  /*3bfb0*/  WARPSYNC.COLLECTIVE R15, `(.L_x_4287) ;  /* 0x000000000f087348 */ /* 0x020fea0003c00000 */
[----:B------:R0:W1:Y:S02]  /*3bfc0*/  SHFL.IDX P6, R14, R13, R12, R11 ;  /* 0x0000000c0d0e7389 */ /* 0x00006400000c000b */
[----:B01---5:R-:W-:Y:S01]  /*3bfd0*/  ENDCOLLECTIVE ;  /* 0x000000000000791b */ /* 0x023fe20003800000 */
.L_x_4287:
[----:B------:R-:W-:Y:S02]  /*3bfe0*/  IMAD.MOV.U32 R13, RZ, RZ, R18 ;  /* 0x000000ffff0d7224 */ /* 0x000fe400078e0012 */
[----:B------:R-:W-:-:S07]  /*3bff0*/  IMAD.MOV.U32 R3, RZ, RZ, R14 ;  /* 0x000000ffff037224 */ /* 0x000fce00078e000e */
[----:B------:R-:W-:Y:S05]  /*3c000*/  WARPSYNC.COLLECTIVE R15, `(.L_x_4288) ;  /* 0x000000000f087348 */ /* 0x000fea0003c00000 */
[----:B------:R0:W1:Y:S02]  /*3c010*/  SHFL.IDX P6, R14, R13, R12, R11 ;  /* 0x0000000c0d0e7389 */ /* 0x00006400000c000b */
[----:B01----:R-:W-:Y:S01]  /*3c020*/  ENDCOLLECTIVE ;  /* 0x000000000000791b */ /* 0x003fe20003800000 */
.L_x_4288:
[----:B------:R-:W-:Y:S05]  /*3c030*/  BRA `(.L_x_4289) ;  /* 0xffffff2800b87947 */ /* 0x000fea000383ffff */
.L_x_4058:
        /* <DEDUP_REMOVED lines=8> */
.L_x_4291:
[----:B------:R-:W-:Y:S05]  /*3c0c0*/  BSYNC B1 ;  /* 0x0000000000017941 */ /* 0x000fea0003800000 */
.L_x_4290:
        /* <DEDUP_REMOVED lines=8> */
.L_x_4292:
[----:B------:R-:W-:Y:S05]  /*3c150*/  BRA `(.L_x_4293) ;  /* 0xffffff2800d87947 */ /* 0x000fea000383ffff */
.L_x_4061:
[----:B------:R-:W-:Y:S01]  /*3c160*/  BSSY B1, `(.L_x_4294) ;  /* 0x0000008000017945 */ /* 0x000fe20003800000 */
[----:B------:R-:W-:Y:S02]  /*3c170*/  IMAD.MOV.U32 R13, RZ, RZ, R19 ;  /* 0x000000ffff0d7224 */ /* 0x000fe400078e0013 */
[----:B------:R-:W-:Y:S02]  /*3c180*/  IMAD.MOV.U32 R12, RZ, RZ, 0x2 ;  /* 0x00000002ff0c7424 */ /* 0x000fe400078e00ff */
[----:B---3--:R-:W-:Y:S02]  /*3c190*/  IMAD.MOV.U32 R11, RZ, RZ, 0x181f ;  /* 0x0000181fff0b7424 */ /* 0x008fe400078e00ff */
[----:B------:R-:W-:-:S07]  /*3c1a0*/  IMAD.MOV.U32 R15, RZ, RZ, -0x1 ;  /* 0xffffffffff0f7424 */ /* 0x000fce00078e00ff */
[----:B012-4-:R-:W-:Y:S05]  /*3c1b0*/  WARPSYNC.COLLECTIVE R15, `(.L_x_4295) ;  /* 0x000000000f087348 */ /* 0x017fea0003c00000 */
[----:B--2---:R2:W3:Y:S02]  /*3c1c0*/  SHFL.IDX P6, R14, R13, R12, R11 ;  /* 0x0000000c0d0e7389 */ /* 0x0044e400000c000b */
[----:B01234-:R-:W-:Y:S01]  /*3c1d0*/  ENDCOLLECTIVE ;  /* 0x000000000000791b */ /* 0x01ffe20003800000 */
.L_x_4295:
[----:B------:R-:W-:Y:S05]  /*3c1e0*/  BSYNC B1 ;  /* 0x0000000000017941 */ /* 0x000fea0003800000 */
.L_x_4294:
        /* <DEDUP_REMOVED lines=8> */
.L_x_4296:
[----:B------:R-:W-:Y:S05]  /*3c270*/  BRA `(.L_x_4297) ;  /* 0xffffff2800f87947 */ /* 0x000fea000383ffff */
.L_x_4064:
[----:B------:R-:W-:Y:S01]  /*3c280*/  BSSY B1, `(.L_x_4298) ;  /* 0x0000008000017945 */ /* 0x000fe20003800000 */
[----:B------:R-:W-:Y:S01]  /*3c290*/  MOV R13, R19 ;  /* 0x00000013000d7202 */ /* 0x000fe20000000f00 */
[----:B------:R-:W-:Y:S02]  /*3c2a0*/  IMAD.MOV.U32 R12, RZ, RZ, 0x3 ;  /* 0x00000003ff0c7424 */ /* 0x000fe400078e00ff */
[----:B---3--:R-:W-:Y:S02]  /*3c2b0*/  IMAD.MOV.U32 R11, RZ, RZ, 0x181f ;  /* 0x0000181fff0b7424 */ /* 0x008fe400078e00ff */
[----:B------:R-:W-:-:S07]  /*3c2c0*/  IMAD.MOV.U32 R15, RZ, RZ, -0x1 ;  /* 0xffffffffff0f7424 */ /* 0x000fce00078e00ff */
[----:B012-4-:R-:W-:Y:S05]  /*3c2d0*/  WARPSYNC.COLLECTIVE R15, `(.L_x_4299) ;  /* 0x000000000f087348 */ /* 0x017fea0003c00000 */
[----:B--2---:R2:W3:Y:S02]  /*3c2e0*/  SHFL.IDX P6, R14, R13, R12, R11 ;  /* 0x0000000c0d0e7389 */ /* 0x0044e400000c000b */
[----:B01234-:R-:W-:Y:S01]  /*3c2f0*/  ENDCOLLECTIVE ;  /* 0x000000000000791b */ /* 0x01ffe20003800000 */
.L_x_4299:
[----:B------:R-:W-:Y:S05]  /*3c300*/  BSYNC B1 ;  /* 0x0000000000017941 */ /* 0x000fea0003800000 */
.L_x_4298:
        /* <DEDUP_REMOVED lines=8> */
.L_x_4300:
[----:B------:R-:W-:Y:S05]  /*3c390*/  BRA `(.L_x_4301) ;  /* 0xffffff2c00187947 */ /* 0x000fea000383ffff */
.L_x_4066:
[----:B------:R-:W-:Y:S02]  /*3c3a0*/  IMAD.MOV.U32 R13, RZ, RZ, R4 ;  /* 0x000000ffff0d7224 */ /* 0x000fe400078e0004 */
[----:B------:R-:W-:Y:S02]  /*3c3b0*/  IMAD.MOV.U32 R12, RZ, RZ, RZ ;  /* 0x000000ffff0c7224 */ /* 0x000fe400078e00ff */
[----:B------:R-:W-:Y:S02]  /*3c3c0*/  IMAD.MOV.U32 R11, RZ, RZ, 0x1c1f ;  /* 0x00001c1fff0b7424 */ /* 0x000fe400078e00ff */
[----:B------:R-:W-:-:S07]  /*3c3d0*/  IMAD.MOV.U32 R15, RZ, RZ, -0x1 ;  /* 0xffffffffff0f7424 */ /* 0x000fce00078e00ff */
[----:B0-----:R-:W-:Y:S05]  /*3c3e0*/  WARPSYNC.COLLECTIVE R15, `(.L_x_4302) ;  /* 0x000000000f087348 */ /* 0x001fea0003c00000 */
[----:B------:R1:W2:Y:S02]  /*3c3f0*/  SHFL.IDX P6, R14, R13, R12, R11 ;  /* 0x0000000c0d0e7389 */ /* 0x0002a400000c000b */
[----:B012---:R-:W-:Y:S01]  /*3c400*/  ENDCOLLECTIVE ;  /* 0x000000000000791b */ /* 0x007fe20003800000 */
.L_x_4302:
[----:B------:R-:W-:Y:S02]  /*3c410*/  IMAD.MOV.U32 R13, RZ, RZ, R3 ;  /* 0x000000ffff0d7224 */ /* 0x000fe400078e0003 */
[----:B------:R-:W-:-:S07]  /*3c420*/  IMAD.MOV.U32 R5, RZ, RZ, R14 ;  /* 0x000000ffff057224 */ /* 0x000fce00078e000e */
[----:B------:R-:W-:Y:S05]  /*3c430*/  WARPSYNC.COLLECTIVE R15, `(.L_x_4303) ;  /* 0x000000000f087348 */ /* 0x000fea0003c00000 */
[----:B------:R0:W1:Y:S02]  /*3c440*/  SHFL.IDX P6, R14, R13, R12, R11 ;  /* 0x0000000c0d0e7389 */ /* 0x00006400000c000b */
[----:B01----:R-:W-:Y:S01]  /*3c450*/  ENDCOLLECTIVE ;  /* 0x000000000000791b */ /* 0x003fe20003800000 */
.L_x_4303:
[----:B------:R-:W-:Y:S01]  /*3c460*/  IMAD.MOV.U32 R6, RZ, RZ, R14 ;  /* 0x000000ffff067224 */ /* 0x000fe200078e000e */
[----:B------:R-:W-:Y:S06]  /*3c470*/  BRA `(.L_x_4304) ;  /* 0xffffff30001c7947 */ /* 0x000fec000383ffff */
.L_x_4069:
[----:B------:R-:W-:Y:S01]  /*3c480*/  BSSY B1, `(.L_x_4305) ;  /* 0x0000008000017945 */ /* 0x000fe20003800000 */
[----:B------:R-:W-:Y:S01]  /*3c490*/  IMAD.MOV.U32 R13, RZ, RZ, R4 ;  /* 0x000000ffff0d7224 */ /* 0x000fe200078e0004 */
[----:B------:R-:W-:Y:S01]  /*3c4a0*/  MOV R12, 0x1 ;  /* 0x00000001000c7802 */ /* 0x000fe20000000f00 */
[----:B----4-:R-:W-:Y:S02]  /*3c4b0*/  IMAD.MOV.U32 R11, RZ, RZ, 0x1c1f ;  /* 0x00001c1fff0b7424 */ /* 0x010fe400078e00ff */
[----:B------:R-:W-:-:S07]  /*3c4c0*/  IMAD.MOV.U32 R15, RZ, RZ, -0x1 ;  /* 0xffffffffff0f7424 */ /* 0x000fce00078e00ff */
[----:B0123--:R-:W-:Y:S05]  /*3c4d0*/  WARPSYNC.COLLECTIVE R15, `(.L_x_4306) ;  /* 0x000000000f087348 */ /* 0x00ffea0003c00000 */
[----:B------:R4:W0:Y:S02]  /*3c4e0*/  SHFL.IDX P6, R14, R13, R12, R11 ;  /* 0x0000000c0d0e7389 */ /* 0x00082400000c000b */
[----:B01234-:R-:W-:Y:S01]  /*3c4f0*/  ENDCOLLECTIVE ;  /* 0x000000000000791b */ /* 0x01ffe20003800000 */
.L_x_4306:
[----:B------:R-:W-:Y:S05]  /*3c500*/  BSYNC B1 ;  /* 0x0000000000017941 */ /* 0x000fea0003800000 */
.L_x_4305:
        /* <DEDUP_REMOVED lines=8> */
.L_x_4307:
[----:B------:R-:W-:Y:S05]  /*3c590*/  BRA `(.L_x_4308) ;  /* 0xffffff3c00347947 */ /* 0x000fea000383ffff */
.L_x_4075:
[----:B------:R-:W-:Y:S02]  /*3c5a0*/  IMAD.MOV.U32 R13, RZ, RZ, R4 ;  /* 0x000000ffff0d7224 */ /* 0x000fe400078e0004 */
[----:B------:R-:W-:Y:S02]  /*3c5b0*/  IMAD.MOV.U32 R12, RZ, RZ, RZ ;  /* 0x000000ffff0c7224 */ /* 0x000fe400078e00ff */
[----:B------:R-:W-:Y:S02]  /*3c5c0*/  IMAD.MOV.U32 R11, RZ, RZ, 0x181f ;  /* 0x0000181fff0b7424 */ /* 0x000fe400078e00ff */
[----:B------:R-:W-:-:S07]  /*3c5d0*/  IMAD.MOV.U32 R15, RZ, RZ, -0x1 ;  /* 0xffffffffff0f7424 */ /* 0x000fce00078e00ff */
[----:B01----:R-:W-:Y:S05]  /*3c5e0*/  WARPSYNC.COLLECTIVE R15, `(.L_x_4309) ;  /* 0x000000000f087348 */ /* 0x003fea0003c00000 */
[----:B------:R2:W3:Y:S02]  /*3c5f0*/  SHFL.IDX P6, R14, R13, R12, R11 ;  /* 0x0000000c0d0e7389 */ /* 0x0004e400000c000b */
[----:B0123--:R-:W-:Y:S01]  /*3c600*/  ENDCOLLECTIVE ;  /* 0x000000000000791b */ /* 0x00ffe20003800000 */
.L_x_4309:
[----:B------:R-:W-:Y:S02]  /*3c610*/  IMAD.MOV.U32 R13, RZ, RZ, R0 ;  /* 0x000000ffff0d7224 */ /* 0x000fe400078e0000 */
[----:B------:R-:W-:-:S07]  /*3c620*/  IMAD.MOV.U32 R3, RZ, RZ, R14 ;  /* 0x000000ffff037224 */ /* 0x000fce00078e000e */
[----:B------:R-:W-:Y:S05]  /*3c630*/  WARPSYNC.COLLECTIVE R15, `(.L_x_4310) ;  /* 0x000000000f087348 */ /* 0x000fea0003c00000 */
[----:B------:R0:W1:Y:S02]  /*3c640*/  SHFL.IDX P6, R14, R13, R12, R11 ;  /* 0x0000000c0d0e7389 */ /* 0x00006400000c000b */
[----:B01----:R-:W-:Y:S01]  /*3c650*/  ENDCOLLECTIVE ;  /* 0x000000000000791b */ /* 0x003fe20003800000 */
.L_x_4310:
[----:B------:R-:W-:Y:S05]  /*3c660*/  BRA `(.L_x_4311) ;  /* 0xffffff5000d07947 */ /* 0x000fea000383ffff */
.L_x_4078:
[----:B------:R-:W-:Y:S01]  /*3c670*/  BSSY B1, `(.L_x_4312) ;  /* 0x0000008000017945 */ /* 0x000fe20003800000 */
[----:B------:R-:W-:Y:S01]  /*3c680*/  IMAD.MOV.U32 R13, RZ, RZ, R4 ;  /* 0x000000ffff0d7224 */ /* 0x000fe200078e0004 */
[----:B---3--:R-:W-:Y:S01]  /*3c690*/  MOV R15, 0xffffffff ;  /* 0xffffffff000f7802 */ /* 0x008fe20000000f00 */
[----:B------:R-:W-:Y:S02]  /*3c6a0*/  IMAD.MOV.U32 R12, RZ, RZ, 0x1 ;  /* 0x00000001ff0c7424 */ /* 0x000fe400078e00ff */
[----:B------:R-:W-:-:S07]  /*3c6b0*/  IMAD.MOV.U32 R11, RZ, RZ, 0x181f ;  /* 0x0000181fff0b7424 */ /* 0x000fce00078e00ff */
[----:B012-4-:R-:W-:Y:S05]  /*3c6c0*/  WARPSYNC.COLLECTIVE R15, `(.L_x_4313) ;  /* 0x000000000f087348 */ /* 0x017fea0003c00000 */
[----:B----4-:R3:W4:Y:S02]  /*3c6d0*/  SHFL.IDX P6, R14, R13, R12, R11 ;  /* 0x0000000c0d0e7389 */ /* 0x01072400000c000b */
[----:B01234-:R-:W-:Y:S01]  /*3c6e0*/  ENDCOLLECTIVE ;  /* 0x000000000000791b */ /* 0x01ffe20003800000 */
.L_x_4313:
[----:B------:R-:W-:Y:S05]  /*3c6f0*/  BSYNC B1 ;  /* 0x0000000000017941 */ /* 0x000fea0003800000 */
.L_x_4312:
        /* <DEDUP_REMOVED lines=8> */
.L_x_4314:
[----:B------:R-:W-:Y:S05]  /*3c780*/  BRA `(.L_x_4315) ;  /* 0xffffff5000f47947 */ /* 0x000fea000383ffff */
.L_x_4081:
[----:B------:R-:W-:Y:S01]  /*3c790*/  BSSY B1, `(.L_x_4316) ;  /* 0x0000008000017945 */ /* 0x000fe20003800000 */
[----:B------:R-:W-:Y:S02]  /*3c7a0*/  IMAD.MOV.U32 R13, RZ, RZ, R4 ;  /* 0x000000ffff0d7224 */ /* 0x000fe400078e0004 */
[----:B------:R-:W-:Y:S02]  /*3c7b0*/  IMAD.MOV.U32 R12, RZ, RZ, 0x2 ;  /* 0x00000002ff0c7424 */ /* 0x000fe400078e00ff */
[----:B0-----:R-:W-:Y:S02]  /*3c7c0*/  IMAD.MOV.U32 R11, RZ, RZ, 0x181f ;  /* 0x0000181fff0b7424 */ /* 0x001fe400078e00ff */
[----:B------:R-:W-:-:S07]  /*3c7d0*/  IMAD.MOV.U32 R15, RZ, RZ, -0x1 ;  /* 0xffffffffff0f7424 */ /* 0x000fce00078e00ff */
[----:B-1234-:R-:W-:Y:S05]  /*3c7e0*/  WARPSYNC.COLLECTIVE R15, `(.L_x_4317) ;  /* 0x000000000f087348 */ /* 0x01efea0003c00000 */
[----:B----4-:R0:W4:Y:S02]  /*3c7f0*/  SHFL.IDX P6, R14, R13, R12, R11 ;  /* 0x0000000c0d0e7389 */ /* 0x01012400000c000b */
[----:B01234-:R-:W-:Y:S01]  /*3c800*/  ENDCOLLECTIVE ;  /* 0x000000000000791b */ /* 0x01ffe20003800000 */
.L_x_4317:
[----:B------:R-:W-:Y:S05]  /*3c810*/  BSYNC B1 ;  /* 0x0000000000017941 */ /* 0x000fea0003800000 */
.L_x_4316:
        /* <DEDUP_REMOVED lines=8> */
.L_x_4318:
[----:B------:R-:W-:Y:S05]  /*3c8a0*/  BRA `(.L_x_4319) ;  /* 0xffffff5400147947 */ /* 0x000fea000383ffff */
.L_x_4084:
[----:B------:R-:W-:Y:S01]  /*3c8b0*/  BSSY B1, `(.L_x_4320) ;  /* 0x0000008000017945 */ /* 0x000fe20003800000 */
[----:B------:R-:W-:Y:S01]  /*3c8c0*/  IMAD.MOV.U32 R13, RZ, RZ, R4 ;  /* 0x000000ffff0d7224 */ /* 0x000fe200078e0004 */
[----:B0-----:R-:W-:Y:S01]  /*3c8d0*/  MOV R11, 0x181f ;  /* 0x0000181f000b7802 */ /* 0x001fe20000000f00 */
[----:B------:R-:W-:Y:S02]  /*3c8e0*/  IMAD.MOV.U32 R12, RZ, RZ, 0x3 ;  /* 0x00000003ff0c7424 */ /* 0x000fe400078e00ff */
[----:B------:R-:W-:-:S07]  /*3c8f0*/  IMAD.MOV.U32 R15, RZ, RZ, -0x1 ;  /* 0xffffffffff0f7424 */ /* 0x000fce00078e00ff */
[----:B-1234-:R-:W-:Y:S05]  /*3c900*/  WARPSYNC.COLLECTIVE R15, `(.L_x_4321) ;  /* 0x000000000f087348 */ /* 0x01efea0003c00000 */
[----:B------:R0:W0:Y:S02]  /*3c910*/  SHFL.IDX P6, R14, R13, R12, R11 ;  /* 0x0000000c0d0e7389 */ /* 0x00002400000c000b */
[----:B01234-:R-:W-:Y:S01]  /*3c920*/  ENDCOLLECTIVE ;  /* 0x000000000000791b */ /* 0x01ffe20003800000 */
.L_x_4321:
[----:B------:R-:W-:Y:S05]  /*3c930*/  BSYNC B1 ;  /* 0x0000000000017941 */ /* 0x000fea0003800000 */
.L_x_4320:
        /* <DEDUP_REMOVED lines=8> */
.L_x_4322:
[----:B------:R-:W-:Y:S05]  /*3c9c0*/  BRA `(.L_x_4323) ;  /* 0xffffff5400347947 */ /* 0x000fea000383ffff */
.L_x_4111:
        /* <DEDUP_REMOVED lines=11> */
.L_x_4325:
[----:B------:R-:W-:Y:S05]  /*3ca80*/  BSYNC B1 ;  /* 0x0000000000017941 */ /* 0x000fea0003800000 */
.L_x_4324:
[----:B------:R-:W-:Y:S05]  /*3ca90*/  BRA `(.L_x_4326) ;  /* 0xffffff7000fc7947 */ /* 0x000fea000383ffff */
.L_x_4113:
[----:B------:R-:W-:Y:S01]  /*3caa0*/  BSSY B1, `(.L_x_4327) ;  /* 0x0000006000017945 */ /* 0x000fe20003800000 */
[----:B------:R-:W-:-:S07]  /*3cab0*/  IMAD.MOV.U32 R15, RZ, RZ, -0x1 ;  /* 0xffffffffff0f7424 */ /* 0x000fce00078e00ff */
[----:B0-----:R-:W-:Y:S05]  /*3cac0*/  WARPSYNC.COLLECTIVE R15, `(.L_x_4328) ;  /* 0x000000000f0c7348 */ /* 0x001fea0003c00000 */
[----:B------:R-:W-:Y:S02]  /*3cad0*/  ELECT P6, UR62, PT ;  /* 0x00000000003e782f */ /* 0x000fe400038c0000 */
[----:B------:R-:W-:Y:S01]  /*3cae0*/  MOV R14, UR62 ;  /* 0x0000003e000e7c02 */ /* 0x000fe20008000f00 */
[----:B0-----:R-:W-:Y:S10]  /*3caf0*/  ENDCOLLECTIVE ;  /* 0x000000000000791b */ /* 0x001ff40003800000 */
.L_x_4328:
[----:B------:R-:W-:Y:S05]  /*3cb00*/  BSYNC B1 ;  /* 0x0000000000017941 */ /* 0x000fea0003800000 */
.L_x_4327:
[----:B------:R-:W-:Y:S05]  /*3cb10*/  BRA `(.L_x_4112) ;  /* 0xffffff7000f47947 */ /* 0x000fea000383ffff */
.L_x_4115:
[----:B0-----:R0:W1:Y:S02]  /*3cb20*/  SYNCS.PHASECHK.TRANS64.TRYWAIT P0, [R23+URZ+0x32420], R12 ;  /* 0x0324200c170075a7 */ /* 0x001064000800017f */
[----:B-1----:R-:W-:Y:S05]  /*3cb30*/  @!P0 NANOSLEEP.SYNCS 0x989680 ;  /* 0x009896800000895d */ /* 0x002fea0003900000 */
[----:B------:R-:W1:Y:S02]  /*3cb40*/  @!P0 SYNCS.PHASECHK.TRANS64 P0, [R23+URZ+0x32420], R12 ;  /* 0x0324200c170085a7 */ /* 0x000e64000800007f */
[----:B-1----:R-:W-:Y:S05]  /*3cb50*/  @!P0 BRA `(.L_x_4115) ;  /* 0xfffffffc00f08947 */ /* 0x002fea000383ffff */
[----:B------:R-:W-:Y:S05]  /*3cb60*/  BRA `(.L_x_4329) ;  /* 0xffffff7400047947 */ /* 0x000fea000383ffff */
.L_x_4119:
[----:B-1----:R1:W2:Y:S02]  /*3cb70*/  SYNCS.PHASECHK.TRANS64.TRYWAIT P0, [R3+URZ+0x324a0], R7 ;  /* 0x0324a007030075a7 */ /* 0x0022a4000800017f */
[----:B--2---:R-:W-:Y:S05]  /*3cb80*/  @!P0 NANOSLEEP.SYNCS 0x989680 ;  /* 0x009896800000895d */ /* 0x004fea0003900000 */
[----:B------:R-:W2:Y:S02]  /*3cb90*/  @!P0 SYNCS.PHASECHK.TRANS64 P0, [R3+URZ+0x324a0], R7 ;  /* 0x0324a007030085a7 */ /* 0x000ea4000800007f */
[----:B--2---:R-:W-:Y:S05]  /*3cba0*/  @!P0 BRA `(.L_x_4119) ;  /* 0xfffffffc00f08947 */ /* 0x004fea000383ffff */
[----:B------:R-:W-:Y:S05]  /*3cbb0*/  BRA `(.L_x_4330) ;  /* 0xffffff74001c7947 */ /* 0x000fea000383ffff */
.L_x_4124:
[----:B0-----:R0:W2:Y:S02]  /*3cbc0*/  SYNCS.PHASECHK.TRANS64.TRYWAIT P0, [R3+URZ+0x324c0], R7 ;  /* 0x0324c007030075a7 */ /* 0x0010a4000800017f */
[----:B--2---:R-:W-:Y:S05]  /*3cbd0*/  @!P0 NANOSLEEP.SYNCS 0x989680 ;  /* 0x009896800000895d */ /* 0x004fea0003900000 */
[----:B------:R-:W2:Y:S02]  /*3cbe0*/  @!P0 SYNCS.PHASECHK.TRANS64 P0, [R3+URZ+0x324c0], R7 ;  /* 0x0324c007030085a7 */ /* 0x000ea4000800007f */
[----:B--2---:R-:W-:Y:S05]  /*3cbf0*/  @!P0 BRA `(.L_x_4124) ;  /* 0xfffffffc00f08947 */ /* 0x004fea000383ffff */
[----:B------:R-:W-:Y:S05]  /*3cc00*/  BRA `(.L_x_4331) ;  /* 0xffffff7400987947 */ /* 0x000fea000383ffff */
.L_x_4134:
[----:B-1----:R1:W2:Y:S02]  /*3cc10*/  SYNCS.PHASECHK.TRANS64.TRYWAIT P1, [R9+URZ+0x324a0], R2 ;  /* 0x0324a002090075a7 */ /* 0x0022a4000802017f */
[----:B--2---:R-:W-:Y:S05]  /*3cc20*/  @!P1 NANOSLEEP.SYNCS 0x989680 ;  /* 0x009896800000995d */ /* 0x004fea0003900000 */
[----:B------:R-:W2:Y:S02]  /*3cc30*/  @!P1 SYNCS.PHASECHK.TRANS64 P1, [R9+URZ+0x324a0], R2 ;  /* 0x0324a002090095a7 */ /* 0x000ea4000802007f */
[----:B--2---:R-:W-:Y:S05]  /*3cc40*/  @!P1 BRA `(.L_x_4134) ;  /* 0xfffffffc00f09947 */ /* 0x004fea000383ffff */
[----:B------:R-:W-:Y:S05]  /*3cc50*/  BRA `(.L_x_4332) ;  /* 0xffffff7c000c7947 */ /* 0x000fea000383ffff */
.L_x_4139:
[----:B0-----:R0:W2:Y:S02]  /*3cc60*/  SYNCS.PHASECHK.TRANS64.TRYWAIT P1, [R9+URZ+0x324c0], R2 ;  /* 0x0324c002090075a7 */ /* 0x0010a4000802017f */
[----:B--2---:R-:W-:Y:S05]  /*3cc70*/  @!P1 NANOSLEEP.SYNCS 0x989680 ;  /* 0x009896800000995d */ /* 0x004fea0003900000 */
[----:B------:R-:W2:Y:S02]  /*3cc80*/  @!P1 SYNCS.PHASECHK.TRANS64 P1, [R9+URZ+0x324c0], R2 ;  /* 0x0324c002090095a7 */ /* 0x000ea4000802007f */
[----:B--2---:R-:W-:Y:S05]  /*3cc90*/  @!P1 BRA `(.L_x_4139) ;  /* 0xfffffffc00f09947 */ /* 0x004fea000383ffff */
[----:B------:R-:W-:Y:S05]  /*3cca0*/  BRA `(.L_x_4333) ;  /* 0xffffff7c00847947 */ /* 0x000fea000383ffff */
.L_x_4165:
        /* <DEDUP_REMOVED lines=11> */
.L_x_4335:
[----:B------:R-:W-:Y:S05]  /*3cd60*/  BSYNC B0 ;  /* 0x0000000000007941 */ /* 0x000fea0003800000 */
.L_x_4334:
[----:B------:R-:W-:Y:S05]  /*3cd70*/  BRA `(.L_x_4336) ;  /* 0xffffff9000987947 */ /* 0x000fea000383ffff */
.L_x_4168:
[----:B-1----:R1:W2:Y:S02]  /*3cd80*/  SYNCS.PHASECHK.TRANS64.TRYWAIT P0, [R17+URZ+0x32440], R0 ;  /* 0x03244000110075a7 */ /* 0x0022a4000800017f */
[----:B--2---:R-:W-:Y:S05]  /*3cd90*/  @!P0 NANOSLEEP.SYNCS 0x989680 ;  /* 0x009896800000895d */ /* 0x004fea0003900000 */
[----:B------:R-:W2:Y:S02]  /*3cda0*/  @!P0 SYNCS.PHASECHK.TRANS64 P0, [R17+URZ+0x32440], R0 ;  /* 0x03244000110085a7 */ /* 0x000ea4000800007f */
[----:B--2---:R-:W-:Y:S05]  /*3cdb0*/  @!P0 BRA `(.L_x_4168) ;  /* 0xfffffffc00f08947 */ /* 0x004fea000383ffff */
[----:B------:R-:W-:Y:S05]  /*3cdc0*/  BRA `(.L_x_4337) ;  /* 0xffffff9000ac7947 */ /* 0x000fea000383ffff */
.L_x_4169:
        /* <DEDUP_REMOVED lines=8> */
.L_x_4339:
[----:B------:R-:W-:Y:S05]  /*3ce50*/  BSYNC B0 ;  /* 0x0000000000007941 */ /* 0x000fea0003800000 */
.L_x_4338:
        /* <DEDUP_REMOVED lines=9> */
.L_x_4340:
[----:B------:R-:W-:Y:S02]  /*3cef0*/  IMAD.MOV.U32 R13, RZ, RZ, R4 ;  /* 0x000000ffff0d7224 */ /* 0x000fe400078e0004 */
[----:B------:R-:W-:Y:S02]  /*3cf00*/  IMAD.MOV.U32 R12, RZ, RZ, 0x1 ;  /* 0x00000001ff0c7424 */ /* 0x000fe400078e00ff */
[----:B------:R-:W-:-:S07]  /*3cf10*/  IMAD.MOV.U32 R3, RZ, RZ, R14 ;  /* 0x000000ffff037224 */ /* 0x000fce00078e000e */
[----:B------:R-:W-:Y:S05]  /*3cf20*/  WARPSYNC.COLLECTIVE R15, `(.L_x_4341) ;  /* 0x000000000f087348 */ /* 0x000fea0003c00000 */
[----:B------:R0:W1:Y:S02]  /*3cf30*/  SHFL.IDX P6, R14, R13, R12, R11 ;  /* 0x0000000c0d0e7389 */ /* 0x00006400000c000b */
[----:B01----:R-:W-:Y:S01]  /*3cf40*/  ENDCOLLECTIVE ;  /* 0x000000000000791b */ /* 0x003fe20003800000 */
.L_x_4341:
        /* <DEDUP_REMOVED lines=15> */
.L_x_4342:
[----:B------:R-:W-:Y:S01]  /*3d040*/  @P0 LEA R6, R5, R23, 0x1 ;  /* 0x0000001705060211 */ /* 0x000fe200078e08ff */
[----:B------:R-:W-:Y:S02]  /*3d050*/  IMAD.MOV.U32 R13, RZ, RZ, R4 ;  /* 0x000000ffff0d7224 */ /* 0x000fe400078e0004 */
[----:B------:R-:W-:Y:S02]  /*3d060*/  IMAD.MOV.U32 R12, RZ, RZ, 0x2 ;  /* 0x00000002ff0c7424 */ /* 0x000fe400078e00ff */
[----:B------:R-:W-:-:S07]  /*3d070*/  IMAD.MOV.U32 R3, RZ, RZ, R14 ;  /* 0x000000ffff037224 */ /* 0x000fce00078e000e */
[----:B------:R-:W-:Y:S05]  /*3d080*/  WARPSYNC.COLLECTIVE R15, `(.L_x_4343) ;  /* 0x000000000f087348 */ /* 0x000fea0003c00000 */
[----:B------:R0:W1:Y:S02]  /*3d090*/  SHFL.IDX P6, R14, R13, R12, R11 ;  /* 0x0000000c0d0e7389 */ /* 0x00006400000c000b */
[----:B01----:R-:W-:Y:S01]  /*3d0a0*/  ENDCOLLECTIVE ;  /* 0x000000000000791b */ /* 0x003fe20003800000 */
.L_x_4343:
        /* <DEDUP_REMOVED lines=15> */
.L_x_4344:
[----:B------:R-:W-:Y:S02]  /*3d1a0*/  @P0 IMAD R6, R5, 0x2, R23 ;  /* 0x0000000205060824 */ /* 0x000fe400078e0217 */
[----:B------:R-:W-:Y:S02]  /*3d1b0*/  IMAD.MOV.U32 R13, RZ, RZ, R4 ;  /* 0x000000ffff0d7224 */ /* 0x000fe400078e0004 */
[----:B------:R-:W-:Y:S02]  /*3d1c0*/  IMAD.MOV.U32 R12, RZ, RZ, 0x3 ;  /* 0x00000003ff0c7424 */ /* 0x000fe400078e00ff */
[----:B------:R-:W-:-:S07]  /*3d1d0*/  IMAD.MOV.U32 R3, RZ, RZ, R14 ;  /* 0x000000ffff037224 */ /* 0x000fce00078e000e */
[----:B------:R-:W-:Y:S05]  /*3d1e0*/  WARPSYNC.COLLECTIVE R15, `(.L_x_4345) ;  /* 0x000000000f087348 */ /* 0x000fea0003c00000 */
[----:B------:R0:W1:Y:S02]  /*3d1f0*/  SHFL.IDX P6, R14, R13, R12, R11 ;  /* 0x0000000c0d0e7389 */ /* 0x00006400000c000b */
[----:B01----:R-:W-:Y:S01]  /*3d200*/  ENDCOLLECTIVE ;  /* 0x000000000000791b */ /* 0x003fe20003800000 */
.L_x_4345:
        /* <DEDUP_REMOVED lines=15> */
.L_x_4346:
[----:B------:R-:W-:Y:S02]  /*3d300*/  @P0 IMAD R6, R5, 0x2, R23 ;  /* 0x0000000205060824 */ /* 0x000fe400078e0217 */
[----:B------:R-:W-:Y:S02]  /*3d310*/  IMAD.MOV.U32 R13, RZ, RZ, R4 ;  /* 0x000000ffff0d7224 */ /* 0x000fe400078e0004 */
[----:B------:R-:W-:Y:S02]  /*3d320*/  IMAD.MOV.U32 R12, RZ, RZ, 0x4 ;  /* 0x00000004ff0c7424 */ /* 0x000fe400078e00ff */
[----:B------:R-:W-:-:S07]  /*3d330*/  IMAD.MOV.U32 R3, RZ, RZ, R14 ;  /* 0x000000ffff037224 */ /* 0x000fce00078e000e */
[----:B------:R-:W-:Y:S05]  /*3d340*/  WARPSYNC.COLLECTIVE R15, `(.L_x_4347) ;  /* 0x000000000f087348 */ /* 0x000fea0003c00000 */
[----:B------:R0:W1:Y:S02]  /*3d350*/  SHFL.IDX P6, R14, R13, R12, R11 ;  /* 0x0000000c0d0e7389 */ /* 0x00006400000c000b */
[----:B01----:R-:W-:Y:S01]  /*3d360*/  ENDCOLLECTIVE ;  /* 0x000000000000791b */ /* 0x003fe20003800000 */
.L_x_4347:
        /* <DEDUP_REMOVED lines=15> */
.L_x_4348:
[----:B------:R-:W-:Y:S02]  /*3d460*/  @P0 IMAD R6, R5, 0x2, R23 ;  /* 0x0000000205060824 */ /* 0x000fe400078e0217 */
[----:B------:R-:W-:Y:S02]  /*3d470*/  IMAD.MOV.U32 R13, RZ, RZ, R4 ;  /* 0x000000ffff0d7224 */ /* 0x000fe400078e0004 */
[----:B------:R-:W-:Y:S02]  /*3d480*/  IMAD.MOV.U32 R12, RZ, RZ, 0x5 ;  /* 0x00000005ff0c7424 */ /* 0x000fe400078e00ff */
[----:B------:R-:W-:-:S07]  /*3d490*/  IMAD.MOV.U32 R3, RZ, RZ, R14 ;  /* 0x000000ffff037224 */ /* 0x000fce00078e000e */
[----:B------:R-:W-:Y:S05]  /*3d4a0*/  WARPSYNC.COLLECTIVE R15, `(.L_x_4349) ;  /* 0x000000000f087348 */ /* 0x000fea0003c00000 */
[----:B------:R0:W1:Y:S02]  /*3d4b0*/  SHFL.IDX P6, R14, R13, R12, R11 ;  /* 0x0000000c0d0e7389 */ /* 0x00006400000c000b */
[----:B01----:R-:W-:Y:S01]  /*3d4c0*/  ENDCOLLECTIVE ;  /* 0x000000000000791b */ /* 0x003fe20003800000 */
.L_x_4349:
        /* <DEDUP_REMOVED lines=10> */
.L_x_4350:
[----:B------:R-:W-:Y:S01]  /*3d570*/  @!PT LDS RZ, [RZ] ;  /* 0x00000000fffff984 */ /* 0x000fe20000000800 */
[----:B------:R-:W-:Y:S01]  /*3d580*/  @!PT LDS RZ, [RZ] ;  /* 0x00000000fffff984 */ /* 0x000fe20000000800 */
[----:B------:R-:W-:Y:S01]  /*3d590*/  @!PT LDS RZ, [RZ] ;  /* 0x00000000fffff984 */ /* 0x000fe20000000800 */
[----:B------:R1:W-:Y:S01]  /*3d5a0*/  @P0 LDGSTS.E.BYPASS.LTC128B.128 [R6+0x1e400], desc[UR44][R2.64], !P2 ;  /* 0x1e40000002060fae */ /* 0x0003e2000d101d6c */
[----:B------:R-:W-:Y:S01]  /*3d5b0*/  IMAD.MOV.U32 R0, RZ, RZ, R14 ;  /* 0x000000ffff007224 */ /* 0x000fe200078e000e */
[----:B------:R-:W-:Y:S06]  /*3d5c0*/  BRA `(.L_x_4351) ;  /* 0xffffff9000147947 */ /* 0x000fec000383ffff */
.L_x_4174:
[----:B------:R-:W-:Y:S01]  /*3d5d0*/  IMAD.MOV.U32 R13, RZ, RZ, R3 ;  /* 0x000000ffff0d7224 */ /* 0x000fe200078e0003 */
[----:B------:R-:W-:Y:S01]  /*3d5e0*/  IADD3 R35, R8, R35, RZ ;  /* 0x0000002308237210 */ /* 0x000fe20007ffe0ff */
[----:B------:R-:W-:Y:S02]  /*3d5f0*/  IMAD.MOV.U32 R12, RZ, RZ, RZ ;  /* 0x000000ffff0c7224 */ /* 0x000fe400078e00ff */
[----:B------:R-:W-:Y:S02]  /*3d600*/  IMAD.MOV.U32 R11, RZ, RZ, 0x181f ;  /* 0x0000181fff0b7424 */ /* 0x000fe400078e00ff */
[----:B------:R-:W-:Y:S02]  /*3d610*/  IMAD.MOV.U32 R15, RZ, RZ, -0x1 ;  /* 0xffffffffff0f7424 */ /* 0x000fe400078e00ff */
[----:B-----5:R-:W-:Y:S02]  /*3d620*/  IMAD R2, R9, R6, RZ ;  /* 0x0000000609027224 */ /* 0x020fe400078e02ff */
[----:B------:R-:W-:-:S07]  /*3d630*/  VIADD R10, R35, 0x10 ;  /* 0x00000010230a7836 */ /* 0x000fce0000000000 */
[----:B------:R-:W-:Y:S05]  /*3d640*/  WARPSYNC.COLLECTIVE R15, `(.L_x_4352) ;  /* 0x000000000f087348 */ /* 0x000fea0003c00000 */
[----:B------:R0:W1:Y:S02]  /*3d650*/  SHFL.IDX P6, R14, R13, R12, R11 ;  /* 0x0000000c0d0e7389 */ /* 0x00006400000c000b */
[----:B01----:R-:W-:Y:S01]  /*3d660*/  ENDCOLLECTIVE ;  /* 0x000000000000791b */ /* 0x003fe20003800000 */
.L_x_4352:
[C---:B------:R-:W-:Y:S01]  /*3d670*/  VIADD R6, R35.reuse, 0x20 ;  /* 0x0000002023067836 */ /* 0x040fe20000000000 */
[C---:B------:R-:W-:Y:S01]  /*3d680*/  ISETP.GE.AND P0, PT, R35.reuse, R2, PT ;  /* 0x000000022300720c */ /* 0x040fe20003f06270 */
[----:B------:R-:W-:Y:S01]  /*3d690*/  VIADD R8, R35, 0x40 ;  /* 0x0000004023087836 */ /* 0x000fe20000000000 */
[----:B------:R0:W-:Y:S04]  /*3d6a0*/  STL [R1+0x458], R10 ;  /* 0x0004580a01007387 */ /* 0x0001e80000100800 */
[----:B------:R0:W-:Y:S04]  /*3d6b0*/  STL [R1+0x45c], R6 ;  /* 0x00045c0601007387 */ /* 0x0001e80000100800 */
[----:B------:R0:W-:Y:S01]  /*3d6c0*/  STL [R1+0x464], R8 ;  /* 0x0004640801007387 */ /* 0x0001e20000100800 */
[----:B------:R-:W-:-:S02]  /*3d6d0*/  IMAD.MOV.U32 R13, RZ, RZ, R0 ;  /* 0x000000ffff0d7224 */ /* 0x000fc400078e0000 */
[----:B------:R-:W-:-:S07]  /*3d6e0*/  IMAD.MOV.U32 R4, RZ, RZ, R14 ;  /* 0x000000ffff047224 */ /* 0x000fce00078e000e */
[----:B0-----:R-:W-:Y:S05]  /*3d6f0*/  WARPSYNC.COLLECTIVE R15, `(.L_x_4353) ;  /* 0x000000000f087348 */ /* 0x001fea0003c00000 */
[----:B------:R1:W2:Y:S02]  /*3d700*/  SHFL.IDX P6, R14, R13, R12, R11 ;  /* 0x0000000c0d0e7389 */ /* 0x0002a400000c000b */
[----:B012---:R-:W-:Y:S01]  /*3d710*/  ENDCOLLECTIVE ;  /* 0x000000000000791b */ /* 0x007fe20003800000 */
.L_x_4353:
[----:B------:R-:W-:Y:S02]  /*3d720*/  IMAD.MOV.U32 R13, RZ, RZ, R3 ;  /* 0x000000ffff0d7224 */ /* 0x000fe400078e0003 */
[----:B------:R-:W-:Y:S02]  /*3d730*/  IMAD.MOV.U32 R12, RZ, RZ, 0x1 ;  /* 0x00000001ff0c7424 */ /* 0x000fe400078e00ff */
[----:B------:R-:W-:-:S07]  /*3d740*/  IMAD.MOV.U32 R5, RZ, RZ, R14 ;  /* 0x000000ffff057224 */ /* 0x000fce00078e000e */
[----:B------:R-:W-:Y:S05]  /*3d750*/  WARPSYNC.COLLECTIVE R15, `(.L_x_4354) ;  /* 0x000000000f087348 */ /* 0x000fea0003c00000 */
[----:B------:R0:W1:Y:S02]  /*3d760*/  SHFL.IDX P6, R14, R13, R12, R11 ;  /* 0x0000000c0d0e7389 */ /* 0x00006400000c000b */
[----:B01----:R-:W-:Y:S01]  /*3d770*/  ENDCOLLECTIVE ;  /* 0x000000000000791b */ /* 0x003fe20003800000 */
.L_x_4354:
        /* <DEDUP_REMOVED lines=15> */
.L_x_4355:
[----:B------:R-:W-:Y:S02]  /*3d870*/  IMAD.MOV.U32 R13, RZ, RZ, R3 ;  /* 0x000000ffff0d7224 */ /* 0x000fe400078e0003 */
[----:B------:R-:W-:Y:S02]  /*3d880*/  IMAD.MOV.U32 R12, RZ, RZ, 0x2 ;  /* 0x00000002ff0c7424 */ /* 0x000fe400078e00ff */
[----:B------:R-:W-:-:S07]  /*3d890*/  IMAD.MOV.U32 R5, RZ, RZ, R14 ;  /* 0x000000ffff057224 */ /* 0x000fce00078e000e */
[----:B------:R-:W-:Y:S05]  /*3d8a0*/  WARPSYNC.COLLECTIVE R15, `(.L_x_4356) ;  /* 0x000000000f087348 */ /* 0x000fea0003c00000 */
[----:B------:R0:W1:Y:S02]  /*3d8b0*/  SHFL.IDX P6, R14, R13, R12, R11 ;  /* 0x0000000c0d0e7389 */ /* 0x00006400000c000b */
[----:B01----:R-:W-:Y:S01]  /*3d8c0*/  ENDCOLLECTIVE ;  /* 0x000000000000791b */ /* 0x003fe20003800000 */
.L_x_4356:
        /* <DEDUP_REMOVED lines=11> */
[----:B------:R-:W-:-:S05]  /*3d980*/  VIADD R6, R35, 0x30 ;  /* 0x0000003023067836 */ /* 0x000fca0000000000 */
[----:B------:R1:W-:Y:S01]  /*3d990*/  STL [R1+0x460], R6 ;  /* 0x0004600601007387 */ /* 0x0003e20000100800 */
[----:B0-----:R-:W-:-:S07]  /*3d9a0*/  IMAD.MOV.U32 R4, RZ, RZ, R14 ;  /* 0x000000ffff047224 */ /* 0x001fce00078e000e */
[----:B-1----:R-:W-:Y:S05]  /*3d9b0*/  WARPSYNC.COLLECTIVE R15, `(.L_x_4357) ;  /* 0x000000000f087348 */ /* 0x002fea0003c00000 */
[----:B------:R0:W2:Y:S02]  /*3d9c0*/  SHFL.IDX P6, R14, R13, R12, R11 ;  /* 0x0000000c0d0e7389 */ /* 0x0000a400000c000b */
[----:B012---:R-:W-:Y:S01]  /*3d9d0*/  ENDCOLLECTIVE ;  /* 0x000000000000791b */ /* 0x007fe20003800000 */
.L_x_4357:
[----:B------:R-:W-:Y:S01]  /*3d9e0*/  IMAD.MOV.U32 R13, RZ, RZ, R3 ;  /* 0x000000ffff0d7224 */ /* 0x000fe200078e0003 */
[----:B------:R-:W-:Y:S01]  /*3d9f0*/  MOV R12, 0x3 ;  /* 0x00000003000c7802 */ /* 0x000fe20000000f00 */
[----:B------:R-:W-:-:S07]  /*3da00*/  IMAD.MOV.U32 R5, RZ, RZ, R14 ;  /* 0x000000ffff057224 */ /* 0x000fce00078e000e */
[----:B------:R-:W-:Y:S05]  /*3da10*/  WARPSYNC.COLLECTIVE R15, `(.L_x_4358) ;  /* 0x000000000f087348 */ /* 0x000fea0003c00000 */
[----:B------:R0:W1:Y:S02]  /*3da20*/  SHFL.IDX P6, R14, R13, R12, R11 ;  /* 0x0000000c0d0e7389 */ /* 0x00006400000c000b */
[----:B01----:R-:W-:Y:S01]  /*3da30*/  ENDCOLLECTIVE ;  /* 0x000000000000791b */ /* 0x003fe20003800000 */
.L_x_4358:
        /* <DEDUP_REMOVED lines=15> */
.L_x_4359:
[----:B------:R-:W-:Y:S02]  /*3db30*/  IMAD.MOV.U32 R13, RZ, RZ, R3 ;  /* 0x000000ffff0d7224 */ /* 0x000fe400078e0003 */
[----:B------:R-:W-:Y:S02]  /*3db40*/  IMAD.MOV.U32 R12, RZ, RZ, 0x4 ;  /* 0x00000004ff0c7424 */ /* 0x000fe400078e00ff */
[----:B------:R-:W-:-:S07]  /*3db50*/  IMAD.MOV.U32 R5, RZ, RZ, R14 ;  /* 0x000000ffff057224 */ /* 0x000fce00078e000e */
[----:B------:R-:W-:Y:S05]  /*3db60*/  WARPSYNC.COLLECTIVE R15, `(.L_x_4360) ;  /* 0x000000000f087348 */ /* 0x000fea0003c00000 */
[----:B------:R0:W1:Y:S02]  /*3db70*/  SHFL.IDX P6, R14, R13, R12, R11 ;  /* 0x0000000c0d0e7389 */ /* 0x00006400000c000b */
[----:B01----:R-:W-:Y:S01]  /*3db80*/  ENDCOLLECTIVE ;  /* 0x000000000000791b */ /* 0x003fe20003800000 */
.L_x_4360:
        /* <DEDUP_REMOVED lines=10> */
.L_x_4361:
        /* <DEDUP_REMOVED lines=13> */
.L_x_4362:
        /* <DEDUP_REMOVED lines=10> */
.L_x_4363:
        /* <DEDUP_REMOVED lines=13> */
.L_x_4364:
        /* <DEDUP_REMOVED lines=15> */
.L_x_4365:
[----:B------:R-:W-:Y:S02]  /*3df60*/  IMAD.MOV.U32 R13, RZ, RZ, R3 ;  /* 0x000000ffff0d7224 */ /* 0x000fe400078e0003 */
[----:B------:R-:W-:Y:S02]  /*3df70*/  IMAD.MOV.U32 R12, RZ, RZ, 0x7 ;  /* 0x00000007ff0c7424 */ /* 0x000fe400078e00ff */
[----:B------:R-:W-:-:S07]  /*3df80*/  IMAD.MOV.U32 R4, RZ, RZ, R14 ;  /* 0x000000ffff047224 */ /* 0x000fce00078e000e */
[----:B------:R-:W-:Y:S05]  /*3df90*/  WARPSYNC.COLLECTIVE R15, `(.L_x_4366) ;  /* 0x000000000f087348 */ /* 0x000fea0003c00000 */
[----:B------:R0:W1:Y:S02]  /*3dfa0*/  SHFL.IDX P6, R14, R13, R12, R11 ;  /* 0x0000000c0d0e7389 */ /* 0x00006400000c000b */
[----:B01----:R-:W-:Y:S01]  /*3dfb0*/  ENDCOLLECTIVE ;  /* 0x000000000000791b */ /* 0x003fe20003800000 */
.L_x_4366:
        /* <DEDUP_REMOVED lines=10> */
.L_x_4367:
[----:B------:R-:W-:Y:S01]  /*3e060*/  @!PT LDS RZ, [RZ] ;  /* 0x00000000fffff984 */ /* 0x000fe20000000800 */
[----:B------:R-:W-:Y:S01]  /*3e070*/  @!PT LDS RZ, [RZ] ;  /* 0x00000000fffff984 */ /* 0x000fe20000000800 */
[----:B------:R-:W-:Y:S01]  /*3e080*/  @!PT LDS RZ, [RZ] ;  /* 0x00000000fffff984 */ /* 0x000fe20000000800 */
[----:B------:R0:W-:Y:S01]  /*3e090*/  @!P0 LDGSTS.E.BYPASS.LTC128B.128 [R26+0x1b400], desc[UR44][R4.64], !P1 ;  /* 0x1b400000041a8fae */ /* 0x0001e2000c901d6c */
[----:B------:R-:W-:Y:S01]  /*3e0a0*/  IMAD.MOV.U32 R0, RZ, RZ, R14 ;  /* 0x000000ffff007224 */ /* 0x000fe200078e000e */
[----:B------:R-:W-:Y:S06]  /*3e0b0*/  BRA `(.L_x_4368) ;  /* 0xffffff90005c7947 */ /* 0x000fec000383ffff */
.L_x_4178:
[----:B------:R-:W2:Y:S04]  /*3e0c0*/  LDL.LU R14, [R1+0x440] ;  /* 0x00044000010e7983 */ /* 0x000ea80000300800 */
[----:B------:R-:W3:Y:S04]  /*3e0d0*/  LDL.LU R13, [R1+0x458] ;  /* 0x00045800010d7983 */ /* 0x000ee80000300800 */
[----:B------:R-:W4:Y:S04]  /*3e0e0*/  LDL.LU R12, [R1+0x45c] ;  /* 0x00045c00010c7983 */ /* 0x000f280000300800 */
[----:B------:R-:W5:Y:S04]  /*3e0f0*/  LDL.LU R11, [R1+0x460] ;  /* 0x00046000010b7983 */ /* 0x000f680000300800 */
[----:B------:R-:W5:Y:S04]  /*3e100*/  LDL.LU R10, [R1+0x464] ;  /* 0x00046400010a7983 */ /* 0x000f680000300800 */
[----:B------:R-:W5:Y:S04]  /*3e110*/  LDL.LU R9, [R1+0x46c] ;  /* 0x00046c0001097983 */ /* 0x000f680000300800 */
[----:B------:R-:W5:Y:S01]  /*3e120*/  LDL.LU R8, [R1+0x470] ;  /* 0x0004700001087983 */ /* 0x000f620000300800 */
[----:B------:R-:W-:Y:S01]  /*3e130*/  LOP3.LUT R22, R22, 0xfffffbff, RZ, 0xc0, !PT ;  /* 0xfffffbff16167812 */ /* 0x000fe200078ec0ff */
[----:B------:R-:W-:Y:S01]  /*3e140*/  BSSY B0, `(.L_x_4369) ;  /* 0x0000019000007945 */ /* 0x000fe20003800000 */
[----:B------:R-:W-:-:S02]  /*3e150*/  IMAD.MOV.U32 R15, RZ, RZ, -0x1 ;  /* 0xffffffffff0f7424 */ /* 0x000fc400078e00ff */
[----:B--2---:R-:W-:-:S05]  /*3e160*/  IMAD R5, R14, R6, RZ ;  /* 0x000000060e057224 */ /* 0x004fca00078e02ff */
[-C--:B------:R-:W-:Y:S02]  /*3e170*/  ISETP.GE.AND P0, PT, R35, R5.reuse, PT ;  /* 0x000000052300720c */ /* 0x080fe40003f06270 */
[-C--:B---3--:R-:W-:Y:S01]  /*3e180*/  ISETP.GE.AND P6, PT, R13, R5.reuse, PT ;  /* 0x000000050d00720c */ /* 0x088fe20003fc6270 */
[----:B------:R-:W-:Y:S01]  /*3e190*/  IMAD.MOV.U32 R13, RZ, RZ, R0 ;  /* 0x000000ffff0d7224 */ /* 0x000fe200078e0000 */
[----:B----4-:R-:W-:Y:S01]  /*3e1a0*/  ISETP.GE.AND P5, PT, R12, R5, PT ;  /* 0x000000050c00720c */ /* 0x010fe20003fa6270 */
[----:B------:R-:W-:-:S08]  /*3e1b0*/  IMAD.MOV.U32 R12, RZ, RZ, RZ ;  /* 0x000000ffff0c7224 */ /* 0x000fd000078e00ff */
[----:B------:R-:W-:Y:S02]  /*3e1c0*/  @P0 LOP3.LUT R22, R22, 0x400, RZ, 0xfc, !PT ;  /* 0x0000040016160812 */ /* 0x000fe400078efcff */
[-C--:B-----5:R-:W-:Y:S02]  /*3e1d0*/  ISETP.GE.AND P0, PT, R11, R5.reuse, PT ;  /* 0x000000050b00720c */ /* 0x0a0fe40003f06270 */
[----:B------:R-:W-:Y:S02]  /*3e1e0*/  LOP3.LUT R22, R22, 0xfffffdff, RZ, 0xc0, !PT ;  /* 0xfffffdff16167812 */ /* 0x000fe400078ec0ff */
[----:B------:R-:W-:Y:S02]  /*3e1f0*/  MOV R11, 0x181f ;  /* 0x0000181f000b7802 */ /* 0x000fe40000000f00 */
[----:B------:R-:W-:Y:S02]  /*3e200*/  @P6 LOP3.LUT R22, R22, 0x200, RZ, 0xfc, !PT ;  /* 0x0000020016166812 */ /* 0x000fe400078efcff */
[----:B------:R-:W-:-:S02]  /*3e210*/  ISETP.GE.AND P6, PT, R10, R5, PT ;  /* 0x000000050a00720c */ /* 0x000fc40003fc6270 */
[----:B------:R-:W-:-:S04]  /*3e220*/  LOP3.LUT R22, R22, 0xfffffeff, RZ, 0xc0, !PT ;  /* 0xfffffeff16167812 */ /* 0x000fc800078ec0ff */
[----:B------:R-:W-:Y:S02]  /*3e230*/  @P5 LOP3.LUT R22, R22, 0x100, RZ, 0xfc, !PT ;  /* 0x0000010016165812 */ /* 0x000fe400078efcff */
[----:B------:R-:W-:Y:S02]  /*3e240*/  ISETP.GE.AND P5, PT, R9, R5, PT ;  /* 0x000000050900720c */ /* 0x000fe40003fa6270 */
[----:B------:R-:W-:-:S04]  /*3e250*/  LOP3.LUT R22, R22, 0xffffff7f, RZ, 0xc0, !PT ;  /* 0xffffff7f16167812 */ /* 0x000fc800078ec0ff */
[----:B------:R-:W-:Y:S02]  /*3e260*/  @P0 LOP3.LUT R22, R22, 0x80, RZ, 0xfc, !PT ;  /* 0x0000008016160812 */ /* 0x000fe400078efcff */
[----:B------:R-:W-:Y:S02]  /*3e270*/  ISETP.GE.AND P0, PT, R8, R5, PT ;  /* 0x000000050800720c */ /* 0x000fe40003f06270 */
[----:B------:R-:W-:-:S04]  /*3e280*/  LOP3.LUT R22, R22, 0xffffffbf, RZ, 0xc0, !PT ;  /* 0xffffffbf16167812 */ /* 0x000fc800078ec0ff */
[----:B------:R-:W-:-:S07]  /*3e290*/  @P6 LOP3.LUT R22, R22, 0x40, RZ, 0xfc, !PT ;  /* 0x0000004016166812 */ /* 0x000fce00078efcff */
[----:B------:R-:W-:Y:S05]  /*3e2a0*/  WARPSYNC.COLLECTIVE R15, `(.L_x_4370) ;  /* 0x000000000f087348 */ /* 0x000fea0003c00000 */
[----:B------:R0:W1:Y:S02]  /*3e2b0*/  SHFL.IDX P6, R14, R13, R12, R11 ;  /* 0x0000000c0d0e7389 */ /* 0x00006400000c000b */
[----:B01----:R-:W-:Y:S01]  /*3e2c0*/  ENDCOLLECTIVE ;  /* 0x000000000000791b */ /* 0x003fe20003800000 */
.L_x_4370:
[----:B------:R-:W-:Y:S05]  /*3e2d0*/  BSYNC B0 ;  /* 0x0000000000007941 */ /* 0x000fea0003800000 */
.L_x_4369:
        /* <DEDUP_REMOVED lines=11> */
.L_x_4371:
[----:B------:R-:W-:-:S04]  /*3e390*/  LOP3.LUT R22, R22, 0xffefffff, RZ, 0xc0, !PT ;  /* 0xffefffff16167812 */ /* 0x000fc800078ec0ff */
[----:B------:R-:W-:-:S04]  /*3e3a0*/  @P0 LOP3.LUT R22, R22, 0x100000, RZ, 0xfc, !PT ;  /* 0x0010000016160812 */ /* 0x000fc800078efcff */
[----:B------:R-:W-:Y:S01]  /*3e3b0*/  LOP3.LUT P0, RZ, R22, 0x400, RZ, 0xc0, !PT ;  /* 0x0000040016ff7812 */ /* 0x000fe2000780c0ff */
[----:B------:R-:W-:Y:S02]  /*3e3c0*/  IMAD.MOV.U32 R13, RZ, RZ, R0 ;  /* 0x000000ffff0d7224 */ /* 0x000fe400078e0000 */
[----:B------:R-:W-:Y:S02]  /*3e3d0*/  IMAD.MOV.U32 R12, RZ, RZ, 0x1 ;  /* 0x00000001ff0c7424 */ /* 0x000fe400078e00ff */
[----:B------:R-:W-:-:S08]  /*3e3e0*/  IMAD.MOV.U32 R3, RZ, RZ, R14 ;  /* 0x000000ffff037224 */ /* 0x000fd000078e000e */
[----:B------:R-:W-:-:S05]  /*3e3f0*/  @!P0 LEA R3, P6, R7, R3, 0x1 ;  /* 0x0000000307038211 */ /* 0x000fca00078c08ff */
[----:B------:R-:W-:-:S05]  /*3e400*/  @!P0 IMAD.X R2, RZ, RZ, R2, P6 ;  /* 0x000000ffff028224 */ /* 0x000fca00030e0602 */
[----:B------:R-:W-:-:S07]  /*3e410*/  @!P0 LOP3.LUT R3, R3, R2, RZ, 0x3c, !PT ;  /* 0x0000000203038212 */ /* 0x000fce00078e3cff */
[----:B------:R-:W-:Y:S05]  /*3e420*/  WARPSYNC.COLLECTIVE R15, `(.L_x_4372) ;  /* 0x000000000f087348 */ /* 0x000fea0003c00000 */
[----:B------:R0:W1:Y:S02]  /*3e430*/  SHFL.IDX P6, R14, R13, R12, R11 ;  /* 0x0000000c0d0e7389 */ /* 0x00006400000c000b */
[----:B01----:R-:W-:Y:S01]  /*3e440*/  ENDCOLLECTIVE ;  /* 0x000000000000791b */ /* 0x003fe20003800000 */
.L_x_4372:
        /* <DEDUP_REMOVED lines=15> */
.L_x_4373:
        /* <DEDUP_REMOVED lines=12> */
.L_x_4374:
[----:B------:R-:W-:Y:S01]  /*3e600*/  @!PT LDS RZ, [RZ] ;  /* 0x00000000fffff984 */ /* 0x000fe20000000800 */
[----:B------:R-:W-:Y:S01]  /*3e610*/  @!PT LDS RZ, [RZ] ;  /* 0x00000000fffff984 */ /* 0x000fe20000000800 */
[----:B------:R-:W-:Y:S01]  /*3e620*/  @!PT LDS RZ, [RZ] ;  /* 0x00000000fffff984 */ /* 0x000fe20000000800 */
[----:B------:R0:W-:Y:S04]  /*3e630*/  @!P5 LDGSTS.E.BYPASS.LTC128B.128 [R26+0x26c00], desc[UR44][R2.64+0x80], !P3 ;  /* 0x26c00080021adfae */ /* 0x0001e8000d901d6c */
[----:B------:R0:W-:Y:S04]  /*3e640*/  @!P5 LDGSTS.E.BYPASS.LTC128B.128 [R26+0x2ac00], desc[UR44][R2.64+0x100], !P2 ;  /* 0x2ac00100021adfae */ /* 0x0001e8000d101d6c */
[----:B------:R0:W-:Y:S01]  /*3e650*/  @!P5 LDGSTS.E.BYPASS.LTC128B.128 [R26+0x2ec00], desc[UR44][R2.64+0x180], !P1 ;  /* 0x2ec00180021adfae */ /* 0x0001e2000c901d6c */
[----:B------:R-:W-:Y:S01]  /*3e660*/  LOP3.LUT P5, RZ, R22, 0x80, RZ, 0xc0, !PT ;  /* 0x0000008016ff7812 */ /* 0x000fe200078ac0ff */
[----:B------:R-:W-:Y:S01]  /*3e670*/  IMAD.MOV.U32 R13, RZ, RZ, R4 ;  /* 0x000000ffff0d7224 */ /* 0x000fe200078e0004 */
[----:B------:R-:W-:-:S11]  /*3e680*/  MOV R6, R14 ;  /* 0x0000000e00067202 */ /* 0x000fd60000000f00 */
[----:B0-----:R-:W-:Y:S05]  /*3e690*/  WARPSYNC.COLLECTIVE R15, `(.L_x_4375) ;  /* 0x000000000f087348 */ /* 0x001fea0003c00000 */
[----:B------:R1:W2:Y:S02]  /*3e6a0*/  SHFL.IDX P6, R14, R13, R12, R11 ;  /* 0x0000000c0d0e7389 */ /* 0x0002a400000c000b */
[----:B012---:R-:W-:Y:S01]  /*3e6b0*/  ENDCOLLECTIVE ;  /* 0x000000000000791b */ /* 0x007fe20003800000 */
.L_x_4375:
        /* <DEDUP_REMOVED lines=12> */
.L_x_4376:
        /* <DEDUP_REMOVED lines=12> */
.L_x_4377:
        /* <DEDUP_REMOVED lines=12> */
.L_x_4378:
        /* <DEDUP_REMOVED lines=12> */
.L_x_4379:
        /* <DEDUP_REMOVED lines=12> */
.L_x_4380:
        /* <DEDUP_REMOVED lines=12> */
.L_x_4381:
        /* <DEDUP_REMOVED lines=12> */
.L_x_4382:
        /* <DEDUP_REMOVED lines=11> */
.L_x_4383:
[----:B------:R-:W-:Y:S02]  /*3ecb0*/  IMAD.MOV.U32 R13, RZ, RZ, R0 ;  /* 0x000000ffff0d7224 */ /* 0x000fe400078e0000 */
[----:B------:R-:W-:Y:S02]  /*3ecc0*/  IMAD.MOV.U32 R12, RZ, RZ, 0x7 ;  /* 0x00000007ff0c7424 */ /* 0x000fe400078e00ff */
[----:B------:R-:W-:-:S07]  /*3ecd0*/  IMAD.MOV.U32 R2, RZ, RZ, R14 ;  /* 0x000000ffff027224 */ /* 0x000fce00078e000e */
[----:B------:R-:W-:Y:S05]  /*3ece0*/  WARPSYNC.COLLECTIVE R15, `(.L_x_4384) ;  /* 0x000000000f087348 */ /* 0x000fea0003c00000 */
[----:B------:R0:W1:Y:S02]  /*3ecf0*/  SHFL.IDX P6, R14, R13, R12, R11 ;  /* 0x0000000c0d0e7389 */ /* 0x00006400000c000b */
[----:B01----:R-:W-:Y:S01]  /*3ed00*/  ENDCOLLECTIVE ;  /* 0x000000000000791b */ /* 0x003fe20003800000 */
.L_x_4384:
        /* <DEDUP_REMOVED lines=14> */
.L_x_4385:
[----:B------:R-:W-:Y:S01]  /*3edf0*/  IMAD.MOV.U32 R2, RZ, RZ, R14 ;  /* 0x000000ffff027224 */ /* 0x000fe200078e000e */
[----:B------:R-:W-:Y:S06]  /*3ee00*/  BRA `(.L_x_4386) ;  /* 0xffffff8c00c07947 */ /* 0x000fec000383ffff */
.L_x_4183:
[----:B0-----:R0:W1:Y:S02]  /*3ee10*/  SYNCS.PHASECHK.TRANS64.TRYWAIT P0, [R23+URZ+0x32420], R0 ;  /* 0x03242000170075a7 */ /* 0x001064000800017f */
[----:B-1----:R-:W-:Y:S05]  /*3ee20*/  @!P0 NANOSLEEP.SYNCS 0x989680 ;  /* 0x009896800000895d */ /* 0x002fea0003900000 */
[----:B------:R-:W1:Y:S02]  /*3ee30*/  @!P0 SYNCS.PHASECHK.TRANS64 P0, [R23+URZ+0x32420], R0 ;  /* 0x03242000170085a7 */ /* 0x000e64000800007f */
[----:B-1----:R-:W-:Y:S05]  /*3ee40*/  @!P0 BRA `(.L_x_4183) ;  /* 0xfffffffc00f08947 */ /* 0x002fea000383ffff */
[----:B------:R-:W-:Y:S05]  /*3ee50*/  BRA `(.L_x_4387) ;  /* 0xffffff9000347947 */ /* 0x000fea000383ffff */
.L_x_4186:
[----:B0-----:R0:W1:Y:S02]  /*3ee60*/  SYNCS.PHASECHK.TRANS64.TRYWAIT P0, [R17+URZ+0x32460], R0 ;  /* 0x03246000110075a7 */ /* 0x001064000800017f */
[----:B-1----:R-:W-:Y:S05]  /*3ee70*/  @!P0 NANOSLEEP.SYNCS 0x989680 ;  /* 0x009896800000895d */ /* 0x002fea0003900000 */
[----:B------:R-:W1:Y:S02]  /*3ee80*/  @!P0 SYNCS.PHASECHK.TRANS64 P0, [R17+URZ+0x32460], R0 ;  /* 0x03246000110085a7 */ /* 0x000e64000800007f */
[----:B-1----:R-:W-:Y:S05]  /*3ee90*/  @!P0 BRA `(.L_x_4186) ;  /* 0xfffffffc00f08947 */ /* 0x002fea000383ffff */
[----:B------:R-:W-:Y:S05]  /*3eea0*/  BRA `(.L_x_4388) ;  /* 0xffffff9000447947 */ /* 0x000fea000383ffff */
.L_x_4187:
        /* <DEDUP_REMOVED lines=8> */
.L_x_4390:
[----:B------:R-:W-:Y:S05]  /*3ef30*/  BSYNC B0 ;  /* 0x0000000000007941 */ /* 0x000fea0003800000 */
.L_x_4389:
        /* <DEDUP_REMOVED lines=13> */
.L_x_4391:
        /* <DEDUP_REMOVED lines=9> */
.L_x_4392:
        /* <DEDUP_REMOVED lines=17> */
.L_x_4393:
[----:B------:R-:W-:Y:S01]  /*3f1b0*/  MOV R13, R6 ;  /* 0x00000006000d7202 */ /* 0x000fe20000000f00 */
[----:B------:R-:W-:Y:S01]  /*3f1c0*/  IMAD.MOV.U32 R12, RZ, RZ, 0x2 ;  /* 0x00000002ff0c7424 */ /* 0x000fe200078e00ff */
[----:B------:R-:W-:-:S13]  /*3f1d0*/  IADD3 R2, P3, R14, R0, RZ ;  /* 0x000000000e027210 */ /* 0x000fda0007f7e0ff */
[----:B------:R-:W-:Y:S05]  /*3f1e0*/  WARPSYNC.COLLECTIVE R15, `(.L_x_4394) ;  /* 0x000000000f087348 */ /* 0x000fea0003c00000 */
[----:B------:R0:W1:Y:S02]  /*3f1f0*/  SHFL.IDX P6, R14, R13, R12, R11 ;  /* 0x0000000c0d0e7389 */ /* 0x00006400000c000b */
[----:B01----:R-:W-:Y:S01]  /*3f200*/  ENDCOLLECTIVE ;  /* 0x000000000000791b */ /* 0x003fe20003800000 */
.L_x_4394:
        /* <DEDUP_REMOVED lines=17> */
.L_x_4395:
[----:B------:R-:W-:Y:S02]  /*3f320*/  IMAD.MOV.U32 R13, RZ, RZ, R6 ;  /* 0x000000ffff0d7224 */ /* 0x000fe400078e0006 */
[----:B------:R-:W-:Y:S01]  /*3f330*/  IMAD.MOV.U32 R12, RZ, RZ, 0x3 ;  /* 0x00000003ff0c7424 */ /* 0x000fe200078e00ff */
[----:B------:R-:W-:-:S13]  /*3f340*/  IADD3 R2, P3, R14, R0, RZ ;  /* 0x000000000e027210 */ /* 0x000fda0007f7e0ff */
[----:B------:R-:W-:Y:S05]  /*3f350*/  WARPSYNC.COLLECTIVE R15, `(.L_x_4396) ;  /* 0x000000000f087348 */ /* 0x000fea0003c00000 */
[----:B------:R0:W1:Y:S02]  /*3f360*/  SHFL.IDX P6, R14, R13, R12, R11 ;  /* 0x0000000c0d0e7389 */ /* 0x00006400000c000b */
[----:B01----:R-:W-:Y:S01]  /*3f370*/  ENDCOLLECTIVE ;  /* 0x000000000000791b */ /* 0x003fe20003800000 */
.L_x_4396:
        /* <DEDUP_REMOVED lines=17> */
.L_x_4397:
[----:B------:R-:W-:Y:S02]  /*3f490*/  IMAD.MOV.U32 R13, RZ, RZ, R6 ;  /* 0x000000ffff0d7224 */ /* 0x000fe400078e0006 */
[----:B------:R-:W-:Y:S01]  /*3f4a0*/  IMAD.MOV.U32 R12, RZ, RZ, 0x4 ;  /* 0x00000004ff0c7424 */ /* 0x000fe200078e00ff */
[----:B------:R-:W-:-:S13]  /*3f4b0*/  IADD3 R2, P3, R14, R0, RZ ;  /* 0x000000000e027210 */ /* 0x000fda0007f7e0ff */
[----:B------:R-:W-:Y:S05]  /*3f4c0*/  WARPSYNC.COLLECTIVE R15, `(.L_x_4398) ;  /* 0x000000000f087348 */ /* 0x000fea0003c00000 */
[----:B------:R0:W1:Y:S02]  /*3f4d0*/  SHFL.IDX P6, R14, R13, R12, R11 ;  /* 0x0000000c0d0e7389 */ /* 0x00006400000c000b */
[----:B01----:R-:W-:Y:S01]  /*3f4e0*/  ENDCOLLECTIVE ;  /* 0x000000000000791b */ /* 0x003fe20003800000 */
.L_x_4398:
        /* <DEDUP_REMOVED lines=17> */
.L_x_4399:
[----:B------:R-:W-:Y:S02]  /*3f600*/  IMAD.MOV.U32 R13, RZ, RZ, R6 ;  /* 0x000000ffff0d7224 */ /* 0x000fe400078e0006 */
[----:B------:R-:W-:Y:S01]  /*3f610*/  IMAD.MOV.U32 R12, RZ, RZ, 0x5 ;  /* 0x00000005ff0c7424 */ /* 0x000fe200078e00ff */
[----:B------:R-:W-:-:S13]  /*3f620*/  IADD3 R2, P3, R14, R0, RZ ;  /* 0x000000000e027210 */ /* 0x000fda0007f7e0ff */
[----:B------:R-:W-:Y:S05]  /*3f630*/  WARPSYNC.COLLECTIVE R15, `(.L_x_4400) ;  /* 0x000000000f087348 */ /* 0x000fea0003c00000 */
[----:B------:R0:W1:Y:S02]  /*3f640*/  SHFL.IDX P6, R14, R13, R12, R11 ;  /* 0x0000000c0d0e7389 */ /* 0x00006400000c000b */
[----:B01----:R-:W-:Y:S01]  /*3f650*/  ENDCOLLECTIVE ;  /* 0x000000000000791b */ /* 0x003fe20003800000 */
.L_x_4400:
        /* <DEDUP_REMOVED lines=12> */
.L_x_4401:
        /* <DEDUP_REMOVED lines=9> */
.L_x_4194:
[----:B0-----:R0:W1:Y:S02]  /*3f7b0*/  SYNCS.PHASECHK.TRANS64.TRYWAIT P0, [R6+URZ+0x32440], R21 ;  /* 0x03244015060075a7 */ /* 0x001064000800017f */
[----:B-1----:R-:W-:Y:S05]  /*3f7c0*/  @!P0 NANOSLEEP.SYNCS 0x989680 ;  /* 0x009896800000895d */ /* 0x002fea0003900000 */
[----:B------:R-:W1:Y:S02]  /*3f7d0*/  @!P0 SYNCS.PHASECHK.TRANS64 P0, [R6+URZ+0x32440], R21 ;  /* 0x03244015060085a7 */ /* 0x000e64000800007f */
[----:B-1----:R-:W-:Y:S05]  /*3f7e0*/  @!P0 BRA `(.L_x_4194) ;  /* 0xfffffffc00f08947 */ /* 0x002fea000383ffff */
[----:B------:R-:W-:Y:S05]  /*3f7f0*/  BRA `(.L_x_4403) ;  /* 0xffffff9000d47947 */ /* 0x000fea000383ffff */
.L_x_4195:
        /* <DEDUP_REMOVED lines=8> */
.L_x_4405:
[----:B------:R-:W-:Y:S05]  /*3f880*/  BSYNC B1 ;  /* 0x0000000000017941 */ /* 0x000fea0003800000 */
.L_x_4404:
        /* <DEDUP_REMOVED lines=9> */
.L_x_4406:
[----:B------:R-:W-:Y:S02]  /*3f920*/  IMAD.MOV.U32 R13, RZ, RZ, R9 ;  /* 0x000000ffff0d7224 */ /* 0x000fe400078e0009 */
[----:B------:R-:W-:Y:S02]  /*3f930*/  IMAD.MOV.U32 R12, RZ, RZ, 0x1 ;  /* 0x00000001ff0c7424 */ /* 0x000fe400078e00ff */
[----:B------:R-:W-:-:S07]  /*3f940*/  IMAD.MOV.U32 R2, RZ, RZ, R14 ;  /* 0x000000ffff027224 */ /* 0x000fce00078e000e */
[----:B------:R-:W-:Y:S05]  /*3f950*/  WARPSYNC.COLLECTIVE R15, `(.L_x_4407) ;  /* 0x000000000f087348 */ /* 0x000fea0003c00000 */
[----:B------:R0:W1:Y:S02]  /*3f960*/  SHFL.IDX P6, R14, R13, R12, R11 ;  /* 0x0000000c0d0e7389 */ /* 0x00006400000c000b */
[----:B01----:R-:W-:Y:S01]  /*3f970*/  ENDCOLLECTIVE ;  /* 0x000000000000791b */ /* 0x003fe20003800000 */
.L_x_4407:
[----:B------:R-:W-:-:S05]  /*3f980*/  IADD3 R2, P0, R2, R0, RZ ;  /* 0x0000000002027210 */ /* 0x000fca0007f1e0ff */
[----:B------:R-:W-:-:S05]  /*3f990*/  IMAD.X R3, RZ, RZ, R3, P0 ;  /* 0x000000ffff037224 */ /* 0x000fca00000e0603 */
        /* <DEDUP_REMOVED lines=9> */
.L_x_4408:
[----:B------:R-:W-:Y:S02]  /*3fa30*/  IMAD.MOV.U32 R13, RZ, RZ, R9 ;  /* 0x000000ffff0d7224 */ /* 0x000fe400078e0009 */
[----:B------:R-:W-:Y:S02]  /*3fa40*/  IMAD.MOV.U32 R12, RZ, RZ, 0x2 ;  /* 0x00000002ff0c7424 */ /* 0x000fe400078e00ff */
[----:B------:R-:W-:-:S07]  /*3fa50*/  IMAD.MOV.U32 R2, RZ, RZ, R14 ;  /* 0x000000ffff027224 */ /* 0x000fce00078e000e */
[----:B------:R-:W-:Y:S05]  /*3fa60*/  WARPSYNC.COLLECTIVE R15, `(.L_x_4409) ;  /* 0x000000000f087348 */ /* 0x000fea0003c00000 */
[----:B------:R0:W1:Y:S02]  /*3fa70*/  SHFL.IDX P6, R14, R13, R12, R11 ;  /* 0x0000000c0d0e7389 */ /* 0x00006400000c000b */
[----:B01----:R-:W-:Y:S01]  /*3fa80*/  ENDCOLLECTIVE ;  /* 0x000000000000791b */ /* 0x003fe20003800000 */
.L_x_4409:
        /* <DEDUP_REMOVED lines=11> */
.L_x_4410:
[----:B------:R-:W-:Y:S02]  /*3fb40*/  IMAD.MOV.U32 R13, RZ, RZ, R9 ;  /* 0x000000ffff0d7224 */ /* 0x000fe400078e0009 */
[----:B------:R-:W-:Y:S02]  /*3fb50*/  IMAD.MOV.U32 R12, RZ, RZ, 0x3 ;  /* 0x00000003ff0c7424 */ /* 0x000fe400078e00ff */
[----:B------:R-:W-:-:S07]  /*3fb60*/  IMAD.MOV.U32 R2, RZ, RZ, R14 ;  /* 0x000000ffff027224 */ /* 0x000fce00078e000e */
[----:B------:R-:W-:Y:S05]  /*3fb70*/  WARPSYNC.COLLECTIVE R15, `(.L_x_4411) ;  /* 0x000000000f087348 */ /* 0x000fea0003c00000 */
[----:B------:R0:W1:Y:S02]  /*3fb80*/  SHFL.IDX P6, R14, R13, R12, R11 ;  /* 0x0000000c0d0e7389 */ /* 0x00006400000c000b */
[----:B01----:R-:W-:Y:S01]  /*3fb90*/  ENDCOLLECTIVE ;  /* 0x000000000000791b */ /* 0x003fe20003800000 */
.L_x_4411:
        /* <DEDUP_REMOVED lines=11> */
.L_x_4412:
[----:B------:R-:W-:Y:S02]  /*3fc50*/  IMAD.MOV.U32 R13, RZ, RZ, R9 ;  /* 0x000000ffff0d7224 */ /* 0x000fe400078e0009 */
[----:B------:R-:W-:Y:S02]  /*3fc60*/  IMAD.MOV.U32 R12, RZ, RZ, 0x4 ;  /* 0x00000004ff0c7424 */ /* 0x000fe400078e00ff */
[----:B------:R-:W-:-:S07]  /*3fc70*/  IMAD.MOV.U32 R2, RZ, RZ, R14 ;  /* 0x000000ffff027224 */ /* 0x000fce00078e000e */
[----:B------:R-:W-:Y:S05]  /*3fc80*/  WARPSYNC.COLLECTIVE R15, `(.L_x_4413) ;  /* 0x000000000f087348 */ /* 0x000fea0003c00000 */
[----:B------:R0:W1:Y:S02]  /*3fc90*/  SHFL.IDX P6, R14, R13, R12, R11 ;  /* 0x0000000c0d0e7389 */ /* 0x00006400000c000b */
[----:B01----:R-:W-:Y:S01]  /*3fca0*/  ENDCOLLECTIVE ;  /* 0x000000000000791b */ /* 0x003fe20003800000 */
.L_x_4413:
        /* <DEDUP_REMOVED lines=11> */
.L_x_4414:
[----:B------:R-:W-:Y:S02]  /*3fd60*/  IMAD.MOV.U32 R13, RZ, RZ, R9 ;  /* 0x000000ffff0d7224 */ /* 0x000fe400078e0009 */
[----:B------:R-:W-:Y:S02]  /*3fd70*/  IMAD.MOV.U32 R12, RZ, RZ, 0x5 ;  /* 0x00000005ff0c7424 */ /* 0x000fe400078e00ff */
[----:B------:R-:W-:-:S07]  /*3fd80*/  IMAD.MOV.U32 R2, RZ, RZ, R14 ;  /* 0x000000ffff027224 */ /* 0x000fce00078e000e */
[----:B------:R-:W-:Y:S05]  /*3fd90*/  WARPSYNC.COLLECTIVE R15, `(.L_x_4415) ;  /* 0x000000000f087348 */ /* 0x000fea0003c00000 */
[----:B------:R0:W1:Y:S02]  /*3fda0*/  SHFL.IDX P6, R14, R13, R12, R11 ;  /* 0x0000000c0d0e7389 */ /* 0x00006400000c000b */
[----:B01----:R-:W-:Y:S01]  /*3fdb0*/  ENDCOLLECTIVE ;  /* 0x000000000000791b */ /* 0x003fe20003800000 */
.L_x_4415:
        /* <DEDUP_REMOVED lines=11> */
.L_x_4416:
[----:B------:R-:W-:Y:S01]  /*3fe70*/  IMAD.MOV.U32 R2, RZ, RZ, R14 ;  /* 0x000000ffff027224 */ /* 0x000fe200078e000e */
[----:B------:R-:W-:Y:S06]  /*3fe80*/  BRA `(.L_x_4417) ;  /* 0xffffff8c00fc7947 */ /* 0x000fec000383ffff */
.L_x_4200:
[----:B---3--:R3:W4:Y:S02]  /*3fe90*/  SYNCS.PHASECHK.TRANS64.TRYWAIT P0, [R6+URZ+0x32460], R21 ;  /* 0x03246015060075a7 */ /* 0x008724000800017f */
[----:B----4-:R-:W-:Y:S05]  /*3fea0*/  @!P0 NANOSLEEP.SYNCS 0x989680 ;  /* 0x009896800000895d */ /* 0x010fea0003900000 */
[----:B------:R-:W4:Y:S02]  /*3feb0*/  @!P0 SYNCS.PHASECHK.TRANS64 P0, [R6+URZ+0x32460], R21 ;  /* 0x03246015060085a7 */ /* 0x000f24000800007f */
[----:B----4-:R-:W-:Y:S05]  /*3fec0*/  @!P0 BRA `(.L_x_4200) ;  /* 0xfffffffc00f08947 */ /* 0x010fea000383ffff */
[----:B------:R-:W-:Y:S05]  /*3fed0*/  BRA `(.L_x_4418) ;  /* 0xffffff90004c7947 */ /* 0x000fea000383ffff */
.L_x_4201:
        /* <DEDUP_REMOVED lines=8> */
.L_x_4420:
[----:B------:R-:W-:Y:S05]  /*3ff60*/  BSYNC B1 ;  /* 0x0000000000017941 */ /* 0x000fea0003800000 */
.L_x_4419:
        /* <DEDUP_REMOVED lines=9> */
.L_x_4421:
[----:B------:R-:W-:Y:S02]  /*40000*/  IMAD.MOV.U32 R13, RZ, RZ, R9 ;  /* 0x000000ffff0d7224 */ /* 0x000fe400078e0009 */
[----:B------:R-:W-:Y:S01]  /*40010*/  IMAD.MOV.U32 R12, RZ, RZ, 0x1 ;  /* 0x00000001ff0c7424 */ /* 0x000fe200078e00ff */
[----:B------:R-:W-:-:S13]  /*40020*/  IADD3 R2, P0, R14, R0, RZ ;  /* 0x000000000e027210 */ /* 0x000fda0007f1e0ff */
[----:B------:R-:W-:Y:S05]  /*40030*/  WARPSYNC.COLLECTIVE R15, `(.L_x_4422) ;  /* 0x000000000f087348 */ /* 0x000fea0003c00000 */
[----:B------:R0:W1:Y:S02]  /*40040*/  SHFL.IDX P6, R14, R13, R12, R11 ;  /* 0x0000000c0d0e7389 */ /* 0x00006400000c000b */
[----:B01----:R-:W-:Y:S01]  /*40050*/  ENDCOLLECTIVE ;  /* 0x000000000000791b */ /* 0x003fe20003800000 */
.L_x_4422:
        /* <DEDUP_REMOVED lines=13> */
.L_x_4423:
[----:B------:R-:W-:Y:S02]  /*40130*/  IMAD.MOV.U32 R13, RZ, RZ, R9 ;  /* 0x000000ffff0d7224 */ /* 0x000fe400078e0009 */
[----:B------:R-:W-:Y:S01]  /*40140*/  IMAD.MOV.U32 R12, RZ, RZ, 0x2 ;  /* 0x00000002ff0c7424 */ /* 0x000fe200078e00ff */
[----:B------:R-:W-:-:S13]  /*40150*/  IADD3 R2, P0, R14, R0, RZ ;  /* 0x000000000e027210 */ /* 0x000fda0007f1e0ff */
[----:B------:R-:W-:Y:S05]  /*40160*/  WARPSYNC.COLLECTIVE R15, `(.L_x_4424) ;  /* 0x000000000f087348 */ /* 0x000fea0003c00000 */
[----:B------:R0:W1:Y:S02]  /*40170*/  SHFL.IDX P6, R14, R13, R12, R11 ;  /* 0x0000000c0d0e7389 */ /* 0x00006400000c000b */
[----:B01----:R-:W-:Y:S01]  /*40180*/  ENDCOLLECTIVE ;  /* 0x000000000000791b */ /* 0x003fe20003800000 */
.L_x_4424:
        /* <DEDUP_REMOVED lines=13> */
.L_x_4425:
[----:B------:R-:W-:Y:S02]  /*40260*/  IMAD.MOV.U32 R13, RZ, RZ, R9 ;  /* 0x000000ffff0d7224 */ /* 0x000fe400078e0009 */
[----:B------:R-:W-:Y:S01]  /*40270*/  IMAD.MOV.U32 R12, RZ, RZ, 0x3 ;  /* 0x00000003ff0c7424 */ /* 0x000fe200078e00ff */
[----:B------:R-:W-:-:S13]  /*40280*/  IADD3 R2, P0, R14, R0, RZ ;  /* 0x000000000e027210 */ /* 0x000fda0007f1e0ff */
[----:B------:R-:W-:Y:S05]  /*40290*/  WARPSYNC.COLLECTIVE R15, `(.L_x_4426) ;  /* 0x000000000f087348 */ /* 0x000fea0003c00000 */
[----:B------:R0:W1:Y:S02]  /*402a0*/  SHFL.IDX P6, R14, R13, R12, R11 ;  /* 0x0000000c0d0e7389 */ /* 0x00006400000c000b */
[----:B01----:R-:W-:Y:S01]  /*402b0*/  ENDCOLLECTIVE ;  /* 0x000000000000791b */ /* 0x003fe20003800000 */
.L_x_4426:
        /* <DEDUP_REMOVED lines=13> */
.L_x_4427:
[----:B------:R-:W-:Y:S02]  /*40390*/  IMAD.MOV.U32 R13, RZ, RZ, R9 ;  /* 0x000000ffff0d7224 */ /* 0x000fe400078e0009 */
[----:B------:R-:W-:Y:S01]  /*403a0*/  IMAD.MOV.U32 R12, RZ, RZ, 0x4 ;  /* 0x00000004ff0c7424 */ /* 0x000fe200078e00ff */
[----:B------:R-:W-:-:S13]  /*403b0*/  IADD3 R2, P0, R14, R0, RZ ;  /* 0x000000000e027210 */ /* 0x000fda0007f1e0ff */
[----:B------:R-:W-:Y:S05]  /*403c0*/  WARPSYNC.COLLECTIVE R15, `(.L_x_4428) ;  /* 0x000000000f087348 */ /* 0x000fea0003c00000 */
[----:B------:R0:W1:Y:S02]  /*403d0*/  SHFL.IDX P6, R14, R13, R12, R11 ;  /* 0x0000000c0d0e7389 */ /* 0x00006400000c000b */
[----:B01----:R-:W-:Y:S01]  /*403e0*/  ENDCOLLECTIVE ;  /* 0x000000000000791b */ /* 0x003fe20003800000 */
.L_x_4428:
        /* <DEDUP_REMOVED lines=13> */
.L_x_4429:
[----:B------:R-:W-:Y:S02]  /*404c0*/  IMAD.MOV.U32 R13, RZ, RZ, R9 ;  /* 0x000000ffff0d7224 */ /* 0x000fe400078e0009 */
[----:B------:R-:W-:Y:S01]  /*404d0*/  IMAD.MOV.U32 R12, RZ, RZ, 0x5 ;  /* 0x00000005ff0c7424 */ /* 0x000fe200078e00ff */
[----:B------:R-:W-:-:S13]  /*404e0*/  IADD3 R2, P0, R14, R0, RZ ;  /* 0x000000000e027210 */ /* 0x000fda0007f1e0ff */
[----:B------:R-:W-:Y:S05]  /*404f0*/  WARPSYNC.COLLECTIVE R15, `(.L_x_4430) ;  /* 0x000000000f087348 */ /* 0x000fea0003c00000 */
[----:B------:R0:W1:Y:S02]  /*40500*/  SHFL.IDX P6, R14, R13, R12, R11 ;  /* 0x0000000c0d0e7389 */ /* 0x00006400000c000b */
[----:B01----:R-:W-:Y:S01]  /*40510*/  ENDCOLLECTIVE ;  /* 0x000000000000791b */ /* 0x003fe20003800000 */
.L_x_4430:
        /* <DEDUP_REMOVED lines=13> */
.L_x_4431:
[----:B------:R-:W-:Y:S05]  /*405f0*/  BRA `(.L_x_4432) ;  /* 0xffffff8c00907947 */ /* 0x000fea000383ffff */
.L_x_4209:
[----:B------:R-:W-:Y:S01]  /*40600*/  BSSY B0, `(.L_x_4433) ;  /* 0x0000008000007945 */ /* 0x000fe20003800000 */
[----:B------:R-:W-:Y:S02]  /*40610*/  IMAD.MOV.U32 R13, RZ, RZ, R16 ;  /* 0x000000ffff0d7224 */ /* 0x000fe400078e0010 */
[----:B0-----:R-:W-:Y:S02]  /*40620*/  IMAD.MOV.U32 R12, RZ, RZ, RZ ;  /* 0x000000ffff0c7224 */ /* 0x001fe400078e00ff */
[----:B------:R-:W-:Y:S02]  /*40630*/  IMAD.MOV.U32 R11, RZ, RZ, 0x1f ;  /* 0x0000001fff0b7424 */ /* 0x000fe400078e00ff */
[----:B------:R-:W-:-:S07]  /*40640*/  IMAD.MOV.U32 R15, RZ, RZ, -0x1 ;  /* 0xffffffffff0f7424 */ /* 0x000fce00078e00ff */
[----:B-123--:R-:W-:Y:S05]  /*40650*/  WARPSYNC.COLLECTIVE R15, `(.L_x_4434) ;  /* 0x000000000f087348 */ /* 0x00efea0003c00000 */
[----:B------:R0:W4:Y:S02]  /*40660*/  SHFL.IDX P6, R14, R13, R12, R11 ;  /* 0x0000000c0d0e7389 */ /* 0x00012400000c000b */
[----:B01234-:R-:W-:Y:S01]  /*40670*/  ENDCOLLECTIVE ;  /* 0x000000000000791b */ /* 0x01ffe20003800000 */
.L_x_4434:
[----:B------:R-:W-:Y:S05]  /*40680*/  BSYNC B0 ;  /* 0x0000000000007941 */ /* 0x000fea0003800000 */
.L_x_4433:
[----:B------:R-:W-:Y:S01]  /*40690*/  IMAD.MOV.U32 R13, RZ, RZ, R16 ;  /* 0x000000ffff0d7224 */ /* 0x000fe200078e0010 */
[----:B------:R-:W-:Y:S01]  /*406a0*/  MOV R11, 0x1f ;  /* 0x0000001f000b7802 */ /* 0x000fe20000000f00 */
[----:B------:R-:W-:Y:S02]  /*406b0*/  IMAD.MOV.U32 R12, RZ, RZ, 0x1 ;  /* 0x00000001ff0c7424 */ /* 0x000fe400078e00ff */
[----:B------:R-:W-:Y:S02]  /*406c0*/  IMAD.MOV.U32 R15, RZ, RZ, -0x1 ;  /* 0xffffffffff0f7424 */ /* 0x000fe400078e00ff */
[----:B------:R-:W-:Y:S02]  /*406d0*/  IMAD.IADD R9, R19, 0x1, R8 ;  /* 0x0000000113097824 */ /* 0x000fe400078e0208 */
[----:B------:R-:W-:-:S07]  /*406e0*/  IMAD.MOV.U32 R0, RZ, RZ, R14 ;  /* 0x000000ffff007224 */ /* 0x000fce00078e000e */
[----:B------:R-:W-:Y:S05]  /*406f0*/  WARPSYNC.COLLECTIVE R15, `(.L_x_4435) ;  /* 0x000000000f087348 */ /* 0x000fea0003c00000 */
[----:B------:R0:W1:Y:S02]  /*40700*/  SHFL.IDX P6, R14, R13, R12, R11 ;  /* 0x0000000c0d0e7389 */ /* 0x00006400000c000b */
[----:B01----:R-:W-:Y:S01]  /*40710*/  ENDCOLLECTIVE ;  /* 0x000000000000791b */ /* 0x003fe20003800000 */
.L_x_4435:
        /* <DEDUP_REMOVED lines=24> */
.L_x_4436:
[----:B------:R-:W-:Y:S01]  /*408a0*/  IMAD.MOV.U32 R12, RZ, RZ, 0x2 ;  /* 0x00000002ff0c7424 */ /* 0x000fe200078e00ff */
[----:B------:R-:W-:-:S05]  /*408b0*/  SEL R14, R14, RZ, P1 ;  /* 0x000000ff0e0e7207 */ /* 0x000fca0000800000 */
[----:B------:R-:W-:-:S04]  /*408c0*/  IMAD.IADD R5, R13, 0x1, R14 ;  /* 0x000000010d057824 */ /* 0x000fc800078e020e */
[----:B------:R-:W-:-:S07]  /*408d0*/  IMAD.MOV.U32 R13, RZ, RZ, R5 ;  /* 0x000000ffff0d7224 */ /* 0x000fce00078e0005 */
[----:B------:R-:W-:Y:S05]  /*408e0*/  WARPSYNC.COLLECTIVE R15, `(.L_x_4437) ;  /* 0x000000000f087348 */ /* 0x000fea0003c00000 */
[----:B------:R0:W1:Y:S02]  /*408f0*/  SHFL.UP P6, R14, R13, R12, R11 ;  /* 0x0400000c0d0e7389 */ /* 0x00006400000c000b */
[----:B01----:R-:W-:Y:S01]  /*40900*/  ENDCOLLECTIVE ;  /* 0x000000000000791b */ /* 0x003fe20003800000 */
.L_x_4437:
[----:B------:R-:W-:Y:S01]  /*40910*/  IMAD.MOV.U32 R12, RZ, RZ, 0x4 ;  /* 0x00000004ff0c7424 */ /* 0x000fe200078e00ff */
[----:B------:R-:W-:-:S05]  /*40920*/  SEL R2, R14, RZ, P2 ;  /* 0x000000ff0e027207 */ /* 0x000fca0001000000 */
[----:B------:R-:W-:-:S04]  /*40930*/  IMAD.IADD R2, R5, 0x1, R2 ;  /* 0x0000000105027824 */ /* 0x000fc800078e0202 */
[----:B------:R-:W-:-:S07]  /*40940*/  IMAD.MOV.U32 R13, RZ, RZ, R2 ;  /* 0x000000ffff0d7224 */ /* 0x000fce00078e0002 */
[----:B------:R-:W-:Y:S05]  /*40950*/  WARPSYNC.COLLECTIVE R15, `(.L_x_4438) ;  /* 0x000000000f087348 */ /* 0x000fea0003c00000 */
[----:B------:R0:W1:Y:S02]  /*40960*/  SHFL.UP P6, R14, R13, R12, R11 ;  /* 0x0400000c0d0e7389 */ /* 0x00006400000c000b */
[----:B01----:R-:W-:Y:S01]  /*40970*/  ENDCOLLECTIVE ;  /* 0x000000000000791b */ /* 0x003fe20003800000 */
.L_x_4438:
[----:B------:R-:W-:Y:S02]  /*40980*/  MOV R12, 0x8 ;  /* 0x00000008000c7802 */ /* 0x000fe40000000f00 */
[----:B------:R-:W-:-:S05]  /*40990*/  SEL R3, R14, RZ, P3 ;  /* 0x000000ff0e037207 */ /* 0x000fca0001800000 */
[----:B------:R-:W-:-:S04]  /*409a0*/  IMAD.IADD R3, R2, 0x1, R3 ;  /* 0x0000000102037824 */ /* 0x000fc800078e0203 */
[----:B------:R-:W-:-:S07]  /*409b0*/  IMAD.MOV.U32 R13, RZ, RZ, R3 ;  /* 0x000000ffff0d7224 */ /* 0x000fce00078e0003 */
[----:B------:R-:W-:Y:S05]  /*409c0*/  WARPSYNC.COLLECTIVE R15, `(.L_x_4439) ;  /* 0x000000000f087348 */ /* 0x000fea0003c00000 */
[----:B------:R0:W1:Y:S02]  /*409d0*/  SHFL.UP P6, R14, R13, R12, R11 ;  /* 0x0400000c0d0e7389 */ /* 0x00006400000c000b */
[----:B01----:R-:W-:Y:S01]  /*409e0*/  ENDCOLLECTIVE ;  /* 0x000000000000791b */ /* 0x003fe20003800000 */
.L_x_4439:
[----:B------:R-:W-:Y:S01]  /*409f0*/  IMAD.MOV.U32 R12, RZ, RZ, 0x10 ;  /* 0x00000010ff0c7424 */ /* 0x000fe200078e00ff */
[----:B------:R-:W-:-:S05]  /*40a00*/  SEL R14, R14, RZ, P4 ;  /* 0x000000ff0e0e7207 */ /* 0x000fca0002000000 */
[----:B------:R-:W-:-:S04]  /*40a10*/  IMAD.IADD R5, R3, 0x1, R14 ;  /* 0x0000000103057824 */ /* 0x000fc800078e020e */
[----:B------:R-:W-:-:S07]  /*40a20*/  IMAD.MOV.U32 R13, RZ, RZ, R5 ;  /* 0x000000ffff0d7224 */ /* 0x000fce00078e0005 */
[----:B------:R-:W-:Y:S05]  /*40a30*/  WARPSYNC.COLLECTIVE R15, `(.L_x_4440) ;  /* 0x000000000f087348 */ /* 0x000fea0003c00000 */
[----:B------:R0:W1:Y:S02]  /*40a40*/  SHFL.UP P6, R14, R13, R12, R11 ;  /* 0x0400000c0d0e7389 */ /* 0x00006400000c000b */
[----:B01----:R-:W-:Y:S01]  /*40a50*/  ENDCOLLECTIVE ;  /* 0x000000000000791b */ /* 0x003fe20003800000 */
.L_x_4440:
        /* <DEDUP_REMOVED lines=8> */
.L_x_4441:
[----:B------:R-:W-:Y:S05]  /*40ae0*/  BRA `(.L_x_4442) ;  /* 0xffffff8c00f07947 */ /* 0x000fea000383ffff */
.L_x_4212:
[----:B------:R-:W-:Y:S01]  /*40af0*/  BSSY B0, `(.L_x_4443) ;  /* 0x0000007000007945 */ /* 0x000fe20003800000 */
[----:B------:R-:W-:Y:S02]  /*40b00*/  IMAD.MOV.U32 R12, RZ, RZ, 0x1 ;  /* 0x00000001ff0c7424 */ /* 0x000fe400078e00ff */
[----:B------:R-:W-:Y:S02]  /*40b10*/  IMAD.MOV.U32 R11, RZ, RZ, RZ ;  /* 0x000000ffff0b7224 */ /* 0x000fe400078e00ff */
[----:B------:R-:W-:-:S07]  /*40b20*/  IMAD.MOV.U32 R15, RZ, RZ, -0x1 ;  /* 0xffffffffff0f7424 */ /* 0x000fce00078e00ff */
[----:B------:R-:W-:Y:S05]  /*40b30*/  WARPSYNC.COLLECTIVE R15, `(.L_x_4444) ;  /* 0x000000000f087348 */ /* 0x000fea0003c00000 */
[----:B------:R0:W1:Y:S02]  /*40b40*/  SHFL.UP P6, R14, R13, R12, R11 ;  /* 0x0400000c0d0e7389 */ /* 0x00006400000c000b */
[----:B01----:R-:W-:Y:S01]  /*40b50*/  ENDCOLLECTIVE ;  /* 0x000000000000791b */ /* 0x003fe20003800000 */
.L_x_4444:
[----:B------:R-:W-:Y:S05]  /*40b60*/  BSYNC B0 ;  /* 0x0000000000007941 */ /* 0x000fea0003800000 */
.L_x_4443:
        /* <DEDUP_REMOVED lines=8> */
.L_x_4445:
[----:B------:R-:W-:Y:S01]  /*40bf0*/  IMAD.MOV.U32 R12, RZ, RZ, 0x4 ;  /* 0x00000004ff0c7424 */ /* 0x000fe200078e00ff */
[----:B------:R-:W-:-:S05]  /*40c00*/  SEL R2, R14, RZ, P2 ;  /* 0x000000ff0e027207 */ /* 0x000fca0001000000 */
[----:B------:R-:W-:-:S05]  /*40c10*/  IMAD.IADD R2, R13, 0x1, R2 ;  /* 0x000000010d027824 */ /* 0x000fca00078e0202 */
[----:B------:R-:W-:-:S07]  /*40c20*/  MOV R13, R2 ;  /* 0x00000002000d7202 */ /* 0x000fce0000000f00 */
[----:B------:R-:W-:Y:S05]  /*40c30*/  WARPSYNC.COLLECTIVE R15, `(.L_x_4446) ;  /* 0x000000000f087348 */ /* 0x000fea0003c00000 */
[----:B------:R0:W1:Y:S02]  /*40c40*/  SHFL.UP P6, R14, R13, R12, R11 ;  /* 0x0400000c0d0e7389 */ /* 0x00006400000c000b */
[----:B01----:R-:W-:Y:S01]  /*40c50*/  ENDCOLLECTIVE ;  /* 0x000000000000791b */ /* 0x003fe20003800000 */
.L_x_4446:
[----:B------:R-:W-:Y:S01]  /*40c60*/  IMAD.MOV.U32 R12, RZ, RZ, 0x8 ;  /* 0x00000008ff0c7424 */ /* 0x000fe200078e00ff */
[----:B------:R-:W-:-:S05]  /*40c70*/  SEL R3, R14, RZ, P3 ;  /* 0x000000ff0e037207 */ /* 0x000fca0001800000 */
[----:B------:R-:W-:-:S04]  /*40c80*/  IMAD.IADD R3, R2, 0x1, R3 ;  /* 0x0000000102037824 */ /* 0x000fc800078e0203 */
[----:B------:R-:W-:-:S07]  /*40c90*/  IMAD.MOV.U32 R13, RZ, RZ, R3 ;  /* 0x000000ffff0d7224 */ /* 0x000fce00078e0003 */
[----:B------:R-:W-:Y:S05]  /*40ca0*/  WARPSYNC.COLLECTIVE R15, `(.L_x_4447) ;  /* 0x000000000f087348 */ /* 0x000fea0003c00000 */
[----:B------:R0:W1:Y:S02]  /*40cb0*/  SHFL.UP P6, R14, R13, R12, R11 ;  /* 0x0400000c0d0e7389 */ /* 0x00006400000c000b */
[----:B01----:R-:W-:Y:S01]  /*40cc0*/  ENDCOLLECTIVE ;  /* 0x000000000000791b */ /* 0x003fe20003800000 */
.L_x_4447:
[----:B------:R-:W-:Y:S01]  /*40cd0*/  IMAD.MOV.U32 R12, RZ, RZ, 0x10 ;  /* 0x00000010ff0c7424 */ /* 0x000fe200078e00ff */
[----:B------:R-:W-:-:S05]  /*40ce0*/  SEL R14, R14, RZ, P4 ;  /* 0x000000ff0e0e7207 */ /* 0x000fca0002000000 */
[----:B------:R-:W-:-:S04]  /*40cf0*/  IMAD.IADD R5, R3, 0x1, R14 ;  /* 0x0000000103057824 */ /* 0x000fc800078e020e */
[----:B------:R-:W-:-:S07]  /*40d00*/  IMAD.MOV.U32 R13, RZ, RZ, R5 ;  /* 0x000000ffff0d7224 */ /* 0x000fce00078e0005 */
[----:B------:R-:W-:Y:S05]  /*40d10*/  WARPSYNC.COLLECTIVE R15, `(.L_x_4448) ;  /* 0x000000000f087348 */ /* 0x000fea0003c00000 */
[----:B------:R0:W1:Y:S02]  /*40d20*/  SHFL.UP P6, R14, R13, R12, R11 ;  /* 0x0400000c0d0e7389 */ /* 0x00006400000c000b */
[----:B01----:R-:W-:Y:S01]  /*40d30*/  ENDCOLLECTIVE ;  /* 0x000000000000791b */ /* 0x003fe20003800000 */
.L_x_4448:
        /* <DEDUP_REMOVED lines=8> */
.L_x_4449:
[----:B------:R-:W-:Y:S05]  /*40dc0*/  BRA `(.L_x_4450) ;  /* 0xffffff8c00dc7947 */ /* 0x000fea000383ffff */
.L_x_4214:
[----:B------:R-:W-:Y:S01]  /*40dd0*/  BSSY B0, `(.L_x_4451) ;  /* 0x0000006000007945 */ /* 0x000fe20003800000 */
[----:B------:R-:W-:Y:S01]  /*40de0*/  PLOP3.LUT P6, PT, P6, PT, PT, 0x8, 0x0 ;  /* 0x000000000000781c */ /* 0x000fe200037ce170 */
[----:B------:R-:W-:-:S12]  /*40df0*/  IMAD.MOV.U32 R15, RZ, RZ, -0x1 ;  /* 0xffffffffff0f7424 */ /* 0x000fd800078e00ff */
[----:B0-----:R-:W-:Y:S05]  /*40e00*/  WARPSYNC.COLLECTIVE R15, `(.L_x_4452) ;  /* 0x000000000f087348 */ /* 0x001fea0003c00000 */
[----:B------:R-:W-:Y:S01]  /*40e10*/  VOTE.ANY R14, PT, P6 ;  /* 0x00000000000e7806 */ /* 0x000fe200030e0100 */
[----:B0-----:R-:W-:Y:S06]  /*40e20*/  ENDCOLLECTIVE ;  /* 0x000000000000791b */ /* 0x001fec0003800000 */
.L_x_4452:
[----:B------:R-:W-:Y:S05]  /*40e30*/  BSYNC B0 ;  /* 0x0000000000007941 */ /* 0x000fea0003800000 */
.L_x_4451:
        /* <DEDUP_REMOVED lines=8> */
.L_x_4453:
[----:B------:R-:W-:Y:S02]  /*40ec0*/  IMAD.IADD R19, R12, 0x1, R19 ;  /* 0x000000010c137824 */ /* 0x000fe400078e0213 */
[----:B------:R-:W-:Y:S01]  /*40ed0*/  IMAD.MOV.U32 R13, RZ, RZ, R4 ;  /* 0x000000ffff0d7224 */ /* 0x000fe200078e0004 */
[----:B------:R-:W-:-:S07]  /*40ee0*/  MOV R17, R14 ;  /* 0x0000000e00117202 */ /* 0x000fce0000000f00 */
[----:B------:R-:W-:Y:S05]  /*40ef0*/  WARPSYNC.COLLECTIVE R15, `(.L_x_4454) ;  /* 0x000000000f087348 */ /* 0x000fea0003c00000 */
[----:B------:R0:W1:Y:S02]  /*40f00*/  SHFL.IDX P6, R14, R13, R12, R11 ;  /* 0x0000000c0d0e7389 */ /* 0x00006400000c000b */
[----:B01----:R-:W-:Y:S01]  /*40f10*/  ENDCOLLECTIVE ;  /* 0x000000000000791b */ /* 0x003fe20003800000 */
.L_x_4454:
[----:B------:R-:W-:Y:S01]  /*40f20*/  IMAD.MOV.U32 R4, RZ, RZ, R14 ;  /* 0x000000ffff047224 */ /* 0x000fe200078e000e */
[----:B------:R-:W-:Y:S06]  /*40f30*/  BRA `(.L_x_4455) ;  /* 0xffffff8c00c07947 */ /* 0x000fec000383ffff */
.L_x_4216:
[----:B------:R-:W-:Y:S01]  /*40f40*/  BSSY B0, `(.L_x_4456) ;  /* 0x0000007000007945 */ /* 0x000fe20003800000 */
[----:B------:R-:W-:Y:S02]  /*40f50*/  IMAD.MOV.U32 R13, RZ, RZ, R2 ;  /* 0x000000ffff0d7224 */ /* 0x000fe400078e0002 */
[----:B------:R-:W-:Y:S02]  /*40f60*/  IMAD.MOV.U32 R11, RZ, RZ, 0x1f ;  /* 0x0000001fff0b7424 */ /* 0x000fe400078e00ff */
[----:B------:R-:W-:-:S07]  /*40f70*/  IMAD.MOV.U32 R15, RZ, RZ, -0x1 ;  /* 0xffffffffff0f7424 */ /* 0x000fce00078e00ff */
[----:B0-23--:R-:W-:Y:S05]  /*40f80*/  WARPSYNC.COLLECTIVE R15, `(.L_x_4457) ;  /* 0x000000000f087348 */ /* 0x00dfea0003c00000 */
[----:B------:R1:W4:Y:S02]  /*40f90*/  SHFL.IDX P6, R14, R13, R12, R11 ;  /* 0x0000000c0d0e7389 */ /* 0x00032400000c000b */
[----:B01234-:R-:W-:Y:S01]  /*40fa0*/  ENDCOLLECTIVE ;  /* 0x000000000000791b */ /* 0x01ffe20003800000 */
.L_x_4457:
[----:B------:R-:W-:Y:S05]  /*40fb0*/  BSYNC B0 ;  /* 0x0000000000007941 */ /* 0x000fea0003800000 */
.L_x_4456:
[----:B------:R-:W-:Y:S01]  /*40fc0*/  IMAD.MOV.U32 R6, RZ, RZ, R14 ;  /* 0x000000ffff067224 */ /* 0x000fe200078e000e */
[----:B------:R-:W-:Y:S06]  /*40fd0*/  BRA `(.L_x_4215) ;  /* 0xffffff8c00b07947 */ /* 0x000fec000383ffff */
.L_x_4222:
[----:B0-----:R0:W1:Y:S02]  /*40fe0*/  SYNCS.PHASECHK.TRANS64.TRYWAIT P0, [R5+URZ+0x32420], R0 ;  /* 0x03242000050075a7 */ /* 0x001064000800017f */
[----:B-1----:R-:W-:Y:S05]  /*40ff0*/  @!P0 NANOSLEEP.SYNCS 0x989680 ;  /* 0x009896800000895d */ /* 0x002fea0003900000 */
[----:B------:R-:W1:Y:S02]  /*41000*/  @!P0 SYNCS.PHASECHK.TRANS64 P0, [R5+URZ+0x32420], R0 ;  /* 0x03242000050085a7 */ /* 0x000e64000800007f */
[----:B-1----:R-:W-:Y:S05]  /*41010*/  @!P0 BRA `(.L_x_4222) ;  /* 0xfffffffc00f08947 */ /* 0x002fea000383ffff */
[----:B------:R-:W-:Y:S05]  /*41020*/  BRA `(.L_x_4458) ;  /* 0xffffff9800087947 */ /* 0x000fea000383ffff */
.L_x_4223:
        /* <DEDUP_REMOVED lines=11> */
.L_x_4460:
[----:B------:R-:W-:Y:S05]  /*410e0*/  BSYNC B0 ;  /* 0x0000000000007941 */ /* 0x000fea0003800000 */
.L_x_4459:
[----:B------:R-:W-:Y:S05]  /*410f0*/  BRA `(.L_x_4461) ;  /* 0xffffff9400f07947 */ /* 0x000fea000383ffff */
.L_x_4224:
[----:B------:R-:W-:Y:S01]  /*41100*/  BSSY B0, `(.L_x_4462) ;  /* 0x0000006000007945 */ /* 0x000fe20003800000 */
[----:B------:R-:W-:-:S07]  /*41110*/  IMAD.MOV.U32 R15, RZ, RZ, -0x1 ;  /* 0xffffffffff0f7424 */ /* 0x000fce00078e00ff */
[----:B0-234-:R-:W-:Y:S05]  /*41120*/  WARPSYNC.COLLECTIVE R15, `(.L_x_4463) ;  /* 0x000000000f0c7348 */ /* 0x01dfea0003c00000 */
[----:B------:R-:W-:Y:S02]  /*41130*/  ELECT P6, UR62, PT ;  /* 0x00000000003e782f */ /* 0x000fe400038c0000 */
[----:B------:R-:W-:Y:S01]  /*41140*/  MOV R14, UR62 ;  /* 0x0000003e000e7c02 */ /* 0x000fe20008000f00 */
[----:B0-234-:R-:W-:Y:S10]  /*41150*/  ENDCOLLECTIVE ;  /* 0x000000000000791b */ /* 0x01dff40003800000 */
.L_x_4463:
[----:B------:R-:W-:Y:S05]  /*41160*/  BSYNC B0 ;  /* 0x0000000000007941 */ /* 0x000fea0003800000 */
.L_x_4462:
[----:B------:R-:W-:Y:S05]  /*41170*/  BRA `(.L_x_4464) ;  /* 0xffffff9400e47947 */ /* 0x000fea000383ffff */
.L_x_4226:
[----:B0-----:R0:W1:Y:S02]  /*41180*/  SYNCS.PHASECHK.TRANS64.TRYWAIT P1, [R3+URZ+0x32440], R2 ;  /* 0x03244002030075a7 */ /* 0x001064000802017f */
[----:B-1----:R-:W-:Y:S05]  /*41190*/  @!P1 NANOSLEEP.SYNCS 0x989680 ;  /* 0x009896800000995d */ /* 0x002fea0003900000 */
[----:B------:R-:W1:Y:S02]  /*411a0*/  @!P1 SYNCS.PHASECHK.TRANS64 P1, [R3+URZ+0x32440], R2 ;  /* 0x03244002030095a7 */ /* 0x000e64000802007f */
[----:B-1----:R-:W-:Y:S05]  /*411b0*/  @!P1 BRA `(.L_x_4226) ;  /* 0xfffffffc00f09947 */ /* 0x002fea000383ffff */
[----:B------:R-:W-:Y:S05]  /*411c0*/  BRA `(.L_x_4465) ;  /* 0xffffff9800047947 */ /* 0x000fea000383ffff */
.L_x_4228:
[----:B-1----:R1:W0:Y:S02]  /*411d0*/  SYNCS.PHASECHK.TRANS64.TRYWAIT P1, [R25+URZ+0x32440], R0 ;  /* 0x03244000190075a7 */ /* 0x002224000802017f */
[----:B0-----:R-:W-:Y:S05]  /*411e0*/  @!P1 NANOSLEEP.SYNCS 0x989680 ;  /* 0x009896800000995d */ /* 0x001fea0003900000 */
[----:B------:R-:W0:Y:S02]  /*411f0*/  @!P1 SYNCS.PHASECHK.TRANS64 P1, [R25+URZ+0x32440], R0 ;  /* 0x03244000190095a7 */ /* 0x000e24000802007f */
[----:B0-----:R-:W-:Y:S05]  /*41200*/  @!P1 BRA `(.L_x_4228) ;  /* 0xfffffffc00f09947 */ /* 0x001fea000383ffff */
[----:B------:R-:W-:Y:S05]  /*41210*/  BRA `(.L_x_4466) ;  /* 0xffffff9800107947 */ /* 0x000fea000383ffff */
.L_x_4230:
[----:B------:R0:W0:Y:S02]  /*41220*/  SYNCS.PHASECHK.TRANS64.TRYWAIT P1, [R3+URZ+0x32460], R2 ;  /* 0x03246002030075a7 */ /* 0x000024000802017f */
[----:B0-----:R-:W-:Y:S05]  /*41230*/  @!P1 NANOSLEEP.SYNCS 0x989680 ;  /* 0x009896800000995d */ /* 0x001fea0003900000 */
[----:B------:R-:W0:Y:S02]  /*41240*/  @!P1 SYNCS.PHASECHK.TRANS64 P1, [R3+URZ+0x32460], R2 ;  /* 0x03246002030095a7 */ /* 0x000e24000802007f */
[----:B0-----:R-:W-:Y:S05]  /*41250*/  @!P1 BRA `(.L_x_4230) ;  /* 0xfffffffc00f09947 */ /* 0x001fea000383ffff */
[----:B------:R-:W-:Y:S05]  /*41260*/  BRA `(.L_x_4467) ;  /* 0xffffff98000c7947 */ /* 0x000fea000383ffff */
        .type           $_ZN7cutlass13device_kernelIN5flash11enable_sm90INS1_16FlashAttnFwdSm90INS1_25CollectiveMainloopFwdSm90ILi2EN4cute5tupleIJNS5_1CILi1EEES8_S8_EEENS6_IJNS7_ILi128EEENS7_ILi96EEENS7_ILi64EEEEEELi256ENS_6half_tEfNS_4arch4Sm90ELb0ELb1ELb1ELb1ELb1ELb1ELb1ELb1ELb0ELb1ELb1ELb0EEENS1_21CollectiveEpilogueFwdINS6_IJSA_NS7_ILi256EEESB_EEES9_SE_SG_Li256ELb1ELb1ELb1ELb0EEENS1_36VarlenDynamicPersistentTileSchedulerILi128ELi96ELi256ELi128ELb1ELb1ELb1ELb1ELb0ELb1EEEEEEEEEvNT_6ParamsE$_ZZN5flash25CollectiveMainloopFwdSm90ILi2EN4cute5tupleIJNS1_1CILi1EEES4_S4_EEENS2_IJNS3_ILi128EEENS3_ILi96EEENS3_ILi64EEEEEELi256EN7cutlass6half_tEfNSA_4arch4Sm90ELb0ELb1ELb1ELb1ELb1ELb1ELb1ELb1ELb0ELb1ELb1ELb0EE3mmaINS_16FlashAttnFwdSm90ISE_NS_21CollectiveEpilogueFwdINS2_IJS6_NS3_ILi256EEES7_EEES5_SB_SD_Li256ELb1ELb1ELb1ELb0EEENS_36VarlenDynamicPersistentTileSchedulerILi128ELi96ELi256ELi128ELb1ELb1ELb1ELb1ELb0ELb1EEEE13SharedStorageENS1_6TensorINS1_11ArrayEngineIfLm128EEENS1_6LayoutINS2_IJNS2_IJNS3_ILi2EEEST_NS3_ILi32EEEEEES4_S4_EEENS2_IJNS2_IJS4_ST_NS3_ILi4EEEEEENS3_ILi0EEESZ_EEEEEEENS_7SoftmaxILi2ELi0EEEEEbRKNSE_6ParamsENSA_13PipelineAsyncILi2EEES19_RNSA_13PipelineStateILj2EEERT0_RT1_iRiRKNS_16SeqlenInfoQKNewKILb1ELb1EEENS2_IJiiiiEEERT_ENKUliT_T0_T1_E_clIZSF_ISO_S12_S14_EbS17_S19_S19_S1C_S1E_S1G_iS1H_S1L_S1M_S1O_EUlRS1P_iE0_NS3_ILb1EEES1W_EEDaiS1P_S1Q_S1R_,@function
        .size           $_ZN7cutlass13device_kernelIN5flash11enable_sm90INS1_16FlashAttnFwdSm90INS1_25CollectiveMainloopFwdSm90ILi2EN4cute5tupleIJNS5_1CILi1EEES8_S8_EEENS6_IJNS7_ILi128EEENS7_ILi96EEENS7_ILi64EEEEEELi256ENS_6half_tEfNS_4arch4Sm90ELb0ELb1ELb1ELb1ELb1ELb1ELb1ELb1ELb0ELb1ELb1ELb0EEENS1_21CollectiveEpilogueFwdINS6_IJSA_NS7_ILi256EEESB_EEES9_SE_SG_Li256ELb1ELb1ELb1ELb0EEENS1_36VarlenDynamicPersistentTileSchedulerILi128ELi96ELi256ELi128ELb1ELb1ELb1ELb1ELb0ELb1EEEEEEEEEvNT_6ParamsE$_ZZN5flash25CollectiveMainloopFwdSm90ILi2EN4cute5tupleIJNS1_1CILi1EEES4_S4_EEENS2_IJNS3_ILi128EEENS3_ILi96EEENS3_ILi64EEEEEELi256EN7cutlass6half_tEfNSA_4arch4Sm90ELb0ELb1ELb1ELb1ELb1ELb1ELb1ELb1ELb0ELb1ELb1ELb0EE3mmaINS_16FlashAttnFwdSm90ISE_NS_21CollectiveEpilogueFwdINS2_IJS6_NS3_ILi256EEES7_EEES5_SB_SD_Li256ELb1ELb1ELb1ELb0EEENS_36VarlenDynamicPersistentTileSchedulerILi128ELi96ELi256ELi128ELb1ELb1ELb1ELb1ELb0ELb1EEEE13SharedStorageENS1_6TensorINS1_11ArrayEngineIfLm128EEENS1_6LayoutINS2_IJNS2_IJNS3_ILi2EEEST_NS3_ILi32EEEEEES4_S4_EEENS2_IJNS2_IJS4_ST_NS3_ILi4EEEEEENS3_ILi0EEESZ_EEEEEEENS_7SoftmaxILi2ELi0EEEEEbRKNSE_6ParamsENSA_13PipelineAsyncILi2EEES19_RNSA_13PipelineStateILj2EEERT0_RT1_iRiRKNS_16SeqlenInfoQKNewKILb1ELb1EEENS2_IJiiiiEEERT_ENKUliT_T0_T1_E_clIZSF_ISO_S12_S14_EbS17_S19_S19_S1C_S1E_S1G_iS1H_S1L_S1M_S1O_EUlRS1P_iE0_NS3_ILb1EEES1W_EEDaiS1P_S1Q_S1R_,(.L_x_6569 - $_ZN7cutlass13device_kernelIN5flash11enable_sm90INS1_16FlashAttnFwdSm90INS1_25CollectiveMainloopFwdSm90ILi2EN4cute5tupleIJNS5_1CILi1EEES8_S8_EEENS6_IJNS7_ILi128EEENS7_ILi96EEENS7_ILi64EEEEEELi256ENS_6half_tEfNS_4arch4Sm90ELb0ELb1ELb1ELb1ELb1ELb1ELb1ELb1ELb0ELb1ELb1ELb0EEENS1_21CollectiveEpilogueFwdINS6_IJSA_NS7_ILi256EEESB_EEES9_SE_SG_Li256ELb1ELb1ELb1ELb0EEENS1_36VarlenDynamicPersistentTileSchedulerILi128ELi96ELi256ELi128ELb1ELb1ELb1ELb1ELb0ELb1EEEEEEEEEvNT_6ParamsE$_ZZN5flash25CollectiveMainloopFwdSm90ILi2EN4cute5tupleIJNS1_1CILi1EEES4_S4_EEENS2_IJNS3_ILi128EEENS3_ILi96EEENS3_ILi64EEEEEELi256EN7cutlass6half_tEfNSA_4arch4Sm90ELb0ELb1ELb1ELb1ELb1ELb1ELb1ELb1ELb0ELb1ELb1ELb0EE3mmaINS_16FlashAttnFwdSm90ISE_NS_21CollectiveEpilogueFwdINS2_IJS6_NS3_ILi256EEES7_EEES5_SB_SD_Li256ELb1ELb1ELb1ELb0EEENS_36VarlenDynamicPersistentTileSchedulerILi128ELi96ELi256ELi128ELb1ELb1ELb1ELb1ELb0ELb1EEEE13SharedStorageENS1_6TensorINS1_11ArrayEngineIfLm128EEENS1_6LayoutINS2_IJNS2_IJNS3_ILi2EEEST_NS3_ILi32EEEEEES4_S4_EEENS2_IJNS2_IJS4_ST_NS3_ILi4EEEEEENS3_ILi0EEESZ_EEEEEEENS_7SoftmaxILi2ELi0EEEEEbRKNSE_6ParamsENSA_13PipelineAsyncILi2EEES19_RNSA_13PipelineStateILj2EEERT0_RT1_iRiRKNS_16SeqlenInfoQKNewKILb1ELb1EEENS2_IJiiiiEEERT_ENKUliT_T0_T1_E_clIZSF_ISO_S12_S14_EbS17_S19_S19_S1C_S1E_S1G_iS1H_S1L_S1M_S1O_EUlRS1P_iE0_NS3_ILb1EEES1W_EEDaiS1P_S1Q_S1R_)
$_ZN7cutlass13device_kernelIN5flash11enable_sm90INS1_16FlashAttnFwdSm90INS1_25CollectiveMainloopFwdSm90ILi2EN4cute5tupleIJNS5_1CILi1EEES8_S8_EEENS6_IJNS7_ILi128EEENS7_ILi96EEENS7_ILi64EEEEEELi256ENS_6half_tEfNS_4arch4Sm90ELb0ELb1ELb1ELb1ELb1ELb1ELb1ELb1ELb0ELb1ELb1ELb0EEENS1_21CollectiveEpilogueFwdINS6_IJSA_NS7_ILi256EEESB_EEES9_SE_SG_Li256ELb1ELb1ELb1ELb0EEENS1_36VarlenDynamicPersistentTileSchedulerILi128ELi96ELi256ELi128ELb1ELb1ELb1ELb1ELb0ELb1EEEEEEEEEvNT_6ParamsE$_ZZN5flash25CollectiveMainloopFwdSm90ILi2EN4cute5tupleIJNS1_1CILi1EEES4_S4_EEENS2_IJNS3_ILi128EEENS3_ILi96EEENS3_ILi64EEEEEELi256EN7cutlass6half_tEfNSA_4arch4Sm90ELb0ELb1ELb1ELb1ELb1ELb1ELb1ELb1ELb0ELb1ELb1ELb0EE3mmaINS_16FlashAttnFwdSm90ISE_NS_21CollectiveEpilogueFwdINS2_IJS6_NS3_ILi256EEES7_EEES5_SB_SD_Li256ELb1ELb1ELb1ELb0EEENS_36VarlenDynamicPersistentTileSchedulerILi128ELi96ELi256ELi128ELb1ELb1ELb1ELb1ELb0ELb1EEEE13SharedStorageENS1_6TensorINS1_11ArrayEngineIfLm128EEENS1_6LayoutINS2_IJNS2_IJNS3_ILi2EEEST_NS3_ILi32EEEEEES4_S4_EEENS2_IJNS2_IJS4_ST_NS3_ILi4EEEEEENS3_ILi0EEESZ_EEEEEEENS_7SoftmaxILi2ELi0EEEEEbRKNSE_6ParamsENSA_13PipelineAsyncILi2EEES19_RNSA_13PipelineStateILj2EEERT0_RT1_iRiRKNS_16SeqlenInfoQKNewKILb1ELb1EEENS2_IJiiiiEEERT_ENKUliT_T0_T1_E_clIZSF_ISO_S12_S14_EbS17_S19_S19_S1C_S1E_S1G_iS1H_S1L_S1M_S1O_EUlRS1P_iE0_NS3_ILb1EEES1W_EEDaiS1P_S1Q_S1R_:
[----:B------:R-:W-:Y:S02]  /*41270*/  ULDC UR4, c[0x0][0x20] ;  /* 0x0000080000047ab9 */ /* 0x000fe40000000800 */
[----:B------:R-:W-:-:S09]  /*41280*/  UIADD3 UR4, -UR4, UR5, URZ ;  /* 0x0000000504047290 */ /* 0x000fd2000fffe13f */
[----:B------:R-:W2:Y:S04]  /*41290*/  LDL.64 R2, [UR4+0x18] ;  /* 0x00001804ff027983 */ /* 0x000ea80008100a00 */
[----:B------:R-:W3:Y:S01]  /*412a0*/  LDL.64 R6, [UR4] ;  /* 0x00000004ff067983 */ /* 0x000ee20008100a00 */
[----:B------:R-:W-:-:S03]  /*412b0*/  ULDC.64 UR6, c[0x0][0x208] ;  /* 0x0000820000067ab9 */ /* 0x000fc60000000a00 */
[----:B--2---:R-:W2:Y:S04]  /*412c0*/  LD.E R4, desc[UR6][R2.64] ;  /* 0x0000000602047980 */ /* 0x004ea8000c101900 */
[----:B---3--:R0:W5:Y:S04]  /*412d0*/  LD.E R10, desc[UR6][R6.64] ;  /* 0x00000006060a7980 */ /* 0x008168000c101900 */
[----:B------:R0:W5:Y:S01]  /*412e0*/  LD.E R11, desc[UR6][R6.64+0x4] ;  /* 0x00000406060b7980 */ /* 0x000162000c101900 */
[----:B------:R-:W-:Y:S01]  /*412f0*/  BSSY B0, `(.L_x_4468) ;  /* 0x0000007000007945 */ /* 0x000fe20003800000 */
[----:B------:R-:W-:Y:S01]  /*41300*/  IMAD.MOV.U32 R5, RZ, RZ, R31 ;  /* 0x000000ffff057224 */ /* 0x000fe200078e001f */
[----:B--2---:R-:W-:-:S04]  /*41310*/  LOP3.LUT R4, R4, 0x1, RZ, 0xfc, !PT ;  /* 0x0000000104047812 */ /* 0x004fc800078efcff */
[----:B------:R-:W-:Y:S01]  /*41320*/  ISETP.NE.AND P0, PT, R4, 0x3, PT ;  /* 0x000000030400780c */ /* 0x000fe20003f05270 */
[----:B------:R-:W-:-:S12]  /*41330*/  IMAD.MOV.U32 R4, RZ, RZ, R29 ;  /* 0x000000ffff047224 */ /* 0x000fd800078e001d */
[----:B0-----:R-:W-:Y:S05]  /*41340*/  @!P0 BRA `(.L_x_4469) ;  /* 0x0000000000048947 */ /* 0x001fea0003800000 */
[----:B------:R-:W-:Y:S01]  /*41350*/  BPT.TRAP 0x1 ;  /* 0x000000040000795c */ /* 0x000fe20000300000 */
.L_x_4469:
[----:B------:R-:W-:Y:S05]  /*41360*/  BSYNC B0 ;  /* 0x0000000000007941 */ /* 0x000fea0003800000 */
.L_x_4468:
        /* <DEDUP_REMOVED lines=13> */
.L_x_4471:
[----:B------:R-:W-:Y:S05]  /*41440*/  BSYNC B0 ;  /* 0x0000000000007941 */ /* 0x000fea0003800000 */
.L_x_4470:
        /* <DEDUP_REMOVED lines=8> */
.L_x_4473:
[----:B------:R-:W-:Y:S05]  /*414d0*/  BSYNC B0 ;  /* 0x0000000000007941 */ /* 0x000fea0003800000 */
.L_x_4472:
[----:B------:R-:W2:Y:S04]  /*414e0*/  LDL.64 R6, [UR4] ;  /* 0x00000004ff067983 */ /* 0x000ea80008100a00 */
[----:B------:R-:W3:Y:S04]  /*414f0*/  LDL.64 R2, [UR4+0x28] ;  /* 0x00002804ff027983 */ /* 0x000ee80008100a00 */
[----:B0----5:R-:W4:Y:S04]  /*41500*/  LDL.64 R8, [UR4+0x20] ;  /* 0x00002004ff087983 */ /* 0x021f280008100a00 */
[----:B--2---:R-:W2:Y:S04]  /*41510*/  LD.E R13, desc[UR6][R6.64] ;  /* 0x00000006060d7980 */ /* 0x004ea8000c101900 */
[----:B---3--:R-:W2:Y:S04]  /*41520*/  LD.E.64 R2, desc[UR6][R2.64] ;  /* 0x0000000602027980 */ /* 0x008ea8000c101b00 */
[----:B------:R-:W3:Y:S01]  /*41530*/  LDL.64 R6, [UR4+0x8] ;  /* 0x00000804ff067983 */ /* 0x000ee20008100a00 */
[----:B------:R-:W-:Y:S05]  /*41540*/  WARPSYNC.ALL ;  /* 0x0000000000007948 */ /* 0x000fea0003800000 */
[----:B---3--:R0:W-:Y:S04]  /*41550*/  ST.E desc[UR6][R6.64], RZ ;  /* 0x000000ff06007985 */ /* 0x0081e8000c101906 */
[----:B----4-:R-:W3:Y:S01]  /*41560*/  LD.E.64 R10, desc[UR6][R8.64] ;  /* 0x00000006080a7980 */ /* 0x010ee2000c101b00 */
[----:B--2---:R-:W-:Y:S01]  /*41570*/  IMAD R2, R13, 0x300, R2 ;  /* 0x000003000d027824 */ /* 0x004fe200078e0202 */
[----:B------:R-:W-:Y:S01]  /*41580*/  R2UR UR11, R3 ;  /* 0x00000000030b72ca */ /* 0x000fe200000e0000 */
[----:B------:R-:W-:Y:S01]  /*41590*/  WARPGROUP.ARRIVE ;  /* 0x00000000000079c5 */ /* 0x000fe20000000000 */
[----:B------:R-:W-:-:S02]  /*415a0*/  MOV R221, 0x1 ;  /* 0x0000000100dd7802 */ /* 0x000fc40000000f00 */
        /* <DEDUP_REMOVED lines=8> */
[----:B------:R-:W-:Y:S01]  /*41630*/  WARPGROUP.ARRIVE ;  /* 0x00000000000079c5 */ /* 0x000fe20000000000 */
[----:B------:R-:W-:-:S03]  /*41640*/  IMAD.MOV.U32 R13, RZ, RZ, R3 ;  /* 0x000000ffff0d7224 */ /* 0x000fc600078e0003 */
        /* <DEDUP_REMOVED lines=23> */
[----:B------:R-:W-:-:S03]  /*417c0*/  WARPGROUP.ARRIVE ;  /* 0x00000000000079c5 */ /* 0x000fc60000000000 */
[----:B------:R-:W-:Y:S01]  /*417d0*/  R2UR UR10, R2 ;  /* 0x00000000020a72ca */ /* 0x000fe200000e0000 */
[----:B--2---:R-:W-:Y:S01]  /*417e0*/  VIADD R8, R8, 0x6 ;  /* 0x0000000608087836 */ /* 0x004fe20000000000 */
[----:B------:R-:W-:-:S04]  /*417f0*/  R2UR UR9, R9 ;  /* 0x00000000090972ca */ /* 0x000fc800000e0000 */
[----:B------:R-:W-:-:S13]  /*41800*/  R2UR UR8, R8 ;  /* 0x00000000080872ca */ /* 0x000fda00000e0000 */
[----:B------:R-:W-:Y:S03]  /*41810*/  HGMMA.64x96x16.F32 R24, gdesc[UR8], R24, gsb0 ;  /* 0x01600000081879f0 */ /* 0x000fe60008000818 */
[----:B------:R-:W-:Y:S02]  /*41820*/  WARPGROUP.DEPBAR.LE gsb0, 0x0 ;  /* 0x00008000000079c5 */ /* 0x000fe40000010000 */
[----:B------:R0:W-:Y:S04]  /*41830*/  ST.E desc[UR6][R6.64], R221 ;  /* 0x000000dd06007985 */ /* 0x0001e8000c101906 */
[----:B------:R-:W2:Y:S04]  /*41840*/  LDL.64 R2, [UR4+0x38] ;  /* 0x00003804ff027983 */ /* 0x000ea80008100a00 */
[----:B--2---:R-:W2:Y:S04]  /*41850*/  LD.E R10, desc[UR6][R2.64] ;  /* 0x00000006020a7980 */ /* 0x004ea8000c101900 */
[----:B------:R-:W3:Y:S01]  /*41860*/  LDL.64 R2, [UR4+0x30] ;  /* 0x00003004ff027983 */ /* 0x000ee20008100a00 */
[----:B------:R-:W-:Y:S01]  /*41870*/  BSSY B0, `(.L_x_4475) ;  /* 0x0000008000007945 */ /* 0x000fe20003800000 */
[----:B--2---:R-:W-:-:S04]  /*41880*/  LEA.HI R8, R10, R10, RZ, 0x1 ;  /* 0x0000000a0a087211 */ /* 0x004fc800078f08ff */
[----:B------:R-:W-:-:S05]  /*41890*/  LOP3.LUT R9, R8, 0xfffffffe, RZ, 0xc0, !PT ;  /* 0xfffffffe08097812 */ /* 0x000fca00078ec0ff */
[----:B------:R-:W-:Y:S01]  /*418a0*/  IMAD.IADD R9, R10, 0x1, -R9 ;  /* 0x000000010a097824 */ /* 0x000fe200078e0a09 */
[----:B---3--:R-:W-:-:S04]  /*418b0*/  MOV R8, R2 ;  /* 0x0000000200087202 */ /* 0x008fc80000000f00 */
[----:B------:R-:W-:-:S04]  /*418c0*/  SHF.L.U32 R9, R9, 0x1f, RZ ;  /* 0x0000001f09097819 */ /* 0x000fc800000006ff */
[----:B------:R-:W1:Y:S02]  /*418d0*/  SYNCS.PHASECHK.TRANS64.TRYWAIT P0, [R8+URZ+0x32410], R9 ;  /* 0x03241009080075a7 */ /* 0x000e64000800017f */
[----:B01----:R-:W-:Y:S05]  /*418e0*/  @!P0 BRA `(.L_x_4476) ;  /* 0x000000b4007c8947 */ /* 0x003fea0003800000 */
.L_x_4502:
[----:B------:R-:W-:Y:S05]  /*418f0*/  BSYNC B0 ;  /* 0x0000000000007941 */ /* 0x000fea0003800000 */
.L_x_4475:
[----:B------:R-:W0:Y:S04]  /*41900*/  LDL.64 R2, [UR4+0x40] ;  /* 0x00004004ff027983 */ /* 0x000e280008100a00 */
[----:B------:R-:W2:Y:S04]  /*41910*/  LDL.64 R6, [UR4] ;  /* 0x00000004ff067983 */ /* 0x000ea80008100a00 */
[----:B0-----:R-:W3:Y:S04]  /*41920*/  LD.E R8, desc[UR6][R2.64] ;  /* 0x0000000602087980 */ /* 0x001ee8000c101900 */
[----:B--2---:R0:W5:Y:S04]  /*41930*/  LD.E R10, desc[UR6][R6.64] ;  /* 0x00000006060a7980 */ /* 0x004168000c101900 */
[----:B------:R0:W5:Y:S01]  /*41940*/  LD.E R11, desc[UR6][R6.64+0x4] ;  /* 0x00000406060b7980 */ /* 0x000162000c101900 */
[----:B------:R-:W-:Y:S01]  /*41950*/  BSSY B0, `(.L_x_4477) ;  /* 0x0000005000007945 */ /* 0x000fe20003800000 */
[----:B---3--:R-:W-:-:S04]  /*41960*/  LOP3.LUT R8, R8, 0x1, RZ, 0xfc, !PT ;  /* 0x0000000108087812 */ /* 0x008fc800078efcff */
[----:B------:R-:W-:-:S13]  /*41970*/  ISETP.NE.AND P0, PT, R8, 0x3, PT ;  /* 0x000000030800780c */ /* 0x000fda0003f05270 */
[----:B0-----:R-:W-:Y:S05]  /*41980*/  @!P0 BRA `(.L_x_4478) ;  /* 0x0000000000048947 */ /* 0x001fea0003800000 */
[----:B------:R-:W-:Y:S01]  /*41990*/  BPT.TRAP 0x1 ;  /* 0x000000040000795c */ /* 0x000fe20000300000 */
.L_x_4478:
[----:B------:R-:W-:Y:S05]  /*419a0*/  BSYNC B0 ;  /* 0x0000000000007941 */ /* 0x000fea0003800000 */
.L_x_4477:
        /* <DEDUP_REMOVED lines=13> */
.L_x_4480:
[----:B------:R-:W-:Y:S05]  /*41a80*/  BSYNC B0 ;  /* 0x0000000000007941 */ /* 0x000fea0003800000 */
.L_x_4479:
        /* <DEDUP_REMOVED lines=8> */
.L_x_4482:
[----:B------:R-:W-:Y:S05]  /*41b10*/  BSYNC B0 ;  /* 0x0000000000007941 */ /* 0x000fea0003800000 */
.L_x_4481:
[----:B------:R-:W2:Y:S04]  /*41b20*/  LDL.64 R2, [UR4] ;  /* 0x00000004ff027983 */ /* 0x000ea80008100a00 */
[----:B------:R-:W3:Y:S04]  /*41b30*/  LDL.64 R10, [UR4+0x58] ;  /* 0x00005804ff0a7983 */ /* 0x000ee80008100a00 */
[----:B------:R-:W4:Y:S04]  /*41b40*/  LDL.64 R6, [UR4+0x48] ;  /* 0x00004804ff067983 */ /* 0x000f280008100a00 */
[----:B0----5:R-:W3:Y:S04]  /*41b50*/  LDL.64 R8, [UR4+0x50] ;  /* 0x00005004ff087983 */ /* 0x021ee80008100a00 */
[----:B--2---:R-:W2:Y:S04]  /*41b60*/  LD.E R13, desc[UR6][R2.64] ;  /* 0x00000006020d7980 */ /* 0x004ea8000c101900 */
[----:B----4-:R-:W4:Y:S04]  /*41b70*/  LD.E R12, desc[UR6][R6.64] ;  /* 0x00000006060c7980 */ /* 0x010f28000c101900 */
[----:B---3--:R-:W2:Y:S04]  /*41b80*/  LD.E.64 R2, desc[UR6][R10.64] ;  /* 0x000000060a027980 */ /* 0x008ea8000c101b00 */
[----:B------:R-:W3:Y:S01]  /*41b90*/  LD.E.64 R10, desc[UR6][R8.64] ;  /* 0x00000006080a7980 */ /* 0x000ee2000c101b00 */
[----:B------:R-:W-:Y:S05]  /*41ba0*/  WARPSYNC.ALL ;  /* 0x0000000000007948 */ /* 0x000fea0003800000 */
[----:B------:R-:W-:Y:S01]  /*41bb0*/  WARPGROUP.ARRIVE ;  /* 0x00000000000079c5 */ /* 0x000fe20000000000 */
[----:B----4-:R-:W-:Y:S01]  /*41bc0*/  ISETP.NE.U32.AND P0, PT, R12, RZ, PT ;  /* 0x000000ff0c00720c */ /* 0x010fe20003f05070 */
[----:B--2---:R-:W-:Y:S01]  /*41bd0*/  IMAD R2, R13, 0xc00, R2 ;  /* 0x00000c000d027824 */ /* 0x004fe200078e0202 */
[----:B------:R-:W-:-:S04]  /*41be0*/  R2UR UR11, R3 ;  /* 0x00000000030b72ca */ /* 0x000fc800000e0000 */
[----:B------:R-:W-:Y:S02]  /*41bf0*/  R2UR UR10, R2 ;  /* 0x00000000020a72ca */ /* 0x000fe400000e0000 */
[----:B---3--:R-:W-:Y:S02]  /*41c00*/  R2UR UR8, R10 ;  /* 0x000000000a0872ca */ /* 0x008fe400000e0000 */
[----:B------:R-:W-:-:S03]  /*41c10*/  R2UR UR9, R11 ;  /* 0x000000000b0972ca */ /* 0x000fc600000e0000 */
[----:B------:R-:W-:-:S10]  /*41c20*/  VOTEU.ANY UP0, P0 ;  /* 0x00000000003f7886 */ /* 0x000fd40000000100 */
[----:B------:R-:W-:Y:S03]  /*41c30*/  HGMMA.64x96x16.F32 R24, gdesc[UR8], R24, UP0, gsb0 ;  /* 0x01600000081879f0 */ /* 0x000fe6000b800818 */
[----:B------:R-:W-:Y:S02]  /*41c40*/  WARPGROUP.DEPBAR.LE gsb0, 0x0 ;  /* 0x00008000000079c5 */ /* 0x000fe40000010000 */
[----:B------:R-:W-:Y:S04]  /*41c50*/  ST.E desc[UR6][R6.64], R221 ;  /* 0x000000dd06007985 */ /* 0x000fe8000c101906 */
[----:B------:R-:W2:Y:S01]  /*41c60*/  LD.E.64 R10, desc[UR6][R8.64] ;  /* 0x00000006080a7980 */ /* 0x000ea2000c101b00 */
[----:B------:R-:W-:-:S02]  /*41c70*/  VIADD R12, R2, 0x2 ;  /* 0x00000002020c7836 */ /* 0x000fc40000000000 */
[----:B------:R-:W-:-:S03]  /*41c80*/  IMAD.MOV.U32 R13, RZ, RZ, R3 ;  /* 0x000000ffff0d7224 */ /* 0x000fc600078e0003 */
[----:B------:R-:W-:Y:S02]  /*41c90*/  R2UR UR10, R12 ;  /* 0x000000000c0a72ca */ /* 0x000fe400000e0000 */
[----:B------:R-:W-:Y:S01]  /*41ca0*/  R2UR UR11, R13 ;  /* 0x000000000d0b72ca */ /* 0x000fe200000e0000 */
[----:B------:R-:W-:Y:S01]  /*41cb0*/  WARPGROUP.ARRIVE ;  /* 0x00000000000079c5 */ /* 0x000fe20000000000 */
        /* <DEDUP_REMOVED lines=8> */
[----:B------:R-:W-:-:S04]  /*41d40*/  MOV R13, R3 ;  /* 0x00000003000d7202 */ /* 0x000fc80000000f00 */
        /* <DEDUP_REMOVED lines=75> */
[----:B--2---:R-:W-:Y:S02]  /*42200*/  IADD3 R10, R10, 0x800, RZ ;  /* 0x000008000a0a7810 */ /* 0x004fe40007ffe0ff */
[----:B------:R-:W-:Y:S02]  /*42210*/  R2UR UR9, R11 ;  /* 0x000000000b0972ca */ /* 0x000fe400000e0000 */
        /* <DEDUP_REMOVED lines=65> */
[----:B------:R-:W-:Y:S01]  /*42630*/  IMAD.MOV.U32 R13, RZ, RZ, R3 ;  /* 0x000000ffff0d7224 */ /* 0x000fe200078e0003 */
[----:B------:R-:W-:-:S04]  /*42640*/  IADD3 R12, R2, 0x904, RZ ;  /* 0x00000904020c7810 */ /* 0x000fc80007ffe0ff */
        /* <DEDUP_REMOVED lines=11> */
[----:B------:R-:W-:-:S04]  /*42700*/  R2UR UR11, R3 ;  /* 0x00000000030b72ca */ /* 0x000fc800000e0000 */
[----:B------:R-:W-:Y:S01]  /*42710*/  R2UR UR10, R2 ;  /* 0x00000000020a72ca */ /* 0x000fe200000e0000 */
[----:B------:R-:W-:Y:S01]  /*42720*/  WARPGROUP.ARRIVE ;  /* 0x00000000000079c5 */ /* 0x000fe20000000000 */
[----:B--2---:R-:W-:Y:S01]  /*42730*/  VIADD R8, R8, 0xc06 ;  /* 0x00000c0608087836 */ /* 0x004fe20000000000 */
[----:B------:R-:W-:-:S04]  /*42740*/  R2UR UR9, R9 ;  /* 0x00000000090972ca */ /* 0x000fc800000e0000 */
[----:B------:R-:W-:-:S13]  /*42750*/  R2UR UR8, R8 ;  /* 0x00000000080872ca */ /* 0x000fda00000e0000 */
[----:B------:R-:W-:Y:S03]  /*42760*/  HGMMA.64x96x16.F32 R24, gdesc[UR8], R24, gsb0 ;  /* 0x01600000081879f0 */ /* 0x000fe60008000818 */
[----:B------:R-:W-:Y:S02]  /*42770*/  WARPGROUP.DEPBAR.LE gsb0, 0x0 ;  /* 0x00008000000079c5 */ /* 0x000fe40000010000 */
[----:B------:R0:W-:Y:S04]  /*42780*/  ST.E desc[UR6][R6.64], R221 ;  /* 0x000000dd06007985 */ /* 0x0001e8000c101906 */
[----:B------:R-:W2:Y:S04]  /*42790*/  LDL.64 R2, [UR4+0x18] ;  /* 0x00001804ff027983 */ /* 0x000ea80008100a00 */
[----:B0-----:R-:W3:Y:S01]  /*427a0*/  LDL.64 R6, [UR4] ;  /* 0x00000004ff067983 */ /* 0x001ee20008100a00 */
[----:B------:R-:W0:Y:S02]  /*427b0*/  S2R R74, SR_TID.X ;  /* 0x00000000004a7919 */ /* 0x000e240000002100 */
[----:B0-----:R-:W-:-:S04]  /*427c0*/  SHF.R.U32.HI R8, RZ, 0x7, R74 ;  /* 0x00000007ff087819 */ /* 0x001fc8000001164a */
[----:B------:R-:W-:-:S05]  /*427d0*/  IADD3 R8, -R8, 0xb, RZ ;  /* 0x0000000b08087810 */ /* 0x000fca0007ffe1ff */
[----:B------:R0:W-:Y:S06]  /*427e0*/  BAR.ARV R8, 0x100 ;  /* 0x000400080000751d */ /* 0x0001ec0000002000 */
[----:B--2---:R-:W2:Y:S04]  /*427f0*/  LD.E R10, desc[UR6][R2.64] ;  /* 0x00000006020a7980 */ /* 0x004ea8000c101900 */
[----:B---3--:R0:W5:Y:S01]  /*42800*/  LD.E R9, desc[UR6][R6.64] ;  /* 0x0000000606097980 */ /* 0x008162000c101900 */
[----:B------:R-:W-:Y:S01]  /*42810*/  BSSY B0, `(.L_x_4484) ;  /* 0x0000005000007945 */ /* 0x000fe20003800000 */
[----:B--2---:R-:W-:-:S04]  /*42820*/  LOP3.LUT R10, R10, 0x1, RZ, 0xfc, !PT ;  /* 0x000000010a0a7812 */ /* 0x004fc800078efcff */
[----:B------:R-:W-:-:S13]  /*42830*/  ISETP.NE.AND P0, PT, R10, 0x3, PT ;  /* 0x000000030a00780c */ /* 0x000fda0003f05270 */
[----:B0-----:R-:W-:Y:S05]  /*42840*/  @!P0 BRA `(.L_x_4485) ;  /* 0x0000000000048947 */ /* 0x001fea0003800000 */
[----:B------:R-:W-:Y:S01]  /*42850*/  BPT.TRAP 0x1 ;  /* 0x000000040000795c */ /* 0x000fe20000300000 */
.L_x_4485:
[----:B------:R-:W-:Y:S05]  /*42860*/  BSYNC B0 ;  /* 0x0000000000007941 */ /* 0x000fea0003800000 */
.L_x_4484:
[----:B------:R-:W2:Y:S04]  /*42870*/  LD.E.64 R6, desc[UR6][R2.64+0x20] ;  /* 0x0000200602067980 */ /* 0x000ea8000c101b00 */
[----:B------:R-:W3:Y:S01]  /*42880*/  LD.E R8, desc[UR6][R2.64+0xc] ;  /* 0x00000c0602087980 */ /* 0x000ee2000c101900 */
[----:B--2---:R-:W-:-:S05]  /*42890*/  MOV R6, R6 ;  /* 0x0000000600067202 */ /* 0x004fca0000000f00 */
[----:B-----5:R-:W-:-:S05]  /*428a0*/  IMAD R9, R9, 0x8, R6 ;  /* 0x0000000809097824 */ /* 0x020fca00078e0206 */
[----:B---3--:R-:W-:-:S04]  /*428b0*/  PRMT R8, R8, 0x654, R9 ;  /* 0x0000065408087816 */ /* 0x008fc80000000009 */
[----:B------:R0:W-:Y:S01]  /*428c0*/  SYNCS.ARRIVE.TRANS64.RED.A1T0 RZ, [R8+URZ], RZ ;  /* 0x000000ff08ff79a7 */ /* 0x0001e2000810043f */
[----:B------:R-:W2:Y:S04]  /*428d0*/  LDL.64 R2, [UR4+0x68] ;  /* 0x00006804ff027983 */ /* 0x000ea80008100a00 */
[----:B------:R-:W3:Y:S04]  /*428e0*/  LD.E R6, desc[UR6][R4.64+0x24] ;  /* 0x0000240604067980 */ /* 0x000ee8000c101900 */
[----:B------:R-:W4:Y:S04]  /*428f0*/  LD.E R82, desc[UR6][R4.64] ;  /* 0x0000000604527980 */ /* 0x000f28000c101900 */
[----:B------:R1:W4:Y:S04]  /*42900*/  LD.E R83, desc[UR6][R72.64] ;  /* 0x0000000648537980 */ /* 0x000328000c101900 */
[----:B0-----:R-:W4:Y:S04]  /*42910*/  LD.E R8, desc[UR6][R4.64+0x8] ;  /* 0x0000080604087980 */ /* 0x001f28000c101900 */
[----:B------:R-:W4:Y:S04]  /*42920*/  LD.E R7, desc[UR6][R4.64+0x4] ;  /* 0x0000040604077980 */ /* 0x000f28000c101900 */
[----:B------:R-:W4:Y:S04]  /*42930*/  LD.E R78, desc[UR6][R4.64+0xc] ;  /* 0x00000c06044e7980 */ /* 0x000f28000c101900 */
[----:B------:R-:W4:Y:S04]  /*42940*/  LD.E R76, desc[UR6][R4.64+0x10] ;  /* 0x00001006044c7980 */ /* 0x000f28000c101900 */
[----:B------:R-:W4:Y:S04]  /*42950*/  LD.E R77, desc[UR6][R4.64+0x14] ;  /* 0x00001406044d7980 */ /* 0x000f28000c101900 */
[----:B--2---:R-:W2:Y:S01]  /*42960*/  LD.E.64 R2, desc[UR6][R2.64] ;  /* 0x0000000602027980 */ /* 0x004ea2000c101b00 */
[----:B---3--:R-:W-:-:S03]  /*42970*/  ISETP.NE.AND P0, PT, R6, 0x1, PT ;  /* 0x000000010600780c */ /* 0x008fc60003f05270 */
[----:B------:R-:W3:Y:S10]  /*42980*/  LD.E R6, desc[UR6][R4.64+0x18] ;  /* 0x0000180604067980 */ /* 0x000ef4000c101900 */
[----:B------:R-:W4:Y:S04]  /*42990*/  @P0 LD.E R79, desc[UR6][R4.64+0x28] ;  /* 0x00002806044f0980 */ /* 0x000f28000c101900 */
[----:B------:R-:W4:Y:S04]  /*429a0*/  @P0 LD.E R80, desc[UR6][R4.64+0x2c] ;  /* 0x00002c0604500980 */ /* 0x000f28000c101900 */
[----:B--2---:R-:W2:Y:S01]  /*429b0*/  LD.E R75, desc[UR6][R2.64] ;  /* 0x00000006024b7980 */ /* 0x004ea2000c101900 */
[----:B---3--:R-:W-:-:S02]  /*429c0*/  ISETP.GE.AND P1, PT, R6, 0x1, PT ;  /* 0x000000010600780c */ /* 0x008fc40003f26270 */
[----:B----4-:R-:W-:Y:S01]  /*429d0*/  LOP3.LUT R78, RZ, R78, RZ, 0x33, !PT ;  /* 0x0000004eff4e7212 */ /* 0x010fe200078e33ff */
[----:B------:R-:W-:Y:S01]  /*429e0*/  BSSY B0, `(.L_x_4486) ;  /* 0x00000a7000007945 */ /* 0x000fe20003800000 */
[----:B------:R-:W-:Y:S02]  /*429f0*/  IMAD R77, R0, -0x60, R77 ;  /* 0xffffffa0004d7824 */ /* 0x000fe400078e024d */
[-C--:B--2---:R-:W-:Y:S01]  /*42a00*/  FMUL.FTZ R81, R29, R75.reuse ;  /* 0x0000004b1d517220 */ /* 0x084fe20000410000 */
[----:B------:R-:W-:Y:S01]  /*42a10*/  SHF.R.S32.HI R29, RZ, 0x1f, R82 ;  /* 0x0000001fff1d7819 */ /* 0x000fe20000011452 */
[----:B------:R-:W-:-:S03]  /*42a20*/  FMUL.FTZ R84, R32, R75 ;  /* 0x0000004b20547220 */ /* 0x000fc60000410000 */
[----:B------:R-:W-:Y:S01]  /*42a30*/  LEA.HI R32, R29, R82, RZ, 0x7 ;  /* 0x000000521d207211 */ /* 0x000fe200078f38ff */
[----:B------:R-:W-:-:S03]  /*42a40*/  FMUL.FTZ R85, R33, R75 ;  /* 0x0000004b21557220 */ /* 0x000fc60000410000 */
[----:B------:R-:W-:Y:S01]  /*42a50*/  LOP3.LUT R33, R32, 0xffffff80, RZ, 0xc0, !PT ;  /* 0xffffff8020217812 */ /* 0x000fe200078ec0ff */
[-C--:B------:R-:W-:Y:S01]  /*42a60*/  FMUL.FTZ R14, R38, R75.reuse ;  /* 0x0000004b260e7220 */ /* 0x080fe20000410000 */
[----:B------:R-:W-:-:S03]  /*42a70*/  FMUL.FTZ R38, R44, R75 ;  /* 0x0000004b2c267220 */ /* 0x000fc60000410000 */
[----:B------:R-:W-:Y:S01]  /*42a80*/  IMAD.IADD R44, R82, 0x1, -R33 ;  /* 0x00000001522c7824 */ /* 0x000fe200078e0a21 */
[----:B------:R-:W-:Y:S01]  /*42a90*/  LEA.HI R29, R29, R82, RZ, 0x2 ;  /* 0x000000521d1d7211 */ /* 0x000fe200078f10ff */
[-C--:B------:R-:W-:Y:S01]  /*42aa0*/  FMUL.FTZ R2, R24, R75.reuse ;  /* 0x0000004b18027220 */ /* 0x080fe20000410000 */
[-C--:B------:R-:W-:Y:S01]  /*42ab0*/  FMUL.FTZ R13, R35, R75.reuse ;  /* 0x0000004b230d7220 */ /* 0x080fe20000410000 */
[-C--:B------:R-:W-:Y:S01]  /*42ac0*/  FMUL.FTZ R35, R37, R75.reuse ;  /* 0x0000004b25237220 */ /* 0x080fe20000410000 */
[----:B------:R-:W-:Y:S01]  /*42ad0*/  SHF.R.S32.HI R33, RZ, 0x1f, R44 ;  /* 0x0000001fff217819 */ /* 0x000fe2000001142c */
[-C--:B------:R-:W-:Y:S01]  /*42ae0*/  FMUL.FTZ R24, R51, R75.reuse ;  /* 0x0000004b33187220 */ /* 0x080fe20000410000 */
[-C--:B------:R-:W-:Y:S01]  /*42af0*/  FMUL.FTZ R37, R41, R75.reuse ;  /* 0x0000004b29257220 */ /* 0x080fe20000410000 */
[----:B------:R-:W-:Y:S01]  /*42b00*/  LOP3.LUT R51, R29, 0xfffffffc, RZ, 0xc0, !PT ;  /* 0xfffffffc1d337812 */ /* 0x000fe200078ec0ff */
[-C--:B------:R-:W-:Y:S01]  /*42b10*/  FMUL.FTZ R41, R49, R75.reuse ;  /* 0x0000004b31297220 */ /* 0x080fe20000410000 */
[----:B------:R-:W-:Y:S01]  /*42b20*/  LEA.HI R49, R33, R44, RZ, 0x2 ;  /* 0x0000002c21317211 */ /* 0x000fe200078f10ff */
[-C--:B------:R-:W-:Y:S01]  /*42b30*/  FMUL.FTZ R18, R42, R75.reuse ;  /* 0x0000004b2a127220 */ /* 0x080fe20000410000 */
[-C--:B-1----:R-:W-:Y:S01]  /*42b40*/  FMUL.FTZ R72, R25, R75.reuse ;  /* 0x0000004b19487220 */ /* 0x082fe20000410000 */
[----:B------:R-:W-:Y:S01]  /*42b50*/  FMUL.FTZ R42, R52, R75 ;  /* 0x0000004b342a7220 */ /* 0x000fe20000410000 */
[----:B------:R-:W-:-:S02]  /*42b60*/  IMAD.IADD R82, R82, 0x1, -R51 ;  /* 0x0000000152527824 */ /* 0x000fc400078e0a33 */
[-C--:B------:R-:W-:Y:S01]  /*42b70*/  FMUL.FTZ R25, R50, R75.reuse ;  /* 0x0000004b32197220 */ /* 0x080fe20000410000 */
[--C-:B------:R-:W-:Y:S02]  /*42b80*/  SHF.R.S32.HI R52, RZ, 0x2, R49.reuse ;  /* 0x00000002ff347819 */ /* 0x100fe40000011431 */
[----:B------:R-:W-:Y:S02]  /*42b90*/  SHF.R.S32.HI R51, RZ, 0x1f, R49 ;  /* 0x0000001fff337819 */ /* 0x000fe40000011431 */
[----:B------:R-:W-:Y:S02]  /*42ba0*/  LEA.HI R50, R33, R44, RZ, 0x5 ;  /* 0x0000002c21327211 */ /* 0x000fe400078f28ff */
[----:B------:R-:W-:Y:S01]  /*42bb0*/  SHF.R.S32.HI R33, RZ, 0x7, R32 ;  /* 0x00000007ff217819 */ /* 0x000fe20000011420 */
[-C--:B------:R-:W-:Y:S01]  /*42bc0*/  FMUL.FTZ R9, R27, R75.reuse ;  /* 0x0000004b1b097220 */ /* 0x080fe20000410000 */
[----:B------:R-:W-:Y:S01]  /*42bd0*/  LEA.HI R51, R51, R52, RZ, 0x3 ;  /* 0x0000003433337211 */ /* 0x000fe200078f18ff */
[-C--:B------:R-:W-:Y:S01]  /*42be0*/  FMUL.FTZ R27, R54, R75.reuse ;  /* 0x0000004b361b7220 */ /* 0x080fe20000410000 */
        /* <DEDUP_REMOVED lines=22> */
[----:B------:R-:W-:Y:S01]  /*42d50*/  LOP3.LUT R49, R49, 0x7ffffffc, RZ, 0xc0, !PT ;  /* 0x7ffffffc31317812 */ /* 0x000fe200078ec0ff */
[-C--:B------:R-:W-:Y:S02]  /*42d60*/  FMUL.FTZ R12, R34, R75.reuse ;  /* 0x0000004b220c7220 */ /* 0x080fe40000410000 */
[----:B------:R-:W0:Y:S01]  /*42d70*/  SHFL.IDX PT, R59, R54, RZ, 0x1c1f ;  /* 0x001c1fff363b7589 */ /* 0x000e2200000e0000 */
[----:B------:R-:W-:Y:S02]  /*42d80*/  IMAD R56, R0, -0x60, RZ ;  /* 0xffffffa000387824 */ /* 0x000fe400078e02ff */
        /* <DEDUP_REMOVED lines=27> */
[----:B------:R-:W-:-:S05]  /*42f40*/  IMAD R56, R0, -0x60, R8 ;  /* 0xffffffa000387824 */ /* 0x000fca00078e0208 */
[----:B------:R-:W2:Y:S01]  /*42f50*/  MUFU.TANH R72, R72 ;  /* 0x0000004800487308 */ /* 0x000ea20000002400 */
[----:B------:R-:W-:-:S07]  /*42f60*/  IADD3 R57, -R7, R55, R8 ;  /* 0x0000003707397210 */ /* 0x000fce0007ffe108 */
[----:B------:R-:W3:Y:S01]  /*42f70*/  MUFU.TANH R3, R3 ;  /* 0x0000000300037308 */ /* 0x000ee20000002400 */
[----:B------:R-:W-:-:S07]  /*42f80*/  IMAD R67, R67, -0x2, R56 ;  /* 0xfffffffe43437824 */ /* 0x000fce00078e0238 */
        /* <DEDUP_REMOVED lines=45> */
[C---:B------:R-:W-:Y:S01]  /*43260*/  IADD3 R76, R57.reuse, R76, RZ ;  /* 0x0000004c394c7210 */ /* 0x040fe20007ffe0ff */
[----:B------:R-:W-:-:S02]  /*43270*/  IMAD.IADD R56, R57, 0x1, R78 ;  /* 0x0000000139387824 */ /* 0x000fc400078e024e */
[----:B------:R-:W-:Y:S01]  /*43280*/  VIADD R55, R55, 0xffffffff ;  /* 0xffffffff37377836 */ /* 0x000fe20000000000 */
[----:B0-----:R-:W-:Y:S01]  /*43290*/  VIADDMNMX R57, R59, R76, R67, PT ;  /* 0x0000004c3b397246 */ /* 0x001fe20003800143 */
        /* <DEDUP_REMOVED lines=10> */
[----:B------:R-:W2:Y:S04]  /*43340*/  LD.E R59, desc[UR6][R4.64+0x1c] ;  /* 0x00001c06043b7980 */ /* 0x000ea8000c101900 */
[----:B------:R-:W3:Y:S01]  /*43350*/  LD.E R61, desc[UR6][R4.64+0x20] ;  /* 0x00002006043d7980 */ /* 0x000ee2000c101900 */
[----:B--2---:R-:W-:-:S05]  /*43360*/  IMAD.HI.U32 R0, R0, R59, RZ ;  /* 0x0000003b00007227 */ /* 0x004fca00078e00ff */
[----:B---3--:R-:W-:-:S07]  /*43370*/  SHF.R.U32.HI R0, RZ, R61, R0 ;  /* 0x0000003dff007219 */ /* 0x008fce0000011600 */
.L_x_4491:
[----:B------:R-:W-:Y:S05]  /*43380*/  BSYNC B2 ;  /* 0x0000000000027941 */ /* 0x000fea0003800000 */
.L_x_4490:
[----:B------:R-:W-:Y:S01]  /*43390*/  LOP3.LUT R0, RZ, R0, RZ, 0x33, !PT ;  /* 0x00000000ff007212 */ /* 0x000fe200078e33ff */
[----:B------:R-:W-:Y:S06]  /*433a0*/  BRA `(.L_x_4492) ;  /* 0x0000000000187947 */ /* 0x000fec0003800000 */
.L_x_4489:
[----:B------:R-:W-:-:S13]  /*433b0*/  ISETP.NE.AND P0, PT, R6, 0x1, PT ;  /* 0x000000010600780c */ /* 0x000fda0003f05270 */
[----:B------:R-:W-:Y:S05]  /*433c0*/  @!P0 BRA `(.L_x_4492) ;  /* 0x0000000000108947 */ /* 0x000fea0003800000 */
[----:B------:R-:W2:Y:S04]  /*433d0*/  LD.E R59, desc[UR6][R4.64+0x1c] ;  /* 0x00001c06043b7980 */ /* 0x000ea8000c101900 */
[----:B------:R-:W3:Y:S01]  /*433e0*/  LD.E R61, desc[UR6][R4.64+0x20] ;  /* 0x00002006043d7980 */ /* 0x000ee2000c101900 */
[----:B--2---:R-:W-:-:S05]  /*433f0*/  IMAD.HI.U32 R0, R0, R59, RZ ;  /* 0x0000003b00007227 */ /* 0x004fca00078e00ff */
[----:B---3--:R-:W-:-:S07]  /*43400*/  SHF.R.U32.HI R0, RZ, R61, R0 ;  /* 0x0000003dff007219 */ /* 0x008fce0000011600 */
.L_x_4492:
[----:B------:R-:W-:Y:S05]  /*43410*/  BSYNC B1 ;  /* 0x0000000000017941 */ /* 0x000fea0003800000 */
.L_x_4488:
[----:B------:R-:W-:-:S05]  /*43420*/  IMAD R59, R6, R0, R55 ;  /* 0x00000000063b7224 */ /* 0x000fca00078e0237 */
[----:B------:R-:W-:Y:S02]  /*43430*/  VIMNMX R58, R58, R59, !PT ;  /* 0x0000003b3a3a7248 */ /* 0x000fe40007fe0100 */
[----:B------:R-:W-:-:S07]  /*43440*/  VIADDMNMX R57, R59, R6, R57, PT ;  /* 0x000000063b397246 */ /* 0x000fce0003800139 */
.L_x_4487:
[----:B------:R-:W-:Y:S05]  /*43450*/  BSYNC B0 ;  /* 0x0000000000007941 */ /* 0x000fea0003800000 */
.L_x_4486:
[C---:B------:R-:W-:Y:S01]  /*43460*/  ISETP.GE.AND P0, PT, R77.reuse, 0x2, PT ;  /* 0x000000024d00780c */ /* 0x040fe20003f06270 */
[----:B------:R-:W-:Y:S01]  /*43470*/  BSSY B0, `(.L_x_4493) ;  /* 0x0000090000007945 */ /* 0x000fe20003800000 */
[C---:B------:R-:W-:Y:S02]  /*43480*/  ISETP.GE.AND P4, PT, R77.reuse, 0xa, PT ;  /* 0x0000000a4d00780c */ /* 0x040fe40003f86270 */
[----:B------:R-:W-:Y:S02]  /*43490*/  ISETP.GT.AND P2, PT, R58, 0x1, !P0 ;  /* 0x000000013a00780c */ /* 0x000fe40004744270 */
[----:B------:R-:W-:Y:S02]  /*434a0*/  ISETP.GE.AND P1, PT, R77, 0x9, PT ;  /* 0x000000094d00780c */ /* 0x000fe40003f26270 */
[----:B------:R-:W-:Y:S02]  /*434b0*/  ISETP.LT.OR P2, PT, R57, 0x2, P2 ;  /* 0x000000023900780c */ /* 0x000fe40001741670 */
[----:B------:R-:W-:-:S02]  /*434c0*/  P2R R60, PR, RZ, 0x10 ;  /* 0x00000010ff3c7803 */ /* 0x000fc40000000000 */
[----:B------:R-:W-:Y:S02]  /*434d0*/  FSEL R72, R72, -INF , !P2 ;  /* 0xff80000048487808 */ /* 0x000fe40005000000 */
        /* <DEDUP_REMOVED lines=79> */
[----:B------:R-:W-:Y:S02]  /*439d0*/  P2R R80, PR, RZ, 0x10 ;  /* 0x00000010ff507803 */ /* 0x000fe40000000000 */
        /* <DEDUP_REMOVED lines=25> */
[----:B------:R-:W-:Y:S02]  /*43b70*/  ISETP.LT.OR P6, PT, R57, 0x5a, P6 ;  /* 0x0000005a3900780c */ /* 0x000fe400037c1670 */
[----:B------:R-:W0:Y:S02]  /*43b80*/  SHFL.IDX PT, R57, R54, 0x1, 0x1c1f ;  /* 0x003c1f0036397f89 */ /* 0x000e2400000e0000 */
[----:B------:R-:W-:Y:S02]  /*43b90*/  FSEL R53, R53, -INF , !P6 ;  /* 0xff80000035357808 */ /* 0x000fe40007000000 */
[----:B------:R-:W-:Y:S02]  /*43ba0*/  ISETP.GE.AND P6, PT, R6, 0x1, PT ;  /* 0x000000010600780c */ /* 0x000fe40003fc6270 */
[----:B0-----:R-:W-:Y:S01]  /*43bb0*/  VIADDMNMX R67, R57, R76, R67, PT ;  /* 0x0000004c39437246 */ /* 0x001fe20003800143 */
[----:B------:R-:W-:-:S10]  /*43bc0*/  IMAD.IADD R2, R56, 0x1, R57 ;  /* 0x0000000138027824 */ /* 0x000fd400078e0239 */
        /* <DEDUP_REMOVED lines=13> */
.L_x_4498:
[----:B------:R-:W-:Y:S05]  /*43ca0*/  BSYNC B2 ;  /* 0x0000000000027941 */ /* 0x000fea0003800000 */
.L_x_4497:
[----:B------:R-:W-:Y:S01]  /*43cb0*/  LOP3.LUT R7, RZ, R7, RZ, 0x33, !PT ;  /* 0x00000007ff077212 */ /* 0x000fe200078e33ff */
[----:B------:R-:W-:Y:S06]  /*43cc0*/  BRA `(.L_x_4499) ;  /* 0x0000000000187947 */ /* 0x000fec0003800000 */
.L_x_4496:
[----:B------:R-:W-:-:S13]  /*43cd0*/  ISETP.NE.AND P6, PT, R6, 0x1, PT ;  /* 0x000000010600780c */ /* 0x000fda0003fc5270 */
[----:B------:R-:W-:Y:S05]  /*43ce0*/  @!P6 BRA `(.L_x_4499) ;  /* 0x000000000010e947 */ /* 0x000fea0003800000 */
[----:B------:R-:W2:Y:S04]  /*43cf0*/  LD.E R8, desc[UR6][R4.64+0x1c] ;  /* 0x00001c0604087980 */ /* 0x000ea8000c101900 */
[----:B------:R-:W3:Y:S01]  /*43d00*/  LD.E R34, desc[UR6][R4.64+0x20] ;  /* 0x0000200604227980 */ /* 0x000ee2000c101900 */
[----:B--2---:R-:W-:-:S05]  /*43d10*/  IMAD.HI.U32 R7, R7, R8, RZ ;  /* 0x0000000807077227 */ /* 0x004fca00078e00ff */
[----:B---3--:R-:W-:-:S07]  /*43d20*/  SHF.R.U32.HI R7, RZ, R34, R7 ;  /* 0x00000022ff077219 */ /* 0x008fce0000011607 */
.L_x_4499:
[----:B------:R-:W-:Y:S05]  /*43d30*/  BSYNC B1 ;  /* 0x0000000000017941 */ /* 0x000fea0003800000 */
.L_x_4495:
[----:B------:R-:W-:-:S05]  /*43d40*/  IMAD R7, R6, R7, R55 ;  /* 0x0000000706077224 */ /* 0x000fca00078e0237 */
[----:B------:R-:W-:Y:S02]  /*43d50*/  VIADDMNMX R67, R7, R6, R67, PT ;  /* 0x0000000607437246 */ /* 0x000fe40003800143 */
[----:B------:R-:W-:-:S07]  /*43d60*/  VIMNMX R2, R2, R7, !PT ;  /* 0x0000000702027248 */ /* 0x000fce0007fe0100 */
.L_x_4494:
[----:B------:R-:W-:Y:S05]  /*43d70*/  BSYNC B0 ;  /* 0x0000000000007941 */ /* 0x000fea0003800000 */
.L_x_4493:
[----:B------:R-:W2:Y:S01]  /*43d80*/  LDL.64 R4, [UR4+0x70] ;  /* 0x00007004ff047983 */ /* 0x000ea20008100a00 */
[C---:B------:R-:W-:Y:S02]  /*43d90*/  ISETP.GT.AND P0, PT, R2.reuse, 0x1, !P0 ;  /* 0x000000010200780c */ /* 0x040fe40004704270 */
[----:B------:R-:W-:Y:S02]  /*43da0*/  ISETP.NE.AND P6, PT, R61, RZ, PT ;  /* 0x000000ff3d00720c */ /* 0x000fe40003fc5270 */
[----:B------:R-:W-:Y:S02]  /*43db0*/  ISETP.LT.OR P0, PT, R67, 0x2, P0 ;  /* 0x000000024300780c */ /* 0x000fe40000701670 */
[----:B------:R-:W-:Y:S02]  /*43dc0*/  ISETP.GT.AND P1, PT, R2, 0x8, !P1 ;  /* 0x000000080200780c */ /* 0x000fe40004f24270 */
[----:B------:R-:W-:Y:S02]  /*43dd0*/  FSEL R61, R9, -INF , !P0 ;  /* 0xff800000093d7808 */ /* 0x000fe40004000000 */
[----:B------:R-:W-:-:S02]  /*43de0*/  ISETP.NE.AND P0, PT, R60, RZ, PT ;  /* 0x000000ff3c00720c */ /* 0x000fc40003f05270 */
[C---:B------:R-:W-:Y:S02]  /*43df0*/  ISETP.LT.OR P1, PT, R67.reuse, 0x9, P1 ;  /* 0x000000094300780c */ /* 0x040fe40000f21670 */
[----:B------:R-:W-:Y:S02]  /*43e00*/  ISETP.GT.AND P0, PT, R2, 0x9, !P0 ;  /* 0x000000090200780c */ /* 0x000fe40004704270 */
[----:B------:R-:W-:Y:S02]  /*43e10*/  FSEL R10, R10, -INF , !P1 ;  /* 0xff8000000a0a7808 */ /* 0x000fe40004800000 */
[----:B------:R-:W-:Y:S02]  /*43e20*/  ISETP.LT.OR P0, PT, R67, 0xa, P0 ;  /* 0x0000000a4300780c */ /* 0x000fe40000701670 */
[----:B------:R-:W-:Y:S02]  /*43e30*/  ISETP.NE.AND P1, PT, R80, RZ, PT ;  /* 0x000000ff5000720c */ /* 0x000fe40003f25270 */
[----:B------:R-:W-:-:S02]  /*43e40*/  FSEL R60, R11, -INF , !P0 ;  /* 0xff8000000b3c7808 */ /* 0x000fc40004000000 */
        /* <DEDUP_REMOVED lines=56> */
[C---:B------:R-:W-:Y:S02]  /*441d0*/  ISETP.GT.AND P0, PT, R2.reuse, RZ, !P6 ;  /* 0x000000ff0200720c */ /* 0x040fe40007704270 */
[C---:B------:R-:W-:Y:S02]  /*441e0*/  ISETP.GT.AND P2, PT, R2.reuse, 0x49, !P2 ;  /* 0x000000490200780c */ /* 0x040fe40005744270 */
[----:B------:R-:W-:Y:S02]  /*441f0*/  ISETP.LT.OR P0, PT, R67, 0x1, P0 ;  /* 0x000000014300780c */ /* 0x000fe40000701670 */
[----:B------:R-:W-:Y:S02]  /*44200*/  ISETP.GT.AND P3, PT, R2, 0x50, !P3 ;  /* 0x000000500200780c */ /* 0x000fe40005f64270 */
[----:B------:R-:W-:-:S02]  /*44210*/  FSEL R18, R3, -INF , !P0 ;  /* 0xff80000003127808 */ /* 0x000fc40004000000 */
[----:B------:R-:W-:Y:S02]  /*44220*/  ISETP.GT.AND P4, PT, R2, 0x51, !P4 ;  /* 0x000000510200780c */ /* 0x000fe40006784270 */
        /* <DEDUP_REMOVED lines=15> */
[----:B------:R-:W-:Y:S02]  /*44320*/  ISETP.GT.AND P0, PT, R2, 0x48, !P1 ;  /* 0x000000480200780c */ /* 0x000fe40004f04270 */
[----:B------:R-:W-:Y:S02]  /*44330*/  FMNMX.FTZ R20, R6, R3, !PT ;  /* 0x0000000306147209 */ /* 0x000fe40007810000 */
[----:B------:R-:W-:Y:S02]  /*44340*/  ISETP.LT.OR P0, PT, R67, 0x49, P0 ;  /* 0x000000494300780c */ /* 0x000fe40000701670 */
[----:B------:R-:W-:Y:S02]  /*44350*/  FMNMX.FTZ R20, R55, R20, !PT ;  /* 0x0000001437147209 */ /* 0x000fe40007810000 */
[----:B------:R-:W-:-:S02]  /*44360*/  ISETP.LT.OR P2, PT, R67, 0x4a, P2 ;  /* 0x0000004a4300780c */ /* 0x000fc40001741670 */
[----:B------:R-:W-:Y:S02]  /*44370*/  FSEL R65, R28, -INF , !P0 ;  /* 0xff8000001c417808 */ /* 0x000fe40004000000 */
[----:B------:R-:W-:Y:S02]  /*44380*/  FMNMX.FTZ R20, R7, R20, !PT ;  /* 0x0000001407147209 */ /* 0x000fe40007810000 */
[----:B------:R-:W-:Y:S02]  /*44390*/  ISETP.LT.OR P3, PT, R67, 0x51, P3 ;  /* 0x000000514300780c */ /* 0x000fe40001f61670 */
[----:B------:R-:W-:Y:S02]  /*443a0*/  FSEL R62, R29, -INF , !P2 ;  /* 0xff8000001d3e7808 */ /* 0x000fe40005000000 */
[----:B------:R-:W-:Y:S02]  /*443b0*/  FMNMX.FTZ R3, R65, R20, !PT ;  /* 0x0000001441037209 */ /* 0x000fe40007810000 */
[----:B------:R-:W-:-:S02]  /*443c0*/  ISETP.GT.AND P5, PT, R2, 0x58, !P5 ;  /* 0x000000580200780c */ /* 0x000fc40006fa4270 */
[----:B------:R-:W-:Y:S02]  /*443d0*/  ISETP.LT.OR P4, PT, R67, 0x52, P4 ;  /* 0x000000524300780c */ /* 0x000fe40002781670 */
[----:B------:R-:W-:Y:S02]  /*443e0*/  FSEL R64, R33, -INF , !P3 ;  /* 0xff80000021407808 */ /* 0x000fe40005800000 */
[----:B------:R-:W-:Y:S02]  /*443f0*/  FMNMX.FTZ R3, R62, R3, !PT ;  /* 0x000000033e037209 */ /* 0x000fe40007810000 */
[----:B------:R-:W-:Y:S02]  /*44400*/  ISETP.GT.AND P0, PT, R2, 0x59, !P6 ;  /* 0x000000590200780c */ /* 0x000fe40007704270 */
[----:B------:R-:W-:Y:S02]  /*44410*/  ISETP.LT.OR P5, PT, R67, 0x59, P5 ;  /* 0x000000594300780c */ /* 0x000fe40002fa1670 */
[----:B------:R-:W-:-:S02]  /*44420*/  FSEL R66, R32, -INF , !P4 ;  /* 0xff80000020427808 */ /* 0x000fc40006000000 */
[----:B------:R-:W-:Y:S02]  /*44430*/  FMNMX.FTZ R3, R64, R3, !PT ;  /* 0x0000000340037209 */ /* 0x000fe40007810000 */
[----:B------:R-:W-:Y:S02]  /*44440*/  ISETP.LT.OR P0, PT, R67, 0x5a, P0 ;  /* 0x0000005a4300780c */ /* 0x000fe40000701670 */
[----:B------:R-:W-:Y:S02]  /*44450*/  FSEL R44, R44, -INF , !P5 ;  /* 0xff8000002c2c7808 */ /* 0x000fe40006800000 */
[----:B------:R-:W-:Y:S02]  /*44460*/  FMNMX.FTZ R3, R66, R3, !PT ;  /* 0x0000000342037209 */ /* 0x000fe40007810000 */
[----:B------:R-:W-:Y:S02]  /*44470*/  FSEL R49, R49, -INF , !P0 ;  /* 0xff80000031317808 */ /* 0x000fe40004000000 */
[----:B------:R-:W-:-:S04]  /*44480*/  FMNMX.FTZ R2, R44, R3, !PT ;  /* 0x000000032c027209 */ /* 0x000fc80007810000 */
[----:B------:R-:W-:-:S05]  /*44490*/  FMNMX.FTZ R15, R49, R2, !PT ;  /* 0x00000002310f7209 */ /* 0x000fca0007810000 */
[----:B--2---:R0:W-:Y:S04]  /*444a0*/  ST.E desc[UR6][R4.64+0x4], R15 ;  /* 0x0000040f04007985 */ /* 0x0041e8000c101906 */
[----:B------:R-:W2:Y:S01]  /*444b0*/  LD.E R20, desc[UR6][R4.64+0x4] ;  /* 0x0000040604147980 */ /* 0x000ea2000c101900 */
        /* <DEDUP_REMOVED lines=22> */
[----:B0-----:R-:W-:-:S05]  /*44620*/  FMNMX.FTZ R15, R53, R2, !PT ;  /* 0x00000002350f7209 */ /* 0x001fca0007810000 */
[----:B------:R-:W0:Y:S02]  /*44630*/  SHFL.BFLY PT, R2, R15, 0x2, 0x1f ;  /* 0x0c401f000f027f89 */ /* 0x000e2400000e0000 */
[----:B0-----:R-:W-:-:S05]  /*44640*/  FMNMX.FTZ R19, R15, R2, !PT ;  /* 0x000000020f137209 */ /* 0x001fca0007810000 */
[----:B------:R-:W0:Y:S04]  /*44650*/  SHFL.BFLY PT, R2, R19, 0x1, 0x1f ;  /* 0x0c201f0013027f89 */ /* 0x000e2800000e0000 */
[----:B------:R-:W-:Y:S01]  /*44660*/  ST.E desc[UR6][R4.64], R15 ;  /* 0x0000000f04007985 */ /* 0x000fe2000c101906 */
[----:B0-----:R-:W-:-:S05]  /*44670*/  FMNMX.FTZ R21, R19, R2, !PT ;  /* 0x0000000213157209 */ /* 0x001fca0007810000 */
[----:B------:R-:W-:Y:S04]  /*44680*/  ST.E desc[UR6][R4.64], R21 ;  /* 0x0000001504007985 */ /* 0x000fe8000c101906 */
[----:B--2---:R-:W0:Y:S02]  /*44690*/  SHFL.BFLY PT, R3, R20, 0x2, 0x1f ;  /* 0x0c401f0014037f89 */ /* 0x004e2400000e0000 */
[----:B0-----:R-:W-:-:S05]  /*446a0*/  FMNMX.FTZ R24, R20, R3, !PT ;  /* 0x0000000314187209 */ /* 0x001fca0007810000 */
[----:B------:R-:W0:Y:S02]  /*446b0*/  SHFL.BFLY PT, R3, R24, 0x1, 0x1f ;  /* 0x0c201f0018037f89 */ /* 0x000e2400000e0000 */
[----:B0-----:R-:W-:-:S05]  /*446c0*/  FMNMX.FTZ R25, R24, R3, !PT ;  /* 0x0000000318197209 */ /* 0x001fca0007810000 */
[----:B------:R0:W-:Y:S04]  /*446d0*/  ST.E desc[UR6][R4.64+0x4], R25 ;  /* 0x0000041904007985 */ /* 0x0001e8000c101906 */
[----:B------:R-:W2:Y:S04]  /*446e0*/  LDL.64 R2, [UR4+0x70] ;  /* 0x00007004ff027983 */ /* 0x000ea80008100a00 */
[----:B--2---:R-:W2:Y:S04]  /*446f0*/  LD.E R67, desc[UR6][R2.64+0x20] ;  /* 0x0000200602437980 */ /* 0x004ea8000c101900 */
[----:B------:R-:W2:Y:S04]  /*44700*/  LD.E R20, desc[UR6][R2.64] ;  /* 0x0000000602147980 */ /* 0x000ea8000c101900 */
[----:B------:R-:W0:Y:S01]  /*44710*/  LD.E R68, desc[UR6][R2.64+0x4] ;  /* 0x0000040602447980 */ /* 0x000e22000c101900 */
[C---:B--2---:R-:W-:Y:S01]  /*44720*/  FMUL.FTZ R19, R20.reuse, R67 ;  /* 0x0000004314137220 */ /* 0x044fe20000410000 */
[----:B------:R-:W-:Y:S01]  /*44730*/  FSETP.NEU.FTZ.AND P0, PT, R20, -INF , PT ;  /* 0xff8000001400780b */ /* 0x000fe20003f1d000 */
[----:B0-----:R-:W-:-:S03]  /*44740*/  FMUL.FTZ R4, R67, R68 ;  /* 0x0000004443047220 */ /* 0x001fc60000410000 */
[----:B------:R-:W-:Y:S02]  /*44750*/  FSEL R20, R19, RZ, P0 ;  /* 0x000000ff13147208 */ /* 0x000fe40000000000 */
[----:B------:R-:W-:-:S04]  /*44760*/  FSETP.NEU.FTZ.AND P0, PT, R68, -INF , PT ;  /* 0xff8000004400780b */ /* 0x000fc80003f1d000 */
        /* <DEDUP_REMOVED lines=25> */
[-CC-:B------:R-:W-:Y:S01]  /*44900*/  FFMA.FTZ R20, R18, R67.reuse, -R4.reuse ;  /* 0x0000004312147223 */ /* 0x180fe20000010804 */
[-CC-:B------:R-:W-:Y:S01]  /*44910*/  FFMA.FTZ R177, R61, R67.reuse, -R4.reuse ;  /* 0x000000433db17223 */ /* 0x180fe20000010804 */
[-CC-:B------:R-:W-:Y:S01]  /*44920*/  FFMA.FTZ R19, R10, R67.reuse, -R4.reuse ;  /* 0x000000430a137223 */ /* 0x180fe20000010804 */
[----:B------:R-:W-:Y:S01]  /*44930*/  MUFU.EX2 R34, R34 ;  /* 0x0000002200227308 */ /* 0x000fe20000000800 */
[----:B------:R-:W-:-:S07]  /*44940*/  FFMA.FTZ R179, R60, R67, -R4 ;  /* 0x000000433cb37223 */ /* 0x000fce0000010804 */
[----:B------:R-:W0:Y:S01]  /*44950*/  MUFU.EX2 R176, R176 ;  /* 0x000000b000b07308 */ /* 0x000e220000000800 */
[----:B------:R-:W-:-:S07]  /*44960*/  FFMA.FTZ R18, R54, R67, -R4 ;  /* 0x0000004336127223 */ /* 0x000fce0000010804 */
[----:B------:R-:W-:Y:S08]  /*44970*/  MUFU.EX2 R20, R20 ;  /* 0x0000001400147308 */ /* 0x000ff00000000800 */
[----:B------:R-:W1:Y:S01]  /*44980*/  MUFU.EX2 R177, R177 ;  /* 0x000000b100b17308 */ /* 0x000e620000000800 */
[----:B------:R-:W-:-:S07]  /*44990*/  FFMA.FTZ R161, R59, R67, -R4 ;  /* 0x000000433ba17223 */ /* 0x000fce0000010804 */
[----:B------:R-:W2:Y:S08]  /*449a0*/  MUFU.EX2 R33, R33 ;  /* 0x0000002100217308 */ /* 0x000eb00000000800 */
[----:B------:R-:W3:Y:S01]  /*449b0*/  MUFU.EX2 R19, R19 ;  /* 0x0000001300137308 */ /* 0x000ee20000000800 */
[----:B------:R-:W-:-:S07]  /*449c0*/  FFMA.FTZ R15, R14, R67, -R4 ;  /* 0x000000430e0f7223 */ /* 0x000fce0000010804 */
[----:B------:R-:W4:Y:S01]  /*449d0*/  MUFU.EX2 R178, R178 ;  /* 0x000000b200b27308 */ /* 0x000f220000000800 */
[----:B------:R-:W-:-:S07]  /*449e0*/  FFMA.FTZ R169, R13, R67, -R4 ;  /* 0x000000430da97223 */ /* 0x000fce0000010804 */
[----:B------:R-:W4:Y:S01]  /*449f0*/  MUFU.EX2 R179, R179 ;  /* 0x000000b300b37308 */ /* 0x000f220000000800 */
[-CC-:B------:R-:W-:Y:S01]  /*44a00*/  FFMA.FTZ R13, R12, R67.reuse, -R4.reuse ;  /* 0x000000430c0d7223 */ /* 0x180fe20000010804 */
[----:B------:R-:W-:Y:S01]  /*44a10*/  FFMA.FTZ R12, R8, R67, -R4 ;  /* 0x00000043080c7223 */ /* 0x000fe20000010804 */
[----:B0-----:R-:W-:-:S05]  /*44a20*/  FADD.FTZ R0, R34, R176 ;  /* 0x000000b022007221 */ /* 0x001fca0000010000 */
[----:B------:R-:W0:Y:S01]  /*44a30*/  MUFU.EX2 R32, R32 ;  /* 0x0000002000207308 */ /* 0x000e220000000800 */
[----:B-1----:R-:W-:Y:S01]  /*44a40*/  FADD.FTZ R8, R20, R177 ;  /* 0x000000b114087221 */ /* 0x002fe20000010000 */
[----:B------:R-:W-:-:S06]  /*44a50*/  FFMA.FTZ R163, R58, R67, -R4 ;  /* 0x000000433aa37223 */ /* 0x000fcc0000010804 */
[----:B------:R-:W1:Y:S01]  /*44a60*/  MUFU.EX2 R18, R18 ;  /* 0x0000001200127308 */ /* 0x000e620000000800 */
[----:B--2---:R-:W-:Y:S01]  /*44a70*/  FADD.FTZ R5, R33, R0 ;  /* 0x0000000021057221 */ /* 0x004fe20000010000 */
[----:B---3--:R-:W-:-:S06]  /*44a80*/  FADD.FTZ R8, R19, R8 ;  /* 0x0000000813087221 */ /* 0x008fcc0000010000 */
[----:B------:R-:W2:Y:S01]  /*44a90*/  MUFU.EX2 R160, R160 ;  /* 0x000000a000a07308 */ /* 0x000ea20000000800 */
[----:B------:R-:W-:-:S07]  /*44aa0*/  FFMA.FTZ R14, R11, R67, -R4 ;  /* 0x000000430b0e7223 */ /* 0x000fce0000010804 */
[----:B------:R-:W3:Y:S01]  /*44ab0*/  MUFU.EX2 R161, R161 ;  /* 0x000000a100a17308 */ /* 0x000ee20000000800 */
[----:B------:R-:W-:Y:S01]  /*44ac0*/  FFMA.FTZ R11, R9, R67, -R4 ;  /* 0x00000043090b7223 */ /* 0x000fe20000010804 */
[----:B----4-:R-:W-:-:S06]  /*44ad0*/  FADD.FTZ R5, R178, R5 ;  /* 0x00000005b2057221 */ /* 0x010fcc0000010000 */
[----:B------:R-:W4:Y:S01]  /*44ae0*/  MUFU.EX2 R31, R31 ;  /* 0x0000001f001f7308 */ /* 0x000f220000000800 */
[----:B------:R-:W-:-:S07]  /*44af0*/  FADD.FTZ R9, R179, R8 ;  /* 0x00000008b3097221 */ /* 0x000fce0000010000 */
[----:B------:R-:W4:Y:S01]  /*44b00*/  MUFU.EX2 R15, R15 ;  /* 0x0000000f000f7308 */ /* 0x000f220000000800 */
[----:B0-----:R-:W-:Y:S01]  /*44b10*/  FADD.FTZ R5, R32, R5 ;  /* 0x0000000520057221 */ /* 0x001fe20000010000 */
[----:B-1----:R-:W-:-:S06]  /*44b20*/  FADD.FTZ R0, R18, R9 ;  /* 0x0000000912007221 */ /* 0x002fcc0000010000 */
[----:B------:R-:W0:Y:S01]  /*44b30*/  MUFU.EX2 R162, R162 ;  /* 0x000000a200a27308 */ /* 0x000e220000000800 */
[----:B------:R-:W-:-:S07]  /*44b40*/  FFMA.FTZ R183, R6, R67, -R4 ;  /* 0x0000004306b77223 */ /* 0x000fce0000010804 */
[----:B------:R-:W1:Y:S01]  /*44b50*/  MUFU.EX2 R163, R163 ;  /* 0x000000a300a37308 */ /* 0x000e620000000800 */
[----:B--2---:R-:W-:Y:S01]  /*44b60*/  FADD.FTZ R6, R160, R5 ;  /* 0x00000005a0067221 */ /* 0x004fe20000010000 */
[----:B---3--:R-:W-:-:S06]  /*44b70*/  FADD.FTZ R0, R161, R0 ;  /* 0x00000000a1007221 */ /* 0x008fcc0000010000 */
[----:B------:R-:W2:Y:S01]  /*44b80*/  MUFU.EX2 R30, R30 ;  /* 0x0000001e001e7308 */ /* 0x000ea20000000800 */
[----:B------:R-:W-:-:S07]  /*44b90*/  FFMA.FTZ R171, R57, R67, -R4 ;  /* 0x0000004339ab7223 */ /* 0x000fce0000010804 */
[----:B------:R-:W3:Y:S01]  /*44ba0*/  MUFU.EX2 R14, R14 ;  /* 0x0000000e000e7308 */ /* 0x000ee20000000800 */
[----:B----4-:R-:W-:Y:S01]  /*44bb0*/  FADD.FTZ R5, R31, R6 ;  /* 0x000000061f057221 */ /* 0x010fe20000010000 */
[----:B------:R-:W-:-:S06]  /*44bc0*/  FADD.FTZ R0, R15, R0 ;  /* 0x000000000f007221 */ /* 0x000fcc0000010000 */
[----:B------:R-:W4:Y:S08]  /*44bd0*/  MUFU.EX2 R168, R168 ;  /* 0x000000a800a87308 */ /* 0x000f300000000800 */
[----:B------:R-:W4:Y:S01]  /*44be0*/  MUFU.EX2 R169, R169 ;  /* 0x000000a900a97308 */ /* 0x000f220000000800 */
[----:B------:R-:W-:Y:S01]  /*44bf0*/  FFMA.FTZ R185, R7, R67, -R4 ;  /* 0x0000004307b97223 */ /* 0x000fe20000010804 */
[----:B0-----:R-:W-:-:S06]  /*44c00*/  FADD.FTZ R5, R162, R5 ;  /* 0x00000005a2057221 */ /* 0x001fcc0000010000 */
[----:B------:R-:W0:Y:S01]  /*44c10*/  MUFU.EX2 R29, R29 ;  /* 0x0000001d001d7308 */ /* 0x000e220000000800 */
[----:B-1----:R-:W-:Y:S01]  /*44c20*/  FADD.FTZ R7, R163, R0 ;  /* 0x00000000a3077221 */ /* 0x002fe20000010000 */
[----:B------:R-:W-:-:S06]  /*44c30*/  FFMA.FTZ R181, R56, R67, -R4 ;  /* 0x0000004338b57223 */ /* 0x000fcc0000010804 */
[----:B------:R-:W1:Y:S01]  /*44c40*/  MUFU.EX2 R13, R13 ;  /* 0x0000000d000d7308 */ /* 0x000e620000000800 */
[----:B--2---:R-:W-:Y:S01]  /*44c50*/  FADD.FTZ R5, R30, R5 ;  /* 0x000000051e057221 */ /* 0x004fe20000010000 */
[----:B---3--:R-:W-:-:S06]  /*44c60*/  FADD.FTZ R0, R14, R7 ;  /* 0x000000070e007221 */ /* 0x008fcc0000010000 */
[----:B------:R-:W2:Y:S08]  /*44c70*/  MUFU.EX2 R170, R170 ;  /* 0x000000aa00aa7308 */ /* 0x000eb00000000800 */
[----:B------:R-:W3:Y:S01]  /*44c80*/  MUFU.EX2 R171, R171 ;  /* 0x000000ab00ab7308 */ /* 0x000ee20000000800 */
[----:B----4-:R-:W-:Y:S01]  /*44c90*/  FADD.FTZ R6, R168, R5 ;  /* 0x00000005a8067221 */ /* 0x010fe20000010000 */
[----:B------:R-:W-:-:S06]  /*44ca0*/  FADD.FTZ R0, R169, R0 ;  /* 0x00000000a9007221 */ /* 0x000fcc0000010000 */
[----:B------:R-:W4:Y:S08]  /*44cb0*/  MUFU.EX2 R28, R28 ;  /* 0x0000001c001c7308 */ /* 0x000f300000000800 */
        /* <DEDUP_REMOVED lines=8> */
[----:B------:R-:W2:Y:S08]  /*44d40*/  MUFU.EX2 R27, R27 ;  /* 0x0000001b001b7308 */ /* 0x000eb00000000800 */
[----:B------:R-:W3:Y:S01]  /*44d50*/  MUFU.EX2 R11, R11 ;  /* 0x0000000b000b7308 */ /* 0x000ee20000000800 */
[----:B----4-:R-:W-:Y:S01]  /*44d60*/  FADD.FTZ R5, R28, R5 ;  /* 0x000000051c057221 */ /* 0x010fe20000010000 */
[----:B------:R-:W-:-:S06]  /*44d70*/  FADD.FTZ R0, R12, R7 ;  /* 0x000000070c007221 */ /* 0x000fcc0000010000 */
[----:B------:R-:W4:Y:S01]  /*44d80*/  MUFU.EX2 R182, R182 ;  /* 0x000000b600b67308 */ /* 0x000f220000000800 */
[----:B------:R-:W-:-:S07]  /*44d90*/  FFMA.FTZ R9, R65, R67, -R4 ;  /* 0x0000004341097223 */ /* 0x000fce0000010804 */
        /* <DEDUP_REMOVED lines=30> */
[----:B0-----:R-:W-:Y:S01]  /*44f80*/  FADD.FTZ R5, R186, R5 ;  /* 0x00000005ba057221 */ /* 0x001fe20000010000 */
[----:B-1----:R-:W-:-:S06]  /*44f90*/  FADD.FTZ R7, R187, R6 ;  /* 0x00000006bb077221 */ /* 0x002fcc0000010000 */
[----:B------:R-:W0:Y:S08]  /*44fa0*/  MUFU.EX2 R21, R21 ;  /* 0x0000001500157308 */ /* 0x000e300000000800 */
[----:B------:R-:W1:Y:S01]  /*44fb0*/  MUFU.EX2 R0, R0 ;  /* 0x0000000000007308 */ /* 0x000e620000000800 */
[----:B--2---:R-:W-:Y:S01]  /*44fc0*/  FADD.FTZ R5, R24, R5 ;  /* 0x0000000518057221 */ /* 0x004fe20000010000 */
[----:B---3--:R-:W-:-:S06]  /*44fd0*/  FADD.FTZ R4, R8, R7 ;  /* 0x0000000708047221 */ /* 0x008fcc0000010000 */
[----:B------:R-:W2:Y:S08]  /*44fe0*/  MUFU.EX2 R190, R190 ;  /* 0x000000be00be7308 */ /* 0x000eb00000000800 */
[----:B------:R-:W3:Y:S01]  /*44ff0*/  MUFU.EX2 R191, R191 ;  /* 0x000000bf00bf7308 */ /* 0x000ee20000000800 */
[----:B----4-:R-:W-:Y:S01]  /*45000*/  FADD.FTZ R6, R188, R5 ;  /* 0x00000005bc067221 */ /* 0x010fe20000010000 */
[----:B------:R-:W-:-:S03]  /*45010*/  FADD.FTZ R5, R189, R4 ;  /* 0x00000004bd057221 */ /* 0x000fc60000010000 */
[----:B0-----:R-:W-:Y:S01]  /*45020*/  FADD.FTZ R7, R21, R6 ;  /* 0x0000000615077221 */ /* 0x001fe20000010000 */
[----:B-1----:R-:W-:-:S03]  /*45030*/  FADD.FTZ R4, R0, R5 ;  /* 0x0000000500047221 */ /* 0x002fc60000010000 */
[----:B--2---:R-:W-:Y:S01]  /*45040*/  FADD.FTZ R35, R190, R7 ;  /* 0x00000007be237221 */ /* 0x004fe20000010000 */
[----:B---3--:R-:W-:-:S04]  /*45050*/  FADD.FTZ R37, R191, R4 ;  /* 0x00000004bf257221 */ /* 0x008fc80000010000 */
[----:B------:R-:W-:Y:S04]  /*45060*/  ST.E desc[UR6][R2.64+0x10], R35 ;  /* 0x0000102302007985 */ /* 0x000fe8000c101906 */
[----:B------:R0:W-:Y:S04]  /*45070*/  ST.E desc[UR6][R2.64+0x14], R37 ;  /* 0x0000142502007985 */ /* 0x0001e8000c101906 */
[----:B------:R-:W2:Y:S04]  /*45080*/  LDL.64 R4, [UR4] ;  /* 0x00000004ff047983 */ /* 0x000ea80008100a00 */
[----:B------:R-:W3:Y:S04]  /*45090*/  LDL.64 R6, [UR4+0x98] ;  /* 0x00009804ff067983 */ /* 0x000ee80008100a00 */
[----:B0-----:R-:W4:Y:S01]  /*450a0*/  LDL.64 R2, [UR4+0x80] ;  /* 0x00008004ff027983 */ /* 0x001f220008100a00 */
[----:B------:R-:W-:-:S05]  /*450b0*/  LEA.HI R74, R74, 0x8, RZ, 0x19 ;  /* 0x000000084a4a7811 */ /* 0x000fca00078fc8ff */
[----:B------:R0:W-:Y:S06]  /*450c0*/  BAR.SYNC.DEFER_BLOCKING R74, 0x100 ;  /* 0x0004004a0000751d */ /* 0x0001ec0000010000 */
[----:B--2---:R-:W2:Y:S04]  /*450d0*/  LD.E R39, desc[UR6][R4.64] ;  /* 0x0000000604277980 */ /* 0x004ea8000c101900 */
[----:B----4-:R-:W4:Y:S04]  /*450e0*/  LD.E R41, desc[UR6][R2.64] ;  /* 0x0000000602297980 */ /* 0x010f28000c101900 */
[----:B---3--:R-:W2:Y:S04]  /*450f0*/  LD.E.64 R4, desc[UR6][R6.64] ;  /* 0x0000000606047980 */ /* 0x008ea8000c101b00 */
        /* <DEDUP_REMOVED lines=27> */
[----:B------:R-:W3:Y:S04]  /*452b0*/  LDL.64 R6, [UR4+0x88] ;  /* 0x00008804ff067983 */ /* 0x000ee80008100a00 */
        /* <DEDUP_REMOVED lines=45> */
[----:B----4-:R-:W-:Y:S01]  /*45590*/  ST.E desc[UR6][R2.64], R41 ;  /* 0x0000002902007985 */ /* 0x010fe2000c101906 */
[----:B--2---:R-:W-:-:S03]  /*455a0*/  IMAD R4, R39, 0xc00, R4 ;  /* 0x00000c0027047824 */ /* 0x004fc600078e0204 */
[----:B------:R-:W2:Y:S04]  /*455b0*/  LD.E R109, desc[UR6][R2.64+0x198] ;  /* 0x00019806026d7980 */ /* 0x000ea8000c101900 */
[----:B---3--:R-:W-:Y:S04]  /*455c0*/  ST.E desc[UR6][R2.64+0x4], R43 ;  /* 0x0000042b02007985 */ /* 0x008fe8000c101906 */
        /* <DEDUP_REMOVED lines=81> */
[----:B------:R-:W-:Y:S02]  /*45ae0*/  R2UR UR11, R5 ;  /* 0x00000000050b72ca */ /* 0x000fe400000e0000 */
[----:B------:R-:W-:Y:S02]  /*45af0*/  F2FP.F16.F32.PACK_AB R176, R176, R34 ;  /* 0x00000022b0b0723e */ /* 0x000fe400000000ff */
[----:B------:R-:W-:Y:S02]  /*45b00*/  F2FP.F16.F32.PACK_AB R178, R178, R33 ;  /* 0x00000021b2b2723e */ /* 0x000fe400000000ff */
[----:B------:R-:W-:Y:S02]  /*45b10*/  F2FP.F16.F32.PACK_AB R177, R177, R20 ;  /* 0x00000014b1b1723e */ /* 0x000fe400000000ff */
[----:B------:R-:W-:Y:S01]  /*45b20*/  F2FP.F16.F32.PACK_AB R179, R179, R19 ;  /* 0x00000013b3b3723e */ /* 0x000fe200000000ff */
[----:B------:R-:W-:Y:S01]  /*45b30*/  ST.E desc[UR6][R2.64+0x74], R36 ;  /* 0x0000742402007985 */ /* 0x000fe2000c101906 */
[----:B------:R-:W-:-:S02]  /*45b40*/  F2FP.F16.F32.PACK_AB R160, R160, R32 ;  /* 0x00000020a0a0723e */ /* 0x000fc400000000ff */
[----:B------:R-:W-:Y:S01]  /*45b50*/  F2FP.F16.F32.PACK_AB R162, R162, R31 ;  /* 0x0000001fa2a2723e */ /* 0x000fe200000000ff */
[----:B------:R-:W-:Y:S01]  /*45b60*/  ST.E desc[UR6][R2.64+0x7c], R38 ;  /* 0x00007c2602007985 */ /* 0x000fe2000c101906 */
[----:B------:R-:W-:Y:S02]  /*45b70*/  F2FP.F16.F32.PACK_AB R168, R168, R30 ;  /* 0x0000001ea8a8723e */ /* 0x000fe400000000ff */
[----:B------:R-:W-:Y:S01]  /*45b80*/  F2FP.F16.F32.PACK_AB R170, R170, R29 ;  /* 0x0000001daaaa723e */ /* 0x000fe200000000ff */
[----:B------:R-:W-:Y:S01]  /*45b90*/  ST.E desc[UR6][R2.64+0x84], R40 ;  /* 0x0000842802007985 */ /* 0x000fe2000c101906 */
[----:B------:R-:W-:Y:S02]  /*45ba0*/  F2FP.F16.F32.PACK_AB R180, R180, R28 ;  /* 0x0000001cb4b4723e */ /* 0x000fe400000000ff */
[----:B------:R-:W-:Y:S01]  /*45bb0*/  F2FP.F16.F32.PACK_AB R182, R182, R27 ;  /* 0x0000001bb6b6723e */ /* 0x000fe200000000ff */
[----:B------:R-:W-:Y:S01]  /*45bc0*/  ST.E desc[UR6][R2.64+0x8c], R42 ;  /* 0x00008c2a02007985 */ /* 0x000fe2000c101906 */
[----:B------:R-:W-:-:S02]  /*45bd0*/  F2FP.F16.F32.PACK_AB R184, R184, R26 ;  /* 0x0000001ab8b8723e */ /* 0x000fc400000000ff */
[----:B------:R-:W-:Y:S01]  /*45be0*/  F2FP.F16.F32.PACK_AB R186, R186, R25 ;  /* 0x00000019baba723e */ /* 0x000fe200000000ff */
[----:B------:R-:W-:Y:S01]  /*45bf0*/  ST.E desc[UR6][R2.64+0x94], R44 ;  /* 0x0000942c02007985 */ /* 0x000fe2000c101906 */
[----:B------:R-:W-:-:S03]  /*45c00*/  F2FP.F16.F32.PACK_AB R188, R188, R24 ;  /* 0x00000018bcbc723e */ /* 0x000fc600000000ff */
        /* <DEDUP_REMOVED lines=15> */
[----:B------:R-:W-:Y:S04]  /*45d00*/  ST.E desc[UR6][R2.64+0x78], R37 ;  /* 0x0000782502007985 */ /* 0x000fe8000c101906 */
[----:B------:R-:W-:Y:S04]  /*45d10*/  ST.E desc[UR6][R2.64+0x80], R39 ;  /* 0x0000802702007985 */ /* 0x000fe8000c101906 */
[----:B------:R-:W-:Y:S04]  /*45d20*/  ST.E desc[UR6][R2.64+0x88], R41 ;  /* 0x0000882902007985 */ /* 0x000fe8000c101906 */
[----:B------:R-:W-:Y:S04]  /*45d30*/  ST.E desc[UR6][R2.64+0x90], R43 ;  /* 0x0000902b02007985 */ /* 0x000fe8000c101906 */
        /* <DEDUP_REMOVED lines=76> */
[----:B------:R-:W-:Y:S01]  /*46200*/  ST.E desc[UR6][R6.64], RZ ;  /* 0x000000ff06007985 */ /* 0x000fe2000c101906 */
[----:B0-----:R-:W-:-:S06]  /*46210*/  WARPGROUP.ARRIVE ;  /* 0x00000000000079c5 */ /* 0x001fcc0000000000 */
[----:B------:R-:W-:Y:S03]  /*46220*/  HGMMA.64x256x16.F32 R24, R176, gdesc[UR8].tnspB, RZ, !UPT, gsb0 ;  /* 0x43e00008b0187df0 */ /* 0x000fe6000c0008ff */
[----:B------:R-:W-:Y:S02]  /*46230*/  WARPGROUP.DEPBAR.LE gsb0, 0x0 ;  /* 0x00008000000079c5 */ /* 0x000fe40000010000 */
        /* <DEDUP_REMOVED lines=129> */
[----:B0-----:R-:W4:Y:S04]  /*46a50*/  LD.E R24, desc[UR6][R2.64] ;  /* 0x0000000602187980 */ /* 0x001f28000c101900 */
[----:B-1----:R-:W4:Y:S04]  /*46a60*/  LD.E R25, desc[UR6][R2.64+0x4] ;  /* 0x0000040602197980 */ /* 0x002f28000c101900 */
[----:B--2---:R-:W2:Y:S04]  /*46a70*/  LD.E R26, desc[UR6][R2.64+0x8] ;  /* 0x00000806021a7980 */ /* 0x004ea8000c101900 */
[----:B---3--:R-:W2:Y:S04]  /*46a80*/  LD.E R27, desc[UR6][R2.64+0xc] ;  /* 0x00000c06021b7980 */ /* 0x008ea8000c101900 */
        /* <DEDUP_REMOVED lines=130> */
[----:B------:R-:W-:Y:S02]  /*472b0*/  F2FP.F16.F32.PACK_AB R161, R161, R18 ;  /* 0x00000012a1a1723e */ /* 0x000fe400000000ff */
[----:B------:R-:W-:-:S04]  /*472c0*/  F2FP.F16.F32.PACK_AB R163, R163, R15 ;  /* 0x0000000fa3a3723e */ /* 0x000fc800000000ff */
[----:B--2---:R-:W-:-:S06]  /*472d0*/  WARPGROUP.ARRIVE ;  /* 0x00000000000079c5 */ /* 0x004fcc0000000000 */
[----:B------:R-:W-:Y:S03]  /*472e0*/  HGMMA.64x256x16.F32 R24, R160, gdesc[UR8].tnspB, R24, gsb0 ;  /* 0x43e00008a0187df0 */ /* 0x000fe60008000818 */
        /* <DEDUP_REMOVED lines=794> */
[----:B------:R-:W-:-:S04]  /*4a490*/  F2FP.F16.F32.PACK_AB R185, R185, R10 ;  /* 0x0000000ab9b9723e */ /* 0x000fc800000000ff */
[----:B--2---:R-:W-:-:S07]  /*4a4a0*/  WARPGROUP.ARRIVE ;  /* 0x00000000000079c5 */ /* 0x004fce0000000000 */
        /* <DEDUP_REMOVED lines=263> */
[----:B------:R-:W-:-:S04]  /*4b520*/  F2FP.F16.F32.PACK_AB R191, R191, R0 ;  /* 0x00000000bfbf723e */ /* 0x000fc800000000ff */
[----:B--2---:R-:W-:-:S06]  /*4b530*/  WARPGROUP.ARRIVE ;  /* 0x00000000000079c5 */ /* 0x004fcc0000000000 */
        /* <DEDUP_REMOVED lines=131> */
[----:B------:R-:W2:Y:S04]  /*4bd70*/  LD.E R0, desc[UR6][R2.64+0x1fc] ;  /* 0x0001fc0602007980 */ /* 0x000ea8000c101900 */
[----:B------:R-:W3:Y:S04]  /*4bd80*/  LD.E R4, desc[UR6][R2.64] ;  /* 0x0000000602047980 */ /* 0x000ee8000c101900 */
        /* <DEDUP_REMOVED lines=128> */
[----:B----4-:R0:W-:Y:S04]  /*4c590*/  ST.E desc[UR6][R2.64+0x4], R5 ;  /* 0x0000040502007985 */ /* 0x0101e8000c101906 */
        /* <DEDUP_REMOVED lines=125> */
[----:B0-----:R-:W3:Y:S04]  /*4cd70*/  LDL.64 R4, [UR4+0x40] ;  /* 0x00004004ff047983 */ /* 0x001ee80008100a00 */
[----:B-1----:R-:W4:Y:S04]  /*4cd80*/  LDL.64 R6, [UR4] ;  /* 0x00000004ff067983 */ /* 0x002f280008100a00 */
[----:B---3--:R-:W3:Y:S04]  /*4cd90*/  LD.E R0, desc[UR6][R4.64] ;  /* 0x0000000604007980 */ /* 0x008ee8000c101900 */
[----:B----4-:R2:W5:Y:S01]  /*4cda0*/  LD.E R6, desc[UR6][R6.64] ;  /* 0x0000000606067980 */ /* 0x010562000c101900 */
[----:B------:R-:W-:Y:S01]  /*4cdb0*/  BSSY B0, `(.L_x_4500) ;  /* 0x0000005000007945 */ /* 0x000fe20003800000 */
[----:B---3--:R-:W-:-:S04]  /*4cdc0*/  LOP3.LUT R0, R0, 0x1, RZ, 0xfc, !PT ;  /* 0x0000000100007812 */ /* 0x008fc800078efcff */
[----:B------:R-:W-:-:S13]  /*4cdd0*/  ISETP.NE.AND P0, PT, R0, 0x3, PT ;  /* 0x000000030000780c */ /* 0x000fda0003f05270 */
[----:B--2---:R-:W-:Y:S05]  /*4cde0*/  @!P0 BRA `(.L_x_4501) ;  /* 0x0000000000048947 */ /* 0x004fea0003800000 */
[----:B------:R-:W-:Y:S01]  /*4cdf0*/  BPT.TRAP 0x1 ;  /* 0x000000040000795c */ /* 0x000fe20000300000 */
.L_x_4501:
[----:B------:R-:W-:Y:S05]  /*4ce00*/  BSYNC B0 ;  /* 0x0000000000007941 */ /* 0x000fea0003800000 */
.L_x_4500:
[----:B------:R-:W2:Y:S04]  /*4ce10*/  LD.E.64 R2, desc[UR6][R4.64+0x20] ;  /* 0x0000200604027980 */ /* 0x000ea8000c101b00 */
[----:B------:R-:W3:Y:S01]  /*4ce20*/  LD.E R0, desc[UR6][R4.64+0xc] ;  /* 0x00000c0604007980 */ /* 0x000ee2000c101900 */
[----:B------:R-:W-:Y:S01]  /*4ce30*/  IMAD.MOV.U32 R223, RZ, RZ, 0x0 ;  /* 0x00000000ffdf7424 */ /* 0x000fe200078e00ff */
[----:B--2---:R-:W-:-:S05]  /*4ce40*/  MOV R3, R2 ;  /* 0x0000000200037202 */ /* 0x004fca0000000f00 */
[----:B-----5:R-:W-:-:S05]  /*4ce50*/  IMAD R3, R6, 0x8, R3 ;  /* 0x0000000806037824 */ /* 0x020fca00078e0203 */
[----:B---3--:R-:W-:-:S04]  /*4ce60*/  PRMT R0, R0, 0x654, R3 ;  /* 0x0000065400007816 */ /* 0x008fc80000000003 */
[----:B------:R0:W-:Y:S02]  /*4ce70*/  SYNCS.ARRIVE.TRANS64.RED.A1T0 RZ, [R0+URZ], RZ ;  /* 0x000000ff00ff79a7 */ /* 0x0001e4000810043f */
[----:B0-----:R-:W-:Y:S05]  /*4ce80*/  RET.REL.NODEC R222 `(_ZN7cutlass13device_kernelIN5flash11enable_sm90INS1_16FlashAttnFwdSm90INS1_25CollectiveMainloopFwdSm90ILi2EN4cute5tupleIJNS5_1CILi1EEES8_S8_EEENS6_IJNS7_ILi128EEENS7_ILi96EEENS7_ILi64EEEEEELi256ENS_6half_tEfNS_4arch4Sm90ELb0ELb1ELb1ELb1ELb1ELb1ELb1ELb1ELb0ELb1ELb1ELb0EEENS1_21CollectiveEpilogueFwdINS6_IJSA_NS7_ILi256EEESB_EEES9_SE_SG_Li256ELb1ELb1ELb1ELb0EEENS1_36VarlenDynamicPersistentTileSchedulerILi128ELi96ELi256ELi128ELb1ELb1ELb1ELb1ELb0ELb1EEEEEEEEEvNT_6ParamsE) ;  /* 0xfffffb30de5c7950 */ /* 0x001fea0003c3ffff */
.L_x_4474:
[----:B0-----:R0:W1:Y:S02]  /*4ce90*/  SYNCS.PHASECHK.TRANS64.TRYWAIT P0, [R8+URZ], R9 ;  /* 0x00000009080075a7 */ /* 0x001064000800017f */
[----:B-1----:R-:W-:Y:S05]  /*4cea0*/  @!P0 NANOSLEEP.SYNCS 0x989680 ;  /* 0x009896800000895d */ /* 0x002fea0003900000 */
[----:B------:R-:W1:Y:S02]  /*4ceb0*/  @!P0 SYNCS.PHASECHK.TRANS64 P0, [R8+URZ], R9 ;  /* 0x00000009080085a7 */ /* 0x000e64000800007f */
[----:B-1----:R-:W-:Y:S05]  /*4cec0*/  @!P0 BRA `(.L_x_4474) ;  /* 0xfffffffc00f08947 */ /* 0x002fea000383ffff */
[----:B------:R-:W-:Y:S05]  /*4ced0*/  BRA `(.L_x_4473) ;  /* 0xffffff44007c7947 */ /* 0x000fea000383ffff */
.L_x_4476:
[----:B0-----:R0:W1:Y:S02]  /*4cee0*/  SYNCS.PHASECHK.TRANS64.TRYWAIT P0, [R8+URZ+0x32410], R9 ;  /* 0x03241009080075a7 */ /* 0x001064000800017f */
[----:B-1----:R-:W-:Y:S05]  /*4cef0*/  @!P0 NANOSLEEP.SYNCS 0x989680 ;  /* 0x009896800000895d */ /* 0x002fea0003900000 */
[----:B------:R-:W1:Y:S02]  /*4cf00*/  @!P0 SYNCS.PHASECHK.TRANS64 P0, [R8+URZ+0x32410], R9 ;  /* 0x03241009080085a7 */ /* 0x000e64000800007f */
[----:B-1----:R-:W-:Y:S05]  /*4cf10*/  @!P0 BRA `(.L_x_4476) ;  /* 0xfffffffc00f08947 */ /* 0x002fea000383ffff */
[----:B------:R-:W-:Y:S05]  /*4cf20*/  BRA `(.L_x_4502) ;  /* 0xffffff4800707947 */ /* 0x000fea000383ffff */
.L_x_4483:
[----:B0-----:R0:W1:Y:S02]  /*4cf30*/  SYNCS.PHASECHK.TRANS64.TRYWAIT P0, [R8+URZ], R9 ;  /* 0x00000009080075a7 */ /* 0x001064000800017f */
[----:B-1----:R-:W-:Y:S05]  /*4cf40*/  @!P0 NANOSLEEP.SYNCS 0x989680 ;  /* 0x009896800000895d */ /* 0x002fea0003900000 */
[----:B------:R-:W1:Y:S02]  /*4cf50*/  @!P0 SYNCS.PHASECHK.TRANS64 P0, [R8+URZ], R9 ;  /* 0x00000009080085a7 */ /* 0x000e64000800007f */
[----:B-1----:R-:W-:Y:S05]  /*4cf60*/  @!P0 BRA `(.L_x_4483) ;  /* 0xfffffffc00f08947 */ /* 0x002fea000383ffff */
[----:B------:R-:W-:Y:S05]  /*4cf70*/  BRA `(.L_x_4482) ;  /* 0xffffff4800e47947 */ /* 0x000fea000383ffff */
.L_x_4503:
        /* <DEDUP_REMOVED lines=16> */
.L_x_6569:


//--------------------- .text._ZN7cutlass13device_kernelIN5flash11enable_sm90INS1_16FlashAttnFwdSm90INS1_25CollectiveMainloopFwdSm90ILi2EN4cute5tupleIJNS5_1CILi1EEES8_S8_EEENS6_IJNS7_ILi128EEENS7_ILi96EEENS7_ILi64EEEEEELi256ENS_6half_tEfNS_4arch4Sm90ELb1ELb0ELb1ELb0ELb1ELb0ELb0ELb1ELb0ELb1ELb1ELb0EEENS1_21CollectiveEpilogueFwdINS6_IJSA_NS7_ILi256EEESB_EEES9_SE_SG_Li256ELb0ELb1ELb1ELb0EEENS1_19SingleTileSchedulerILb0ELb1ELb1ELi128EEEEEEEEEvNT_6ParamsE --------------------------
	.section	.text._ZN7cutlass13device_kernelIN5flash11enable_sm90INS1_16FlashAttnFwdSm90INS1_25CollectiveMainloopFwdSm90ILi2EN4cute5tupleIJNS5_1CILi1EEES8_S8_EEENS6_IJNS7_ILi128EEENS7_ILi96EEENS7_ILi64EEEEEELi256ENS_6half_tEfNS_4arch4Sm90ELb1ELb0ELb1ELb0ELb1ELb0ELb0ELb1ELb0ELb1ELb1ELb0EEENS1_21CollectiveEpilogueFwdINS6_IJSA_NS7_ILi256EEESB_EEES9_SE_SG_Li256ELb0ELb1ELb1ELb0EEENS1_19SingleTileSchedulerILb0ELb1ELb1ELi128EEEEEEEEEvNT_6ParamsE,"ax",@progbits
	.align	128
.text._ZN7cutlass13device_kernelIN5flash11enable_sm90INS1_16FlashAttnFwdSm90INS1_25CollectiveMainloopFwdSm90ILi2EN4cute5tupleIJNS5_1CILi1EEES8_S8_EEENS6_IJNS7_ILi128EEENS7_ILi96EEENS7_ILi64EEEEEELi256ENS_6half_tEfNS_4arch4Sm90ELb1ELb0ELb1ELb0ELb1ELb0ELb0ELb1ELb0ELb1ELb1ELb0EEENS1_21CollectiveEpilogueFwdINS6_IJSA_NS7_ILi256EEESB_EEES9_SE_SG_Li256ELb0ELb1ELb1ELb0EEENS1_19SingleTileSchedulerILb0ELb1ELb1ELi128EEEEEEEEEvNT_6ParamsE:
        .type           _ZN7cutlass13device_kernelIN5flash11enable_sm90INS1_16FlashAttnFwdSm90INS1_25CollectiveMainloopFwdSm90ILi2EN4cute5tupleIJNS5_1CILi1EEES8_S8_EEENS6_IJNS7_ILi128EEENS7_ILi96EEENS7_ILi64EEEEEELi256ENS_6half_tEfNS_4arch4Sm90ELb1ELb0ELb1ELb0ELb1ELb0ELb0ELb1ELb0ELb1ELb1ELb0EEENS1_21CollectiveEpilogueFwdINS6_IJSA_NS7_ILi256EEESB_EEES9_SE_SG_Li256ELb0ELb1ELb1ELb0EEENS1_19SingleTileSchedulerILb0ELb1ELb1ELi128EEEEEEEEEvNT_6ParamsE,@function
        .size           _ZN7cutlass13device_kernelIN5flash11enable_sm90INS1_16FlashAttnFwdSm90INS1_25CollectiveMainloopFwdSm90ILi2EN4cute5tupleIJNS5_1CILi1EEES8_S8_EEENS6_IJNS7_ILi128EEENS7_ILi96EEENS7_ILi64EEEEEELi256ENS_6half_tEfNS_4arch4Sm90ELb1ELb0ELb1ELb0ELb1ELb0ELb0ELb1ELb0ELb1ELb1ELb0EEENS1_21CollectiveEpilogueFwdINS6_IJSA_NS7_ILi256EEESB_EEES9_SE_SG_Li256ELb0ELb1ELb1ELb0EEENS1_19SingleTileSchedulerILb0ELb1ELb1ELi128EEEEEEEEEvNT_6ParamsE,(.L_x_6571 - _ZN7cutlass13device_kernelIN5flash11enable_sm90INS1_16FlashAttnFwdSm90INS1_25CollectiveMainloopFwdSm90ILi2EN4cute5tupleIJNS5_1CILi1EEES8_S8_EEENS6_IJNS7_ILi128EEENS7_ILi96EEENS7_ILi64EEEEEELi256ENS_6half_tEfNS_4arch4Sm90ELb1ELb0ELb1ELb0ELb1ELb0ELb0ELb1ELb0ELb1ELb1ELb0EEENS1_21CollectiveEpilogueFwdINS6_IJSA_NS7_ILi256EEESB_EEES9_SE_SG_Li256ELb0ELb1ELb1ELb0EEENS1_19SingleTileSchedulerILb0ELb1ELb1ELi128EEEEEEEEEvNT_6ParamsE)
        .other          _ZN7cutlass13device_kernelIN5flash11enable_sm90INS1_16FlashAttnFwdSm90INS1_25CollectiveMainloopFwdSm90ILi2EN4cute5tupleIJNS5_1CILi1EEES8_S8_EEENS6_IJNS7_ILi128EEENS7_ILi96EEENS7_ILi64EEEEEELi256ENS_6half_tEfNS_4arch4Sm90ELb1ELb0ELb1ELb0ELb1ELb0ELb0ELb1ELb0ELb1ELb1ELb0EEENS1_21CollectiveEpilogueFwdINS6_IJSA_NS7_ILi256EEESB_EEES9_SE_SG_Li256ELb0ELb1ELb1ELb0EEENS1_19SingleTileSchedulerILb0ELb1ELb1ELi128EEEEEEEEEvNT_6ParamsE,@"STO_CUDA_ENTRY STV_DEFAULT"
_ZN7cutlass13device_kernelIN5flash11enable_sm90INS1_16FlashAttnFwdSm90INS1_25CollectiveMainloopFwdSm90ILi2EN4cute5tupleIJNS5_1CILi1EEES8_S8_EEENS6_IJNS7_ILi128EEENS7_ILi96EEENS7_ILi64EEEEEELi256ENS_6half_tEfNS_4arch4Sm90ELb1ELb0ELb1ELb0ELb1ELb0ELb0ELb1ELb0ELb1ELb1ELb0EEENS1_21CollectiveEpilogueFwdINS6_IJSA_NS7_ILi256EEESB_EEES9_SE_SG_Li256ELb0ELb1ELb1ELb0EEENS1_19SingleTileSchedulerILb0ELb1ELb1ELi128EEEEEEEEEvNT_6ParamsE:
        /* <DEDUP_REMOVED lines=44> */
.L_x_4504:
        /* <DEDUP_REMOVED lines=22> */
.L_x_4505:
        /* <DEDUP_REMOVED lines=18> */
.L_x_4506:
        /* <DEDUP_REMOVED lines=22> */
.L_x_4507:
        /* <DEDUP_REMOVED lines=23> */
.L_x_4508:
        /* <DEDUP_REMOVED lines=9> */
.L_x_4511:
        /* <DEDUP_REMOVED lines=20> */
[----:B------:R-:W0:Y:S01]  /*09e0*/  S2UR UR45, SR_CTAID.X ;  /* 0x00000000002d79c3 */ /* 0x000e220000002500 */
[----:B------:R-:W-:Y:S01]  /*09f0*/  ULDC UR4, c[0x0][0x448] ;  /* 0x0001120000047ab9 */ /* 0x000fe20000000800 */
[----:B------:R-:W-:Y:S01]  /*0a00*/  ULDC UR40, c[0x0][0x424] ;  /* 0x0001090000287ab9 */ /* 0x000fe20000000800 */
[----:B------:R-:W-:Y:S01]  /*0a10*/  UISETP.NE.AND UP1, UPT, UR4, 0x1, UPT ;  /* 0x000000010400788c */ /* 0x000fe2000bf25270 */
[----:B------:R-:W-:Y:S02]  /*0a20*/  ULDC UR44, c[0x0][0x2f0] ;  /* 0x0000bc00002c7ab9 */ /* 0x000fe40000000800 */
[----:B------:R-:W-:Y:S01]  /*0a30*/  ULDC.64 UR4, c[0x0][0x418] ;  /* 0x0001060000047ab9 */ /* 0x000fe20000000a00 */
[----:B------:R-:W-:Y:S01]  /*0a40*/  ULDC UR7, c[0x0][0x288] ;  /* 0x0000a20000077ab9 */ /* 0x000fe20000000800 */
[----:B------:R-:W-:Y:S02]  /*0a50*/  UISETP.NE.U32.AND UP0, UPT, UR4, URZ, UPT ;  /* 0x0000003f0400728c */ /* 0x000fe4000bf05070 */
[----:B------:R-:W-:-:S02]  /*0a60*/  UP2UR UR43, UPR, URZ, 0x2 ;  /* 0x000000023f2b7883 */ /* 0x000fc40008000000 */
[----:B------:R-:W-:Y:S02]  /*0a70*/  UISETP.NE.AND.EX UP0, UPT, UR5, URZ, UPT, UP0 ;  /* 0x0000003f0500728c */ /* 0x000fe4000bf05300 */
[----:B------:R-:W-:Y:S01]  /*0a80*/  @UP1 ULDC UR4, c[0x0][0x44c] ;  /* 0x0001130000041ab9 */ /* 0x000fe20000000800 */
[----:B------:R-:W-:Y:S01]  /*0a90*/  @UP1 ULDC UR8, c[0x0][0x450] ;  /* 0x0001140000081ab9 */ /* 0x000fe20000000800 */
[----:B------:R-:W-:Y:S02]  /*0aa0*/  USEL UR40, UR40, 0x1, UP0 ;  /* 0x0000000128287887 */ /* 0x000fe40008000000 */
[----:B------:R-:W-:Y:S02]  /*0ab0*/  USHF.R.U32.HI UR10, URZ, 0x10, UR41 ;  /* 0x000000103f0a7899 */ /* 0x000fe40008011629 */
[----:B------:R-:W-:Y:S02]  /*0ac0*/  UIMAD UR44, UR40, UR44, URZ ;  /* 0x0000002c282c72a4 */ /* 0x000fe4000f8e023f */
[----:B------:R-:W-:-:S02]  /*0ad0*/  ULOP3.LUT UR41, UR41, 0xffff, URZ, 0xc0, !UPT ;  /* 0x0000ffff29297892 */ /* 0x000fc4000f8ec03f */
[----:B0-----:R-:W-:-:S04]  /*0ae0*/  USHF.L.U32 UR45, UR45, 0x7, URZ ;  /* 0x000000072d2d7899 */ /* 0x001fc8000800063f */
[----:B------:R-:W-:-:S04]  /*0af0*/  UIADD3 UR6, UR45, 0x7f, URZ ;  /* 0x0000007f2d067890 */ /* 0x000fc8000fffe03f */
[----:B------:R-:W-:Y:S02]  /*0b00*/  UIMAD.WIDE.U32 UR4, UR6, UR4, URZ ;  /* 0x00000004060472a5 */ /* 0x000fe4000f8e003f */
[----:B------:R-:W-:Y:S02]  /*0b10*/  UIADD3 UR4, UR44, 0x5f, URZ ;  /* 0x0000005f2c047890 */ /* 0x000fe4000fffe03f */
[----:B------:R-:W-:Y:S02]  /*0b20*/  @UP1 USHF.R.U32.HI UR6, URZ, UR8, UR5 ;  /* 0x000000083f061299 */ /* 0x000fe40008011605 */
[----:B------:R-:W-:-:S04]  /*0b30*/  UIADD3 UR5, UR44, 0x60, -UR7 ;  /* 0x000000602c057890 */ /* 0x000fc8000fffe807 */
[----:B------:R-:W-:Y:S02]  /*0b40*/  UIADD3 UR6, UR5, UR6, URZ ;  /* 0x0000000605067290 */ /* 0x000fe4000fffe03f */
[----:B------:R-:W-:Y:S02]  /*0b50*/  UIMAD.WIDE UR4, UR4, 0x2aaaaaab, URZ ;  /* 0x2aaaaaab040478a5 */ /* 0x000fe4000f8e023f */
[----:B------:R-:W-:Y:S02]  /*0b60*/  UIMAD.WIDE UR6, UR6, 0x2aaaaaab, URZ ;  /* 0x2aaaaaab060678a5 */ /* 0x000fe4000f8e023f */
[----:B------:R-:W-:Y:S02]  /*0b70*/  USHF.R.U32.HI UR4, URZ, 0x1f, UR5 ;  /* 0x0000001f3f047899 */ /* 0x000fe40008011605 */
[----:B------:R-:W-:Y:S02]  /*0b80*/  USHF.R.U32.HI UR6, URZ, 0x1f, UR7 ;  /* 0x0000001f3f067899 */ /* 0x000fe40008011607 */
[----:B------:R-:W-:-:S02]  /*0b90*/  ULEA.HI.SX32 UR4, UR5, UR4, 0x1c ;  /* 0x0000000405047291 */ /* 0x000fc4000f8fe23f */
[----:B------:R-:W-:-:S04]  /*0ba0*/  ULEA.HI.SX32 UR6, UR7, UR6, 0x1c ;  /* 0x0000000607067291 */ /* 0x000fc8000f8fe23f */
[----:B------:R-:W-:-:S04]  /*0bb0*/  UISETP.LT.AND UP0, UPT, UR4, UR6, UPT ;  /* 0x000000060400728c */ /* 0x000fc8000bf01270 */
[----:B------:R-:W-:Y:S02]  /*0bc0*/  USEL UR9, UR4, UR6, UP0 ;  /* 0x0000000604097287 */ /* 0x000fe40008000000 */
[----:B------:R-:W-:Y:S02]  /*0bd0*/  UISETP.NE.AND UP0, UPT, UR10, URZ, UPT ;  /* 0x0000003f0a00728c */ /* 0x000fe4000bf05270 */
[----:B------:R-:W-:Y:S01]  /*0be0*/  UISETP.GE.AND UP1, UPT, UR9, 0x1, UPT ;  /* 0x000000010900788c */ /* 0x000fe2000bf26270 */
[----:B------:R-:W-:-:S05]  /*0bf0*/  UMOV UR4, URZ ;  /* 0x0000003f00047c82 */ /* 0x000fca0008000000 */
[----:B------:R-:W-:-:S03]  /*0c00*/  PLOP3.LUT P0, PT, PT, PT, UP1, 0x80, 0x0 ;  /* 0x000000000000781c */ /* 0x000fc60003f0f018 */
[----:B------:R-:W-:-:S10]  /*0c10*/  @!UP0 ULDC UR10, c[0x0][0x9f0] ;  /* 0x00027c00000a8ab9 */ /* 0x000fd40000000800 */
[----:B------:R-:W-:Y:S05]  /*0c20*/  @!P0 BRA `(.L_x_4513) ;  /* 0x0000000000848947 */ /* 0x000fea0003800000 */
[----:B------:R-:W-:Y:S01]  /*0c30*/  IMAD.U32 R4, RZ, RZ, UR10 ;  /* 0x0000000aff047e24 */ /* 0x000fe2000f8e00ff */
[----:B------:R-:W-:Y:S01]  /*0c40*/  UIADD3 UR6, UR10, -0x1, UR9 ;  /* 0xffffffff0a067890 */ /* 0x000fe2000fffe009 */
[----:B------:R-:W-:-:S03]  /*0c50*/  UMOV UR4, URZ ;  /* 0x0000003f00047c82 */ /* 0x000fc60008000000 */
[-C--:B------:R-:W-:Y:S02]  /*0c60*/  IABS R0, R4.reuse ;  /* 0x0000000400007213 */ /* 0x080fe40000000000 */
[----:B------:R-:W-:Y:S01]  /*0c70*/  MOV R5, UR6 ;  /* 0x0000000600057c02 */ /* 0x000fe20008000f00 */
[----:B------:R-:W-:Y:S01]  /*0c80*/  ULOP3.LUT UR6, UR6, UR10, URZ, 0x3c, !UPT ;  /* 0x0000000a06067292 */ /* 0x000fe2000f8e3c3f */
[----:B------:R-:W-:Y:S02]  /*0c90*/  R2UR UR11, R0 ;  /* 0x00000000000b72ca */ /* 0x000fe400000e0000 */
[----:B------:R-:W-:Y:S02]  /*0ca0*/  IABS R5, R5 ;  /* 0x0000000500057213 */ /* 0x000fe40000000000 */
[----:B------:R-:W-:-:S03]  /*0cb0*/  IABS R6, R4 ;  /* 0x0000000400067213 */ /* 0x000fc60000000000 */
        /* <DEDUP_REMOVED lines=24> */
.L_x_4513:
[----:B------:R-:W-:Y:S02]  /*0e40*/  UIMAD UR41, UR41, UR4, URZ ;  /* 0x00000004292972a4 */ /* 0x000fe4000f8e023f */
[----:B------:R-:W-:Y:S01]  /*0e50*/  IMAD.U32 R3, RZ, RZ, UR4 ;  /* 0x00000004ff037e24 */ /* 0x000fe2000f8e00ff */
[----:B------:R-:W-:Y:S01]  /*0e60*/  MOV R0, UR9 ;  /* 0x0000000900007c02 */ /* 0x000fe20008000f00 */
[----:B------:R-:W-:Y:S01]  /*0e70*/  VIADD R16, R16, 0xffffff80 ;  /* 0xffffff8010107836 */ /* 0x000fe20000000000 */
[----:B------:R-:W-:Y:S01]  /*0e80*/  PLOP3.LUT P0, PT, PT, PT, PT, 0x80, 0x0 ;  /* 0x000000000000781c */ /* 0x000fe20003f0f070 */
[----:B------:R-:W-:Y:S01]  /*0e90*/  IMAD.MOV.U32 R4, RZ, RZ, RZ ;  /* 0x000000ffff047224 */ /* 0x000fe200078e00ff */
[----:B------:R-:W-:Y:S02]  /*0ea0*/  VIADDMNMX R0, R3, UR41, R0, PT ;  /* 0x0000002903007c46 */ /* 0x000fe4000b800100 */
[----:B------:R-:W-:Y:S02]  /*0eb0*/  CS2R R150, SRZ ;  /* 0x0000000000967805 */ /* 0x000fe4000001ff00 */
[----:B------:R-:W-:-:S02]  /*0ec0*/  MOV R3, RZ ;  /* 0x000000ff00037202 */ /* 0x000fc40000000f00 */
        /* <DEDUP_REMOVED lines=92> */
[----:B------:R-:W-:Y:S01]  /*1490*/  MOV R10, UR6 ;  /* 0x00000006000a7c02 */ /* 0x000fe20008000f00 */
[----:B------:R-:W-:Y:S01]  /*14a0*/  IMAD.U32 R6, RZ, RZ, UR4 ;  /* 0x00000004ff067e24 */ /* 0x000fe2000f8e00ff */
[----:B------:R-:W-:Y:S01]  /*14b0*/  MOV R12, 0x1 ;  /* 0x00000001000c7802 */ /* 0x000fe20000000f00 */
[----:B------:R-:W-:-:S02]  /*14c0*/  IMAD.U32 R7, RZ, RZ, UR5 ;  /* 0x00000005ff077e24 */ /* 0x000fc4000f8e00ff */
[----:B------:R-:W-:Y:S02]  /*14d0*/  IMAD.U32 R11, RZ, RZ, UR7 ;  /* 0x00000007ff0b7e24 */ /* 0x000fe4000f8e00ff */
[----:B------:R-:W-:Y:S02]  /*14e0*/  IMAD.MOV.U32 R8, RZ, RZ, 0x70 ;  /* 0x00000070ff087424 */ /* 0x000fe400078e00ff */
[----:B0-----:R-:W-:-:S07]  /*14f0*/  IMAD.MOV.U32 R13, RZ, RZ, RZ ;  /* 0x000000ffff0d7224 */ /* 0x001fce00078e00ff */
[----:B------:R-:W-:-:S07]  /*1500*/  LEPC R20, `(.L_x_4515) ;  /* 0x000000001014794e */ /* 0x000fce0000000000 */
[----:B-1----:R-:W-:Y:S05]  /*1510*/  CALL.ABS.NOINC R14 ;  /* 0x000000000e007343 */ /* 0x002fea0003c00000 */
.L_x_4515:
[----:B------:R-:W-:Y:S01]  /*1520*/  SHF.L.U32 R10, RZ, 0x1f, RZ ;  /* 0x0000001fff0a7819 */ /* 0x000fe200000006ff */
[----:B------:R-:W-:-:S03]  /*1530*/  VIADD R3, R2, 0x8 ;  /* 0x0000000802037836 */ /* 0x000fc60000000000 */
[----:B------:R-:W0:Y:S02]  /*1540*/  SYNCS.PHASECHK.TRANS64.TRYWAIT P0, [UR42+0x22800], R10 ;  /* 0x0228000aff0075a7 */ /* 0x000e24000800016a */
[----:B0-----:R-:W-:Y:S05]  /*1550*/  @!P0 BRA `(.L_x_4516) ;  /* 0x000000d800808947 */ /* 0x001fea0003800000 */
.L_x_4600:
[----:B------:R-:W-:Y:S05]  /*1560*/  WARPSYNC.ALL ;  /* 0x0000000000007948 */ /* 0x000fea0003800000 */
[----:B------:R-:W-:Y:S01]  /*1570*/  ULOP3.LUT UR4, UR39, 0x1, URZ, 0xfc, !UPT ;  /* 0x0000000127047892 */ /* 0x000fe2000f8efc3f */
[----:B------:R1:W-:Y:S03]  /*1580*/  BAR.SYNC.DEFER_BLOCKING R3, 0x100 ;  /* 0x000400030000751d */ /* 0x0003e60000010000 */
[----:B------:R-:W-:-:S06]  /*1590*/  UISETP.NE.AND UP0, UPT, UR4, 0x3, UPT ;  /* 0x000000030400788c */ /* 0x000fcc000bf05270 */
[----:B------:R-:W-:-:S13]  /*15a0*/  PLOP3.LUT P0, PT, PT, PT, UP0, 0x80, 0x0 ;  /* 0x000000000000781c */ /* 0x000fda0003f0f008 */
[----:B-1----:R-:W-:Y:S05]  /*15b0*/  @!P0 BRA `(.L_x_4517) ;  /* 0x0000000000048947 */ /* 0x002fea0003800000 */
[----:B------:R-:W-:Y:S01]  /*15c0*/  BPT.TRAP 0x1 ;  /* 0x000000040000795c */ /* 0x000fe20000300000 */
.L_x_4517:
[----:B------:R1:W2:Y:S01]  /*15d0*/  SYNCS.PHASECHK.TRANS64.TRYWAIT P1, [UR42+0x22830], R10 ;  /* 0x0228300aff0075a7 */ /* 0x0002a2000802016a */
[----:B------:R-:W-:Y:S05]  /*15e0*/  @!P0 BRA `(.L_x_4518) ;  /* 0x0000000000048947 */ /* 0x000fea0003800000 */
[----:B------:R-:W-:Y:S01]  /*15f0*/  BPT.TRAP 0x1 ;  /* 0x000000040000795c */ /* 0x000fe20000300000 */
.L_x_4518:
[----:B--2---:R-:W-:Y:S05]  /*1600*/  @P1 BRA `(.L_x_4519) ;  /* 0x0000000000081947 */ /* 0x004fea0003800000 */
[----:B------:R-:W2:Y:S02]  /*1610*/  SYNCS.PHASECHK.TRANS64.TRYWAIT P1, [UR42+0x22830], R10 ;  /* 0x0228300aff0075a7 */ /* 0x000ea4000802016a */
[----:B--2---:R-:W-:Y:S05]  /*1620*/  @!P1 BRA `(.L_x_4520) ;  /* 0x000000d800649947 */ /* 0x004fea0003800000 */
.L_x_4519:
        /* <DEDUP_REMOVED lines=38> */
.L_x_4521:
[----:B------:R-:W-:Y:S01]  /*1890*/  LOP3.LUT R7, R18, 0xffffff80, RZ, 0xc0, !PT ;  /* 0xffffff8012077812 */ /* 0x000fe200078ec0ff */
[----:B------:R-:W-:Y:S01]  /*18a0*/  UISETP.NE.AND UP0, UPT, UR43, URZ, UPT ;  /* 0x0000003f2b00728c */ /* 0x000fe2000bf05270 */
[----:B------:R-:W-:Y:S01]  /*18b0*/  LEA.HI R17, R17, R16, RZ, 0x2 ;  /* 0x0000001011117211 */ /* 0x000fe200078f10ff */
[----:B------:R-:W-:Y:S01]  /*18c0*/  ULDC UR5, c[0x0][0x9d8] ;  /* 0x0002760000057ab9 */ /* 0x000fe20000000800 */
[----:B------:R-:W-:Y:S01]  /*18d0*/  IADD3 R7, R16, -R7, RZ ;  /* 0x8000000710077210 */ /* 0x000fe20007ffe0ff */
[----:B------:R-:W-:Y:S01]  /*18e0*/  FMUL.FTZ R24, R24, UR5 ;  /* 0x0000000518187c20 */ /* 0x000fe20008410000 */
[----:B------:R-:W-:Y:S01]  /*18f0*/  LOP3.LUT R17, R17, 0xfffffffc, RZ, 0xc0, !PT ;  /* 0xfffffffc11117812 */ /* 0x000fe200078ec0ff */
[----:B------:R-:W-:Y:S01]  /*1900*/  FMUL.FTZ R25, R25, UR5 ;  /* 0x0000000519197c20 */ /* 0x000fe20008410000 */
[----:B------:R-:W-:Y:S01]  /*1910*/  SHF.R.S32.HI R6, RZ, 0x1f, R7 ;  /* 0x0000001fff067819 */ /* 0x000fe20000011407 */
[----:B------:R-:W-:Y:S01]  /*1920*/  ULDC UR14, c[0x0][0x288] ;  /* 0x0000a200000e7ab9 */ /* 0x000fe20000000800 */
[----:B------:R-:W-:Y:S01]  /*1930*/  LEA.HI R12, R19, R19, RZ, 0x1 ;  /* 0x00000013130c7211 */ /* 0x000fe200078f08ff */
[----:B------:R-:W-:Y:S01]  /*1940*/  IMAD.IADD R17, R16, 0x1, -R17 ;  /* 0x0000000110117824 */ /* 0x000fe200078e0a11 */
[CC--:B------:R-:W-:Y:S01]  /*1950*/  LEA.HI R8, R6.reuse, R7.reuse, RZ, 0x2 ;  /* 0x0000000706087211 */ /* 0x0c0fe200078f10ff */
[----:B------:R-:W-:Y:S01]  /*1960*/  @UP0 ULDC UR4, c[0x0][0x44c] ;  /* 0x0001130000040ab9 */ /* 0x000fe20000000800 */
[----:B------:R-:W-:Y:S01]  /*1970*/  LEA.HI R9, R6, R7, RZ, 0x5 ;  /* 0x0000000706097211 */ /* 0x000fe200078f28ff */
[----:B------:R-:W2:Y:S01]  /*1980*/  MUFU.TANH R24, R24 ;  /* 0x0000001800187308 */ /* 0x000ea20000002400 */
[--C-:B------:R-:W-:Y:S01]  /*1990*/  SHF.R.S32.HI R6, RZ, 0x2, R8.reuse ;  /* 0x00000002ff067819 */ /* 0x100fe20000011408 */
[----:B------:R-:W-:Y:S01]  /*19a0*/  FMUL.FTZ R28, R28, UR5 ;  /* 0x000000051c1c7c20 */ /* 0x000fe20008410000 */
[----:B------:R-:W-:Y:S01]  /*19b0*/  SHF.R.S32.HI R11, RZ, 0x1f, R8 ;  /* 0x0000001fff0b7819 */ /* 0x000fe20000011408 */
[----:B------:R-:W-:Y:S01]  /*19c0*/  FMUL.FTZ R29, R29, UR5 ;  /* 0x000000051d1d7c20 */ /* 0x000fe20008410000 */
[----:B------:R-:W-:Y:S01]  /*19d0*/  SHF.R.S32.HI R9, RZ, 0x5, R9 ;  /* 0x00000005ff097819 */ /* 0x000fe20000011409 */
[----:B------:R-:W-:Y:S01]  /*19e0*/  FMUL.FTZ R32, R32, UR5 ;  /* 0x0000000520207c20 */ /* 0x000fe20008410000 */
[-C--:B------:R-:W-:Y:S01]  /*19f0*/  LEA.HI R11, R11, R6.reuse, RZ, 0x3 ;  /* 0x000000060b0b7211 */ /* 0x080fe200078f18ff */
[----:B------:R-:W4:Y:S01]  /*1a00*/  MUFU.TANH R14, R25 ;  /* 0x00000019000e7308 */ /* 0x000f220000002400 */
[----:B------:R-:W-:Y:S01]  /*1a10*/  LEA R13, R9, UR45, 0x4 ;  /* 0x0000002d090d7c11 */ /* 0x000fe2000f8e20ff */
[----:B------:R-:W-:Y:S01]  /*1a20*/  FMUL.FTZ R33, R33, UR5 ;  /* 0x0000000521217c20 */ /* 0x000fe20008410000 */
[----:B------:R-:W-:Y:S01]  /*1a30*/  LOP3.LUT R11, R11, 0xfffffff8, RZ, 0xc0, !PT ;  /* 0xfffffff80b0b7812 */ /* 0x000fe200078ec0ff */
[----:B------:R-:W-:Y:S01]  /*1a40*/  FMUL.FTZ R36, R36, UR5 ;  /* 0x0000000524247c20 */ /* 0x000fe20008410000 */
[----:B------:R-:W-:Y:S01]  /*1a50*/  LOP3.LUT R12, R12, 0x3fffffe, RZ, 0xc0, !PT ;  /* 0x03fffffe0c0c7812 */ /* 0x000fe200078ec0ff */
[----:B------:R-:W-:Y:S01]  /*1a60*/  FMUL.FTZ R37, R37, UR5 ;  /* 0x0000000525257c20 */ /* 0x000fe20008410000 */
[----:B------:R-:W-:Y:S01]  /*1a70*/  LEA.HI R9, R17, R17, RZ, 0x1 ;  /* 0x0000001111097211 */ /* 0x000fe200078f08ff */
[----:B------:R-:W5:Y:S01]  /*1a80*/  MUFU.TANH R15, R28 ;  /* 0x0000001c000f7308 */ /* 0x000f620000002400 */
[----:B------:R-:W-:Y:S01]  /*1a90*/  IADD3 R11, R13, R6, -R11 ;  /* 0x000000060d0b7210 */ /* 0x000fe20007ffe80b */
[----:B------:R-:W-:Y:S01]  /*1aa0*/  IMAD.IADD R12, R19, 0x1, -R12 ;  /* 0x00000001130c7824 */ /* 0x000fe200078e0a0c */
[----:B------:R-:W-:Y:S01]  /*1ab0*/  LOP3.LUT R6, R9, 0x1ffffffe, RZ, 0xc0, !PT ;  /* 0x1ffffffe09067812 */ /* 0x000fe200078ec0ff */
[----:B------:R-:W-:Y:S01]  /*1ac0*/  FMUL.FTZ R40, R40, UR5 ;  /* 0x0000000528287c20 */ /* 0x000fe20008410000 */
[----:B------:R-:W-:Y:S01]  /*1ad0*/  PLOP3.LUT P1, PT, PT, PT, UP0, 0x80, 0x0 ;  /* 0x000000000000781c */ /* 0x000fe20003f2f008 */
[----:B------:R-:W-:Y:S01]  /*1ae0*/  IMAD R11, R12, 0x40, R11 ;  /* 0x000000400c0b7824 */ /* 0x000fe200078e020b */
[----:B------:R-:W-:Y:S01]  /*1af0*/  IADD3 R6, R17, -R6, RZ ;  /* 0x8000000611067210 */ /* 0x000fe20007ffe0ff */
[----:B------:R-:W1:Y:S01]  /*1b00*/  MUFU.TANH R29, R29 ;  /* 0x0000001d001d7308 */ /* 0x000e620000002400 */
[----:B------:R-:W-:Y:S01]  /*1b10*/  PLOP3.LUT P2, PT, PT, PT, UP0, 0x80, 0x0 ;  /* 0x000000000000781c */ /* 0x000fe20003f4f008 */
[----:B------:R-:W-:Y:S01]  /*1b20*/  FMUL.FTZ R41, R41, UR5 ;  /* 0x0000000529297c20 */ /* 0x000fe20008410000 */
[----:B------:R-:W-:Y:S01]  /*1b30*/  LOP3.LUT R8, R8, 0x7ffffffc, RZ, 0xc0, !PT ;  /* 0x7ffffffc08087812 */ /* 0x000fe200078ec0ff */
[----:B------:R-:W-:-:S02]  /*1b40*/  IMAD R6, R6, 0x8, R11 ;  /* 0x0000000806067824 */ /* 0x000fc400078e020b */
[----:B------:R-:W-:Y:S01]  /*1b50*/  FMUL.FTZ R44, R44, UR5 ;  /* 0x000000052c2c7c20 */ /* 0x000fe20008410000 */
[----:B------:R-:W-:Y:S01]  /*1b60*/  FMUL.FTZ R45, R45, UR5 ;  /* 0x000000052d2d7c20 */ /* 0x000fe20008410000 */
[----:B------:R-:W-:Y:S01]  /*1b70*/  FMUL.FTZ R48, R48, UR5 ;  /* 0x0000000530307c20 */ /* 0x000fe20008410000 */
[----:B------:R-:W-:Y:S01]  /*1b80*/  IMAD.IADD R7, R7, 0x1, -R8 ;  /* 0x0000000107077824 */ /* 0x000fe200078e0a08 */
[----:B------:R-:W-:Y:S01]  /*1b90*/  MOV R9, R6 ;  /* 0x0000000600097202 */ /* 0x000fe20000000f00 */
[----:B------:R-:W-:Y:S01]  /*1ba0*/  @P1 IMAD.HI.U32 R11, R6, UR4, RZ ;  /* 0x00000004060b1c27 */ /* 0x000fe2000f8e00ff */
[----:B------:R-:W-:Y:S01]  /*1bb0*/  @UP0 ULDC UR4, c[0x0][0x450] ;  /* 0x0001140000040ab9 */ /* 0x000fe20000000800 */
[----:B------:R-:W3:Y:S02]  /*1bc0*/  MUFU.TANH R32, R32 ;  /* 0x0000002000207308 */ /* 0x000ee40000002400 */
[----:B------:R-:W-:Y:S01]  /*1bd0*/  FMUL.FTZ R49, R49, UR5 ;  /* 0x0000000531317c20 */ /* 0x000fe20008410000 */
[----:B------:R-:W-:Y:S01]  /*1be0*/  FMUL.FTZ R52, R52, UR5 ;  /* 0x0000000534347c20 */ /* 0x000fe20008410000 */
[----:B------:R-:W-:Y:S01]  /*1bf0*/  @P2 SHF.R.U32.HI R9, RZ, UR4, R11 ;  /* 0x00000004ff092c19 */ /* 0x000fe2000801160b */
[----:B------:R-:W-:Y:S01]  /*1c00*/  UIMAD UR4, UR46, -0x60, UR44 ;  /* 0xffffffa02e0478a4 */ /* 0x000fe2000f8e022c */
[----:B------:R-:W-:Y:S01]  /*1c10*/  MOV R11, UR14 ;  /* 0x0000000e000b7c02 */ /* 0x000fe20008000f00 */
[----:B------:R-:W-:Y:S01]  /*1c20*/  FMUL.FTZ R53, R53, UR5 ;  /* 0x0000000535357c20 */ /* 0x000fe20008410000 */
[----:B------:R-:W-:Y:S01]  /*1c30*/  FMUL.FTZ R4, R26, UR5 ;  /* 0x000000051a047c20 */ /* 0x000fe20008410000 */
[----:B------:R-:W2:Y:S01]  /*1c40*/  SHFL.IDX PT, R12, R9, RZ, 0x1c1f ;  /* 0x001c1fff090c7589 */ /* 0x000ea200000e0000 */
[----:B------:R-:W-:Y:S01]  /*1c50*/  UIADD3 UR4, UR4, 0x60, URZ ;  /* 0x0000006004047890 */ /* 0x000fe2000fffe03f */
[----:B------:R-:W3:Y:S01]  /*1c60*/  MUFU.TANH R33, R33 ;  /* 0x0000002100217308 */ /* 0x000ee20000002400 */
[----:B------:R-:W-:Y:S01]  /*1c70*/  FMUL.FTZ R56, R56, UR5 ;  /* 0x0000000538387c20 */ /* 0x000fe20008410000 */
[----:B0-----:R-:W-:Y:S01]  /*1c80*/  FMUL.FTZ R5, R27, UR5 ;  /* 0x000000051b057c20 */ /* 0x001fe20008410000 */
[----:B------:R-:W-:Y:S01]  /*1c90*/  FMUL.FTZ R57, R57, UR5 ;  /* 0x0000000539397c20 */ /* 0x000fe20008410000 */
[----:B------:R-:W-:Y:S01]  /*1ca0*/  FMUL.FTZ R60, R60, UR5 ;  /* 0x000000053c3c7c20 */ /* 0x000fe20008410000 */
[----:B------:R-:W-:-:S02]  /*1cb0*/  IMAD.U32 R8, RZ, RZ, UR4 ;  /* 0x00000004ff087e24 */ /* 0x000fc4000f8e00ff */
[----:B------:R-:W-:Y:S01]  /*1cc0*/  FMUL.FTZ R30, R30, UR5 ;  /* 0x000000051e1e7c20 */ /* 0x000fe20008410000 */
[----:B------:R-:W-:Y:S01]  /*1cd0*/  FMUL.FTZ R61, R61, UR5 ;  /* 0x000000053d3d7c20 */ /* 0x000fe20008410000 */
[----:B------:R-:W0:Y:S01]  /*1ce0*/  MUFU.TANH R36, R36 ;  /* 0x0000002400247308 */ /* 0x000e220000002400 */
[----:B------:R-:W-:Y:S02]  /*1cf0*/  IMAD R8, R7, -0x2, R8 ;  /* 0xfffffffe07087824 */ /* 0x000fe400078e0208 */
[----:B------:R-:W-:Y:S01]  /*1d00*/  FMUL.FTZ R31, R31, UR5 ;  /* 0x000000051f1f7c20 */ /* 0x000fe20008410000 */
[----:B------:R-:W-:Y:S01]  /*1d10*/  FMUL.FTZ R64, R64, UR5 ;  /* 0x0000000540407c20 */ /* 0x000fe20008410000 */
[----:B------:R-:W-:Y:S01]  /*1d20*/  FMUL.FTZ R65, R65, UR5 ;  /* 0x0000000541417c20 */ /* 0x000fe20008410000 */
[----:B------:R-:W-:Y:S01]  /*1d30*/  FMUL.FTZ R68, R68, UR5 ;  /* 0x0000000544447c20 */ /* 0x000fe20008410000 */
[----:B------:R-:W-:Y:S01]  /*1d40*/  IADD3 R11, R8, 0x1, -R11 ;  /* 0x00000001080b7810 */ /* 0x000fe20007ffe80b */
[----:B------:R-:W-:Y:S01]  /*1d50*/  FMUL.FTZ R34, R34, UR5 ;  /* 0x0000000522227c20 */ /* 0x000fe20008410000 */
[----:B------:R-:W0:Y:S01]  /*1d60*/  MUFU.TANH R37, R37 ;  /* 0x0000002500257308 */ /* 0x000e220000002400 */
[----:B------:R-:W-:Y:S01]  /*1d70*/  FMUL.FTZ R69, R69, UR5 ;  /* 0x0000000545457c20 */ /* 0x000fe20008410000 */
[----:B------:R-:W-:Y:S01]  /*1d80*/  FMUL.FTZ R35, R35, UR5 ;  /* 0x0000000523237c20 */ /* 0x000fe20008410000 */
[----:B------:R-:W0:Y:S01]  /*1d90*/  SHFL.IDX PT, R9, R9, 0x1, 0x1c1f ;  /* 0x003c1f0009097f89 */ /* 0x000e2200000e0000 */
[----:B------:R-:W-:Y:S01]  /*1da0*/  FMUL.FTZ R38, R38, UR5 ;  /* 0x0000000526267c20 */ /* 0x000fe20008410000 */
[----:B------:R-:W-:Y:S01]  /*1db0*/  ULDC UR7, c[0x0][0x988] ;  /* 0x0002620000077ab9 */ /* 0x000fe20000000800 */
[----:B--2---:R-:W-:Y:S01]  /*1dc0*/  VIADDMNMX R12, R12, R11, R8, PT ;  /* 0x0000000b0c0c7246 */ /* 0x004fe20003800108 */
[----:B------:R-:W-:Y:S01]  /*1dd0*/  FMUL.FTZ R39, R39, UR5 ;  /* 0x0000000527277c20 */ /* 0x000fe20008410000 */
[----:B------:R-:W2:Y:S01]  /*1de0*/  MUFU.TANH R40, R40 ;  /* 0x0000002800287308 */ /* 0x000ea20000002400 */
[----:B------:R-:W-:Y:S01]  /*1df0*/  FMUL.FTZ R42, R42, UR5 ;  /* 0x000000052a2a7c20 */ /* 0x000fe20008410000 */
[C---:B------:R-:W-:Y:S01]  /*1e00*/  ISETP.GT.AND P1, PT, R12.reuse, RZ, PT ;  /* 0x000000ff0c00720c */ /* 0x040fe20003f24270 */
[----:B------:R-:W-:Y:S01]  /*1e10*/  FMUL.FTZ R43, R43, UR5 ;  /* 0x000000052b2b7c20 */ /* 0x000fe20008410000 */
[----:B------:R-:W-:Y:S01]  /*1e20*/  ISETP.GT.AND P2, PT, R12, 0x1, PT ;  /* 0x000000010c00780c */ /* 0x000fe20003f44270 */
[----:B------:R-:W-:Y:S01]  /*1e30*/  FMUL.FTZ R46, R46, UR5 ;  /* 0x000000052e2e7c20 */ /* 0x000fe20008410000 */
[----:B------:R-:W-:Y:S01]  /*1e40*/  ISETP.GT.AND P3, PT, R12, 0x8, PT ;  /* 0x000000080c00780c */ /* 0x000fe20003f64270 */
[----:B------:R-:W-:Y:S01]  /*1e50*/  FMUL.FTZ R47, R47, UR5 ;  /* 0x000000052f2f7c20 */ /* 0x000fe20008410000 */
[----:B------:R-:W-:Y:S01]  /*1e60*/  FSEL R13, R24, -INF , P1 ;  /* 0xff800000180d7808 */ /* 0x000fe20000800000 */
[----:B------:R-:W2:Y:S01]  /*1e70*/  MUFU.TANH R41, R41 ;  /* 0x0000002900297308 */ /* 0x000ea20000002400 */
[----:B----4-:R-:W-:Y:S01]  /*1e80*/  FSEL R14, R14, -INF , P2 ;  /* 0xff8000000e0e7808 */ /* 0x010fe20001000000 */
[----:B------:R-:W-:Y:S01]  /*1e90*/  FMUL.FTZ R50, R50, UR5 ;  /* 0x0000000532327c20 */ /* 0x000fe20008410000 */
[----:B------:R-:W-:Y:S01]  /*1ea0*/  ISETP.GT.AND P1, PT, R12, 0x9, PT ;  /* 0x000000090c00780c */ /* 0x000fe20003f24270 */
[----:B------:R-:W-:Y:S01]  /*1eb0*/  FMUL.FTZ R51, R51, UR5 ;  /* 0x0000000533337c20 */ /* 0x000fe20008410000 */
[----:B-----5:R-:W-:Y:S01]  /*1ec0*/  FSEL R15, R15, -INF , P3 ;  /* 0xff8000000f0f7808 */ /* 0x020fe20001800000 */
[----:B------:R-:W-:Y:S01]  /*1ed0*/  FMUL.FTZ R54, R54, UR5 ;  /* 0x0000000536367c20 */ /* 0x000fe20008410000 */
[----:B------:R-:W-:Y:S01]  /*1ee0*/  FMNMX.FTZ R18, R13, R14, !PT ;  /* 0x0000000e0d127209 */ /* 0x000fe20007810000 */
[----:B------:R-:W4:Y:S01]  /*1ef0*/  MUFU.TANH R44, R44 ;  /* 0x0000002c002c7308 */ /* 0x000f220000002400 */
[----:B------:R-:W-:Y:S01]  /*1f00*/  ISETP.GT.AND P2, PT, R12, 0x10, PT ;  /* 0x000000100c00780c */ /* 0x000fe20003f44270 */
[----:B------:R-:W-:Y:S01]  /*1f10*/  FMUL.FTZ R55, R55, UR5 ;  /* 0x0000000537377c20 */ /* 0x000fe20008410000 */
[----:B-1----:R-:W-:Y:S01]  /*1f20*/  FSEL R16, R29, -INF , P1 ;  /* 0xff8000001d107808 */ /* 0x002fe20000800000 */
[----:B------:R-:W-:Y:S01]  /*1f30*/  FMUL.FTZ R58, R58, UR5 ;  /* 0x000000053a3a7c20 */ /* 0x000fe20008410000 */
[----:B------:R-:W-:Y:S01]  /*1f40*/  FMNMX.FTZ R19, R15, R18, !PT ;  /* 0x000000120f137209 */ /* 0x000fe20007810000 */
[----:B------:R-:W-:Y:S01]  /*1f50*/  FMUL.FTZ R59, R59, UR5 ;  /* 0x000000053b3b7c20 */ /* 0x000fe20008410000 */
[----:B------:R-:W-:Y:S01]  /*1f60*/  ISETP.GT.AND P1, PT, R12, 0x11, PT ;  /* 0x000000110c00780c */ /* 0x000fe20003f24270 */
[----:B------:R-:W1:Y:S01]  /*1f70*/  MUFU.TANH R45, R45 ;  /* 0x0000002d002d7308 */ /* 0x000e620000002400 */
[----:B---3--:R-:W-:Y:S01]  /*1f80*/  FSEL R17, R32, -INF , P2 ;  /* 0xff80000020117808 */ /* 0x008fe20001000000 */
[----:B------:R-:W-:Y:S01]  /*1f90*/  FMUL.FTZ R62, R62, UR5 ;  /* 0x000000053e3e7c20 */ /* 0x000fe20008410000 */
[----:B------:R-:W-:Y:S01]  /*1fa0*/  FMNMX.FTZ R20, R16, R19, !PT ;  /* 0x0000001310147209 */ /* 0x000fe20007810000 */
[----:B------:R-:W-:Y:S01]  /*1fb0*/  FMUL.FTZ R63, R63, UR5 ;  /* 0x000000053f3f7c20 */ /* 0x000fe20008410000 */
[----:B------:R-:W-:Y:S01]  /*1fc0*/  ISETP.GT.AND P2, PT, R12, 0x18, PT ;  /* 0x000000180c00780c */ /* 0x000fe20003f44270 */
[----:B------:R-:W-:Y:S01]  /*1fd0*/  FMUL.FTZ R66, R66, UR5 ;  /* 0x0000000542427c20 */ /* 0x000fe20008410000 */
[----:B------:R-:W-:Y:S01]  /*1fe0*/  FSEL R18, R33, -INF , P1 ;  /* 0xff80000021127808 */ /* 0x000fe20000800000 */
[----:B------:R-:W3:Y:S01]  /*1ff0*/  MUFU.TANH R48, R48 ;  /* 0x0000003000307308 */ /* 0x000ee20000002400 */
[----:B------:R-:W-:Y:S01]  /*2000*/  FMNMX.FTZ R21, R17, R20, !PT ;  /* 0x0000001411157209 */ /* 0x000fe20007810000 */
[----:B------:R-:W-:Y:S01]  /*2010*/  FMUL.FTZ R67, R67, UR5 ;  /* 0x0000000543437c20 */ /* 0x000fe20008410000 */
[----:B------:R-:W-:Y:S01]  /*2020*/  ISETP.GT.AND P1, PT, R12, 0x19, PT ;  /* 0x000000190c00780c */ /* 0x000fe20003f24270 */
[----:B------:R-:W-:Y:S01]  /*2030*/  FMUL.FTZ R70, R70, UR5 ;  /* 0x0000000546467c20 */ /* 0x000fe20008410000 */
[----:B0-----:R-:W-:Y:S01]  /*2040*/  FSEL R19, R36, -INF , P2 ;  /* 0xff80000024137808 */ /* 0x001fe20001000000 */
[----:B------:R-:W-:Y:S01]  /*2050*/  FMUL.FTZ R71, R71, UR5 ;  /* 0x0000000547477c20 */ /* 0x000fe20008410000 */
[----:B------:R-:W-:Y:S01]  /*2060*/  FMNMX.FTZ R22, R18, R21, !PT ;  /* 0x0000001512167209 */ /* 0x000fe20007810000 */
[----:B------:R-:W0:Y:S01]  /*2070*/  MUFU.TANH R49, R49 ;  /* 0x0000003100317308 */ /* 0x000e220000002400 */
[----:B------:R-:W-:Y:S01]  /*2080*/  ISETP.GT.AND P2, PT, R12, 0x20, PT ;  /* 0x000000200c00780c */ /* 0x000fe20003f44270 */
[----:B------:R-:W-:Y:S01]  /*2090*/  UIADD3 UR4, UR42, 0x22840, URZ ;  /* 0x000228402a047890 */ /* 0x000fe2000fffe03f */
[----:B------:R-:W-:-:S02]  /*20a0*/  FSEL R20, R37, -INF , P1 ;  /* 0xff80000025147808 */ /* 0x000fc40000800000 */
[----:B------:R-:W-:Y:S01]  /*20b0*/  FMNMX.FTZ R23, R19, R22, !PT ;  /* 0x0000001613177209 */ /* 0x000fe20007810000 */
[----:B------:R-:W-:Y:S01]  /*20c0*/  UPRMT UR4, UR25, 0x654, UR4 ;  /* 0x0000065419047896 */ /* 0x000fe20008000004 */
[----:B------:R-:W-:Y:S01]  /*20d0*/  ISETP.GT.AND P1, PT, R12, 0x21, PT ;  /* 0x000000210c00780c */ /* 0x000fe20003f24270 */
[----:B------:R-:W5:Y:S01]  /*20e0*/  MUFU.TANH R52, R52 ;  /* 0x0000003400347308 */ /* 0x000f620000002400 */
[----:B--2---:R-:W-:Y:S02]  /*20f0*/  FSEL R21, R40, -INF , P2 ;  /* 0xff80000028157808 */ /* 0x004fe40001000000 */
[----:B------:R-:W-:Y:S02]  /*2100*/  FMNMX.FTZ R24, R20, R23, !PT ;  /* 0x0000001714187209 */ /* 0x000fe40007810000 */
[C---:B------:R-:W-:Y:S02]  /*2110*/  ISETP.GT.AND P2, PT, R12.reuse, 0x28, PT ;  /* 0x000000280c00780c */ /* 0x040fe40003f44270 */
[----:B------:R-:W-:Y:S01]  /*2120*/  FSEL R22, R41, -INF , P1 ;  /* 0xff80000029167808 */ /* 0x000fe20000800000 */
[----:B------:R-:W2:Y:S01]  /*2130*/  MUFU.TANH R53, R53 ;  /* 0x0000003500357308 */ /* 0x000ea20000002400 */
[----:B------:R-:W-:Y:S01]  /*2140*/  FMNMX.FTZ R25, R21, R24, !PT ;  /* 0x0000001815197209 */ /* 0x000fe20007810000 */
[----:B------:R-:W-:Y:S01]  /*2150*/  SYNCS.ARRIVE.TRANS64.RED.A1T0 RZ, [UR4], RZ ;  /* 0x000000ffffff79a7 */ /* 0x000fe20008100404 */
[----:B------:R-:W-:-:S02]  /*2160*/  ISETP.GT.AND P1, PT, R12, 0x29, PT ;  /* 0x000000290c00780c */ /* 0x000fc40003f24270 */
[----:B----4-:R-:W-:Y:S02]  /*2170*/  FSEL R23, R44, -INF , P2 ;  /* 0xff8000002c177808 */ /* 0x010fe40001000000 */
[----:B------:R-:W-:Y:S01]  /*2180*/  FMNMX.FTZ R26, R22, R25, !PT ;  /* 0x00000019161a7209 */ /* 0x000fe20007810000 */
[----:B------:R-:W4:Y:S01]  /*2190*/  MUFU.TANH R56, R56 ;  /* 0x0000003800387308 */ /* 0x000f220000002400 */
[C---:B------:R-:W-:Y:S02]  /*21a0*/  ISETP.GT.AND P2, PT, R12.reuse, 0x30, PT ;  /* 0x000000300c00780c */ /* 0x040fe40003f44270 */
[----:B-1----:R-:W-:Y:S02]  /*21b0*/  FSEL R24, R45, -INF , P1 ;  /* 0xff8000002d187808 */ /* 0x002fe40000800000 */
[----:B------:R-:W-:Y:S02]  /*21c0*/  FMNMX.FTZ R27, R23, R26, !PT ;  /* 0x0000001a171b7209 */ /* 0x000fe40007810000 */
[----:B------:R-:W-:Y:S01]  /*21d0*/  ISETP.GT.AND P1, PT, R12, 0x31, PT ;  /* 0x000000310c00780c */ /* 0x000fe20003f24270 */
[----:B------:R-:W1:Y:S01]  /*21e0*/  MUFU.TANH R57, R57 ;  /* 0x0000003900397308 */ /* 0x000e620000002400 */
[----:B---3--:R-:W-:-:S02]  /*21f0*/  FSEL R25, R48, -INF , P2 ;  /* 0xff80000030197808 */ /* 0x008fc40001000000 */
[----:B------:R-:W-:Y:S02]  /*2200*/  FMNMX.FTZ R28, R24, R27, !PT ;  /* 0x0000001b181c7209 */ /* 0x000fe40007810000 */
[C---:B------:R-:W-:Y:S02]  /*2210*/  ISETP.GT.AND P2, PT, R12.reuse, 0x38, PT ;  /* 0x000000380c00780c */ /* 0x040fe40003f44270 */
[----:B0-----:R-:W-:Y:S01]  /*2220*/  FSEL R26, R49, -INF , P1 ;  /* 0xff800000311a7808 */ /* 0x001fe20000800000 */
[----:B------:R0:W-:Y:S01]  /*2230*/  MUFU.TANH R72, R30 ;  /* 0x0000001e00487308 */ /* 0x0001e20000002400 */
[----:B------:R-:W-:Y:S02]  /*2240*/  FMNMX.FTZ R29, R25, R28, !PT ;  /* 0x0000001c191d7209 */ /* 0x000fe40007810000 */
[----:B------:R-:W-:Y:S02]  /*2250*/  ISETP.GT.AND P1, PT, R12, 0x39, PT ;  /* 0x000000390c00780c */ /* 0x000fe40003f24270 */
[----:B-----5:R-:W-:-:S02]  /*2260*/  FSEL R27, R52, -INF , P2 ;  /* 0xff800000341b7808 */ /* 0x020fc40001000000 */
[----:B------:R-:W-:Y:S01]  /*2270*/  ISETP.GT.AND P2, PT, R12, 0x40, PT ;  /* 0x000000400c00780c */ /* 0x000fe20003f44270 */
[----:B------:R-:W3:Y:S01]  /*2280*/  MUFU.TANH R60, R60 ;  /* 0x0000003c003c7308 */ /* 0x000ee20000002400 */
[----:B0-----:R-:W-:Y:S02]  /*2290*/  FMNMX.FTZ R30, R26, R29, !PT ;  /* 0x0000001d1a1e7209 */ /* 0x001fe40007810000 */
[----:B--2---:R-:W-:Y:S02]  /*22a0*/  FSEL R28, R53, -INF , P1 ;  /* 0xff800000351c7808 */ /* 0x004fe40000800000 */
[----:B------:R-:W-:Y:S02]  /*22b0*/  ISETP.GT.AND P1, PT, R12, 0x41, PT ;  /* 0x000000410c00780c */ /* 0x000fe40003f24270 */
[----:B----4-:R-:W-:Y:S01]  /*22c0*/  FSEL R29, R56, -INF , P2 ;  /* 0xff800000381d7808 */ /* 0x010fe20001000000 */
[----:B------:R0:W-:Y:S01]  /*22d0*/  MUFU.TANH R73, R31 ;  /* 0x0000001f00497308 */ /* 0x0001e20000002400 */
[----:B------:R-:W-:-:S02]  /*22e0*/  ISETP.GT.AND P2, PT, R12, 0x48, PT ;  /* 0x000000480c00780c */ /* 0x000fc40003f44270 */
[----:B------:R-:W-:-:S04]  /*22f0*/  VIADDMNMX R9, R9, R11, R8, PT ;  /* 0x0000000b09097246 */ /* 0x000fc80003800108 */
[----:B------:R-:W-:Y:S01]  /*2300*/  ISETP.GT.AND P3, PT, R9, 0x8, PT ;  /* 0x000000080900780c */ /* 0x000fe20003f64270 */
[----:B------:R-:W2:Y:S01]  /*2310*/  MUFU.TANH R61, R61 ;  /* 0x0000003d003d7308 */ /* 0x000ea20000002400 */
[----:B0-----:R-:W-:Y:S02]  /*2320*/  FMNMX.FTZ R31, R27, R30, !PT ;  /* 0x0000001e1b1f7209 */ /* 0x001fe40007810000 */
[----:B-1----:R-:W-:Y:S02]  /*2330*/  FSEL R30, R57, -INF , P1 ;  /* 0xff800000391e7808 */ /* 0x002fe40000800000 */
[----:B------:R-:W-:Y:S02]  /*2340*/  FMNMX.FTZ R32, R28, R31, !PT ;  /* 0x0000001f1c207209 */ /* 0x000fe40007810000 */
[----:B------:R-:W-:Y:S01]  /*2350*/  ISETP.GT.AND P1, PT, R12, 0x49, PT ;  /* 0x000000490c00780c */ /* 0x000fe20003f24270 */
[----:B------:R-:W0:Y:S01]  /*2360*/  MUFU.TANH R64, R64 ;  /* 0x0000004000407308 */ /* 0x000e220000002400 */
[----:B------:R-:W-:-:S02]  /*2370*/  FMNMX.FTZ R33, R29, R32, !PT ;  /* 0x000000201d217209 */ /* 0x000fc40007810000 */
[----:B---3--:R-:W-:Y:S02]  /*2380*/  FSEL R31, R60, -INF , P2 ;  /* 0xff8000003c1f7808 */ /* 0x008fe40001000000 */
[C---:B------:R-:W-:Y:S02]  /*2390*/  ISETP.GT.AND P2, PT, R12.reuse, 0x50, PT ;  /* 0x000000500c00780c */ /* 0x040fe40003f44270 */
[----:B------:R-:W-:Y:S01]  /*23a0*/  ISETP.GT.AND P4, PT, R9, 0x9, PT ;  /* 0x000000090900780c */ /* 0x000fe20003f84270 */
[----:B------:R-:W1:Y:S01]  /*23b0*/  MUFU.TANH R65, R65 ;  /* 0x0000004100417308 */ /* 0x000e620000002400 */
[----:B--2---:R-:W-:Y:S02]  /*23c0*/  FSEL R32, R61, -INF , P1 ;  /* 0xff8000003d207808 */ /* 0x004fe40000800000 */
[----:B------:R-:W-:Y:S02]  /*23d0*/  ISETP.GT.AND P1, PT, R12, 0x51, PT ;  /* 0x000000510c00780c */ /* 0x000fe40003f24270 */
[----:B------:R-:W-:-:S03]  /*23e0*/  FSEL R11, R72, -INF , P3 ;  /* 0xff800000480b7808 */ /* 0x000fc60001800000 */
[----:B------:R2:W-:Y:S08]  /*23f0*/  MUFU.TANH R74, R34 ;  /* 0x00000022004a7308 */ /* 0x0005f00000002400 */
[----:B------:R-:W3:Y:S01]  /*2400*/  MUFU.TANH R68, R68 ;  /* 0x0000004400447308 */ /* 0x000ee20000002400 */
[----:B--2---:R-:W-:Y:S02]  /*2410*/  FMNMX.FTZ R34, R30, R33, !PT ;  /* 0x000000211e227209 */ /* 0x004fe40007810000 */
[----:B0-----:R-:W-:-:S02]  /*2420*/  FSEL R33, R64, -INF , P2 ;  /* 0xff80000040217808 */ /* 0x001fc40001000000 */
[----:B------:R-:W-:-:S03]  /*2430*/  ISETP.GT.AND P2, PT, R12, 0x58, PT ;  /* 0x000000580c00780c */ /* 0x000fc60003f44270 */
[----:B------:R0:W-:Y:S08]  /*2440*/  MUFU.TANH R75, R35 ;  /* 0x00000023004b7308 */ /* 0x0001f00000002400 */
[----:B------:R-:W2:Y:S01]  /*2450*/  MUFU.TANH R69, R69 ;  /* 0x0000004500457308 */ /* 0x000ea20000002400 */
[----:B0-----:R-:W-:Y:S02]  /*2460*/  FMNMX.FTZ R35, R31, R34, !PT ;  /* 0x000000221f237209 */ /* 0x001fe40007810000 */
[----:B-1----:R-:W-:-:S02]  /*2470*/  FSEL R34, R65, -INF , P1 ;  /* 0xff80000041227808 */ /* 0x002fc40000800000 */
[----:B------:R-:W-:Y:S02]  /*2480*/  FMNMX.FTZ R36, R32, R35, !PT ;  /* 0x0000002320247209 */ /* 0x000fe40007810000 */
[----:B------:R-:W-:Y:S01]  /*2490*/  ISETP.GT.AND P1, PT, R12, 0x59, PT ;  /* 0x000000590c00780c */ /* 0x000fe20003f24270 */
[----:B------:R-:W0:Y:S01]  /*24a0*/  MUFU.TANH R4, R4 ;  /* 0x0000000400047308 */ /* 0x000e220000002400 */
[----:B------:R-:W-:Y:S02]  /*24b0*/  FMNMX.FTZ R35, R33, R36, !PT ;  /* 0x0000002421237209 */ /* 0x000fe40007810000 */
[----:B---3--:R-:W-:Y:S02]  /*24c0*/  FSEL R12, R68, -INF , P2 ;  /* 0xff800000440c7808 */ /* 0x008fe40001000000 */
[----:B------:R-:W-:Y:S02]  /*24d0*/  FMNMX.FTZ R37, R34, R35, !PT ;  /* 0x0000002322257209 */ /* 0x000fe40007810000 */
[----:B------:R-:W-:Y:S01]  /*24e0*/  ISETP.GT.AND P2, PT, R9, 0x1, PT ;  /* 0x000000010900780c */ /* 0x000fe20003f44270 */
[----:B------:R-:W1:Y:S01]  /*24f0*/  MUFU.TANH R5, R5 ;  /* 0x0000000500057308 */ /* 0x000e620000002400 */
[----:B--2---:R-:W-:-:S02]  /*2500*/  FSEL R35, R69, -INF , P1 ;  /* 0xff80000045237808 */ /* 0x004fc40000800000 */
[----:B------:R-:W-:Y:S02]  /*2510*/  FMNMX.FTZ R36, R12, R37, !PT ;  /* 0x000000250c247209 */ /* 0x000fe40007810000 */
[----:B------:R-:W-:Y:S02]  /*2520*/  ISETP.GT.AND P1, PT, R9, RZ, PT ;  /* 0x000000ff0900720c */ /* 0x000fe40003f24270 */
[----:B------:R-:W-:Y:S01]  /*2530*/  FMNMX.FTZ R36, R35, R36, !PT ;  /* 0x0000002423247209 */ /* 0x000fe20007810000 */
[----:B------:R2:W3:Y:S01]  /*2540*/  MUFU.TANH R76, R38 ;  /* 0x00000026004c7308 */ /* 0x0004e20000002400 */
[----:B0-----:R-:W-:Y:S02]  /*2550*/  FSEL R4, R4, -INF , P1 ;  /* 0xff80000004047808 */ /* 0x001fe40000800000 */
[----:B------:R-:W-:Y:S01]  /*2560*/  ISETP.GT.AND P1, PT, R9, 0x10, PT ;  /* 0x000000100900780c */ /* 0x000fe20003f24270 */
[----:B------:R-:W0:Y:S04]  /*2570*/  SHFL.BFLY PT, R37, R36, 0x2, 0x1f ;  /* 0x0c401f0024257f89 */ /* 0x000e2800000e0000 */
[----:B------:R4:W5:Y:S01]  /*2580*/  MUFU.TANH R77, R39 ;  /* 0x00000027004d7308 */ /* 0x0009620000002400 */
[----:B-1----:R-:W-:-:S04]  /*2590*/  FSEL R5, R5, -INF , P2 ;  /* 0xff80000005057808 */ /* 0x002fc80001000000 */
[----:B--2---:R-:W-:-:S03]  /*25a0*/  FMNMX.FTZ R38, R4, R5, !PT ;  /* 0x0000000504267209 */ /* 0x004fc60007810000 */
[----:B------:R1:W2:Y:S01]  /*25b0*/  MUFU.TANH R78, R42 ;  /* 0x0000002a004e7308 */ /* 0x0002a20000002400 */
[----:B----4-:R-:W-:-:S07]  /*25c0*/  FMNMX.FTZ R39, R11, R38, !PT ;  /* 0x000000260b277209 */ /* 0x010fce0007810000 */
[----:B------:R4:W2:Y:S01]  /*25d0*/  MUFU.TANH R79, R43 ;  /* 0x0000002b004f7308 */ /* 0x0008a20000002400 */
[----:B0-----:R-:W-:-:S07]  /*25e0*/  FMNMX.FTZ R37, R36, R37, !PT ;  /* 0x0000002524257209 */ /* 0x001fce0007810000 */
[----:B------:R-:W0:Y:S01]  /*25f0*/  MUFU.TANH R46, R46 ;  /* 0x0000002e002e7308 */ /* 0x000e220000002400 */
[----:B------:R-:W3:Y:S07]  /*2600*/  SHFL.BFLY PT, R36, R37, 0x1, 0x1f ;  /* 0x0c201f0025247f89 */ /* 0x000eee00000e0000 */
[----:B------:R-:W0:Y:S08]  /*2610*/  MUFU.TANH R47, R47 ;  /* 0x0000002f002f7308 */ /* 0x000e300000002400 */
[----:B------:R-:W0:Y:S08]  /*2620*/  MUFU.TANH R50, R50 ;  /* 0x0000003200327308 */ /* 0x000e300000002400 */
[----:B------:R-:W0:Y:S01]  /*2630*/  MUFU.TANH R48, R51 ;  /* 0x0000003300307308 */ /* 0x000e220000002400 */
[----:B---3--:R-:W-:-:S02]  /*2640*/  FMNMX.FTZ R8, R37, R36, !PT ;  /* 0x0000002425087209 */ /* 0x008fc40007810000 */
[----:B------:R-:W-:Y:S02]  /*2650*/  FSEL R37, R74, -INF , P1 ;  /* 0xff8000004a257808 */ /* 0x000fe40000800000 */
[C---:B------:R-:W-:Y:S01]  /*2660*/  FSETP.NEU.FTZ.AND P2, PT, R8.reuse, -INF , PT ;  /* 0xff8000000800780b */ /* 0x040fe20003f5d000 */
[----:B------:R-:W-:Y:S01]  /*2670*/  FMUL.FTZ R36, R8, UR7 ;  /* 0x0000000708247c20 */ /* 0x000fe20008410000 */
[----:B------:R-:W-:Y:S01]  /*2680*/  ISETP.GT.AND P1, PT, R9, 0x18, PT ;  /* 0x000000180900780c */ /* 0x000fe20003f24270 */
[----:B------:R-:W3:Y:S03]  /*2690*/  MUFU.TANH R54, R54 ;  /* 0x0000003600367308 */ /* 0x000ee60000002400 */
[----:B------:R-:W-:Y:S02]  /*26a0*/  FSEL R49, R36, RZ, P2 ;  /* 0x000000ff24317208 */ /* 0x000fe40001000000 */
[----:B------:R-:W-:-:S02]  /*26b0*/  FSEL R36, R73, -INF , P4 ;  /* 0xff80000049247808 */ /* 0x000fc40002000000 */
[----:B------:R-:W-:Y:S01]  /*26c0*/  ISETP.GT.AND P2, PT, R9, 0x11, PT ;  /* 0x000000110900780c */ /* 0x000fe20003f44270 */
[--C-:B-1----:R-:W-:Y:S01]  /*26d0*/  FFMA.FTZ R42, R13, UR7, -R49.reuse ;  /* 0x000000070d2a7c23 */ /* 0x102fe20008010831 */
[----:B------:R-:W-:Y:S01]  /*26e0*/  FMNMX.FTZ R38, R36, R39, !PT ;  /* 0x0000002724267209 */ /* 0x000fe20007810000 */
[--C-:B----4-:R-:W-:Y:S01]  /*26f0*/  FFMA.FTZ R43, R14, UR7, -R49.reuse ;  /* 0x000000070e2b7c23 */ /* 0x110fe20008010831 */
[----:B------:R-:W-:Y:S01]  /*2700*/  FSEL R13, R75, -INF , P2 ;  /* 0xff8000004b0d7808 */ /* 0x000fe20001000000 */
[----:B------:R1:W-:Y:S01]  /*2710*/  MUFU.EX2 R168, R42 ;  /* 0x0000002a00a87308 */ /* 0x0003e20000000800 */
[----:B------:R-:W-:Y:S01]  /*2720*/  FMNMX.FTZ R40, R37, R38, !PT ;  /* 0x0000002625287209 */ /* 0x000fe20007810000 */
[--C-:B------:R-:W-:Y:S01]  /*2730*/  FFMA.FTZ R44, R15, UR7, -R49.reuse ;  /* 0x000000070f2c7c23 */ /* 0x100fe20008010831 */
[----:B------:R-:W-:Y:S01]  /*2740*/  ISETP.GT.AND P2, PT, R9, 0x19, PT ;  /* 0x000000190900780c */ /* 0x000fe20003f44270 */
[--C-:B------:R-:W-:Y:S01]  /*2750*/  FFMA.FTZ R45, R16, UR7, -R49.reuse ;  /* 0x00000007102d7c23 */ /* 0x100fe20008010831 */
[----:B------:R-:W-:Y:S01]  /*2760*/  FSEL R38, R76, -INF , P1 ;  /* 0xff8000004c267808 */ /* 0x000fe20000800000 */
[--C-:B------:R-:W-:Y:S01]  /*2770*/  FFMA.FTZ R52, R21, UR7, -R49.reuse ;  /* 0x0000000715347c23 */ /* 0x100fe20008010831 */
[----:B------:R-:W-:Y:S01]  /*2780*/  FMNMX.FTZ R39, R13, R40, !PT ;  /* 0x000000280d277209 */ /* 0x000fe20007810000 */
[----:B------:R-:W4:Y:S01]  /*2790*/  MUFU.TANH R55, R55 ;  /* 0x0000003700377308 */ /* 0x000f220000002400 */
[----:B------:R-:W-:Y:S01]  /*27a0*/  ISETP.GT.AND P1, PT, R9, 0x20, PT ;  /* 0x000000200900780c */ /* 0x000fe20003f24270 */
[--C-:B------:R-:W-:Y:S01]  /*27b0*/  FFMA.FTZ R23, R23, UR7, -R49.reuse ;  /* 0x0000000717177c23 */ /* 0x100fe20008010831 */
[----:B-----5:R-:W-:Y:S01]  /*27c0*/  FSEL R14, R77, -INF , P2 ;  /* 0xff8000004d0e7808 */ /* 0x020fe20001000000 */
[--C-:B------:R-:W-:Y:S01]  /*27d0*/  FFMA.FTZ R25, R25, UR7, -R49.reuse ;  /* 0x0000000719197c23 */ /* 0x100fe20008010831 */
[----:B------:R-:W-:Y:S01]  /*27e0*/  FMNMX.FTZ R41, R38, R39, !PT ;  /* 0x0000002726297209 */ /* 0x000fe20007810000 */
[--C-:B------:R-:W-:Y:S01]  /*27f0*/  FFMA.FTZ R26, R26, UR7, -R49.reuse ;  /* 0x000000071a1a7c23 */ /* 0x100fe20008010831 */
[----:B------:R-:W-:Y:S01]  /*2800*/  ISETP.GT.AND P2, PT, R9, 0x21, PT ;  /* 0x000000210900780c */ /* 0x000fe20003f44270 */
[----:B------:R5:W-:Y:S01]  /*2810*/  MUFU.EX2 R51, R43 ;  /* 0x0000002b00337308 */ /* 0x000be20000000800 */
[----:B--2---:R-:W-:Y:S01]  /*2820*/  FSEL R39, R78, -INF , P1 ;  /* 0xff8000004e277808 */ /* 0x004fe20000800000 */
[--C-:B------:R-:W-:Y:S01]  /*2830*/  FFMA.FTZ R27, R27, UR7, -R49.reuse ;  /* 0x000000071b1b7c23 */ /* 0x100fe20008010831 */
[----:B------:R-:W-:Y:S01]  /*2840*/  FMNMX.FTZ R40, R14, R41, !PT ;  /* 0x000000290e287209 */ /* 0x000fe20007810000 */
[--C-:B------:R-:W-:Y:S01]  /*2850*/  FFMA.FTZ R28, R28, UR7, -R49.reuse ;  /* 0x000000071c1c7c23 */ /* 0x100fe20008010831 */
[----:B------:R-:W-:Y:S01]  /*2860*/  ISETP.GT.AND P1, PT, R9, 0x28, PT ;  /* 0x000000280900780c */ /* 0x000fe20003f24270 */
[--C-:B------:R-:W-:Y:S01]  /*2870*/  FFMA.FTZ R29, R29, UR7, -R49.reuse ;  /* 0x000000071d1d7c23 */ /* 0x100fe20008010831 */
[----:B------:R-:W-:Y:S01]  /*2880*/  FSEL R15, R79, -INF , P2 ;  /* 0xff8000004f0f7808 */ /* 0x000fe20001000000 */
[----:B------:R-:W-:Y:S01]  /*2890*/  MUFU.TANH R58, R58 ;  /* 0x0000003a003a7308 */ /* 0x000fe20000002400 */
[----:B-1----:R-:W-:Y:S01]  /*28a0*/  FMNMX.FTZ R42, R39, R40, !PT ;  /* 0x00000028272a7209 */ /* 0x002fe20007810000 */
[--C-:B------:R-:W-:Y:S01]  /*28b0*/  FFMA.FTZ R30, R30, UR7, -R49.reuse ;  /* 0x000000071e1e7c23 */ /* 0x100fe20008010831 */
[----:B------:R-:W-:Y:S01]  /*28c0*/  ISETP.GT.AND P2, PT, R9, 0x29, PT ;  /* 0x000000290900780c */ /* 0x000fe20003f44270 */
[--C-:B------:R-:W-:Y:S01]  /*28d0*/  FFMA.FTZ R31, R31, UR7, -R49.reuse ;  /* 0x000000071f1f7c23 */ /* 0x100fe20008010831 */
[----:B0-----:R-:W-:Y:S01]  /*28e0*/  FSEL R40, R46, -INF , P1 ;  /* 0xff8000002e287808 */ /* 0x001fe20000800000 */
[--C-:B------:R-:W-:Y:S01]  /*28f0*/  FFMA.FTZ R46, R17, UR7, -R49.reuse ;  /* 0x00000007112e7c23 */ /* 0x100fe20008010831 */
[----:B------:R-:W-:Y:S01]  /*2900*/  FMNMX.FTZ R41, R15, R42, !PT ;  /* 0x0000002a0f297209 */ /* 0x000fe20007810000 */
[----:B------:R-:W0:Y:S01]  /*2910*/  MUFU.TANH R59, R59 ;  /* 0x0000003b003b7308 */ /* 0x000e220000002400 */
[----:B------:R-:W-:Y:S01]  /*2920*/  ISETP.GT.AND P1, PT, R9, 0x30, PT ;  /* 0x000000300900780c */ /* 0x000fe20003f24270 */
[--C-:B------:R-:W-:Y:S01]  /*2930*/  FFMA.FTZ R32, R32, UR7, -R49.reuse ;  /* 0x0000000720207c23 */ /* 0x100fe20008010831 */
[----:B------:R-:W-:Y:S01]  /*2940*/  FSEL R16, R47, -INF , P2 ;  /* 0xff8000002f107808 */ /* 0x000fe20001000000 */
[--C-:B------:R-:W-:Y:S01]  /*2950*/  FFMA.FTZ R47, R18, UR7, -R49.reuse ;  /* 0x00000007122f7c23 */ /* 0x100fe20008010831 */
[----:B-----5:R-:W-:Y:S01]  /*2960*/  FMNMX.FTZ R43, R40, R41, !PT ;  /* 0x00000029282b7209 */ /* 0x020fe20007810000 */
[--C-:B------:R-:W-:Y:S01]  /*2970*/  FFMA.FTZ R33, R33, UR7, -R49.reuse ;  /* 0x0000000721217c23 */ /* 0x100fe20008010831 */
[C---:B------:R-:W-:Y:S01]  /*2980*/  ISETP.GT.AND P2, PT, R9.reuse, 0x31, PT ;  /* 0x000000310900780c */ /* 0x040fe20003f44270 */
[----:B------:R1:W-:Y:S01]  /*2990*/  MUFU.EX2 R170, R44 ;  /* 0x0000002c00aa7308 */ /* 0x0003e20000000800 */
[----:B------:R-:W-:Y:S01]  /*29a0*/  FSEL R41, R50, -INF , P1 ;  /* 0xff80000032297808 */ /* 0x000fe20000800000 */
        /* <DEDUP_REMOVED lines=10> */
[----:B------:R-:W-:Y:S01]  /*2a50*/  FFMA.FTZ R35, R35, UR7, -R49 ;  /* 0x0000000723237c23 */ /* 0x000fe20008010831 */
[----:B---3--:R-:W-:-:S02]  /*2a60*/  FSEL R42, R54, -INF , P1 ;  /* 0xff800000362a7808 */ /* 0x008fc40000800000 */
[----:B------:R-:W-:Y:S01]  /*2a70*/  FMNMX.FTZ R43, R17, R44, !PT ;  /* 0x0000002c112b7209 */ /* 0x000fe20007810000 */
[----:B------:R-:W1:Y:S01]  /*2a80*/  MUFU.TANH R63, R63 ;  /* 0x0000003f003f7308 */ /* 0x000e620000002400 */
[----:B------:R-:W-:Y:S02]  /*2a90*/  ISETP.GT.AND P1, PT, R9, 0x40, PT ;  /* 0x000000400900780c */ /* 0x000fe40003f24270 */
[----:B----4-:R-:W-:Y:S02]  /*2aa0*/  FSEL R18, R55, -INF , P2 ;  /* 0xff80000037127808 */ /* 0x010fe40001000000 */
[----:B------:R-:W-:-:S03]  /*2ab0*/  ISETP.GT.AND P2, PT, R9, 0x41, PT ;  /* 0x000000410900780c */ /* 0x000fc60003f44270 */
[----:B------:R2:W-:Y:S01]  /*2ac0*/  MUFU.EX2 R53, R45 ;  /* 0x0000002d00357308 */ /* 0x0005e20000000800 */
[----:B0-----:R-:W-:Y:S02]  /*2ad0*/  FSEL R19, R59, -INF , P2 ;  /* 0xff8000003b137808 */ /* 0x001fe40001000000 */
[----:B------:R-:W-:-:S05]  /*2ae0*/  ISETP.GT.AND P2, PT, R9, 0x49, PT ;  /* 0x000000490900780c */ /* 0x000fca0003f44270 */
[----:B------:R-:W-:Y:S01]  /*2af0*/  MUFU.TANH R66, R66 ;  /* 0x0000004200427308 */ /* 0x000fe20000002400 */
[----:B--2---:R-:W-:Y:S02]  /*2b00*/  FMNMX.FTZ R45, R42, R43, !PT ;  /* 0x0000002b2a2d7209 */ /* 0x004fe40007810000 */
[----:B------:R-:W-:Y:S02]  /*2b10*/  FSEL R43, R58, -INF , P1 ;  /* 0xff8000003a2b7808 */ /* 0x000fe40000800000 */
[----:B------:R-:W-:Y:S02]  /*2b20*/  FMNMX.FTZ R44, R18, R45, !PT ;  /* 0x0000002d122c7209 */ /* 0x000fe40007810000 */
[----:B------:R-:W-:Y:S01]  /*2b30*/  ISETP.GT.AND P1, PT, R9, 0x48, PT ;  /* 0x000000480900780c */ /* 0x000fe20003f24270 */
[----:B------:R-:W0:Y:S01]  /*2b40*/  MUFU.TANH R67, R67 ;  /* 0x0000004300437308 */ /* 0x000e220000002400 */
[----:B-1----:R-:W-:Y:S02]  /*2b50*/  FSEL R20, R63, -INF , P2 ;  /* 0xff8000003f147808 */ /* 0x002fe40001000000 */
[----:B------:R-:W-:-:S05]  /*2b60*/  ISETP.GT.AND P2, PT, R9, 0x51, PT ;  /* 0x000000510900780c */ /* 0x000fca0003f44270 */
[----:B------:R1:W-:Y:S08]  /*2b70*/  MUFU.EX2 R164, R46 ;  /* 0x0000002e00a47308 */ /* 0x0003f00000000800 */
[----:B------:R-:W2:Y:S01]  /*2b80*/  MUFU.TANH R70, R70 ;  /* 0x0000004600467308 */ /* 0x000ea20000002400 */
[----:B-1----:R-:W-:Y:S02]  /*2b90*/  FMNMX.FTZ R46, R43, R44, !PT ;  /* 0x0000002c2b2e7209 */ /* 0x002fe40007810000 */
[----:B------:R-:W-:-:S02]  /*2ba0*/  FSEL R44, R62, -INF , P1 ;  /* 0xff8000003e2c7808 */ /* 0x000fc40000800000 */
[----:B------:R-:W-:Y:S02]  /*2bb0*/  FMNMX.FTZ R45, R19, R46, !PT ;  /* 0x0000002e132d7209 */ /* 0x000fe40007810000 */
[----:B------:R-:W-:Y:S01]  /*2bc0*/  ISETP.GT.AND P1, PT, R9, 0x50, PT ;  /* 0x000000500900780c */ /* 0x000fe20003f24270 */
[----:B------:R-:W1:Y:S01]  /*2bd0*/  MUFU.TANH R71, R71 ;  /* 0x0000004700477308 */ /* 0x000e620000002400 */
[----:B0-----:R-:W-:Y:S02]  /*2be0*/  FSEL R21, R67, -INF , P2 ;  /* 0xff80000043157808 */ /* 0x001fe40001000000 */
[----:B------:R-:W-:-:S05]  /*2bf0*/  ISETP.GT.AND P2, PT, R9, 0x59, PT ;  /* 0x000000590900780c */ /* 0x000fca0003f44270 */
[----:B------:R0:W-:Y:S08]  /*2c00*/  MUFU.EX2 R55, R47 ;  /* 0x0000002f00377308 */ /* 0x0001f00000000800 */
[----:B------:R3:W-:Y:S01]  /*2c10*/  MUFU.EX2 R166, R48 ;  /* 0x0000003000a67308 */ /* 0x0007e20000000800 */
[----:B0-----:R-:W-:Y:S02]  /*2c20*/  FMNMX.FTZ R47, R44, R45, !PT ;  /* 0x0000002d2c2f7209 */ /* 0x001fe40007810000 */
[----:B------:R-:W-:-:S02]  /*2c30*/  FSEL R45, R66, -INF , P1 ;  /* 0xff800000422d7808 */ /* 0x000fc40000800000 */
[----:B------:R-:W-:Y:S01]  /*2c40*/  FMNMX.FTZ R46, R20, R47, !PT ;  /* 0x0000002f142e7209 */ /* 0x000fe20007810000 */
[--C-:B------:R-:W-:Y:S01]  /*2c50*/  FFMA.FTZ R47, R22, UR7, -R49.reuse ;  /* 0x00000007162f7c23 */ /* 0x100fe20008010831 */
[----:B------:R-:W-:Y:S01]  /*2c60*/  ISETP.GT.AND P1, PT, R9, 0x58, PT ;  /* 0x000000580900780c */ /* 0x000fe20003f24270 */
[----:B------:R-:W-:Y:S01]  /*2c70*/  MUFU.EX2 R57, R50 ;  /* 0x0000003200397308 */ /* 0x000fe20000000800 */
[----:B---3--:R-:W-:Y:S02]  /*2c80*/  FMNMX.FTZ R48, R45, R46, !PT ;  /* 0x0000002e2d307209 */ /* 0x008fe40007810000 */
[----:B--2---:R-:W-:Y:S02]  /*2c90*/  FSEL R46, R70, -INF , P1 ;  /* 0xff800000462e7808 */ /* 0x004fe40000800000 */
[----:B------:R-:W-:Y:S01]  /*2ca0*/  FMNMX.FTZ R9, R21, R48, !PT ;  /* 0x0000003015097209 */ /* 0x000fe20007810000 */
[----:B------:R-:W-:Y:S01]  /*2cb0*/  FFMA.FTZ R48, R24, UR7, -R49 ;  /* 0x0000000718307c23 */ /* 0x000fe20008010831 */
[----:B-1----:R-:W-:Y:S01]  /*2cc0*/  FSEL R22, R71, -INF , P2 ;  /* 0xff80000047167808 */ /* 0x002fe20001000000 */
[----:B------:R-:W-:Y:S01]  /*2cd0*/  MUFU.EX2 R52, R52 ;  /* 0x0000003400347308 */ /* 0x000fe20000000800 */
[----:B------:R-:W-:-:S04]  /*2ce0*/  FMNMX.FTZ R9, R46, R9, !PT ;  /* 0x000000092e097209 */ /* 0x000fc80007810000 */
[----:B------:R-:W-:-:S03]  /*2cf0*/  FMNMX.FTZ R9, R22, R9, !PT ;  /* 0x0000000916097209 */ /* 0x000fc60007810000 */
[----:B------:R-:W0:Y:S02]  /*2d00*/  MUFU.EX2 R47, R47 ;  /* 0x0000002f002f7308 */ /* 0x000e240000000800 */
[----:B------:R-:W1:Y:S06]  /*2d10*/  SHFL.BFLY PT, R24, R9, 0x2, 0x1f ;  /* 0x0c401f0009187f89 */ /* 0x000e6c00000e0000 */
[----:B------:R-:W-:Y:S08]  /*2d20*/  MUFU.EX2 R23, R23 ;  /* 0x0000001700177308 */ /* 0x000ff00000000800 */
[----:B------:R-:W2:Y:S01]  /*2d30*/  MUFU.EX2 R48, R48 ;  /* 0x0000003000307308 */ /* 0x000ea20000000800 */
[----:B0-----:R-:W-:-:S07]  /*2d40*/  F2FP.F16.F32.PACK_AB R160, R47, R52 ;  /* 0x000000342fa0723e */ /* 0x001fce00000000ff */
[----:B------:R-:W-:Y:S01]  /*2d50*/  MUFU.EX2 R25, R25 ;  /* 0x0000001900197308 */ /* 0x000fe20000000800 */
[----:B-1----:R-:W-:-:S05]  /*2d60*/  FMNMX.FTZ R24, R9, R24, !PT ;  /* 0x0000001809187209 */ /* 0x002fca0007810000 */
[----:B------:R-:W0:Y:S02]  /*2d70*/  SHFL.BFLY PT, R9, R24, 0x1, 0x1f ;  /* 0x0c201f0018097f89 */ /* 0x000e2400000e0000 */
[----:B------:R-:W1:Y:S01]  /*2d80*/  MUFU.EX2 R26, R26 ;  /* 0x0000001a001a7308 */ /* 0x000e620000000800 */
[----:B--2---:R-:W-:-:S07]  /*2d90*/  F2FP.F16.F32.PACK_AB R162, R48, R23 ;  /* 0x0000001730a2723e */ /* 0x004fce00000000ff */
[----:B------:R-:W-:Y:S08]  /*2da0*/  MUFU.EX2 R27, R27 ;  /* 0x0000001b001b7308 */ /* 0x000ff00000000800 */
[----:B------:R-:W2:Y:S01]  /*2db0*/  MUFU.EX2 R28, R28 ;  /* 0x0000001c001c7308 */ /* 0x000ea20000000800 */
[----:B-1----:R-:W-:Y:S02]  /*2dc0*/  F2FP.F16.F32.PACK_AB R156, R26, R25 ;  /* 0x000000191a9c723e */ /* 0x002fe400000000ff */
[----:B0-----:R-:W-:-:S05]  /*2dd0*/  FMNMX.FTZ R9, R24, R9, !PT ;  /* 0x0000000918097209 */ /* 0x001fca0007810000 */
[----:B------:R-:W-:Y:S01]  /*2de0*/  MUFU.EX2 R29, R29 ;  /* 0x0000001d001d7308 */ /* 0x000fe20000000800 */
[C---:B------:R-:W-:Y:S01]  /*2df0*/  FSETP.NEU.FTZ.AND P1, PT, R9.reuse, -INF , PT ;  /* 0xff8000000900780b */ /* 0x040fe20003f3d000 */
[----:B------:R-:W-:-:S06]  /*2e00*/  FMUL.FTZ R24, R9, UR7 ;  /* 0x0000000709187c20 */ /* 0x000fcc0008410000 */
[----:B------:R-:W0:Y:S01]  /*2e10*/  MUFU.EX2 R30, R30 ;  /* 0x0000001e001e7308 */ /* 0x000e220000000800 */
[----:B------:R-:W-:Y:S02]  /*2e20*/  FSEL R24, R24, RZ, P1 ;  /* 0x000000ff18187208 */ /* 0x000fe40000800000 */
[----:B--2---:R-:W-:-:S03]  /*2e30*/  F2FP.F16.F32.PACK_AB R158, R28, R27 ;  /* 0x0000001b1c9e723e */ /* 0x004fc600000000ff */
        /* <DEDUP_REMOVED lines=26> */
[----:B------:R-:W-:Y:S01]  /*2fe0*/  FFMA.FTZ R22, R22, UR7, -R24 ;  /* 0x0000000716167c23 */ /* 0x000fe20008010818 */
[----:B0-----:R-:W-:-:S03]  /*2ff0*/  F2FP.F16.F32.PACK_AB R152, R30, R29 ;  /* 0x0000001d1e98723e */ /* 0x001fc600000000ff */
[----:B------:R-:W0:Y:S01]  /*3000*/  MUFU.EX2 R36, R36 ;  /* 0x0000002400247308 */ /* 0x000e220000000800 */
[----:B-1----:R-:W-:Y:S01]  /*3010*/  FADD.FTZ R56, R4, R5 ;  /* 0x0000000504387221 */ /* 0x002fe20000010000 */
[----:B------:R-:W-:-:S06]  /*3020*/  F2FP.F16.F32.PACK_AB R169, R5, R4 ;  /* 0x0000000405a9723e */ /* 0x000fcc00000000ff */
[----:B------:R-:W-:Y:S08]  /*3030*/  MUFU.EX2 R37, R37 ;  /* 0x0000002500257308 */ /* 0x000ff00000000800 */
[----:B------:R1:W2:Y:S01]  /*3040*/  MUFU.EX2 R50, R13 ;  /* 0x0000000d00327308 */ /* 0x0002a20000000800 */
[----:B0-----:R-:W-:-:S07]  /*3050*/  F2FP.F16.F32.PACK_AB R171, R36, R11 ;  /* 0x0000000b24ab723e */ /* 0x001fce00000000ff */
[----:B------:R-:W-:Y:S01]  /*3060*/  MUFU.EX2 R38, R38 ;  /* 0x0000002600267308 */ /* 0x000fe20000000800 */
[----:B-1----:R-:W-:Y:S01]  /*3070*/  FADD.FTZ R13, R168, R51 ;  /* 0x00000033a80d7221 */ /* 0x002fe20000010000 */
[----:B------:R-:W-:-:S03]  /*3080*/  F2FP.F16.F32.PACK_AB R168, R51, R168 ;  /* 0x000000a833a8723e */ /* 0x000fc600000000ff */
[----:B------:R-:W-:Y:S01]  /*3090*/  FADD.FTZ R58, R170, R13 ;  /* 0x0000000daa3a7221 */ /* 0x000fe20000010000 */
[----:B------:R-:W-:Y:S01]  /*30a0*/  FADD.FTZ R13, R11, R56 ;  /* 0x000000380b0d7221 */ /* 0x000fe20000010000 */
[----:B------:R-:W-:Y:S01]  /*30b0*/  F2FP.F16.F32.PACK_AB R170, R53, R170 ;  /* 0x000000aa35aa723e */ /* 0x000fe200000000ff */
[----:B------:R0:W-:Y:S01]  /*30c0*/  MUFU.EX2 R54, R15 ;  /* 0x0000000f00367308 */ /* 0x0001e20000000800 */
[----:B--2---:R-:W-:-:S07]  /*30d0*/  F2FP.F16.F32.PACK_AB R165, R50, R37 ;  /* 0x0000002532a5723e */ /* 0x004fce00000000ff */
[----:B------:R-:W-:Y:S01]  /*30e0*/  MUFU.EX2 R167, R14 ;  /* 0x0000000e00a77308 */ /* 0x000fe20000000800 */
[----:B0-----:R-:W-:-:S04]  /*30f0*/  FADD.FTZ R15, R53, R58 ;  /* 0x0000003a350f7221 */ /* 0x001fc80000010000 */
[----:B------:R-:W-:Y:S01]  /*3100*/  FADD.FTZ R56, R164, R15 ;  /* 0x0000000fa4387221 */ /* 0x000fe20000010000 */
[C---:B------:R-:W-:Y:S02]  /*3110*/  F2FP.F16.F32.PACK_AB R164, R55.reuse, R164 ;  /* 0x000000a437a4723e */ /* 0x040fe400000000ff */
[----:B------:R0:W-:Y:S01]  /*3120*/  MUFU.EX2 R163, R16 ;  /* 0x0000001000a37308 */ /* 0x0001e20000000800 */
[----:B------:R-:W-:-:S07]  /*3130*/  FADD.FTZ R15, R55, R56 ;  /* 0x00000038370f7221 */ /* 0x000fce0000010000 */
[----:B------:R-:W1:Y:S01]  /*3140*/  MUFU.EX2 R39, R39 ;  /* 0x0000002700277308 */ /* 0x000e620000000800 */
[----:B0-----:R-:W-:-:S04]  /*3150*/  FADD.FTZ R16, R36, R13 ;  /* 0x0000000d24107221 */ /* 0x001fc80000010000 */
[----:B------:R-:W-:Y:S01]  /*3160*/  FADD.FTZ R13, R37, R16 ;  /* 0x00000010250d7221 */ /* 0x000fe20000010000 */
[----:B------:R-:W-:Y:S01]  /*3170*/  FADD.FTZ R16, R166, R15 ;  /* 0x0000000fa6107221 */ /* 0x000fe20000010000 */
[----:B------:R-:W-:Y:S01]  /*3180*/  F2FP.F16.F32.PACK_AB R166, R57, R166 ;  /* 0x000000a639a6723e */ /* 0x000fe200000000ff */
[----:B------:R-:W0:Y:S01]  /*3190*/  MUFU.EX2 R40, R40 ;  /* 0x0000002800287308 */ /* 0x000e220000000800 */
[----:B------:R-:W-:-:S07]  /*31a0*/  FADD.FTZ R13, R50, R13 ;  /* 0x0000000d320d7221 */ /* 0x000fce0000010000 */
[----:B------:R2:W-:Y:S01]  /*31b0*/  MUFU.EX2 R159, R18 ;  /* 0x00000012009f7308 */ /* 0x0005e20000000800 */
[----:B-1----:R-:W-:-:S07]  /*31c0*/  F2FP.F16.F32.PACK_AB R161, R54, R39 ;  /* 0x0000002736a1723e */ /* 0x002fce00000000ff */
[----:B------:R-:W1:Y:S01]  /*31d0*/  MUFU.EX2 R41, R41 ;  /* 0x0000002900297308 */ /* 0x000e620000000800 */
[----:B--2---:R-:W-:Y:S01]  /*31e0*/  FADD.FTZ R18, R38, R13 ;  /* 0x0000000d26127221 */ /* 0x004fe20000010000 */
[----:B------:R-:W-:-:S03]  /*31f0*/  FADD.FTZ R13, R57, R16 ;  /* 0x00000010390d7221 */ /* 0x000fc60000010000 */
[C---:B------:R-:W-:Y:S01]  /*3200*/  FADD.FTZ R18, R167.reuse, R18 ;  /* 0x00000012a7127221 */ /* 0x040fe20000010000 */
[----:B------:R-:W-:Y:S01]  /*3210*/  FADD.FTZ R24, R52, R13 ;  /* 0x0000000d34187221 */ /* 0x000fe20000010000 */
[----:B------:R-:W-:Y:S01]  /*3220*/  F2FP.F16.F32.PACK_AB R167, R167, R38 ;  /* 0x00000026a7a7723e */ /* 0x000fe200000000ff */
[----:B------:R-:W2:Y:S01]  /*3230*/  MUFU.EX2 R14, R17 ;  /* 0x00000011000e7308 */ /* 0x000ea20000000800 */
[----:B------:R-:W-:Y:S01]  /*3240*/  FADD.FTZ R13, R39, R18 ;  /* 0x00000012270d7221 */ /* 0x000fe20000010000 */
[----:B------:R-:W-:-:S03]  /*3250*/  FADD.FTZ R24, R47, R24 ;  /* 0x000000182f187221 */ /* 0x000fc60000010000 */
[----:B------:R-:W-:Y:S01]  /*3260*/  FADD.FTZ R13, R54, R13 ;  /* 0x0000000d360d7221 */ /* 0x000fe20000010000 */
[----:B------:R-:W-:Y:S02]  /*3270*/  FADD.FTZ R5, R23, R24 ;  /* 0x0000001817057221 */ /* 0x000fe40000010000 */
[----:B------:R-:W3:Y:S01]  /*3280*/  MUFU.EX2 R42, R42 ;  /* 0x0000002a002a7308 */ /* 0x000ee20000000800 */
[----:B0-----:R-:W-:Y:S01]  /*3290*/  FADD.FTZ R4, R40, R13 ;  /* 0x0000000d28047221 */ /* 0x001fe20000010000 */
[----:B------:R-:W-:-:S03]  /*32a0*/  FADD.FTZ R18, R48, R5 ;  /* 0x0000000530127221 */ /* 0x000fc60000010000 */
[----:B------:R-:W-:Y:S01]  /*32b0*/  FADD.FTZ R4, R163, R4 ;  /* 0x00000004a3047221 */ /* 0x000fe20000010000 */
[----:B------:R-:W-:Y:S01]  /*32c0*/  FADD.FTZ R5, R25, R18 ;  /* 0x0000001219057221 */ /* 0x000fe20000010000 */
[----:B------:R-:W-:Y:S01]  /*32d0*/  F2FP.F16.F32.PACK_AB R163, R163, R40 ;  /* 0x00000028a3a3723e */ /* 0x000fe200000000ff */
[----:B------:R-:W0:Y:S01]  /*32e0*/  MUFU.EX2 R43, R43 ;  /* 0x0000002b002b7308 */ /* 0x000e220000000800 */
[----:B-1----:R-:W-:Y:S01]  /*32f0*/  FADD.FTZ R11, R41, R4 ;  /* 0x00000004290b7221 */ /* 0x002fe20000010000 */
[----:B------:R-:W-:Y:S01]  /*3300*/  FADD.FTZ R4, R26, R5 ;  /* 0x000000051a047221 */ /* 0x000fe20000010000 */
[C---:B--2---:R-:W-:Y:S02]  /*3310*/  F2FP.F16.F32.PACK_AB R157, R14.reuse, R41 ;  /* 0x000000290e9d723e */ /* 0x044fe400000000ff */
[----:B------:R-:W-:Y:S01]  /*3320*/  FADD.FTZ R11, R14, R11 ;  /* 0x0000000b0e0b7221 */ /* 0x000fe20000010000 */
[----:B------:R-:W-:Y:S02]  /*3330*/  FADD.FTZ R5, R27, R4 ;  /* 0x000000041b057221 */ /* 0x000fe40000010000 */
[----:B------:R-:W1:Y:S01]  /*3340*/  MUFU.EX2 R16, R19 ;  /* 0x0000001300107308 */ /* 0x000e620000000800 */
[----:B---3--:R-:W-:-:S04]  /*3350*/  FADD.FTZ R18, R42, R11 ;  /* 0x0000000b2a127221 */ /* 0x008fc80000010000 */
[C---:B------:R-:W-:Y:S01]  /*3360*/  FADD.FTZ R18, R159.reuse, R18 ;  /* 0x000000129f127221 */ /* 0x040fe20000010000 */
[----:B------:R-:W-:Y:S02]  /*3370*/  F2FP.F16.F32.PACK_AB R159, R159, R42 ;  /* 0x0000002a9f9f723e */ /* 0x000fe400000000ff */
[----:B------:R-:W2:Y:S01]  /*3380*/  MUFU.EX2 R44, R44 ;  /* 0x0000002c002c7308 */ /* 0x000ea20000000800 */
[----:B0-----:R-:W-:-:S07]  /*3390*/  FADD.FTZ R11, R43, R18 ;  /* 0x000000122b0b7221 */ /* 0x001fce0000010000 */
[----:B------:R-:W-:Y:S01]  /*33a0*/  MUFU.EX2 R31, R31 ;  /* 0x0000001f001f7308 */ /* 0x000fe20000000800 */
[C---:B-1----:R-:W-:Y:S01]  /*33b0*/  FADD.FTZ R11, R16.reuse, R11 ;  /* 0x0000000b100b7221 */ /* 0x042fe20000010000 */
[----:B------:R-:W-:-:S06]  /*33c0*/  F2FP.F16.F32.PACK_AB R153, R16, R43 ;  /* 0x0000002b1099723e */ /* 0x000fcc00000000ff */
[----:B------:R0:W1:Y:S01]  /*33d0*/  MUFU.EX2 R155, R20 ;  /* 0x00000014009b7308 */ /* 0x0000620000000800 */
[----:B--2---:R-:W-:-:S07]  /*33e0*/  FADD.FTZ R14, R44, R11 ;  /* 0x0000000b2c0e7221 */ /* 0x004fce0000010000 */
[----:B------:R-:W2:Y:S01]  /*33f0*/  MUFU.EX2 R32, R32 ;  /* 0x0000002000207308 */ /* 0x000ea20000000800 */
[----:B0-----:R-:W-:-:S04]  /*3400*/  FADD.FTZ R20, R28, R5 ;  /* 0x000000051c147221 */ /* 0x001fc80000010000 */
[----:B------:R-:W-:-:S03]  /*3410*/  FADD.FTZ R5, R29, R20 ;  /* 0x000000141d057221 */ /* 0x000fc60000010000 */
[----:B------:R-:W0:Y:S01]  /*3420*/  MUFU.EX2 R45, R45 ;  /* 0x0000002d002d7308 */ /* 0x000e220000000800 */
[----:B------:R-:W-:Y:S01]  /*3430*/  FADD.FTZ R18, R30, R5 ;  /* 0x000000051e127221 */ /* 0x000fe20000010000 */
[C---:B-1----:R-:W-:Y:S01]  /*3440*/  FADD.FTZ R14, R155.reuse, R14 ;  /* 0x0000000e9b0e7221 */ /* 0x042fe20000010000 */
[----:B------:R-:W-:Y:S02]  /*3450*/  F2FP.F16.F32.PACK_AB R155, R155, R44 ;  /* 0x0000002c9b9b723e */ /* 0x000fe400000000ff */
[----:B------:R-:W-:-:S03]  /*3460*/  FADD.FTZ R5, R31, R18 ;  /* 0x000000121f057221 */ /* 0x000fc60000010000 */
        /* <DEDUP_REMOVED lines=23> */
.L_x_4522:
[----:B------:R0:W1:Y:S01]  /*35e0*/  SYNCS.PHASECHK.TRANS64.TRYWAIT P1, [UR42+0x22850], R10 ;  /* 0x0228500aff0075a7 */ /* 0x000062000802016a */
[----:B------:R-:W-:Y:S05]  /*35f0*/  @!P0 BRA `(.L_x_4523) ;  /* 0x0000000000048947 */ /* 0x000fea0003800000 */
[----:B------:R-:W-:Y:S01]  /*3600*/  BPT.TRAP 0x1 ;  /* 0x000000040000795c */ /* 0x000fe20000300000 */
.L_x_4523:
[----:B-1----:R-:W-:Y:S05]  /*3610*/  @P1 BRA `(.L_x_4524) ;  /* 0x0000000000081947 */ /* 0x002fea0003800000 */
[----:B------:R-:W1:Y:S02]  /*3620*/  SYNCS.PHASECHK.TRANS64.TRYWAIT P1, [UR42+0x22850], R10 ;  /* 0x0228500aff0075a7 */ /* 0x000e64000802016a */
[----:B-1----:R-:W-:Y:S05]  /*3630*/  @!P1 BRA `(.L_x_4525) ;  /* 0x000000b800789947 */ /* 0x002fea0003800000 */
.L_x_4524:
        /* <DEDUP_REMOVED lines=47> */
.L_x_4526:
[----:B------:R-:W2:Y:S01]  /*3930*/  S2UR UR4, SR_CTAID.X ;  /* 0x00000000000479c3 */ /* 0x000ea20000002500 */
[----:B------:R-:W-:Y:S02]  /*3940*/  UISETP.NE.AND UP0, UPT, UR43, URZ, UPT ;  /* 0x0000003f2b00728c */ /* 0x000fe4000bf05270 */
[----:B------:R-:W-:-:S09]  /*3950*/  UIADD3 UR27, UR46, -0x2, URZ ;  /* 0xfffffffe2e1b7890 */ /* 0x000fd2000fffe03f */
[----:B------:R-:W-:Y:S01]  /*3960*/  @UP0 ULDC UR11, c[0x0][0x450] ;  /* 0x00011400000b0ab9 */ /* 0x000fe20000000800 */
[----:B--2---:R-:W-:-:S03]  /*3970*/  USHF.L.U32 UR10, UR4, 0x7, URZ ;  /* 0x00000007040a7899 */ /* 0x004fc6000800063f */
[----:B------:R-:W-:Y:S02]  /*3980*/  @UP0 ULDC UR4, c[0x0][0x44c] ;  /* 0x0001130000040ab9 */ /* 0x000fe40000000800 */
[----:B------:R-:W-:-:S04]  /*3990*/  UIMAD.WIDE.U32 UR4, UR10, UR4, URZ ;  /* 0x000000040a0472a5 */ /* 0x000fc8000f8e003f */
[----:B------:R-:W-:-:S04]  /*39a0*/  @UP0 USHF.R.U32.HI UR10, URZ, UR11, UR5 ;  /* 0x0000000b3f0a0299 */ /* 0x000fc80008011605 */
[----:B------:R-:W-:Y:S02]  /*39b0*/  UIADD3 UR4, UR10, -UR14, UR44 ;  /* 0x8000000e0a047290 */ /* 0x000fe4000fffe02c */
[----:B------:R-:W-:Y:S02]  /*39c0*/  UIADD3 UR10, UR42, 0x22860, URZ ;  /* 0x000228602a0a7890 */ /* 0x000fe4000fffe03f */
[----:B------:R-:W-:Y:S02]  /*39d0*/  UIMAD.WIDE UR4, UR4, 0x2aaaaaab, URZ ;  /* 0x2aaaaaab040478a5 */ /* 0x000fe4000f8e023f */
[----:B------:R-:W-:Y:S02]  /*39e0*/  UPRMT UR10, UR25, 0x654, UR10 ;  /* 0x00000654190a7896 */ /* 0x000fe4000800000a */
[----:B------:R-:W-:-:S04]  /*39f0*/  USHF.R.U32.HI UR4, URZ, 0x1f, UR5 ;  /* 0x0000001f3f047899 */ /* 0x000fc80008011605 */
[----:B------:R-:W-:-:S03]  /*3a00*/  ULEA.HI.SX32 UR4, UR5, UR4, 0x1c ;  /* 0x0000000405047291 */ /* 0x000fc6000f8fe23f */
[----:B------:R-:W-:Y:S01]  /*3a10*/  SYNCS.ARRIVE.TRANS64.RED.A1T0 RZ, [UR10], RZ ;  /* 0x000000ffffff79a7 */ /* 0x000fe2000810040a */
[----:B------:R-:W-:Y:S01]  /*3a20*/  UISETP.LT.AND UP0, UPT, UR41, UR4, UPT ;  /* 0x000000042900728c */ /* 0x000fe2000bf01270 */
[----:B------:R-:W-:-:S03]  /*3a30*/  UMOV UR5, URZ ;  /* 0x0000003f00057c82 */ /* 0x000fc60008000000 */
[----:B------:R-:W-:-:S03]  /*3a40*/  USEL UR26, UR41, UR4, !UP0 ;  /* 0x00000004291a7287 */ /* 0x000fc6000c000000 */
[----:B------:R-:W-:Y:S01]  /*3a50*/  UMOV UR4, URZ ;  /* 0x0000003f00047c82 */ /* 0x000fe20008000000 */
[----:B------:R-:W-:-:S06]  /*3a60*/  UISETP.GE.AND UP0, UPT, UR27, UR26, UPT ;  /* 0x0000001a1b00728c */ /* 0x000fcc000bf06270 */
[----:B------:R-:W-:-:S13]  /*3a70*/  PLOP3.LUT P1, PT, PT, PT, UP0, 0x80, 0x0 ;  /* 0x000000000000781c */ /* 0x000fda0003f2f008 */
[----:B------:R-:W-:Y:S05]  /*3a80*/  @!P1 BRA `(.L_x_4527) ;  /* 0x0000002800ac9947 */ /* 0x000fea0003800000 */
[----:B------:R-:W-:Y:S01]  /*3a90*/  IMAD.MOV.U32 R12, RZ, RZ, R9 ;  /* 0x000000ffff0c7224 */ /* 0x000fe200078e0009 */
[----:B------:R-:W-:Y:S01]  /*3aa0*/  UMOV UR5, URZ ;  /* 0x0000003f00057c82 */ /* 0x000fe20008000000 */
[----:B-1----:R-:W-:Y:S01]  /*3ab0*/  IMAD.MOV.U32 R11, RZ, RZ, R8 ;  /* 0x000000ffff0b7224 */ /* 0x002fe200078e0008 */
[----:B------:R-:W-:Y:S01]  /*3ac0*/  UMOV UR4, URZ ;  /* 0x0000003f00047c82 */ /* 0x000fe20008000000 */
[----:B------:R-:W-:Y:S01]  /*3ad0*/  ULDC UR29, c[0x0][0x288] ;  /* 0x0000a200001d7ab9 */ /* 0x000fe20000000800 */
[----:B------:R-:W-:Y:S01]  /*3ae0*/  ULDC UR30, c[0x0][0x2f0] ;  /* 0x0000bc00001e7ab9 */ /* 0x000fe20000000800 */
[----:B------:R-:W-:Y:S01]  /*3af0*/  ULDC UR31, c[0x0][0x9d8] ;  /* 0x00027600001f7ab9 */ /* 0x000fe20000000800 */
[----:B------:R-:W-:-:S05]  /*3b00*/  ULDC UR7, c[0x0][0x988] ;  /* 0x0002620000077ab9 */ /* 0x000fca0000000800 */
.L_x_4538:
[----:B------:R-:W-:-:S04]  /*3b10*/  UIADD3 UR4, UR4, 0x1, URZ ;  /* 0x0000000104047890 */ /* 0x000fc8000fffe03f */
[----:B------:R-:W-:-:S04]  /*3b20*/  UISETP.NE.AND UP0, UPT, UR4, 0x2, UPT ;  /* 0x000000020400788c */ /* 0x000fc8000bf05270 */
[----:B------:R-:W-:Y:S02]  /*3b30*/  USEL UR10, URZ, 0x1, UP0 ;  /* 0x000000013f0a7887 */ /* 0x000fe40008000000 */
[----:B------:R-:W-:Y:S02]  /*3b40*/  USEL UR4, UR4, URZ, UP0 ;  /* 0x0000003f04047287 */ /* 0x000fe40008000000 */
[----:B------:R-:W-:Y:S01]  /*3b50*/  ULOP3.LUT UR5, UR5, UR10, URZ, 0x3c, !UPT ;  /* 0x0000000a05057292 */ /* 0x000fe2000f8e3c3f */
[----:B------:R-:W-:Y:S11]  /*3b60*/  @!P0 BRA `(.L_x_4528) ;  /* 0x0000000000048947 */ /* 0x000ff60003800000 */
[----:B------:R-:W-:Y:S01]  /*3b70*/  BPT.TRAP 0x1 ;  /* 0x000000040000795c */ /* 0x000fe20000300000 */
.L_x_4528:
[----:B------:R-:W-:Y:S01]  /*3b80*/  ULEA UR28, UR4, UR42, 0x3 ;  /* 0x0000002a041c7291 */ /* 0x000fe2000f8e183f */
[----:B0-----:R-:W-:-:S04]  /*3b90*/  MOV R10, UR5 ;  /* 0x00000005000a7c02 */ /* 0x001fc80008000f00 */
[----:B------:R-:W-:-:S04]  /*3ba0*/  SHF.L.U32 R10, R10, 0x1f, RZ ;  /* 0x0000001f0a0a7819 */ /* 0x000fc800000006ff */
[----:B------:R0:W1:Y:S01]  /*3bb0*/  SYNCS.PHASECHK.TRANS64.TRYWAIT P1, [UR28+0x22830], R10 ;  /* 0x0228300aff0075a7 */ /* 0x000062000802015c */
[----:B------:R-:W-:Y:S05]  /*3bc0*/  @!P0 BRA `(.L_x_4529) ;  /* 0x0000000000048947 */ /* 0x000fea0003800000 */
[----:B------:R-:W-:Y:S01]  /*3bd0*/  BPT.TRAP 0x1 ;  /* 0x000000040000795c */ /* 0x000fe20000300000 */
.L_x_4529:
[----:B-1----:R-:W-:Y:S05]  /*3be0*/  @P1 BRA `(.L_x_4530) ;  /* 0x0000000000081947 */ /* 0x002fea0003800000 */
[----:B------:R-:W1:Y:S02]  /*3bf0*/  SYNCS.PHASECHK.TRANS64.TRYWAIT P1, [UR28+0x22830], R10 ;  /* 0x0228300aff0075a7 */ /* 0x000e64000802015c */
[----:B-1----:R-:W-:Y:S05]  /*3c00*/  @!P1 BRA `(.L_x_4531) ;  /* 0x000000b4001c9947 */ /* 0x002fea0003800000 */
.L_x_4530:
[----:B------:R-:W-:Y:S01]  /*3c10*/  UIMAD UR10, UR4, 0x300, UR6 ;  /* 0x00000300040a78a4 */ /* 0x000fe2000f8e0206 */
[----:B------:R-:W-:Y:S01]  /*3c20*/  WARPGROUP.ARRIVE ;  /* 0x00000000000079c5 */ /* 0x000fe20000000000 */
[----:B------:R-:W-:Y:S01]  /*3c30*/  UMOV UR11, 0x40000040 ;  /* 0x40000040000b7882 */ /* 0x000fe20000000000 */
[----:B------:R-:W-:Y:S01]  /*3c40*/  UMOV UR15, 0x40000040 ;  /* 0x40000040000f7882 */ /* 0x000fe20000000000 */
[----:B------:R-:W-:Y:S01]  /*3c50*/  UIADD3 UR14, UR10, 0x2, URZ ;  /* 0x000000020a0e7890 */ /* 0x000fe2000fffe03f */
[----:B------:R-:W-:Y:S01]  /*3c60*/  IADD3 R0, -R2, 0xb, RZ ;  /* 0x0000000b02007810 */ /* 0x000fe20007ffe1ff */
        /* <DEDUP_REMOVED lines=18> */
.L_x_4532:
[----:B------:R-:W-:Y:S01]  /*3d90*/  UISETP.NE.AND UP0, UPT, UR43, URZ, UPT ;  /* 0x0000003f2b00728c */ /* 0x000fe2000bf05270 */
[----:B-1----:R-:W-:Y:S02]  /*3da0*/  IMAD.MOV.U32 R9, RZ, RZ, R6 ;  /* 0x000000ffff097224 */ /* 0x002fe400078e0006 */
[----:B------:R-:W-:Y:S01]  /*3db0*/  FMUL.FTZ R8, R154, UR31 ;  /* 0x0000001f9a087c20 */ /* 0x000fe20008410000 */
[----:B------:R-:W-:Y:S02]  /*3dc0*/  IMAD.MOV.U32 R22, RZ, RZ, -0x2 ;  /* 0xfffffffeff167424 */ /* 0x000fe400078e00ff */
[----:B------:R-:W-:Y:S01]  /*3dd0*/  FMUL.FTZ R14, R155, UR31 ;  /* 0x0000001f9b0e7c20 */ /* 0x000fe20008410000 */
[----:B------:R-:W-:Y:S01]  /*3de0*/  FMUL.FTZ R155, R167, UR31 ;  /* 0x0000001fa79b7c20 */ /* 0x000fe20008410000 */
[----:B------:R-:W-:Y:S01]  /*3df0*/  PLOP3.LUT P1, PT, PT, PT, UP0, 0x80, 0x0 ;  /* 0x000000000000781c */ /* 0x000fe20003f2f008 */
[----:B------:R-:W-:Y:S01]  /*3e00*/  FMUL.FTZ R16, R158, UR31 ;  /* 0x0000001f9e107c20 */ /* 0x000fe20008410000 */
[----:B------:R-:W-:Y:S01]  /*3e10*/  PLOP3.LUT P2, PT, PT, PT, UP0, 0x80, 0x0 ;  /* 0x000000000000781c */ /* 0x000fe20003f4f008 */
[----:B------:R-:W1:Y:S01]  /*3e20*/  MUFU.TANH R8, R8 ;  /* 0x0000000800087308 */ /* 0x000e620000002400 */
[----:B------:R-:W-:Y:S01]  /*3e30*/  MOV R20, UR30 ;  /* 0x0000001e00147c02 */ /* 0x000fe20008000f00 */
[----:B------:R-:W-:Y:S01]  /*3e40*/  @UP0 ULDC UR10, c[0x0][0x44c] ;  /* 0x00011300000a0ab9 */ /* 0x000fe20000000800 */
[----:B------:R-:W-:Y:S01]  /*3e50*/  FMUL.FTZ R15, R159, UR31 ;  /* 0x0000001f9f0f7c20 */ /* 0x000fe20008410000 */
[----:B------:R-:W-:Y:S01]  /*3e60*/  FMUL.FTZ R162, R162, UR31 ;  /* 0x0000001fa2a27c20 */ /* 0x000fe20008410000 */
[----:B------:R-:W-:Y:S01]  /*3e70*/  FMUL.FTZ R203, R157, UR31 ;  /* 0x0000001f9dcb7c20 */ /* 0x000fe20008410000 */
[----:B------:R-:W-:Y:S01]  /*3e80*/  FMUL.FTZ R158, R163, UR31 ;  /* 0x0000001fa39e7c20 */ /* 0x000fe20008410000 */
[----:B------:R-:W-:Y:S01]  /*3e90*/  FMUL.FTZ R157, R166, UR31 ;  /* 0x0000001fa69d7c20 */ /* 0x000fe20008410000 */
[----:B------:R-:W3:Y:S01]  /*3ea0*/  MUFU.TANH R14, R14 ;  /* 0x0000000e000e7308 */ /* 0x000ee20000002400 */
[----:B------:R-:W-:Y:S01]  /*3eb0*/  FMUL.FTZ R166, R168, UR31 ;  /* 0x0000001fa8a67c20 */ /* 0x000fe20008410000 */
[----:B------:R-:W-:Y:S01]  /*3ec0*/  @P1 IMAD.HI.U32 R13, R6, UR10, RZ ;  /* 0x0000000a060d1c27 */ /* 0x000fe2000f8e00ff */
[----:B------:R-:W-:-:S03]  /*3ed0*/  @UP0 ULDC UR10, c[0x0][0x450] ;  /* 0x00011400000a0ab9 */ /* 0x000fc60000000800 */
[----:B------:R-:W-:Y:S01]  /*3ee0*/  FMUL.FTZ R170, R170, UR31 ;  /* 0x0000001faaaa7c20 */ /* 0x000fe20008410000 */
[----:B------:R-:W-:Y:S01]  /*3ef0*/  FMUL.FTZ R202, R156, UR31 ;  /* 0x0000001f9cca7c20 */ /* 0x000fe20008410000 */
[----:B------:R-:W-:Y:S01]  /*3f00*/  FMUL.FTZ R174, R174, UR31 ;  /* 0x0000001faeae7c20 */ /* 0x000fe20008410000 */
[----:B------:R-:W-:Y:S01]  /*3f10*/  @P2 SHF.R.U32.HI R9, RZ, UR10, R13 ;  /* 0x0000000aff092c19 */ /* 0x000fe2000801160d */
[----:B------:R-:W-:Y:S01]  /*3f20*/  UMOV UR10, 0x1 ;  /* 0x00000001000a7882 */ /* 0x000fe20000000000 */
[----:B------:R-:W-:Y:S01]  /*3f30*/  MUFU.TANH R16, R16 ;  /* 0x0000001000107308 */ /* 0x000fe20000002400 */
[----:B------:R-:W-:Y:S01]  /*3f40*/  UIMAD UR10, UR27, -0x60, UR10 ;  /* 0xffffffa01b0a78a4 */ /* 0x000fe2000f8e020a */
[----:B------:R-:W-:Y:S01]  /*3f50*/  FMUL.FTZ R201, R153, UR31 ;  /* 0x0000001f99c97c20 */ /* 0x000fe20008410000 */
[----:B------:R-:W4:Y:S01]  /*3f60*/  SHFL.IDX PT, R18, R9, 0x1, 0x1c1f ;  /* 0x003c1f0009127f89 */ /* 0x000f2200000e0000 */
[----:B------:R-:W-:Y:S01]  /*3f70*/  FMUL.FTZ R163, R165, UR31 ;  /* 0x0000001fa5a37c20 */ /* 0x000fe20008410000 */
[----:B------:R-:W-:Y:S01]  /*3f80*/  FMUL.FTZ R171, R171, UR31 ;  /* 0x0000001fabab7c20 */ /* 0x000fe20008410000 */
[----:B------:R-:W-:Y:S01]  /*3f90*/  FMUL.FTZ R200, R152, UR31 ;  /* 0x0000001f98c87c20 */ /* 0x000fe20008410000 */
[----:B------:R-:W-:Y:S01]  /*3fa0*/  IMAD R167, R7, R22, UR10 ;  /* 0x0000000a07a77e24 */ /* 0x000fe2000f8e0216 */
[----:B------:R-:W5:Y:S01]  /*3fb0*/  MUFU.TANH R15, R15 ;  /* 0x0000000f000f7308 */ /* 0x000f620000002400 */
[----:B------:R-:W-:Y:S01]  /*3fc0*/  FMUL.FTZ R152, R175, UR31 ;  /* 0x0000001faf987c20 */ /* 0x000fe20008410000 */
[----:B------:R-:W-:Y:S01]  /*3fd0*/  FMUL.FTZ R178, R178, UR31 ;  /* 0x0000001fb2b27c20 */ /* 0x000fe20008410000 */
[----:B------:R-:W-:-:S02]  /*3fe0*/  IMAD R167, R20, UR40, R167 ;  /* 0x0000002814a77c24 */ /* 0x000fc4000f8e02a7 */
[----:B------:R-:W-:Y:S01]  /*3ff0*/  FMUL.FTZ R179, R179, UR31 ;  /* 0x0000001fb3b37c20 */ /* 0x000fe20008410000 */
[----:B------:R-:W-:Y:S01]  /*4000*/  FMUL.FTZ R182, R182, UR31 ;  /* 0x0000001fb6b67c20 */ /* 0x000fe20008410000 */
[----:B------:R-:W-:Y:S01]  /*4010*/  FMUL.FTZ R183, R183, UR31 ;  /* 0x0000001fb7b77c20 */ /* 0x000fe20008410000 */
[----:B------:R-:W-:Y:S01]  /*4020*/  FMUL.FTZ R186, R186, UR31 ;  /* 0x0000001fbaba7c20 */ /* 0x000fe20008410000 */
        /* <DEDUP_REMOVED lines=11> */
[----:B----4-:R-:W-:Y:S01]  /*40e0*/  IADD3 R13, R18, -UR29, R167 ;  /* 0x8000001d120d7c10 */ /* 0x010fe2000fffe0a7 */
[----:B------:R-:W-:Y:S01]  /*40f0*/  FMUL.FTZ R164, R169, UR31 ;  /* 0x0000001fa9a47c20 */ /* 0x000fe20008410000 */
[----:B------:R-:W-:Y:S01]  /*4100*/  FMUL.FTZ R169, R172, UR31 ;  /* 0x0000001faca97c20 */ /* 0x000fe20008410000 */
[----:B------:R-:W-:Y:S01]  /*4110*/  FMUL.FTZ R175, R177, UR31 ;  /* 0x0000001fb1af7c20 */ /* 0x000fe20008410000 */
[C---:B------:R-:W-:Y:S01]  /*4120*/  ISETP.GT.AND P1, PT, R13.reuse, RZ, PT ;  /* 0x000000ff0d00720c */ /* 0x040fe20003f24270 */
[----:B------:R3:W-:Y:S01]  /*4130*/  MUFU.TANH R156, R170 ;  /* 0x000000aa009c7308 */ /* 0x0007e20000002400 */
[----:B------:R-:W-:Y:S01]  /*4140*/  ISETP.GT.AND P2, PT, R13, 0x1, PT ;  /* 0x000000010d00780c */ /* 0x000fe20003f44270 */
[----:B------:R-:W-:Y:S01]  /*4150*/  FMUL.FTZ R177, R181, UR31 ;  /* 0x0000001fb5b17c20 */ /* 0x000fe20008410000 */
[----:B-1----:R-:W-:Y:S01]  /*4160*/  FSEL R168, R8, -INF , P1 ;  /* 0xff80000008a87808 */ /* 0x002fe20000800000 */
[----:B------:R-:W-:Y:S01]  /*4170*/  FMUL.FTZ R160, R160, UR31 ;  /* 0x0000001fa0a07c20 */ /* 0x000fe20008410000 */
[----:B------:R-:W-:Y:S01]  /*4180*/  ISETP.GT.AND P1, PT, R13, 0x8, PT ;  /* 0x000000080d00780c */ /* 0x000fe20003f24270 */
[----:B------:R-:W-:Y:S01]  /*4190*/  FMUL.FTZ R173, R173, UR31 ;  /* 0x0000001fadad7c20 */ /* 0x000fe20008410000 */
[----:B------:R-:W-:Y:S01]  /*41a0*/  FMNMX.FTZ R17, R168, R12, !PT ;  /* 0x0000000ca8117209 */ /* 0x000fe20007810000 */
[----:B------:R-:W1:Y:S01]  /*41b0*/  MUFU.TANH R157, R157 ;  /* 0x0000009d009d7308 */ /* 0x000e620000002400 */
[----:B---3--:R-:W-:Y:S01]  /*41c0*/  FSEL R170, R14, -INF , P2 ;  /* 0xff8000000eaa7808 */ /* 0x008fe20001000000 */
[----:B------:R-:W-:Y:S01]  /*41d0*/  UIADD3 UR10, UR28, 0x22840, URZ ;  /* 0x000228401c0a7890 */ /* 0x000fe2000fffe03f */
[----:B------:R-:W-:-:S02]  /*41e0*/  ISETP.GT.AND P2, PT, R13, 0x9, PT ;  /* 0x000000090d00780c */ /* 0x000fc40003f44270 */
[----:B------:R-:W-:Y:S01]  /*41f0*/  FMNMX.FTZ R17, R170, R17, !PT ;  /* 0x00000011aa117209 */ /* 0x000fe20007810000 */
[----:B------:R-:W-:Y:S01]  /*4200*/  UPRMT UR10, UR25, 0x654, UR10 ;  /* 0x00000654190a7896 */ /* 0x000fe2000800000a */
[----:B-----5:R-:W-:Y:S01]  /*4210*/  FSEL R165, R15, -INF , P2 ;  /* 0xff8000000fa57808 */ /* 0x020fe20001000000 */
[----:B------:R3:W-:Y:S01]  /*4220*/  MUFU.TANH R153, R174 ;  /* 0x000000ae00997308 */ /* 0x0007e20000002400 */
[----:B------:R-:W-:-:S04]  /*4230*/  ISETP.GT.AND P2, PT, R13, 0x11, PT ;  /* 0x000000110d00780c */ /* 0x000fc80003f44270 */
[----:B0-----:R-:W-:Y:S02]  /*4240*/  FSEL R158, R158, -INF , P2 ;  /* 0xff8000009e9e7808 */ /* 0x001fe40001000000 */
[C---:B------:R-:W-:Y:S01]  /*4250*/  ISETP.GT.AND P2, PT, R13.reuse, 0x19, PT ;  /* 0x000000190d00780c */ /* 0x040fe20003f44270 */
[----:B------:R-:W0:Y:S01]  /*4260*/  MUFU.TANH R155, R155 ;  /* 0x0000009b009b7308 */ /* 0x000e220000002400 */
[----:B---3--:R-:W-:Y:S01]  /*4270*/  FSEL R174, R16, -INF , P1 ;  /* 0xff80000010ae7808 */ /* 0x008fe20000800000 */
[----:B------:R-:W-:Y:S01]  /*4280*/  SYNCS.ARRIVE.TRANS64.RED.A1T0 RZ, [UR10], RZ ;  /* 0x000000ffffff79a7 */ /* 0x000fe2000810040a */
[----:B------:R-:W-:Y:S02]  /*4290*/  ISETP.GT.AND P1, PT, R13, 0x10, PT ;  /* 0x000000100d00780c */ /* 0x000fe40003f24270 */
[----:B------:R-:W-:Y:S02]  /*42a0*/  FMNMX.FTZ R8, R174, R17, !PT ;  /* 0x00000011ae087209 */ /* 0x000fe40007810000 */
[----:B------:R-:W-:Y:S01]  /*42b0*/  FSEL R162, R162, -INF , P1 ;  /* 0xff800000a2a27808 */ /* 0x000fe20000800000 */
[----:B------:R-:W3:Y:S01]  /*42c0*/  MUFU.TANH R154, R171 ;  /* 0x000000ab009a7308 */ /* 0x000ee20000002400 */
[----:B------:R-:W-:-:S02]  /*42d0*/  FMNMX.FTZ R15, R165, R8, !PT ;  /* 0x00000008a50f7209 */ /* 0x000fc40007810000 */
[----:B------:R-:W-:Y:S02]  /*42e0*/  ISETP.GT.AND P1, PT, R13, 0x18, PT ;  /* 0x000000180d00780c */ /* 0x000fe40003f24270 */
[----:B------:R-:W-:Y:S02]  /*42f0*/  FMNMX.FTZ R15, R162, R15, !PT ;  /* 0x0000000fa20f7209 */ /* 0x000fe40007810000 */
[----:B-1----:R-:W-:Y:S01]  /*4300*/  FSEL R157, R157, -INF , P1 ;  /* 0xff8000009d9d7808 */ /* 0x002fe20000800000 */
[----:B------:R-:W1:Y:S01]  /*4310*/  MUFU.TANH R152, R152 ;  /* 0x0000009800987308 */ /* 0x000e620000002400 */
[----:B------:R-:W-:Y:S02]  /*4320*/  FMNMX.FTZ R8, R158, R15, !PT ;  /* 0x0000000f9e087209 */ /* 0x000fe40007810000 */
[----:B------:R-:W-:Y:S02]  /*4330*/  ISETP.GT.AND P1, PT, R13, 0x20, PT ;  /* 0x000000200d00780c */ /* 0x000fe40003f24270 */
[----:B0-----:R-:W-:-:S02]  /*4340*/  FSEL R155, R155, -INF , P2 ;  /* 0xff8000009b9b7808 */ /* 0x001fc40001000000 */
[----:B------:R-:W-:Y:S01]  /*4350*/  FMNMX.FTZ R8, R157, R8, !PT ;  /* 0x000000089d087209 */ /* 0x000fe20007810000 */
[----:B------:R-:W0:Y:S01]  /*4360*/  MUFU.TANH R23, R178 ;  /* 0x000000b200177308 */ /* 0x000e220000002400 */
[----:B------:R-:W-:Y:S02]  /*4370*/  ISETP.GT.AND P2, PT, R13, 0x21, PT ;  /* 0x000000210d00780c */ /* 0x000fe40003f44270 */
[----:B------:R-:W-:Y:S02]  /*4380*/  FSEL R156, R156, -INF , P1 ;  /* 0xff8000009c9c7808 */ /* 0x000fe40000800000 */
[----:B------:R-:W-:Y:S02]  /*4390*/  FMNMX.FTZ R15, R155, R8, !PT ;  /* 0x000000089b0f7209 */ /* 0x000fe40007810000 */
[----:B------:R-:W-:Y:S01]  /*43a0*/  ISETP.GT.AND P1, PT, R13, 0x28, PT ;  /* 0x000000280d00780c */ /* 0x000fe20003f24270 */
[----:B------:R4:W5:Y:S01]  /*43b0*/  MUFU.TANH R22, R179 ;  /* 0x000000b300167308 */ /* 0x0009620000002400 */
[----:B---3--:R-:W-:-:S02]  /*43c0*/  FSEL R154, R154, -INF , P2 ;  /* 0xff8000009a9a7808 */ /* 0x008fc40001000000 */
[----:B------:R-:W-:Y:S02]  /*43d0*/  FMNMX.FTZ R15, R156, R15, !PT ;  /* 0x0000000f9c0f7209 */ /* 0x000fe40007810000 */
[----:B------:R-:W-:Y:S02]  /*43e0*/  ISETP.GT.AND P2, PT, R13, 0x29, PT ;  /* 0x000000290d00780c */ /* 0x000fe40003f44270 */
[----:B------:R-:W-:Y:S01]  /*43f0*/  FSEL R153, R153, -INF , P1 ;  /* 0xff80000099997808 */ /* 0x000fe20000800000 */
[----:B------:R3:W2:Y:S01]  /*4400*/  MUFU.TANH R21, R182 ;  /* 0x000000b600157308 */ /* 0x0006a20000002400 */
[----:B------:R-:W-:Y:S01]  /*4410*/  FMNMX.FTZ R8, R154, R15, !PT ;  /* 0x0000000f9a087209 */ /* 0x000fe20007810000 */
[----:B----4-:R-:W-:Y:S01]  /*4420*/  FMUL.FTZ R179, R184, UR31 ;  /* 0x0000001fb8b37c20 */ /* 0x010fe20008410000 */
[----:B------:R-:W-:Y:S01]  /*4430*/  ISETP.GT.AND P1, PT, R13, 0x30, PT ;  /* 0x000000300d00780c */ /* 0x000fe20003f24270 */
[----:B------:R-:W-:Y:S01]  /*4440*/  FMUL.FTZ R184, R189, UR31 ;  /* 0x0000001fbdb87c20 */ /* 0x000fe20008410000 */
[----:B-1----:R-:W-:Y:S01]  /*4450*/  FSEL R152, R152, -INF , P2 ;  /* 0xff80000098987808 */ /* 0x002fe20001000000 */
[----:B------:R-:W-:Y:S01]  /*4460*/  FMUL.FTZ R189, R193, UR31 ;  /* 0x0000001fc1bd7c20 */ /* 0x000fe20008410000 */
[----:B------:R-:W-:Y:S01]  /*4470*/  FMNMX.FTZ R15, R153, R8, !PT ;  /* 0x00000008990f7209 */ /* 0x000fe20007810000 */
[----:B------:R1:W4:Y:S01]  /*4480*/  MUFU.TANH R20, R183 ;  /* 0x000000b700147308 */ /* 0x0003220000002400 */
[----:B------:R-:W-:Y:S01]  /*4490*/  ISETP.GT.AND P2, PT, R13, 0x31, PT ;  /* 0x000000310d00780c */ /* 0x000fe20003f44270 */
[----:B---3--:R-:W-:Y:S01]  /*44a0*/  FMUL.FTZ R182, R192, UR31 ;  /* 0x0000001fc0b67c20 */ /* 0x008fe20008410000 */
[----:B0-----:R-:W-:-:S02]  /*44b0*/  FSEL R23, R23, -INF , P1 ;  /* 0xff80000017177808 */ /* 0x001fc40000800000 */
[----:B------:R-:W-:Y:S02]  /*44c0*/  FMNMX.FTZ R8, R152, R15, !PT ;  /* 0x0000000f98087209 */ /* 0x000fe40007810000 */
[----:B------:R-:W-:Y:S01]  /*44d0*/  ISETP.GT.AND P1, PT, R13, 0x38, PT ;  /* 0x000000380d00780c */ /* 0x000fe20003f24270 */
[----:B------:R0:W3:Y:S01]  /*44e0*/  MUFU.TANH R19, R186 ;  /* 0x000000ba00137308 */ /* 0x0000e20000002400 */
[----:B-----5:R-:W-:Y:S01]  /*44f0*/  FSEL R22, R22, -INF , P2 ;  /* 0xff80000016167808 */ /* 0x020fe20001000000 */
[----:B-1----:R-:W-:Y:S01]  /*4500*/  FMUL.FTZ R183, R196, UR31 ;  /* 0x0000001fc4b77c20 */ /* 0x002fe20008410000 */
[----:B------:R-:W-:Y:S02]  /*4510*/  FMNMX.FTZ R15, R23, R8, !PT ;  /* 0x00000008170f7209 */ /* 0x000fe40007810000 */
[----:B------:R-:W-:Y:S02]  /*4520*/  ISETP.GT.AND P2, PT, R13, 0x39, PT ;  /* 0x000000390d00780c */ /* 0x000fe40003f44270 */
[----:B--2---:R-:W-:Y:S01]  /*4530*/  FSEL R21, R21, -INF , P1 ;  /* 0xff80000015157808 */ /* 0x004fe20000800000 */
[----:B------:R-:W1:Y:S01]  /*4540*/  MUFU.TANH R17, R187 ;  /* 0x000000bb00117308 */ /* 0x000e620000002400 */
[----:B------:R-:W-:Y:S01]  /*4550*/  FMNMX.FTZ R8, R22, R15, !PT ;  /* 0x0000000f16087209 */ /* 0x000fe20007810000 */
[----:B0-----:R-:W0:Y:S01]  /*4560*/  SHFL.IDX PT, R186, R9, RZ, 0x1c1f ;  /* 0x001c1fff09ba7589 */ /* 0x001e2200000e0000 */
[----:B------:R-:W-:-:S02]  /*4570*/  ISETP.GT.AND P1, PT, R13, 0x40, PT ;  /* 0x000000400d00780c */ /* 0x000fc40003f24270 */
[----:B----4-:R-:W-:Y:S02]  /*4580*/  FSEL R20, R20, -INF , P2 ;  /* 0xff80000014147808 */ /* 0x010fe40001000000 */
[----:B------:R-:W-:Y:S01]  /*4590*/  FMNMX.FTZ R15, R21, R8, !PT ;  /* 0x00000008150f7209 */ /* 0x000fe20007810000 */
[----:B------:R-:W2:Y:S01]  /*45a0*/  MUFU.TANH R18, R190 ;  /* 0x000000be00127308 */ /* 0x000ea20000002400 */
[----:B------:R-:W-:Y:S02]  /*45b0*/  ISETP.GT.AND P2, PT, R13, 0x41, PT ;  /* 0x000000410d00780c */ /* 0x000fe40003f44270 */
[----:B---3--:R-:W-:Y:S02]  /*45c0*/  FSEL R19, R19, -INF , P1 ;  /* 0xff80000013137808 */ /* 0x008fe40000800000 */
[----:B------:R-:W-:Y:S02]  /*45d0*/  FMNMX.FTZ R8, R20, R15, !PT ;  /* 0x0000000f14087209 */ /* 0x000fe40007810000 */
[----:B------:R-:W-:Y:S01]  /*45e0*/  ISETP.GT.AND P1, PT, R13, 0x48, PT ;  /* 0x000000480d00780c */ /* 0x000fe20003f24270 */
[----:B------:R-:W3:Y:S01]  /*45f0*/  MUFU.TANH R191, R191 ;  /* 0x000000bf00bf7308 */ /* 0x000ee20000002400 */
[----:B-1----:R-:W-:-:S02]  /*4600*/  FSEL R17, R17, -INF , P2 ;  /* 0xff80000011117808 */ /* 0x002fc40001000000 */
[----:B------:R-:W-:Y:S02]  /*4610*/  FMNMX.FTZ R8, R19, R8, !PT ;  /* 0x0000000813087209 */ /* 0x000fe40007810000 */
[----:B------:R-:W-:Y:S02]  /*4620*/  ISETP.GT.AND P2, PT, R13, 0x49, PT ;  /* 0x000000490d00780c */ /* 0x000fe40003f44270 */
[----:B------:R-:W-:Y:S01]  /*4630*/  FMNMX.FTZ R15, R17, R8, !PT ;  /* 0x00000008110f7209 */ /* 0x000fe20007810000 */
[----:B------:R-:W1:Y:S01]  /*4640*/  MUFU.TANH R16, R194 ;  /* 0x000000c200107308 */ /* 0x000e620000002400 */
[----:B--2---:R-:W-:Y:S02]  /*4650*/  FSEL R18, R18, -INF , P1 ;  /* 0xff80000012127808 */ /* 0x004fe40000800000 */
[----:B------:R-:W-:Y:S02]  /*4660*/  ISETP.GT.AND P1, PT, R13, 0x50, PT ;  /* 0x000000500d00780c */ /* 0x000fe40003f24270 */
[----:B------:R-:W-:-:S02]  /*4670*/  FMNMX.FTZ R15, R18, R15, !PT ;  /* 0x0000000f120f7209 */ /* 0x000fc40007810000 */
[----:B0-----:R-:W-:Y:S01]  /*4680*/  IADD3 R181, R186, -UR29, R167 ;  /* 0x8000001dbab57c10 */ /* 0x001fe2000fffe0a7 */
[----:B------:R-:W0:Y:S01]  /*4690*/  MUFU.TANH R14, R195 ;  /* 0x000000c3000e7308 */ /* 0x000e220000002400 */
[----:B---3--:R-:W-:Y:S02]  /*46a0*/  FSEL R8, R191, -INF , P2 ;  /* 0xff800000bf087808 */ /* 0x008fe40001000000 */
[----:B------:R-:W-:Y:S02]  /*46b0*/  ISETP.GT.AND P2, PT, R13, 0x51, PT ;  /* 0x000000510d00780c */ /* 0x000fe40003f44270 */
[----:B------:R-:W-:Y:S02]  /*46c0*/  FMNMX.FTZ R15, R8, R15, !PT ;  /* 0x0000000f080f7209 */ /* 0x000fe40007810000 */
[----:B------:R-:W-:Y:S01]  /*46d0*/  ISETP.GT.AND P3, PT, R181, 0x18, PT ;  /* 0x00000018b500780c */ /* 0x000fe20003f64270 */
[----:B------:R-:W2:Y:S01]  /*46e0*/  MUFU.TANH R198, R198 ;  /* 0x000000c600c67308 */ /* 0x000ea20000002400 */
[----:B-1----:R-:W-:-:S02]  /*46f0*/  FSEL R16, R16, -INF , P1 ;  /* 0xff80000010107808 */ /* 0x002fc40000800000 */
[----:B------:R-:W-:Y:S02]  /*4700*/  ISETP.GT.AND P1, PT, R13, 0x58, PT ;  /* 0x000000580d00780c */ /* 0x000fe40003f24270 */
[----:B------:R-:W-:-:S03]  /*4710*/  FMNMX.FTZ R171, R16, R15, !PT ;  /* 0x0000000f10ab7209 */ /* 0x000fc60007810000 */
[----:B------:R-:W1:Y:S01]  /*4720*/  MUFU.TANH R199, R199 ;  /* 0x000000c700c77308 */ /* 0x000e620000002400 */
[----:B0-----:R-:W-:Y:S02]  /*4730*/  FSEL R14, R14, -INF , P2 ;  /* 0xff8000000e0e7808 */ /* 0x001fe40001000000 */
[----:B------:R-:W-:Y:S02]  /*4740*/  ISETP.GT.AND P2, PT, R13, 0x59, PT ;  /* 0x000000590d00780c */ /* 0x000fe40003f44270 */
[----:B------:R-:W-:-:S03]  /*4750*/  FMNMX.FTZ R172, R14, R171, !PT ;  /* 0x000000ab0eac7209 */ /* 0x000fc60007810000 */
[----:B------:R-:W0:Y:S01]  /*4760*/  MUFU.TANH R200, R200 ;  /* 0x000000c800c87308 */ /* 0x000e220000002400 */
[----:B--2---:R-:W-:Y:S02]  /*4770*/  FSEL R15, R198, -INF , P1 ;  /* 0xff800000c60f7808 */ /* 0x004fe40000800000 */
[----:B------:R-:W-:Y:S02]  /*4780*/  ISETP.GT.AND P1, PT, R181, RZ, PT ;  /* 0x000000ffb500720c */ /* 0x000fe40003f24270 */
[----:B------:R-:W-:Y:S01]  /*4790*/  FMNMX.FTZ R178, R15, R172, !PT ;  /* 0x000000ac0fb27209 */ /* 0x000fe20007810000 */
[----:B------:R-:W-:Y:S01]  /*47a0*/  FMUL.FTZ R172, R176, UR31 ;  /* 0x0000001fb0ac7c20 */ /* 0x000fe20008410000 */
[----:B------:R-:W-:Y:S01]  /*47b0*/  FMUL.FTZ R176, R180, UR31 ;  /* 0x0000001fb4b07c20 */ /* 0x000fe20008410000 */
[----:B------:R-:W2:Y:S01]  /*47c0*/  MUFU.TANH R201, R201 ;  /* 0x000000c900c97308 */ /* 0x000ea20000002400 */
[----:B-1----:R-:W-:Y:S01]  /*47d0*/  FSEL R13, R199, -INF , P2 ;  /* 0xff800000c70d7808 */ /* 0x002fe20001000000 */
[----:B------:R-:W-:Y:S01]  /*47e0*/  FMUL.FTZ R180, R185, UR31 ;  /* 0x0000001fb9b47c20 */ /* 0x000fe20008410000 */
[----:B------:R-:W-:Y:S01]  /*47f0*/  ISETP.GT.AND P2, PT, R181, 0x1, PT ;  /* 0x00000001b500780c */ /* 0x000fe20003f44270 */
[----:B------:R-:W-:Y:S01]  /*4800*/  FMUL.FTZ R185, R197, UR31 ;  /* 0x0000001fc5b97c20 */ /* 0x000fe20008410000 */
[----:B------:R-:W-:-:S03]  /*4810*/  FMNMX.FTZ R178, R13, R178, !PT ;  /* 0x000000b20db27209 */ /* 0x000fc60007810000 */
[----:B------:R-:W1:Y:S01]  /*4820*/  MUFU.TANH R202, R202 ;  /* 0x000000ca00ca7308 */ /* 0x000e620000002400 */
[----:B0-----:R-:W-:Y:S01]  /*4830*/  FSEL R200, R200, -INF , P1 ;  /* 0xff800000c8c87808 */ /* 0x001fe20000800000 */
[----:B------:R-:W0:Y:S01]  /*4840*/  SHFL.BFLY PT, R171, R178, 0x2, 0x1f ;  /* 0x0c401f00b2ab7f89 */ /* 0x000e2200000e0000 */
[----:B------:R-:W-:Y:S02]  /*4850*/  ISETP.GT.AND P1, PT, R181, 0x8, PT ;  /* 0x00000008b500780c */ /* 0x000fe40003f24270 */
[----:B------:R-:W-:-:S03]  /*4860*/  FMNMX.FTZ R186, R200, R11, !PT ;  /* 0x0000000bc8ba7209 */ /* 0x000fc60007810000 */
[----:B------:R-:W3:Y:S01]  /*4870*/  MUFU.TANH R203, R203 ;  /* 0x000000cb00cb7308 */ /* 0x000ee20000002400 */
[----:B--2---:R-:W-:Y:S02]  /*4880*/  FSEL R201, R201, -INF , P2 ;  /* 0xff800000c9c97808 */ /* 0x004fe40001000000 */
[----:B------:R-:W-:Y:S02]  /*4890*/  ISETP.GT.AND P2, PT, R181, 0x9, PT ;  /* 0x00000009b500780c */ /* 0x000fe40003f44270 */
[----:B------:R-:W-:-:S03]  /*48a0*/  FMNMX.FTZ R167, R201, R186, !PT ;  /* 0x000000bac9a77209 */ /* 0x000fc60007810000 */
[----:B------:R-:W2:Y:S01]  /*48b0*/  MUFU.TANH R160, R160 ;  /* 0x000000a000a07308 */ /* 0x000ea20000002400 */
[----:B-1----:R-:W-:Y:S02]  /*48c0*/  FSEL R202, R202, -INF , P1 ;  /* 0xff800000caca7808 */ /* 0x002fe40000800000 */
[----:B------:R-:W-:Y:S02]  /*48d0*/  ISETP.GT.AND P1, PT, R181, 0x10, PT ;  /* 0x00000010b500780c */ /* 0x000fe40003f24270 */
[----:B------:R-:W-:-:S03]  /*48e0*/  FMNMX.FTZ R186, R202, R167, !PT ;  /* 0x000000a7caba7209 */ /* 0x000fc60007810000 */
[----:B------:R-:W1:Y:S01]  /*48f0*/  MUFU.TANH R159, R159 ;  /* 0x0000009f009f7308 */ /* 0x000e620000002400 */
[----:B---3--:R-:W-:Y:S02]  /*4900*/  FSEL R203, R203, -INF , P2 ;  /* 0xff800000cbcb7808 */ /* 0x008fe40001000000 */
[----:B0-----:R-:W-:Y:S01]  /*4910*/  FMNMX.FTZ R171, R178, R171, !PT ;  /* 0x000000abb2ab7209 */ /* 0x001fe20007810000 */
[----:B------:R-:W-:Y:S01]  /*4920*/  FMUL.FTZ R178, R188, UR31 ;  /* 0x0000001fbcb27c20 */ /* 0x000fe20008410000 */
[----:B------:R-:W-:-:S03]  /*4930*/  ISETP.GT.AND P2, PT, R181, 0x11, PT ;  /* 0x00000011b500780c */ /* 0x000fc60003f44270 */
[----:B------:R-:W0:Y:S01]  /*4940*/  SHFL.BFLY PT, R190, R171, 0x1, 0x1f ;  /* 0x0c201f00abbe7f89 */ /* 0x000e2200000e0000 */
[----:B------:R-:W3:Y:S01]  /*4950*/  MUFU.TANH R161, R161 ;  /* 0x000000a100a17308 */ /* 0x000ee20000002400 */
[----:B--2---:R-:W-:-:S07]  /*4960*/  FSEL R160, R160, -INF , P1 ;  /* 0xff800000a0a07808 */ /* 0x004fce0000800000 */
[----:B------:R-:W2:Y:S01]  /*4970*/  MUFU.TANH R163, R163 ;  /* 0x000000a300a37308 */ /* 0x000ea20000002400 */
[----:B-1----:R-:W-:Y:S02]  /*4980*/  FSEL R167, R159, -INF , P2 ;  /* 0xff8000009fa77808 */ /* 0x002fe40001000000 */
[----:B------:R-:W-:-:S05]  /*4990*/  ISETP.GT.AND P2, PT, R181, 0x19, PT ;  /* 0x00000019b500780c */ /* 0x000fca0003f44270 */
[----:B------:R-:W1:Y:S01]  /*49a0*/  MUFU.TANH R166, R166 ;  /* 0x000000a600a67308 */ /* 0x000e620000002400 */
[----:B---3--:R-:W-:Y:S02]  /*49b0*/  FSEL R161, R161, -INF , P3 ;  /* 0xff800000a1a17808 */ /* 0x008fe40001800000 */
[----:B------:R-:W-:Y:S02]  /*49c0*/  ISETP.GT.AND P3, PT, R181, 0x20, PT ;  /* 0x00000020b500780c */ /* 0x000fe40003f64270 */
[----:B0-----:R-:W-:-:S03]  /*49d0*/  FMNMX.FTZ R9, R171, R190, !PT ;  /* 0x000000beab097209 */ /* 0x001fc60007810000 */
[----:B------:R-:W0:Y:S01]  /*49e0*/  MUFU.TANH R164, R164 ;  /* 0x000000a400a47308 */ /* 0x000e220000002400 */
[----:B------:R-:W-:Y:S02]  /*49f0*/  FMNMX.FTZ R171, R203, R186, !PT ;  /* 0x000000bacbab7209 */ /* 0x000fe40007810000 */
[----:B--2---:R-:W-:Y:S01]  /*4a00*/  FSEL R163, R163, -INF , P2 ;  /* 0xff800000a3a37808 */ /* 0x004fe20001000000 */
[C---:B------:R-:W-:Y:S01]  /*4a10*/  FMUL.FTZ R187, R9.reuse, UR7 ;  /* 0x0000000709bb7c20 */ /* 0x040fe20008410000 */
[----:B------:R-:W-:Y:S02]  /*4a20*/  FMNMX.FTZ R186, R160, R171, !PT ;  /* 0x000000aba0ba7209 */ /* 0x000fe40007810000 */
[----:B------:R-:W-:Y:S01]  /*4a30*/  FSETP.NEU.FTZ.AND P1, PT, R9, -INF , PT ;  /* 0xff8000000900780b */ /* 0x000fe20003f3d000 */
[----:B------:R-:W2:Y:S01]  /*4a40*/  MUFU.TANH R169, R169 ;  /* 0x000000a900a97308 */ /* 0x000ea20000002400 */
[----:B------:R-:W-:Y:S02]  /*4a50*/  FMNMX.FTZ R186, R167, R186, !PT ;  /* 0x000000baa7ba7209 */ /* 0x000fe40007810000 */
[----:B------:R-:W-:-:S02]  /*4a60*/  ISETP.GT.AND P2, PT, R181, 0x21, PT ;  /* 0x00000021b500780c */ /* 0x000fc40003f44270 */
[----:B------:R-:W-:Y:S02]  /*4a70*/  FMNMX.FTZ R186, R161, R186, !PT ;  /* 0x000000baa1ba7209 */ /* 0x000fe40007810000 */
[----:B-1----:R-:W-:Y:S01]  /*4a80*/  FSEL R166, R166, -INF , P3 ;  /* 0xff800000a6a67808 */ /* 0x002fe20001800000 */
[----:B------:R-:W1:Y:S01]  /*4a90*/  MUFU.TANH R173, R173 ;  /* 0x000000ad00ad7308 */ /* 0x000e620000002400 */
[----:B------:R-:W-:Y:S02]  /*4aa0*/  FMNMX.FTZ R171, R163, R186, !PT ;  /* 0x000000baa3ab7209 */ /* 0x000fe40007810000 */
[----:B------:R-:W-:Y:S02]  /*4ab0*/  FSEL R159, R187, RZ, P1 ;  /* 0x000000ffbb9f7208 */ /* 0x000fe40000800000 */
[C---:B------:R-:W-:Y:S02]  /*4ac0*/  ISETP.GT.AND P3, PT, R181.reuse, 0x28, PT ;  /* 0x00000028b500780c */ /* 0x040fe40003f64270 */
[----:B0-----:R-:W-:Y:S01]  /*4ad0*/  FSEL R164, R164, -INF , P2 ;  /* 0xff800000a4a47808 */ /* 0x001fe20001000000 */
[----:B------:R-:W0:Y:S01]  /*4ae0*/  MUFU.TANH R172, R172 ;  /* 0x000000ac00ac7308 */ /* 0x000e220000002400 */
[----:B------:R-:W-:Y:S01]  /*4af0*/  FMNMX.FTZ R171, R166, R171, !PT ;  /* 0x000000aba6ab7209 */ /* 0x000fe20007810000 */
[--C-:B------:R-:W-:Y:S01]  /*4b00*/  FFMA.FTZ R186, R170, UR7, -R159.reuse ;  /* 0x00000007aaba7c23 */ /* 0x100fe2000801089f */
[----:B------:R-:W-:Y:S01]  /*4b10*/  ISETP.GT.AND P2, PT, R181, 0x29, PT ;  /* 0x00000029b500780c */ /* 0x000fe20003f44270 */
[--C-:B------:R-:W-:Y:S01]  /*4b20*/  FFMA.FTZ R188, R174, UR7, -R159.reuse ;  /* 0x00000007aebc7c23 */ /* 0x100fe2000801089f */
[----:B--2---:R-:W-:Y:S01]  /*4b30*/  FSEL R170, R169, -INF , P3 ;  /* 0xff800000a9aa7808 */ /* 0x004fe20001800000 */
[--C-:B------:R-:W-:Y:S01]  /*4b40*/  FFMA.FTZ R168, R168, UR7, -R159.reuse ;  /* 0x00000007a8a87c23 */ /* 0x100fe2000801089f */
[----:B------:R-:W-:Y:S01]  /*4b50*/  FMNMX.FTZ R171, R164, R171, !PT ;  /* 0x000000aba4ab7209 */ /* 0x000fe20007810000 */
[----:B------:R-:W2:Y:S01]  /*4b60*/  MUFU.TANH R175, R175 ;  /* 0x000000af00af7308 */ /* 0x000ea20000002400 */
[----:B------:R-:W-:Y:S01]  /*4b70*/  ISETP.GT.AND P3, PT, R181, 0x30, PT ;  /* 0x00000030b500780c */ /* 0x000fe20003f64270 */
[--C-:B------:R-:W-:Y:S01]  /*4b80*/  FFMA.FTZ R162, R162, UR7, -R159.reuse ;  /* 0x00000007a2a27c23 */ /* 0x100fe2000801089f */
[----:B-1----:R-:W-:Y:S01]  /*4b90*/  FSEL R173, R173, -INF , P2 ;  /* 0xff800000adad7808 */ /* 0x002fe20001000000 */
[--C-:B------:R-:W-:Y:S01]  /*4ba0*/  FFMA.FTZ R23, R23, UR7, -R159.reuse ;  /* 0x0000000717177c23 */ /* 0x100fe2000801089f */
[----:B------:R-:W-:Y:S01]  /*4bb0*/  FMNMX.FTZ R174, R170, R171, !PT ;  /* 0x000000abaaae7209 */ /* 0x000fe20007810000 */
[--C-:B------:R-:W-:Y:S01]  /*4bc0*/  FFMA.FTZ R22, R22, UR7, -R159.reuse ;  /* 0x0000000716167c23 */ /* 0x100fe2000801089f */
[----:B------:R-:W-:Y:S01]  /*4bd0*/  ISETP.GT.AND P2, PT, R181, 0x31, PT ;  /* 0x00000031b500780c */ /* 0x000fe20003f44270 */
[----:B------:R-:W1:Y:S01]  /*4be0*/  MUFU.TANH R176, R176 ;  /* 0x000000b000b07308 */ /* 0x000e620000002400 */
[----:B0-----:R-:W-:Y:S01]  /*4bf0*/  FSEL R172, R172, -INF , P3 ;  /* 0xff800000acac7808 */ /* 0x001fe20001800000 */
[--C-:B------:R-:W-:Y:S01]  /*4c00*/  FFMA.FTZ R21, R21, UR7, -R159.reuse ;  /* 0x0000000715157c23 */ /* 0x100fe2000801089f */
[----:B------:R-:W-:Y:S01]  /*4c10*/  FMNMX.FTZ R187, R173, R174, !PT ;  /* 0x000000aeadbb7209 */ /* 0x000fe20007810000 */
[--C-:B------:R-:W-:Y:S01]  /*4c20*/  FFMA.FTZ R20, R20, UR7, -R159.reuse ;  /* 0x0000000714147c23 */ /* 0x100fe2000801089f */
[----:B------:R-:W-:Y:S01]  /*4c30*/  ISETP.GT.AND P3, PT, R181, 0x38, PT ;  /* 0x00000038b500780c */ /* 0x000fe20003f64270 */
[--C-:B------:R-:W-:Y:S01]  /*4c40*/  FFMA.FTZ R19, R19, UR7, -R159.reuse ;  /* 0x0000000713137c23 */ /* 0x100fe2000801089f */
[----:B------:R-:W-:Y:S01]  /*4c50*/  FMNMX.FTZ R187, R172, R187, !PT ;  /* 0x000000bbacbb7209 */ /* 0x000fe20007810000 */
[----:B------:R-:W0:Y:S01]  /*4c60*/  MUFU.TANH R177, R177 ;  /* 0x000000b100b17308 */ /* 0x000e220000002400 */
[----:B--2---:R-:W-:Y:S01]  /*4c70*/  FSEL R174, R175, -INF , P2 ;  /* 0xff800000afae7808 */ /* 0x004fe20001000000 */
[--C-:B------:R-:W-:Y:S01]  /*4c80*/  FFMA.FTZ R175, R165, UR7, -R159.reuse ;  /* 0x00000007a5af7c23 */ /* 0x100fe2000801089f */
[----:B------:R-:W-:Y:S01]  /*4c90*/  ISETP.GT.AND P2, PT, R181, 0x39, PT ;  /* 0x00000039b500780c */ /* 0x000fe20003f44270 */
[--C-:B------:R-:W-:Y:S01]  /*4ca0*/  FFMA.FTZ R16, R16, UR7, -R159.reuse ;  /* 0x0000000710107c23 */ /* 0x100fe2000801089f */
[----:B------:R-:W-:-:S03]  /*4cb0*/  FFMA.FTZ R13, R13, UR7, -R159 ;  /* 0x000000070d0d7c23 */ /* 0x000fc6000801089f */
[----:B------:R-:W2:Y:S01]  /*4cc0*/  MUFU.TANH R179, R179 ;  /* 0x000000b300b37308 */ /* 0x000ea20000002400 */
[----:B-1----:R-:W-:Y:S02]  /*4cd0*/  FSEL R165, R176, -INF , P3 ;  /* 0xff800000b0a57808 */ /* 0x002fe40001800000 */
[----:B------:R-:W-:-:S05]  /*4ce0*/  ISETP.GT.AND P3, PT, R181, 0x40, PT ;  /* 0x00000040b500780c */ /* 0x000fca0003f64270 */
[----:B------:R-:W1:Y:S01]  /*4cf0*/  MUFU.TANH R180, R180 ;  /* 0x000000b400b47308 */ /* 0x000e620000002400 */
[----:B0-----:R-:W-:Y:S02]  /*4d00*/  FSEL R177, R177, -INF , P2 ;  /* 0xff800000b1b17808 */ /* 0x001fe40001000000 */
[----:B------:R-:W-:-:S05]  /*4d10*/  ISETP.GT.AND P2, PT, R181, 0x41, PT ;  /* 0x00000041b500780c */ /* 0x000fca0003f44270 */
[----:B------:R-:W-:Y:S01]  /*4d20*/  MUFU.TANH R178, R178 ;  /* 0x000000b200b27308 */ /* 0x000fe20000002400 */
[----:B--2---:R-:W-:Y:S02]  /*4d30*/  FSEL R179, R179, -INF , P3 ;  /* 0xff800000b3b37808 */ /* 0x004fe40001800000 */
[----:B------:R-:W-:-:S05]  /*4d40*/  ISETP.GT.AND P3, PT, R181, 0x48, PT ;  /* 0x00000048b500780c */ /* 0x000fca0003f64270 */
[----:B------:R0:W-:Y:S01]  /*4d50*/  MUFU.EX2 R169, R186 ;  /* 0x000000ba00a97308 */ /* 0x0001e20000000800 */
[----:B-1----:R-:W-:Y:S02]  /*4d60*/  FSEL R180, R180, -INF , P2 ;  /* 0xff800000b4b47808 */ /* 0x002fe40001000000 */
[----:B------:R-:W-:-:S05]  /*4d70*/  ISETP.GT.AND P2, PT, R181, 0x49, PT ;  /* 0x00000049b500780c */ /* 0x000fca0003f44270 */
[----:B------:R-:W1:Y:S01]  /*4d80*/  MUFU.TANH R184, R184 ;  /* 0x000000b800b87308 */ /* 0x000e620000002400 */
[----:B0-----:R-:W-:-:S04]  /*4d90*/  FMNMX.FTZ R186, R174, R187, !PT ;  /* 0x000000bbaeba7209 */ /* 0x001fc80007810000 */
[----:B------:R-:W-:-:S03]  /*4da0*/  FMNMX.FTZ R186, R165, R186, !PT ;  /* 0x000000baa5ba7209 */ /* 0x000fc60007810000 */
[----:B------:R-:W0:Y:S01]  /*4db0*/  MUFU.TANH R182, R182 ;  /* 0x000000b600b67308 */ /* 0x000e220000002400 */
[----:B------:R-:W-:-:S04]  /*4dc0*/  FMNMX.FTZ R186, R177, R186, !PT ;  /* 0x000000bab1ba7209 */ /* 0x000fc80007810000 */
[----:B------:R-:W-:Y:S01]  /*4dd0*/  FMNMX.FTZ R187, R179, R186, !PT ;  /* 0x000000bab3bb7209 */ /* 0x000fe20007810000 */
[----:B------:R-:W-:Y:S02]  /*4de0*/  FFMA.FTZ R186, R155, UR7, -R159 ;  /* 0x000000079bba7c23 */ /* 0x000fe4000801089f */
[----:B------:R-:W2:Y:S01]  /*4df0*/  MUFU.TANH R189, R189 ;  /* 0x000000bd00bd7308 */ /* 0x000ea20000002400 */
[----:B------:R-:W-:Y:S02]  /*4e00*/  FMNMX.FTZ R187, R180, R187, !PT ;  /* 0x000000bbb4bb7209 */ /* 0x000fe40007810000 */
[----:B-1----:R-:W-:Y:S02]  /*4e10*/  FSEL R184, R184, -INF , P2 ;  /* 0xff800000b8b87808 */ /* 0x002fe40001000000 */
[----:B------:R-:W-:-:S03]  /*4e20*/  ISETP.GT.AND P2, PT, R181, 0x51, PT ;  /* 0x00000051b500780c */ /* 0x000fc60003f44270 */
[----:B------:R1:W-:Y:S08]  /*4e30*/  MUFU.EX2 R176, R175 ;  /* 0x000000af00b07308 */ /* 0x0003f00000000800 */
[----:B------:R-:W3:Y:S01]  /*4e40*/  MUFU.TANH R183, R183 ;  /* 0x000000b700b77308 */ /* 0x000ee20000002400 */
[--C-:B-1----:R-:W-:Y:S01]  /*4e50*/  FFMA.FTZ R175, R158, UR7, -R159.reuse ;  /* 0x000000079eaf7c23 */ /* 0x102fe2000801089f */
[----:B------:R-:W-:Y:S01]  /*4e60*/  FSEL R158, R178, -INF , P3 ;  /* 0xff800000b29e7808 */ /* 0x000fe20001800000 */
[----:B------:R-:W-:Y:S01]  /*4e70*/  FFMA.FTZ R178, R157, UR7, -R159 ;  /* 0x000000079db27c23 */ /* 0x000fe2000801089f */
[----:B------:R-:W-:-:S02]  /*4e80*/  ISETP.GT.AND P3, PT, R181, 0x50, PT ;  /* 0x00000050b500780c */ /* 0x000fc40003f64270 */
[----:B------:R-:W-:Y:S02]  /*4e90*/  FMNMX.FTZ R187, R158, R187, !PT ;  /* 0x000000bb9ebb7209 */ /* 0x000fe40007810000 */
[----:B------:R-:W1:Y:S01]  /*4ea0*/  MUFU.TANH R185, R185 ;  /* 0x000000b900b97308 */ /* 0x000e620000002400 */
[----:B0-----:R-:W-:Y:S02]  /*4eb0*/  FSEL R157, R182, -INF , P3 ;  /* 0xff800000b69d7808 */ /* 0x001fe40001800000 */
[----:B------:R-:W-:Y:S02]  /*4ec0*/  FMNMX.FTZ R182, R184, R187, !PT ;  /* 0x000000bbb8b67209 */ /* 0x000fe40007810000 */
[----:B------:R-:W-:Y:S02]  /*4ed0*/  ISETP.GT.AND P3, PT, R181, 0x58, PT ;  /* 0x00000058b500780c */ /* 0x000fe40003f64270 */
[----:B--2---:R-:W-:Y:S01]  /*4ee0*/  FSEL R189, R189, -INF , P2 ;  /* 0xff800000bdbd7808 */ /* 0x004fe20001000000 */
[----:B------:R0:W-:Y:S01]  /*4ef0*/  MUFU.EX2 R171, R188 ;  /* 0x000000bc00ab7308 */ /* 0x0001e20000000800 */
[----:B------:R-:W-:-:S02]  /*4f00*/  FMNMX.FTZ R182, R157, R182, !PT ;  /* 0x000000b69db67209 */ /* 0x000fc40007810000 */
[----:B------:R-:W-:Y:S02]  /*4f10*/  ISETP.GT.AND P2, PT, R181, 0x59, PT ;  /* 0x00000059b500780c */ /* 0x000fe40003f44270 */
[----:B---3--:R-:W-:Y:S01]  /*4f20*/  FSEL R155, R183, -INF , P3 ;  /* 0xff800000b79b7808 */ /* 0x008fe20001800000 */
[--C-:B------:R-:W-:Y:S01]  /*4f30*/  FFMA.FTZ R183, R156, UR7, -R159.reuse ;  /* 0x000000079cb77c23 */ /* 0x100fe2000801089f */
[----:B------:R-:W-:Y:S01]  /*4f40*/  FMNMX.FTZ R182, R189, R182, !PT ;  /* 0x000000b6bdb67209 */ /* 0x000fe20007810000 */
[----:B------:R2:W-:Y:S01]  /*4f50*/  MUFU.EX2 R181, R186 ;  /* 0x000000ba00b57308 */ /* 0x0005e20000000800 */
[----:B-1----:R-:W-:Y:S01]  /*4f60*/  FSEL R190, R185, -INF , P2 ;  /* 0xff800000b9be7808 */ /* 0x002fe20001000000 */
[--C-:B0-----:R-:W-:Y:S01]  /*4f70*/  FFMA.FTZ R188, R154, UR7, -R159.reuse ;  /* 0x000000079abc7c23 */ /* 0x101fe2000801089f */
[----:B------:R-:W-:Y:S01]  /*4f80*/  FMNMX.FTZ R185, R155, R182, !PT ;  /* 0x000000b69bb97209 */ /* 0x000fe20007810000 */
[----:B------:R-:W-:Y:S01]  /*4f90*/  FFMA.FTZ R182, R153, UR7, -R159 ;  /* 0x0000000799b67c23 */ /* 0x000fe2000801089f */
[----:B------:R-:W-:-:S02]  /*4fa0*/  FSEL R153, R9, RZ, P1 ;  /* 0x000000ff09997208 */ /* 0x000fc40000800000 */
[----:B------:R-:W-:Y:S01]  /*4fb0*/  FMNMX.FTZ R156, R190, R185, !PT ;  /* 0x000000b9be9c7209 */ /* 0x000fe20007810000 */
[--C-:B------:R-:W-:Y:S01]  /*4fc0*/  FFMA.FTZ R185, R152, UR7, -R159.reuse ;  /* 0x0000000798b97c23 */ /* 0x100fe2000801089f */
[--C-:B--2---:R-:W-:Y:S01]  /*4fd0*/  FFMA.FTZ R186, R17, UR7, -R159.reuse ;  /* 0x0000000711ba7c23 */ /* 0x104fe2000801089f */
[--C-:B------:R-:W-:Y:S01]  /*4fe0*/  FFMA.FTZ R17, R18, UR7, -R159.reuse ;  /* 0x0000000712117c23 */ /* 0x100fe2000801089f */
[----:B------:R-:W-:Y:S01]  /*4ff0*/  FFMA.FTZ R18, R8, UR7, -R159 ;  /* 0x0000000708127c23 */ /* 0x000fe2000801089f */
[----:B------:R-:W0:Y:S01]  /*5000*/  SHFL.BFLY PT, R187, R156, 0x2, 0x1f ;  /* 0x0c401f009cbb7f89 */ /* 0x000e2200000e0000 */
[----:B------:R-:W-:Y:S01]  /*5010*/  FADD.FTZ R153, -R153, R12 ;  /* 0x0000000c99997221 */ /* 0x000fe20000010100 */
[----:B------:R-:W-:Y:S03]  /*5020*/  MUFU.EX2 R168, R168 ;  /* 0x000000a800a87308 */ /* 0x000fe60000000800 */
[----:B------:R-:W-:-:S05]  /*5030*/  FMUL.FTZ R153, R153, UR7 ;  /* 0x0000000799997c20 */ /* 0x000fca0008410000 */
        /* <DEDUP_REMOVED lines=8> */
[----:B0-----:R-:W-:Y:S01]  /*50c0*/  FMNMX.FTZ R8, R187, R152, !PT ;  /* 0x00000098bb087209 */ /* 0x001fe20007810000 */
[--C-:B------:R-:W-:Y:S01]  /*50d0*/  FFMA.FTZ R187, R14, UR7, -R159.reuse ;  /* 0x000000070ebb7c23 */ /* 0x100fe2000801089f */
[----:B------:R-:W-:-:S02]  /*50e0*/  FFMA.FTZ R14, R15, UR7, -R159 ;  /* 0x000000070f0e7c23 */ /* 0x000fc4000801089f */
[C---:B------:R-:W-:Y:S01]  /*50f0*/  FSETP.NEU.FTZ.AND P2, PT, R8.reuse, -INF , PT ;  /* 0xff8000000800780b */ /* 0x040fe20003f5d000 */
[C---:B------:R-:W-:Y:S02]  /*5100*/  FMUL.FTZ R152, R8.reuse, UR7 ;  /* 0x0000000708987c20 */ /* 0x040fe40008410000 */
[----:B------:R-:W-:Y:S01]  /*5110*/  MUFU.EX2 R185, R185 ;  /* 0x000000b900b97308 */ /* 0x000fe20000000800 */
[----:B------:R-:W-:Y:S02]  /*5120*/  FSEL R12, R8, RZ, P2 ;  /* 0x000000ff080c7208 */ /* 0x000fe40001000000 */
[----:B------:R-:W-:-:S03]  /*5130*/  FSEL R152, R152, RZ, P2 ;  /* 0x000000ff98987208 */ /* 0x000fc60001000000 */
[----:B------:R-:W-:Y:S02]  /*5140*/  FADD.FTZ R12, -R12, R11 ;  /* 0x0000000b0c0c7221 */ /* 0x000fe40000010100 */
[----:B------:R-:W-:Y:S01]  /*5150*/  MUFU.EX2 R23, R23 ;  /* 0x0000001700177308 */ /* 0x000fe20000000800 */
[--C-:B------:R-:W-:Y:S01]  /*5160*/  FFMA.FTZ R15, R200, UR7, -R152.reuse ;  /* 0x00000007c80f7c23 */ /* 0x100fe20008010898 */
        /* <DEDUP_REMOVED lines=20> */
[----:B------:R-:W-:-:S02]  /*52b0*/  FFMA.FTZ R190, R190, UR7, -R152 ;  /* 0x00000007bebe7c23 */ /* 0x000fc40008010898 */
[----:B------:R-:W1:Y:S08]  /*52c0*/  MUFU.EX2 R11, R153 ;  /* 0x00000099000b7308 */ /* 0x000e700000000800 */
        /* <DEDUP_REMOVED lines=9> */
[----:B-1----:R-:W-:Y:S01]  /*5360*/  FFMA.FTZ R4, R11, R5, R168 ;  /* 0x000000050b047223 */ /* 0x002fe200000100a8 */
[-C--:B------:R-:W-:Y:S01]  /*5370*/  FMUL.FTZ R36, R36, R12.reuse ;  /* 0x0000000c24247220 */ /* 0x080fe20000410000 */
[-C--:B------:R-:W-:Y:S01]  /*5380*/  FMUL.FTZ R37, R37, R12.reuse ;  /* 0x0000000c25257220 */ /* 0x080fe20000410000 */
[-C--:B------:R-:W-:Y:S01]  /*5390*/  FMUL.FTZ R40, R40, R12.reuse ;  /* 0x0000000c28287220 */ /* 0x080fe20000410000 */
[----:B------:R-:W-:Y:S01]  /*53a0*/  FADD.FTZ R174, R169, R4 ;  /* 0x00000004a9ae7221 */ /* 0x000fe20000010000 */
[--C-:B------:R-:W-:Y:S01]  /*53b0*/  FFMA.FTZ R4, R179, UR7, -R152.reuse ;  /* 0x00000007b3047c23 */ /* 0x100fe20008010898 */
[----:B------:R-:W-:Y:S01]  /*53c0*/  FFMA.FTZ R179, R184, UR7, -R152 ;  /* 0x00000007b8b37c23 */ /* 0x000fe20008010898 */
[----:B------:R-:W1:Y:S01]  /*53d0*/  MUFU.EX2 R191, R191 ;  /* 0x000000bf00bf7308 */ /* 0x000e620000000800 */
[----:B--2---:R-:W-:Y:S01]  /*53e0*/  FADD.FTZ R165, R154, R165 ;  /* 0x000000a59aa57221 */ /* 0x004fe20000010000 */
[----:B------:R-:W-:Y:S01]  /*53f0*/  FADD.FTZ R153, R171, R174 ;  /* 0x000000aeab997221 */ /* 0x000fe20000010000 */
[--C-:B------:R-:W-:Y:S01]  /*5400*/  FFMA.FTZ R174, R158, UR7, -R152.reuse ;  /* 0x000000079eae7c23 */ /* 0x100fe20008010898 */
[----:B------:R-:W-:Y:S01]  /*5410*/  FFMA.FTZ R184, R155, UR7, -R152 ;  /* 0x000000079bb87c23 */ /* 0x000fe20008010898 */
        /* <DEDUP_REMOVED lines=9> */
[----:B------:R-:W-:Y:S01]  /*54b0*/  FADD.FTZ R153, R175, R196 ;  /* 0x000000c4af997221 */ /* 0x000fe20000010000 */
[----:B------:R-:W-:Y:S01]  /*54c0*/  FMUL.FTZ R52, R52, R12 ;  /* 0x0000000c34347220 */ /* 0x000fe20000410000 */
[----:B------:R-:W0:Y:S01]  /*54d0*/  MUFU.EX2 R167, R167 ;  /* 0x000000a700a77308 */ /* 0x000e220000000800 */
[----:B-1----:R-:W-:Y:S01]  /*54e0*/  FADD.FTZ R165, R191, R194 ;  /* 0x000000c2bfa57221 */ /* 0x002fe20000010000 */
[----:B------:R-:W-:Y:S01]  /*54f0*/  FADD.FTZ R158, R178, R153 ;  /* 0x00000099b29e7221 */ /* 0x000fe20000010000 */
[----:B------:R-:W-:Y:S01]  /*5500*/  F2FP.F16.F32.PACK_AB R153, R169, R168 ;  /* 0x000000a8a999723e */ /* 0x000fe200000000ff */
[-C--:B------:R-:W-:Y:S01]  /*5510*/  FMUL.FTZ R53, R53, R12.reuse ;  /* 0x0000000c35357220 */ /* 0x080fe20000410000 */
[----:B------:R-:W-:Y:S01]  /*5520*/  F2FP.F16.F32.PACK_AB R169, R188, R183 ;  /* 0x000000b7bca9723e */ /* 0x000fe200000000ff */
[----:B------:R-:W-:Y:S01]  /*5530*/  FADD.FTZ R158, R181, R158 ;  /* 0x0000009eb59e7221 */ /* 0x000fe20000010000 */
[-C--:B------:R-:W-:Y:S01]  /*5540*/  FMUL.FTZ R56, R56, R12.reuse ;  /* 0x0000000c38387220 */ /* 0x080fe20000410000 */
[----:B------:R-:W1:Y:S01]  /*5550*/  MUFU.EX2 R161, R161 ;  /* 0x000000a100a17308 */ /* 0x000e620000000800 */
[----:B--2---:R-:W-:Y:S01]  /*5560*/  FADD.FTZ R194, R160, R165 ;  /* 0x000000a5a0c27221 */ /* 0x004fe20000010000 */
[----:B------:R-:W-:Y:S01]  /*5570*/  FFMA.FTZ R165, R157, UR7, -R152 ;  /* 0x000000079da57c23 */ /* 0x000fe20008010898 */
[----:B------:R-:W-:Y:S01]  /*5580*/  FADD.FTZ R157, R183, R158 ;  /* 0x0000009eb79d7221 */ /* 0x000fe20000010000 */
[----:B------:R-:W-:Y:S01]  /*5590*/  F2FP.F16.F32.PACK_AB R152, R154, R15 ;  /* 0x0000000f9a98723e */ /* 0x000fe200000000ff */
[----:B------:R-:W-:Y:S01]  /*55a0*/  FMUL.FTZ R57, R57, R12 ;  /* 0x0000000c39397220 */ /* 0x000fe20000410000 */
[----:B------:R-:W-:Y:S01]  /*55b0*/  F2FP.F16.F32.PACK_AB R154, R191, R156 ;  /* 0x0000009cbf9a723e */ /* 0x000fe200000000ff */
[----:B------:R-:W-:Y:S01]  /*55c0*/  FADD.FTZ R157, R188, R157 ;  /* 0x0000009dbc9d7221 */ /* 0x000fe20000010000 */
[----:B------:R-:W2:Y:S01]  /*55d0*/  MUFU.EX2 R192, R192 ;  /* 0x000000c000c07308 */ /* 0x000ea20000000800 */
[C---:B0-----:R-:W-:Y:S01]  /*55e0*/  FADD.FTZ R194, R167.reuse, R194 ;  /* 0x000000c2a7c27221 */ /* 0x041fe20000010000 */
[----:B------:R-:W-:Y:S01]  /*55f0*/  F2FP.F16.F32.PACK_AB R156, R167, R160 ;  /* 0x000000a0a79c723e */ /* 0x000fe200000000ff */
[----:B------:R-:W-:Y:S01]  /*5600*/  FADD.FTZ R168, R182, R157 ;  /* 0x0000009db6a87221 */ /* 0x000fe20000010000 */
[-C--:B------:R-:W-:Y:S01]  /*5610*/  FMUL.FTZ R60, R60, R12.reuse ;  /* 0x0000000c3c3c7220 */ /* 0x080fe20000410000 */
[-C--:B------:R-:W-:Y:S01]  /*5620*/  FMUL.FTZ R61, R61, R12.reuse ;  /* 0x0000000c3d3d7220 */ /* 0x080fe20000410000 */
[-C--:B------:R-:W-:Y:S01]  /*5630*/  FMUL.FTZ R64, R64, R12.reuse ;  /* 0x0000000c40407220 */ /* 0x080fe20000410000 */
[----:B------:R-:W-:Y:S01]  /*5640*/  FADD.FTZ R168, R185, R168 ;  /* 0x000000a8b9a87221 */ /* 0x000fe20000010000 */
        /* <DEDUP_REMOVED lines=27> */
[----:B------:R-:W-:Y:S01]  /*5800*/  FMUL.FTZ R101, R101, R12 ;  /* 0x0000000c65657220 */ /* 0x000fe20000410000 */
[----:B------:R-:W-:Y:S01]  /*5810*/  F2FP.F16.F32.PACK_AB R171, R185, R182 ;  /* 0x000000b6b9ab723e */ /* 0x000fe200000000ff */
[-C--:B------:R-:W-:Y:S01]  /*5820*/  FMUL.FTZ R104, R104, R12.reuse ;  /* 0x0000000c68687220 */ /* 0x080fe20000410000 */
[-C--:B------:R-:W-:Y:S01]  /*5830*/  FMUL.FTZ R105, R105, R12.reuse ;  /* 0x0000000c69697220 */ /* 0x080fe20000410000 */
[-C--:B------:R-:W-:Y:S01]  /*5840*/  FMUL.FTZ R108, R108, R12.reuse ;  /* 0x0000000c6c6c7220 */ /* 0x080fe20000410000 */
[----:B------:R-:W1:Y:S01]  /*5850*/  MUFU.EX2 R166, R166 ;  /* 0x000000a600a67308 */ /* 0x000e620000000800 */
[----:B--2---:R-:W-:Y:S01]  /*5860*/  FADD.FTZ R158, R170, R159 ;  /* 0x0000009faa9e7221 */ /* 0x004fe20000010000 */
[----:B------:R-:W-:Y:S01]  /*5870*/  FADD.FTZ R159, R23, R168 ;  /* 0x000000a8179f7221 */ /* 0x000fe20000010000 */
[----:B------:R-:W-:Y:S01]  /*5880*/  F2FP.F16.F32.PACK_AB R168, R164, R163 ;  /* 0x000000a3a4a8723e */ /* 0x000fe200000000ff */
[-C--:B------:R-:W-:Y:S01]  /*5890*/  FMUL.FTZ R109, R109, R12.reuse ;  /* 0x0000000c6d6d7220 */ /* 0x080fe20000410000 */
[-C--:B------:R-:W-:Y:S01]  /*58a0*/  FMUL.FTZ R112, R112, R12.reuse ;  /* 0x0000000c70707220 */ /* 0x080fe20000410000 */
[-C--:B------:R-:W-:Y:S01]  /*58b0*/  FMUL.FTZ R113, R113, R12.reuse ;  /* 0x0000000c71717220 */ /* 0x080fe20000410000 */
[-C--:B------:R-:W-:Y:S01]  /*58c0*/  FMUL.FTZ R116, R116, R12.reuse ;  /* 0x0000000c74747220 */ /* 0x080fe20000410000 */
[----:B------:R-:W2:Y:S01]  /*58d0*/  MUFU.EX2 R193, R193 ;  /* 0x000000c100c17308 */ /* 0x000ea20000000800 */
[----:B0-----:R-:W-:Y:S01]  /*58e0*/  FADD.FTZ R157, R173, R158 ;  /* 0x0000009ead9d7221 */ /* 0x001fe20000010000 */
[----:B------:R-:W-:Y:S01]  /*58f0*/  F2FP.F16.F32.PACK_AB R158, R192, R161 ;  /* 0x000000a1c09e723e */ /* 0x000fe200000000ff */
[----:B------:R-:W-:Y:S01]  /*5900*/  FMUL.FTZ R117, R117, R12 ;  /* 0x0000000c75757220 */ /* 0x000fe20000410000 */
[----:B------:R-:W-:Y:S01]  /*5910*/  F2FP.F16.F32.PACK_AB R170, R173, R170 ;  /* 0x000000aaadaa723e */ /* 0x000fe200000000ff */
[-C--:B------:R-:W-:Y:S01]  /*5920*/  FMUL.FTZ R120, R120, R12.reuse ;  /* 0x0000000c78787220 */ /* 0x080fe20000410000 */
[-C--:B------:R-:W-:Y:S01]  /*5930*/  FMUL.FTZ R121, R121, R12.reuse ;  /* 0x0000000c79797220 */ /* 0x080fe20000410000 */
[----:B------:R-:W-:Y:S01]  /*5940*/  FMUL.FTZ R124, R124, R12 ;  /* 0x0000000c7c7c7220 */ /* 0x000fe20000410000 */
[----:B------:R-:W0:Y:S01]  /*5950*/  MUFU.EX2 R22, R22 ;  /* 0x0000001600167308 */ /* 0x000e220000000800 */
[----:B-1----:R-:W-:Y:S01]  /*5960*/  FADD.FTZ R160, R166, R157 ;  /* 0x0000009da6a07221 */ /* 0x002fe20000010000 */
[----:B------:R-:W-:Y:S01]  /*5970*/  F2FP.F16.F32.PACK_AB R157, R175, R162 ;  /* 0x000000a2af9d723e */ /* 0x000fe200000000ff */
        /* <DEDUP_REMOVED lines=12> */
[----:B------:R-:W-:Y:S01]  /*5a40*/  FMUL.FTZ R144, R144, R12 ;  /* 0x0000000c90907220 */ /* 0x000fe20000410000 */
[----:B------:R-:W2:Y:S01]  /*5a50*/  MUFU.EX2 R21, R21 ;  /* 0x0000001500157308 */ /* 0x000ea20000000800 */
[----:B0-----:R-:W-:Y:S01]  /*5a60*/  FADD.FTZ R160, R22, R159 ;  /* 0x0000009f16a07221 */ /* 0x001fe20000010000 */
[----:B------:R-:W-:Y:S01]  /*5a70*/  F2FP.F16.F32.PACK_AB R159, R181, R178 ;  /* 0x000000b2b59f723e */ /* 0x000fe200000000ff */
[-C--:B------:R-:W-:Y:S01]  /*5a80*/  FMUL.FTZ R145, R145, R12.reuse ;  /* 0x0000000c91917220 */ /* 0x080fe20000410000 */
[-C--:B------:R-:W-:Y:S01]  /*5a90*/  FMUL.FTZ R148, R148, R12.reuse ;  /* 0x0000000c94947220 */ /* 0x080fe20000410000 */
[----:B------:R-:W-:Y:S01]  /*5aa0*/  FMUL.FTZ R149, R149, R12 ;  /* 0x0000000c95957220 */ /* 0x000fe20000410000 */
        /* <DEDUP_REMOVED lines=81> */
[-C--:B------:R-:W-:Y:S01]  /*5fc0*/  FMUL.FTZ R142, R142, R11.reuse ;  /* 0x0000000b8e8e7220 */ /* 0x080fe20000410000 */
[----:B------:R0:W3:Y:S01]  /*5fd0*/  MUFU.EX2 R15, R165 ;  /* 0x000000a5000f7308 */ /* 0x0000e20000000800 */
[----:B-1----:R-:W-:Y:S01]  /*5fe0*/  F2FP.F16.F32.PACK_AB R162, R179, R174 ;  /* 0x000000aeb3a2723e */ /* 0x002fe200000000ff */
[-C--:B------:R-:W-:Y:S01]  /*5ff0*/  FMUL.FTZ R143, R143, R11.reuse ;  /* 0x0000000b8f8f7220 */ /* 0x080fe20000410000 */
[-C--:B------:R-:W-:Y:S01]  /*6000*/  FMUL.FTZ R146, R146, R11.reuse ;  /* 0x0000000b92927220 */ /* 0x080fe20000410000 */
[-C--:B------:R-:W-:Y:S01]  /*6010*/  FMUL.FTZ R147, R147, R11.reuse ;  /* 0x0000000b93937220 */ /* 0x080fe20000410000 */
[-C--:B------:R-:W-:Y:S01]  /*6020*/  FMUL.FTZ R150, R150, R11.reuse ;  /* 0x0000000b96967220 */ /* 0x080fe20000410000 */
[----:B------:R-:W-:-:S02]  /*6030*/  FMUL.FTZ R151, R151, R11 ;  /* 0x0000000b97977220 */ /* 0x000fc40000410000 */
[----:B------:R-:W1:Y:S01]  /*6040*/  MUFU.EX2 R16, R16 ;  /* 0x0000001000107308 */ /* 0x000e620000000800 */
[----:B0-----:R-:W-:Y:S01]  /*6050*/  F2FP.F16.F32.PACK_AB R165, R22, R23 ;  /* 0x0000001716a5723e */ /* 0x001fe200000000ff */
[----:B------:R-:W-:Y:S01]  /*6060*/  FADD.FTZ R22, R174, R163 ;  /* 0x000000a3ae167221 */ /* 0x000fe20000010000 */
[C---:B--2---:R-:W-:Y:S01]  /*6070*/  FADD.FTZ R5, R18.reuse, R5 ;  /* 0x0000000512057221 */ /* 0x044fe20000010000 */
[----:B------:R-:W-:Y:S02]  /*6080*/  F2FP.F16.F32.PACK_AB R163, R18, R17 ;  /* 0x0000001112a3723e */ /* 0x000fe400000000ff */
[----:B------:R-:W-:Y:S02]  /*6090*/  FADD.FTZ R22, R179, R22 ;  /* 0x00000016b3167221 */ /* 0x000fe40000010000 */
[----:B------:R-:W0:Y:S02]  /*60a0*/  MUFU.EX2 R176, R189 ;  /* 0x000000bd00b07308 */ /* 0x000e240000000800 */
[----:B---3--:R-:W-:-:S06]  /*60b0*/  FADD.FTZ R21, R15, R22 ;  /* 0x000000160f157221 */ /* 0x008fcc0000010000 */
        /* <DEDUP_REMOVED lines=11> */
[----:B0-----:R-:W-:Y:S01]  /*6170*/  FADD.FTZ R16, R14, R5 ;  /* 0x000000050e107221 */ /* 0x001fe20000010000 */
[C---:B--2---:R-:W-:Y:S01]  /*6180*/  FADD.FTZ R4, R175.reuse, R4 ;  /* 0x00000004af047221 */ /* 0x044fe20000010000 */
[----:B------:R-:W-:Y:S02]  /*6190*/  F2FP.F16.F32.PACK_AB R174, R175, R184 ;  /* 0x000000b8afae723e */ /* 0x000fe400000000ff */
[C---:B-1----:R-:W-:Y:S01]  /*61a0*/  FADD.FTZ R5, R13.reuse, R16 ;  /* 0x000000100d057221 */ /* 0x042fe20000010000 */
[----:B------:R-:W-:Y:S01]  /*61b0*/  F2FP.F16.F32.PACK_AB R175, R13, R14 ;  /* 0x0000000e0daf723e */ /* 0x000fe200000000ff */
[----:B------:R-:W-:Y:S06]  /*61c0*/  @!P0 BRA `(.L_x_4533) ;  /* 0x0000000000048947 */ /* 0x000fec0003800000 */
[----:B------:R-:W-:Y:S01]  /*61d0*/  BPT.TRAP 0x1 ;  /* 0x000000040000795c */ /* 0x000fe20000300000 */
.L_x_4533:
[----:B------:R0:W1:Y:S01]  /*61e0*/  SYNCS.PHASECHK.TRANS64.TRYWAIT P1, [UR28+0x22850], R10 ;  /* 0x0228500aff0075a7 */ /* 0x000062000802015c */
[----:B------:R-:W-:Y:S05]  /*61f0*/  @!P0 BRA `(.L_x_4534) ;  /* 0x0000000000048947 */ /* 0x000fea0003800000 */
[----:B------:R-:W-:Y:S01]  /*6200*/  BPT.TRAP 0x1 ;  /* 0x000000040000795c */ /* 0x000fe20000300000 */
.L_x_4534:
[----:B-1----:R-:W-:Y:S05]  /*6210*/  @P1 BRA `(.L_x_4535) ;  /* 0x0000000000081947 */ /* 0x002fea0003800000 */
[----:B------:R-:W1:Y:S02]  /*6220*/  SYNCS.PHASECHK.TRANS64.TRYWAIT P1, [UR28+0x22850], R10 ;  /* 0x0228500aff0075a7 */ /* 0x000e64000802015c */
[----:B-1----:R-:W-:Y:S05]  /*6230*/  @!P1 BRA `(.L_x_4536) ;  /* 0x0000008c00a89947 */ /* 0x002fea0003800000 */
.L_x_4535:
        /* <DEDUP_REMOVED lines=39> */
.L_x_4537:
[----:B------:R-:W-:Y:S01]  /*64b0*/  UISETP.GT.AND UP0, UPT, UR27, UR26, UPT ;  /* 0x0000001a1b00728c */ /* 0x000fe2000bf04270 */
[----:B------:R-:W-:Y:S01]  /*64c0*/  IMAD.MOV.U32 R12, RZ, RZ, R9 ;  /* 0x000000ffff0c7224 */ /* 0x000fe200078e0009 */
[----:B------:R-:W-:Y:S01]  /*64d0*/  UIADD3 UR28, UR28, 0x22860, URZ ;  /* 0x000228601c1c7890 */ /* 0x000fe2000fffe03f */
[----:B-1----:R-:W-:Y:S01]  /*64e0*/  IMAD.MOV.U32 R11, RZ, RZ, R8 ;  /* 0x000000ffff0b7224 */ /* 0x002fe200078e0008 */
[----:B------:R-:W-:Y:S02]  /*64f0*/  UIADD3 UR27, UR27, -0x1, URZ ;  /* 0xffffffff1b1b7890 */ /* 0x000fe4000fffe03f */
[----:B------:R-:W-:Y:S01]  /*6500*/  PLOP3.LUT P1, PT, PT, PT, UP0, 0x80, 0x0 ;  /* 0x000000000000781c */ /* 0x000fe20003f2f008 */
[----:B------:R-:W-:-:S09]  /*6510*/  UPRMT UR28, UR25, 0x654, UR28 ;  /* 0x00000654191c7896 */ /* 0x000fd2000800001c */
[----:B------:R-:W-:Y:S03]  /*6520*/  SYNCS.ARRIVE.TRANS64.RED.A1T0 RZ, [UR28], RZ ;  /* 0x000000ffffff79a7 */ /* 0x000fe6000810041c */
[----:B------:R-:W-:Y:S05]  /*6530*/  @P1 BRA `(.L_x_4538) ;  /* 0xffffffd400741947 */ /* 0x000fea000383ffff */
.L_x_4527:
[----:B------:R-:W-:-:S06]  /*6540*/  UISETP.GE.AND UP0, UPT, UR27, UR41, UPT ;  /* 0x000000291b00728c */ /* 0x000fcc000bf06270 */
[----:B------:R-:W-:-:S13]  /*6550*/  PLOP3.LUT P1, PT, PT, PT, UP0, 0x80, 0x0 ;  /* 0x000000000000781c */ /* 0x000fda0003f2f008 */
[----:B------:R-:W-:Y:S05]  /*6560*/  @!P1 BRA `(.L_x_4539) ;  /* 0x0000002000b89947 */ /* 0x000fea0003800000 */
[----:B01----:R-:W-:Y:S01]  /*6570*/  MOV R10, R9 ;  /* 0x00000009000a7202 */ /* 0x003fe20000000f00 */
[----:B------:R-:W-:Y:S01]  /*6580*/  IMAD.MOV.U32 R21, RZ, RZ, R8 ;  /* 0x000000ffff157224 */ /* 0x000fe200078e0008 */
[----:B------:R-:W-:Y:S01]  /*6590*/  ULDC UR28, c[0x0][0x9d8] ;  /* 0x00027600001c7ab9 */ /* 0x000fe20000000800 */
[----:B------:R-:W-:-:S05]  /*65a0*/  ULDC UR7, c[0x0][0x988] ;  /* 0x0002620000077ab9 */ /* 0x000fca0000000800 */
.L_x_4550:
[----:B------:R-:W-:-:S04]  /*65b0*/  UIADD3 UR4, UR4, 0x1, URZ ;  /* 0x0000000104047890 */ /* 0x000fc8000fffe03f */
[----:B------:R-:W-:-:S04]  /*65c0*/  UISETP.NE.AND UP0, UPT, UR4, 0x2, UPT ;  /* 0x000000020400788c */ /* 0x000fc8000bf05270 */
[----:B------:R-:W-:Y:S02]  /*65d0*/  USEL UR10, URZ, 0x1, UP0 ;  /* 0x000000013f0a7887 */ /* 0x000fe40008000000 */
[----:B------:R-:W-:Y:S02]  /*65e0*/  USEL UR4, UR4, URZ, UP0 ;  /* 0x0000003f04047287 */ /* 0x000fe40008000000 */
[----:B------:R-:W-:Y:S01]  /*65f0*/  ULOP3.LUT UR5, UR5, UR10, URZ, 0x3c, !UPT ;  /* 0x0000000a05057292 */ /* 0x000fe2000f8e3c3f */
[----:B01----:R-:W-:Y:S11]  /*6600*/  @!P0 BRA `(.L_x_4540) ;  /* 0x0000000000048947 */ /* 0x003ff60003800000 */
[----:B------:R-:W-:Y:S01]  /*6610*/  BPT.TRAP 0x1 ;  /* 0x000000040000795c */ /* 0x000fe20000300000 */
.L_x_4540:
[----:B------:R-:W-:Y:S01]  /*6620*/  ULEA UR26, UR4, UR42, 0x3 ;  /* 0x0000002a041a7291 */ /* 0x000fe2000f8e183f */
[----:B------:R-:W-:-:S05]  /*6630*/  IMAD.U32 R6, RZ, RZ, UR5 ;  /* 0x00000005ff067e24 */ /* 0x000fca000f8e00ff */
[----:B------:R-:W-:-:S04]  /*6640*/  SHF.L.U32 R6, R6, 0x1f, RZ ;  /* 0x0000001f06067819 */ /* 0x000fc800000006ff */
[----:B------:R0:W1:Y:S01]  /*6650*/  SYNCS.PHASECHK.TRANS64.TRYWAIT P1, [UR26+0x22830], R6 ;  /* 0x02283006ff0075a7 */ /* 0x000062000802015a */
[----:B------:R-:W-:Y:S05]  /*6660*/  @!P0 BRA `(.L_x_4541) ;  /* 0x0000000000048947 */ /* 0x000fea0003800000 */
[----:B------:R-:W-:Y:S01]  /*6670*/  BPT.TRAP 0x1 ;  /* 0x000000040000795c */ /* 0x000fe20000300000 */
.L_x_4541:
[----:B-1----:R-:W-:Y:S05]  /*6680*/  @P1 BRA `(.L_x_4542) ;  /* 0x0000000000081947 */ /* 0x002fea0003800000 */
[----:B------:R-:W1:Y:S02]  /*6690*/  SYNCS.PHASECHK.TRANS64.TRYWAIT P1, [UR26+0x22830], R6 ;  /* 0x02283006ff0075a7 */ /* 0x000e64000802015a */
[----:B-1----:R-:W-:Y:S05]  /*66a0*/  @!P1 BRA `(.L_x_4543) ;  /* 0x0000008800a49947 */ /* 0x002fea0003800000 */
.L_x_4542:
[----:B------:R-:W-:Y:S01]  /*66b0*/  UIMAD UR10, UR4, 0x300, UR6 ;  /* 0x00000300040a78a4 */ /* 0x000fe2000f8e0206 */
[----:B------:R-:W-:Y:S01]  /*66c0*/  WARPGROUP.ARRIVE ;  /* 0x00000000000079c5 */ /* 0x000fe20000000000 */
[----:B------:R-:W-:Y:S01]  /*66d0*/  UMOV UR11, 0x40000040 ;  /* 0x40000040000b7882 */ /* 0x000fe20000000000 */
[----:B------:R-:W-:Y:S01]  /*66e0*/  UMOV UR15, 0x40000040 ;  /* 0x40000040000f7882 */ /* 0x000fe20000000000 */
[----:B------:R-:W-:Y:S02]  /*66f0*/  UIADD3 UR14, UR10, 0x2, URZ ;  /* 0x000000020a0e7890 */ /* 0x000fe4000fffe03f */
        /* <DEDUP_REMOVED lines=18> */
.L_x_4544:
[----:B------:R-:W-:Y:S01]  /*6820*/  FMUL.FTZ R22, R152, UR28 ;  /* 0x0000001c98167c20 */ /* 0x000fe20008410000 */
[----:B------:R-:W-:Y:S01]  /*6830*/  FMUL.FTZ R9, R153, UR28 ;  /* 0x0000001c99097c20 */ /* 0x000fe20008410000 */
[----:B------:R-:W-:Y:S01]  /*6840*/  FMUL.FTZ R152, R156, UR28 ;  /* 0x0000001c9c987c20 */ /* 0x000fe20008410000 */
[----:B------:R-:W-:Y:S01]  /*6850*/  FMUL.FTZ R23, R157, UR28 ;  /* 0x0000001c9d177c20 */ /* 0x000fe20008410000 */
[----:B-1----:R-:W-:Y:S01]  /*6860*/  FMUL.FTZ R7, R154, UR28 ;  /* 0x0000001c9a077c20 */ /* 0x002fe20008410000 */
        /* <DEDUP_REMOVED lines=51> */
[----:B------:R-:W-:-:S04]  /*6ba0*/  UIADD3 UR10, UR26, 0x22840, URZ ;  /* 0x000228401a0a7890 */ /* 0x000fc8000fffe03f */
[----:B------:R-:W-:Y:S02]  /*6bb0*/  UPRMT UR10, UR25, 0x654, UR10 ;  /* 0x00000654190a7896 */ /* 0x000fe4000800000a */
[----:B------:R-:W3:Y:S01]  /*6bc0*/  MUFU.TANH R201, R201 ;  /* 0x000000c900c97308 */ /* 0x000ee20000002400 */
[----:B----4-:R-:W-:-:S06]  /*6bd0*/  FMNMX.FTZ R155, R153, R8, !PT ;  /* 0x00000008999b7209 */ /* 0x010fcc0007810000 */
[----:B------:R-:W-:Y:S01]  /*6be0*/  SYNCS.ARRIVE.TRANS64.RED.A1T0 RZ, [UR10], RZ ;  /* 0x000000ffffff79a7 */ /* 0x000fe2000810040a */
        /* <DEDUP_REMOVED lines=24> */
[----:B------:R-:W-:-:S06]  /*6d70*/  FMUL.FTZ R155, R175, UR28 ;  /* 0x0000001caf9b7c20 */ /* 0x000fcc0008410000 */
        /* <DEDUP_REMOVED lines=9> */
[----:B---3--:R-:W-:Y:S01]  /*6e10*/  FMNMX.FTZ R159, R192, R157, !PT ;  /* 0x0000009dc09f7209 */ /* 0x008fe20007810000 */
[----:B------:R-:W-:-:S06]  /*6e20*/  FMUL.FTZ R157, R179, UR28 ;  /* 0x0000001cb39d7c20 */ /* 0x000fcc0008410000 */
[----:B------:R-:W3:Y:S01]  /*6e30*/  MUFU.TANH R11, R11 ;  /* 0x0000000b000b7308 */ /* 0x000ee20000002400 */
[----:B----4-:R-:W-:Y:S01]  /*6e40*/  FMNMX.FTZ R8, R188, R159, !PT ;  /* 0x0000009fbc087209 */ /* 0x010fe20007810000 */
[----:B------:R-:W-:-:S04]  /*6e50*/  FMUL.FTZ R159, R183, UR28 ;  /* 0x0000001cb79f7c20 */ /* 0x000fc80008410000 */
[----:B------:R-:W4:Y:S02]  /*6e60*/  SHFL.BFLY PT, R163, R8, 0x2, 0x1f ;  /* 0x0c401f0008a37f89 */ /* 0x000f2400000e0000 */
[----:B------:R-:W5:Y:S08]  /*6e70*/  MUFU.TANH R12, R12 ;  /* 0x0000000c000c7308 */ /* 0x000f700000002400 */
[----:B------:R-:W0:Y:S08]  /*6e80*/  MUFU.TANH R13, R13 ;  /* 0x0000000d000d7308 */ /* 0x000e300000002400 */
[----:B------:R-:W2:Y:S01]  /*6e90*/  MUFU.TANH R14, R14 ;  /* 0x0000000e000e7308 */ /* 0x000ea20000002400 */
[----:B----4-:R-:W-:Y:S01]  /*6ea0*/  FMNMX.FTZ R168, R8, R163, !PT ;  /* 0x000000a308a87209 */ /* 0x010fe20007810000 */
[----:B------:R-:W-:-:S06]  /*6eb0*/  FMUL.FTZ R163, R191, UR28 ;  /* 0x0000001cbfa37c20 */ /* 0x000fcc0008410000 */
[----:B------:R-:W4:Y:S01]  /*6ec0*/  MUFU.TANH R15, R15 ;  /* 0x0000000f000f7308 */ /* 0x000f220000002400 */
[----:B------:R-:W1:Y:S07]  /*6ed0*/  SHFL.BFLY PT, R173, R168, 0x1, 0x1f ;  /* 0x0c201f00a8ad7f89 */ /* 0x000e6e00000e0000 */
[----:B------:R-:W4:Y:S08]  /*6ee0*/  MUFU.TANH R16, R16 ;  /* 0x0000001000107308 */ /* 0x000f300000002400 */
[----:B------:R-:W4:Y:S08]  /*6ef0*/  MUFU.TANH R17, R17 ;  /* 0x0000001100117308 */ /* 0x000f300000002400 */
[----:B------:R-:W4:Y:S01]  /*6f00*/  MUFU.TANH R18, R18 ;  /* 0x0000001200127308 */ /* 0x000f220000002400 */
[----:B-1----:R-:W-:-:S02]  /*6f10*/  FMNMX.FTZ R8, R168, R173, !PT ;  /* 0x000000ada8087209 */ /* 0x002fc40007810000 */
[----:B------:R-:W-:-:S03]  /*6f20*/  FMNMX.FTZ R168, R7, R10, !PT ;  /* 0x0000000a07a87209 */ /* 0x000fc60007810000 */
[C---:B------:R-:W-:Y:S01]  /*6f30*/  FMUL.FTZ R186, R8.reuse, UR7 ;  /* 0x0000000708ba7c20 */ /* 0x040fe20008410000 */
[----:B---3--:R-:W-:Y:S01]  /*6f40*/  FMNMX.FTZ R173, R11, R168, !PT ;  /* 0x000000a80bad7209 */ /* 0x008fe20007810000 */
[----:B------:R-:W1:Y:S01]  /*6f50*/  MUFU.TANH R19, R19 ;  /* 0x0000001300137308 */ /* 0x000e620000002400 */
[----:B------:R-:W-:Y:S01]  /*6f60*/  FADD.FTZ R21, -R8, R21 ;  /* 0x0000001508157221 */ /* 0x000fe20000010100 */
        /* <DEDUP_REMOVED lines=9> */
[----:B--2---:R-:W-:Y:S01]  /*7000*/  FMNMX.FTZ R22, R14, R9, !PT ;  /* 0x000000090e167209 */ /* 0x004fe20007810000 */
[--C-:B------:R-:W-:Y:S01]  /*7010*/  FFMA.FTZ R180, R172, UR7, -R186.reuse ;  /* 0x00000007acb47c23 */ /* 0x100fe200080108ba */
[--C-:B------:R-:W-:Y:S01]  /*7020*/  FFMA.FTZ R170, R152, UR7, -R186.reuse ;  /* 0x0000000798aa7c23 */ /* 0x100fe200080108ba */
[--C-:B------:R-:W-:Y:S01]  /*7030*/  FFMA.FTZ R177, R153, UR7, -R186.reuse ;  /* 0x0000000799b17c23 */ /* 0x100fe200080108ba */
[----:B----4-:R-:W-:Y:S01]  /*7040*/  FMNMX.FTZ R9, R15, R22, !PT ;  /* 0x000000160f097209 */ /* 0x010fe20007810000 */
[----:B------:R-:W2:Y:S01]  /*7050*/  MUFU.TANH R155, R155 ;  /* 0x0000009b009b7308 */ /* 0x000ea20000002400 */
[--C-:B------:R-:W-:Y:S01]  /*7060*/  FFMA.FTZ R179, R181, UR7, -R186.reuse ;  /* 0x00000007b5b37c23 */ /* 0x100fe200080108ba */
[--C-:B------:R-:W-:Y:S01]  /*7070*/  FFMA.FTZ R172, R189, UR7, -R186.reuse ;  /* 0x00000007bdac7c23 */ /* 0x100fe200080108ba */
[----:B------:R-:W-:Y:S01]  /*7080*/  FMNMX.FTZ R22, R16, R9, !PT ;  /* 0x0000000910167209 */ /* 0x000fe20007810000 */
        /* <DEDUP_REMOVED lines=11> */
[----:B-1----:R-:W-:Y:S01]  /*7140*/  FMNMX.FTZ R9, R19, R22, !PT ;  /* 0x0000001613097209 */ /* 0x002fe20007810000 */
[----:B------:R-:W1:Y:S01]  /*7150*/  MUFU.TANH R157, R157 ;  /* 0x0000009d009d7308 */ /* 0x000e620000002400 */
[----:B------:R-:W-:Y:S01]  /*7160*/  FFMA.FTZ R189, R188, UR7, -R186 ;  /* 0x00000007bcbd7c23 */ /* 0x000fe200080108ba */
[----:B------:R-:W-:Y:S01]  /*7170*/  FMUL.FTZ R21, R21, UR7 ;  /* 0x0000000715157c20 */ /* 0x000fe20008410000 */
[----:B0-----:R-:W-:-:S04]  /*7180*/  FMNMX.FTZ R22, R20, R9, !PT ;  /* 0x0000000914167209 */ /* 0x001fc80007810000 */
[----:B--2---:R-:W-:Y:S01]  /*7190*/  FMNMX.FTZ R9, R155, R22, !PT ;  /* 0x000000169b097209 */ /* 0x004fe20007810000 */
[----:B------:R-:W0:Y:S03]  /*71a0*/  MUFU.TANH R158, R158 ;  /* 0x0000009e009e7308 */ /* 0x000e260000002400 */
[----:B---3--:R-:W-:-:S05]  /*71b0*/  FMNMX.FTZ R22, R156, R9, !PT ;  /* 0x000000099c167209 */ /* 0x008fca0007810000 */
        /* <DEDUP_REMOVED lines=18> */
[----:B------:R2:W-:Y:S01]  /*72e0*/  MUFU.EX2 R168, R175 ;  /* 0x000000af00a87308 */ /* 0x0005e20000000800 */
[----:B-1----:R-:W-:-:S07]  /*72f0*/  FMNMX.FTZ R22, R166, R9, !PT ;  /* 0x00000009a6167209 */ /* 0x002fce0007810000 */
[----:B------:R-:W1:Y:S01]  /*7300*/  MUFU.EX2 R21, R21 ;  /* 0x0000001500157308 */ /* 0x000e620000000800 */
[----:B0-----:R-:W-:Y:S01]  /*7310*/  FMNMX.FTZ R9, R167, R22, !PT ;  /* 0x00000016a7097209 */ /* 0x001fe20007810000 */
[--C-:B--2---:R-:W-:Y:S01]  /*7320*/  FFMA.FTZ R175, R200, UR7, -R186.reuse ;  /* 0x00000007c8af7c23 */ /* 0x104fe200080108ba */
[----:B------:R-:W-:-:S03]  /*7330*/  FFMA.FTZ R22, R204, UR7, -R186 ;  /* 0x00000007cc167c23 */ /* 0x000fc600080108ba */
[----:B------:R-:W0:Y:S02]  /*7340*/  SHFL.BFLY PT, R154, R9, 0x2, 0x1f ;  /* 0x0c401f00099a7f89 */ /* 0x000e2400000e0000 */
[----:B------:R-:W2:Y:S08]  /*7350*/  MUFU.EX2 R187, R187 ;  /* 0x000000bb00bb7308 */ /* 0x000eb00000000800 */
        /* <DEDUP_REMOVED lines=14> */
[----:B0-----:R-:W-:Y:S01]  /*7440*/  FMNMX.FTZ R169, R9, R154, !PT ;  /* 0x0000009a09a97209 */ /* 0x001fe20007810000 */
[--C-:B------:R-:W-:Y:S01]  /*7450*/  FFMA.FTZ R154, R185, UR7, -R186.reuse ;  /* 0x00000007b99a7c23 */ /* 0x100fe200080108ba */
[----:B------:R-:W-:Y:S01]  /*7460*/  FFMA.FTZ R185, R193, UR7, -R186 ;  /* 0x00000007c1b97c23 */ /* 0x000fe200080108ba */
[----:B------:R-:W0:Y:S01]  /*7470*/  MUFU.EX2 R176, R176 ;  /* 0x000000b000b07308 */ /* 0x000e220000000800 */
[-C--:B------:R-:W-:Y:S01]  /*7480*/  FMUL.FTZ R48, R48, R21.reuse ;  /* 0x0000001530307220 */ /* 0x080fe20000410000 */
[----:B------:R-:W4:Y:S01]  /*7490*/  SHFL.BFLY PT, R174, R169, 0x1, 0x1f ;  /* 0x0c201f00a9ae7f89 */ /* 0x000f2200000e0000 */
        /* <DEDUP_REMOVED lines=23> */
[----:B----4-:R-:W-:Y:S01]  /*7610*/  FMNMX.FTZ R9, R169, R174, !PT ;  /* 0x000000aea9097209 */ /* 0x010fe20007810000 */
        /* <DEDUP_REMOVED lines=19> */
[----:B------:R-:W-:Y:S01]  /*7750*/  FFMA.FTZ R156, R21, R4, R168 ;  /* 0x00000004159c7223 */ /* 0x000fe200000100a8 */
[--C-:B------:R-:W-:Y:S01]  /*7760*/  FFMA.FTZ R13, R18, UR7, -R186.reuse ;  /* 0x00000007120d7c23 */ /* 0x100fe200080108ba */
[----:B------:R-:W-:Y:S01]  /*7770*/  FFMA.FTZ R18, R19, UR7, -R186 ;  /* 0x0000000713127c23 */ /* 0x000fe200080108ba */
[----:B------:R-:W4:Y:S01]  /*7780*/  MUFU.EX2 R169, R169 ;  /* 0x000000a900a97308 */ /* 0x000f220000000800 */
[----:B--2---:R-:W-:Y:S01]  /*7790*/  FADD.FTZ R19, R187, R156 ;  /* 0x0000009cbb137221 */ /* 0x004fe20000010000 */
[--C-:B------:R-:W-:Y:S01]  /*77a0*/  FFMA.FTZ R4, R158, UR7, -R186.reuse ;  /* 0x000000079e047c23 */ /* 0x100fe200080108ba */
[--C-:B------:R-:W-:Y:S01]  /*77b0*/  FFMA.FTZ R15, R20, UR7, -R186.reuse ;  /* 0x00000007140f7c23 */ /* 0x100fe200080108ba */
[--C-:B------:R-:W-:Y:S01]  /*77c0*/  FFMA.FTZ R20, R155, UR7, -R186.reuse ;  /* 0x000000079b147c23 */ /* 0x100fe200080108ba */
[----:B---3--:R-:W-:Y:S01]  /*77d0*/  FADD.FTZ R158, R170, R19 ;  /* 0x00000013aa9e7221 */ /* 0x008fe20000010000 */
[--C-:B------:R-:W-:Y:S01]  /*77e0*/  FFMA.FTZ R190, R157, UR7, -R186.reuse ;  /* 0x000000079dbe7c23 */ /* 0x100fe200080108ba */
[----:B------:R-:W-:Y:S01]  /*77f0*/  FFMA.FTZ R159, R159, UR7, -R186 ;  /* 0x000000079f9f7c23 */ /* 0x000fe200080108ba */
[----:B------:R-:W2:Y:S01]  /*7800*/  MUFU.EX2 R188, R188 ;  /* 0x000000bc00bc7308 */ /* 0x000ea20000000800 */
[----:B-1----:R-:W-:Y:S01]  /*7810*/  FADD.FTZ R19, R191, R158 ;  /* 0x0000009ebf137221 */ /* 0x002fe20000010000 */
[--C-:B------:R-:W-:Y:S01]  /*7820*/  FFMA.FTZ R155, R162, UR7, -R186.reuse ;  /* 0x00000007a29b7c23 */ /* 0x100fe200080108ba */
[--C-:B------:R-:W-:Y:S01]  /*7830*/  FFMA.FTZ R163, R163, UR7, -R186.reuse ;  /* 0x00000007a3a37c23 */ /* 0x100fe200080108ba */
[----:B------:R-:W-:Y:S01]  /*7840*/  FFMA.FTZ R193, R166, UR7, -R186 ;  /* 0x00000007a6c17c23 */ /* 0x000fe200080108ba */
[----:B0-----:R-:W-:Y:S01]  /*7850*/  FADD.FTZ R158, R176, R19 ;  /* 0x00000013b09e7221 */ /* 0x001fe20000010000 */
[----:B-----5:R-:W-:Y:S01]  /*7860*/  F2FP.F16.F32.PACK_AB R166, R184, R175 ;  /* 0x000000afb8a6723e */ /* 0x020fe200000000ff */
[----:B------:R-:W-:Y:S01]  /*7870*/  FMUL.FTZ R100, R100, R21 ;  /* 0x0000001564647220 */ /* 0x000fe20000410000 */
[----:B------:R-:W0:Y:S01]  /*7880*/  MUFU.EX2 R171, R171 ;  /* 0x000000ab00ab7308 */ /* 0x000e220000000800 */
[----:B----4-:R-:W-:Y:S01]  /*7890*/  FFMA.FTZ R5, R10, R5, R169 ;  /* 0x000000050a057223 */ /* 0x010fe200000100a9 */
[----:B------:R-:W-:Y:S01]  /*78a0*/  FADD.FTZ R158, R177, R158 ;  /* 0x0000009eb19e7221 */ /* 0x000fe20000010000 */
[----:B------:R-:W-:Y:S01]  /*78b0*/  F2FP.F16.F32.PACK_AB R168, R187, R168 ;  /* 0x000000a8bba8723e */ /* 0x000fe200000000ff */
[----:B------:R-:W-:Y:S01]  /*78c0*/  FMUL.FTZ R101, R101, R21 ;  /* 0x0000001565657220 */ /* 0x000fe20000410000 */
[----:B------:R-:W-:Y:S01]  /*78d0*/  F2FP.F16.F32.PACK_AB R170, R191, R170 ;  /* 0x000000aabfaa723e */ /* 0x000fe200000000ff */
[----:B------:R-:W-:Y:S01]  /*78e0*/  FADD.FTZ R157, R175, R158 ;  /* 0x0000009eaf9d7221 */ /* 0x000fe20000010000 */
[----:B------:R-:W-:Y:S01]  /*78f0*/  FFMA.FTZ R158, R165, UR7, -R186 ;  /* 0x00000007a59e7c23 */ /* 0x000fe200080108ba */
        /* <DEDUP_REMOVED lines=17> */
[----:B-1----:R-:W-:Y:S01]  /*7a10*/  FADD.FTZ R156, R12, R5 ;  /* 0x000000050c9c7221 */ /* 0x002fe20000010000 */
[----:B------:R-:W-:Y:S01]  /*7a20*/  FFMA.FTZ R5, R160, UR7, -R186 ;  /* 0x00000007a0057c23 */ /* 0x000fe200080108ba */
[----:B------:R-:W-:Y:S01]  /*7a30*/  F2FP.F16.F32.PACK_AB R171, R12, R171 ;  /* 0x000000ab0cab723e */ /* 0x000fe200000000ff */
        /* <DEDUP_REMOVED lines=15> */
[--C-:B------:R-:W-:Y:S01]  /*7b30*/  FFMA.FTZ R19, R164, UR7, -R186.reuse ;  /* 0x00000007a4137c23 */ /* 0x100fe200080108ba */
[----:B------:R-:W-:Y:S01]  /*7b40*/  F2FP.F16.F32.PACK_AB R164, R177, R176 ;  /* 0x000000b0b1a4723e */ /* 0x000fe200000000ff */
[-C--:B------:R-:W-:Y:S01]  /*7b50*/  FMUL.FTZ R145, R145, R21.reuse ;  /* 0x0000001591917220 */ /* 0x080fe20000410000 */
[-C--:B------:R-:W-:Y:S01]  /*7b60*/  FMUL.FTZ R148, R148, R21.reuse ;  /* 0x0000001594947220 */ /* 0x080fe20000410000 */
[----:B------:R-:W-:Y:S01]  /*7b70*/  FMUL.FTZ R149, R149, R21 ;  /* 0x0000001595957220 */ /* 0x000fe20000410000 */
        /* <DEDUP_REMOVED lines=41> */
[----:B-1----:R-:W-:Y:S01]  /*7e10*/  FFMA.FTZ R192, R161, UR7, -R186 ;  /* 0x00000007a1c07c23 */ /* 0x002fe200080108ba */
[----:B------:R-:W-:Y:S01]  /*7e20*/  FADD.FTZ R161, R11, R156 ;  /* 0x0000009c0ba17221 */ /* 0x000fe20000010000 */
[----:B------:R-:W-:Y:S01]  /*7e30*/  FADD.FTZ R156, R184, R157 ;  /* 0x0000009db89c7221 */ /* 0x000fe20000010000 */
[----:B------:R-:W-:Y:S01]  /*7e40*/  FFMA.FTZ R186, R167, UR7, -R186 ;  /* 0x00000007a7ba7c23 */ /* 0x000fe200080108ba */
[C---:B--2---:R-:W-:Y:S01]  /*7e50*/  F2FP.F16.F32.PACK_AB R167, R16.reuse, R11 ;  /* 0x0000000b10a7723e */ /* 0x044fe200000000ff */
[----:B------:R-:W-:Y:S01]  /*7e60*/  FADD.FTZ R160, R16, R161 ;  /* 0x000000a110a07221 */ /* 0x000fe20000010000 */
[----:B------:R-:W-:Y:S01]  /*7e70*/  FADD.FTZ R157, R173, R156 ;  /* 0x0000009cad9d7221 */ /* 0x000fe20000010000 */
[----:B------:R-:W1:Y:S01]  /*7e80*/  MUFU.EX2 R180, R180 ;  /* 0x000000b400b47308 */ /* 0x000e620000000800 */
[-C--:B------:R-:W-:Y:S01]  /*7e90*/  FMUL.FTZ R95, R95, R10.reuse ;  /* 0x0000000a5f5f7220 */ /* 0x080fe20000410000 */
[----:B0-----:R-:W-:Y:S01]  /*7ea0*/  FADD.FTZ R161, R13, R160 ;  /* 0x000000a00da17221 */ /* 0x001fe20000010000 */
[----:B---3--:R-:W-:Y:S01]  /*7eb0*/  FADD.FTZ R156, R178, R157 ;  /* 0x0000009db29c7221 */ /* 0x008fe20000010000 */
[-C--:B------:R-:W-:Y:S01]  /*7ec0*/  FMUL.FTZ R98, R98, R10.reuse ;  /* 0x0000000a62627220 */ /* 0x080fe20000410000 */
[-C--:B------:R-:W-:Y:S01]  /*7ed0*/  FMUL.FTZ R99, R99, R10.reuse ;  /* 0x0000000a63637220 */ /* 0x080fe20000410000 */
[----:B----4-:R-:W-:Y:S01]  /*7ee0*/  FADD.FTZ R160, R18, R161 ;  /* 0x000000a112a07221 */ /* 0x010fe20000010000 */
[----:B-----5:R-:W-:Y:S01]  /*7ef0*/  FADD.FTZ R157, R153, R156 ;  /* 0x0000009c999d7221 */ /* 0x020fe20000010000 */
[----:B------:R-:W0:Y:S01]  /*7f00*/  MUFU.EX2 R20, R20 ;  /* 0x0000001400147308 */ /* 0x000e220000000800 */
[-C--:B------:R-:W-:Y:S01]  /*7f10*/  FMUL.FTZ R102, R102, R10.reuse ;  /* 0x0000000a66667220 */ /* 0x080fe20000410000 */
[----:B------:R-:W-:Y:S01]  /*7f20*/  FADD.FTZ R161, R15, R160 ;  /* 0x000000a00fa17221 */ /* 0x000fe20000010000 */
[-C--:B------:R-:W-:Y:S01]  /*7f30*/  FMUL.FTZ R103, R103, R10.reuse ;  /* 0x0000000a67677220 */ /* 0x080fe20000410000 */
[-C--:B------:R-:W-:Y:S01]  /*7f40*/  FMUL.FTZ R106, R106, R10.reuse ;  /* 0x0000000a6a6a7220 */ /* 0x080fe20000410000 */
[-C--:B------:R-:W-:Y:S01]  /*7f50*/  FMUL.FTZ R107, R107, R10.reuse ;  /* 0x0000000a6b6b7220 */ /* 0x080fe20000410000 */
[-C--:B------:R-:W-:Y:S01]  /*7f60*/  FMUL.FTZ R110, R110, R10.reuse ;  /* 0x0000000a6e6e7220 */ /* 0x080fe20000410000 */
[-C--:B------:R-:W-:Y:S01]  /*7f70*/  FMUL.FTZ R111, R111, R10.reuse ;  /* 0x0000000a6f6f7220 */ /* 0x080fe20000410000 */
[----:B------:R-:W2:Y:S01]  /*7f80*/  MUFU.EX2 R23, R23 ;  /* 0x0000001700177308 */ /* 0x000ea20000000800 */
        /* <DEDUP_REMOVED lines=8> */
[----:B0-----:R-:W-:Y:S01]  /*8010*/  FADD.FTZ R160, R20, R161 ;  /* 0x000000a114a07221 */ /* 0x001fe20000010000 */
[----:B------:R-:W-:Y:S01]  /*8020*/  F2FP.F16.F32.PACK_AB R161, R18, R13 ;  /* 0x0000000d12a1723e */ /* 0x000fe200000000ff */
        /* <DEDUP_REMOVED lines=15> */
[----:B------:R-:W-:Y:S01]  /*8120*/  F2FP.F16.F32.PACK_AB R160, R178, R173 ;  /* 0x000000adb2a0723e */ /* 0x000fe200000000ff */
[-C--:B------:R-:W-:Y:S01]  /*8130*/  FMUL.FTZ R146, R146, R10.reuse ;  /* 0x0000000a92927220 */ /* 0x080fe20000410000 */
[-C--:B------:R-:W-:Y:S01]  /*8140*/  FMUL.FTZ R147, R147, R10.reuse ;  /* 0x0000000a93937220 */ /* 0x080fe20000410000 */
[-C--:B------:R-:W-:Y:S01]  /*8150*/  FMUL.FTZ R150, R150, R10.reuse ;  /* 0x0000000a96967220 */ /* 0x080fe20000410000 */
[----:B------:R-:W-:-:S02]  /*8160*/  FMUL.FTZ R151, R151, R10 ;  /* 0x0000000a97977220 */ /* 0x000fc40000410000 */
[----:B------:R-:W1:Y:S01]  /*8170*/  MUFU.EX2 R22, R22 ;  /* 0x0000001600167308 */ /* 0x000e620000000800 */
[C---:B0-----:R-:W-:Y:S01]  /*8180*/  FADD.FTZ R157, R182.reuse, R157 ;  /* 0x0000009db69d7221 */ /* 0x041fe20000010000 */
[----:B------:R-:W-:-:S06]  /*8190*/  F2FP.F16.F32.PACK_AB R156, R182, R23 ;  /* 0x00000017b69c723e */ /* 0x000fcc00000000ff */
[----:B------:R-:W0:Y:S01]  /*81a0*/  MUFU.EX2 R4, R4 ;  /* 0x0000000400047308 */ /* 0x000e220000000800 */
[----:B--2---:R-:W-:-:S07]  /*81b0*/  FADD.FTZ R7, R190, R7 ;  /* 0x00000007be077221 */ /* 0x004fce0000010000 */
[----:B------:R-:W2:Y:S01]  /*81c0*/  MUFU.EX2 R179, R179 ;  /* 0x000000b300b37308 */ /* 0x000ea20000000800 */
[----:B-1----:R-:W-:Y:S01]  /*81d0*/  FADD.FTZ R14, R22, R157 ;  /* 0x0000009d160e7221 */ /* 0x002fe20000010000 */
        /* <DEDUP_REMOVED lines=20> */
[----:B------:R2:W3:Y:S01]  /*8320*/  MUFU.EX2 R12, R163 ;  /* 0x000000a3000c7308 */ /* 0x0004e20000000800 */
[----:B-1----:R-:W-:-:S07]  /*8330*/  FADD.FTZ R7, R155, R16 ;  /* 0x000000109b077221 */ /* 0x002fce0000010000 */
[----:B------:R-:W1:Y:S01]  /*8340*/  MUFU.EX2 R172, R172 ;  /* 0x000000ac00ac7308 */ /* 0x000e620000000800 */
[C---:B0-----:R-:W-:Y:S01]  /*8350*/  FADD.FTZ R11, R183.reuse, R18 ;  /* 0x00000012b70b7221 */ /* 0x041fe20000010000 */
[----:B--2---:R-:W-:Y:S02]  /*8360*/  F2FP.F16.F32.PACK_AB R163, R20, R15 ;  /* 0x0000000f14a3723e */ /* 0x004fe400000000ff */
[----:B------:R-:W-:-:S04]  /*8370*/  F2FP.F16.F32.PACK_AB R154, R183, R154 ;  /* 0x0000009ab79a723e */ /* 0x000fc800000000ff */
[----:B------:R-:W0:Y:S01]  /*8380*/  MUFU.EX2 R19, R19 ;  /* 0x0000001300137308 */ /* 0x000e220000000800 */
[C---:B---3--:R-:W-:Y:S01]  /*8390*/  FADD.FTZ R4, R12.reuse, R7 ;  /* 0x000000070c047221 */ /* 0x048fe20000010000 */
[----:B------:R-:W-:-:S06]  /*83a0*/  F2FP.F16.F32.PACK_AB R155, R12, R155 ;  /* 0x0000009b0c9b723e */ /* 0x000fcc00000000ff */
[----:B------:R-:W2:Y:S01]  /*83b0*/  MUFU.EX2 R185, R185 ;  /* 0x000000b900b97308 */ /* 0x000ea20000000800 */
[----:B-1----:R-:W-:-:S07]  /*83c0*/  FADD.FTZ R16, R172, R11 ;  /* 0x0000000bac107221 */ /* 0x002fce0000010000 */
[----:B------:R1:W3:Y:S01]  /*83d0*/  MUFU.EX2 R14, R158 ;  /* 0x0000009e000e7308 */ /* 0x0002e20000000800 */
[----:B0-----:R-:W-:-:S07]  /*83e0*/  FADD.FTZ R5, R19, R4 ;  /* 0x0000000413057221 */ /* 0x001fce0000010000 */
[----:B------:R-:W0:Y:S01]  /*83f0*/  MUFU.EX2 R175, R193 ;  /* 0x000000c100af7308 */ /* 0x000e220000000800 */
[----:B--2---:R-:W-:Y:S01]  /*8400*/  FADD.FTZ R7, R185, R16 ;  /* 0x00000010b9077221 */ /* 0x004fe20000010000 */
[----:B-1----:R-:W-:Y:S02]  /*8410*/  F2FP.F16.F32.PACK_AB R158, R179, R22 ;  /* 0x00000016b39e723e */ /* 0x002fe400000000ff */
[----:B------:R-:W-:Y:S01]  /*8420*/  F2FP.F16.F32.PACK_AB R172, R185, R172 ;  /* 0x000000acb9ac723e */ /* 0x000fe200000000ff */
[----:B------:R-:W-:-:S03]  /*8430*/  FADD.FTZ R12, R174, R7 ;  /* 0x00000007ae0c7221 */ /* 0x000fc60000010000 */
[----:B------:R-:W1:Y:S01]  /*8440*/  MUFU.EX2 R189, R189 ;  /* 0x000000bd00bd7308 */ /* 0x000e620000000800 */
[C---:B---3--:R-:W-:Y:S01]  /*8450*/  FADD.FTZ R4, R14.reuse, R5 ;  /* 0x000000050e047221 */ /* 0x048fe20000010000 */
[----:B------:R-:W-:-:S06]  /*8460*/  F2FP.F16.F32.PACK_AB R173, R14, R19 ;  /* 0x000000130ead723e */ /* 0x000fcc00000000ff */
[----:B------:R-:W2:Y:S01]  /*8470*/  MUFU.EX2 R186, R186 ;  /* 0x000000ba00ba7308 */ /* 0x000ea20000000800 */
[----:B0-----:R-:W-:Y:S01]  /*8480*/  FADD.FTZ R5, R175, R4 ;  /* 0x00000004af057221 */ /* 0x001fe20000010000 */
[C---:B-1----:R-:W-:Y:S01]  /*8490*/  FADD.FTZ R4, R189.reuse, R12 ;  /* 0x0000000cbd047221 */ /* 0x042fe20000010000 */
[----:B------:R-:W-:Y:S02]  /*84a0*/  F2FP.F16.F32.PACK_AB R174, R189, R174 ;  /* 0x000000aebdae723e */ /* 0x000fe400000000ff */
[C---:B--2---:R-:W-:Y:S01]  /*84b0*/  FADD.FTZ R5, R186.reuse, R5 ;  /* 0x00000005ba057221 */ /* 0x044fe20000010000 */
[----:B------:R-:W-:Y:S01]  /*84c0*/  F2FP.F16.F32.PACK_AB R175, R186, R175 ;  /* 0x000000afbaaf723e */ /* 0x000fe200000000ff */
[----:B------:R-:W-:Y:S06]  /*84d0*/  @!P0 BRA `(.L_x_4545) ;  /* 0x0000000000048947 */ /* 0x000fec0003800000 */
[----:B------:R-:W-:Y:S01]  /*84e0*/  BPT.TRAP 0x1 ;  /* 0x000000040000795c */ /* 0x000fe20000300000 */
.L_x_4545:
[----:B------:R0:W1:Y:S01]  /*84f0*/  SYNCS.PHASECHK.TRANS64.TRYWAIT P1, [UR26+0x22850], R6 ;  /* 0x02285006ff0075a7 */ /* 0x000062000802015a */
[----:B------:R-:W-:Y:S05]  /*8500*/  @!P0 BRA `(.L_x_4546) ;  /* 0x0000000000048947 */ /* 0x000fea0003800000 */
[----:B------:R-:W-:Y:S01]  /*8510*/  BPT.TRAP 0x1 ;  /* 0x000000040000795c */ /* 0x000fe20000300000 */
.L_x_4546:
[----:B-1----:R-:W-:Y:S05]  /*8520*/  @P1 BRA `(.L_x_4547) ;  /* 0x0000000000081947 */ /* 0x002fea0003800000 */
[----:B------:R-:W1:Y:S02]  /*8530*/  SYNCS.PHASECHK.TRANS64.TRYWAIT P1, [UR26+0x22850], R6 ;  /* 0x02285006ff0075a7 */ /* 0x000e64000802015a */
[----:B-1----:R-:W-:Y:S05]  /*8540*/  @!P1 BRA `(.L_x_4548) ;  /* 0x0000006c00149947 */ /* 0x002fea0003800000 */
.L_x_4547:
        /* <DEDUP_REMOVED lines=39> */
.L_x_4549:
[----:B------:R-:W-:Y:S01]  /*87c0*/  UISETP.GT.AND UP0, UPT, UR27, UR41, UPT ;  /* 0x000000291b00728c */ /* 0x000fe2000bf04270 */
[----:B------:R-:W-:Y:S01]  /*87d0*/  MOV R10, R9 ;  /* 0x00000009000a7202 */ /* 0x000fe20000000f00 */
[----:B------:R-:W-:Y:S01]  /*87e0*/  UIADD3 UR26, UR26, 0x22860, URZ ;  /* 0x000228601a1a7890 */ /* 0x000fe2000fffe03f */
[----:B------:R-:W-:Y:S01]  /*87f0*/  IMAD.MOV.U32 R21, RZ, RZ, R8 ;  /* 0x000000ffff157224 */ /* 0x000fe200078e0008 */
[----:B------:R-:W-:Y:S02]  /*8800*/  UIADD3 UR27, UR27, -0x1, URZ ;  /* 0xffffffff1b1b7890 */ /* 0x000fe4000fffe03f */
[----:B------:R-:W-:Y:S01]  /*8810*/  PLOP3.LUT P1, PT, PT, PT, UP0, 0x80, 0x0 ;  /* 0x000000000000781c */ /* 0x000fe20003f2f008 */
[----:B------:R-:W-:-:S09]  /*8820*/  UPRMT UR26, UR25, 0x654, UR26 ;  /* 0x00000654191a7896 */ /* 0x000fd2000800001a */
[----:B------:R-:W-:Y:S03]  /*8830*/  SYNCS.ARRIVE.TRANS64.RED.A1T0 RZ, [UR26], RZ ;  /* 0x000000ffffff79a7 */ /* 0x000fe6000810041a */
[----:B------:R-:W-:Y:S05]  /*8840*/  @P1 BRA `(.L_x_4550) ;  /* 0xffffffdc00581947 */ /* 0x000fea000383ffff */
.L_x_4539:
[----:B------:R-:W2:Y:S01]  /*8850*/  SHFL.BFLY PT, R3, R4, 0x2, 0x1f ;  /* 0x0c401f0004037f89 */ /* 0x000ea200000e0000 */
[----:B------:R-:W-:-:S03]  /*8860*/  PLOP3.LUT P0, PT, PT, PT, PT, 0x8, 0x0 ;  /* 0x000000000000781c */ /* 0x000fc60003f0e170 */
[----:B01----:R-:W0:Y:S01]  /*8870*/  SHFL.BFLY PT, R6, R5, 0x2, 0x1f ;  /* 0x0c401f0005067f89 */ /* 0x003e2200000e0000 */
[----:B--2---:R-:W-:Y:S01]  /*8880*/  FADD.FTZ R3, R3, R4 ;  /* 0x0000000403037221 */ /* 0x004fe20000010000 */
[----:B------:R-:W-:Y:S02]  /*8890*/  IMAD.MOV.U32 R4, RZ, RZ, -0x800000 ;  /* 0xff800000ff047424 */ /* 0x000fe400078e00ff */
[----:B0-----:R-:W-:Y:S02]  /*88a0*/  FADD.FTZ R6, R6, R5 ;  /* 0x0000000506067221 */ /* 0x001fe40000010000 */
[----:B------:R-:W0:Y:S01]  /*88b0*/  SHFL.BFLY PT, R0, R3, 0x1, 0x1f ;  /* 0x0c201f0003007f89 */ /* 0x000e2200000e0000 */
[----:B------:R-:W-:-:S03]  /*88c0*/  IMAD.U32 R5, RZ, RZ, UR7 ;  /* 0x00000007ff057e24 */ /* 0x000fc6000f8e00ff */
[----:B------:R-:W1:Y:S01]  /*88d0*/  SHFL.BFLY PT, R7, R6, 0x1, 0x1f ;  /* 0x0c201f0006077f89 */ /* 0x000e6200000e0000 */
[----:B0-----:R-:W-:Y:S01]  /*88e0*/  FADD.FTZ R11, R3, R0 ;  /* 0x00000000030b7221 */ /* 0x001fe20000010000 */
[----:B------:R-:W-:Y:S02]  /*88f0*/  IADD3 R3, -R2, 0xb, RZ ;  /* 0x0000000b02037810 */ /* 0x000fe40007ffe1ff */
[----:B------:R-:W-:Y:S01]  /*8900*/  MOV R0, RZ ;  /* 0x000000ff00007202 */ /* 0x000fe20000000f00 */
[----:B-1----:R-:W-:Y:S02]  /*8910*/  FADD.FTZ R12, R6, R7 ;  /* 0x00000007060c7221 */ /* 0x002fe40000010000 */
[----:B------:R0:W-:Y:S08]  /*8920*/  BAR.ARV R3, 0x100 ;  /* 0x000400030000751d */ /* 0x0001f00000002000 */
[----:B------:R-:W-:Y:S06]  /*8930*/  BAR.ARV 0x8, 0x180 ;  /* 0x0206000000007b1d */ /* 0x000fec0000002000 */
[----:B------:R-:W-:Y:S01]  /*8940*/  FSETP.NE.FTZ.AND P1, PT, R11, RZ, PT ;  /* 0x000000ff0b00720b */ /* 0x000fe20003f35000 */
[----:B------:R-:W-:Y:S01]  /*8950*/  IMAD.MOV.U32 R7, RZ, RZ, RZ ;  /* 0x000000ffff077224 */ /* 0x000fe200078e00ff */
[----:B------:R-:W-:Y:S01]  /*8960*/  FSETP.NE.FTZ.AND P2, PT, R12, RZ, PT ;  /* 0x000000ff0c00720b */ /* 0x000fe20003f55000 */
[----:B0-----:R-:W-:-:S10]  /*8970*/  IMAD.MOV.U32 R3, RZ, RZ, -0x800000 ;  /* 0xff800000ff037424 */ /* 0x001fd400078e00ff */
[----:B------:R-:W0:Y:S01]  /*8980*/  @P1 MUFU.RCP R7, R11 ;  /* 0x0000000b00071308 */ /* 0x000e220000001000 */
[----:B------:R-:W-:-:S07]  /*8990*/  @P1 FMUL.FTZ R5, R5, 0.69314718246459960938 ;  /* 0x3f31721805051820 */ /* 0x000fce0000410000 */
[----:B------:R-:W1:Y:S08]  /*89a0*/  @P1 MUFU.LG2 R10, R11 ;  /* 0x0000000b000a1308 */ /* 0x000e700000000c00 */
[----:B------:R-:W2:Y:S01]  /*89b0*/  @P2 MUFU.LG2 R2, R12 ;  /* 0x0000000c00022308 */ /* 0x000ea20000000c00 */
[-C--:B0-----:R-:W-:Y:S01]  /*89c0*/  FMUL.FTZ R24, R24, R7.reuse ;  /* 0x0000000718187220 */ /* 0x081fe20000410000 */
[-C--:B------:R-:W-:Y:S01]  /*89d0*/  FMUL.FTZ R25, R25, R7.reuse ;  /* 0x0000000719197220 */ /* 0x080fe20000410000 */
[-C--:B------:R-:W-:Y:S01]  /*89e0*/  FMUL.FTZ R28, R28, R7.reuse ;  /* 0x000000071c1c7220 */ /* 0x080fe20000410000 */
[-C--:B------:R-:W-:Y:S01]  /*89f0*/  FMUL.FTZ R29, R29, R7.reuse ;  /* 0x000000071d1d7220 */ /* 0x080fe20000410000 */
[-C--:B------:R-:W-:Y:S01]  /*8a00*/  FMUL.FTZ R32, R32, R7.reuse ;  /* 0x0000000720207220 */ /* 0x080fe20000410000 */
[-C--:B------:R-:W-:Y:S01]  /*8a10*/  FMUL.FTZ R33, R33, R7.reuse ;  /* 0x0000000721217220 */ /* 0x080fe20000410000 */
[-C--:B------:R-:W-:Y:S01]  /*8a20*/  FMUL.FTZ R36, R36, R7.reuse ;  /* 0x0000000724247220 */ /* 0x080fe20000410000 */
        /* <DEDUP_REMOVED lines=59> */
[----:B-1----:R-:W-:Y:S01]  /*8de0*/  @P1 FMUL.FTZ R10, R10, 0.69314718246459960938 ;  /* 0x3f3172180a0a1820 */ /* 0x002fe20000410000 */
[----:B--2---:R-:W-:Y:S01]  /*8df0*/  @P2 FMUL.FTZ R2, R2, 0.69314718246459960938 ;  /* 0x3f31721802022820 */ /* 0x004fe20000410000 */
[-C--:B0-----:R-:W-:Y:S01]  /*8e00*/  FMUL.FTZ R26, R26, R0.reuse ;  /* 0x000000001a1a7220 */ /* 0x081fe20000410000 */
[-C--:B------:R-:W-:Y:S01]  /*8e10*/  FMUL.FTZ R27, R27, R0.reuse ;  /* 0x000000001b1b7220 */ /* 0x080fe20000410000 */
        /* <DEDUP_REMOVED lines=65> */
.L_x_4514:
        /* <DEDUP_REMOVED lines=18> */
[----:B0-----:R-:W-:Y:S01]  /*9350*/  VIADD R5, R0, 0xffffff80 ;  /* 0xffffff8000057836 */ /* 0x001fe20000000000 */
[----:B---3--:R-:W-:-:S06]  /*9360*/  USHF.R.S32.HI UR10, URZ, 0x1f, UR12 ;  /* 0x0000001f3f0a7899 */ /* 0x008fcc000801140c */
[----:B------:R-:W1:Y:S01]  /*9370*/  LDC R23, c[0x0][0xc50] ;  /* 0x00031400ff177b82 */ /* 0x000e620000000800 */
[----:B------:R-:W-:-:S04]  /*9380*/  SHF.R.S32.HI R2, RZ, 0x1f, R5 ;  /* 0x0000001fff027819 */ /* 0x000fc80000011405 */
[----:B------:R-:W-:-:S03]  /*9390*/  LEA.HI R6, R2, R5, RZ, 0x7 ;  /* 0x0000000502067211 */ /* 0x000fc600078f38ff */
[----:B------:R-:W0:Y:S01]  /*93a0*/  @P0 LDC R14, c[0x0][0xbec] ;  /* 0x0002fb00ff0e0b82 */ /* 0x000e220000000800 */
[----:B------:R-:W-:Y:S02]  /*93b0*/  LEA.HI R13, R2, R5, RZ, 0x2 ;  /* 0x00000005020d7211 */ /* 0x000fe400078f10ff */
[C---:B------:R-:W-:Y:S02]  /*93c0*/  LOP3.LUT R0, R6.reuse, 0xffffff80, RZ, 0xc0, !PT ;  /* 0xffffff8006007812 */ /* 0x040fe400078ec0ff */
[----:B------:R-:W-:Y:S02]  /*93d0*/  SHF.R.S32.HI R7, RZ, 0x7, R6 ;  /* 0x00000007ff077819 */ /* 0x000fe40000011406 */
[----:B------:R-:W-:Y:S01]  /*93e0*/  IADD3 R0, R5, -R0, RZ ;  /* 0x8000000005007210 */ /* 0x000fe20007ffe0ff */
[----:B------:R-:W3:Y:S01]  /*93f0*/  LDC.64 R20, c[0x0][0xb40] ;  /* 0x0002d000ff147b82 */ /* 0x000ee20000000a00 */
[----:B------:R-:W-:Y:S02]  /*9400*/  LEA.HI R2, R6, R7, RZ, 0x1 ;  /* 0x0000000706027211 */ /* 0x000fe400078f08ff */
[----:B------:R-:W-:-:S02]  /*9410*/  SHF.R.S32.HI R9, RZ, 0x1f, R0 ;  /* 0x0000001fff097819 */ /* 0x000fc40000011400 */
[----:B------:R-:W-:Y:S02]  /*9420*/  LOP3.LUT R6, R13, 0xfffffffc, RZ, 0xc0, !PT ;  /* 0xfffffffc0d067812 */ /* 0x000fe400078ec0ff */
[CC--:B------:R-:W-:Y:S01]  /*9430*/  LEA.HI R10, R9.reuse, R0.reuse, RZ, 0x2 ;  /* 0x00000000090a7211 */ /* 0x0c0fe200078f10ff */
[----:B------:R-:W5:Y:S01]  /*9440*/  @P0 LDC R152, c[0x0][0xbec] ;  /* 0x0002fb00ff980b82 */ /* 0x000f620000000800 */
[----:B------:R-:W-:Y:S01]  /*9450*/  LEA.HI R9, R9, R0, RZ, 0x5 ;  /* 0x0000000009097211 */ /* 0x000fe200078f28ff */
[----:B------:R-:W-:Y:S01]  /*9460*/  IMAD.IADD R13, R5, 0x1, -R6 ;  /* 0x00000001050d7824 */ /* 0x000fe200078e0a06 */
[--C-:B------:R-:W-:Y:S02]  /*9470*/  SHF.R.S32.HI R11, RZ, 0x2, R10.reuse ;  /* 0x00000002ff0b7819 */ /* 0x100fe4000001140a */
[----:B------:R-:W-:Y:S02]  /*9480*/  SHF.R.S32.HI R12, RZ, 0x1f, R10 ;  /* 0x0000001fff0c7819 */ /* 0x000fe4000001140a */
[----:B------:R-:W-:Y:S01]  /*9490*/  LEA.HI R6, R13, R13, RZ, 0x1 ;  /* 0x0000000d0d067211 */ /* 0x000fe200078f08ff */
[----:B------:R-:W5:Y:S01]  /*94a0*/  @P0 LDC R17, c[0x0][0xbf0] ;  /* 0x0002fc00ff110b82 */ /* 0x000f620000000800 */
[----:B------:R-:W-:-:S02]  /*94b0*/  LEA.HI R12, R12, R11, RZ, 0x3 ;  /* 0x0000000b0c0c7211 */ /* 0x000fc400078f18ff */
[----:B------:R-:W-:Y:S02]  /*94c0*/  LOP3.LUT R2, R2, 0x3fffffe, RZ, 0xc0, !PT ;  /* 0x03fffffe02027812 */ /* 0x000fe400078ec0ff */
[----:B------:R-:W-:-:S03]  /*94d0*/  LOP3.LUT R12, R12, 0xfffffff8, RZ, 0xc0, !PT ;  /* 0xfffffff80c0c7812 */ /* 0x000fc600078ec0ff */
[----:B------:R-:W-:Y:S01]  /*94e0*/  IMAD.IADD R2, R7, 0x1, -R2 ;  /* 0x0000000107027824 */ /* 0x000fe200078e0a02 */
[----:B------:R-:W-:Y:S01]  /*94f0*/  IADD3 R5, R11, -R12, RZ ;  /* 0x8000000c0b057210 */ /* 0x000fe20007ffe0ff */
[----:B------:R-:W5:Y:S01]  /*9500*/  @P0 LDC R153, c[0x0][0xbf0] ;  /* 0x0002fc00ff990b82 */ /* 0x000f620000000800 */
[----:B------:R-:W-:Y:S01]  /*9510*/  LOP3.LUT R12, R6, 0x1ffffffe, RZ, 0xc0, !PT ;  /* 0x1ffffffe060c7812 */ /* 0x000fe200078ec0ff */
[----:B------:R-:W-:Y:S01]  /*9520*/  IMAD.U32 R7, RZ, RZ, UR5 ;  /* 0x00000005ff077e24 */ /* 0x000fe2000f8e00ff */
[----:B------:R-:W-:Y:S01]  /*9530*/  SHF.R.S32.HI R6, RZ, 0x5, R9 ;  /* 0x00000005ff067819 */ /* 0x000fe20000011409 */
[----:B------:R-:W-:Y:S01]  /*9540*/  IMAD.U32 R7, RZ, RZ, UR6 ;  /* 0x00000006ff077e24 */ /* 0x000fe2000f8e00ff */
[----:B------:R-:W-:Y:S01]  /*9550*/  UIMAD UR6, UR38, UR9, UR7 ;  /* 0x00000009260672a4 */ /* 0x000fe2000f8e0207 */
[----:B------:R-:W-:Y:S02]  /*9560*/  IMAD.IADD R16, R13, 0x1, -R12 ;  /* 0x000000010d107824 */ /* 0x000fe400078e0a0c */
[----:B------:R-:W-:Y:S01]  /*9570*/  IMAD R5, R6, 0x10, R5 ;  /* 0x0000001006057824 */ /* 0x000fe200078e0205 */
[----:B------:R-:W-:Y:S01]  /*9580*/  MOV R6, UR4 ;  /* 0x0000000400067c02 */ /* 0x000fe20008000f00 */
[----:B------:R-:W-:Y:S01]  /*9590*/  UIMAD.WIDE.U32 UR4, UR38, UR8, URZ ;  /* 0x00000008260472a5 */ /* 0x000fe2000f8e003f */
[----:B----4-:R-:W-:-:S02]  /*95a0*/  IMAD R12, R18, UR10, RZ ;  /* 0x0000000a120c7c24 */ /* 0x010fc4000f8e02ff */
[----:B------:R-:W-:Y:S01]  /*95b0*/  LEA R9, R2, R5, 0x6 ;  /* 0x0000000502097211 */ /* 0x000fe200078e30ff */
[----:B------:R-:W-:Y:S01]  /*95c0*/  UIADD3 UR6, UR5, UR6, URZ ;  /* 0x0000000605067290 */ /* 0x000fe2000fffe03f */
[----:B------:R-:W-:Y:S01]  /*95d0*/  IMAD R15, R19, UR12, R12 ;  /* 0x0000000c130f7c24 */ /* 0x000fe2000f8e020c */
[----:B------:R-:W-:Y:S01]  /*95e0*/  MOV R12, UR4 ;  /* 0x00000004000c7c02 */ /* 0x000fe20008000f00 */
[----:B------:R-:W-:Y:S01]  /*95f0*/  IMAD.WIDE.U32 R6, R18, UR12, R6 ;  /* 0x0000000c12067c25 */ /* 0x000fe2000f8e0006 */
[----:B------:R-:W-:-:S03]  /*9600*/  ULDC.64 UR8, c[0x0][0xb28] ;  /* 0x0002ca0000087ab9 */ /* 0x000fc60000000a00 */
[----:B------:R-:W-:Y:S01]  /*9610*/  IMAD R2, R16, 0x8, R9 ;  /* 0x0000000810027824 */ /* 0x000fe200078e0209 */
[----:B------:R-:W-:Y:S01]  /*9620*/  IADD3 R16, RZ, -UR38, RZ ;  /* 0x80000026ff107c10 */ /* 0x000fe2000fffe0ff */
[----:B------:R-:W-:Y:S01]  /*9630*/  IMAD.U32 R13, RZ, RZ, UR5 ;  /* 0x00000005ff0d7e24 */ /* 0x000fe2000f8e00ff */
[----:B------:R-:W-:Y:S01]  /*9640*/  ULDC.64 UR4, c[0x0][0xbe0] ;  /* 0x0002f80000047ab9 */ /* 0x000fe20000000a00 */
[----:B--2---:R-:W-:Y:S02]  /*9650*/  IMAD R5, R22, 0x80, R2 ;  /* 0x0000008016057824 */ /* 0x004fe400078e0202 */
[----:B-1----:R-:W-:Y:S02]  /*9660*/  IMAD R23, R23, R16, UR11 ;  /* 0x0000000b17177e24 */ /* 0x002fe4000f8e0210 */
[----:B0-----:R-:W-:-:S03]  /*9670*/  @P0 IMAD.HI.U32 R2, R5, R14, RZ ;  /* 0x0000000e05020227 */ /* 0x001fc600078e00ff */
[----:B------:R-:W-:Y:S01]  /*9680*/  SHF.R.S32.HI R16, RZ, 0x1f, R23 ;  /* 0x0000001fff107819 */ /* 0x000fe20000011417 */
[----:B------:R-:W-:Y:S01]  /*9690*/  IMAD.U32 R13, RZ, RZ, UR6 ;  /* 0x00000006ff0d7e24 */ /* 0x000fe2000f8e00ff */
[----:B------:R-:W-:Y:S01]  /*96a0*/  ULDC.64 UR6, c[0x0][0xb48] ;  /* 0x0002d20000067ab9 */ /* 0x000fe20000000a00 */
[----:B------:R-:W-:Y:S01]  /*96b0*/  IMAD.IADD R7, R7, 0x1, R15 ;  /* 0x0000000107077824 */ /* 0x000fe200078e020f */
[----:B------:R-:W-:Y:S01]  /*96c0*/  MOV R15, R5 ;  /* 0x00000005000f7202 */ /* 0x000fe20000000f00 */
[----:B---3--:R-:W-:Y:S02]  /*96d0*/  IMAD R14, R20, UR10, RZ ;  /* 0x0000000a140e7c24 */ /* 0x008fe4000f8e02ff */
[----:B-----5:R-:W-:-:S04]  /*96e0*/  @P0 IMAD.HI.U32 R152, R5, R152, RZ ;  /* 0x0000009805980227 */ /* 0x020fc800078e00ff */
[----:B------:R-:W-:Y:S01]  /*96f0*/  IMAD.MOV.U32 R11, RZ, RZ, R5 ;  /* 0x000000ffff0b7224 */ /* 0x000fe200078e0005 */
[----:B------:R-:W-:Y:S01]  /*9700*/  @P0 SHF.R.U32.HI R11, RZ, R17, R2 ;  /* 0x00000011ff0b0219 */ /* 0x000fe20000011602 */
        /* <DEDUP_REMOVED lines=72> */
[----:B------:R-:W-:Y:S01]  /*9b90*/  VIADD R19, R0, 0x28 ;  /* 0x0000002800137836 */ /* 0x000fe20000000000 */
        /* <DEDUP_REMOVED lines=16> */
[C---:B------:R-:W-:Y:S02]  /*9ca0*/  IADD3 R4, R0.reuse, 0x38, RZ ;  /* 0x0000003800047810 */ /* 0x040fe40007ffe0ff */
[----:B------:R-:W-:Y:S01]  /*9cb0*/  IADD3 R22, R0, 0x50, RZ ;  /* 0x0000005000167810 */ /* 0x000fe20007ffe0ff */
        /* <DEDUP_REMOVED lines=33> */
[----:B------:R-:W-:Y:S01]  /*9ed0*/  @!P6 LOP3.LUT R19, R22, 0xfffffffe, RZ, 0xc0, !PT ;  /* 0xfffffffe1613e812 */ /* 0x000fe200078ec0ff */
[----:B------:R-:W-:Y:S01]  /*9ee0*/  VIADD R22, R0, 0x88 ;  /* 0x0000008800167836 */ /* 0x000fe20000000000 */
[----:B------:R-:W-:Y:S01]  /*9ef0*/  ISETP.GE.AND P1, PT, R23, UR4, PT ;  /* 0x0000000417007c0c */ /* 0x000fe2000bf26270 */
[----:B0-----:R-:W-:Y:S01]  /*9f00*/  @!P2 IMAD.WIDE R10, R3, 0x4, R6 ;  /* 0x00000004030aa825 */ /* 0x001fe200078e0206 */
[----:B------:R-:W-:-:S02]  /*9f10*/  ISETP.GE.AND P0, PT, R24, UR4, PT ;  /* 0x0000000418007c0c */ /* 0x000fc4000bf06270 */
[----:B------:R-:W-:Y:S01]  /*9f20*/  IADD3 R3, R0, 0x68, RZ ;  /* 0x0000006800037810 */ /* 0x000fe20007ffe0ff */
[--C-:B-1----:R-:W-:Y:S01]  /*9f30*/  @!P3 IMAD.WIDE R12, R15, 0x4, R6.reuse ;  /* 0x000000040f0cb825 */ /* 0x102fe200078e0206 */
[----:B------:R0:W-:Y:S02]  /*9f40*/  @!P2 ST.E.64 desc[UR36][R10.64], R48 ;  /* 0x000000300a00a985 */ /* 0x0001e4000c101b24 */
[----:B------:R-:W-:Y:S01]  /*9f50*/  ISETP.GE.AND P2, PT, R3, UR4, PT ;  /* 0x0000000403007c0c */ /* 0x000fe2000bf46270 */
[--C-:B------:R-:W-:Y:S01]  /*9f60*/  @!P4 IMAD.WIDE R14, R17, 0x4, R6.reuse ;  /* 0x00000004110ec825 */ /* 0x100fe200078e0206 */
[----:B------:R1:W-:Y:S01]  /*9f70*/  @!P3 ST.E.64 desc[UR36][R12.64], R52 ;  /* 0x000000340c00b985 */ /* 0x0003e2000c101b24 */
[----:B------:R-:W-:Y:S02]  /*9f80*/  ISETP.GE.AND P3, PT, R22, UR4, PT ;  /* 0x0000000416007c0c */ /* 0x000fe4000bf66270 */
[----:B------:R-:W-:Y:S01]  /*9f90*/  @!P5 IMAD.WIDE R16, R21, 0x4, R6 ;  /* 0x000000041510d825 */ /* 0x000fe200078e0206 */
[----:B------:R2:W-:Y:S01]  /*9fa0*/  @!P4 ST.E.64 desc[UR36][R14.64], R56 ;  /* 0x000000380e00c985 */ /* 0x0005e2000c101b24 */
[----:B------:R-:W-:-:S02]  /*9fb0*/  IADD3 R21, R0, 0x80, RZ ;  /* 0x0000008000157810 */ /* 0x000fc40007ffe0ff */
[----:B------:R-:W-:Y:S01]  /*9fc0*/  @!P6 IMAD.WIDE R18, R19, 0x4, R6 ;  /* 0x000000041312e825 */ /* 0x000fe200078e0206 */
[----:B------:R3:W-:Y:S01]  /*9fd0*/  @!P5 ST.E.64 desc[UR36][R16.64], R60 ;  /* 0x0000003c1000d985 */ /* 0x0007e2000c101b24 */
[----:B------:R-:W-:Y:S02]  /*9fe0*/  ISETP.GE.AND P5, PT, R20, UR4, PT ;  /* 0x0000000414007c0c */ /* 0x000fe4000bfa6270 */
[----:B------:R-:W-:Y:S01]  /*9ff0*/  ISETP.GE.AND P4, PT, R21, UR4, PT ;  /* 0x0000000415007c0c */ /* 0x000fe2000bf86270 */
[----:B------:R4:W-:Y:S01]  /*a000*/  @!P6 ST.E.64 desc[UR36][R18.64], R64 ;  /* 0x000000401200e985 */ /* 0x0009e2000c101b24 */
[----:B------:R-:W-:Y:S02]  /*a010*/  ISETP.GE.AND P6, PT, R4, UR4, PT ;  /* 0x0000000404007c0c */ /* 0x000fe4000bfc6270 */
[----:B------:R-:W-:Y:S02]  /*a020*/  @!P1 LEA.HI R23, R23, R23, RZ, 0x1 ;  /* 0x0000001717179211 */ /* 0x000fe400078f08ff */
[----:B------:R-:W-:-:S02]  /*a030*/  @!P0 LEA.HI R24, R24, R24, RZ, 0x1 ;  /* 0x0000001818188211 */ /* 0x000fc400078f08ff */
        /* <DEDUP_REMOVED lines=10> */
[----:B------:R-:W-:-:S02]  /*a0e0*/  @!P2 LOP3.LUT R3, R3, 0xfffffffe, RZ, 0xc0, !PT ;  /* 0xfffffffe0303a812 */ /* 0x000fc400078ec0ff */
[----:B------:R-:W-:Y:S01]  /*a0f0*/  @!P3 LEA.HI R22, R22, R22, RZ, 0x1 ;  /* 0x000000161616b211 */ /* 0x000fe200078f08ff */
[----:B------:R1:W-:Y:S01]  /*a100*/  @!P0 ST.E.64 desc[UR36][R12.64], R72 ;  /* 0x000000480c008985 */ /* 0x0003e2000c101b24 */
[----:B--2---:R-:W-:Y:S01]  /*a110*/  @!P6 LOP3.LUT R15, R4, 0xfffffffe, RZ, 0xc0, !PT ;  /* 0xfffffffe040fe812 */ /* 0x004fe200078ec0ff */
        /* <DEDUP_REMOVED lines=9> */
[C---:B------:R-:W-:Y:S01]  /*a1b0*/  VIADD R3, R0.reuse, 0xa0 ;  /* 0x000000a000037836 */ /* 0x040fe20000000000 */
[----:B------:R0:W-:Y:S01]  /*a1c0*/  @!P2 ST.E.64 desc[UR36][R10.64], R76 ;  /* 0x0000004c0a00a985 */ /* 0x0001e2000c101b24 */
[--C-:B-1----:R-:W-:Y:S01]  /*a1d0*/  @!P6 IMAD.WIDE R12, R15, 0x4, R6.reuse ;  /* 0x000000040f0ce825 */ /* 0x102fe200078e0206 */
[----:B------:R-:W-:Y:S02]  /*a1e0*/  IADD3 R20, R0, 0xb0, RZ ;  /* 0x000000b000147810 */ /* 0x000fe40007ffe0ff */
[----:B------:R-:W-:Y:S01]  /*a1f0*/  ISETP.GE.AND P2, PT, R3, UR4, PT ;  /* 0x0000000403007c0c */ /* 0x000fe2000bf46270 */
        /* <DEDUP_REMOVED lines=25> */
[----:B--2---:R-:W-:Y:S01]  /*a390*/  @!P2 IMAD.WIDE R14, R3, 0x4, R6 ;  /* 0x00000004030ea825 */ /* 0x004fe200078e0206 */
[----:B---3--:R-:W-:Y:S01]  /*a3a0*/  @!P3 LOP3.LUT R17, R4, 0xfffffffe, RZ, 0xc0, !PT ;  /* 0xfffffffe0411b812 */ /* 0x008fe200078ec0ff */
[----:B------:R1:W-:Y:S01]  /*a3b0*/  @!P1 ST.E.64 desc[UR36][R12.64], R100 ;  /* 0x000000640c009985 */ /* 0x0003e2000c101b24 */
[----:B----4-:R-:W-:Y:S01]  /*a3c0*/  @!P4 LOP3.LUT R19, R20, 0xfffffffe, RZ, 0xc0, !PT ;  /* 0xfffffffe1413c812 */ /* 0x010fe200078ec0ff */
[----:B------:R-:W-:Y:S01]  /*a3d0*/  VIADD R4, R0, 0xd0 ;  /* 0x000000d000047836 */ /* 0x000fe20000000000 */
[----:B------:R-:W-:Y:S01]  /*a3e0*/  @!P6 LOP3.LUT R3, R22, 0xfffffffe, RZ, 0xc0, !PT ;  /* 0xfffffffe1603e812 */ /* 0x000fe200078ec0ff */
[----:B------:R-:W-:Y:S01]  /*a3f0*/  VIADD R20, R0, 0xd8 ;  /* 0x000000d800147836 */ /* 0x000fe20000000000 */
[----:B------:R-:W-:Y:S01]  /*a400*/  @!P5 LOP3.LUT R21, R21, 0xfffffffe, RZ, 0xc0, !PT ;  /* 0xfffffffe1515d812 */ /* 0x000fe200078ec0ff */
[----:B------:R2:W-:Y:S01]  /*a410*/  @!P2 ST.E.64 desc[UR36][R14.64], R104 ;  /* 0x000000680e00a985 */ /* 0x0005e2000c101b24 */
[----:B------:R-:W-:-:S02]  /*a420*/  ISETP.GE.AND P1, PT, R4, UR4, PT ;  /* 0x0000000404007c0c */ /* 0x000fc4000bf26270 */
[----:B------:R-:W-:Y:S01]  /*a430*/  ISETP.GE.AND P2, PT, R20, UR4, PT ;  /* 0x0000000414007c0c */ /* 0x000fe2000bf46270 */
[----:B0-----:R-:W-:-:S04]  /*a440*/  @!P3 IMAD.WIDE R10, R17, 0x4, R6 ;  /* 0x00000004110ab825 */ /* 0x001fc800078e0206 */
[--C-:B-1----:R-:W-:Y:S01]  /*a450*/  @!P4 IMAD.WIDE R12, R19, 0x4, R6.reuse ;  /* 0x00000004130cc825 */ /* 0x102fe200078e0206 */
[----:B------:R0:W-:Y:S03]  /*a460*/  @!P3 ST.E.64 desc[UR36][R10.64], R108 ;  /* 0x0000006c0a00b985 */ /* 0x0001e6000c101b24 */
[--C-:B------:R-:W-:Y:S01]  /*a470*/  @!P6 IMAD.WIDE R18, R3, 0x4, R6.reuse ;  /* 0x000000040312e825 */ /* 0x100fe200078e0206 */
[----:B------:R-:W-:Y:S01]  /*a480*/  IADD3 R3, R0, 0xc8, RZ ;  /* 0x000000c800037810 */ /* 0x000fe20007ffe0ff */
[----:B------:R1:W-:Y:S01]  /*a490*/  @!P4 ST.E.64 desc[UR36][R12.64], R112 ;  /* 0x000000700c00c985 */ /* 0x0003e2000c101b24 */
[----:B------:R-:W-:Y:S01]  /*a4a0*/  @!P1 LEA.HI R4, R4, R4, RZ, 0x1 ;  /* 0x0000000404049211 */ /* 0x000fe200078f08ff */
[----:B------:R-:W-:Y:S01]  /*a4b0*/  @!P5 IMAD.WIDE R16, R21, 0x4, R6 ;  /* 0x000000041510d825 */ /* 0x000fe200078e0206 */
[C---:B------:R-:W-:Y:S02]  /*a4c0*/  IADD3 R21, R0.reuse, 0xe0, RZ ;  /* 0x000000e000157810 */ /* 0x040fe40007ffe0ff */
[----:B------:R-:W-:Y:S01]  /*a4d0*/  ISETP.GE.AND P0, PT, R3, UR4, PT ;  /* 0x0000000403007c0c */ /* 0x000fe2000bf06270 */
[C---:B--2---:R-:W-:Y:S01]  /*a4e0*/  VIADD R14, R0.reuse, 0xe8 ;  /* 0x000000e8000e7836 */ /* 0x044fe20000000000 */
[----:B------:R2:W-:Y:S01]  /*a4f0*/  @!P5 ST.E.64 desc[UR36][R16.64], R116 ;  /* 0x000000741000d985 */ /* 0x0005e2000c101b24 */
[C---:B------:R-:W-:Y:S01]  /*a500*/  VIADD R15, R0.reuse, 0xf0 ;  /* 0x000000f0000f7836 */ /* 0x040fe20000000000 */
[----:B0-----:R-:W-:-:S02]  /*a510*/  IADD3 R11, R0, 0xf8, RZ ;  /* 0x000000f8000b7810 */ /* 0x001fc40007ffe0ff */
[----:B------:R0:W-:Y:S01]  /*a520*/  @!P6 ST.E.64 desc[UR36][R18.64], R120 ;  /* 0x000000781200e985 */ /* 0x0001e2000c101b24 */
[----:B------:R-:W-:Y:S02]  /*a530*/  ISETP.GE.AND P3, PT, R21, UR4, PT ;  /* 0x0000000415007c0c */ /* 0x000fe4000bf66270 */
[----:B------:R-:W-:Y:S02]  /*a540*/  ISETP.GE.AND P4, PT, R14, UR4, PT ;  /* 0x000000040e007c0c */ /* 0x000fe4000bf86270 */
[----:B------:R-:W-:Y:S02]  /*a550*/  ISETP.GE.AND P5, PT, R15, UR4, PT ;  /* 0x000000040f007c0c */ /* 0x000fe4000bfa6270 */
[----:B------:R-:W-:Y:S02]  /*a560*/  ISETP.GE.AND P6, PT, R11, UR4, PT ;  /* 0x000000040b007c0c */ /* 0x000fe4000bfc6270 */
[----:B------:R-:W-:Y:S02]  /*a570*/  @!P0 LEA.HI R3, R3, R3, RZ, 0x1 ;  /* 0x0000000303038211 */ /* 0x000fe400078f08ff */
[----:B------:R-:W-:-:S02]  /*a580*/  @!P2 LEA.HI R20, R20, R20, RZ, 0x1 ;  /* 0x000000141414a211 */ /* 0x000fc400078f08ff */
[----:B------:R-:W-:Y:S02]  /*a590*/  @!P0 LOP3.LUT R3, R3, 0xfffffffe, RZ, 0xc0, !PT ;  /* 0xfffffffe03038812 */ /* 0x000fe400078ec0ff */
[----:B------:R-:W-:Y:S02]  /*a5a0*/  @!P3 LEA.HI R21, R21, R21, RZ, 0x1 ;  /* 0x000000151515b211 */ /* 0x000fe400078f08ff */
[----:B------:R-:W-:Y:S02]  /*a5b0*/  @!P4 LEA.HI R14, R14, R14, RZ, 0x1 ;  /* 0x0000000e0e0ec211 */ /* 0x000fe400078f08ff */
[----:B------:R-:W-:Y:S02]  /*a5c0*/  @!P5 LEA.HI R10, R15, R15, RZ, 0x1 ;  /* 0x0000000f0f0ad211 */ /* 0x000fe400078f08ff */
[----:B------:R-:W-:Y:S02]  /*a5d0*/  @!P6 LEA.HI R11, R11, R11, RZ, 0x1 ;  /* 0x0000000b0b0be211 */ /* 0x000fe400078f08ff */
[----:B-1----:R-:W-:-:S02]  /*a5e0*/  @!P1 LOP3.LUT R13, R4, 0xfffffffe, RZ, 0xc0, !PT ;  /* 0xfffffffe040d9812 */ /* 0x002fc400078ec0ff */
        /* <DEDUP_REMOVED lines=19> */
.L_x_4553:
[----:B------:R-:W-:Y:S05]  /*a720*/  BSYNC B0 ;  /* 0x0000000000007941 */ /* 0x000fea0003800000 */
.L_x_4552:
        /* <DEDUP_REMOVED lines=196> */
.L_x_4551:
[----:B------:R-:W0:Y:S02]  /*b370*/  S2R R0, SR_TID.X ;  /* 0x0000000000007919 */ /* 0x000e240000002100 */
        /* <DEDUP_REMOVED lines=59> */
.L_x_4510:
        /* <DEDUP_REMOVED lines=18> */
.L_x_4554:
[----:B------:R-:W-:Y:S01]  /*b850*/  ULDC UR44, c[0x0][0xc50] ;  /* 0x00031400002c7ab9 */ /* 0x000fe20000000800 */
[----:B------:R-:W-:Y:S01]  /*b860*/  UMOV UR40, UR6 ;  /* 0x0000000600287c82 */ /* 0x000fe20008000000 */
[----:B------:R-:W-:-:S11]  /*b870*/  UISETP.NE.AND UP0, UPT, UR44, 0x1, UPT ;  /* 0x000000012c00788c */ /* 0x000fd6000bf05270 */
[----:B------:R-:W-:Y:S01]  /*b880*/  @UP0 ULDC UR4, c[0x0][0xc54] ;  /* 0x0003150000040ab9 */ /* 0x000fe20000000800 */
[----:B------:R-:W-:Y:S01]  /*b890*/  @UP0 ULDC UR7, c[0x0][0xc58] ;  /* 0x0003160000070ab9 */ /* 0x000fe20000000800 */
[----:B------:R-:W-:-:S04]  /*b8a0*/  UIMAD.WIDE.U32 UR4, UR6, UR4, URZ ;  /* 0x00000004060472a5 */ /* 0x000fc8000f8e003f */
[----:B------:R-:W-:-:S12]  /*b8b0*/  @UP0 USHF.R.U32.HI UR40, URZ, UR7, UR5 ;  /* 0x000000073f280299 */ /* 0x000fd80008011605 */
.L_x_4555:
        /* <DEDUP_REMOVED lines=8> */
[----:B------:R-:W-:Y:S01]  /*b940*/  ULDC UR4, c[0x0][0x448] ;  /* 0x0001120000047ab9 */ /* 0x000fe20000000800 */
[----:B------:R-:W-:Y:S01]  /*b950*/  ULDC UR7, c[0x0][0x2f0] ;  /* 0x0000bc0000077ab9 */ /* 0x000fe20000000800 */
[----:B------:R-:W-:-:S05]  /*b960*/  IMAD.MOV.U32 R32, RZ, RZ, RZ ;  /* 0x000000ffff207224 */ /* 0x000fca00078e00ff */
[----:B------:R-:W1:Y:S01]  /*b970*/  S2UR UR46, SR_CTAID.X ;  /* 0x00000000002e79c3 */ /* 0x000e620000002500 */
[----:B------:R-:W-:Y:S01]  /*b980*/  UISETP.NE.AND UP1, UPT, UR4, 0x1, UPT ;  /* 0x000000010400788c */ /* 0x000fe2000bf25270 */
[----:B------:R-:W-:Y:S02]  /*b990*/  ULDC UR8, c[0x0][0x288] ;  /* 0x0000a20000087ab9 */ /* 0x000fe40000000800 */
[----:B------:R-:W-:Y:S02]  /*b9a0*/  ULDC.64 UR4, c[0x0][0x418] ;  /* 0x0001060000047ab9 */ /* 0x000fe40000000a00 */
[----:B------:R-:W-:-:S03]  /*b9b0*/  UISETP.NE.U32.AND UP0, UPT, UR4, URZ, UPT ;  /* 0x0000003f0400728c */ /* 0x000fc6000bf05070 */
[----:B------:R-:W-:Y:S01]  /*b9c0*/  ULDC UR4, c[0x0][0x424] ;  /* 0x0001090000047ab9 */ /* 0x000fe20000000800 */
[----:B------:R-:W-:-:S03]  /*b9d0*/  UISETP.NE.AND.EX UP0, UPT, UR5, URZ, UPT, UP0 ;  /* 0x0000003f0500728c */ /* 0x000fc6000bf05300 */
[----:B------:R-:W-:Y:S01]  /*b9e0*/  @UP1 ULDC UR5, c[0x0][0x44c] ;  /* 0x0001130000051ab9 */ /* 0x000fe20000000800 */
[----:B0-----:R-:W-:Y:S01]  /*b9f0*/  ISETP.NE.U32.AND P0, PT, R4, RZ, PT ;  /* 0x000000ff0400720c */ /* 0x001fe20003f05070 */
[----:B------:R-:W-:-:S03]  /*ba00*/  USEL UR41, UR4, 0x1, UP0 ;  /* 0x0000000104297887 */ /* 0x000fc60008000000 */
[----:B------:R-:W-:Y:S01]  /*ba10*/  ISETP.NE.AND.EX P0, PT, R5, RZ, PT, P0 ;  /* 0x000000ff0500720c */ /* 0x000fe20003f05300 */
[----:B-1----:R-:W-:Y:S02]  /*ba20*/  ULEA UR6, UR46, 0x7f, 0x7 ;  /* 0x0000007f2e067891 */ /* 0x002fe4000f8e383f */
[----:B------:R-:W-:Y:S02]  /*ba30*/  UIMAD UR41, UR41, UR7, URZ ;  /* 0x00000007292972a4 */ /* 0x000fe4000f8e023f */
[----:B------:R-:W-:Y:S01]  /*ba40*/  UIMAD.WIDE.U32 UR4, UR6, UR5, URZ ;  /* 0x00000005060472a5 */ /* 0x000fe2000f8e003f */
[----:B------:R-:W-:Y:S01]  /*ba50*/  @UP1 ULDC UR7, c[0x0][0x450] ;  /* 0x0001140000071ab9 */ /* 0x000fe20000000800 */
[----:B------:R-:W-:Y:S02]  /*ba60*/  UIADD3 UR8, UR41, 0x60, -UR8 ;  /* 0x0000006029087890 */ /* 0x000fe4000fffe808 */
[----:B------:R-:W-:-:S04]  /*ba70*/  @UP1 USHF.R.U32.HI UR6, URZ, UR7, UR5 ;  /* 0x000000073f061299 */ /* 0x000fc80008011605 */
[----:B------:R-:W0:Y:S01]  /*ba80*/  @P0 LDC.64 R4, c[0x0][0xa28] ;  /* 0x00028a00ff040b82 */ /* 0x000e220000000a00 */
[----:B------:R-:W-:Y:S02]  /*ba90*/  UIADD3 UR4, UR41, 0x5f, URZ ;  /* 0x0000005f29047890 */ /* 0x000fe4000fffe03f */
[----:B------:R-:W-:Y:S02]  /*baa0*/  UIADD3 UR6, UR8, UR6, URZ ;  /* 0x0000000608067290 */ /* 0x000fe4000fffe03f */
[----:B------:R-:W-:Y:S02]  /*bab0*/  UIMAD.WIDE UR4, UR4, 0x2aaaaaab, URZ ;  /* 0x2aaaaaab040478a5 */ /* 0x000fe4000f8e023f */
[----:B------:R-:W-:Y:S02]  /*bac0*/  UIMAD.WIDE UR6, UR6, 0x2aaaaaab, URZ ;  /* 0x2aaaaaab060678a5 */ /* 0x000fe4000f8e023f */
[----:B------:R-:W-:Y:S02]  /*bad0*/  USHF.R.U32.HI UR42, URZ, 0x1f, UR5 ;  /* 0x0000001f3f2a7899 */ /* 0x000fe40008011605 */
[----:B------:R-:W-:-:S02]  /*bae0*/  USHF.R.U32.HI UR43, URZ, 0x1f, UR7 ;  /* 0x0000001f3f2b7899 */ /* 0x000fc40008011607 */
[----:B------:R-:W-:Y:S02]  /*baf0*/  ULEA.HI.SX32 UR42, UR5, UR42, 0x1c ;  /* 0x0000002a052a7291 */ /* 0x000fe4000f8fe23f */
[----:B------:R-:W-:-:S04]  /*bb00*/  ULEA.HI.SX32 UR43, UR7, UR43, 0x1c ;  /* 0x0000002b072b7291 */ /* 0x000fc8000f8fe23f */
[----:B------:R-:W-:-:S04]  /*bb10*/  UISETP.LT.AND UP0, UPT, UR42, UR43, UPT ;  /* 0x0000002b2a00728c */ /* 0x000fc8000bf01270 */
[----:B------:R-:W-:Y:S01]  /*bb20*/  USEL UR11, UR42, UR43, UP0 ;  /* 0x0000002b2a0b7287 */ /* 0x000fe20008000000 */
[----:B0-----:R-:W-:Y:S01]  /*bb30*/  @P0 IMAD.WIDE R4, R33, 0x4, R4 ;  /* 0x0000000421040825 */ /* 0x001fe200078e0204 */
[----:B------:R-:W-:Y:S02]  /*bb40*/  UP2UR UR47, UPR, URZ, 0x2 ;  /* 0x000000023f2f7883 */ /* 0x000fe40008000000 */
[----:B------:R-:W-:Y:S02]  /*bb50*/  UISETP.GE.AND UP1, UPT, UR11, 0x1, UPT ;  /* 0x000000010b00788c */ /* 0x000fe4000bf26270 */
[----:B------:R-:W-:Y:S01]  /*bb60*/  USHF.R.U32.HI UR9, URZ, 0x10, UR44 ;  /* 0x000000103f097899 */ /* 0x000fe2000801162c */
[----:B------:R0:W5:Y:S01]  /*bb70*/  @P0 LDG.E R32, desc[UR36][R4.64] ;  /* 0x0000002404200981 */ /* 0x000162000c1e1900 */
[----:B------:R-:W-:Y:S02]  /*bb80*/  ULOP3.LUT UR44, UR44, 0xffff, URZ, 0xc0, !UPT ;  /* 0x0000ffff2c2c7892 */ /* 0x000fe4000f8ec03f */
[----:B------:R-:W-:Y:S01]  /*bb90*/  PLOP3.LUT P0, PT, PT, PT, UP1, 0x80, 0x0 ;  /* 0x000000000000781c */ /* 0x000fe20003f0f018 */
[----:B------:R-:W-:Y:S01]  /*bba0*/  UISETP.NE.AND UP0, UPT, UR9, URZ, UPT ;  /* 0x0000003f0900728c */ /* 0x000fe2000bf05270 */
[----:B------:R-:W-:-:S10]  /*bbb0*/  UMOV UR38, URZ ;  /* 0x0000003f00267c82 */ /* 0x000fd40008000000 */
[----:B------:R-:W-:Y:S01]  /*bbc0*/  @!UP0 ULDC UR9, c[0x0][0x9f0] ;  /* 0x00027c0000098ab9 */ /* 0x000fe20000000800 */
[----:B0-----:R-:W-:Y:S05]  /*bbd0*/  @!P0 BRA `(.L_x_4557) ;  /* 0x0000000000788947 */ /* 0x001fea0003800000 */
[----:B------:R-:W-:Y:S01]  /*bbe0*/  IABS R0, UR9 ;  /* 0x0000000900007c13 */ /* 0x000fe20008000000 */
[----:B------:R-:W-:Y:S02]  /*bbf0*/  UIADD3 UR6, UR9, -0x1, UR11 ;  /* 0xffffffff09067890 */ /* 0x000fe4000fffe00b */
[----:B------:R-:W-:Y:S01]  /*bc00*/  IABS R5, UR9 ;  /* 0x0000000900057c13 */ /* 0x000fe20008000000 */
[----:B------:R-:W-:Y:S01]  /*bc10*/  UMOV UR4, URZ ;  /* 0x0000003f00047c82 */ /* 0x000fe20008000000 */
        /* <DEDUP_REMOVED lines=26> */
.L_x_4557:
[----:B------:R-:W-:Y:S02]  /*bdc0*/  UIMAD UR48, UR44, UR38, URZ ;  /* 0x000000262c3072a4 */ /* 0x000fe4000f8e023f */
[----:B------:R-:W-:Y:S02]  /*bdd0*/  IMAD.U32 R0, RZ, RZ, UR38 ;  /* 0x00000026ff007e24 */ /* 0x000fe4000f8e00ff */
[----:B------:R-:W-:Y:S02]  /*bde0*/  IMAD.MOV.U32 R21, RZ, RZ, RZ ;  /* 0x000000ffff157224 */ /* 0x000fe400078e00ff */
[----:B------:R-:W-:Y:S01]  /*bdf0*/  IMAD.MOV.U32 R8, RZ, RZ, 0x1 ;  /* 0x00000001ff087424 */ /* 0x000fe200078e00ff */
[----:B------:R-:W-:-:S04]  /*be00*/  MOV R31, UR48 ;  /* 0x00000030001f7c02 */ /* 0x000fc80008000f00 */
        /* <DEDUP_REMOVED lines=26> */
.L_x_4558:
        /* <DEDUP_REMOVED lines=20> */
.L_x_4560:
        /* <DEDUP_REMOVED lines=15> */
.L_x_4559:
[----:B------:R-:W0:Y:S01]  /*c1e0*/  LDC.64 R4, c[0x0][0x9f8] ;  /* 0x00027e00ff047b82 */ /* 0x000e220000000a00 */
[----:B------:R-:W-:-:S07]  /*c1f0*/  MOV R30, R33 ;  /* 0x00000021001e7202 */ /* 0x000fce0000000f00 */
[----:B------:R-:W1:Y:S01]  /*c200*/  LDC R29, c[0x0][0x430] ;  /* 0x00010c00ff1d7b82 */ /* 0x000e620000000800 */
[C---:B------:R-:W-:Y:S01]  /*c210*/  IMAD.SHL.U32 R28, R16.reuse, 0x10, RZ ;  /* 0x00000010101c7824 */ /* 0x040fe200078e00ff */
[C---:B------:R-:W-:Y:S01]  /*c220*/  LOP3.LUT R7, R16.reuse, 0x7f, RZ, 0xc0, !PT ;  /* 0x0000007f10077812 */ /* 0x040fe200078ec0ff */
        /* <DEDUP_REMOVED lines=13> */
[----:B------:R-:W-:-:S05]  /*c300*/  IMAD R13, R9, 0x60, R26 ;  /* 0x00000060090d7824 */ /* 0x000fca00078e021a */
[C---:B------:R-:W-:Y:S01]  /*c310*/  ISETP.GE.AND P0, PT, R13.reuse, UR41, PT ;  /* 0x000000290d007c0c */ /* 0x040fe2000bf06270 */
[----:B------:R-:W1:Y:S01]  /*c320*/  @P1 LDC R3, c[0x0][0x434] ;  /* 0x00010d00ff031b82 */ /* 0x000e620000000800 */
[----:B-----5:R-:W-:Y:S02]  /*c330*/  IADD3 R22, R13, R32, RZ ;  /* 0x000000200d167210 */ /* 0x020fe40007ffe0ff */
[----:B------:R-:W-:Y:S02]  /*c340*/  ISETP.GT.U32.OR P0, PT, R26, 0x5f, P0 ;  /* 0x0000005f1a00780c */ /* 0x000fe40000704470 */
[----:B------:R-:W-:-:S03]  /*c350*/  @P1 LOP3.LUT R23, R23, 0x40, RZ, 0xfc, !PT ;  /* 0x0000004017171812 */ /* 0x000fc600078efcff */
[----:B0-----:R-:W0:Y:S08]  /*c360*/  @P1 LDC R5, c[0x0][0x438] ;  /* 0x00010e00ff051b82 */ /* 0x001e300000000800 */
[----:B------:R-:W3:Y:S08]  /*c370*/  @!P0 LDC.64 R10, c[0x0][0x428] ;  /* 0x00010a00ff0a8b82 */ /* 0x000ef00000000a00 */
[----:B------:R-:W4:Y:S01]  /*c380*/  @!P0 LDC.64 R12, c[0x0][0x418] ;  /* 0x00010600ff0c8b82 */ /* 0x000f220000000a00 */
[----:B-1----:R-:W-:-:S04]  /*c390*/  @P1 IMAD.HI.U32 R0, R22, R3, RZ ;  /* 0x0000000316001227 */ /* 0x002fc800078e00ff */
[----:B------:R-:W-:Y:S01]  /*c3a0*/  IMAD.MOV.U32 R3, RZ, RZ, R22 ;  /* 0x000000ffff037224 */ /* 0x000fe200078e0016 */
[----:B0-----:R-:W-:-:S04]  /*c3b0*/  @P1 SHF.R.U32.HI R3, RZ, R5, R0 ;  /* 0x00000005ff031219 */ /* 0x001fc80000011600 */
[--C-:B------:R-:W-:Y:S01]  /*c3c0*/  @!P0 SHF.R.S32.HI R5, RZ, 0x1f, R3.reuse ;  /* 0x0000001fff058819 */ /* 0x100fe20000011403 */
[----:B------:R-:W-:Y:S01]  /*c3d0*/  @!P0 IMAD.MOV.U32 R4, RZ, RZ, R3 ;  /* 0x000000ffff048224 */ /* 0x000fe200078e0003 */
[----:B--2---:R-:W-:-:S05]  /*c3e0*/  SHF.R.S32.HI R25, RZ, 0x1f, R30 ;  /* 0x0000001fff197819 */ /* 0x004fca000001141e */
[----:B---3--:R-:W-:-:S04]  /*c3f0*/  @!P0 IMAD R0, R25, R10, RZ ;  /* 0x0000000a19008224 */ /* 0x008fc800078e02ff */
[C---:B------:R-:W-:Y:S02]  /*c400*/  @!P0 IMAD R15, R30.reuse, R11, R0 ;  /* 0x0000000b1e0f8224 */ /* 0x040fe400078e0200 */
[----:B------:R-:W-:-:S05]  /*c410*/  @!P0 IMAD.WIDE.U32 R10, R30, R10, R4 ;  /* 0x0000000a1e0a8225 */ /* 0x000fca00078e0004 */
[----:B------:R-:W-:Y:S02]  /*c420*/  @!P0 IADD3 R0, R11, R15, RZ ;  /* 0x0000000f0b008210 */ /* 0x000fe40007ffe0ff */
        /* <DEDUP_REMOVED lines=21> */
.L_x_4602:
[----:B------:R-:W-:Y:S01]  /*c580*/  ULOP3.LUT UR4, UR39, 0x2, URZ, 0xfc, !UPT ;  /* 0x0000000227047892 */ /* 0x000fe2000f8efc3f */
[--C-:B-----5:R-:W-:Y:S02]  /*c590*/  @!P0 SHF.R.S32.HI R5, RZ, 0x1f, R4.reuse ;  /* 0x0000001fff058819 */ /* 0x120fe40000011404 */
[----:B------:R-:W-:Y:S02]  /*c5a0*/  CS2R R36, SRZ ;  /* 0x0000000000247805 */ /* 0x000fe4000001ff00 */
[----:B------:R-:W-:Y:S01]  /*c5b0*/  LOP3.LUT R23, R23, 0xffffffdf, RZ, 0xc0, !PT ;  /* 0xffffffdf17177812 */ /* 0x000fe200078ec0ff */
[----:B------:R-:W-:Y:S01]  /*c5c0*/  @!P0 IMAD.MOV.U32 R36, RZ, RZ, R4 ;  /* 0x000000ffff248224 */ /* 0x000fe200078e0004 */
[----:B------:R-:W-:Y:S01]  /*c5d0*/  @!P0 MOV R37, R5 ;  /* 0x0000000500258202 */ /* 0x000fe20000000f00 */
[----:B------:R-:W-:Y:S01]  /*c5e0*/  IMAD.U32 R34, RZ, RZ, UR4 ;  /* 0x00000004ff227e24 */ /* 0x000fe2000f8e00ff */
[----:B------:R-:W-:Y:S01]  /*c5f0*/  ISETP.GT.U32.AND P0, PT, R26, 0x5f, PT ;  /* 0x0000005f1a00780c */ /* 0x000fe20003f04070 */
[----:B------:R-:W-:Y:S01]  /*c600*/  IMAD.MOV R0, RZ, RZ, -R3 ;  /* 0x000000ffff007224 */ /* 0x000fe200078e0a03 */
[----:B------:R-:W-:-:S02]  /*c610*/  LOP3.LUT R23, R23, 0xffffff7f, RZ, 0xc0, !PT ;  /* 0xffffff7f17177812 */ /* 0x000fc400078ec0ff */
[----:B------:R-:W-:Y:S01]  /*c620*/  ISETP.NE.AND P1, PT, R34, 0x3, PT ;  /* 0x000000032200780c */ /* 0x000fe20003f25270 */
[----:B------:R-:W-:Y:S01]  /*c630*/  IMAD R22, R29, R0, R22 ;  /* 0x000000001d167224 */ /* 0x000fe200078e0216 */
[----:B------:R-:W-:Y:S02]  /*c640*/  MOV R19, UR40 ;  /* 0x0000002800137c02 */ /* 0x000fe40008000f00 */
[----:B------:R-:W-:Y:S02]  /*c650*/  SEL R18, RZ, 0x1, P2 ;  /* 0x00000001ff127807 */ /* 0x000fe40001000000 */
[----:B------:R-:W-:-:S03]  /*c660*/  SHF.R.S32.HI R19, RZ, 0x1f, R19 ;  /* 0x0000001fff137819 */ /* 0x000fc60000011413 */
[----:B------:R-:W-:-:S04]  /*c670*/  @P0 LOP3.LUT R23, R23, 0x80, RZ, 0xfc, !PT ;  /* 0x0000008017170812 */ /* 0x000fc800078efcff */
[----:B------:R-:W-:Y:S01]  /*c680*/  @P1 LOP3.LUT R23, R23, 0x20, RZ, 0xfc, !PT ;  /* 0x0000002017171812 */ /* 0x000fe200078efcff */
[----:B------:R-:W-:Y:S06]  /*c690*/  @!P1 BRA `(.L_x_4562) ;  /* 0x0000000000049947 */ /* 0x000fec0003800000 */
[----:B------:R-:W-:Y:S01]  /*c6a0*/  BPT.TRAP 0x1 ;  /* 0x000000040000795c */ /* 0x000fe20000300000 */
.L_x_4562:
[----:B------:R-:W-:-:S05]  /*c6b0*/  IMAD.MOV.U32 R0, RZ, RZ, 0x1 ;  /* 0x00000001ff007424 */ /* 0x000fca00078e00ff */
[----:B------:R-:W-:-:S04]  /*c6c0*/  SHF.L.U32 R0, R0, 0x1f, RZ ;  /* 0x0000001f00007819 */ /* 0x000fc800000006ff */
[----:B------:R-:W0:Y:S02]  /*c6d0*/  SYNCS.PHASECHK.TRANS64.TRYWAIT P0, [UR45+0x22840], R0 ;  /* 0x02284000ff0075a7 */ /* 0x000e24000800016d */
[----:B0-----:R-:W-:Y:S05]  /*c6e0*/  @!P0 BRA `(.L_x_4563) ;  /* 0x0000002800e48947 */ /* 0x001fea0003800000 */
.L_x_4603:
        /* <DEDUP_REMOVED lines=12> */
[----:B------:R-:W-:-:S04]  /*c7b0*/  ULDC.64 UR4, c[0x0][0x308] ;  /* 0x0000c20000047ab9 */ /* 0x000fc80000000a00 */
[----:B------:R-:W-:Y:S01]  /*c7c0*/  IADD3 R5, R5, R3, RZ ;  /* 0x0000000305057210 */ /* 0x000fe20007ffe0ff */
        /* <DEDUP_REMOVED lines=10> */
[----:B------:R-:W-:Y:S02]  /*c870*/  LEA.HI.X R0, R4, UR7, R5, 0x1, P0 ;  /* 0x0000000704007c11 */ /* 0x000fe400080f0c05 */
[----:B------:R-:W-:Y:S02]  /*c880*/  LOP3.LUT R5, R6, 0x1c0, RZ, 0xc0, !PT ;  /* 0x000001c006057812 */ /* 0x000fe400078ec0ff */
[----:B------:R-:W-:Y:S02]  /*c890*/  MOV R4, 0xffffffa0 ;  /* 0xffffffa000047802 */ /* 0x000fe40000000f00 */
[----:B------:R-:W-:-:S03]  /*c8a0*/  LOP3.LUT R5, R5, 0x38, R6, 0xf8, !PT ;  /* 0x0000003805057812 */ /* 0x000fc600078ef806 */
[----:B------:R-:W-:Y:S01]  /*c8b0*/  IMAD R4, R9, R4, UR41 ;  /* 0x0000002909047e24 */ /* 0x000fe2000f8e0204 */
[----:B------:R-:W-:Y:S01]  /*c8c0*/  LOP3.LUT R5, R5, 0x38, R16, 0x78, !PT ;  /* 0x0000003805057812 */ /* 0x000fe200078e7810 */
[----:B------:R-:W-:Y:S01]  /*c8d0*/  IMAD.SHL.U32 R16, R7, 0x8, RZ ;  /* 0x0000000807107824 */ /* 0x000fe200078e00ff */
[----:B------:R-:W-:Y:S01]  /*c8e0*/  @P2 LOP3.LUT R23, R23, 0x2, RZ, 0xfc, !PT ;  /* 0x0000000217172812 */ /* 0x000fe200078efcff */
[----:B------:R-:W-:-:S03]  /*c8f0*/  IMAD.IADD R35, R4, 0x1, -R27 ;  /* 0x0000000104237824 */ /* 0x000fc600078e0a1b */
[----:B------:R-:W-:Y:S02]  /*c900*/  LOP3.LUT R16, R5, 0x200, R16, 0xf8, !PT ;  /* 0x0000020005107812 */ /* 0x000fe400078ef810 */
[----:B------:R-:W-:Y:S01]  /*c910*/  ISETP.GE.AND P0, PT, R35, 0x1, PT ;  /* 0x000000012300780c */ /* 0x000fe20003f06270 */
[----:B------:R-:W-:-:S12]  /*c920*/  BRA.DIV UR5, `(.L_x_4564) ;  /* 0x0000002a056c7947 */ /* 0x000fd8000b800000 */
[----:B------:R-:W0:Y:S01]  /*c930*/  SHFL.IDX PT, R14, R3, RZ, 0x181f ;  /* 0x00181fff030e7589 */ /* 0x000e2200000e0000 */
[----:B------:R-:W-:-:S03]  /*c940*/  @P0 LEA R7, R16, UR45, 0x1 ;  /* 0x0000002d10070c11 */ /* 0x000fc6000f8e08ff */
[----:B------:R-:W1:Y:S04]  /*c950*/  SHFL.IDX PT, R4, R0, RZ, 0x181f ;  /* 0x00181fff00047589 */ /* 0x000e6800000e0000 */
[----:B------:R-:W-:Y:S01]  /*c960*/  SHFL.IDX PT, R6, R0, 0x1, 0x181f ;  /* 0x00381f0000067f89 */ /* 0x000fe200000e0000 */
[----:B0-----:R-:W-:-:S04]  /*c970*/  @P0 LEA R14, P1, R24, R14, 0x1 ;  /* 0x0000000e180e0211 */ /* 0x001fc800078208ff */
[----:B-1----:R-:W-:Y:S01]  /*c980*/  @P0 IADD3.X R5, RZ, R4, RZ, P1, !PT ;  /* 0x00000004ff050210 */ /* 0x002fe20000ffe4ff */
[----:B------:R-:W-:Y:S02]  /*c990*/  @P0 IMAD.MOV.U32 R4, RZ, RZ, R14 ;  /* 0x000000ffff040224 */ /* 0x000fe400078e000e */
        /* <DEDUP_REMOVED lines=30> */
.L_x_4617:
[----:B------:R-:W-:-:S13]  /*cb80*/  ISETP.GE.AND P0, PT, R35, 0x51, PT ;  /* 0x000000512300780c */ /* 0x000fda0003f06270 */
[----:B0-2---:R-:W-:Y:S02]  /*cb90*/  @P0 LEA R4, P1, R24, R14, 0x1 ;  /* 0x0000000e18040211 */ /* 0x005fe400078208ff */
[----:B------:R-:W-:Y:S02]  /*cba0*/  @P0 LEA R3, R16, UR45, 0x1 ;  /* 0x0000002d10030c11 */ /* 0x000fe4000f8e08ff */
[----:B-1----:R-:W-:-:S05]  /*cbb0*/  @P0 IADD3.X R5, RZ, R6, RZ, P1, !PT ;  /* 0x00000006ff050210 */ /* 0x002fca0000ffe4ff */
        /* <DEDUP_REMOVED lines=11> */
.L_x_4565:
        /* <DEDUP_REMOVED lines=17> */
[----:B------:R-:W-:Y:S01]  /*cd80*/  MOV R13, RZ ;  /* 0x000000ff000d7202 */ /* 0x000fe20000000f00 */
[----:B------:R-:W-:-:S02]  /*cd90*/  IMAD.U32 R10, RZ, RZ, UR4 ;  /* 0x00000004ff0a7e24 */ /* 0x000fc4000f8e00ff */
[----:B------:R-:W-:Y:S02]  /*cda0*/  IMAD.MOV.U32 R8, RZ, RZ, 0x70 ;  /* 0x00000070ff087424 */ /* 0x000fe400078e00ff */
[----:B------:R-:W-:-:S07]  /*cdb0*/  IMAD.MOV.U32 R12, RZ, RZ, 0x1 ;  /* 0x00000001ff0c7424 */ /* 0x000fce00078e00ff */
[----:B------:R-:W-:-:S07]  /*cdc0*/  LEPC R20, `(.L_x_4566) ;  /* 0x000000001014794e */ /* 0x000fce0000000000 */
[----:B0-----:R-:W-:Y:S05]  /*cdd0*/  CALL.ABS.NOINC R14 ;  /* 0x000000000e007343 */ /* 0x001fea0003c00000 */
.L_x_4566:
[----:B------:R-:W-:Y:S01]  /*cde0*/  UISETP.NE.AND UP0, UPT, UR47, URZ, UPT ;  /* 0x0000003f2f00728c */ /* 0x000fe2000bf05270 */
[----:B------:R-:W-:Y:S01]  /*cdf0*/  IMAD.U32 R3, RZ, RZ, UR46 ;  /* 0x0000002eff037e24 */ /* 0x000fe2000f8e00ff */
[----:B------:R-:W-:Y:S01]  /*ce00*/  R2UR UR6, R19 ;  /* 0x00000000130672ca */ /* 0x000fe200000e0000 */
[----:B------:R-:W-:Y:S01]  /*ce10*/  ULDC.64 UR8, c[0x0][0x2d8] ;  /* 0x0000b60000087ab9 */ /* 0x000fe20000000a00 */
[----:B------:R-:W-:Y:S01]  /*ce20*/  SHF.R.S32.HI R8, RZ, 0x1f, R33 ;  /* 0x0000001fff087819 */ /* 0x000fe20000011421 */
[----:B------:R-:W-:Y:S01]  /*ce30*/  IMAD R0, R3, 0x80, R26 ;  /* 0x0000008003007824 */ /* 0x000fe200078e021a */
[----:B------:R-:W-:-:S04]  /*ce40*/  PLOP3.LUT P0, PT, PT, PT, UP0, 0x80, 0x0 ;  /* 0x000000000000781c */ /* 0x000fc80003f0f008 */
[----:B------:R-:W-:Y:S01]  /*ce50*/  MOV R9, R0 ;  /* 0x0000000000097202 */ /* 0x000fe20000000f00 */
        /* <DEDUP_REMOVED lines=11> */
[----:B------:R-:W-:Y:S01]  /*cf10*/  IMAD R8, R8, UR8, RZ ;  /* 0x0000000808087c24 */ /* 0x000fe2000f8e02ff */
[----:B------:R-:W-:Y:S01]  /*cf20*/  MOV R5, UR5 ;  /* 0x0000000500057c02 */ /* 0x000fe20008000f00 */
[----:B------:R-:W-:Y:S01]  /*cf30*/  IMAD.U32 R4, RZ, RZ, UR4 ;  /* 0x00000004ff047e24 */ /* 0x000fe2000f8e00ff */
[----:B------:R-:W-:Y:S01]  /*cf40*/  ULDC.64 UR4, c[0x0][0x2d0] ;  /* 0x0000b40000047ab9 */ /* 0x000fe20000000a00 */
[----:B------:R-:W-:-:S02]  /*cf50*/  IMAD R11, R33, UR9, R8 ;  /* 0x00000009210b7c24 */ /* 0x000fc4000f8e0208 */
[----:B------:R-:W-:Y:S02]  /*cf60*/  IMAD.U32 R7, RZ, RZ, UR6 ;  /* 0x00000006ff077e24 */ /* 0x000fe4000f8e00ff */
[----:B------:R-:W-:-:S04]  /*cf70*/  IMAD.MOV.U32 R6, RZ, RZ, R4 ;  /* 0x000000ffff067224 */ /* 0x000fc800078e0004 */
        /* <DEDUP_REMOVED lines=23> */
[----:B------:R-:W-:Y:S01]  /*d0f0*/  MOV R0, UR46 ;  /* 0x0000002e00007c02 */ /* 0x000fe20008000f00 */
[----:B------:R-:W-:Y:S02]  /*d100*/  ULDC UR4, c[0x0][0x288] ;  /* 0x0000a20000047ab9 */ /* 0x000fe40000000800 */
[----:B------:R-:W1:Y:S01]  /*d110*/  SHFL.IDX PT, R4, R6, RZ, 0x181f ;  /* 0x00181fff06047589 */ /* 0x000e6200000e0000 */
[----:B------:R-:W-:Y:S02]  /*d120*/  IMAD R3, R3, UR4, RZ ;  /* 0x0000000403037c24 */ /* 0x000fe4000f8e02ff */
[----:B------:R-:W-:Y:S01]  /*d130*/  IMAD R0, R0, 0x80, R27 ;  /* 0x0000008000007824 */ /* 0x000fe200078e021b */
[----:B------:R-:W-:Y:S03]  /*d140*/  SHFL.IDX PT, R8, R6, 0x1, 0x181f ;  /* 0x00381f0006087f89 */ /* 0x000fe600000e0000 */
[C---:B------:R-:W-:Y:S01]  /*d150*/  VIADD R10, R0.reuse, 0x10 ;  /* 0x00000010000a7836 */ /* 0x040fe20000000000 */
[----:B------:R-:W-:-:S13]  /*d160*/  ISETP.GE.AND P0, PT, R0, R3, PT ;  /* 0x000000030000720c */ /* 0x000fda0003f06270 */
[----:B0-----:R-:W-:Y:S02]  /*d170*/  @!P0 LEA R14, P2, R24, R14, 0x1 ;  /* 0x0000000e180e8211 */ /* 0x001fe400078408ff */
[----:B------:R-:W-:-:S03]  /*d180*/  @!P0 LEA R9, R16, UR45, 0x1 ;  /* 0x0000002d10098c11 */ /* 0x000fc6000f8e08ff */
[----:B-1----:R-:W-:Y:S01]  /*d190*/  @!P0 IMAD.X R5, RZ, RZ, R4, P2 ;  /* 0x000000ffff058224 */ /* 0x002fe200010e0604 */
[----:B------:R-:W-:Y:S02]  /*d1a0*/  @!P0 MOV R4, R14 ;  /* 0x0000000e00048202 */ /* 0x000fe40000000f00 */
[----:B------:R-:W0:Y:S04]  /*d1b0*/  SHFL.IDX PT, R14, R7, 0x1, 0x181f ;  /* 0x00381f00070e7f89 */ /* 0x000e2800000e0000 */
[----:B------:R0:W-:Y:S01]  /*d1c0*/  @!P0 LDGSTS.E.BYPASS.LTC128B.128 [R9+0x18400], desc[UR36][R4.64], !P1 ;  /* 0x1840000004098fae */ /* 0x0001e2000c901d64 */
[----:B------:R-:W-:Y:S02]  /*d1d0*/  ISETP.GE.AND P0, PT, R10, R3, PT ;  /* 0x000000030a00720c */ /* 0x000fe40003f06270 */
[----:B------:R-:W-:-:S11]  /*d1e0*/  IADD3 R10, R0, 0x20, RZ ;  /* 0x00000020000a7810 */ /* 0x000fd60007ffe0ff */
        /* <DEDUP_REMOVED lines=41> */
[----:B------:R0:W2:Y:S02]  /*d480*/  SHFL.IDX PT, R14, R7, 0x7, 0x181f ;  /* 0x00f81f00070e7f89 */ /* 0x0000a400000e0000 */
[----:B-1----:R-:W-:Y:S02]  /*d490*/  @!P0 IADD3.X R5, RZ, R8, RZ, P2, !PT ;  /* 0x00000008ff058210 */ /* 0x002fe400017fe4ff */
[----:B------:R0:W1:Y:S04]  /*d4a0*/  SHFL.IDX PT, R8, R6, 0x7, 0x181f ;  /* 0x00f81f0006087f89 */ /* 0x00006800000e0000 */
[----:B------:R0:W-:Y:S03]  /*d4b0*/  @!P0 LDGSTS.E.BYPASS.LTC128B.128 [R9+0x1b400], desc[UR36][R4.64], !P1 ;  /* 0x1b40000004098fae */ /* 0x0001e6000c901d64 */
.L_x_4634:
[----:B------:R-:W-:-:S05]  /*d4c0*/  VIADD R0, R0, 0x70 ;  /* 0x0000007000007836 */ /* 0x000fca0000000000 */
[----:B------:R-:W-:Y:S02]  /*d4d0*/  ISETP.GE.AND P0, PT, R0, R3, PT ;  /* 0x000000030000720c */ /* 0x000fe40003f06270 */
[----:B------:R-:W-:-:S04]  /*d4e0*/  MOV R0, 0x1 ;  /* 0x0000000100007802 */ /* 0x000fc80000000f00 */
        /* <DEDUP_REMOVED lines=15> */
.L_x_4635:
[----:B------:R-:W-:-:S13]  /*d5e0*/  ISETP.NE.AND P0, PT, R34, 0x3, PT ;  /* 0x000000032200780c */ /* 0x000fda0003f05270 */
[----:B------:R-:W-:Y:S05]  /*d5f0*/  @!P0 BRA `(.L_x_4569) ;  /* 0x0000000000048947 */ /* 0x000fea0003800000 */
[----:B------:R-:W-:Y:S01]  /*d600*/  BPT.TRAP 0x1 ;  /* 0x000000040000795c */ /* 0x000fe20000300000 */
.L_x_4569:
[----:B------:R-:W1:Y:S02]  /*d610*/  SYNCS.PHASECHK.TRANS64.TRYWAIT P0, [UR45+0x22860], R0 ;  /* 0x02286000ff0075a7 */ /* 0x000e64000800016d */
[----:B-1----:R-:W-:Y:S05]  /*d620*/  @!P0 BRA `(.L_x_4570) ;  /* 0x0000002c004c8947 */ /* 0x002fea0003800000 */
.L_x_4636:
        /* <DEDUP_REMOVED lines=10> */
[----:B------:R-:W-:Y:S01]  /*d6d0*/  SEL R0, RZ, 0x4, P2 ;  /* 0x00000004ff007807 */ /* 0x000fe20001000000 */
[----:B------:R-:W-:Y:S01]  /*d6e0*/  IMAD.IADD R5, R5, 0x1, R17 ;  /* 0x0000000105057824 */ /* 0x000fe200078e0211 */
[----:B------:R-:W-:Y:S01]  /*d6f0*/  SEL R7, RZ, 0x8, P1 ;  /* 0x00000008ff077807 */ /* 0x000fe20000800000 */
[C---:B------:R-:W-:Y:S01]  /*d700*/  IMAD R3, R36.reuse, UR7, R3 ;  /* 0x0000000724037c24 */ /* 0x040fe2000f8e0203 */
[----:B------:R-:W-:Y:S01]  /*d710*/  LOP3.LUT P4, RZ, R23, 0x1, RZ, 0xc0, !PT ;  /* 0x0000000117ff7812 */ /* 0x000fe2000788c0ff */
[----:B------:R-:W-:Y:S01]  /*d720*/  IMAD.WIDE.U32 R10, R36, UR6, R4 ;  /* 0x00000006240a7c25 */ /* 0x000fe2000f8e0004 */
[----:B------:R-:W-:-:S02]  /*d730*/  ULDC.64 UR6, c[0x0][0x330] ;  /* 0x0000cc0000067ab9 */ /* 0x000fc40000000a00 */
[----:B------:R-:W-:Y:S01]  /*d740*/  UIMAD UR4, UR4, UR6, URZ ;  /* 0x00000006040472a4 */ /* 0x000fe2000f8e023f */
[----:B------:R-:W-:Y:S01]  /*d750*/  IMAD.IADD R11, R11, 0x1, R3 ;  /* 0x000000010b0b7824 */ /* 0x000fe200078e0203 */
[----:B------:R-:W-:Y:S02]  /*d760*/  MOV R3, UR6 ;  /* 0x0000000600037c02 */ /* 0x000fe40008000f00 */
[----:B------:R-:W-:-:S03]  /*d770*/  UIMAD UR4, UR40, UR7, UR4 ;  /* 0x00000007280472a4 */ /* 0x000fc6000f8e0204 */
[----:B------:R-:W-:Y:S01]  /*d780*/  IMAD.WIDE.U32 R10, R3, UR40, R10 ;  /* 0x00000028030a7c25 */ /* 0x000fe2000f8e000a */
[----:B------:R-:W-:-:S03]  /*d790*/  ULDC.64 UR6, c[0x0][0x318] ;  /* 0x0000c60000067ab9 */ /* 0x000fc60000000a00 */
        /* <DEDUP_REMOVED lines=8> */
[----:B------:R-:W0:Y:S01]  /*d820*/  SHFL.IDX PT, R14, R3, RZ, 0x181f ;  /* 0x00181fff030e7589 */ /* 0x000e2200000e0000 */
[----:B------:R-:W-:Y:S02]  /*d830*/  SHF.L.U32 R24, R24, 0x1, RZ ;  /* 0x0000000118187819 */ /* 0x000fe400000006ff */
[----:B------:R-:W-:Y:S01]  /*d840*/  LEA R17, R16, UR45, 0x1 ;  /* 0x0000002d10117c11 */ /* 0x000fe2000f8e08ff */
        /* <DEDUP_REMOVED lines=48> */
[----:B------:R-:W-:Y:S01]  /*db50*/  ISETP.LT.OR P3, PT, R35, 0x31, P4 ;  /* 0x000000312300780c */ /* 0x000fe20002761670 */
[----:B------:R-:W-:Y:S01]  /*db60*/  VIADD R0, R17, 0x400 ;  /* 0x0000040011007836 */ /* 0x000fe20000000000 */
[----:B---3--:R-:W-:-:S11]  /*db70*/  MOV R8, RZ ;  /* 0x000000ff00087202 */ /* 0x008fd60000000f00 */
        /* <DEDUP_REMOVED lines=15> */
.L_x_4650:
        /* <DEDUP_REMOVED lines=20> */
.L_x_4572:
[----:B------:R-:W-:Y:S01]  /*ddb0*/  IADD3 R31, R31, -0x2, RZ ;  /* 0xfffffffe1f1f7810 */ /* 0x000fe20007ffe0ff */
[----:B------:R-:W-:Y:S01]  /*ddc0*/  SYNCS.ARRIVE.TRANS64.A1T0 RZ, [UR45+0x22850], RZ ;  /* 0x022850ffffff79a7 */ /* 0x000fe2000810002d */
[----:B------:R-:W-:Y:S01]  /*ddd0*/  BSSY B0, `(.L_x_4556) ;  /* 0x00000e7000007945 */ /* 0x000fe20003800000 */
[----:B------:R-:W-:Y:S01]  /*dde0*/  IMAD.MOV.U32 R20, RZ, RZ, 0x1 ;  /* 0x00000001ff147424 */ /* 0x000fe200078e00ff */
[----:B------:R-:W-:Y:S01]  /*ddf0*/  ISETP.GE.AND P0, PT, R31, UR48, PT ;  /* 0x000000301f007c0c */ /* 0x000fe2000bf06270 */
[----:B------:R-:W-:-:S12]  /*de00*/  IMAD.MOV.U32 R21, RZ, RZ, 0x1 ;  /* 0x00000001ff157424 */ /* 0x000fd800078e00ff */
[----:B------:R-:W-:Y:S05]  /*de10*/  @!P0 BRA `(.L_x_4573) ;  /* 0x0000000c00888947 */ /* 0x000fea0003800000 */
[----:B------:R-:W-:Y:S01]  /*de20*/  UIADD3 UR4, UR44, 0x1, URZ ;  /* 0x000000012c047890 */ /* 0x000fe2000fffe03f */
[----:B------:R-:W-:Y:S01]  /*de30*/  IADD3 R27, R28, R32, R27 ;  /* 0x000000201c1b7210 */ /* 0x000fe20007ffe01b */
[----:B------:R-:W-:Y:S01]  /*de40*/  ULOP3.LUT UR5, URZ, UR43, URZ, 0x33, !UPT ;  /* 0x0000002b3f057292 */ /* 0x000fe2000f8e333f */
[----:B------:R-:W-:Y:S01]  /*de50*/  LOP3.LUT R3, RZ, UR42, RZ, 0x33, !PT ;  /* 0x0000002aff037c12 */ /* 0x000fe2000f8e33ff */
[----:B------:R-:W-:Y:S01]  /*de60*/  UIMAD UR4, UR4, UR38, URZ ;  /* 0x00000026040472a4 */ /* 0x000fe2000f8e023f */
[----:B------:R-:W-:Y:S01]  /*de70*/  IADD3 R36, R27, -0x120, RZ ;  /* 0xfffffee01b247810 */ /* 0x000fe20007ffe0ff */
[----:B------:R-:W-:Y:S02]  /*de80*/  IMAD.MOV.U32 R21, RZ, RZ, 0x1 ;  /* 0x00000001ff157424 */ /* 0x000fe400078e00ff */
[----:B------:R-:W-:Y:S02]  /*de90*/  IMAD.MOV.U32 R20, RZ, RZ, 0x1 ;  /* 0x00000001ff147424 */ /* 0x000fe400078e00ff */
[----:B------:R-:W-:-:S04]  /*dea0*/  LOP3.LUT R4, RZ, UR4, RZ, 0x33, !PT ;  /* 0x00000004ff047c12 */ /* 0x000fc8000f8e33ff */
[----:B------:R-:W-:-:S04]  /*deb0*/  VIMNMX3 R3, R3, UR5, R4, !PT ;  /* 0x0000000503037c0f */ /* 0x000fc8000f800104 */
[C---:B------:R-:W-:Y:S01]  /*dec0*/  IADD3 R35, -R3.reuse, -0x2, RZ ;  /* 0xfffffffe03237810 */ /* 0x040fe20007ffe1ff */
[----:B------:R-:W-:-:S07]  /*ded0*/  IMAD R36, R3, -0x60, R36 ;  /* 0xffffffa003247824 */ /* 0x000fce00078e0224 */
.L_x_4588:
[----:B------:R-:W-:Y:S01]  /*dee0*/  ISETP.NE.AND P1, PT, R29, 0x1, PT ;  /* 0x000000011d00780c */ /* 0x000fe20003f25270 */
[----:B------:R-:W-:Y:S01]  /*def0*/  BSSY B1, `(.L_x_4574) ;  /* 0x0000014000017945 */ /* 0x000fe20003800000 */
[----:B------:R-:W-:Y:S01]  /*df00*/  ISETP.GT.U32.AND P0, PT, R26, 0x5f, PT ;  /* 0x0000005f1a00780c */ /* 0x000fe20003f04070 */
[----:B------:R-:W-:-:S10]  /*df10*/  IMAD.MOV.U32 R33, RZ, RZ, RZ ;  /* 0x000000ffff217224 */ /* 0x000fd400078e00ff */
[----:B0-----:R-:W0:Y:S08]  /*df20*/  @P1 LDC R3, c[0x0][0x434] ;  /* 0x00010d00ff031b82 */ /* 0x001e300000000800 */
[----:B------:R-:W1:Y:S01]  /*df30*/  @P1 LDC R5, c[0x0][0x438] ;  /* 0x00010e00ff051b82 */ /* 0x000e620000000800 */
[----:B0-----:R-:W-:Y:S01]  /*df40*/  @P1 IMAD.HI.U32 R4, R36, R3, RZ ;  /* 0x0000000324041227 */ /* 0x001fe200078e00ff */
[----:B------:R-:W-:-:S04]  /*df50*/  MOV R3, R36 ;  /* 0x0000002400037202 */ /* 0x000fc80000000f00 */
        /* <DEDUP_REMOVED lines=13> */
.L_x_4575:
[----:B------:R-:W-:Y:S05]  /*e030*/  BSYNC B1 ;  /* 0x0000000000017941 */ /* 0x000fea0003800000 */
.L_x_4574:
[----:B------:R-:W-:-:S13]  /*e040*/  ISETP.NE.AND P0, PT, R34, 0x3, PT ;  /* 0x000000032200780c */ /* 0x000fda0003f05270 */
[----:B------:R-:W-:Y:S05]  /*e050*/  @!P0 BRA `(.L_x_4576) ;  /* 0x0000000000048947 */ /* 0x000fea0003800000 */
[----:B------:R-:W-:Y:S01]  /*e060*/  BPT.TRAP 0x1 ;  /* 0x000000040000795c */ /* 0x000fe20000300000 */
.L_x_4576:
[----:B------:R-:W-:Y:S01]  /*e070*/  LEA R32, R21, UR45, 0x3 ;  /* 0x0000002d15207c11 */ /* 0x000fe2000f8e18ff */
[----:B------:R-:W-:Y:S01]  /*e080*/  BSSY B1, `(.L_x_4577) ;  /* 0x0000004000017945 */ /* 0x000fe20003800000 */
[----:B------:R-:W-:-:S04]  /*e090*/  SHF.L.U32 R31, R20, 0x1f, RZ ;  /* 0x0000001f141f7819 */ /* 0x000fc800000006ff */
[----:B------:R-:W1:Y:S02]  /*e0a0*/  SYNCS.PHASECHK.TRANS64.TRYWAIT P0, [R32+URZ+0x22840], R31 ;  /* 0x0228401f200075a7 */ /* 0x000e64000800017f */
[----:B-1----:R-:W-:Y:S05]  /*e0b0*/  @!P0 BRA `(.L_x_4578) ;  /* 0x0000002c002c8947 */ /* 0x002fea0003800000 */
.L_x_4651:
[----:B------:R-:W-:Y:S05]  /*e0c0*/  BSYNC B1 ;  /* 0x0000000000017941 */ /* 0x000fea0003800000 */
.L_x_4577:
        /* <DEDUP_REMOVED lines=42> */
[----:B------:R-:W0:Y:S01]  /*e370*/  SHFL.IDX PT, R14, R10, 0x2, 0x181f ;  /* 0x00581f000a0e7f89 */ /* 0x000e2200000e0000 */
[----:B------:R-:W-:-:S05]  /*e380*/  IADD3.X R9, RZ, R7, RZ, P0, !PT ;  /* 0x00000007ff097210 */ /* 0x000fca00007fe4ff */
        /* <DEDUP_REMOVED lines=9> */
[----:B0-----:R-:W-:-:S04]  /*e420*/  IADD3 R14, P0, R14, R24, RZ ;  /* 0x000000180e0e7210 */ /* 0x001fc80007f1e0ff */
[----:B------:R-:W-:Y:S02]  /*e430*/  IADD3.X R15, RZ, R18, RZ, P0, !PT ;  /* 0x00000012ff0f7210 */ /* 0x000fe400007fe4ff */
[----:B------:R2:W0:Y:S04]  /*e440*/  SHFL.IDX PT, R18, R3, 0x5, 0x181f ;  /* 0x00b81f0003127f89 */ /* 0x00042800000e0000 */
[----:B------:R2:W-:Y:S03]  /*e450*/  LDGSTS.E.BYPASS.LTC128B.128 [R17+0x1e400], desc[UR36][R14.64], !P1 ;  /* 0x1e4000000e117fae */ /* 0x0005e6000c901d64 */
.L_x_4665:
        /* <DEDUP_REMOVED lines=8> */
.L_x_4580:
        /* <DEDUP_REMOVED lines=10> */
.L_x_4581:
[----:B------:R2:W-:Y:S01]  /*e580*/  SYNCS.ARRIVE.TRANS64.A1T0 RZ, [R32+URZ+0x22830], RZ ;  /* 0x022830ff20ff79a7 */ /* 0x0005e2000810003f */
[----:B------:R-:W-:Y:S05]  /*e590*/  @!P2 BRA `(.L_x_4582) ;  /* 0x000000000004a947 */ /* 0x000fea0003800000 */
[----:B------:R-:W-:Y:S01]  /*e5a0*/  BPT.TRAP 0x1 ;  /* 0x000000040000795c */ /* 0x000fe20000300000 */
.L_x_4582:
[----:B------:R-:W3:Y:S01]  /*e5b0*/  SYNCS.PHASECHK.TRANS64.TRYWAIT P0, [R32+URZ+0x22860], R31 ;  /* 0x0228601f200075a7 */ /* 0x000ee2000800017f */
[----:B------:R-:W-:Y:S04]  /*e5c0*/  BSSY B1, `(.L_x_4583) ;  /* 0x0000002000017945 */ /* 0x000fe80003800000 */
[----:B---3--:R-:W-:Y:S05]  /*e5d0*/  @!P0 BRA `(.L_x_4584) ;  /* 0x0000002c00888947 */ /* 0x008fea0003800000 */
.L_x_4666:
[----:B------:R-:W-:Y:S05]  /*e5e0*/  BSYNC B1 ;  /* 0x0000000000017941 */ /* 0x000fea0003800000 */
.L_x_4583:
        /* <DEDUP_REMOVED lines=10> */
[----:B------:R-:W-:Y:S01]  /*e690*/  LOP3.LUT P1, RZ, R23, 0x4, RZ, 0xc0, !PT ;  /* 0x0000000417ff7812 */ /* 0x000fe2000782c0ff */
[----:B------:R-:W-:-:S02]  /*e6a0*/  IMAD.IADD R5, R5, 0x1, R27 ;  /* 0x0000000105057824 */ /* 0x000fc400078e021b */
        /* <DEDUP_REMOVED lines=20> */
[----:B0-----:R-:W-:-:S04]  /*e7f0*/  IADD3 R14, P0, R14, R24, RZ ;  /* 0x000000180e0e7210 */ /* 0x001fc80007f1e0ff */
[----:B----4-:R-:W-:Y:S02]  /*e800*/  IADD3.X R15, RZ, R5, RZ, P0, !PT ;  /* 0x00000005ff0f7210 */ /* 0x010fe400007fe4ff */
        /* <DEDUP_REMOVED lines=22> */
[----:B------:R-:W0:Y:S01]  /*e970*/  SHFL.IDX PT, R5, R3, 0x4, 0x181f ;  /* 0x00981f0003057f89 */ /* 0x000e2200000e0000 */
[----:B------:R-:W-:-:S03]  /*e980*/  IADD3.X R7, RZ, R7, RZ, P0, !PT ;  /* 0x00000007ff077210 */ /* 0x000fc600007fe4ff */
[----:B------:R-:W1:Y:S01]  /*e990*/  SHFL.IDX PT, R3, R3, 0x5, 0x181f ;  /* 0x00b81f0003037f89 */ /* 0x000e6200000e0000 */
[----:B----4-:R-:W-:-:S03]  /*e9a0*/  IMAD.MOV.U32 R8, RZ, RZ, RZ ;  /* 0x000000ffff087224 */ /* 0x010fc600078e00ff */
        /* <DEDUP_REMOVED lines=10> */
.L_x_4680:
[----:B----4-:R-:W-:-:S04]  /*ea50*/  IADD3 R4, P0, R3, R24, RZ ;  /* 0x0000001803047210 */ /* 0x010fc80007f1e0ff */
[----:B------:R-:W-:Y:S02]  /*ea60*/  IADD3.X R5, RZ, R18, RZ, P0, !PT ;  /* 0x00000012ff057210 */ /* 0x000fe400007fe4ff */
[----:B------:R-:W-:-:S03]  /*ea70*/  PLOP3.LUT P0, PT, PT, PT, PT, 0x80, 0x0 ;  /* 0x000000000000781c */ /* 0x000fc60003f0f070 */
        /* <DEDUP_REMOVED lines=8> */
.L_x_4586:
        /* <DEDUP_REMOVED lines=10> */
.L_x_4587:
[----:B------:R-:W-:Y:S01]  /*eba0*/  VIADD R21, R21, 0x1 ;  /* 0x0000000115157836 */ /* 0x000fe20000000000 */
[----:B------:R1:W-:Y:S01]  /*ebb0*/  SYNCS.ARRIVE.TRANS64.A1T0 RZ, [R32+URZ+0x22850], RZ ;  /* 0x022850ff20ff79a7 */ /* 0x0003e2000810003f */
[----:B------:R-:W-:Y:S01]  /*ebc0*/  VIADD R35, R35, 0xffffffff ;  /* 0xffffffff23237836 */ /* 0x000fe20000000000 */
[----:B------:R-:W-:Y:S02]  /*ebd0*/  IADD3 R36, R36, -0x60, RZ ;  /* 0xffffffa024247810 */ /* 0x000fe40007ffe0ff */
[----:B------:R-:W-:-:S04]  /*ebe0*/  ISETP.NE.AND P0, PT, R21, 0x2, PT ;  /* 0x000000021500780c */ /* 0x000fc80003f05270 */
[----:B------:R-:W-:Y:S02]  /*ebf0*/  SEL R21, R21, RZ, P0 ;  /* 0x000000ff15157207 */ /* 0x000fe40000000000 */
[----:B------:R-:W-:Y:S02]  /*ec00*/  SEL R3, RZ, 0x1, P0 ;  /* 0x00000001ff037807 */ /* 0x000fe40000000000 */
[----:B------:R-:W-:Y:S02]  /*ec10*/  ISETP.GT.AND P0, PT, R35, UR48, PT ;  /* 0x0000003023007c0c */ /* 0x000fe4000bf04270 */
[----:B------:R-:W-:-:S11]  /*ec20*/  LOP3.LUT R20, R20, R3, RZ, 0x3c, !PT ;  /* 0x0000000314147212 */ /* 0x000fd600078e3cff */
[----:B-1----:R-:W-:Y:S05]  /*ec30*/  @P0 BRA `(.L_x_4588) ;  /* 0xfffffff000a80947 */ /* 0x002fea000383ffff */
.L_x_4573:
[----:B------:R-:W-:Y:S05]  /*ec40*/  BSYNC B0 ;  /* 0x0000000000007941 */ /* 0x000fea0003800000 */
.L_x_4556:
[----:B------:R-:W0:Y:S01]  /*ec50*/  S2R R3, SR_CgaCtaId ;  /* 0x0000000000037919 */ /* 0x000e220000008800 */
[----:B------:R-:W-:Y:S01]  /*ec60*/  MOV R0, 0x400 ;  /* 0x0000040000007802 */ /* 0x000fe20000000f00 */
[----:B------:R-:W-:Y:S01]  /*ec70*/  BSSY B0, `(.L_x_4589) ;  /* 0x0000005000007945 */ /* 0x000fe20003800000 */
[----:B------:R-:W-:Y:S02]  /*ec80*/  SHF.L.U32 R8, R8, 0x1f, RZ ;  /* 0x0000001f08087819 */ /* 0x000fe400000006ff */
[----:B0-----:R-:W-:-:S04]  /*ec90*/  LEA R4, R3, R0, 0x18 ;  /* 0x0000000003047211 */ /* 0x001fc800078ec0ff */
[----:B------:R-:W0:Y:S02]  /*eca0*/  SYNCS.PHASECHK.TRANS64.TRYWAIT P0, [R4+URZ+0x22820], R8 ;  /* 0x02282008040075a7 */ /* 0x000e24000800017f */
[----:B0-----:R-:W-:Y:S05]  /*ecb0*/  @!P0 BRA `(.L_x_4590) ;  /* 0x0000002c00c48947 */ /* 0x001fea0003800000 */
.L_x_4681:
[----:B------:R-:W-:Y:S05]  /*ecc0*/  BSYNC B0 ;  /* 0x0000000000007941 */ /* 0x000fea0003800000 */
.L_x_4589:
[----:B------:R-:W-:-:S03]  /*ecd0*/  UMOV UR4, 0xffffffff ;  /* 0xffffffff00047882 */ /* 0x000fc60000000000 */
[----:B------:R-:W-:Y:S05]  /*ece0*/  BRA.DIV UR4, `(.L_x_4591) ;  /* 0x0000002e04cc7947 */ /* 0x000fea000b800000 */
[----:B------:R1:W4:Y:S02]  /*ecf0*/  SHFL.IDX PT, R14, R2, RZ, 0x1f ;  /* 0x00001fff020e7589 */ /* 0x00032400000e0000 */
.L_x_4684:
[----:B----4-:R-:W-:-:S13]  /*ed00*/  ISETP.NE.AND P0, PT, R14, RZ, PT ;  /* 0x000000ff0e00720c */ /* 0x010fda0003f05270 */
[----:B------:R-:W-:Y:S05]  /*ed10*/  @P0 BRA `(.L_x_4512) ;  /* 0x0000000000880947 */ /* 0x000fea0003800000 */
[----:B------:R-:W-:-:S03]  /*ed20*/  UMOV UR4, 0xffffffff ;  /* 0xffffffff00047882 */ /* 0x000fc60000000000 */
[----:B------:R-:W-:Y:S05]  /*ed30*/  BRA.DIV UR4, `(.L_x_4592) ;  /* 0x0000002e04e07947 */ /* 0x000fea000b800000 */
[----:B------:R-:W-:-:S13]  /*ed40*/  ELECT P6, URZ, PT ;  /* 0x00000000003f782f */ /* 0x000fda00038c0000 */
.L_x_4687:
[----:B------:R-:W-:Y:S05]  /*ed50*/  @!P6 BRA `(.L_x_4512) ;  /* 0x000000000078e947 */ /* 0x000fea0003800000 */
[----:B------:R-:W-:-:S06]  /*ed60*/  ULOP3.LUT UR4, UR39, 0x2, URZ, 0xfc, !UPT ;  /* 0x0000000227047892 */ /* 0x000fcc000f8efc3f */
[----:B------:R-:W-:-:S05]  /*ed70*/  IMAD.U32 R0, RZ, RZ, UR4 ;  /* 0x00000004ff007e24 */ /* 0x000fca000f8e00ff */
[----:B------:R-:W-:-:S13]  /*ed80*/  ISETP.NE.AND P0, PT, R0, 0x3, PT ;  /* 0x000000030000780c */ /* 0x000fda0003f05270 */
[----:B------:R-:W-:Y:S05]  /*ed90*/  @!P0 BRA `(.L_x_4593) ;  /* 0x0000000000048947 */ /* 0x000fea0003800000 */
[----:B------:R-:W-:Y:S01]  /*eda0*/  BPT.TRAP 0x1 ;  /* 0x000000040000795c */ /* 0x000fe20000300000 */
.L_x_4593:
[C---:B------:R-:W-:Y:S01]  /*edb0*/  IMAD R5, R21.reuse, 0x8, R4 ;  /* 0x0000000815057824 */ /* 0x040fe200078e0204 */
[----:B------:R-:W-:Y:S02]  /*edc0*/  SHF.L.U32 R0, R20, 0x1f, RZ ;  /* 0x0000001f14007819 */ /* 0x000fe400000006ff */
[----:B------:R-:W-:Y:S02]  /*edd0*/  IADD3 R21, R21, 0x1, RZ ;  /* 0x0000000115157810 */ /* 0x000fe40007ffe0ff */
[----:B------:R-:W4:Y:S02]  /*ede0*/  SYNCS.PHASECHK.TRANS64.TRYWAIT P1, [R5+URZ+0x22840], R0 ;  /* 0x02284000050075a7 */ /* 0x000f24000802017f */
[----:B------:R-:W-:-:S04]  /*edf0*/  ISETP.NE.AND P2, PT, R21, 0x2, PT ;  /* 0x000000021500780c */ /* 0x000fc80003f45270 */
[----:B------:R-:W-:Y:S01]  /*ee00*/  SEL R3, RZ, 0x1, P2 ;  /* 0x00000001ff037807 */ /* 0x000fe20001000000 */
[----:B----4-:R-:W-:Y:S08]  /*ee10*/  @!P1 BRA `(.L_x_4594) ;  /* 0x0000002c00c89947 */ /* 0x010ff00003800000 */
.L_x_4688:
[----:B------:R-:W-:Y:S02]  /*ee20*/  SEL R21, R21, RZ, P2 ;  /* 0x000000ff15157207 */ /* 0x000fe40001000000 */
[----:B-1----:R-:W-:Y:S01]  /*ee30*/  LOP3.LUT R2, R20, R3, RZ, 0x3c, !PT ;  /* 0x0000000314027212 */ /* 0x002fe200078e3cff */
[----:B------:R-:W-:Y:S06]  /*ee40*/  @!P0 BRA `(.L_x_4595) ;  /* 0x0000000000048947 */ /* 0x000fec0003800000 */
[----:B------:R-:W-:Y:S01]  /*ee50*/  BPT.TRAP 0x1 ;  /* 0x000000040000795c */ /* 0x000fe20000300000 */
.L_x_4595:
[----:B------:R-:W-:Y:S01]  /*ee60*/  IMAD R21, R21, 0x8, R4 ;  /* 0x0000000815157824 */ /* 0x000fe200078e0204 */
[----:B------:R-:W-:-:S04]  /*ee70*/  SHF.L.U32 R2, R2, 0x1f, RZ ;  /* 0x0000001f02027819 */ /* 0x000fc800000006ff */
[----:B------:R-:W1:Y:S02]  /*ee80*/  SYNCS.PHASECHK.TRANS64.TRYWAIT P1, [R21+URZ+0x22840], R2 ;  /* 0x02284002150075a7 */ /* 0x000e64000802017f */
[----:B-1----:R-:W-:Y:S05]  /*ee90*/  @!P1 BRA `(.L_x_4596) ;  /* 0x0000002c00bc9947 */ /* 0x002fea0003800000 */
.L_x_4689:
[----:B------:R-:W-:Y:S05]  /*eea0*/  @!P0 BRA `(.L_x_4597) ;  /* 0x0000000000048947 */ /* 0x000fea0003800000 */
[----:B------:R-:W-:Y:S01]  /*eeb0*/  BPT.TRAP 0x1 ;  /* 0x000000040000795c */ /* 0x000fe20000300000 */
.L_x_4597:
[----:B------:R-:W0:Y:S02]  /*eec0*/  SYNCS.PHASECHK.TRANS64.TRYWAIT P1, [R5+URZ+0x22860], R0 ;  /* 0x02286000050075a7 */ /* 0x000e24000802017f */
[----:B0-----:R-:W-:Y:S05]  /*eed0*/  @!P1 BRA `(.L_x_4598) ;  /* 0x0000002c00c09947 */ /* 0x001fea0003800000 */
.L_x_4690:
[----:B------:R-:W-:Y:S05]  /*eee0*/  @!P0 BRA `(.L_x_4599) ;  /* 0x0000000000048947 */ /* 0x000fea0003800000 */
[----:B------:R-:W-:Y:S01]  /*eef0*/  BPT.TRAP 0x1 ;  /* 0x000000040000795c */ /* 0x000fe20000300000 */
.L_x_4599:
[----:B------:R0:W0:Y:S02]  /*ef00*/  SYNCS.PHASECHK.TRANS64.TRYWAIT P0, [R21+URZ+0x22860], R2 ;  /* 0x02286002150075a7 */ /* 0x000024000800017f */
[----:B0-----:R-:W-:Y:S05]  /*ef10*/  @!P0 NANOSLEEP.SYNCS 0x989680 ;  /* 0x009896800000895d */ /* 0x001fea0003900000 */
[----:B------:R-:W0:Y:S02]  /*ef20*/  @!P0 SYNCS.PHASECHK.TRANS64 P0, [R21+URZ+0x22860], R2 ;  /* 0x02286002150085a7 */ /* 0x000e24000800007f */
[----:B0-----:R-:W-:Y:S05]  /*ef30*/  @!P0 BRA `(.L_x_4599) ;  /* 0xfffffffc00f08947 */ /* 0x001fea000383ffff */
.L_x_4512:
[----:B------:R-:W-:Y:S05]  /*ef40*/  BSYNC B6 ;  /* 0x0000000000067941 */ /* 0x000fea0003800000 */
.L_x_4509:
[----:B------:R-:W-:Y:S05]  /*ef50*/  EXIT ;  /* 0x000000000000794d */ /* 0x000fea0003800000 */
.L_x_4516:
[----:B0-----:R-:W-:-:S04]  /*ef60*/  IMAD.U32 R5, RZ, RZ, UR42 ;  /* 0x0000002aff057e24 */ /* 0x001fc8000f8e00ff */
[----:B------:R0:W1:Y:S03]  /*ef70*/  SYNCS.PHASECHK.TRANS64.TRYWAIT P0, [R5+URZ+0x22800], R10 ;  /* 0x0228000a050075a7 */ /* 0x000066000800017f */
[----:B-1----:R-:W-:Y:S05]  /*ef80*/  @!P0 NANOSLEEP.SYNCS 0x989680 ;  /* 0x009896800000895d */ /* 0x002fea0003900000 */
[----:B------:R-:W1:Y:S02]  /*ef90*/  @!P0 SYNCS.PHASECHK.TRANS64 P0, [R5+URZ+0x22800], R10 ;  /* 0x0228000a050085a7 */ /* 0x000e64000800007f */
[----:B-1----:R-:W-:Y:S05]  /*efa0*/  @!P0 BRA `(.L_x_4516) ;  /* 0xfffffffc00ec8947 */ /* 0x002fea000383ffff */
[----:B------:R-:W-:Y:S05]  /*efb0*/  BRA `(.L_x_4600) ;  /* 0xffffff2400687947 */ /* 0x000fea000383ffff */
.L_x_4520:
[----:B0-----:R-:W-:-:S04]  /*efc0*/  MOV R5, UR42 ;  /* 0x0000002a00057c02 */ /* 0x001fc80008000f00 */
[----:B------:R0:W2:Y:S03]  /*efd0*/  SYNCS.PHASECHK.TRANS64.TRYWAIT P1, [R5+URZ+0x22830], R10 ;  /* 0x0228300a050075a7 */ /* 0x0000a6000802017f */
[----:B--2---:R-:W-:Y:S05]  /*efe0*/  @!P1 NANOSLEEP.SYNCS 0x989680 ;  /* 0x009896800000995d */ /* 0x004fea0003900000 */
[----:B------:R-:W2:Y:S02]  /*eff0*/  @!P1 SYNCS.PHASECHK.TRANS64 P1, [R5+URZ+0x22830], R10 ;  /* 0x0228300a050095a7 */ /* 0x000ea4000802007f */
[----:B--2---:R-:W-:Y:S05]  /*f000*/  @!P1 BRA `(.L_x_4520) ;  /* 0xfffffffc00ec9947 */ /* 0x004fea000383ffff */
[----:B------:R-:W-:Y:S05]  /*f010*/  BRA `(.L_x_4519) ;  /* 0xffffff2400847947 */ /* 0x000fea000383ffff */
.L_x_4525:
[----:B-1----:R-:W-:-:S04]  /*f020*/  IMAD.U32 R11, RZ, RZ, UR42 ;  /* 0x0000002aff0b7e24 */ /* 0x002fc8000f8e00ff */
[----:B------:R1:W2:Y:S03]  /*f030*/  SYNCS.PHASECHK.TRANS64.TRYWAIT P1, [R11+URZ+0x22850], R10 ;  /* 0x0228500a0b0075a7 */ /* 0x0002a6000802017f */
[----:B--2---:R-:W-:Y:S05]  /*f040*/  @!P1 NANOSLEEP.SYNCS 0x989680 ;  /* 0x009896800000995d */ /* 0x004fea0003900000 */
[----:B------:R-:W2:Y:S02]  /*f050*/  @!P1 SYNCS.PHASECHK.TRANS64 P1, [R11+URZ+0x22850], R10 ;  /* 0x0228500a0b0095a7 */ /* 0x000ea4000802007f */
[----:B--2---:R-:W-:Y:S05]  /*f060*/  @!P1 BRA `(.L_x_4525) ;  /* 0xfffffffc00ec9947 */ /* 0x004fea000383ffff */
[----:B------:R-:W-:Y:S05]  /*f070*/  BRA `(.L_x_4524) ;  /* 0xffffff4400707947 */ /* 0x000fea000383ffff */
.L_x_4531:
[----:B-1----:R-:W-:-:S04]  /*f080*/  IMAD.U32 R9, RZ, RZ, UR28 ;  /* 0x0000001cff097e24 */ /* 0x002fc8000f8e00ff */
[----:B------:R1:W2:Y:S03]  /*f090*/  SYNCS.PHASECHK.TRANS64.TRYWAIT P1, [R9+URZ+0x22830], R10 ;  /* 0x0228300a090075a7 */ /* 0x0002a6000802017f */
[----:B--2---:R-:W-:Y:S05]  /*f0a0*/  @!P1 NANOSLEEP.SYNCS 0x989680 ;  /* 0x009896800000995d */ /* 0x004fea0003900000 */
[----:B------:R-:W2:Y:S02]  /*f0b0*/  @!P1 SYNCS.PHASECHK.TRANS64 P1, [R9+URZ+0x22830], R10 ;  /* 0x0228300a090095a7 */ /* 0x000ea4000802007f */
[----:B--2---:R-:W-:Y:S05]  /*f0c0*/  @!P1 BRA `(.L_x_4531) ;  /* 0xfffffffc00ec9947 */ /* 0x004fea000383ffff */
[----:B------:R-:W-:Y:S05]  /*f0d0*/  BRA `(.L_x_4530) ;  /* 0xffffff4800cc7947 */ /* 0x000fea000383ffff */
.L_x_4536:
[----:B-1----:R-:W-:-:S04]  /*f0e0*/  MOV R11, UR28 ;  /* 0x0000001c000b7c02 */ /* 0x002fc80008000f00 */
[----:B------:R1:W2:Y:S03]  /*f0f0*/  SYNCS.PHASECHK.TRANS64.TRYWAIT P1, [R11+URZ+0x22850], R10 ;  /* 0x0228500a0b0075a7 */ /* 0x0002a6000802017f */
[----:B--2---:R-:W-:Y:S05]  /*f100*/  @!P1 NANOSLEEP.SYNCS 0x989680 ;  /* 0x009896800000995d */ /* 0x004fea0003900000 */
[----:B------:R-:W2:Y:S02]  /*f110*/  @!P1 SYNCS.PHASECHK.TRANS64 P1, [R11+URZ+0x22850], R10 ;  /* 0x0228500a0b0095a7 */ /* 0x000ea4000802007f */
[----:B--2---:R-:W-:Y:S05]  /*f120*/  @!P1 BRA `(.L_x_4536) ;  /* 0xfffffffc00ec9947 */ /* 0x004fea000383ffff */
[----:B------:R-:W-:Y:S05]  /*f130*/  BRA `(.L_x_4535) ;  /* 0xffffff7000407947 */ /* 0x000fea000383ffff */
.L_x_4543:
[----:B-1----:R-:W-:-:S04]  /*f140*/  IMAD.U32 R7, RZ, RZ, UR26 ;  /* 0x0000001aff077e24 */ /* 0x002fc8000f8e00ff */
[----:B------:R1:W2:Y:S03]  /*f150*/  SYNCS.PHASECHK.TRANS64.TRYWAIT P1, [R7+URZ+0x22830], R6 ;  /* 0x02283006070075a7 */ /* 0x0002a6000802017f */
[----:B--2---:R-:W-:Y:S05]  /*f160*/  @!P1 NANOSLEEP.SYNCS 0x989680 ;  /* 0x009896800000995d */ /* 0x004fea0003900000 */
[----:B------:R-:W2:Y:S02]  /*f170*/  @!P1 SYNCS.PHASECHK.TRANS64 P1, [R7+URZ+0x22830], R6 ;  /* 0x02283006070095a7 */ /* 0x000ea4000802007f */
[----:B--2---:R-:W-:Y:S05]  /*f180*/  @!P1 BRA `(.L_x_4543) ;  /* 0xfffffffc00ec9947 */ /* 0x004fea000383ffff */
[----:B------:R-:W-:Y:S05]  /*f190*/  BRA `(.L_x_4542) ;  /* 0xffffff7400447947 */ /* 0x000fea000383ffff */
.L_x_4548:
[----:B-1----:R-:W-:-:S04]  /*f1a0*/  IMAD.U32 R7, RZ, RZ, UR26 ;  /* 0x0000001aff077e24 */ /* 0x002fc8000f8e00ff */
[----:B------:R1:W2:Y:S03]  /*f1b0*/  SYNCS.PHASECHK.TRANS64.TRYWAIT P1, [R7+URZ+0x22850], R6 ;  /* 0x02285006070075a7 */ /* 0x0002a6000802017f */
[----:B--2---:R-:W-:Y:S05]  /*f1c0*/  @!P1 NANOSLEEP.SYNCS 0x989680 ;  /* 0x009896800000995d */ /* 0x004fea0003900000 */
[----:B------:R-:W2:Y:S02]  /*f1d0*/  @!P1 SYNCS.PHASECHK.TRANS64 P1, [R7+URZ+0x22850], R6 ;  /* 0x02285006070095a7 */ /* 0x000ea4000802007f */
[----:B--2---:R-:W-:Y:S05]  /*f1e0*/  @!P1 BRA `(.L_x_4548) ;  /* 0xfffffffc00ec9947 */ /* 0x004fea000383ffff */
[----:B------:R-:W-:Y:S05]  /*f1f0*/  BRA `(.L_x_4547) ;  /* 0xffffff9000d47947 */ /* 0x000fea000383ffff */
.L_x_4561:
[----:B------:R-:W-:Y:S01]  /*f200*/  MOV R13, R2 ;  /* 0x00000002000d7202 */ /* 0x000fe20000000f00 */
[----:B------:R-:W-:Y:S01]  /*f210*/  IMAD.MOV.U32 R12, RZ, RZ, RZ ;  /* 0x000000ffff0c7224 */ /* 0x000fe200078e00ff */
[----:B------:R-:W-:Y:S01]  /*f220*/  MOV R15, 0xffffffff ;  /* 0xffffffff000f7802 */ /* 0x000fe20000000f00 */
[----:B------:R-:W-:-:S07]  /*f230*/  IMAD.MOV.U32 R11, RZ, RZ, 0x1f ;  /* 0x0000001fff0b7424 */ /* 0x000fce00078e00ff */
[----:B-----5:R-:W-:Y:S05]  /*f240*/  WARPSYNC.COLLECTIVE R15, `(.L_x_4601) ;  /* 0x000000000f087348 */ /* 0x020fea0003c00000 */
[----:B------:R0:W1:Y:S02]  /*f250*/  SHFL.IDX P6, R14, R13, R12, R11 ;  /* 0x0000000c0d0e7389 */ /* 0x00006400000c000b */
[----:B01---5:R-:W-:Y:S01]  /*f260*/  ENDCOLLECTIVE ;  /* 0x000000000000791b */ /* 0x023fe20003800000 */
.L_x_4601:
[----:B------:R-:W-:Y:S05]  /*f270*/  BRA `(.L_x_4602) ;  /* 0xffffffd000c07947 */ /* 0x000fea000383ffff */
.L_x_4563:
[----:B0-----:R-:W-:-:S04]  /*f280*/  IMAD.U32 R3, RZ, RZ, UR45 ;  /* 0x0000002dff037e24 */ /* 0x001fc8000f8e00ff */
[----:B------:R0:W1:Y:S03]  /*f290*/  SYNCS.PHASECHK.TRANS64.TRYWAIT P0, [R3+URZ+0x22840], R0 ;  /* 0x02284000030075a7 */ /* 0x000066000800017f */
[----:B-1----:R-:W-:Y:S05]  /*f2a0*/  @!P0 NANOSLEEP.SYNCS 0x989680 ;  /* 0x009896800000895d */ /* 0x002fea0003900000 */
[----:B------:R-:W1:Y:S02]  /*f2b0*/  @!P0 SYNCS.PHASECHK.TRANS64 P0, [R3+URZ+0x22840], R0 ;  /* 0x02284000030085a7 */ /* 0x000e64000800007f */
[----:B-1----:R-:W-:Y:S05]  /*f2c0*/  @!P0 BRA `(.L_x_4563) ;  /* 0xfffffffc00ec8947 */ /* 0x002fea000383ffff */
[----:B------:R-:W-:Y:S05]  /*f2d0*/  BRA `(.L_x_4603) ;  /* 0xffffffd400047947 */ /* 0x000fea000383ffff */
.L_x_4564:
        /* <DEDUP_REMOVED lines=8> */
.L_x_4605:
[----:B------:R-:W-:Y:S05]  /*f360*/  BSYNC B0 ;  /* 0x0000000000007941 */ /* 0x000fea0003800000 */
.L_x_4604:
[----:B------:R-:W-:Y:S01]  /*f370*/  IMAD.MOV.U32 R13, RZ, RZ, R3 ;  /* 0x000000ffff0d7224 */ /* 0x000fe200078e0003 */
[----:B------:R-:W-:Y:S01]  /*f380*/  MOV R11, 0x181f ;  /* 0x0000181f000b7802 */ /* 0x000fe20000000f00 */
[----:B------:R-:W-:Y:S01]  /*f390*/  IMAD.MOV.U32 R12, RZ, RZ, RZ ;  /* 0x000000ffff0c7224 */ /* 0x000fe200078e00ff */
[----:B------:R-:W-:Y:S01]  /*f3a0*/  MOV R4, R14 ;  /* 0x0000000e00047202 */ /* 0x000fe20000000f00 */
[----:B------:R-:W-:Y:S01]  /*f3b0*/  IMAD.MOV.U32 R15, RZ, RZ, -0x1 ;  /* 0xffffffffff0f7424 */ /* 0x000fe200078e00ff */
[----:B------:R-:W-:-:S07]  /*f3c0*/  @P0 LEA R7, R16, UR45, 0x1 ;  /* 0x0000002d10070c11 */ /* 0x000fce000f8e08ff */
[----:B------:R-:W-:Y:S05]  /*f3d0*/  WARPSYNC.COLLECTIVE R15, `(.L_x_4606) ;  /* 0x000000000f087348 */ /* 0x000fea0003c00000 */
[----:B------:R0:W1:Y:S02]  /*f3e0*/  SHFL.IDX P6, R14, R13, R12, R11 ;  /* 0x0000000c0d0e7389 */ /* 0x00006400000c000b */
[----:B01----:R-:W-:Y:S01]  /*f3f0*/  ENDCOLLECTIVE ;  /* 0x000000000000791b */ /* 0x003fe20003800000 */
.L_x_4606:
[----:B------:R-:W-:Y:S02]  /*f400*/  IMAD.MOV.U32 R13, RZ, RZ, R0 ;  /* 0x000000ffff0d7224 */ /* 0x000fe400078e0000 */
[----:B------:R-:W-:Y:S01]  /*f410*/  IMAD.MOV.U32 R12, RZ, RZ, 0x1 ;  /* 0x00000001ff0c7424 */ /* 0x000fe200078e00ff */
[----:B------:R-:W-:-:S05]  /*f420*/  @P0 LEA R14, P1, R24, R14, 0x1 ;  /* 0x0000000e180e0211 */ /* 0x000fca00078208ff */
[----:B------:R-:W-:Y:S01]  /*f430*/  @P0 IMAD.X R5, RZ, RZ, R4, P1 ;  /* 0x000000ffff050224 */ /* 0x000fe200008e0604 */
[----:B------:R-:W-:-:S07]  /*f440*/  @P0 MOV R4, R14 ;  /* 0x0000000e00040202 */ /* 0x000fce0000000f00 */
[----:B------:R-:W-:Y:S05]  /*f450*/  WARPSYNC.COLLECTIVE R15, `(.L_x_4607) ;  /* 0x000000000f087348 */ /* 0x000fea0003c00000 */
[----:B------:R0:W1:Y:S02]  /*f460*/  SHFL.IDX P6, R14, R13, R12, R11 ;  /* 0x0000000c0d0e7389 */ /* 0x00006400000c000b */
[----:B01----:R-:W-:Y:S01]  /*f470*/  ENDCOLLECTIVE ;  /* 0x000000000000791b */ /* 0x003fe20003800000 */
.L_x_4607:
        /* <DEDUP_REMOVED lines=11> */
.L_x_4608:
[----:B------:R-:W-:Y:S01]  /*f530*/  MOV R13, R0 ;  /* 0x00000000000d7202 */ /* 0x000fe20000000f00 */
[----:B------:R-:W-:Y:S01]  /*f540*/  IMAD.MOV.U32 R12, RZ, RZ, 0x2 ;  /* 0x00000002ff0c7424 */ /* 0x000fe200078e00ff */
[----:B------:R-:W-:-:S13]  /*f550*/  @P0 LEA R4, P1, R24, R14, 0x1 ;  /* 0x0000000e18040211 */ /* 0x000fda00078208ff */
[----:B------:R-:W-:Y:S05]  /*f560*/  WARPSYNC.COLLECTIVE R15, `(.L_x_4609) ;  /* 0x000000000f087348 */ /* 0x000fea0003c00000 */
[----:B------:R0:W1:Y:S02]  /*f570*/  SHFL.IDX P6, R14, R13, R12, R11 ;  /* 0x0000000c0d0e7389 */ /* 0x00006400000c000b */
[----:B01----:R-:W-:Y:S01]  /*f580*/  ENDCOLLECTIVE ;  /* 0x000000000000791b */ /* 0x003fe20003800000 */
.L_x_4609:
        /* <DEDUP_REMOVED lines=12> */
.L_x_4610:
[----:B------:R-:W-:Y:S01]  /*f650*/  IMAD.MOV.U32 R13, RZ, RZ, R0 ;  /* 0x000000ffff0d7224 */ /* 0x000fe200078e0000 */
[----:B------:R-:W-:Y:S02]  /*f660*/  MOV R12, 0x3 ;  /* 0x00000003000c7802 */ /* 0x000fe40000000f00 */
[----:B------:R-:W-:-:S13]  /*f670*/  @P0 LEA R4, P1, R24, R14, 0x1 ;  /* 0x0000000e18040211 */ /* 0x000fda00078208ff */
[----:B------:R-:W-:Y:S05]  /*f680*/  WARPSYNC.COLLECTIVE R15, `(.L_x_4611) ;  /* 0x000000000f087348 */ /* 0x000fea0003c00000 */
[----:B------:R0:W1:Y:S02]  /*f690*/  SHFL.IDX P6, R14, R13, R12, R11 ;  /* 0x0000000c0d0e7389 */ /* 0x00006400000c000b */
[----:B01----:R-:W-:Y:S01]  /*f6a0*/  ENDCOLLECTIVE ;  /* 0x000000000000791b */ /* 0x003fe20003800000 */
.L_x_4611:
        /* <DEDUP_REMOVED lines=12> */
.L_x_4612:
[----:B------:R-:W-:Y:S02]  /*f770*/  IMAD.MOV.U32 R13, RZ, RZ, R0 ;  /* 0x000000ffff0d7224 */ /* 0x000fe400078e0000 */
[----:B------:R-:W-:Y:S01]  /*f780*/  IMAD.MOV.U32 R12, RZ, RZ, 0x4 ;  /* 0x00000004ff0c7424 */ /* 0x000fe200078e00ff */
[----:B------:R-:W-:-:S13]  /*f790*/  @P0 LEA R4, P1, R24, R14, 0x1 ;  /* 0x0000000e18040211 */ /* 0x000fda00078208ff */
[----:B------:R-:W-:Y:S05]  /*f7a0*/  WARPSYNC.COLLECTIVE R15, `(.L_x_4613) ;  /* 0x000000000f087348 */ /* 0x000fea0003c00000 */
[----:B------:R0:W1:Y:S02]  /*f7b0*/  SHFL.IDX P6, R14, R13, R12, R11 ;  /* 0x0000000c0d0e7389 */ /* 0x00006400000c000b */
[----:B01----:R-:W-:Y:S01]  /*f7c0*/  ENDCOLLECTIVE ;  /* 0x000000000000791b */ /* 0x003fe20003800000 */
.L_x_4613:
        /* <DEDUP_REMOVED lines=12> */
.L_x_4614:
[----:B------:R-:W-:Y:S01]  /*f890*/  MOV R13, R0 ;  /* 0x00000000000d7202 */ /* 0x000fe20000000f00 */
[----:B------:R-:W-:Y:S01]  /*f8a0*/  IMAD.MOV.U32 R12, RZ, RZ, 0x5 ;  /* 0x00000005ff0c7424 */ /* 0x000fe200078e00ff */
[----:B------:R-:W-:-:S13]  /*f8b0*/  @P0 LEA R4, P1, R24, R14, 0x1 ;  /* 0x0000000e18040211 */ /* 0x000fda00078208ff */
[----:B------:R-:W-:Y:S05]  /*f8c0*/  WARPSYNC.COLLECTIVE R15, `(.L_x_4615) ;  /* 0x000000000f087348 */ /* 0x000fea0003c00000 */
[----:B------:R0:W1:Y:S02]  /*f8d0*/  SHFL.IDX P6, R14, R13, R12, R11 ;  /* 0x0000000c0d0e7389 */ /* 0x00006400000c000b */
[----:B01----:R-:W-:Y:S01]  /*f8e0*/  ENDCOLLECTIVE ;  /* 0x000000000000791b */ /* 0x003fe20003800000 */
.L_x_4615:
        /* <DEDUP_REMOVED lines=10> */
.L_x_4616:
[----:B------:R-:W-:Y:S05]  /*f990*/  BRA `(.L_x_4617) ;  /* 0xffffffd000787947 */ /* 0x000fea000383ffff */
.L_x_4567:
[----:B------:R-:W-:Y:S01]  /*f9a0*/  IMAD.MOV.U32 R13, RZ, RZ, R6 ;  /* 0x000000ffff0d7224 */ /* 0x000fe200078e0006 */
[----:B------:R-:W-:Y:S01]  /*f9b0*/  MOV R11, 0x181f ;  /* 0x0000181f000b7802 */ /* 0x000fe20000000f00 */
[----:B------:R-:W-:Y:S02]  /*f9c0*/  IMAD.MOV.U32 R12, RZ, RZ, RZ ;  /* 0x000000ffff0c7224 */ /* 0x000fe400078e00ff */
[----:B------:R-:W-:Y:S02]  /*f9d0*/  IMAD.MOV.U32 R15, RZ, RZ, -0x1 ;  /* 0xffffffffff0f7424 */ /* 0x000fe400078e00ff */
[----:B------:R-:W-:-:S07]  /*f9e0*/  IMAD.U32 R0, RZ, RZ, UR46 ;  /* 0x0000002eff007e24 */ /* 0x000fce000f8e00ff */
[----:B------:R-:W-:Y:S05]  /*f9f0*/  WARPSYNC.COLLECTIVE R15, `(.L_x_4618) ;  /* 0x000000000f087348 */ /* 0x000fea0003c00000 */
[----:B------:R0:W1:Y:S02]  /*fa00*/  SHFL.IDX P6, R14, R13, R12, R11 ;  /* 0x0000000c0d0e7389 */ /* 0x00006400000c000b */
[----:B01----:R-:W-:Y:S01]  /*fa10*/  ENDCOLLECTIVE ;  /* 0x000000000000791b */ /* 0x003fe20003800000 */
.L_x_4618:
[----:B------:R-:W-:-:S04]  /*fa20*/  IMAD R0, R0, 0x80, R27 ;  /* 0x0000008000007824 */ /* 0x000fc800078e021b */
[----:B------:R-:W-:Y:S01]  /*fa30*/  VIADD R8, R0, 0x10 ;  /* 0x0000001000087836 */ /* 0x000fe20000000000 */
[----:B------:R-:W-:Y:S01]  /*fa40*/  MOV R13, R7 ;  /* 0x00000007000d7202 */ /* 0x000fe20000000f00 */
[----:B------:R-:W-:-:S07]  /*fa50*/  IMAD.MOV.U32 R4, RZ, RZ, R14 ;  /* 0x000000ffff047224 */ /* 0x000fce00078e000e */
[----:B------:R-:W-:Y:S05]  /*fa60*/  WARPSYNC.COLLECTIVE R15, `(.L_x_4619) ;  /* 0x000000000f087348 */ /* 0x000fea0003c00000 */
[----:B------:R0:W1:Y:S02]  /*fa70*/  SHFL.IDX P6, R14, R13, R12, R11 ;  /* 0x0000000c0d0e7389 */ /* 0x00006400000c000b */
[----:B01----:R-:W-:Y:S01]  /*fa80*/  ENDCOLLECTIVE ;  /* 0x000000000000791b */ /* 0x003fe20003800000 */
.L_x_4619:
        /* <DEDUP_REMOVED lines=12> */
.L_x_4620:
        /* <DEDUP_REMOVED lines=11> */
.L_x_4621:
[----:B------:R-:W-:Y:S01]  /*fc00*/  IMAD.MOV.U32 R13, RZ, RZ, R6 ;  /* 0x000000ffff0d7224 */ /* 0x000fe200078e0006 */
[----:B------:R-:W-:Y:S02]  /*fc10*/  MOV R12, 0x2 ;  /* 0x00000002000c7802 */ /* 0x000fe40000000f00 */
[----:B------:R-:W-:-:S13]  /*fc20*/  @!P0 LEA R4, P2, R24, R14, 0x1 ;  /* 0x0000000e18048211 */ /* 0x000fda00078408ff */
[----:B------:R-:W-:Y:S05]  /*fc30*/  WARPSYNC.COLLECTIVE R15, `(.L_x_4622) ;  /* 0x000000000f087348 */ /* 0x000fea0003c00000 */
[----:B------:R0:W1:Y:S02]  /*fc40*/  SHFL.IDX P6, R14, R13, R12, R11 ;  /* 0x0000000c0d0e7389 */ /* 0x00006400000c000b */
[----:B01----:R-:W-:Y:S01]  /*fc50*/  ENDCOLLECTIVE ;  /* 0x000000000000791b */ /* 0x003fe20003800000 */
.L_x_4622:
[----:B------:R-:W-:Y:S01]  /*fc60*/  @!P0 IMAD.X R5, RZ, RZ, R8, P2 ;  /* 0x000000ffff058224 */ /* 0x000fe200010e0608 */
[----:B------:R-:W-:-:S04]  /*fc70*/  IADD3 R8, R0, 0x20, RZ ;  /* 0x0000002000087810 */ /* 0x000fc80007ffe0ff */
        /* <DEDUP_REMOVED lines=11> */
.L_x_4623:
[----:B------:R-:W-:Y:S01]  /*fd30*/  IMAD.MOV.U32 R13, RZ, RZ, R6 ;  /* 0x000000ffff0d7224 */ /* 0x000fe200078e0006 */
[----:B------:R-:W-:Y:S02]  /*fd40*/  MOV R12, 0x3 ;  /* 0x00000003000c7802 */ /* 0x000fe40000000f00 */
[----:B------:R-:W-:-:S13]  /*fd50*/  @!P0 LEA R4, P2, R24, R14, 0x1 ;  /* 0x0000000e18048211 */ /* 0x000fda00078408ff */
[----:B------:R-:W-:Y:S05]  /*fd60*/  WARPSYNC.COLLECTIVE R15, `(.L_x_4624) ;  /* 0x000000000f087348 */ /* 0x000fea0003c00000 */
[----:B------:R0:W1:Y:S02]  /*fd70*/  SHFL.IDX P6, R14, R13, R12, R11 ;  /* 0x0000000c0d0e7389 */ /* 0x00006400000c000b */
[----:B01----:R-:W-:Y:S01]  /*fd80*/  ENDCOLLECTIVE ;  /* 0x000000000000791b */ /* 0x003fe20003800000 */
.L_x_4624:
        /* <DEDUP_REMOVED lines=13> */
.L_x_4625:
[----:B------:R-:W-:Y:S01]  /*fe60*/  IMAD.MOV.U32 R13, RZ, RZ, R6 ;  /* 0x000000ffff0d7224 */ /* 0x000fe200078e0006 */
[----:B------:R-:W-:Y:S02]  /*fe70*/  MOV R12, 0x4 ;  /* 0x00000004000c7802 */ /* 0x000fe40000000f00 */
[----:B------:R-:W-:-:S13]  /*fe80*/  @!P0 LEA R4, P2, R24, R14, 0x1 ;  /* 0x0000000e18048211 */ /* 0x000fda00078408ff */
[----:B------:R-:W-:Y:S05]  /*fe90*/  WARPSYNC.COLLECTIVE R15, `(.L_x_4626) ;  /* 0x000000000f087348 */ /* 0x000fea0003c00000 */
[----:B------:R0:W1:Y:S02]  /*fea0*/  SHFL.IDX P6, R14, R13, R12, R11 ;  /* 0x0000000c0d0e7389 */ /* 0x00006400000c000b */
[----:B01----:R-:W-:Y:S01]  /*feb0*/  ENDCOLLECTIVE ;  /* 0x000000000000791b */ /* 0x003fe20003800000 */
.L_x_4626:
        /* <DEDUP_REMOVED lines=13> */
.L_x_4627:
[----:B------:R-:W-:Y:S01]  /*ff90*/  IMAD.MOV.U32 R13, RZ, RZ, R6 ;  /* 0x000000ffff0d7224 */ /* 0x000fe200078e0006 */
[----:B------:R-:W-:Y:S02]  /*ffa0*/  MOV R12, 0x5 ;  /* 0x00000005000c7802 */ /* 0x000fe40000000f00 */
[----:B------:R-:W-:-:S13]  /*ffb0*/  @!P0 LEA R4, P2, R24, R14, 0x1 ;  /* 0x0000000e18048211 */ /* 0x000fda00078408ff */
[----:B------:R-:W-:Y:S05]  /*ffc0*/  WARPSYNC.COLLECTIVE R15, `(.L_x_4628) ;  /* 0x000000000f087348 */ /* 0x000fea0003c00000 */
[----:B------:R0:W1:Y:S02]  /*ffd0*/  SHFL.IDX P6, R14, R13, R12, R11 ;  /* 0x0000000c0d0e7389 */ /* 0x00006400000c000b */
[----:B01----:R-:W-:Y:S01]  /*ffe0*/  ENDCOLLECTIVE ;  /* 0x000000000000791b */ /* 0x003fe20003800000 */
.L_x_4628:
        /* <DEDUP_REMOVED lines=13> */
.L_x_4629:
[----:B------:R-:W-:Y:S01]  /*100c0*/  MOV R13, R6 ;  /* 0x00000006000d7202 */ /* 0x000fe20000000f00 */
[----:B------:R-:W-:Y:S01]  /*100d0*/  IMAD.MOV.U32 R12, RZ, RZ, 0x6 ;  /* 0x00000006ff0c7424 */ /* 0x000fe200078e00ff */
[----:B------:R-:W-:-:S13]  /*100e0*/  @!P0 LEA R4, P2, R24, R14, 0x1 ;  /* 0x0000000e18048211 */ /* 0x000fda00078408ff */
[----:B------:R-:W-:Y:S05]  /*100f0*/  WARPSYNC.COLLECTIVE R15, `(.L_x_4630) ;  /* 0x000000000f087348 */ /* 0x000fea0003c00000 */
[----:B------:R0:W1:Y:S02]  /*10100*/  SHFL.IDX P6, R14, R13, R12, R11 ;  /* 0x0000000c0d0e7389 */ /* 0x00006400000c000b */
[----:B01----:R-:W-:Y:S01]  /*10110*/  ENDCOLLECTIVE ;  /* 0x000000000000791b */ /* 0x003fe20003800000 */
.L_x_4630:
[----:B------:R-:W-:-:S05]  /*10120*/  @!P0 IMAD.X R5, RZ, RZ, R8, P2 ;  /* 0x000000ffff058224 */ /* 0x000fca00010e0608 */
[----:B------:R-:W-:Y:S01]  /*10130*/  @!PT LDS RZ, [RZ] ;  /* 0x00000000fffff984 */ /* 0x000fe20000000800 */
[----:B------:R-:W-:Y:S01]  /*10140*/  @!PT LDS RZ, [RZ] ;  /* 0x00000000fffff984 */ /* 0x000fe20000000800 */
[----:B------:R-:W-:Y:S01]  /*10150*/  @!PT LDS RZ, [RZ] ;  /* 0x00000000fffff984 */ /* 0x000fe20000000800 */
[----:B------:R0:W-:Y:S01]  /*10160*/  @!P0 LDGSTS.E.BYPASS.LTC128B.128 [R21+0x1ac00], desc[UR36][R4.64], !P1 ;  /* 0x1ac0000004158fae */ /* 0x0001e2000c901d64 */
[----:B------:R-:W-:Y:S01]  /*10170*/  IMAD.MOV.U32 R13, RZ, RZ, R7 ;  /* 0x000000ffff0d7224 */ /* 0x000fe200078e0007 */
[----:B0-----:R-:W-:Y:S02]  /*10180*/  IADD3 R4, R0, 0x60, RZ ;  /* 0x0000006000047810 */ /* 0x001fe40007ffe0ff */
[----:B------:R-:W-:-:S07]  /*10190*/  MOV R8, R14 ;  /* 0x0000000e00087202 */ /* 0x000fce0000000f00 */
[----:B------:R-:W-:Y:S05]  /*101a0*/  WARPSYNC.COLLECTIVE R15, `(.L_x_4631) ;  /* 0x000000000f087348 */ /* 0x000fea0003c00000 */
[----:B------:R0:W1:Y:S02]  /*101b0*/  SHFL.IDX P6, R14, R13, R12, R11 ;  /* 0x0000000c0d0e7389 */ /* 0x00006400000c000b */
[----:B01----:R-:W-:Y:S01]  /*101c0*/  ENDCOLLECTIVE ;  /* 0x000000000000791b */ /* 0x003fe20003800000 */
.L_x_4631:
[----:B------:R-:W-:Y:S02]  /*101d0*/  ISETP.GE.AND P0, PT, R4, R3, PT ;  /* 0x000000030400720c */ /* 0x000fe40003f06270 */
[----:B------:R-:W-:Y:S01]  /*101e0*/  MOV R13, R6 ;  /* 0x00000006000d7202 */ /* 0x000fe20000000f00 */
[----:B------:R-:W-:-:S10]  /*101f0*/  IMAD.MOV.U32 R12, RZ, RZ, 0x7 ;  /* 0x00000007ff0c7424 */ /* 0x000fd400078e00ff */
[----:B------:R-:W-:Y:S02]  /*10200*/  @!P0 LEA R9, R16, UR45, 0x1 ;  /* 0x0000002d10098c11 */ /* 0x000fe4000f8e08ff */
[----:B------:R-:W-:-:S13]  /*10210*/  @!P0 LEA R4, P2, R24, R14, 0x1 ;  /* 0x0000000e18048211 */ /* 0x000fda00078408ff */
[----:B------:R-:W-:Y:S05]  /*10220*/  WARPSYNC.COLLECTIVE R15, `(.L_x_4632) ;  /* 0x000000000f087348 */ /* 0x000fea0003c00000 */
[----:B------:R0:W1:Y:S02]  /*10230*/  SHFL.IDX P6, R14, R13, R12, R11 ;  /* 0x0000000c0d0e7389 */ /* 0x00006400000c000b */
[----:B01----:R-:W-:Y:S01]  /*10240*/  ENDCOLLECTIVE ;  /* 0x000000000000791b */ /* 0x003fe20003800000 */
.L_x_4632:
[----:B------:R-:W-:-:S05]  /*10250*/  @!P0 IMAD.X R5, RZ, RZ, R8, P2 ;  /* 0x000000ffff058224 */ /* 0x000fca00010e0608 */
[----:B------:R-:W-:Y:S01]  /*10260*/  @!PT LDS RZ, [RZ] ;  /* 0x00000000fffff984 */ /* 0x000fe20000000800 */
[----:B------:R-:W-:Y:S01]  /*10270*/  @!PT LDS RZ, [RZ] ;  /* 0x00000000fffff984 */ /* 0x000fe20000000800 */
[----:B------:R-:W-:Y:S01]  /*10280*/  @!PT LDS RZ, [RZ] ;  /* 0x00000000fffff984 */ /* 0x000fe20000000800 */
[----:B------:R0:W-:Y:S01]  /*10290*/  @!P0 LDGSTS.E.BYPASS.LTC128B.128 [R9+0x1b400], desc[UR36][R4.64], !P1 ;  /* 0x1b40000004098fae */ /* 0x0001e2000c901d64 */
[----:B------:R-:W-:Y:S01]  /*102a0*/  IMAD.MOV.U32 R13, RZ, RZ, R7 ;  /* 0x000000ffff0d7224 */ /* 0x000fe200078e0007 */
[----:B------:R-:W-:-:S07]  /*102b0*/  MOV R8, R14 ;  /* 0x0000000e00087202 */ /* 0x000fce0000000f00 */
[----:B0-----:R-:W-:Y:S05]  /*102c0*/  WARPSYNC.COLLECTIVE R15, `(.L_x_4633) ;  /* 0x000000000f087348 */ /* 0x001fea0003c00000 */
[----:B------:R1:W2:Y:S02]  /*102d0*/  SHFL.IDX P6, R14, R13, R12, R11 ;  /* 0x0000000c0d0e7389 */ /* 0x0002a400000c000b */
[----:B012---:R-:W-:Y:S01]  /*102e0*/  ENDCOLLECTIVE ;  /* 0x000000000000791b */ /* 0x007fe20003800000 */
.L_x_4633:
[----:B------:R-:W-:Y:S05]  /*102f0*/  BRA `(.L_x_4634) ;  /* 0xffffffd000707947 */ /* 0x000fea000383ffff */
.L_x_4568:
[----:B0-----:R-:W-:-:S04]  /*10300*/  MOV R3, UR45 ;  /* 0x0000002d00037c02 */ /* 0x001fc80008000f00 */
[----:B------:R0:W1:Y:S03]  /*10310*/  SYNCS.PHASECHK.TRANS64.TRYWAIT P0, [R3+URZ+0x22820], R0 ;  /* 0x02282000030075a7 */ /* 0x000066000800017f */
[----:B-1----:R-:W-:Y:S05]  /*10320*/  @!P0 NANOSLEEP.SYNCS 0x989680 ;  /* 0x009896800000895d */ /* 0x002fea0003900000 */
[----:B------:R-:W1:Y:S02]  /*10330*/  @!P0 SYNCS.PHASECHK.TRANS64 P0, [R3+URZ+0x22820], R0 ;  /* 0x02282000030085a7 */ /* 0x000e64000800007f */
[----:B-1----:R-:W-:Y:S05]  /*10340*/  @!P0 BRA `(.L_x_4568) ;  /* 0xfffffffc00ec8947 */ /* 0x002fea000383ffff */
[----:B------:R-:W-:Y:S05]  /*10350*/  BRA `(.L_x_4635) ;  /* 0xffffffd000a07947 */ /* 0x000fea000383ffff */
.L_x_4570:
[----:B0-----:R-:W-:-:S04]  /*10360*/  IMAD.U32 R3, RZ, RZ, UR45 ;  /* 0x0000002dff037e24 */ /* 0x001fc8000f8e00ff */
[----:B------:R0:W1:Y:S03]  /*10370*/  SYNCS.PHASECHK.TRANS64.TRYWAIT P0, [R3+URZ+0x22860], R0 ;  /* 0x02286000030075a7 */ /* 0x000066000800017f */
[----:B-1----:R-:W-:Y:S05]  /*10380*/  @!P0 NANOSLEEP.SYNCS 0x989680 ;  /* 0x009896800000895d */ /* 0x002fea0003900000 */
[----:B------:R-:W1:Y:S02]  /*10390*/  @!P0 SYNCS.PHASECHK.TRANS64 P0, [R3+URZ+0x22860], R0 ;  /* 0x02286000030085a7 */ /* 0x000e64000800007f */
[----:B-1----:R-:W-:Y:S05]  /*103a0*/  @!P0 BRA `(.L_x_4570) ;  /* 0xfffffffc00ec8947 */ /* 0x002fea000383ffff */
[----:B------:R-:W-:Y:S05]  /*103b0*/  BRA `(.L_x_4636) ;  /* 0xffffffd0009c7947 */ /* 0x000fea000383ffff */
.L_x_4571:
[----:B------:R-:W-:Y:S01]  /*103c0*/  BSSY B0, `(.L_x_4637) ;  /* 0x0000008000007945 */ /* 0x000fe20003800000 */
[----:B------:R-:W-:Y:S01]  /*103d0*/  MOV R13, R10 ;  /* 0x0000000a000d7202 */ /* 0x000fe20000000f00 */
[----:B------:R-:W-:Y:S01]  /*103e0*/  IMAD.MOV.U32 R12, RZ, RZ, RZ ;  /* 0x000000ffff0c7224 */ /* 0x000fe200078e00ff */
[----:B------:R-:W-:Y:S01]  /*103f0*/  MOV R11, 0x181f ;  /* 0x0000181f000b7802 */ /* 0x000fe20000000f00 */
[----:B------:R-:W-:-:S07]  /*10400*/  IMAD.MOV.U32 R15, RZ, RZ, -0x1 ;  /* 0xffffffffff0f7424 */ /* 0x000fce00078e00ff */
[----:B------:R-:W-:Y:S05]  /*10410*/  WARPSYNC.COLLECTIVE R15, `(.L_x_4638) ;  /* 0x000000000f087348 */ /* 0x000fea0003c00000 */
[----:B------:R0:W1:Y:S02]  /*10420*/  SHFL.IDX P6, R14, R13, R12, R11 ;  /* 0x0000000c0d0e7389 */ /* 0x00006400000c000b */
[----:B01----:R-:W-:Y:S01]  /*10430*/  ENDCOLLECTIVE ;  /* 0x000000000000791b */ /* 0x003fe20003800000 */
.L_x_4638:
[----:B------:R-:W-:Y:S05]  /*10440*/  BSYNC B0 ;  /* 0x0000000000007941 */ /* 0x000fea0003800000 */
.L_x_4637:
[----:B------:R-:W-:Y:S01]  /*10450*/  IMAD.MOV.U32 R13, RZ, RZ, R3 ;  /* 0x000000ffff0d7224 */ /* 0x000fe200078e0003 */
[----:B------:R-:W-:Y:S01]  /*10460*/  MOV R12, RZ ;  /* 0x000000ff000c7202 */ /* 0x000fe20000000f00 */
[----:B------:R-:W-:Y:S01]  /*10470*/  IMAD.MOV.U32 R11, RZ, RZ, 0x181f ;  /* 0x0000181fff0b7424 */ /* 0x000fe200078e00ff */
[----:B------:R-:W-:Y:S01]  /*10480*/  MOV R15, 0xffffffff ;  /* 0xffffffff000f7802 */ /* 0x000fe20000000f00 */
[----:B------:R-:W-:Y:S01]  /*10490*/  IMAD.SHL.U32 R24, R24, 0x2, RZ ;  /* 0x0000000218187824 */ /* 0x000fe200078e00ff */
[----:B------:R-:W-:Y:S02]  /*104a0*/  MOV R0, R14 ;  /* 0x0000000e00007202 */ /* 0x000fe40000000f00 */
[----:B------:R-:W-:-:S07]  /*104b0*/  LEA R17, R16, UR45, 0x1 ;  /* 0x0000002d10117c11 */ /* 0x000fce000f8e08ff */
[----:B------:R-:W-:Y:S05]  /*104c0*/  WARPSYNC.COLLECTIVE R15, `(.L_x_4639) ;  /* 0x000000000f087348 */ /* 0x000fea0003c00000 */
[----:B------:R0:W1:Y:S02]  /*104d0*/  SHFL.IDX P6, R14, R13, R12, R11 ;  /* 0x0000000c0d0e7389 */ /* 0x00006400000c000b */
[----:B01----:R-:W-:Y:S01]  /*104e0*/  ENDCOLLECTIVE ;  /* 0x000000000000791b */ /* 0x003fe20003800000 */
.L_x_4639:
[C---:B------:R-:W-:Y:S02]  /*104f0*/  LOP3.LUT P2, RZ, R8.reuse, 0x2, RZ, 0xc0, !PT ;  /* 0x0000000208ff7812 */ /* 0x040fe4000784c0ff */
[----:B------:R-:W-:-:S04]  /*10500*/  LOP3.LUT P1, RZ, R8, 0x4, RZ, 0xc0, !PT ;  /* 0x0000000408ff7812 */ /* 0x000fc8000782c0ff */
[----:B------:R-:W-:Y:S01]  /*10510*/  ISETP.LT.OR P3, PT, R35, 0x1, !P1 ;  /* 0x000000012300780c */ /* 0x000fe20004f61670 */
[----:B------:R-:W-:Y:S01]  /*10520*/  IMAD.MOV.U32 R13, RZ, RZ, R10 ;  /* 0x000000ffff0d7224 */ /* 0x000fe200078e000a */
[----:B------:R-:W-:Y:S02]  /*10530*/  MOV R12, 0x1 ;  /* 0x00000001000c7802 */ /* 0x000fe40000000f00 */
[----:B------:R-:W-:-:S13]  /*10540*/  IADD3 R4, P0, R14, R24, RZ ;  /* 0x000000180e047210 */ /* 0x000fda0007f1e0ff */
[----:B------:R-:W-:Y:S05]  /*10550*/  WARPSYNC.COLLECTIVE R15, `(.L_x_4640) ;  /* 0x000000000f087348 */ /* 0x000fea0003c00000 */
[----:B------:R0:W1:Y:S02]  /*10560*/  SHFL.IDX P6, R14, R13, R12, R11 ;  /* 0x0000000c0d0e7389 */ /* 0x00006400000c000b */
[----:B01----:R-:W-:Y:S01]  /*10570*/  ENDCOLLECTIVE ;  /* 0x000000000000791b */ /* 0x003fe20003800000 */
.L_x_4640:
        /* <DEDUP_REMOVED lines=12> */
.L_x_4641:
[----:B------:R-:W-:Y:S01]  /*10640*/  @!PT LDS RZ, [RZ] ;  /* 0x00000000fffff984 */ /* 0x000fe20000000800 */
[----:B------:R-:W-:Y:S01]  /*10650*/  @!PT LDS RZ, [RZ] ;  /* 0x00000000fffff984 */ /* 0x000fe20000000800 */
[----:B------:R-:W-:Y:S01]  /*10660*/  @!PT LDS RZ, [RZ] ;  /* 0x00000000fffff984 */ /* 0x000fe20000000800 */
[----:B------:R-:W-:Y:S01]  /*10670*/  LDGSTS.E.BYPASS.LTC128B.128 [R17+0x3400], desc[UR36][R4.64+0x80], !P0 ;  /* 0x0340008004117fae */ /* 0x000fe2000c101d64 */
[----:B------:R-:W-:Y:S01]  /*10680*/  LOP3.LUT P0, RZ, R8, 0x8, RZ, 0xc0, !PT ;  /* 0x0000000808ff7812 */ /* 0x000fe2000780c0ff */
[----:B------:R-:W-:Y:S02]  /*10690*/  IMAD.MOV.U32 R8, RZ, RZ, RZ ;  /* 0x000000ffff087224 */ /* 0x000fe400078e00ff */
        /* <DEDUP_REMOVED lines=9> */
.L_x_4642:
        /* <DEDUP_REMOVED lines=12> */
.L_x_4643:
        /* <DEDUP_REMOVED lines=14> */
.L_x_4644:
        /* <DEDUP_REMOVED lines=12> */
.L_x_4645:
        /* <DEDUP_REMOVED lines=14> */
.L_x_4646:
        /* <DEDUP_REMOVED lines=12> */
.L_x_4647:
        /* <DEDUP_REMOVED lines=14> */
.L_x_4648:
[----:B------:R-:W-:Y:S02]  /*10c10*/  IADD3.X R5, RZ, R0, RZ, P3, !PT ;  /* 0x00000000ff057210 */ /* 0x000fe40001ffe4ff */
[----:B------:R-:W-:Y:S02]  /*10c20*/  ISETP.LT.OR P3, PT, R35, 0x41, P4 ;  /* 0x000000412300780c */ /* 0x000fe40002761670 */
[----:B------:R-:W-:Y:S02]  /*10c30*/  IADD3 R0, R17, 0x400, RZ ;  /* 0x0000040011007810 */ /* 0x000fe40007ffe0ff */
[----:B------:R-:W-:-:S09]  /*10c40*/  MOV R13, R3 ;  /* 0x00000003000d7202 */ /* 0x000fd20000000f00 */
        /* <DEDUP_REMOVED lines=9> */
.L_x_4649:
        /* <DEDUP_REMOVED lines=9> */
.L_x_4578:
[----:B-1----:R1:W2:Y:S02]  /*10d70*/  SYNCS.PHASECHK.TRANS64.TRYWAIT P0, [R32+URZ+0x22840], R31 ;  /* 0x0228401f200075a7 */ /* 0x0022a4000800017f */
[----:B--2---:R-:W-:Y:S05]  /*10d80*/  @!P0 NANOSLEEP.SYNCS 0x989680 ;  /* 0x009896800000895d */ /* 0x004fea0003900000 */
[----:B------:R-:W2:Y:S02]  /*10d90*/  @!P0 SYNCS.PHASECHK.TRANS64 P0, [R32+URZ+0x22840], R31 ;  /* 0x0228401f200085a7 */ /* 0x000ea4000800007f */
[----:B--2---:R-:W-:Y:S05]  /*10da0*/  @!P0 BRA `(.L_x_4578) ;  /* 0xfffffffc00f08947 */ /* 0x004fea000383ffff */
[----:B------:R-:W-:Y:S05]  /*10db0*/  BRA `(.L_x_4651) ;  /* 0xffffffd000c07947 */ /* 0x000fea000383ffff */
.L_x_4579:
[----:B------:R-:W-:Y:S01]  /*10dc0*/  BSSY B1, `(.L_x_4652) ;  /* 0x0000008000017945 */ /* 0x000fe20003800000 */
[----:B------:R-:W-:Y:S01]  /*10dd0*/  IMAD.MOV.U32 R13, RZ, RZ, R3 ;  /* 0x000000ffff0d7224 */ /* 0x000fe200078e0003 */
[----:B------:R-:W-:Y:S01]  /*10de0*/  MOV R12, RZ ;  /* 0x000000ff000c7202 */ /* 0x000fe20000000f00 */
[----:B------:R-:W-:Y:S01]  /*10df0*/  IMAD.MOV.U32 R11, RZ, RZ, 0x181f ;  /* 0x0000181fff0b7424 */ /* 0x000fe200078e00ff */
[----:B------:R-:W-:-:S07]  /*10e00*/  MOV R15, 0xffffffff ;  /* 0xffffffff000f7802 */ /* 0x000fce0000000f00 */
[----:B-1----:R-:W-:Y:S05]  /*10e10*/  WARPSYNC.COLLECTIVE R15, `(.L_x_4653) ;  /* 0x000000000f087348 */ /* 0x002fea0003c00000 */
[----:B------:R0:W2:Y:S02]  /*10e20*/  SHFL.IDX P6, R14, R13, R12, R11 ;  /* 0x0000000c0d0e7389 */ /* 0x0000a400000c000b */
[----:B012---:R-:W-:Y:S01]  /*10e30*/  ENDCOLLECTIVE ;  /* 0x000000000000791b */ /* 0x007fe20003800000 */
.L_x_4653:
[----:B------:R-:W-:Y:S05]  /*10e40*/  BSYNC B1 ;  /* 0x0000000000017941 */ /* 0x000fea0003800000 */
.L_x_4652:
[----:B------:R-:W-:Y:S01]  /*10e50*/  MOV R13, R10 ;  /* 0x0000000a000d7202 */ /* 0x000fe20000000f00 */
[----:B------:R-:W-:Y:S01]  /*10e60*/  IMAD.MOV.U32 R12, RZ, RZ, RZ ;  /* 0x000000ffff0c7224 */ /* 0x000fe200078e00ff */
[----:B------:R-:W-:Y:S01]  /*10e70*/  MOV R11, 0x181f ;  /* 0x0000181f000b7802 */ /* 0x000fe20000000f00 */
[----:B------:R-:W-:Y:S01]  /*10e80*/  IMAD.MOV.U32 R15, RZ, RZ, -0x1 ;  /* 0xffffffffff0f7424 */ /* 0x000fe200078e00ff */
[----:B------:R-:W-:Y:S01]  /*10e90*/  LEA R17, R17, UR45, 0x1 ;  /* 0x0000002d11117c11 */ /* 0x000fe2000f8e08ff */
[----:B------:R-:W-:-:S07]  /*10ea0*/  IMAD.MOV.U32 R5, RZ, RZ, R14 ;  /* 0x000000ffff057224 */ /* 0x000fce00078e000e */
[----:B------:R-:W-:Y:S05]  /*10eb0*/  WARPSYNC.COLLECTIVE R15, `(.L_x_4654) ;  /* 0x000000000f087348 */ /* 0x000fea0003c00000 */
[----:B------:R0:W1:Y:S02]  /*10ec0*/  SHFL.IDX P6, R14, R13, R12, R11 ;  /* 0x0000000c0d0e7389 */ /* 0x00006400000c000b */
[----:B01----:R-:W-:Y:S01]  /*10ed0*/  ENDCOLLECTIVE ;  /* 0x000000000000791b */ /* 0x003fe20003800000 */
.L_x_4654:
[----:B------:R-:W-:Y:S01]  /*10ee0*/  IMAD.MOV.U32 R13, RZ, RZ, R3 ;  /* 0x000000ffff0d7224 */ /* 0x000fe200078e0003 */
[----:B------:R-:W-:Y:S02]  /*10ef0*/  MOV R12, 0x1 ;  /* 0x00000001000c7802 */ /* 0x000fe40000000f00 */
[----:B------:R-:W-:-:S13]  /*10f00*/  IADD3 R4, P0, R14, R24, RZ ;  /* 0x000000180e047210 */ /* 0x000fda0007f1e0ff */
[----:B------:R-:W-:Y:S05]  /*10f10*/  WARPSYNC.COLLECTIVE R15, `(.L_x_4655) ;  /* 0x000000000f087348 */ /* 0x000fea0003c00000 */
[----:B------:R0:W1:Y:S02]  /*10f20*/  SHFL.IDX P6, R14, R13, R12, R11 ;  /* 0x0000000c0d0e7389 */ /* 0x00006400000c000b */
[----:B01----:R-:W-:Y:S01]  /*10f30*/  ENDCOLLECTIVE ;  /* 0x000000000000791b */ /* 0x003fe20003800000 */
.L_x_4655:
[----:B------:R-:W-:-:S05]  /*10f40*/  IADD3.X R5, RZ, R5, RZ, P0, !PT ;  /* 0x00000005ff057210 */ /* 0x000fca00007fe4ff */
        /* <DEDUP_REMOVED lines=9> */
.L_x_4656:
[----:B------:R-:W-:Y:S01]  /*10fe0*/  MOV R13, R3 ;  /* 0x00000003000d7202 */ /* 0x000fe20000000f00 */
[----:B------:R-:W-:Y:S01]  /*10ff0*/  IMAD.MOV.U32 R12, RZ, RZ, 0x2 ;  /* 0x00000002ff0c7424 */ /* 0x000fe200078e00ff */
[----:B------:R-:W-:-:S13]  /*11000*/  IADD3 R6, P0, R14, R24, RZ ;  /* 0x000000180e067210 */ /* 0x000fda0007f1e0ff */
[----:B------:R-:W-:Y:S05]  /*11010*/  WARPSYNC.COLLECTIVE R15, `(.L_x_4657) ;  /* 0x000000000f087348 */ /* 0x000fea0003c00000 */
[----:B------:R0:W1:Y:S02]  /*11020*/  SHFL.IDX P6, R14, R13, R12, R11 ;  /* 0x0000000c0d0e7389 */ /* 0x00006400000c000b */
[----:B01----:R-:W-:Y:S01]  /*11030*/  ENDCOLLECTIVE ;  /* 0x000000000000791b */ /* 0x003fe20003800000 */
.L_x_4657:
        /* <DEDUP_REMOVED lines=10> */
.L_x_4658:
[----:B------:R-:W-:Y:S01]  /*110e0*/  IMAD.MOV.U32 R13, RZ, RZ, R3 ;  /* 0x000000ffff0d7224 */ /* 0x000fe200078e0003 */
[----:B------:R-:W-:Y:S02]  /*110f0*/  MOV R12, 0x3 ;  /* 0x00000003000c7802 */ /* 0x000fe40000000f00 */
[----:B------:R-:W-:-:S13]  /*11100*/  IADD3 R6, P0, R14, R24, RZ ;  /* 0x000000180e067210 */ /* 0x000fda0007f1e0ff */
[----:B------:R-:W-:Y:S05]  /*11110*/  WARPSYNC.COLLECTIVE R15, `(.L_x_4659) ;  /* 0x000000000f087348 */ /* 0x000fea0003c00000 */
[----:B------:R0:W1:Y:S02]  /*11120*/  SHFL.IDX P6, R14, R13, R12, R11 ;  /* 0x0000000c0d0e7389 */ /* 0x00006400000c000b */
[----:B01----:R-:W-:Y:S01]  /*11130*/  ENDCOLLECTIVE ;  /* 0x000000000000791b */ /* 0x003fe20003800000 */
.L_x_4659:
        /* <DEDUP_REMOVED lines=10> */
.L_x_4660:
[----:B------:R-:W-:Y:S01]  /*111e0*/  MOV R13, R3 ;  /* 0x00000003000d7202 */ /* 0x000fe20000000f00 */
[----:B------:R-:W-:Y:S01]  /*111f0*/  IMAD.MOV.U32 R12, RZ, RZ, 0x4 ;  /* 0x00000004ff0c7424 */ /* 0x000fe200078e00ff */
[----:B------:R-:W-:-:S13]  /*11200*/  IADD3 R4, P0, R14, R24, RZ ;  /* 0x000000180e047210 */ /* 0x000fda0007f1e0ff */
[----:B------:R-:W-:Y:S05]  /*11210*/  WARPSYNC.COLLECTIVE R15, `(.L_x_4661) ;  /* 0x000000000f087348 */ /* 0x000fea0003c00000 */
[----:B------:R0:W1:Y:S02]  /*11220*/  SHFL.IDX P6, R14, R13, R12, R11 ;  /* 0x0000000c0d0e7389 */ /* 0x00006400000c000b */
[----:B01----:R-:W-:Y:S01]  /*11230*/  ENDCOLLECTIVE ;  /* 0x000000000000791b */ /* 0x003fe20003800000 */
.L_x_4661:
        /* <DEDUP_REMOVED lines=10> */
.L_x_4662:
[----:B------:R-:W-:Y:S01]  /*112e0*/  IMAD.MOV.U32 R13, RZ, RZ, R3 ;  /* 0x000000ffff0d7224 */ /* 0x000fe200078e0003 */
[----:B------:R-:W-:Y:S02]  /*112f0*/  MOV R12, 0x5 ;  /* 0x00000005000c7802 */ /* 0x000fe40000000f00 */
[----:B------:R-:W-:-:S13]  /*11300*/  IADD3 R4, P0, R14, R24, RZ ;  /* 0x000000180e047210 */ /* 0x000fda0007f1e0ff */
[----:B------:R-:W-:Y:S05]  /*11310*/  WARPSYNC.COLLECTIVE R15, `(.L_x_4663) ;  /* 0x000000000f087348 */ /* 0x000fea0003c00000 */
[----:B------:R0:W1:Y:S02]  /*11320*/  SHFL.IDX P6, R14, R13, R12, R11 ;  /* 0x0000000c0d0e7389 */ /* 0x00006400000c000b */
[----:B01----:R-:W-:Y:S01]  /*11330*/  ENDCOLLECTIVE ;  /* 0x000000000000791b */ /* 0x003fe20003800000 */
.L_x_4663:
        /* <DEDUP_REMOVED lines=10> */
.L_x_4664:
[----:B------:R-:W-:Y:S01]  /*113e0*/  IMAD.MOV.U32 R37, RZ, RZ, R14 ;  /* 0x000000ffff257224 */ /* 0x000fe200078e000e */
[----:B------:R-:W-:Y:S06]  /*113f0*/  BRA `(.L_x_4665) ;  /* 0xffffffd000187947 */ /* 0x000fec000383ffff */
.L_x_4584:
[----:B---3--:R3:W4:Y:S02]  /*11400*/  SYNCS.PHASECHK.TRANS64.TRYWAIT P0, [R32+URZ+0x22860], R31 ;  /* 0x0228601f200075a7 */ /* 0x008724000800017f */
[----:B----4-:R-:W-:Y:S05]  /*11410*/  @!P0 NANOSLEEP.SYNCS 0x989680 ;  /* 0x009896800000895d */ /* 0x010fea0003900000 */
[----:B------:R-:W4:Y:S02]  /*11420*/  @!P0 SYNCS.PHASECHK.TRANS64 P0, [R32+URZ+0x22860], R31 ;  /* 0x0228601f200085a7 */ /* 0x000f24000800007f */
[----:B----4-:R-:W-:Y:S05]  /*11430*/  @!P0 BRA `(.L_x_4584) ;  /* 0xfffffffc00f08947 */ /* 0x010fea000383ffff */
[----:B------:R-:W-:Y:S05]  /*11440*/  BRA `(.L_x_4666) ;  /* 0xffffffd000647947 */ /* 0x000fea000383ffff */
.L_x_4585:
[----:B------:R-:W-:Y:S01]  /*11450*/  BSSY B1, `(.L_x_4667) ;  /* 0x0000008000017945 */ /* 0x000fe20003800000 */
[----:B------:R-:W-:Y:S01]  /*11460*/  MOV R13, R18 ;  /* 0x00000012000d7202 */ /* 0x000fe20000000f00 */
[----:B------:R-:W-:Y:S01]  /*11470*/  IMAD.MOV.U32 R12, RZ, RZ, RZ ;  /* 0x000000ffff0c7224 */ /* 0x000fe200078e00ff */
[----:B------:R-:W-:Y:S01]  /*11480*/  MOV R11, 0x181f ;  /* 0x0000181f000b7802 */ /* 0x000fe20000000f00 */
[----:B------:R-:W-:-:S07]  /*11490*/  IMAD.MOV.U32 R15, RZ, RZ, -0x1 ;  /* 0xffffffffff0f7424 */ /* 0x000fce00078e00ff */
[----:B-123--:R-:W-:Y:S05]  /*114a0*/  WARPSYNC.COLLECTIVE R15, `(.L_x_4668) ;  /* 0x000000000f087348 */ /* 0x00efea0003c00000 */
[----:B------:R0:W4:Y:S02]  /*114b0*/  SHFL.IDX P6, R14, R13, R12, R11 ;  /* 0x0000000c0d0e7389 */ /* 0x00012400000c000b */
[----:B01234-:R-:W-:Y:S01]  /*114c0*/  ENDCOLLECTIVE ;  /* 0x000000000000791b */ /* 0x01ffe20003800000 */
.L_x_4668:
[----:B------:R-:W-:Y:S05]  /*114d0*/  BSYNC B1 ;  /* 0x0000000000017941 */ /* 0x000fea0003800000 */
.L_x_4667:
[----:B------:R-:W-:Y:S01]  /*114e0*/  IMAD.MOV.U32 R13, RZ, RZ, R3 ;  /* 0x000000ffff0d7224 */ /* 0x000fe200078e0003 */
[----:B------:R-:W-:Y:S01]  /*114f0*/  MOV R12, RZ ;  /* 0x000000ff000c7202 */ /* 0x000fe20000000f00 */
[----:B------:R-:W-:Y:S01]  /*11500*/  IMAD.MOV.U32 R11, RZ, RZ, 0x181f ;  /* 0x0000181fff0b7424 */ /* 0x000fe200078e00ff */
[----:B------:R-:W-:Y:S01]  /*11510*/  MOV R15, 0xffffffff ;  /* 0xffffffff000f7802 */ /* 0x000fe20000000f00 */
[----:B------:R-:W-:Y:S01]  /*11520*/  IMAD R17, R21, 0xc000, R0 ;  /* 0x0000c00015117824 */ /* 0x000fe200078e0200 */
[----:B------:R-:W-:Y:S01]  /*11530*/  MOV R5, R14 ;  /* 0x0000000e00057202 */ /* 0x000fe20000000f00 */
[----:B------:R-:W-:-:S07]  /*11540*/  IMAD.MOV.U32 R8, RZ, RZ, RZ ;  /* 0x000000ffff087224 */ /* 0x000fce00078e00ff */
[----:B------:R-:W-:Y:S05]  /*11550*/  WARPSYNC.COLLECTIVE R15, `(.L_x_4669) ;  /* 0x000000000f087348 */ /* 0x000fea0003c00000 */
[----:B------:R0:W1:Y:S02]  /*11560*/  SHFL.IDX P6, R14, R13, R12, R11 ;  /* 0x0000000c0d0e7389 */ /* 0x00006400000c000b */
[----:B01----:R-:W-:Y:S01]  /*11570*/  ENDCOLLECTIVE ;  /* 0x000000000000791b */ /* 0x003fe20003800000 */
.L_x_4669:
[----:B------:R-:W-:Y:S01]  /*11580*/  MOV R13, R18 ;  /* 0x00000012000d7202 */ /* 0x000fe20000000f00 */
[----:B------:R-:W-:Y:S01]  /*11590*/  IMAD.MOV.U32 R12, RZ, RZ, 0x1 ;  /* 0x00000001ff0c7424 */ /* 0x000fe200078e00ff */
[----:B------:R-:W-:-:S13]  /*115a0*/  IADD3 R4, P0, R14, R24, RZ ;  /* 0x000000180e047210 */ /* 0x000fda0007f1e0ff */
[----:B------:R-:W-:Y:S05]  /*115b0*/  WARPSYNC.COLLECTIVE R15, `(.L_x_4670) ;  /* 0x000000000f087348 */ /* 0x000fea0003c00000 */
[----:B------:R0:W1:Y:S02]  /*115c0*/  SHFL.IDX P6, R14, R13, R12, R11 ;  /* 0x0000000c0d0e7389 */ /* 0x00006400000c000b */
[----:B01----:R-:W-:Y:S01]  /*115d0*/  ENDCOLLECTIVE ;  /* 0x000000000000791b */ /* 0x003fe20003800000 */
.L_x_4670:
        /* <DEDUP_REMOVED lines=13> */
.L_x_4671:
[----:B------:R-:W-:Y:S01]  /*116b0*/  MOV R13, R18 ;  /* 0x00000012000d7202 */ /* 0x000fe20000000f00 */
[----:B------:R-:W-:Y:S01]  /*116c0*/  IMAD.MOV.U32 R12, RZ, RZ, 0x2 ;  /* 0x00000002ff0c7424 */ /* 0x000fe200078e00ff */
[----:B------:R-:W-:-:S07]  /*116d0*/  MOV R5, R14 ;  /* 0x0000000e00057202 */ /* 0x000fce0000000f00 */
[----:B------:R-:W-:Y:S05]  /*116e0*/  WARPSYNC.COLLECTIVE R15, `(.L_x_4672) ;  /* 0x000000000f087348 */ /* 0x000fea0003c00000 */
[----:B------:R0:W1:Y:S02]  /*116f0*/  SHFL.IDX P6, R14, R13, R12, R11 ;  /* 0x0000000c0d0e7389 */ /* 0x00006400000c000b */
[----:B01----:R-:W-:Y:S01]  /*11700*/  ENDCOLLECTIVE ;  /* 0x000000000000791b */ /* 0x003fe20003800000 */
.L_x_4672:
        /* <DEDUP_REMOVED lines=14> */
.L_x_4673:
[----:B------:R-:W-:Y:S01]  /*117f0*/  MOV R13, R18 ;  /* 0x00000012000d7202 */ /* 0x000fe20000000f00 */
[----:B------:R-:W-:Y:S01]  /*11800*/  IMAD.MOV.U32 R12, RZ, RZ, 0x3 ;  /* 0x00000003ff0c7424 */ /* 0x000fe200078e00ff */
[----:B------:R-:W-:-:S07]  /*11810*/  MOV R5, R14 ;  /* 0x0000000e00057202 */ /* 0x000fce0000000f00 */
[----:B------:R-:W-:Y:S05]  /*11820*/  WARPSYNC.COLLECTIVE R15, `(.L_x_4674) ;  /* 0x000000000f087348 */ /* 0x000fea0003c00000 */
[----:B------:R0:W1:Y:S02]  /*11830*/  SHFL.IDX P6, R14, R13, R12, R11 ;  /* 0x0000000c0d0e7389 */ /* 0x00006400000c000b */
[----:B01----:R-:W-:Y:S01]  /*11840*/  ENDCOLLECTIVE ;  /* 0x000000000000791b */ /* 0x003fe20003800000 */
.L_x_4674:
        /* <DEDUP_REMOVED lines=14> */
.L_x_4675:
[----:B------:R-:W-:Y:S01]  /*11930*/  MOV R13, R18 ;  /* 0x00000012000d7202 */ /* 0x000fe20000000f00 */
[----:B------:R-:W-:Y:S01]  /*11940*/  IMAD.MOV.U32 R12, RZ, RZ, 0x4 ;  /* 0x00000004ff0c7424 */ /* 0x000fe200078e00ff */
[----:B------:R-:W-:-:S07]  /*11950*/  MOV R5, R14 ;  /* 0x0000000e00057202 */ /* 0x000fce0000000f00 */
[----:B------:R-:W-:Y:S05]  /*11960*/  WARPSYNC.COLLECTIVE R15, `(.L_x_4676) ;  /* 0x000000000f087348 */ /* 0x000fea0003c00000 */
[----:B------:R0:W1:Y:S02]  /*11970*/  SHFL.IDX P6, R14, R13, R12, R11 ;  /* 0x0000000c0d0e7389 */ /* 0x00006400000c000b */
[----:B01----:R-:W-:Y:S01]  /*11980*/  ENDCOLLECTIVE ;  /* 0x000000000000791b */ /* 0x003fe20003800000 */
.L_x_4676:
        /* <DEDUP_REMOVED lines=14> */
.L_x_4677:
[----:B------:R-:W-:Y:S01]  /*11a70*/  MOV R13, R18 ;  /* 0x00000012000d7202 */ /* 0x000fe20000000f00 */
[----:B------:R-:W-:Y:S01]  /*11a80*/  IMAD.MOV.U32 R12, RZ, RZ, 0x5 ;  /* 0x00000005ff0c7424 */ /* 0x000fe200078e00ff */
[----:B------:R-:W-:-:S07]  /*11a90*/  MOV R5, R14 ;  /* 0x0000000e00057202 */ /* 0x000fce0000000f00 */
[----:B------:R-:W-:Y:S05]  /*11aa0*/  WARPSYNC.COLLECTIVE R15, `(.L_x_4678) ;  /* 0x000000000f087348 */ /* 0x000fea0003c00000 */
[----:B------:R0:W1:Y:S02]  /*11ab0*/  SHFL.IDX P6, R14, R13, R12, R11 ;  /* 0x0000000c0d0e7389 */ /* 0x00006400000c000b */
[----:B01----:R-:W-:Y:S01]  /*11ac0*/  ENDCOLLECTIVE ;  /* 0x000000000000791b */ /* 0x003fe20003800000 */
.L_x_4678:
        /* <DEDUP_REMOVED lines=14> */
.L_x_4679:
[----:B------:R-:W-:Y:S01]  /*11bb0*/  MOV R3, R14 ;  /* 0x0000000e00037202 */ /* 0x000fe20000000f00 */
[----:B------:R-:W-:Y:S06]  /*11bc0*/  BRA `(.L_x_4680) ;  /* 0xffffffcc00a07947 */ /* 0x000fec000383ffff */
.L_x_4590:
[----:B0-----:R0:W1:Y:S02]  /*11bd0*/  SYNCS.PHASECHK.TRANS64.TRYWAIT P0, [R4+URZ+0x22820], R8 ;  /* 0x02282008040075a7 */ /* 0x001064000800017f */
[----:B-1----:R-:W-:Y:S05]  /*11be0*/  @!P0 NANOSLEEP.SYNCS 0x989680 ;  /* 0x009896800000895d */ /* 0x002fea0003900000 */
[----:B------:R-:W1:Y:S02]  /*11bf0*/  @!P0 SYNCS.PHASECHK.TRANS64 P0, [R4+URZ+0x22820], R8 ;  /* 0x02282008040085a7 */ /* 0x000e64000800007f */
[----:B-1----:R-:W-:Y:S05]  /*11c00*/  @!P0 BRA `(.L_x_4590) ;  /* 0xfffffffc00f08947 */ /* 0x002fea000383ffff */
[----:B------:R-:W-:Y:S05]  /*11c10*/  BRA `(.L_x_4681) ;  /* 0xffffffd000287947 */ /* 0x000fea000383ffff */
.L_x_4591:
[----:B------:R-:W-:Y:S01]  /*11c20*/  BSSY B0, `(.L_x_4682) ;  /* 0x0000008000007945 */ /* 0x000fe20003800000 */
[----:B------:R-:W-:Y:S01]  /*11c30*/  MOV R13, R2 ;  /* 0x00000002000d7202 */ /* 0x000fe20000000f00 */
[----:B------:R-:W-:Y:S01]  /*11c40*/  IMAD.MOV.U32 R12, RZ, RZ, RZ ;  /* 0x000000ffff0c7224 */ /* 0x000fe200078e00ff */
[----:B------:R-:W-:Y:S01]  /*11c50*/  MOV R11, 0x1f ;  /* 0x0000001f000b7802 */ /* 0x000fe20000000f00 */
[----:B------:R-:W-:-:S07]  /*11c60*/  IMAD.MOV.U32 R15, RZ, RZ, -0x1 ;  /* 0xffffffffff0f7424 */ /* 0x000fce00078e00ff */
[----:B0-23-5:R-:W-:Y:S05]  /*11c70*/  WARPSYNC.COLLECTIVE R15, `(.L_x_4683) ;  /* 0x000000000f087348 */ /* 0x02dfea0003c00000 */
[----:B------:R1:W4:Y:S02]  /*11c80*/  SHFL.IDX P6, R14, R13, R12, R11 ;  /* 0x0000000c0d0e7389 */ /* 0x00032400000c000b */
[----:B012345:R-:W-:Y:S01]  /*11c90*/  ENDCOLLECTIVE ;  /* 0x000000000000791b */ /* 0x03ffe20003800000 */
.L_x_4683:
[----:B------:R-:W-:Y:S05]  /*11ca0*/  BSYNC B0 ;  /* 0x0000000000007941 */ /* 0x000fea0003800000 */
.L_x_4682:
[----:B------:R-:W-:Y:S05]  /*11cb0*/  BRA `(.L_x_4684) ;  /* 0xffffffd000107947 */ /* 0x000fea000383ffff */
.L_x_4592:
[----:B------:R-:W-:Y:S01]  /*11cc0*/  BSSY B0, `(.L_x_4685) ;  /* 0x0000006000007945 */ /* 0x000fe20003800000 */
[----:B------:R-:W-:-:S07]  /*11cd0*/  MOV R15, 0xffffffff ;  /* 0xffffffff000f7802 */ /* 0x000fce0000000f00 */
[----:B0123-5:R-:W-:Y:S05]  /*11ce0*/  WARPSYNC.COLLECTIVE R15, `(.L_x_4686) ;  /* 0x000000000f0c7348 */ /* 0x02ffea0003c00000 */
[----:B------:R-:W-:Y:S02]  /*11cf0*/  ELECT P6, UR62, PT ;  /* 0x00000000003e782f */ /* 0x000fe400038c0000 */
[----:B------:R-:W-:Y:S01]  /*11d00*/  MOV R14, UR62 ;  /* 0x0000003e000e7c02 */ /* 0x000fe20008000f00 */
[----:B0123-5:R-:W-:Y:S10]  /*11d10*/  ENDCOLLECTIVE ;  /* 0x000000000000791b */ /* 0x02fff40003800000 */
.L_x_4686:
[----:B------:R-:W-:Y:S05]  /*11d20*/  BSYNC B0 ;  /* 0x0000000000007941 */ /* 0x000fea0003800000 */
.L_x_4685:
[----:B------:R-:W-:Y:S05]  /*11d30*/  BRA `(.L_x_4687) ;  /* 0xffffffd000047947 */ /* 0x000fea000383ffff */
.L_x_4594:
[----:B----4-:R4:W0:Y:S02]  /*11d40*/  SYNCS.PHASECHK.TRANS64.TRYWAIT P1, [R5+URZ+0x22840], R0 ;  /* 0x02284000050075a7 */ /* 0x010824000802017f */
[----:B0-----:R-:W-:Y:S05]  /*11d50*/  @!P1 NANOSLEEP.SYNCS 0x989680 ;  /* 0x009896800000995d */ /* 0x001fea0003900000 */
[----:B------:R-:W0:Y:S02]  /*11d60*/  @!P1 SYNCS.PHASECHK.TRANS64 P1, [R5+URZ+0x22840], R0 ;  /* 0x02284000050095a7 */ /* 0x000e24000802007f */
[----:B0-----:R-:W-:Y:S05]  /*11d70*/  @!P1 BRA `(.L_x_4594) ;  /* 0xfffffffc00f09947 */ /* 0x001fea000383ffff */
[----:B------:R-:W-:Y:S05]  /*11d80*/  BRA `(.L_x_4688) ;  /* 0xffffffd000247947 */ /* 0x000fea000383ffff */
.L_x_4596:
[----:B-1----:R1:W0:Y:S02]  /*11d90*/  SYNCS.PHASECHK.TRANS64.TRYWAIT P1, [R21+URZ+0x22840], R2 ;  /* 0x02284002150075a7 */ /* 0x002224000802017f */
[----:B0-----:R-:W-:Y:S05]  /*11da0*/  @!P1 NANOSLEEP.SYNCS 0x989680 ;  /* 0x009896800000995d */ /* 0x001fea0003900000 */
[----:B------:R-:W0:Y:S02]  /*11db0*/  @!P1 SYNCS.PHASECHK.TRANS64 P1, [R21+URZ+0x22840], R2 ;  /* 0x02284002150095a7 */ /* 0x000e24000802007f */
[----:B0-----:R-:W-:Y:S05]  /*11dc0*/  @!P1 BRA `(.L_x_4596) ;  /* 0xfffffffc00f09947 */ /* 0x001fea000383ffff */
[----:B------:R-:W-:Y:S05]  /*11dd0*/  BRA `(.L_x_4689) ;  /* 0xffffffd000307947 */ /* 0x000fea000383ffff */
.L_x_4598:
[----:B------:R0:W0:Y:S02]  /*11de0*/  SYNCS.PHASECHK.TRANS64.TRYWAIT P1, [R5+URZ+0x22860], R0 ;  /* 0x02286000050075a7 */ /* 0x000024000802017f */
[----:B0-----:R-:W-:Y:S05]  /*11df0*/  @!P1 NANOSLEEP.SYNCS 0x989680 ;  /* 0x009896800000995d */ /* 0x001fea0003900000 */
[----:B------:R-:W0:Y:S02]  /*11e00*/  @!P1 SYNCS.PHASECHK.TRANS64 P1, [R5+URZ+0x22860], R0 ;  /* 0x02286000050095a7 */ /* 0x000e24000802007f */
[----:B0-----:R-:W-:Y:S05]  /*11e10*/  @!P1 BRA `(.L_x_4598) ;  /* 0xfffffffc00f09947 */ /* 0x001fea000383ffff */
[----:B------:R-:W-:Y:S05]  /*11e20*/  BRA `(.L_x_4690) ;  /* 0xffffffd0002c7947 */ /* 0x000fea000383ffff */
.L_x_4691:
        /* <DEDUP_REMOVED lines=13> */
.L_x_6571:


//--------------------- .text._ZN7cutlass13device_kernelIN5flash11enable_sm90INS1_16FlashAttnFwdSm90INS1_25CollectiveMainloopFwdSm90ILi2EN4cute5tupleIJNS5_1CILi1EEES8_S8_EEENS6_IJNS7_ILi128EEENS7_ILi96EEENS7_ILi64EEEEEELi256ENS_6half_tEfNS_4arch4Sm90ELb1ELb0ELb1ELb0ELb1ELb0ELb1ELb1ELb0ELb1ELb1ELb0EEENS1_21CollectiveEpilogueFwdINS6_IJSA_NS7_ILi256EEESB_EEES9_SE_SG_Li256ELb0ELb1ELb1ELb0EEENS1_19SingleTileSchedulerILb0ELb1ELb1ELi128EEEEEEEEEvNT_6ParamsE --------------------------
	.section	.text._ZN7cutlass13device_kernelIN5flash11enable_sm90INS1_16FlashAttnFwdSm90INS1_25CollectiveMainloopFwdSm90ILi2EN4cute5tupleIJNS5_1CILi1EEES8_S8_EEENS6_IJNS7_ILi128EEENS7_ILi96EEENS7_ILi64EEEEEELi256ENS_6half_tEfNS_4arch4Sm90ELb1ELb0ELb1ELb0ELb1ELb0ELb1ELb1ELb0ELb1ELb1ELb0EEENS1_21CollectiveEpilogueFwdINS6_IJSA_NS7_ILi256EEESB_EEES9_SE_SG_Li256ELb0ELb1ELb1ELb0EEENS1_19SingleTileSchedulerILb0ELb1ELb1ELi128EEEEEEEEEvNT_6ParamsE,"ax",@progbits
	.align	128
.text._ZN7cutlass13device_kernelIN5flash11enable_sm90INS1_16FlashAttnFwdSm90INS1_25CollectiveMainloopFwdSm90ILi2EN4cute5tupleIJNS5_1CILi1EEES8_S8_EEENS6_IJNS7_ILi128EEENS7_ILi96EEENS7_ILi64EEEEEELi256ENS_6half_tEfNS_4arch4Sm90ELb1ELb0ELb1ELb0ELb1ELb0ELb1ELb1ELb0ELb1ELb1ELb0EEENS1_21CollectiveEpilogueFwdINS6_IJSA_NS7_ILi256EEESB_EEES9_SE_SG_Li256ELb0ELb1ELb1ELb0EEENS1_19SingleTileSchedulerILb0ELb1ELb1ELi128EEEEEEEEEvNT_6ParamsE:
        .type           _ZN7cutlass13device_kernelIN5flash11enable_sm90INS1_16FlashAttnFwdSm90INS1_25CollectiveMainloopFwdSm90ILi2EN4cute5tupleIJNS5_1CILi1EEES8_S8_EEENS6_IJNS7_ILi128EEENS7_ILi96EEENS7_ILi64EEEEEELi256ENS_6half_tEfNS_4arch4Sm90ELb1ELb0ELb1ELb0ELb1ELb0ELb1ELb1ELb0ELb1ELb1ELb0EEENS1_21CollectiveEpilogueFwdINS6_IJSA_NS7_ILi256EEESB_EEES9_SE_SG_Li256ELb0ELb1ELb1ELb0EEENS1_19SingleTileSchedulerILb0ELb1ELb1ELi128EEEEEEEEEvNT_6ParamsE,@function
        .size           _ZN7cutlass13device_kernelIN5flash11enable_sm90INS1_16FlashAttnFwdSm90INS1_25CollectiveMainloopFwdSm90ILi2EN4cute5tupleIJNS5_1CILi1EEES8_S8_EEENS6_IJNS7_ILi128EEENS7_ILi96EEENS7_ILi64EEEEEELi256ENS_6half_tEfNS_4arch4Sm90ELb1ELb0ELb1ELb0ELb1ELb0ELb1ELb1ELb0ELb1ELb1ELb0EEENS1_21CollectiveEpilogueFwdINS6_IJSA_NS7_ILi256EEESB_EEES9_SE_SG_Li256ELb0ELb1ELb1ELb0EEENS1_19SingleTileSchedulerILb0ELb1ELb1ELi128EEEEEEEEEvNT_6ParamsE,(.L_x_6572 - _ZN7cutlass13device_kernelIN5flash11enable_sm90INS1_16FlashAttnFwdSm90INS1_25CollectiveMainloopFwdSm90ILi2EN4cute5tupleIJNS5_1CILi1EEES8_S8_EEENS6_IJNS7_ILi128EEENS7_ILi96EEENS7_ILi64EEEEEELi256ENS_6half_tEfNS_4arch4Sm90ELb1ELb0ELb1ELb0ELb1ELb0ELb1ELb1ELb0ELb1ELb1ELb0EEENS1_21CollectiveEpilogueFwdINS6_IJSA_NS7_ILi256EEESB_EEES9_SE_SG_Li256ELb0ELb1ELb1ELb0EEENS1_19SingleTileSchedulerILb0ELb1ELb1ELi128EEEEEEEEEvNT_6ParamsE)
        .other          _ZN7cutlass13device_kernelIN5flash11enable_sm90INS1_16FlashAttnFwdSm90INS1_25CollectiveMainloopFwdSm90ILi2EN4cute5tupleIJNS5_1CILi1EEES8_S8_EEENS6_IJNS7_ILi128EEENS7_ILi96EEENS7_ILi64EEEEEELi256ENS_6half_tEfNS_4arch4Sm90ELb1ELb0ELb1ELb0ELb1ELb0ELb1ELb1ELb0ELb1ELb1ELb0EEENS1_21CollectiveEpilogueFwdINS6_IJSA_NS7_ILi256EEESB_EEES9_SE_SG_Li256ELb0ELb1ELb1ELb0EEENS1_19SingleTileSchedulerILb0ELb1ELb1ELi128EEEEEEEEEvNT_6ParamsE,@"STO_CUDA_ENTRY STV_DEFAULT"
_ZN7cutlass13device_kernelIN5flash11enable_sm90INS1_16FlashAttnFwdSm90INS1_25CollectiveMainloopFwdSm90ILi2EN4cute5tupleIJNS5_1CILi1EEES8_S8_EEENS6_IJNS7_ILi128EEENS7_ILi96EEENS7_ILi64EEEEEELi256ENS_6half_tEfNS_4arch4Sm90ELb1ELb0ELb1ELb0ELb1ELb0ELb1ELb1ELb0ELb1ELb1ELb0EEENS1_21CollectiveEpilogueFwdINS6_IJSA_NS7_ILi256EEESB_EEES9_SE_SG_Li256ELb0ELb1ELb1ELb0EEENS1_19SingleTileSchedulerILb0ELb1ELb1ELi128EEEEEEEEEvNT_6ParamsE:
        /* <DEDUP_REMOVED lines=8> */
[----:B------:R-:W0:Y:S02]  /*0080*/  SHFL.IDX PT, R2, R0, RZ, 0x1f ;  /* 0x00001fff00027589 */ /* 0x000e2400000e0000 */
[C---:B0-----:R-:W-:Y:S02]  /*0090*/  ISETP.NE.OR P0, PT, R2.reuse, RZ, !P0 ;  /* 0x000000ff0200720c */ /* 0x041fe40004705670 */
[----:B------:R-:W-:Y:S02]  /*00a0*/  ISETP.NE.AND P1, PT, R2, RZ, PT ;  /* 0x000000ff0200720c */ /* 0x000fe40003f25270 */
[----:B------:R0:W1:Y:S09]  /*00b0*/  SHFL.IDX PT, R2, R3, RZ, 0x1f ;  /* 0x00001fff03027589 */ /* 0x00007200000e0000 */
[----:B------:R-:W-:Y:S01]  /*00c0*/  VOTEU.ALL UP0, P0 ;  /* 0x00000000003f7886 */ /* 0x000fe20000000000 */
[----:B------:R-:W-:Y:S01]  /*00d0*/  VOTEU.ALL UP1, P0 ;  /* 0x00000000003f7886 */ /* 0x000fe20000020000 */
[----:B------:R-:W-:-:S03]  /*00e0*/  VOTEU.ALL UP2, P0 ;  /* 0x00000000003f7886 */ /* 0x000fc60000040000 */
[----:B------:R-:W2:Y:S01]  /*00f0*/  @!UP0 S2UR UR8, SR_CgaCtaId ;  /* 0x00000000000889c3 */ /* 0x000ea20000008800 */
[----:B------:R-:W-:Y:S01]  /*0100*/  @!UP0 UMOV UR6, 0x400 ;  /* 0x0000040000068882 */ /* 0x000fe20000000000 */
[----:B------:R-:W-:-:S04]  /*0110*/  @!UP0 UIADD3 UR4, -UR4, 0x100000, URZ ;  /* 0x0010000004048890 */ /* 0x000fc8000fffe13f */
[----:B------:R-:W-:Y:S02]  /*0120*/  @!UP0 USHF.L.U32 UR5, UR4, 0xb, URZ ;  /* 0x0000000b04058899 */ /* 0x000fe4000800063f */
[----:B------:R-:W-:Y:S02]  /*0130*/  @!UP0 USHF.L.U32 UR4, UR4, 0x1, URZ ;  /* 0x0000000104048899 */ /* 0x000fe4000800063f */
[----:B--2---:R-:W-:Y:S02]  /*0140*/  @!UP0 ULEA UR8, UR8, UR6, 0x18 ;  /* 0x0000000608088291 */ /* 0x004fe4000f8ec03f */
        /* <DEDUP_REMOVED lines=26> */
.L_x_4692:
        /* <DEDUP_REMOVED lines=22> */
.L_x_4693:
        /* <DEDUP_REMOVED lines=18> */
.L_x_4694:
        /* <DEDUP_REMOVED lines=22> */
.L_x_4695:
        /* <DEDUP_REMOVED lines=22> */
.L_x_4696:
[----:B------:R-:W-:Y:S01]  /*0830*/  ISETP.NE.AND P0, PT, R2, RZ, PT ;  /* 0x000000ff0200720c */ /* 0x000fe20003f05270 */
[----:B------:R-:W-:Y:S01]  /*0840*/  IMAD.MOV.U32 R34, RZ, RZ, 0x1 ;  /* 0x00000001ff227424 */ /* 0x000fe200078e00ff */
[----:B------:R-:W-:Y:S01]  /*0850*/  NOP ;  /* 0x0000000000007918 */ /* 0x000fe20000000000 */
[----:B------:R-:W-:Y:S01]  /*0860*/  ULDC.64 UR36, c[0x0][0x208] ;  /* 0x0000820000247ab9 */ /* 0x000fe20000000a00 */
[----:B------:R-:W-:Y:S02]  /*0870*/  BSSY B6, `(.L_x_4697) ;  /* 0x00010f3000067945 */ /* 0x000fe40003800000 */
[----:B------:R-:W-:Y:S01]  /*0880*/  SEL R34, R34, 0x2, !P0 ;  /* 0x0000000222227807 */ /* 0x000fe20004000000 */
[----:B01234-:R-:W-:Y:S06]  /*0890*/  BAR.SYNC.DEFER_BLOCKING 0x0 ;  /* 0x0000000000007b1d */ /* 0x01ffec0000010000 */
[----:B------:R-:W-:Y:S05]  /*08a0*/  @!P0 BRA `(.L_x_4698) ;  /* 0x000000c800448947 */ /* 0x000fea0003800000 */
.L_x_4699:
[----:B------:R-:W-:-:S08]  /*08b0*/  NOP ;  /* 0x0000000000007918 */ /* 0x000fd00000000000 */
[----:B------:R-:W0:Y:S02]  /*08c0*/  USETMAXREG.TRY_ALLOC.CTAPOOL UP0, 0xe8 ;  /* 0x000000e8000079c8 */ /* 0x000e240008000600 */
[----:B0-----:R-:W-:-:S13]  /*08d0*/  PLOP3.LUT P0, PT, PT, PT, UP0, 0x80, 0x0 ;  /* 0x000000000000781c */ /* 0x001fda0003f0f008 */
[----:B------:R-:W-:Y:S05]  /*08e0*/  @!P0 BRA `(.L_x_4699) ;  /* 0xfffffffc00f08947 */ /* 0x000fea000383ffff */
[----:B------:R-:W0:Y:S01]  /*08f0*/  S2UR UR6, SR_CTAID.Y ;  /* 0x00000000000679c3 */ /* 0x000e220000002600 */
[----:B------:R-:W-:Y:S01]  /*0900*/  ULDC UR7, c[0x0][0xd50] ;  /* 0x0003540000077ab9 */ /* 0x000fe20000000800 */
[----:B------:R-:W-:Y:S01]  /*0910*/  SHF.R.U32.HI R16, RZ, 0x7, R24 ;  /* 0x00000007ff107819 */ /* 0x000fe20000011618 */
[----:B------:R-:W-:-:S05]  /*0920*/  UISETP.NE.AND UP0, UPT, UR7, 0x1, UPT ;  /* 0x000000010700788c */ /* 0x000fca000bf05270 */
[----:B------:R-:W-:Y:S08]  /*0930*/  BAR.ARV 0x8, 0x180 ;  /* 0x0206000000007b1d */ /* 0x000ff00000002000 */
[----:B------:R-:W1:Y:S01]  /*0940*/  S2UR UR8, SR_CTAID.Z ;  /* 0x00000000000879c3 */ /* 0x000e620000002700 */
[----:B------:R-:W-:Y:S01]  /*0950*/  ISETP.NE.AND P0, PT, R16, 0x1, PT ;  /* 0x000000011000780c */ /* 0x000fe20003f05270 */
[----:B------:R-:W-:Y:S01]  /*0960*/  @UP0 ULDC UR4, c[0x0][0xd54] ;  /* 0x0003550000040ab9 */ /* 0x000fe20000000800 */
[----:B------:R-:W-:Y:S01]  /*0970*/  @UP0 ULDC UR9, c[0x0][0xd58] ;  /* 0x0003560000090ab9 */ /* 0x000fe20000000800 */
[----:B0-----:R-:W-:-:S10]  /*0980*/  UIMAD.WIDE.U32 UR4, UR6, UR4, URZ ;  /* 0x00000004060472a5 */ /* 0x001fd4000f8e003f */
[----:B------:R-:W-:Y:S06]  /*0990*/  @!P0 BAR.ARV 0x9, 0x100 ;  /* 0x0244000000008b1d */ /* 0x000fec0000002000 */
[----:B------:R-:W-:Y:S01]  /*09a0*/  UMOV UR10, UR6 ;  /* 0x00000006000a7c82 */ /* 0x000fe20008000000 */
[----:B------:R-:W-:Y:S01]  /*09b0*/  @UP0 USHF.R.U32.HI UR10, URZ, UR9, UR5 ;  /* 0x000000093f0a0299 */ /* 0x000fe20008011605 */
[----:B-1----:R-:W-:-:S03]  /*09c0*/  ISETP.LE.AND P0, PT, RZ, UR8, PT ;  /* 0x00000008ff007c0c */ /* 0x002fc6000bf03270 */
[----:B------:R-:W-:Y:S02]  /*09d0*/  UIADD3 UR4, -UR10, URZ, URZ ;  /* 0x0000003f0a047290 */ /* 0x000fe4000fffe13f */
[----:B------:R-:W-:Y:S02]  /*09e0*/  IMAD.U32 R0, RZ, RZ, UR10 ;  /* 0x0000000aff007e24 */ /* 0x000fe4000f8e00ff */
[----:B------:R-:W-:-:S03]  /*09f0*/  UIMAD UR8, UR7, UR4, UR6 ;  /* 0x00000004070872a4 */ /* 0x000fc6000f8e0206 */
[----:B------:R0:W-:Y:S03]  /*0a00*/  STL [R1], R0 ;  /* 0x0000000001007387 */ /* 0x0001e60000100800 */
[----:B------:R-:W-:Y:S06]  /*0a10*/  @!P0 BRA `(.L_x_4700) ;  /* 0x0000010c00608947 */ /* 0x000fec0003800000 */
[----:B------:R-:W1:Y:S01]  /*0a20*/  S2UR UR38, SR_CTAID.X ;  /* 0x00000000002679c3 */ /* 0x000e620000002500 */
        /* <DEDUP_REMOVED lines=14> */
[----:B-1----:R-:W-:-:S04]  /*0b10*/  USHF.L.U32 UR38, UR38, 0x7, URZ ;  /* 0x0000000726267899 */ /* 0x002fc8000800063f */
[----:B------:R-:W-:Y:S02]  /*0b20*/  @UP1 UIADD3 UR4, UR38, 0x7f, URZ ;  /* 0x0000007f26041890 */ /* 0x000fe4000fffe03f */
[----:B------:R-:W-:Y:S02]  /*0b30*/  UIADD3 UR6, UR38, 0x7f, URZ ;  /* 0x0000007f26067890 */ /* 0x000fe4000fffe03f */
        /* <DEDUP_REMOVED lines=10> */
[----:B------:R-:W-:Y:S02]  /*0be0*/  ULEA.HI.SX32 UR6, UR7, UR6, 0x1c ;  /* 0x0000000607067291 */ /* 0x000fe4000f8fe23f */
[----:B------:R-:W-:Y:S02]  /*0bf0*/  ULOP3.LUT UR7, UR8, 0xffff, URZ, 0xc0, !UPT ;  /* 0x0000ffff08077892 */ /* 0x000fe4000f8ec03f */
        /* <DEDUP_REMOVED lines=8> */
[----:B------:R-:W-:Y:S01]  /*0c80*/  MOV R3, UR11 ;  /* 0x0000000b00037c02 */ /* 0x000fe20008000f00 */
[----:B------:R-:W-:Y:S01]  /*0c90*/  UIADD3 UR6, UR11, -0x1, UR10 ;  /* 0xffffffff0b067890 */ /* 0x000fe2000fffe00a */
[----:B------:R-:W-:Y:S02]  /*0ca0*/  UMOV UR4, URZ ;  /* 0x0000003f00047c82 */ /* 0x000fe40008000000 */
[-C--:B0-----:R-:W-:Y:S02]  /*0cb0*/  IABS R0, R3.reuse ;  /* 0x0000000300007213 */ /* 0x081fe40000000000 */
[----:B------:R-:W-:Y:S01]  /*0cc0*/  IABS R5, R3 ;  /* 0x0000000300057213 */ /* 0x000fe20000000000 */
        /* <DEDUP_REMOVED lines=28> */
.L_x_4701:
[----:B------:R-:W-:Y:S01]  /*0e90*/  UIMAD UR5, UR7, UR4, URZ ;  /* 0x00000004070572a4 */ /* 0x000fe2000f8e023f */
[----:B0-----:R-:W-:Y:S01]  /*0ea0*/  IMAD.U32 R0, RZ, RZ, UR10 ;  /* 0x0000000aff007e24 */ /* 0x001fe2000f8e00ff */
[----:B------:R-:W-:Y:S01]  /*0eb0*/  IADD3 R152, R24, -0x80, RZ ;  /* 0xffffff8018987810 */ /* 0x000fe20007ffe0ff */
[----:B------:R-:W-:Y:S01]  /*0ec0*/  IMAD.U32 R3, RZ, RZ, UR4 ;  /* 0x00000004ff037e24 */ /* 0x000fe2000f8e00ff */
[----:B------:R-:W-:Y:S02]  /*0ed0*/  PLOP3.LUT P0, PT, PT, PT, PT, 0x80, 0x0 ;  /* 0x000000000000781c */ /* 0x000fe40003f0f070 */
[----:B------:R-:W-:Y:S01]  /*0ee0*/  CS2R R4, SRZ ;  /* 0x0000000000047805 */ /* 0x000fe2000001ff00 */
[----:B------:R-:W-:Y:S01]  /*0ef0*/  IMAD.U32 R223, RZ, RZ, UR5 ;  /* 0x00000005ffdf7e24 */ /* 0x000fe2000f8e00ff */
[----:B------:R-:W-:Y:S02]  /*0f00*/  CS2R R150, SRZ ;  /* 0x0000000000967805 */ /* 0x000fe4000001ff00 */
[----:B------:R-:W-:-:S02]  /*0f10*/  VIADDMNMX R0, R3, UR5, R0, PT ;  /* 0x0000000503007c46 */ /* 0x000fc4000b800100 */
[----:B------:R-:W-:Y:S02]  /*0f20*/  CS2R R148, SRZ ;  /* 0x0000000000947805 */ /* 0x000fe4000001ff00 */
[----:B------:R-:W-:Y:S02]  /*0f30*/  CS2R R146, SRZ ;  /* 0x0000000000927805 */ /* 0x000fe4000001ff00 */
[----:B------:R-:W-:Y:S02]  /*0f40*/  CS2R R144, SRZ ;  /* 0x0000000000907805 */ /* 0x000fe4000001ff00 */
[----:B------:R-:W-:Y:S02]  /*0f50*/  R2UR UR43, R0 ;  /* 0x00000000002b72ca */ /* 0x000fe400000e0000 */
        /* <DEDUP_REMOVED lines=12> */
[----:B------:R-:W-:Y:S01]  /*1020*/  UISETP.GT.AND UP0, UPT, UR43, UR5, UPT ;  /* 0x000000052b00728c */ /* 0x000fe2000bf04270 */
[----:B------:R-:W-:Y:S02]  /*1030*/  CS2R R118, SRZ ;  /* 0x0000000000767805 */ /* 0x000fe4000001ff00 */
[----:B------:R-:W-:-:S02]  /*1040*/  CS2R R116, SRZ ;  /* 0x0000000000747805 */ /* 0x000fc4000001ff00 */
[----:B------:R-:W-:Y:S02]  /*1050*/  CS2R R114, SRZ ;  /* 0x0000000000727805 */ /* 0x000fe4000001ff00 */
[----:B------:R-:W-:Y:S02]  /*1060*/  CS2R R112, SRZ ;  /* 0x0000000000707805 */ /* 0x000fe4000001ff00 */
[----:B------:R-:W-:Y:S02]  /*1070*/  CS2R R110, SRZ ;  /* 0x00000000006e7805 */ /* 0x000fe4000001ff00 */
[----:B------:R-:W-:Y:S02]  /*1080*/  PLOP3.LUT P1, PT, PT, PT, UP0, 0x80, 0x0 ;  /* 0x000000000000781c */ /* 0x000fe40003f2f008 */
        /* <DEDUP_REMOVED lines=59> */
[----:B------:R-:W-:Y:S02]  /*1440*/  USHF.R.U32.HI UR4, URZ, 0x4, UR5 ;  /* 0x000000043f047899 */ /* 0x000fe40008011605 */
[----:B------:R-:W-:Y:S02]  /*1450*/  UIADD3 UR5, UR5, 0xa000, URZ ;  /* 0x0000a00005057890 */ /* 0x000fe4000fffe03f */
[----:B------:R-:W-:Y:S02]  /*1460*/  ULOP3.LUT UR4, UR4, 0x3fff, URZ, 0xc0, !UPT ;  /* 0x00003fff04047892 */ /* 0x000fe4000f8ec03f */
[----:B------:R-:W-:Y:S02]  /*1470*/  USHF.R.U32.HI UR5, URZ, 0x4, UR5 ;  /* 0x000000043f057899 */ /* 0x000fe40008011605 */
[----:B------:R-:W-:Y:S02]  /*1480*/  ULOP3.LUT UR40, UR4, 0x10000, URZ, 0xfc, !UPT ;  /* 0x0001000004287892 */ /* 0x000fe4000f8efc3f */
[----:B------:R-:W-:-:S03]  /*1490*/  ULOP3.LUT UR39, UR5, 0x3fff, URZ, 0xc0, !UPT ;  /* 0x00003fff05277892 */ /* 0x000fc6000f8ec03f */
[----:B------:R-:W-:Y:S02]  /*14a0*/  UMOV UR5, 0x40000040 ;  /* 0x4000004000057882 */ /* 0x000fe40000000000 */
[----:B------:R-:W-:Y:S01]  /*14b0*/  UMOV UR4, UR40 ;  /* 0x0000002800047c82 */ /* 0x000fe20008000000 */
[----:B------:R-:W-:Y:S02]  /*14c0*/  IMAD.U32 R23, RZ, RZ, UR5 ;  /* 0x00000005ff177e24 */ /* 0x000fe4000f8e00ff */
[----:B------:R-:W-:Y:S01]  /*14d0*/  IMAD.U32 R22, RZ, RZ, UR4 ;  /* 0x00000004ff167e24 */ /* 0x000fe2000f8e00ff */
[----:B------:R-:W-:Y:S06]  /*14e0*/  @!P0 BRA `(.L_x_4703) ;  /* 0x0000000000408947 */ /* 0x000fec0003800000 */
        /* <DEDUP_REMOVED lines=16> */
.L_x_4703:
[----:B------:R-:W-:Y:S02]  /*15f0*/  SHF.L.U32 R0, RZ, 0x1f, RZ ;  /* 0x0000001fff007819 */ /* 0x000fe400000006ff */
[----:B------:R-:W-:Y:S02]  /*1600*/  IADD3 R224, R16, 0x8, RZ ;  /* 0x0000000810e07810 */ /* 0x000fe40007ffe0ff */
[----:B------:R-:W0:Y:S02]  /*1610*/  SYNCS.PHASECHK.TRANS64.TRYWAIT P0, [UR61+0x32400], R0 ;  /* 0x03240000ff0075a7 */ /* 0x000e24000800017d */
[----:B0-----:R-:W-:Y:S05]  /*1620*/  @!P0 BRA `(.L_x_4704) ;  /* 0x0000010000648947 */ /* 0x001fea0003800000 */
.L_x_4793:
[----:B------:R-:W-:Y:S05]  /*1630*/  WARPSYNC.ALL ;  /* 0x0000000000007948 */ /* 0x000fea0003800000 */
[----:B------:R-:W-:Y:S01]  /*1640*/  LOP3.LUT R34, R34, 0x1, RZ, 0xfc, !PT ;  /* 0x0000000122227812 */ /* 0x000fe200078efcff */
[----:B------:R1:W-:Y:S03]  /*1650*/  BAR.SYNC.DEFER_BLOCKING R224, 0x100 ;  /* 0x000400e00000751d */ /* 0x0003e60000010000 */
[----:B------:R-:W-:-:S13]  /*1660*/  ISETP.NE.AND P0, PT, R34, 0x3, PT ;  /* 0x000000032200780c */ /* 0x000fda0003f05270 */
[----:B-1----:R-:W-:Y:S05]  /*1670*/  @!P0 BRA `(.L_x_4705) ;  /* 0x0000000000048947 */ /* 0x002fea0003800000 */
[----:B------:R-:W-:Y:S01]  /*1680*/  BPT.TRAP 0x1 ;  /* 0x000000040000795c */ /* 0x000fe20000300000 */
.L_x_4705:
[----:B------:R1:W2:Y:S01]  /*1690*/  SYNCS.PHASECHK.TRANS64.TRYWAIT P1, [UR61+0x32430], R0 ;  /* 0x03243000ff0075a7 */ /* 0x0002a2000802017d */
[----:B------:R-:W-:Y:S05]  /*16a0*/  @!P0 BRA `(.L_x_4706) ;  /* 0x0000000000048947 */ /* 0x000fea0003800000 */
[----:B------:R-:W-:Y:S01]  /*16b0*/  BPT.TRAP 0x1 ;  /* 0x000000040000795c */ /* 0x000fe20000300000 */
.L_x_4706:
[----:B--2---:R-:W-:Y:S05]  /*16c0*/  @P1 BRA `(.L_x_4707) ;  /* 0x0000000000081947 */ /* 0x004fea0003800000 */
[----:B------:R-:W2:Y:S02]  /*16d0*/  SYNCS.PHASECHK.TRANS64.TRYWAIT P1, [UR61+0x32430], R0 ;  /* 0x03243000ff0075a7 */ /* 0x000ea4000802017d */
[----:B--2---:R-:W-:Y:S05]  /*16e0*/  @!P1 BRA `(.L_x_4708) ;  /* 0x00000100004c9947 */ /* 0x004fea0003800000 */
.L_x_4707:
[----:B------:R-:W-:Y:S01]  /*16f0*/  UIADD3 UR4, UR61, 0x1c400, URZ ;  /* 0x0001c4003d047890 */ /* 0x000fe2000fffe03f */
[----:B------:R-:W-:Y:S01]  /*1700*/  WARPGROUP.ARRIVE ;  /* 0x00000000000079c5 */ /* 0x000fe20000000000 */
[----:B------:R-:W-:Y:S01]  /*1710*/  UMOV UR6, UR40 ;  /* 0x0000002800067c82 */ /* 0x000fe20008000000 */
[----:B------:R-:W-:Y:S01]  /*1720*/  UMOV UR7, 0x40000040 ;  /* 0x4000004000077882 */ /* 0x000fe20000000000 */
[----:B------:R-:W-:Y:S01]  /*1730*/  USHF.R.U32.HI UR4, URZ, 0x4, UR4 ;  /* 0x000000043f047899 */ /* 0x000fe20008011604 */
[----:B------:R-:W-:Y:S01]  /*1740*/  UMOV UR5, UR7 ;  /* 0x0000000700057c82 */ /* 0x000fe20008000000 */
[----:B------:R-:W-:Y:S02]  /*1750*/  UMOV UR11, 0x40000040 ;  /* 0x40000040000b7882 */ /* 0x000fe40000000000 */
[----:B------:R-:W-:Y:S01]  /*1760*/  ULOP3.LUT UR4, UR4, 0x3fff, URZ, 0xc0, !UPT ;  /* 0x00003fff04047892 */ /* 0x000fe2000f8ec03f */
[----:B------:R-:W-:-:S03]  /*1770*/  IMAD.U32 R15, RZ, RZ, UR11 ;  /* 0x0000000bff0f7e24 */ /* 0x000fc6000f8e00ff */
[----:B------:R-:W-:-:S03]  /*1780*/  ULOP3.LUT UR8, UR4, 0x10000, URZ, 0xfc, !UPT ;  /* 0x0001000004087892 */ /* 0x000fc6000f8efc3f */
[----:B------:R-:W-:-:S03]  /*1790*/  UMOV UR4, UR6 ;  /* 0x0000000600047c82 */ /* 0x000fc60008000000 */
[----:B------:R-:W-:Y:S01]  /*17a0*/  IMAD.U32 R21, RZ, RZ, UR8 ;  /* 0x00000008ff157e24 */ /* 0x000fe2000f8e00ff */
[----:B------:R-:W-:Y:S02]  /*17b0*/  UMOV UR6, UR8 ;  /* 0x0000000800067c82 */ /* 0x000fe40008000000 */
[----:B------:R-:W-:Y:S01]  /*17c0*/  HGMMA.64x96x16.F32 R24, gdesc[UR4], RZ, !UPT, gsb0 ;  /* 0x01600000041879f0 */ /* 0x000fe2000c0008ff */
[----:B------:R-:W-:Y:S02]  /*17d0*/  UIADD3 UR4, UR40, 0x2, URZ ;  /* 0x0000000228047890 */ /* 0x000fe4000fffe03f */
[----:B------:R-:W-:Y:S01]  /*17e0*/  UIADD3 UR6, UR8, 0x2, URZ ;  /* 0x0000000208067890 */ /* 0x000fe2000fffe03f */
[----:B------:R-:W-:Y:S01]  /*17f0*/  UMOV UR5, UR11 ;  /* 0x0000000b00057c82 */ /* 0x000fe20008000000 */
[----:B------:R-:W-:Y:S01]  /*1800*/  UMOV UR7, 0x40000040 ;  /* 0x4000004000077882 */ /* 0x000fe20000000000 */
[----:B------:R-:W-:Y:S02]  /*1810*/  UMOV UR11, 0x40000040 ;  /* 0x40000040000b7882 */ /* 0x000fe40000000000 */
[----:B------:R-:W-:Y:S01]  /*1820*/  UMOV UR10, UR4 ;  /* 0x00000004000a7c82 */ /* 0x000fe20008000000 */
[----:B------:R-:W-:Y:S01]  /*1830*/  IMAD.U32 R13, RZ, RZ, UR11 ;  /* 0x0000000bff0d7e24 */ /* 0x000fe2000f8e00ff */
[----:B------:R-:W-:Y:S01]  /*1840*/  UMOV UR4, UR10 ;  /* 0x0000000a00047c82 */ /* 0x000fe20008000000 */
[----:B------:R-:W-:Y:S01]  /*1850*/  IMAD.U32 R14, RZ, RZ, UR10 ;  /* 0x0000000aff0e7e24 */ /* 0x000fe2000f8e00ff */
[----:B------:R-:W-:-:S02]  /*1860*/  WARPGROUP.DEPBAR.LE gsb0, 0x0 ;  /* 0x00008000000079c5 */ /* 0x000fc40000010000 */
        /* <DEDUP_REMOVED lines=8> */
[----:B------:R-:W-:Y:S01]  /*18f0*/  MOV R12, UR10 ;  /* 0x0000000a000c7c02 */ /* 0x000fe20008000f00 */
        /* <DEDUP_REMOVED lines=15> */
.L_x_4794:
[----:B------:R-:W-:Y:S05]  /*19f0*/  @!P0 BRA `(.L_x_4710) ;  /* 0x0000000000048947 */ /* 0x000fea0003800000 */
[----:B------:R-:W-:Y:S01]  /*1a00*/  BPT.TRAP 0x1 ;  /* 0x000000040000795c */ /* 0x000fe20000300000 */
.L_x_4710:
[----:B------:R2:W3:Y:S01]  /*1a10*/  SYNCS.PHASECHK.TRANS64.TRYWAIT P1, [UR61+0x32450], R0 ;  /* 0x03245000ff0075a7 */ /* 0x0004e2000802017d */
[----:B------:R-:W-:Y:S05]  /*1a20*/  @!P0 BRA `(.L_x_4711) ;  /* 0x0000000000048947 */ /* 0x000fea0003800000 */
[----:B------:R-:W-:Y:S01]  /*1a30*/  BPT.TRAP 0x1 ;  /* 0x000000040000795c */ /* 0x000fe20000300000 */
.L_x_4711:
[----:B---3--:R-:W-:Y:S05]  /*1a40*/  @P1 BRA `(.L_x_4712) ;  /* 0x0000000000081947 */ /* 0x008fea0003800000 */
[----:B------:R-:W3:Y:S02]  /*1a50*/  SYNCS.PHASECHK.TRANS64.TRYWAIT P1, [UR61+0x32450], R0 ;  /* 0x03245000ff0075a7 */ /* 0x000ee4000802017d */
[----:B---3--:R-:W-:Y:S05]  /*1a60*/  @!P1 BRA `(.L_x_4713) ;  /* 0x000000fc009c9947 */ /* 0x008fea0003800000 */
.L_x_4712:
[----:B------:R-:W-:Y:S01]  /*1a70*/  UIADD3 UR4, UR61, 0x400, URZ ;  /* 0x000004003d047890 */ /* 0x000fe2000fffe03f */
[----:B------:R-:W-:Y:S01]  /*1a80*/  WARPGROUP.ARRIVE ;  /* 0x00000000000079c5 */ /* 0x000fe20000000000 */
[----:B------:R-:W-:-:S05]  /*1a90*/  ULOP3.LUT UR10, UR39, 0x10000, URZ, 0xfc, !UPT ;  /* 0x00010000270a7892 */ /* 0x000fca000f8efc3f */
[----:B------:R-:W3:Y:S01]  /*1aa0*/  S2R R4, SR_TID.X ;  /* 0x0000000000047919 */ /* 0x000ee20000002100 */
[----:B------:R-:W-:Y:S01]  /*1ab0*/  USHF.R.U32.HI UR4, URZ, 0x4, UR4 ;  /* 0x000000043f047899 */ /* 0x000fe20008011604 */
[----:B------:R-:W-:Y:S01]  /*1ac0*/  UMOV UR7, 0x40000040 ;  /* 0x4000004000077882 */ /* 0x000fe20000000000 */
[----:B------:R-:W-:Y:S02]  /*1ad0*/  UMOV UR9, 0x40000040 ;  /* 0x4000004000097882 */ /* 0x000fe40000000000 */
[----:B------:R-:W-:Y:S01]  /*1ae0*/  ULOP3.LUT UR60, UR4, 0x3fff, URZ, 0xc0, !UPT ;  /* 0x00003fff043c7892 */ /* 0x000fe2000f8ec03f */
[----:B------:R-:W-:Y:S01]  /*1af0*/  IMAD.U32 R9, RZ, RZ, UR7 ;  /* 0x00000007ff097e24 */ /* 0x000fe2000f8e00ff */
[----:B------:R-:W-:Y:S01]  /*1b00*/  UMOV UR6, UR10 ;  /* 0x0000000a00067c82 */ /* 0x000fe20008000000 */
[----:B------:R-:W-:Y:S01]  /*1b10*/  UMOV UR5, UR7 ;  /* 0x0000000700057c82 */ /* 0x000fe20008000000 */
[----:B------:R-:W-:Y:S01]  /*1b20*/  ULOP3.LUT UR39, UR60, 0x10000, URZ, 0xfc, !UPT ;  /* 0x000100003c277892 */ /* 0x000fe2000f8efc3f */
[----:B------:R-:W-:Y:S01]  /*1b30*/  MOV R8, UR6 ;  /* 0x0000000600087c02 */ /* 0x000fe20008000f00 */
[----:B------:R-:W-:Y:S01]  /*1b40*/  UMOV UR4, UR6 ;  /* 0x0000000600047c82 */ /* 0x000fe20008000000 */
[----:B------:R-:W-:Y:S01]  /*1b50*/  IMAD.U32 R7, RZ, RZ, UR9 ;  /* 0x00000009ff077e24 */ /* 0x000fe2000f8e00ff */
[----:B------:R-:W-:Y:S01]  /*1b60*/  UIADD3 UR12, UR10, 0x402, URZ ;  /* 0x000004020a0c7890 */ /* 0x000fe2000fffe03f */
[----:B------:R-:W-:-:S02]  /*1b70*/  UMOV UR13, 0x40000040 ;  /* 0x40000040000d7882 */ /* 0x000fc40000000000 */
[----:B------:R-:W-:Y:S01]  /*1b80*/  UMOV UR6, UR39 ;  /* 0x0000002700067c82 */ /* 0x000fe20008000000 */
[----:B------:R-:W-:Y:S01]  /*1b90*/  UIADD3 UR16, UR10, 0x404, URZ ;  /* 0x000004040a107890 */ /* 0x000fe2000fffe03f */
[----:B------:R-:W-:Y:S01]  /*1ba0*/  HGMMA.64x96x16.F32 R24, gdesc[UR4], R24, gsb0 ;  /* 0x01600000041879f0 */ /* 0x000fe20008000818 */
[----:B------:R-:W-:Y:S02]  /*1bb0*/  UIADD3 UR4, UR10, 0x2, URZ ;  /* 0x000000020a047890 */ /* 0x000fe4000fffe03f */
[----:B------:R-:W-:Y:S01]  /*1bc0*/  UIADD3 UR6, UR39, 0x2, URZ ;  /* 0x0000000227067890 */ /* 0x000fe2000fffe03f */
[----:B------:R-:W-:Y:S01]  /*1bd0*/  UMOV UR5, UR9 ;  /* 0x0000000900057c82 */ /* 0x000fe20008000000 */
[----:B------:R-:W-:Y:S01]  /*1be0*/  UMOV UR7, 0x40000040 ;  /* 0x4000004000077882 */ /* 0x000fe20000000000 */
[----:B------:R-:W-:Y:S02]  /*1bf0*/  UMOV UR9, 0x40000040 ;  /* 0x4000004000097882 */ /* 0x000fe40000000000 */
[----:B------:R-:W-:Y:S01]  /*1c00*/  UMOV UR8, UR4 ;  /* 0x0000000400087c82 */ /* 0x000fe20008000000 */
[----:B0-----:R-:W-:Y:S01]  /*1c10*/  IMAD.U32 R3, RZ, RZ, UR9 ;  /* 0x00000009ff037e24 */ /* 0x001fe2000f8e00ff */
[----:B------:R-:W-:Y:S01]  /*1c20*/  UMOV UR4, UR8 ;  /* 0x0000000800047c82 */ /* 0x000fe20008000000 */
[----:B------:R-:W-:Y:S01]  /*1c30*/  IMAD.U32 R6, RZ, RZ, UR8 ;  /* 0x00000008ff067e24 */ /* 0x000fe2000f8e00ff */
[----:B------:R-:W-:Y:S01]  /*1c40*/  UMOV UR17, 0x40000040 ;  /* 0x4000004000117882 */ /* 0x000fe20000000000 */
[----:B------:R-:W-:Y:S01]  /*1c50*/  UIADD3 UR20, UR10, 0x406, URZ ;  /* 0x000004060a147890 */ /* 0x000fe2000fffe03f */
[----:B---3--:R-:W-:Y:S01]  /*1c60*/  SHF.R.U32.HI R4, RZ, 0x7, R4 ;  /* 0x00000007ff047819 */ /* 0x008fe20000011604 */
[----:B------:R-:W-:Y:S01]  /*1c70*/  UMOV UR21, 0x40000040 ;  /* 0x4000004000157882 */ /* 0x000fe20000000000 */
[----:B------:R-:W-:Y:S01]  /*1c80*/  UIADD3 UR24, UR10, 0x800, URZ ;  /* 0x000008000a187890 */ /* 0x000fe2000fffe03f */
[----:B------:R-:W-:Y:S01]  /*1c90*/  UMOV UR25, 0x40000040 ;  /* 0x4000004000197882 */ /* 0x000fe20000000000 */
[----:B------:R-:W-:Y:S01]  /*1ca0*/  UIADD3 UR28, UR10, 0x802, URZ ;  /* 0x000008020a1c7890 */ /* 0x000fe2000fffe03f */
[----:B------:R-:W-:Y:S01]  /*1cb0*/  IADD3 R20, -R4, 0xb, RZ ;  /* 0x0000000b04147810 */ /* 0x000fe20007ffe1ff */
        /* <DEDUP_REMOVED lines=11> */
[----:B------:R-:W-:-:S02]  /*1d70*/  UMOV UR15, 0x40000040 ;  /* 0x40000040000f7882 */ /* 0x000fc40000000000 */
[----:B------:R-:W-:Y:S01]  /*1d80*/  IMAD.U32 R17, RZ, RZ, UR15 ;  /* 0x0000000fff117e24 */ /* 0x000fe2000f8e00ff */
[----:B------:R-:W-:Y:S02]  /*1d90*/  WARPGROUP.DEPBAR.LE gsb0, 0x0 ;  /* 0x00008000000079c5 */ /* 0x000fe40000010000 */
[----:B------:R-:W-:-:S06]  /*1da0*/  WARPGROUP.ARRIVE ;  /* 0x00000000000079c5 */ /* 0x000fcc0000000000 */
[----:B------:R-:W-:Y:S01]  /*1db0*/  HGMMA.64x96x16.F32 R24, gdesc[UR4], R24, gsb0 ;  /* 0x01600000041879f0 */ /* 0x000fe20008000818 */
        /* <DEDUP_REMOVED lines=8> */
[----:B------:R-:W-:Y:S01]  /*1e40*/  MOV R2, UR8 ;  /* 0x0000000800027c02 */ /* 0x000fe20008000f00 */
[----:B------:R-:W-:-:S02]  /*1e50*/  WARPGROUP.DEPBAR.LE gsb0, 0x0 ;  /* 0x00008000000079c5 */ /* 0x000fc40000010000 */
[----:B------:R-:W-:-:S06]  /*1e60*/  WARPGROUP.ARRIVE ;  /* 0x00000000000079c5 */ /* 0x000fcc0000000000 */
[----:B------:R-:W-:Y:S01]  /*1e70*/  HGMMA.64x96x16.F32 R24, gdesc[UR4], R24, gsb0 ;  /* 0x01600000041879f0 */ /* 0x000fe20008000818 */
[----:B------:R-:W-:Y:S02]  /*1e80*/  UIADD3 UR4, UR10, 0x6, URZ ;  /* 0x000000060a047890 */ /* 0x000fe4000fffe03f */
[----:B------:R-:W-:Y:S01]  /*1e90*/  UIADD3 UR6, UR39, 0x6, URZ ;  /* 0x0000000627067890 */ /* 0x000fe2000fffe03f */
[----:B------:R-:W-:Y:S01]  /*1ea0*/  UMOV UR5, UR9 ;  /* 0x0000000900057c82 */ /* 0x000fe20008000000 */
[----:B------:R-:W-:Y:S01]  /*1eb0*/  UMOV UR7, 0x40000040 ;  /* 0x4000004000077882 */ /* 0x000fe20000000000 */
[----:B------:R-:W-:Y:S02]  /*1ec0*/  UMOV UR9, 0x40000040 ;  /* 0x4000004000097882 */ /* 0x000fe40000000000 */
[----:B------:R-:W-:Y:S02]  /*1ed0*/  UMOV UR8, UR4 ;  /* 0x0000000400087c82 */ /* 0x000fe40008000000 */
[----:B------:R-:W-:Y:S01]  /*1ee0*/  UMOV UR4, UR8 ;  /* 0x0000000800047c82 */ /* 0x000fe20008000000 */
[----:B------:R-:W-:Y:S01]  /*1ef0*/  IMAD.U32 R18, RZ, RZ, UR8 ;  /* 0x00000008ff127e24 */ /* 0x000fe2000f8e00ff */
[----:B------:R-:W-:Y:S01]  /*1f00*/  UIADD3 UR8, UR10, 0x400, URZ ;  /* 0x000004000a087890 */ /* 0x000fe2000fffe03f */
[----:B------:R-:W-:-:S02]  /*1f10*/  WARPGROUP.DEPBAR.LE gsb0, 0x0 ;  /* 0x00008000000079c5 */ /* 0x000fc40000010000 */
        /* <DEDUP_REMOVED lines=88> */
[----:B------:R-:W-:Y:S03]  /*24a0*/  HGMMA.64x96x16.F32 R24, gdesc[UR4], R24, gsb0 ;  /* 0x01600000041879f0 */ /* 0x000fe60008000818 */
[----:B------:R-:W-:Y:S02]  /*24b0*/  WARPGROUP.DEPBAR.LE gsb0, 0x0 ;  /* 0x00008000000079c5 */ /* 0x000fe40000010000 */
[----:B------:R0:W-:Y:S06]  /*24c0*/  BAR.ARV R20, 0x100 ;  /* 0x000400140000751d */ /* 0x0001ec0000002000 */
[----:B------:R-:W-:Y:S05]  /*24d0*/  @!P0 BRA `(.L_x_4714) ;  /* 0x0000000000048947 */ /* 0x000fea0003800000 */
[----:B------:R-:W-:Y:S01]  /*24e0*/  BPT.TRAP 0x1 ;  /* 0x000000040000795c */ /* 0x000fe20000300000 */
.L_x_4714:
[----:B------:R-:W-:Y:S01]  /*24f0*/  LOP3.LUT R5, R72, 0xffffff80, RZ, 0xc0, !PT ;  /* 0xffffff8048057812 */ /* 0x000fe200078ec0ff */
[----:B------:R-:W-:Y:S01]  /*2500*/  ULDC UR5, c[0x0][0xad0] ;  /* 0x0002b40000057ab9 */ /* 0x000fe20000000800 */
[----:B------:R-:W-:Y:S01]  /*2510*/  LEA.HI R73, R73, R152, RZ, 0x2 ;  /* 0x0000009849497211 */ /* 0x000fe200078f10ff */
[----:B------:R-:W-:Y:S01]  /*2520*/  FMUL.FTZ R24, R24, UR5 ;  /* 0x0000000518187c20 */ /* 0x000fe20008410000 */
[----:B------:R-:W-:Y:S01]  /*2530*/  FMUL.FTZ R25, R25, UR5 ;  /* 0x0000000519197c20 */ /* 0x000fe20008410000 */
[----:B------:R-:W-:Y:S02]  /*2540*/  IMAD.IADD R5, R152, 0x1, -R5 ;  /* 0x0000000198057824 */ /* 0x000fe400078e0a05 */
[----:B------:R-:W-:Y:S01]  /*2550*/  FMUL.FTZ R26, R26, UR5 ;  /* 0x000000051a1a7c20 */ /* 0x000fe20008410000 */
[----:B------:R3:W4:Y:S01]  /*2560*/  MUFU.TANH R75, R24 ;  /* 0x00000018004b7308 */ /* 0x0007220000002400 */
[----:B------:R-:W-:Y:S01]  /*2570*/  LOP3.LUT R73, R73, 0xfffffffc, RZ, 0xc0, !PT ;  /* 0xfffffffc49497812 */ /* 0x000fe200078ec0ff */
[----:B------:R-:W-:Y:S01]  /*2580*/  FMUL.FTZ R27, R27, UR5 ;  /* 0x000000051b1b7c20 */ /* 0x000fe20008410000 */
[----:B-12---:R-:W-:Y:S01]  /*2590*/  SHF.R.S32.HI R0, RZ, 0x1f, R5 ;  /* 0x0000001fff007819 */ /* 0x006fe20000011405 */
[----:B------:R-:W-:Y:S01]  /*25a0*/  UISETP.NE.AND UP0, UPT, UR57, URZ, UPT ;  /* 0x0000003f3900728c */ /* 0x000fe2000bf05270 */
[----:B------:R-:W-:Y:S01]  /*25b0*/  FMUL.FTZ R28, R28, UR5 ;  /* 0x000000051c1c7c20 */ /* 0x000fe20008410000 */
[----:B------:R-:W-:Y:S01]  /*25c0*/  IMAD.IADD R73, R152, 0x1, -R73 ;  /* 0x0000000198497824 */ /* 0x000fe200078e0a49 */
[CC--:B------:R-:W-:Y:S01]  /*25d0*/  LEA.HI R4, R0.reuse, R5.reuse, RZ, 0x2 ;  /* 0x0000000500047211 */ /* 0x0c0fe200078f10ff */
[----:B------:R1:W2:Y:S01]  /*25e0*/  MUFU.TANH R76, R25 ;  /* 0x00000019004c7308 */ /* 0x0002a20000002400 */
[----:B---3--:R-:W-:Y:S01]  /*25f0*/  LEA.HI R24, R0, R5, RZ, 0x5 ;  /* 0x0000000500187211 */ /* 0x008fe200078f28ff */
[----:B------:R-:W-:Y:S01]  /*2600*/  ULDC UR11, c[0x0][0x288] ;  /* 0x0000a200000b7ab9 */ /* 0x000fe20000000800 */
[----:B------:R-:W-:Y:S01]  /*2610*/  SHF.R.S32.HI R0, RZ, 0x2, R4 ;  /* 0x00000002ff007819 */ /* 0x000fe20000011404 */
[----:B------:R-:W-:Y:S01]  /*2620*/  FMUL.FTZ R36, R36, UR5 ;  /* 0x0000000524247c20 */ /* 0x000fe20008410000 */
[----:B------:R-:W-:Y:S01]  /*2630*/  SHF.R.S32.HI R24, RZ, 0x5, R24 ;  /* 0x00000005ff187819 */ /* 0x000fe20000011418 */
[----:B------:R-:W-:Y:S01]  /*2640*/  FMUL.FTZ R37, R37, UR5 ;  /* 0x0000000525257c20 */ /* 0x000fe20008410000 */
[----:B------:R-:W-:Y:S01]  /*2650*/  PLOP3.LUT P1, PT, PT, PT, UP0, 0x80, 0x0 ;  /* 0x000000000000781c */ /* 0x000fe20003f2f008 */
[----:B------:R3:W-:Y:S01]  /*2660*/  MUFU.TANH R77, R26 ;  /* 0x0000001a004d7308 */ /* 0x0007e20000002400 */
[----:B-1----:R-:W-:Y:S01]  /*2670*/  SHF.R.S32.HI R25, RZ, 0x1f, R4 ;  /* 0x0000001fff197819 */ /* 0x002fe20000011404 */
[----:B------:R-:W-:Y:S01]  /*2680*/  @UP0 ULDC UR4, c[0x0][0x44c] ;  /* 0x0001130000040ab9 */ /* 0x000fe20000000800 */
[----:B------:R-:W-:Y:S01]  /*2690*/  PLOP3.LUT P2, PT, PT, PT, UP0, 0x80, 0x0 ;  /* 0x000000000000781c */ /* 0x000fe20003f4f008 */
[----:B------:R-:W-:Y:S01]  /*26a0*/  FMUL.FTZ R29, R29, UR5 ;  /* 0x000000051d1d7c20 */ /* 0x000fe20008410000 */
[----:B------:R-:W-:Y:S01]  /*26b0*/  LEA.HI R25, R25, R0, RZ, 0x3 ;  /* 0x0000000019197211 */ /* 0x000fe200078f18ff */
[----:B------:R-:W-:Y:S01]  /*26c0*/  FMUL.FTZ R32, R32, UR5 ;  /* 0x0000000520207c20 */ /* 0x000fe20008410000 */
[----:B------:R-:W-:Y:S01]  /*26d0*/  LOP3.LUT R222, R4, 0x7ffffffc, RZ, 0xc0, !PT ;  /* 0x7ffffffc04de7812 */ /* 0x000fe200078ec0ff */
[----:B------:R1:W-:Y:S01]  /*26e0*/  MUFU.TANH R78, R27 ;  /* 0x0000001b004e7308 */ /* 0x0003e20000002400 */
[----:B---3--:R-:W-:Y:S01]  /*26f0*/  LEA.HI R26, R74, R74, RZ, 0x1 ;  /* 0x0000004a4a1a7211 */ /* 0x008fe200078f08ff */
[----:B------:R-:W-:Y:S01]  /*2700*/  FMUL.FTZ R33, R33, UR5 ;  /* 0x0000000521217c20 */ /* 0x000fe20008410000 */
[----:B------:R-:W-:Y:S01]  /*2710*/  LOP3.LUT R25, R25, 0xfffffff8, RZ, 0xc0, !PT ;  /* 0xfffffff819197812 */ /* 0x000fe200078ec0ff */
[----:B------:R-:W-:-:S02]  /*2720*/  IMAD.IADD R222, R5, 0x1, -R222 ;  /* 0x0000000105de7824 */ /* 0x000fc400078e0ade */
[----:B------:R-:W-:Y:S01]  /*2730*/  FMUL.FTZ R40, R40, UR5 ;  /* 0x0000000528287c20 */ /* 0x000fe20008410000 */
[----:B------:R-:W-:Y:S01]  /*2740*/  FMUL.FTZ R48, R48, UR5 ;  /* 0x0000000530307c20 */ /* 0x000fe20008410000 */
[----:B------:R-:W-:Y:S01]  /*2750*/  FMUL.FTZ R49, R49, UR5 ;  /* 0x0000000531317c20 */ /* 0x000fe20008410000 */
[----:B------:R-:W3:Y:S01]  /*2760*/  MUFU.TANH R28, R28 ;  /* 0x0000001c001c7308 */ /* 0x000ee20000002400 */
[----:B-1----:R-:W-:Y:S01]  /*2770*/  LOP3.LUT R27, R26, 0x3fffffe, RZ, 0xc0, !PT ;  /* 0x03fffffe1a1b7812 */ /* 0x002fe200078ec0ff */
[----:B------:R-:W-:Y:S01]  /*2780*/  FMUL.FTZ R41, R41, UR5 ;  /* 0x0000000529297c20 */ /* 0x000fe20008410000 */
[----:B------:R-:W-:Y:S01]  /*2790*/  LEA R26, R24, UR38, 0x4 ;  /* 0x00000026181a7c11 */ /* 0x000fe2000f8e20ff */
[----:B------:R-:W-:Y:S01]  /*27a0*/  FMUL.FTZ R44, R44, UR5 ;  /* 0x000000052c2c7c20 */ /* 0x000fe20008410000 */
[----:B------:R-:W-:Y:S01]  /*27b0*/  LEA.HI R24, R73, R73, RZ, 0x1 ;  /* 0x0000004949187211 */ /* 0x000fe200078f08ff */
[----:B------:R-:W-:Y:S01]  /*27c0*/  FMUL.FTZ R45, R45, UR5 ;  /* 0x000000052d2d7c20 */ /* 0x000fe20008410000 */
[----:B------:R-:W-:Y:S01]  /*27d0*/  IADD3 R27, R74, -R27, RZ ;  /* 0x8000001b4a1b7210 */ /* 0x000fe20007ffe0ff */
[----:B------:R-:W1:Y:S01]  /*27e0*/  MUFU.TANH R36, R36 ;  /* 0x0000002400247308 */ /* 0x000e620000002400 */
[----:B------:R-:W-:Y:S01]  /*27f0*/  IADD3 R26, R26, R0, -R25 ;  /* 0x000000001a1a7210 */ /* 0x000fe20007ffe819 */
[----:B------:R-:W-:Y:S01]  /*2800*/  FMUL.FTZ R52, R52, UR5 ;  /* 0x0000000534347c20 */ /* 0x000fe20008410000 */
[----:B------:R-:W-:Y:S01]  /*2810*/  LOP3.LUT R24, R24, 0x1ffffffe, RZ, 0xc0, !PT ;  /* 0x1ffffffe18187812 */ /* 0x000fe200078ec0ff */
[----:B------:R-:W-:Y:S01]  /*2820*/  FMUL.FTZ R60, R60, UR5 ;  /* 0x000000053c3c7c20 */ /* 0x000fe20008410000 */
[----:B------:R-:W-:Y:S01]  /*2830*/  FMUL.FTZ R61, R61, UR5 ;  /* 0x000000053d3d7c20 */ /* 0x000fe20008410000 */
[----:B------:R-:W-:-:S02]  /*2840*/  IMAD R27, R27, 0x40, R26 ;  /* 0x000000401b1b7824 */ /* 0x000fc400078e021a */
[----:B------:R-:W-:Y:S01]  /*2850*/  FMUL.FTZ R53, R53, UR5 ;  /* 0x0000000535357c20 */ /* 0x000fe20008410000 */
[----:B------:R-:W-:Y:S01]  /*2860*/  IMAD.IADD R24, R73, 0x1, -R24 ;  /* 0x0000000149187824 */ /* 0x000fe200078e0a18 */
[----:B------:R-:W5:Y:S01]  /*2870*/  MUFU.TANH R37, R37 ;  /* 0x0000002500257308 */ /* 0x000f620000002400 */
[----:B------:R-:W-:Y:S01]  /*2880*/  FMUL.FTZ R56, R56, UR5 ;  /* 0x0000000538387c20 */ /* 0x000fe20008410000 */
[----:B------:R-:W-:Y:S01]  /*2890*/  FMUL.FTZ R57, R57, UR5 ;  /* 0x0000000539397c20 */ /* 0x000fe20008410000 */
[----:B------:R-:W-:Y:S02]  /*28a0*/  IMAD R200, R24, 0x8, R27 ;  /* 0x0000000818c87824 */ /* 0x000fe400078e021b */
[----:B------:R-:W-:Y:S01]  /*28b0*/  FMUL.FTZ R64, R64, UR5 ;  /* 0x0000000540407c20 */ /* 0x000fe20008410000 */
[----:B------:R-:W-:Y:S01]  /*28c0*/  FMUL.FTZ R65, R65, UR5 ;  /* 0x0000000541417c20 */ /* 0x000fe20008410000 */
[----:B------:R-:W-:Y:S01]  /*28d0*/  FMUL.FTZ R30, R30, UR5 ;  /* 0x000000051e1e7c20 */ /* 0x000fe20008410000 */
[----:B------:R-:W-:Y:S01]  /*28e0*/  @P1 IMAD.HI.U32 R24, R200, UR4, RZ ;  /* 0x00000004c8181c27 */ /* 0x000fe2000f8e00ff */
[----:B------:R-:W-:Y:S01]  /*28f0*/  @UP0 ULDC UR4, c[0x0][0x450] ;  /* 0x0001140000040ab9 */ /* 0x000fe20000000800 */
[----:B------:R-:W-:Y:S01]  /*2900*/  MOV R0, R200 ;  /* 0x000000c800007202 */ /* 0x000fe20000000f00 */
[----:B------:R-:W0:Y:S01]  /*2910*/  MUFU.TANH R29, R29 ;  /* 0x0000001d001d7308 */ /* 0x000e220000002400 */
[----:B------:R-:W-:Y:S01]  /*2920*/  FMUL.FTZ R31, R31, UR5 ;  /* 0x000000051f1f7c20 */ /* 0x000fe20008410000 */
[----:B------:R-:W-:Y:S01]  /*2930*/  @P2 SHF.R.U32.HI R0, RZ, UR4, R24 ;  /* 0x00000004ff002c19 */ /* 0x000fe20008011618 */
[----:B------:R-:W-:Y:S01]  /*2940*/  UIMAD UR4, UR43, -0x60, UR42 ;  /* 0xffffffa02b0478a4 */ /* 0x000fe2000f8e022a */
[----:B------:R-:W-:Y:S01]  /*2950*/  FMUL.FTZ R34, R34, UR5 ;  /* 0x0000000522227c20 */ /* 0x000fe20008410000 */
[----:B------:R-:W-:Y:S01]  /*2960*/  FMUL.FTZ R35, R35, UR5 ;  /* 0x0000000523237c20 */ /* 0x000fe20008410000 */
[----:B------:R-:W-:Y:S01]  /*2970*/  FMUL.FTZ R38, R38, UR5 ;  /* 0x0000000526267c20 */ /* 0x000fe20008410000 */
[----:B------:R-:W4:Y:S01]  /*2980*/  SHFL.IDX PT, R24, R0, RZ, 0x1c1f ;  /* 0x001c1fff00187589 */ /* 0x000f2200000e0000 */
[----:B------:R-:W-:Y:S01]  /*2990*/  UIADD3 UR4, UR4, 0x60, URZ ;  /* 0x0000006004047890 */ /* 0x000fe2000fffe03f */
[----:B------:R-:W0:Y:S01]  /*29a0*/  MUFU.TANH R32, R32 ;  /* 0x0000002000207308 */ /* 0x000e220000002400 */
[----:B------:R-:W-:Y:S01]  /*29b0*/  FMUL.FTZ R39, R39, UR5 ;  /* 0x0000000527277c20 */ /* 0x000fe20008410000 */
[----:B------:R-:W2:Y:S01]  /*29c0*/  SHFL.IDX PT, R25, R0, 0x1, 0x1c1f ;  /* 0x003c1f0000197f89 */ /* 0x000ea200000e0000 */
        /* <DEDUP_REMOVED lines=8> */
[----:B------:R-:W-:Y:S02]  /*2a50*/  IMAD.U32 R5, RZ, RZ, UR11 ;  /* 0x0000000bff057e24 */ /* 0x000fe4000f8e00ff */
[----:B------:R-:W-:Y:S01]  /*2a60*/  FMUL.FTZ R51, R51, UR5 ;  /* 0x0000000533337c20 */ /* 0x000fe20008410000 */
[----:B------:R-:W-:Y:S01]  /*2a70*/  FMUL.FTZ R54, R54, UR5 ;  /* 0x0000000536367c20 */ /* 0x000fe20008410000 */
[----:B------:R-:W-:Y:S01]  /*2a80*/  FMUL.FTZ R55, R55, UR5 ;  /* 0x0000000537377c20 */ /* 0x000fe20008410000 */
[----:B------:R-:W-:Y:S01]  /*2a90*/  FMUL.FTZ R58, R58, UR5 ;  /* 0x000000053a3a7c20 */ /* 0x000fe20008410000 */
[----:B------:R-:W-:Y:S01]  /*2aa0*/  IADD3 R5, R4, 0x1, -R5 ;  /* 0x0000000104057810 */ /* 0x000fe20007ffe805 */
[----:B------:R-:W0:Y:S01]  /*2ab0*/  MUFU.TANH R40, R40 ;  /* 0x0000002800287308 */ /* 0x000e220000002400 */
[----:B------:R-:W-:Y:S01]  /*2ac0*/  FMUL.FTZ R59, R59, UR5 ;  /* 0x000000053b3b7c20 */ /* 0x000fe20008410000 */
[----:B------:R-:W-:Y:S01]  /*2ad0*/  FMUL.FTZ R62, R62, UR5 ;  /* 0x000000053e3e7c20 */ /* 0x000fe20008410000 */
[----:B------:R-:W-:Y:S01]  /*2ae0*/  FMUL.FTZ R63, R63, UR5 ;  /* 0x000000053f3f7c20 */ /* 0x000fe20008410000 */
[----:B------:R-:W-:Y:S01]  /*2af0*/  FMUL.FTZ R69, R69, UR5 ;  /* 0x0000000545457c20 */ /* 0x000fe20008410000 */
[-CC-:B----4-:R-:W-:Y:S01]  /*2b00*/  VIADDMNMX R24, R24, R5.reuse, R4.reuse, PT ;  /* 0x0000000518187246 */ /* 0x190fe20003800104 */
[----:B------:R-:W-:Y:S01]  /*2b10*/  FMUL.FTZ R66, R66, UR5 ;  /* 0x0000000542427c20 */ /* 0x000fe20008410000 */
[----:B------:R-:W-:Y:S01]  /*2b20*/  FMUL.FTZ R68, R68, UR5 ;  /* 0x0000000544447c20 */ /* 0x000fe20008410000 */
[----:B------:R-:W4:Y:S01]  /*2b30*/  MUFU.TANH R48, R48 ;  /* 0x0000003000307308 */ /* 0x000f220000002400 */
[C---:B------:R-:W-:Y:S01]  /*2b40*/  ISETP.GT.AND P1, PT, R24.reuse, RZ, PT ;  /* 0x000000ff1800720c */ /* 0x040fe20003f24270 */
[----:B------:R-:W-:Y:S01]  /*2b50*/  FMUL.FTZ R67, R67, UR5 ;  /* 0x0000000543437c20 */ /* 0x000fe20008410000 */
[----:B------:R-:W-:Y:S01]  /*2b60*/  ISETP.GT.AND P6, PT, R24, 0x1, PT ;  /* 0x000000011800780c */ /* 0x000fe20003fc4270 */
[----:B------:R-:W-:Y:S01]  /*2b70*/  FMUL.FTZ R70, R70, UR5 ;  /* 0x0000000546467c20 */ /* 0x000fe20008410000 */
[----:B--2---:R-:W-:Y:S01]  /*2b80*/  VIADDMNMX R25, R25, R5, R4, PT ;  /* 0x0000000519197246 */ /* 0x004fe20003800104 */
[----:B------:R-:W-:Y:S01]  /*2b90*/  FMUL.FTZ R71, R71, UR5 ;  /* 0x0000000547477c20 */ /* 0x000fe20008410000 */
[----:B------:R-:W-:Y:S01]  /*2ba0*/  ISETP.GT.AND P5, PT, R24, 0x8, PT ;  /* 0x000000081800780c */ /* 0x000fe20003fa4270 */
[----:B------:R-:W2:Y:S01]  /*2bb0*/  MUFU.TANH R49, R49 ;  /* 0x0000003100317308 */ /* 0x000ea20000002400 */
[----:B------:R-:W-:Y:S01]  /*2bc0*/  FSEL R0, R75, -INF , P1 ;  /* 0xff8000004b007808 */ /* 0x000fe20000800000 */
[----:B------:R-:W0:Y:S01]  /*2bd0*/  S2UR UR6, SR_CgaCtaId ;  /* 0x00000000000679c3 */ /* 0x000e220000008800 */
[----:B------:R-:W-:Y:S01]  /*2be0*/  FSEL R4, R76, -INF , P6 ;  /* 0xff8000004c047808 */ /* 0x000fe20003000000 */
[----:B------:R-:W-:Y:S01]  /*2bf0*/  ULDC UR10, c[0x0][0xa80] ;  /* 0x0002a000000a7ab9 */ /* 0x000fe20000000800 */
[C---:B------:R-:W-:Y:S01]  /*2c00*/  ISETP.GT.AND P1, PT, R24.reuse, 0x18, PT ;  /* 0x000000181800780c */ /* 0x040fe20003f24270 */
[----:B------:R-:W-:Y:S01]  /*2c10*/  UIADD3 UR4, UR61, 0x32440, URZ ;  /* 0x000324403d047890 */ /* 0x000fe2000fffe03f */
[C---:B------:R-:W-:Y:S01]  /*2c20*/  ISETP.GT.AND P6, PT, R24.reuse, 0x19, PT ;  /* 0x000000191800780c */ /* 0x040fe20003fc4270 */
[----:B------:R-:W2:Y:S01]  /*2c30*/  MUFU.TANH R41, R41 ;  /* 0x0000002900297308 */ /* 0x000ea20000002400 */
[C---:B------:R-:W-:Y:S01]  /*2c40*/  ISETP.GT.AND P3, PT, R24.reuse, 0x9, PT ;  /* 0x000000091800780c */ /* 0x040fe20003f64270 */
[----:B------:R-:W-:Y:S01]  /*2c50*/  ULOP3.LUT UR60, UR60, 0x3000000, URZ, 0xfc, !UPT ;  /* 0x030000003c3c7892 */ /* 0x000fe2000f8efc3f */
[C---:B------:R-:W-:Y:S01]  /*2c60*/  ISETP.GT.AND P4, PT, R24.reuse, 0x10, PT ;  /* 0x000000101800780c */ /* 0x040fe20003f84270 */
[----:B------:R-:W-:Y:S01]  /*2c70*/  UMOV UR7, 0x40000040 ;  /* 0x4000004000077882 */ /* 0x000fe20000000000 */
[----:B------:R-:W-:-:S02]  /*2c80*/  ISETP.GT.AND P2, PT, R24, 0x11, PT ;  /* 0x000000111800780c */ /* 0x000fc40003f44270 */
[----:B---3--:R-:W-:Y:S01]  /*2c90*/  FSEL R26, R28, -INF , P5 ;  /* 0xff8000001c1a7808 */ /* 0x008fe20002800000 */
[----:B------:R-:W3:Y:S01]  /*2ca0*/  MUFU.TANH R44, R44 ;  /* 0x0000002c002c7308 */ /* 0x000ee20000002400 */
[----:B------:R-:W-:Y:S02]  /*2cb0*/  ISETP.GT.AND P5, PT, R24, 0x20, PT ;  /* 0x000000201800780c */ /* 0x000fe40003fa4270 */
[----:B-1----:R-:W-:Y:S02]  /*2cc0*/  FSEL R166, R36, -INF , P1 ;  /* 0xff80000024a67808 */ /* 0x002fe40000800000 */
[----:B-----5:R-:W-:Y:S02]  /*2cd0*/  FSEL R164, R37, -INF , P6 ;  /* 0xff80000025a47808 */ /* 0x020fe40003000000 */
[C---:B------:R-:W-:Y:S01]  /*2ce0*/  ISETP.GT.AND P1, PT, R24.reuse, 0x30, PT ;  /* 0x000000301800780c */ /* 0x040fe20003f24270 */
[----:B------:R-:W1:Y:S01]  /*2cf0*/  MUFU.TANH R45, R45 ;  /* 0x0000002d002d7308 */ /* 0x000e620000002400 */
[----:B------:R-:W-:Y:S01]  /*2d00*/  ISETP.GT.AND P6, PT, R24, 0x31, PT ;  /* 0x000000311800780c */ /* 0x000fe20003fc4270 */
[----:B0-----:R-:W-:Y:S01]  /*2d10*/  UPRMT UR4, UR6, 0x654, UR4 ;  /* 0x0000065406047896 */ /* 0x001fe20008000004 */
[----:B------:R-:W-:-:S02]  /*2d20*/  FMNMX.FTZ R5, R0, R4, !PT ;  /* 0x0000000400057209 */ /* 0x000fc40007810000 */
[----:B------:R-:W-:Y:S01]  /*2d30*/  FSEL R28, R29, -INF , P3 ;  /* 0xff8000001d1c7808 */ /* 0x000fe20001800000 */
[----:B------:R-:W-:Y:S01]  /*2d40*/  UMOV UR6, UR60 ;  /* 0x0000003c00067c82 */ /* 0x000fe20008000000 */
[----:B------:R-:W-:Y:S01]  /*2d50*/  FSEL R162, R32, -INF , P4 ;  /* 0xff80000020a27808 */ /* 0x000fe20002000000 */
[----:B------:R-:W0:Y:S01]  /*2d60*/  MUFU.TANH R52, R52 ;  /* 0x0000003400347308 */ /* 0x000e220000002400 */
[----:B------:R-:W-:Y:S02]  /*2d70*/  FSEL R168, R33, -INF , P2 ;  /* 0xff80000021a87808 */ /* 0x000fe40001000000 */
[C---:B------:R-:W-:Y:S01]  /*2d80*/  ISETP.GT.AND P3, PT, R24.reuse, 0x21, PT ;  /* 0x000000211800780c */ /* 0x040fe20003f64270 */
[----:B------:R-:W-:Y:S01]  /*2d90*/  SYNCS.ARRIVE.TRANS64.RED.A1T0 RZ, [UR4], RZ ;  /* 0x000000ffffff79a7 */ /* 0x000fe20008100404 */
[C---:B------:R-:W-:Y:S02]  /*2da0*/  ISETP.GT.AND P4, PT, R24.reuse, 0x28, PT ;  /* 0x000000281800780c */ /* 0x040fe40003f84270 */
[----:B------:R-:W-:Y:S01]  /*2db0*/  ISETP.GT.AND P2, PT, R24, 0x29, PT ;  /* 0x000000291800780c */ /* 0x000fe20003f44270 */
[----:B------:R-:W5:Y:S01]  /*2dc0*/  MUFU.TANH R60, R60 ;  /* 0x0000003c003c7308 */ /* 0x000f620000002400 */
[----:B------:R-:W-:-:S02]  /*2dd0*/  FSEL R179, R40, -INF , P5 ;  /* 0xff80000028b37808 */ /* 0x000fc40002800000 */
[----:B------:R-:W-:Y:S02]  /*2de0*/  ISETP.GT.AND P5, PT, R24, 0x38, PT ;  /* 0x000000381800780c */ /* 0x000fe40003fa4270 */
[----:B----4-:R-:W-:Y:S02]  /*2df0*/  FSEL R228, R48, -INF , P1 ;  /* 0xff80000030e47808 */ /* 0x010fe40000800000 */
[----:B--2---:R-:W-:Y:S01]  /*2e00*/  FSEL R226, R49, -INF , P6 ;  /* 0xff80000031e27808 */ /* 0x004fe20003000000 */
[----:B------:R-:W2:Y:S01]  /*2e10*/  MUFU.TANH R61, R61 ;  /* 0x0000003d003d7308 */ /* 0x000ea20000002400 */
[C---:B------:R-:W-:Y:S02]  /*2e20*/  ISETP.GT.AND P1, PT, R24.reuse, 0x48, PT ;  /* 0x000000481800780c */ /* 0x040fe40003f24270 */
[----:B------:R-:W-:Y:S02]  /*2e30*/  ISETP.GT.AND P6, PT, R24, 0x49, PT ;  /* 0x000000491800780c */ /* 0x000fe40003fc4270 */
[----:B------:R-:W-:-:S02]  /*2e40*/  FMNMX.FTZ R5, R26, R5, !PT ;  /* 0x000000051a057209 */ /* 0x000fc40007810000 */
[----:B------:R-:W-:Y:S01]  /*2e50*/  FSEL R184, R41, -INF , P3 ;  /* 0xff80000029b87808 */ /* 0x000fe20001800000 */
[----:B------:R-:W4:Y:S01]  /*2e60*/  MUFU.TANH R53, R53 ;  /* 0x0000003500357308 */ /* 0x000f220000002400 */
[----:B---3--:R-:W-:Y:S02]  /*2e70*/  FSEL R188, R44, -INF , P4 ;  /* 0xff8000002cbc7808 */ /* 0x008fe40002000000 */
[----:B-1----:R-:W-:Y:S02]  /*2e80*/  FSEL R186, R45, -INF , P2 ;  /* 0xff8000002dba7808 */ /* 0x002fe40001000000 */
[C---:B------:R-:W-:Y:S02]  /*2e90*/  ISETP.GT.AND P3, PT, R24.reuse, 0x39, PT ;  /* 0x000000391800780c */ /* 0x040fe40003f64270 */
[C---:B------:R-:W-:Y:S01]  /*2ea0*/  ISETP.GT.AND P4, PT, R24.reuse, 0x40, PT ;  /* 0x000000401800780c */ /* 0x040fe20003f84270 */
[----:B------:R-:W1:Y:S01]  /*2eb0*/  MUFU.TANH R56, R56 ;  /* 0x0000003800387308 */ /* 0x000e620000002400 */
[----:B------:R-:W-:-:S02]  /*2ec0*/  ISETP.GT.AND P2, PT, R24, 0x41, PT ;  /* 0x000000411800780c */ /* 0x000fc40003f44270 */
[----:B0-----:R-:W-:Y:S02]  /*2ed0*/  FSEL R220, R52, -INF , P5 ;  /* 0xff80000034dc7808 */ /* 0x001fe40002800000 */
[----:B------:R-:W-:Y:S02]  /*2ee0*/  ISETP.GT.AND P5, PT, R24, 0x50, PT ;  /* 0x000000501800780c */ /* 0x000fe40003fa4270 */
[----:B-----5:R-:W-:Y:S01]  /*2ef0*/  FSEL R196, R60, -INF , P1 ;  /* 0xff8000003cc47808 */ /* 0x020fe20000800000 */
[----:B------:R-:W0:Y:S01]  /*2f00*/  MUFU.TANH R57, R57 ;  /* 0x0000003900397308 */ /* 0x000e220000002400 */
[----:B--2---:R-:W-:Y:S02]  /*2f10*/  FSEL R202, R61, -INF , P6 ;  /* 0xff8000003dca7808 */ /* 0x004fe40003000000 */
[----:B------:R-:W-:Y:S02]  /*2f20*/  FMNMX.FTZ R5, R28, R5, !PT ;  /* 0x000000051c057209 */ /* 0x000fe40007810000 */
[----:B------:R-:W-:-:S02]  /*2f30*/  ISETP.GT.AND P1, PT, R25, RZ, PT ;  /* 0x000000ff1900720c */ /* 0x000fc40003f24270 */
[----:B------:R-:W-:Y:S01]  /*2f40*/  ISETP.GT.AND P6, PT, R25, 0x1, PT ;  /* 0x000000011900780c */ /* 0x000fe20003fc4270 */
[----:B------:R-:W2:Y:S01]  /*2f50*/  MUFU.TANH R64, R64 ;  /* 0x0000004000407308 */ /* 0x000ea20000002400 */
[----:B----4-:R-:W-:Y:S02]  /*2f60*/  FSEL R218, R53, -INF , P3 ;  /* 0xff80000035da7808 */ /* 0x010fe40001800000 */
[----:B-1----:R-:W-:Y:S02]  /*2f70*/  FSEL R208, R56, -INF , P4 ;  /* 0xff80000038d07808 */ /* 0x002fe40002000000 */
[C---:B------:R-:W-:Y:S02]  /*2f80*/  ISETP.GT.AND P3, PT, R24.reuse, 0x51, PT ;  /* 0x000000511800780c */ /* 0x040fe40003f64270 */
[----:B------:R-:W-:Y:S01]  /*2f90*/  ISETP.GT.AND P4, PT, R24, 0x58, PT ;  /* 0x000000581800780c */ /* 0x000fe20003f84270 */
[----:B------:R-:W1:Y:S01]  /*2fa0*/  MUFU.TANH R65, R65 ;  /* 0x0000004100417308 */ /* 0x000e620000002400 */
[----:B0-----:R-:W-:-:S02]  /*2fb0*/  FSEL R192, R57, -INF , P2 ;  /* 0xff80000039c07808 */ /* 0x001fc40001000000 */
[----:B------:R-:W-:Y:S02]  /*2fc0*/  ISETP.GT.AND P2, PT, R24, 0x59, PT ;  /* 0x000000591800780c */ /* 0x000fe40003f44270 */
[----:B------:R-:W-:Y:S02]  /*2fd0*/  FMNMX.FTZ R5, R162, R5, !PT ;  /* 0x00000005a2057209 */ /* 0x000fe40007810000 */
[----:B------:R-:W-:Y:S01]  /*2fe0*/  FSEL R24, R77, -INF , P1 ;  /* 0xff8000004d187808 */ /* 0x000fe20000800000 */
[----:B------:R0:W3:Y:S01]  /*2ff0*/  MUFU.TANH R79, R30 ;  /* 0x0000001e004f7308 */ /* 0x0000e20000002400 */
[----:B--2---:R-:W-:Y:S02]  /*3000*/  FSEL R182, R64, -INF , P5 ;  /* 0xff80000040b67808 */ /* 0x004fe40002800000 */
[----:B------:R-:W-:Y:S02]  /*3010*/  ISETP.GT.AND P5, PT, R25, 0x8, PT ;  /* 0x000000081900780c */ /* 0x000fe40003fa4270 */
[----:B------:R-:W-:-:S02]  /*3020*/  FMNMX.FTZ R27, R168, R5, !PT ;  /* 0x00000005a81b7209 */ /* 0x000fc40007810000 */
[----:B------:R-:W-:Y:S01]  /*3030*/  ISETP.GT.AND P1, PT, R25, 0x10, PT ;  /* 0x000000101900780c */ /* 0x000fe20003f24270 */
[----:B------:R-:W2:Y:S01]  /*3040*/  MUFU.TANH R31, R31 ;  /* 0x0000001f001f7308 */ /* 0x000ea20000002400 */
[----:B0-----:R-:W-:Y:S02]  /*3050*/  FSEL R30, R78, -INF , P6 ;  /* 0xff8000004e1e7808 */ /* 0x001fe40003000000 */
[----:B-1----:R-:W-:Y:S02]  /*3060*/  FSEL R170, R65, -INF , P3 ;  /* 0xff80000041aa7808 */ /* 0x002fe40001800000 */
[----:B------:R-:W-:Y:S02]  /*3070*/  ISETP.GT.AND P3, PT, R25, 0x9, PT ;  /* 0x000000091900780c */ /* 0x000fe40003f64270 */
[----:B------:R-:W-:Y:S01]  /*3080*/  FMNMX.FTZ R5, R24, R30, !PT ;  /* 0x0000001e18057209 */ /* 0x000fe20007810000 */
[----:B------:R2:W0:Y:S01]  /*3090*/  MUFU.TANH R167, R34 ;  /* 0x0000002200a77308 */ /* 0x0004220000002400 */
[----:B---3--:R-:W-:-:S02]  /*30a0*/  FSEL R32, R79, -INF , P5 ;  /* 0xff8000004f207808 */ /* 0x008fc40002800000 */
[----:B------:R-:W-:Y:S02]  /*30b0*/  FMNMX.FTZ R27, R166, R27, !PT ;  /* 0x0000001ba61b7209 */ /* 0x000fe40007810000 */
[----:B------:R-:W-:Y:S02]  /*30c0*/  FMNMX.FTZ R5, R32, R5, !PT ;  /* 0x0000000520057209 */ /* 0x000fe40007810000 */
[----:B------:R-:W-:Y:S01]  /*30d0*/  ISETP.GT.AND P6, PT, R25, 0x11, PT ;  /* 0x000000111900780c */ /* 0x000fe20003fc4270 */
[----:B------:R-:W1:Y:S01]  /*30e0*/  MUFU.TANH R35, R35 ;  /* 0x0000002300237308 */ /* 0x000e620000002400 */
[----:B--2---:R-:W-:Y:S02]  /*30f0*/  FSEL R34, R31, -INF , P3 ;  /* 0xff8000001f227808 */ /* 0x004fe40001800000 */
[----:B------:R-:W-:Y:S02]  /*3100*/  ISETP.GT.AND P5, PT, R25, 0x18, PT ;  /* 0x000000181900780c */ /* 0x000fe40003fa4270 */
[----:B------:R-:W-:-:S02]  /*3110*/  FMNMX.FTZ R36, R34, R5, !PT ;  /* 0x0000000522247209 */ /* 0x000fc40007810000 */
[----:B------:R-:W-:Y:S01]  /*3120*/  ISETP.GT.AND P3, PT, R25, 0x19, PT ;  /* 0x000000191900780c */ /* 0x000fe20003f64270 */
[----:B------:R2:W3:Y:S01]  /*3130*/  MUFU.TANH R183, R38 ;  /* 0x0000002600b77308 */ /* 0x0004e20000002400 */
[----:B0-----:R-:W-:Y:S02]  /*3140*/  FSEL R167, R167, -INF , P1 ;  /* 0xff800000a7a77808 */ /* 0x001fe40000800000 */
[----:B------:R-:W-:Y:S02]  /*3150*/  ISETP.GT.AND P1, PT, R25, 0x20, PT ;  /* 0x000000201900780c */ /* 0x000fe40003f24270 */
[----:B------:R-:W-:-:S03]  /*3160*/  FMNMX.FTZ R36, R167, R36, !PT ;  /* 0x00000024a7247209 */ /* 0x000fc60007810000 */
[----:B------:R-:W0:Y:S01]  /*3170*/  MUFU.TANH R39, R39 ;  /* 0x0000002700277308 */ /* 0x000e220000002400 */
[----:B--2---:R-:W-:Y:S02]  /*3180*/  FMNMX.FTZ R38, R164, R27, !PT ;  /* 0x0000001ba4267209 */ /* 0x004fe40007810000 */
[----:B-1----:R-:W-:Y:S02]  /*3190*/  FSEL R171, R35, -INF , P6 ;  /* 0xff80000023ab7808 */ /* 0x002fe40003000000 */
[----:B------:R-:W-:Y:S02]  /*31a0*/  FMNMX.FTZ R5, R179, R38, !PT ;  /* 0x00000026b3057209 */ /* 0x000fe40007810000 */
[----:B------:R-:W-:Y:S01]  /*31b0*/  FMNMX.FTZ R36, R171, R36, !PT ;  /* 0x00000024ab247209 */ /* 0x000fe20007810000 */
[----:B------:R-:W1:Y:S01]  /*31c0*/  MUFU.TANH R42, R42 ;  /* 0x0000002a002a7308 */ /* 0x000e620000002400 */
[----:B------:R-:W-:Y:S02]  /*31d0*/  FMNMX.FTZ R5, R184, R5, !PT ;  /* 0x00000005b8057209 */ /* 0x000fe40007810000 */
[----:B---3--:R-:W-:-:S02]  /*31e0*/  FSEL R183, R183, -INF , P5 ;  /* 0xff800000b7b77808 */ /* 0x008fc40002800000 */
[----:B------:R-:W-:Y:S02]  /*31f0*/  FMNMX.FTZ R5, R188, R5, !PT ;  /* 0x00000005bc057209 */ /* 0x000fe40007810000 */
[----:B------:R-:W-:Y:S01]  /*3200*/  FMNMX.FTZ R36, R183, R36, !PT ;  /* 0x00000024b7247209 */ /* 0x000fe20007810000 */
[----:B------:R-:W2:Y:S01]  /*3210*/  MUFU.TANH R43, R43 ;  /* 0x0000002b002b7308 */ /* 0x000ea20000002400 */
[----:B0-----:R-:W-:Y:S02]  /*3220*/  FSEL R189, R39, -INF , P3 ;  /* 0xff80000027bd7808 */ /* 0x001fe40001800000 */
[----:B------:R-:W-:Y:S02]  /*3230*/  FMNMX.FTZ R5, R186, R5, !PT ;  /* 0x00000005ba057209 */ /* 0x000fe40007810000 */
[----:B------:R-:W-:Y:S02]  /*3240*/  ISETP.GT.AND P6, PT, R25, 0x21, PT ;  /* 0x000000211900780c */ /* 0x000fe40003fc4270 */
[----:B------:R-:W-:Y:S01]  /*3250*/  FMNMX.FTZ R36, R189, R36, !PT ;  /* 0x00000024bd247209 */ /* 0x000fe20007810000 */
[----:B------:R-:W0:Y:S01]  /*3260*/  MUFU.TANH R46, R46 ;  /* 0x0000002e002e7308 */ /* 0x000e220000002400 */
[----:B-1----:R-:W-:-:S02]  /*3270*/  FSEL R181, R42, -INF , P1 ;  /* 0xff8000002ab57808 */ /* 0x002fc40000800000 */
[----:B------:R-:W-:Y:S02]  /*3280*/  FMNMX.FTZ R5, R228, R5, !PT ;  /* 0x00000005e4057209 */ /* 0x000fe40007810000 */
[----:B------:R-:W-:Y:S02]  /*3290*/  ISETP.GT.AND P5, PT, R25, 0x28, PT ;  /* 0x000000281900780c */ /* 0x000fe40003fa4270 */
[----:B------:R-:W-:Y:S01]  /*32a0*/  FMNMX.FTZ R36, R181, R36, !PT ;  /* 0x00000024b5247209 */ /* 0x000fe20007810000 */
[----:B------:R-:W1:Y:S01]  /*32b0*/  MUFU.TANH R47, R47 ;  /* 0x0000002f002f7308 */ /* 0x000e620000002400 */
[----:B--2---:R-:W-:Y:S02]  /*32c0*/  FSEL R187, R43, -INF , P6 ;  /* 0xff8000002bbb7808 */ /* 0x004fe40003000000 */
[----:B------:R-:W-:Y:S02]  /*32d0*/  FMNMX.FTZ R5, R226, R5, !PT ;  /* 0x00000005e2057209 */ /* 0x000fe40007810000 */
[----:B------:R-:W-:-:S02]  /*32e0*/  ISETP.GT.AND P3, PT, R25, 0x29, PT ;  /* 0x000000291900780c */ /* 0x000fc40003f64270 */
        /* <DEDUP_REMOVED lines=8> */
[C---:B------:R-:W-:Y:S02]  /*3370*/  ISETP.GT.AND P6, PT, R25.reuse, 0x31, PT ;  /* 0x000000311900780c */ /* 0x040fe40003fc4270 */
[----:B------:R-:W-:Y:S02]  /*3380*/  FMNMX.FTZ R5, R190, R5, !PT ;  /* 0x00000005be057209 */ /* 0x000fe40007810000 */
[C---:B------:R-:W-:Y:S01]  /*3390*/  ISETP.GT.AND P5, PT, R25.reuse, 0x38, PT ;  /* 0x000000381900780c */ /* 0x040fe20003fa4270 */
[----:B------:R-:W1:Y:S01]  /*33a0*/  MUFU.TANH R54, R54 ;  /* 0x0000003600367308 */ /* 0x000e620000002400 */
[----:B--2---:R-:W-:Y:S02]  /*33b0*/  FSEL R216, R50, -INF , P1 ;  /* 0xff80000032d87808 */ /* 0x004fe40000800000 */
[----:B------:R-:W-:Y:S02]  /*33c0*/  ISETP.GT.AND P3, PT, R25, 0x39, PT ;  /* 0x000000391900780c */ /* 0x000fe40003f64270 */
[----:B------:R-:W-:-:S02]  /*33d0*/  FMNMX.FTZ R5, R216, R5, !PT ;  /* 0x00000005d8057209 */ /* 0x000fc40007810000 */
[----:B------:R-:W-:Y:S01]  /*33e0*/  FMNMX.FTZ R27, R218, R27, !PT ;  /* 0x0000001bda1b7209 */ /* 0x000fe20007810000 */
[----:B------:R-:W2:Y:S01]  /*33f0*/  MUFU.TANH R55, R55 ;  /* 0x0000003700377308 */ /* 0x000ea20000002400 */
[----:B0-----:R-:W-:Y:S02]  /*3400*/  FSEL R214, R51, -INF , P6 ;  /* 0xff80000033d67808 */ /* 0x001fe40003000000 */
[----:B------:R-:W-:Y:S02]  /*3410*/  ISETP.GT.AND P1, PT, R25, 0x40, PT ;  /* 0x000000401900780c */ /* 0x000fe40003f24270 */
[----:B------:R-:W-:Y:S02]  /*3420*/  FMNMX.FTZ R5, R214, R5, !PT ;  /* 0x00000005d6057209 */ /* 0x000fe40007810000 */
[----:B------:R-:W-:Y:S01]  /*3430*/  FMNMX.FTZ R27, R208, R27, !PT ;  /* 0x0000001bd01b7209 */ /* 0x000fe20007810000 */
[----:B------:R-:W0:Y:S01]  /*3440*/  MUFU.TANH R58, R58 ;  /* 0x0000003a003a7308 */ /* 0x000e220000002400 */
[----:B-1----:R-:W-:-:S02]  /*3450*/  FSEL R212, R54, -INF , P5 ;  /* 0xff80000036d47808 */ /* 0x002fc40002800000 */
[----:B------:R-:W-:Y:S02]  /*3460*/  ISETP.GT.AND P6, PT, R25, 0x41, PT ;  /* 0x000000411900780c */ /* 0x000fe40003fc4270 */
[----:B------:R-:W-:Y:S02]  /*3470*/  FMNMX.FTZ R5, R212, R5, !PT ;  /* 0x00000005d4057209 */ /* 0x000fe40007810000 */
[----:B------:R-:W-:Y:S01]  /*3480*/  FMNMX.FTZ R27, R192, R27, !PT ;  /* 0x0000001bc01b7209 */ /* 0x000fe20007810000 */
        /* <DEDUP_REMOVED lines=17> */
[----:B------:R-:W-:Y:S02]  /*35a0*/  FMNMX.FTZ R36, R170, R27, !PT ;  /* 0x0000001baa247209 */ /* 0x000fe40007810000 */
[----:B------:R-:W-:-:S03]  /*35b0*/  FMNMX.FTZ R5, R198, R5, !PT ;  /* 0x00000005c6057209 */ /* 0x000fc60007810000 */
[----:B------:R-:W2:Y:S01]  /*35c0*/  MUFU.TANH R66, R66 ;  /* 0x0000004200427308 */ /* 0x000ea20000002400 */
[----:B0-----:R-:W-:-:S04]  /*35d0*/  FSEL R204, R63, -INF , P3 ;  /* 0xff8000003fcc7808 */ /* 0x001fc80001800000 */
[----:B------:R-:W-:-:S03]  /*35e0*/  FMNMX.FTZ R5, R204, R5, !PT ;  /* 0x00000005cc057209 */ /* 0x000fc60007810000 */
[----:B------:R-:W0:Y:S01]  /*35f0*/  MUFU.TANH R68, R68 ;  /* 0x0000004400447308 */ /* 0x000e220000002400 */
[----:B-1----:R-:W-:Y:S01]  /*3600*/  FSEL R180, R69, -INF , P2 ;  /* 0xff80000045b47808 */ /* 0x002fe20001000000 */
[----:B------:R1:W-:Y:S01]  /*3610*/  BAR.SYNC.DEFER_BLOCKING R224, 0x100 ;  /* 0x000400e00000751d */ /* 0x0003e20000010000 */
[----:B------:R-:W-:-:S05]  /*3620*/  ISETP.GT.AND P2, PT, R25, 0x51, PT ;  /* 0x000000511900780c */ /* 0x000fca0003f44270 */
[----:B------:R-:W3:Y:S01]  /*3630*/  MUFU.TANH R67, R67 ;  /* 0x0000004300437308 */ /* 0x000ee20000002400 */
[----:B--2---:R-:W-:Y:S02]  /*3640*/  FSEL R176, R66, -INF , P1 ;  /* 0xff80000042b07808 */ /* 0x004fe40000800000 */
[----:B------:R-:W-:Y:S02]  /*3650*/  ISETP.GT.AND P1, PT, R25, 0x58, PT ;  /* 0x000000581900780c */ /* 0x000fe40003f24270 */
[----:B------:R-:W-:-:S03]  /*3660*/  FMNMX.FTZ R5, R176, R5, !PT ;  /* 0x00000005b0057209 */ /* 0x000fc60007810000 */
[----:B------:R-:W2:Y:S01]  /*3670*/  MUFU.TANH R70, R70 ;  /* 0x0000004600467308 */ /* 0x000ea20000002400 */
[----:B0-----:R-:W-:-:S04]  /*3680*/  FSEL R173, R68, -INF , P4 ;  /* 0xff80000044ad7808 */ /* 0x001fc80002000000 */
[----:B------:R-:W-:-:S03]  /*3690*/  FMNMX.FTZ R27, R173, R36, !PT ;  /* 0x00000024ad1b7209 */ /* 0x000fc60007810000 */
[----:B------:R-:W0:Y:S01]  /*36a0*/  MUFU.TANH R71, R71 ;  /* 0x0000004700477308 */ /* 0x000e220000002400 */
[----:B---3--:R-:W-:Y:S02]  /*36b0*/  FSEL R172, R67, -INF , P2 ;  /* 0xff80000043ac7808 */ /* 0x008fe40001000000 */
[----:B------:R-:W-:Y:S02]  /*36c0*/  ISETP.GT.AND P2, PT, R25, 0x59, PT ;  /* 0x000000591900780c */ /* 0x000fe40003f44270 */
[----:B------:R-:W-:Y:S02]  /*36d0*/  FMNMX.FTZ R5, R172, R5, !PT ;  /* 0x00000005ac057209 */ /* 0x000fe40007810000 */
[----:B------:R-:W-:Y:S02]  /*36e0*/  FMNMX.FTZ R27, R180, R27, !PT ;  /* 0x0000001bb41b7209 */ /* 0x000fe40007810000 */
[----:B--2---:R-:W-:-:S03]  /*36f0*/  FSEL R174, R70, -INF , P1 ;  /* 0xff80000046ae7808 */ /* 0x004fc60000800000 */
[----:B------:R-:W2:Y:S01]  /*3700*/  SHFL.BFLY PT, R36, R27, 0x2, 0x1f ;  /* 0x0c401f001b247f89 */ /* 0x000ea200000e0000 */
[----:B------:R-:W-:Y:S02]  /*3710*/  FMNMX.FTZ R5, R174, R5, !PT ;  /* 0x00000005ae057209 */ /* 0x000fe40007810000 */
[----:B0-----:R-:W-:-:S04]  /*3720*/  FSEL R178, R71, -INF , P2 ;  /* 0xff80000047b27808 */ /* 0x001fc80001000000 */
[----:B------:R-:W-:-:S05]  /*3730*/  FMNMX.FTZ R5, R178, R5, !PT ;  /* 0x00000005b2057209 */ /* 0x000fca0007810000 */
[----:B------:R-:W0:Y:S01]  /*3740*/  SHFL.BFLY PT, R38, R5, 0x2, 0x1f ;  /* 0x0c401f0005267f89 */ /* 0x000e2200000e0000 */
[----:B--2---:R-:W-:-:S05]  /*3750*/  FMNMX.FTZ R36, R27, R36, !PT ;  /* 0x000000241b247209 */ /* 0x004fca0007810000 */
[----:B------:R-:W2:Y:S01]  /*3760*/  SHFL.BFLY PT, R25, R36, 0x1, 0x1f ;  /* 0x0c201f0024197f89 */ /* 0x000ea200000e0000 */
[----:B0-----:R-:W-:-:S05]  /*3770*/  FMNMX.FTZ R38, R5, R38, !PT ;  /* 0x0000002605267209 */ /* 0x001fca0007810000 */
[----:B------:R-:W0:Y:S01]  /*3780*/  SHFL.BFLY PT, R153, R38, 0x1, 0x1f ;  /* 0x0c201f0026997f89 */ /* 0x000e2200000e0000 */
[----:B--2---:R-:W-:-:S04]  /*3790*/  FMNMX.FTZ R152, R36, R25, !PT ;  /* 0x0000001924987209 */ /* 0x004fc80007810000 */
[C---:B------:R-:W-:Y:S01]  /*37a0*/  FSETP.NEU.FTZ.AND P1, PT, R152.reuse, -INF , PT ;  /* 0xff8000009800780b */ /* 0x040fe20003f3d000 */
[----:B------:R-:W-:-:S05]  /*37b0*/  FMUL.FTZ R175, R152, UR10 ;  /* 0x0000000a98af7c20 */ /* 0x000fca0008410000 */
[----:B------:R-:W-:Y:S02]  /*37c0*/  FSEL R175, R175, RZ, P1 ;  /* 0x000000ffafaf7208 */ /* 0x000fe40000800000 */
[----:B0-----:R-:W-:-:S03]  /*37d0*/  FMNMX.FTZ R153, R38, R153, !PT ;  /* 0x0000009926997209 */ /* 0x001fc60007810000 */
[--C-:B------:R-:W-:Y:S01]  /*37e0*/  FFMA.FTZ R5, R4, UR10, -R175.reuse ;  /* 0x0000000a04057c23 */ /* 0x100fe200080108af */
[--C-:B------:R-:W-:Y:S01]  /*37f0*/  FFMA.FTZ R0, R0, UR10, -R175.reuse ;  /* 0x0000000a00007c23 */ /* 0x100fe200080108af */
[--C-:B------:R-:W-:Y:S01]  /*3800*/  FFMA.FTZ R4, R26, UR10, -R175.reuse ;  /* 0x0000000a1a047c23 */ /* 0x100fe200080108af */
[C---:B------:R-:W-:Y:S01]  /*3810*/  FSETP.NEU.FTZ.AND P1, PT, R153.reuse, -INF , PT ;  /* 0xff8000009900780b */ /* 0x040fe20003f3d000 */
[----:B------:R-:W-:Y:S01]  /*3820*/  FMUL.FTZ R177, R153, UR10 ;  /* 0x0000000a99b17c20 */ /* 0x000fe20008410000 */
[--C-:B------:R-:W-:Y:S01]  /*3830*/  FFMA.FTZ R155, R28, UR10, -R175.reuse ;  /* 0x0000000a1c9b7c23 */ /* 0x100fe200080108af */
[----:B------:R-:W-:Y:S01]  /*3840*/  MUFU.EX2 R5, R5 ;  /* 0x0000000500057308 */ /* 0x000fe20000000800 */
[--C-:B------:R-:W-:Y:S01]  /*3850*/  FFMA.FTZ R169, R164, UR10, -R175.reuse ;  /* 0x0000000aa4a97c23 */ /* 0x100fe200080108af */
[--C-:B------:R-:W-:Y:S01]  /*3860*/  FFMA.FTZ R165, R168, UR10, -R175.reuse ;  /* 0x0000000aa8a57c23 */ /* 0x100fe200080108af */
[----:B------:R-:W-:Y:S01]  /*3870*/  FSEL R177, R177, RZ, P1 ;  /* 0x000000ffb1b17208 */ /* 0x000fe20000800000 */
[--C-:B------:R-:W-:Y:S01]  /*3880*/  FFMA.FTZ R162, R162, UR10, -R175.reuse ;  /* 0x0000000aa2a27c23 */ /* 0x100fe200080108af */
[--C-:B------:R-:W-:Y:S01]  /*3890*/  FFMA.FTZ R166, R166, UR10, -R175.reuse ;  /* 0x0000000aa6a67c23 */ /* 0x100fe200080108af */
[--C-:B------:R-:W-:Y:S01]  /*38a0*/  FFMA.FTZ R179, R179, UR10, -R175.reuse ;  /* 0x0000000ab3b37c23 */ /* 0x100fe200080108af */
[----:B------:R-:W-:Y:S01]  /*38b0*/  FFMA.FTZ R184, R184, UR10, -R175 ;  /* 0x0000000ab8b87c23 */ /* 0x000fe200080108af */
        /* <DEDUP_REMOVED lines=8> */
[----:B------:R-:W-:Y:S01]  /*3940*/  FFMA.FTZ R171, R189, UR10, -R177 ;  /* 0x0000000abdab7c23 */ /* 0x000fe200080108b1 */
[--C-:B------:R-:W-:Y:S01]  /*3950*/  FFMA.FTZ R183, R188, UR10, -R175.reuse ;  /* 0x0000000abcb77c23 */ /* 0x100fe200080108af */
[----:B------:R-:W-:Y:S01]  /*3960*/  FFMA.FTZ R188, R186, UR10, -R175 ;  /* 0x0000000ababc7c23 */ /* 0x000fe200080108af */
[--C-:B------:R-:W-:Y:S01]  /*3970*/  FFMA.FTZ R181, R181, UR10, -R177.reuse ;  /* 0x0000000ab5b57c23 */ /* 0x100fe200080108b1 */
[----:B------:R-:W-:Y:S01]  /*3980*/  MUFU.EX2 R4, R4 ;  /* 0x0000000400047308 */ /* 0x000fe20000000800 */
[--C-:B------:R-:W-:Y:S01]  /*3990*/  FFMA.FTZ R186, R187, UR10, -R177.reuse ;  /* 0x0000000abbba7c23 */ /* 0x100fe200080108b1 */
[--C-:B------:R-:W-:Y:S01]  /*39a0*/  FFMA.FTZ R185, R185, UR10, -R177.reuse ;  /* 0x0000000ab9b97c23 */ /* 0x100fe200080108b1 */
[----:B------:R-:W-:Y:S01]  /*39b0*/  FFMA.FTZ R190, R190, UR10, -R177 ;  /* 0x0000000abebe7c23 */ /* 0x000fe200080108b1 */
[--C-:B------:R-:W-:Y:S01]  /*39c0*/  FFMA.FTZ R187, R228, UR10, -R175.reuse ;  /* 0x0000000ae4bb7c23 */ /* 0x100fe200080108af */
[--C-:B------:R-:W-:Y:S01]  /*39d0*/  FFMA.FTZ R226, R226, UR10, -R175.reuse ;  /* 0x0000000ae2e27c23 */ /* 0x100fe200080108af */
[--C-:B------:R-:W-:Y:S01]  /*39e0*/  FFMA.FTZ R189, R220, UR10, -R175.reuse ;  /* 0x0000000adcbd7c23 */ /* 0x100fe200080108af */
[----:B------:R-:W-:Y:S01]  /*39f0*/  FFMA.FTZ R218, R218, UR10, -R175 ;  /* 0x0000000adada7c23 */ /* 0x000fe200080108af */
[----:B------:R-:W2:Y:S01]  /*3a00*/  MUFU.EX2 R155, R155 ;  /* 0x0000009b009b7308 */ /* 0x000ea20000000800 */
[----:B0-----:R-:W-:Y:S01]  /*3a10*/  F2FP.F16.F32.PACK_AB R156, R5, R0 ;  /* 0x00000000059c723e */ /* 0x001fe200000000ff */
        /* <DEDUP_REMOVED lines=14> */
[----:B------:R-:W0:Y:S01]  /*3b00*/  MUFU.EX2 R161, R161 ;  /* 0x000000a100a17308 */ /* 0x000e220000000800 */
[----:B--2---:R-:W-:Y:S01]  /*3b10*/  F2FP.F16.F32.PACK_AB R158, R155, R4 ;  /* 0x000000049b9e723e */ /* 0x004fe200000000ff */
        /* <DEDUP_REMOVED lines=8> */
[----:B------:R-:W-:-:S04]  /*3ba0*/  FADD.FTZ R5, R0, R5 ;  /* 0x0000000500057221 */ /* 0x000fc80000010000 */
[----:B------:R-:W-:Y:S02]  /*3bb0*/  FADD.FTZ R4, R4, R5 ;  /* 0x0000000504047221 */ /* 0x000fe40000010000 */
[----:B------:R-:W2:Y:S01]  /*3bc0*/  MUFU.EX2 R163, R163 ;  /* 0x000000a300a37308 */ /* 0x000ea20000000800 */
[----:B0-----:R-:W-:Y:S01]  /*3bd0*/  F2FP.F16.F32.PACK_AB R157, R161, R154 ;  /* 0x0000009aa19d723e */ /* 0x001fe200000000ff */
[----:B------:R-:W-:Y:S01]  /*3be0*/  FADD.FTZ R161, R154, R161 ;  /* 0x000000a19aa17221 */ /* 0x000fe20000010000 */
[----:B------:R-:W-:-:S05]  /*3bf0*/  FADD.FTZ R155, R155, R4 ;  /* 0x000000049b9b7221 */ /* 0x000fca0000010000 */
[----:B------:R-:W-:Y:S08]  /*3c00*/  MUFU.EX2 R162, R162 ;  /* 0x000000a200a27308 */ /* 0x000ff00000000800 */
[----:B------:R-:W0:Y:S01]  /*3c10*/  MUFU.EX2 R165, R165 ;  /* 0x000000a500a57308 */ /* 0x000e220000000800 */
[----:B--2---:R-:W-:Y:S01]  /*3c20*/  F2FP.F16.F32.PACK_AB R159, R163, R160 ;  /* 0x000000a0a39f723e */ /* 0x004fe200000000ff */
[----:B------:R-:W-:-:S03]  /*3c30*/  FADD.FTZ R160, R160, R161 ;  /* 0x000000a1a0a07221 */ /* 0x000fc60000010000 */
[----:B------:R-:W-:Y:S01]  /*3c40*/  WARPGROUP.ARRIVE ;  /* 0x00000000000079c5 */ /* 0x000fe20000000000 */
[----:B------:R-:W-:Y:S02]  /*3c50*/  FADD.FTZ R163, R163, R160 ;  /* 0x000000a0a3a37221 */ /* 0x000fe40000010000 */
[----:B------:R-:W-:Y:S03]  /*3c60*/  MUFU.EX2 R166, R166 ;  /* 0x000000a600a67308 */ /* 0x000fe60000000800 */
[----:B------:R-:W-:Y:S01]  /*3c70*/  HGMMA.64x256x16.F32 R24, R156, gdesc[UR4].tnspB, RZ, !UPT, gsb0 ;  /* 0x43e000049c187df0 */ /* 0x000fe2000c0008ff */
[----:B------:R-:W-:Y:S01]  /*3c80*/  UIADD3 UR6, UR60, 0x80, URZ ;  /* 0x000000803c067890 */ /* 0x000fe2000fffe03f */
[----:B------:R-:W-:-:S03]  /*3c90*/  UMOV UR7, 0x40000040 ;  /* 0x4000004000077882 */ /* 0x000fc60000000000 */
[----:B------:R-:W-:Y:S08]  /*3ca0*/  MUFU.EX2 R169, R169 ;  /* 0x000000a900a97308 */ /* 0x000ff00000000800 */
[----:B------:R-:W-:Y:S08]  /*3cb0*/  MUFU.EX2 R164, R164 ;  /* 0x000000a400a47308 */ /* 0x000ff00000000800 */
[----:B------:R-:W2:Y:S08]  /*3cc0*/  MUFU.EX2 R167, R167 ;  /* 0x000000a700a77308 */ /* 0x000eb00000000800 */
[----:B------:R-:W-:Y:S08]  /*3cd0*/  MUFU.EX2 R168, R168 ;  /* 0x000000a800a87308 */ /* 0x000ff00000000800 */
[----:B------:R-:W3:Y:S08]  /*3ce0*/  MUFU.EX2 R171, R171 ;  /* 0x000000ab00ab7308 */ /* 0x000ef00000000800 */
[----:B------:R-:W-:Y:S08]  /*3cf0*/  MUFU.EX2 R179, R179 ;  /* 0x000000b300b37308 */ /* 0x000ff00000000800 */
[----:B------:R-:W4:Y:S08]  /*3d00*/  MUFU.EX2 R184, R184 ;  /* 0x000000b800b87308 */ /* 0x000f300000000800 */
[----:B------:R-:W-:Y:S08]  /*3d10*/  MUFU.EX2 R183, R183 ;  /* 0x000000b700b77308 */ /* 0x000ff00000000800 */
[----:B------:R-:W-:Y:S08]  /*3d20*/  MUFU.EX2 R188, R188 ;  /* 0x000000bc00bc7308 */ /* 0x000ff00000000800 */
[----:B------:R-:W-:Y:S08]  /*3d30*/  MUFU.EX2 R181, R181 ;  /* 0x000000b500b57308 */ /* 0x000ff00000000800 */
[----:B------:R-:W5:Y:S08]  /*3d40*/  MUFU.EX2 R186, R186 ;  /* 0x000000ba00ba7308 */ /* 0x000f700000000800 */
        /* <DEDUP_REMOVED lines=24> */
[----:B0-----:R-:W-:Y:S01]  /*3ed0*/  F2FP.F16.F32.PACK_AB R156, R165, R162 ;  /* 0x000000a2a59c723e */ /* 0x001fe200000000ff */
[----:B------:R-:W-:Y:S01]  /*3ee0*/  FADD.FTZ R162, R162, R155 ;  /* 0x0000009ba2a27221 */ /* 0x000fe20000010000 */
[----:B--2---:R-:W-:Y:S01]  /*3ef0*/  F2FP.F16.F32.PACK_AB R157, R167, R164 ;  /* 0x000000a4a79d723e */ /* 0x004fe200000000ff */
[----:B------:R-:W-:Y:S01]  /*3f00*/  FADD.FTZ R164, R164, R163 ;  /* 0x000000a3a4a47221 */ /* 0x000fe20000010000 */
[----:B------:R-:W-:Y:S01]  /*3f10*/  F2FP.F16.F32.PACK_AB R158, R169, R166 ;  /* 0x000000a6a99e723e */ /* 0x000fe200000000ff */
[----:B------:R-:W0:Y:S01]  /*3f20*/  MUFU.EX2 R172, R172 ;  /* 0x000000ac00ac7308 */ /* 0x000e220000000800 */
[----:B---3--:R-:W-:Y:S01]  /*3f30*/  F2FP.F16.F32.PACK_AB R159, R171, R168 ;  /* 0x000000a8ab9f723e */ /* 0x008fe200000000ff */
        /* <DEDUP_REMOVED lines=11> */
[----:B------:R-:W2:Y:S01]  /*3ff0*/  MUFU.EX2 R177, R177 ;  /* 0x000000b100b17308 */ /* 0x000ea20000000800 */
[----:B------:R-:W-:Y:S02]  /*4000*/  WARPGROUP.DEPBAR.LE gsb0, 0x0 ;  /* 0x00008000000079c5 */ /* 0x000fe40000010000 */
[----:B----4-:R-:W-:Y:S01]  /*4010*/  F2FP.F16.F32.PACK_AB R156, R184, R179 ;  /* 0x000000b3b89c723e */ /* 0x010fe200000000ff */
[----:B------:R-:W-:Y:S01]  /*4020*/  FADD.FTZ R179, R179, R166 ;  /* 0x000000a6b3b37221 */ /* 0x000fe20000010000 */
[----:B-----5:R-:W-:Y:S01]  /*4030*/  F2FP.F16.F32.PACK_AB R157, R186, R181 ;  /* 0x000000b5ba9d723e */ /* 0x020fe200000000ff */
        /* <DEDUP_REMOVED lines=50> */
[C---:B0-----:R-:W-:Y:S01]  /*4360*/  F2FP.F16.F32.PACK_AB R157, R172.reuse, R175 ;  /* 0x000000afac9d723e */ /* 0x041fe200000000ff */
[----:B------:R-:W-:Y:S01]  /*4370*/  FADD.FTZ R175, R175, R198 ;  /* 0x000000c6afaf7221 */ /* 0x000fe20000010000 */
[----:B------:R-:W-:Y:S01]  /*4380*/  F2FP.F16.F32.PACK_AB R158, R173, R170 ;  /* 0x000000aaad9e723e */ /* 0x000fe200000000ff */
[----:B------:R-:W-:Y:S01]  /*4390*/  FADD.FTZ R203, R203, R182 ;  /* 0x000000b6cbcb7221 */ /* 0x000fe20000010000 */
[----:B--2---:R-:W-:Y:S01]  /*43a0*/  F2FP.F16.F32.PACK_AB R159, R177, R174 ;  /* 0x000000aeb19f723e */ /* 0x004fe200000000ff */
        /* <DEDUP_REMOVED lines=10> */
.L_x_4715:
[----:B------:R-:W-:Y:S01]  /*4450*/  UISETP.NE.AND UP0, UPT, UR57, URZ, UPT ;  /* 0x0000003f3900728c */ /* 0x000fe2000bf05270 */
[----:B------:R-:W-:Y:S01]  /*4460*/  R2UR UR7, R223 ;  /* 0x00000000df0772ca */ /* 0x000fe200000e0000 */
[----:B------:R-:W0:Y:S01]  /*4470*/  S2UR UR14, SR_CgaCtaId ;  /* 0x00000000000e79c3 */ /* 0x000e220000008800 */
[----:B------:R-:W-:-:S08]  /*4480*/  MOV R5, RZ ;  /* 0x000000ff00057202 */ /* 0x000fd00000000f00 */
[----:B------:R-:W-:Y:S01]  /*4490*/  @UP0 ULDC UR4, c[0x0][0x44c] ;  /* 0x0001130000040ab9 */ /* 0x000fe20000000800 */
[----:B------:R-:W-:Y:S01]  /*44a0*/  @UP0 ULDC UR6, c[0x0][0x450] ;  /* 0x0001140000060ab9 */ /* 0x000fe20000000800 */
[----:B------:R-:W-:-:S04]  /*44b0*/  UIMAD.WIDE.U32 UR4, UR38, UR4, URZ ;  /* 0x00000004260472a5 */ /* 0x000fc8000f8e003f */
[----:B------:R-:W-:Y:S02]  /*44c0*/  @UP0 USHF.R.U32.HI UR38, URZ, UR6, UR5 ;  /* 0x000000063f260299 */ /* 0x000fe40008011605 */
[----:B------:R-:W-:Y:S02]  /*44d0*/  UIADD3 UR6, UR61, 0x32460, URZ ;  /* 0x000324603d067890 */ /* 0x000fe4000fffe03f */
[----:B------:R-:W-:Y:S02]  /*44e0*/  UIADD3 UR4, UR38, -UR11, UR42 ;  /* 0x8000000b26047290 */ /* 0x000fe4000fffe02a */
[----:B------:R-:W-:Y:S02]  /*44f0*/  UIADD3 UR38, UR43, -0x2, URZ ;  /* 0xfffffffe2b267890 */ /* 0x000fe4000fffe03f */
[----:B------:R-:W-:Y:S02]  /*4500*/  UIMAD.WIDE UR4, UR4, 0x2aaaaaab, URZ ;  /* 0x2aaaaaab040478a5 */ /* 0x000fe4000f8e023f */
[----:B0-----:R-:W-:-:S02]  /*4510*/  UPRMT UR6, UR14, 0x654, UR6 ;  /* 0x000006540e067896 */ /* 0x001fc40008000006 */
[----:B------:R-:W-:-:S04]  /*4520*/  USHF.R.U32.HI UR4, URZ, 0x1f, UR5 ;  /* 0x0000001f3f047899 */ /* 0x000fc80008011605 */
[----:B------:R-:W-:-:S03]  /*4530*/  ULEA.HI.SX32 UR4, UR5, UR4, 0x1c ;  /* 0x0000000405047291 */ /* 0x000fc6000f8fe23f */
[----:B------:R-:W-:Y:S01]  /*4540*/  SYNCS.ARRIVE.TRANS64.RED.A1T0 RZ, [UR6], RZ ;  /* 0x000000ffffff79a7 */ /* 0x000fe20008100406 */
[----:B------:R-:W-:-:S04]  /*4550*/  UISETP.LT.AND UP0, UPT, UR7, UR4, UPT ;  /* 0x000000040700728c */ /* 0x000fc8000bf01270 */
[----:B------:R-:W-:-:S03]  /*4560*/  USEL UR56, UR7, UR4, !UP0 ;  /* 0x0000000407387287 */ /* 0x000fc6000c000000 */
[----:B------:R-:W-:Y:S01]  /*4570*/  UMOV UR4, URZ ;  /* 0x0000003f00047c82 */ /* 0x000fe20008000000 */
[----:B------:R-:W-:-:S06]  /*4580*/  UISETP.GE.AND UP0, UPT, UR38, UR56, UPT ;  /* 0x000000382600728c */ /* 0x000fcc000bf06270 */
[----:B------:R-:W-:-:S13]  /*4590*/  PLOP3.LUT P1, PT, PT, PT, UP0, 0x80, 0x0 ;  /* 0x000000000000781c */ /* 0x000fda0003f2f008 */
[----:B------:R-:W-:Y:S05]  /*45a0*/  @!P1 BRA `(.L_x_4716) ;  /* 0x0000003000e49947 */ /* 0x000fea0003800000 */
[----:B------:R-:W-:Y:S01]  /*45b0*/  IMAD.MOV.U32 R201, RZ, RZ, R153 ;  /* 0x000000ffffc97224 */ /* 0x000fe200078e0099 */
[----:B------:R-:W-:Y:S01]  /*45c0*/  UMOV UR7, UR38 ;  /* 0x0000002600077c82 */ /* 0x000fe20008000000 */
[----:B------:R-:W-:Y:S01]  /*45d0*/  IMAD.MOV.U32 R202, RZ, RZ, R152 ;  /* 0x000000ffffca7224 */ /* 0x000fe200078e0098 */
[----:B------:R-:W-:Y:S01]  /*45e0*/  UMOV UR4, URZ ;  /* 0x0000003f00047c82 */ /* 0x000fe20008000000 */
[----:B------:R-:W-:-:S07]  /*45f0*/  IMAD.MOV.U32 R5, RZ, RZ, RZ ;  /* 0x000000ffff057224 */ /* 0x000fce00078e00ff */
.L_x_4727:
[----:B------:R-:W-:-:S04]  /*4600*/  UIADD3 UR4, UR4, 0x1, URZ ;  /* 0x0000000104047890 */ /* 0x000fc8000fffe03f */
[----:B------:R-:W-:-:S04]  /*4610*/  UISETP.NE.AND UP0, UPT, UR4, 0x2, UPT ;  /* 0x000000020400788c */ /* 0x000fc8000bf05270 */
[----:B------:R-:W-:Y:S02]  /*4620*/  USEL UR5, URZ, 0x1, UP0 ;  /* 0x000000013f057887 */ /* 0x000fe40008000000 */
[----:B------:R-:W-:-:S04]  /*4630*/  USEL UR4, UR4, URZ, UP0 ;  /* 0x0000003f04047287 */ /* 0x000fc80008000000 */
[----:B------:R-:W-:Y:S01]  /*4640*/  LOP3.LUT R5, R5, UR5, RZ, 0x3c, !PT ;  /* 0x0000000505057c12 */ /* 0x000fe2000f8e3cff */
[----:B------:R-:W-:Y:S07]  /*4650*/  @!P0 BRA `(.L_x_4717) ;  /* 0x0000000000048947 */ /* 0x000fee0003800000 */
[----:B------:R-:W-:Y:S01]  /*4660*/  BPT.TRAP 0x1 ;  /* 0x000000040000795c */ /* 0x000fe20000300000 */
.L_x_4717:
[----:B------:R-:W-:Y:S01]  /*4670*/  ULEA UR5, UR4, UR61, 0x3 ;  /* 0x0000003d04057291 */ /* 0x000fe2000f8e183f */
[----:B------:R-:W-:-:S08]  /*4680*/  SHF.L.U32 R20, R5, 0x1f, RZ ;  /* 0x0000001f05147819 */ /* 0x000fd000000006ff */
[----:B------:R0:W1:Y:S01]  /*4690*/  SYNCS.PHASECHK.TRANS64.TRYWAIT P1, [UR5+0x32430], R20 ;  /* 0x03243014ff0075a7 */ /* 0x0000620008020145 */
[----:B------:R-:W-:Y:S05]  /*46a0*/  @!P0 BRA `(.L_x_4718) ;  /* 0x0000000000048947 */ /* 0x000fea0003800000 */
[----:B------:R-:W-:Y:S01]  /*46b0*/  BPT.TRAP 0x1 ;  /* 0x000000040000795c */ /* 0x000fe20000300000 */
.L_x_4718:
[----:B-1----:R-:W-:Y:S05]  /*46c0*/  @P1 BRA `(.L_x_4719) ;  /* 0x0000000000081947 */ /* 0x002fea0003800000 */
[----:B------:R-:W1:Y:S02]  /*46d0*/  SYNCS.PHASECHK.TRANS64.TRYWAIT P1, [UR5+0x32430], R20 ;  /* 0x03243014ff0075a7 */ /* 0x000e640008020145 */
[----:B-1----:R-:W-:Y:S05]  /*46e0*/  @!P1 BRA `(.L_x_4720) ;  /* 0x000000d000949947 */ /* 0x002fea0003800000 */
.L_x_4719:
        /* <DEDUP_REMOVED lines=51> */
.L_x_4721:
[----:B------:R1:W2:Y:S01]  /*4a20*/  SYNCS.PHASECHK.TRANS64.TRYWAIT P1, [UR5+0x32450], R20 ;  /* 0x03245014ff0075a7 */ /* 0x0002a20008020145 */
[----:B------:R-:W-:Y:S05]  /*4a30*/  @!P0 BRA `(.L_x_4722) ;  /* 0x0000000000048947 */ /* 0x000fea0003800000 */
[----:B------:R-:W-:Y:S01]  /*4a40*/  BPT.TRAP 0x1 ;  /* 0x000000040000795c */ /* 0x000fe20000300000 */
.L_x_4722:
[----:B--2---:R-:W-:Y:S05]  /*4a50*/  @P1 BRA `(.L_x_4723) ;  /* 0x0000000000081947 */ /* 0x004fea0003800000 */
[----:B------:R-:W2:Y:S02]  /*4a60*/  SYNCS.PHASECHK.TRANS64.TRYWAIT P1, [UR5+0x32450], R20 ;  /* 0x03245014ff0075a7 */ /* 0x000ea40008020145 */
[----:B--2---:R-:W-:Y:S05]  /*4a70*/  @!P1 BRA `(.L_x_4724) ;  /* 0x000000cc00c89947 */ /* 0x004fea0003800000 */
.L_x_4723:
[----:B012---:R-:W-:Y:S01]  /*4a80*/  MOV R20, UR45 ;  /* 0x0000002d00147c02 */ /* 0x007fe20008000f00 */
[----:B------:R-:W-:Y:S01]  /*4a90*/  UIMAD UR6, UR4, 0xc00, UR39 ;  /* 0x00000c00040678a4 */ /* 0x000fe2000f8e0227 */
[----:B------:R-:W-:Y:S01]  /*4aa0*/  MOV R203, UR44 ;  /* 0x0000002c00cb7c02 */ /* 0x000fe20008000f00 */
[----:B------:R-:W-:Y:S01]  /*4ab0*/  WARPGROUP.ARRIVE ;  /* 0x00000000000079c5 */ /* 0x000fe20000000000 */
[----:B------:R-:W-:Y:S01]  /*4ac0*/  R2UR UR44, R8 ;  /* 0x00000000082c72ca */ /* 0x000fe200000e0000 */
[----:B------:R-:W-:Y:S01]  /*4ad0*/  UMOV UR47, 0x40000040 ;  /* 0x40000040002f7882 */ /* 0x000fe20000000000 */
[----:B------:R-:W-:Y:S01]  /*4ae0*/  R2UR UR45, R9 ;  /* 0x00000000092d72ca */ /* 0x000fe200000e0000 */
[----:B------:R-:W-:Y:S01]  /*4af0*/  UIADD3 UR10, UR6, 0x2, URZ ;  /* 0x00000002060a7890 */ /* 0x000fe2000fffe03f */
[----:B------:R-:W-:Y:S01]  /*4b00*/  MOV R204, UR49 ;  /* 0x0000003100cc7c02 */ /* 0x000fe20008000f00 */
[----:B------:R-:W-:Y:S01]  /*4b10*/  UMOV UR46, UR6 ;  /* 0x00000006002e7c82 */ /* 0x000fe20008000000 */
[----:B------:R-:W-:Y:S01]  /*4b20*/  MOV R205, UR48 ;  /* 0x0000003000cd7c02 */ /* 0x000fe20008000f00 */
[----:B------:R-:W-:Y:S01]  /*4b30*/  UMOV UR51, 0x40000040 ;  /* 0x4000004000337882 */ /* 0x000fe20000000000 */
[----:B------:R-:W-:Y:S01]  /*4b40*/  R2UR UR48, R6 ;  /* 0x00000000063072ca */ /* 0x000fe200000e0000 */
[----:B------:R-:W-:Y:S01]  /*4b50*/  UMOV UR55, 0x40000040 ;  /* 0x4000004000377882 */ /* 0x000fe20000000000 */
[----:B------:R-:W-:Y:S01]  /*4b60*/  R2UR UR49, R7 ;  /* 0x00000000073172ca */ /* 0x000fe200000e0000 */
[----:B------:R-:W-:Y:S01]  /*4b70*/  UMOV UR50, UR10 ;  /* 0x0000000a00327c82 */ /* 0x000fe20008000000 */
[----:B------:R-:W-:Y:S01]  /*4b80*/  MOV R206, UR53 ;  /* 0x0000003500ce7c02 */ /* 0x000fe20008000f00 */
[----:B------:R-:W-:Y:S01]  /*4b90*/  UIADD3 UR10, UR6, 0x4, URZ ;  /* 0x00000004060a7890 */ /* 0x000fe2000fffe03f */
[----:B------:R-:W-:Y:S01]  /*4ba0*/  MOV R207, UR52 ;  /* 0x0000003400cf7c02 */ /* 0x000fe20008000f00 */
[----:B------:R-:W-:Y:S01]  /*4bb0*/  HGMMA.64x96x16.F32 R152, gdesc[UR44], R152, gsb0 ;  /* 0x016000002c9879f0 */ /* 0x000fe20008000898 */
[----:B------:R-:W-:Y:S01]  /*4bc0*/  R2UR UR52, R2 ;  /* 0x00000000023472ca */ /* 0x000fe200000e0000 */
[----:B------:R-:W-:Y:S01]  /*4bd0*/  UMOV UR59, 0x40000040 ;  /* 0x40000040003b7882 */ /* 0x000fe20000000000 */
[----:B------:R-:W-:Y:S01]  /*4be0*/  R2UR UR53, R3 ;  /* 0x00000000033572ca */ /* 0x000fe200000e0000 */
[----:B------:R-:W-:Y:S01]  /*4bf0*/  UMOV UR11, 0x40000040 ;  /* 0x40000040000b7882 */ /* 0x000fe20000000000 */
[----:B------:R-:W-:Y:S01]  /*4c00*/  UMOV UR54, UR10 ;  /* 0x0000000a00367c82 */ /* 0x000fe20008000000 */
[----:B------:R-:W-:Y:S01]  /*4c10*/  MOV R209, UR57 ;  /* 0x0000003900d17c02 */ /* 0x000fe20008000f00 */
[----:B------:R-:W-:Y:S01]  /*4c20*/  UIADD3 UR10, UR6, 0x6, URZ ;  /* 0x00000006060a7890 */ /* 0x000fe2000fffe03f */
[----:B------:R-:W-:Y:S01]  /*4c30*/  MOV R210, UR56 ;  /* 0x0000003800d27c02 */ /* 0x000fe20008000f00 */
[----:B------:R-:W-:Y:S01]  /*4c40*/  UIADD3 UR14, UR6, 0x302, URZ ;  /* 0x00000302060e7890 */ /* 0x000fe2000fffe03f */
[----:B------:R-:W-:Y:S01]  /*4c50*/  R2UR UR56, R18 ;  /* 0x00000000123872ca */ /* 0x000fe200000e0000 */
[----:B------:R-:W-:Y:S01]  /*4c60*/  UMOV UR15, 0x40000040 ;  /* 0x40000040000f7882 */ /* 0x000fe20000000000 */
[----:B------:R-:W-:Y:S01]  /*4c70*/  R2UR UR57, R19 ;  /* 0x00000000133972ca */ /* 0x000fe200000e0000 */
[----:B------:R-:W-:Y:S01]  /*4c80*/  UIADD3 UR18, UR6, 0x304, URZ ;  /* 0x0000030406127890 */ /* 0x000fe2000fffe03f */
[----:B------:R-:W-:Y:S01]  /*4c90*/  MOV R208, UR58 ;  /* 0x0000003a00d07c02 */ /* 0x000fe20008000f00 */
[----:B------:R-:W-:Y:S01]  /*4ca0*/  UMOV UR58, UR10 ;  /* 0x0000000a003a7c82 */ /* 0x000fe20008000000 */
[----:B------:R-:W-:Y:S01]  /*4cb0*/  UIADD3 UR10, UR6, 0x300, URZ ;  /* 0x00000300060a7890 */ /* 0x000fe2000fffe03f */
[----:B------:R-:W-:Y:S01]  /*4cc0*/  R2UR UR45, R20 ;  /* 0x00000000142d72ca */ /* 0x000fe200000e0000 */
[----:B------:R-:W-:Y:S01]  /*4cd0*/  UMOV UR19, 0x40000040 ;  /* 0x4000004000137882 */ /* 0x000fe20000000000 */
[----:B------:R-:W-:Y:S01]  /*4ce0*/  UIADD3 UR22, UR6, 0x306, URZ ;  /* 0x0000030606167890 */ /* 0x000fe2000fffe03f */
[----:B------:R-:W-:Y:S01]  /*4cf0*/  R2UR UR44, R203 ;  /* 0x00000000cb2c72ca */ /* 0x000fe200000e0000 */
[----:B------:R-:W-:Y:S01]  /*4d00*/  UMOV UR23, 0x40000040 ;  /* 0x4000004000177882 */ /* 0x000fe20000000000 */
[----:B------:R-:W-:Y:S01]  /*4d10*/  UIADD3 UR26, UR6, 0x600, URZ ;  /* 0x00000600061a7890 */ /* 0x000fe2000fffe03f */
[----:B------:R-:W0:Y:S01]  /*4d20*/  S2R R211, SR_TID.X ;  /* 0x0000000000d37919 */ /* 0x000e220000002100 */
        /* <DEDUP_REMOVED lines=25> */
[----:B------:R-:W-:Y:S01]  /*4ec0*/  UIADD3 UR6, UR6, 0x906, URZ ;  /* 0x0000090606067890 */ /* 0x000fe2000fffe03f */
[----:B------:R-:W-:Y:S02]  /*4ed0*/  WARPGROUP.DEPBAR.LE gsb0, 0x0 ;  /* 0x00008000000079c5 */ /* 0x000fe40000010000 */
[----:B------:R-:W-:-:S06]  /*4ee0*/  WARPGROUP.ARRIVE ;  /* 0x00000000000079c5 */ /* 0x000fcc0000000000 */
[----:B------:R-:W-:Y:S01]  /*4ef0*/  HGMMA.64x96x16.F32 R152, gdesc[UR56], R152, gsb0 ;  /* 0x01600000389879f0 */ /* 0x000fe20008000898 */
[----:B------:R-:W-:Y:S01]  /*4f00*/  R2UR UR56, R16 ;  /* 0x00000000103872ca */ /* 0x000fe200000e0000 */
[----:B------:R-:W-:Y:S01]  /*4f10*/  UMOV UR58, UR6 ;  /* 0x00000006003a7c82 */ /* 0x000fe20008000000 */
        /* <DEDUP_REMOVED lines=37> */
[----:B------:R-:W-:Y:S01]  /*5170*/  HGMMA.64x96x16.F32 R152, gdesc[UR56], R152, gsb0 ;  /* 0x01600000389879f0 */ /* 0x000fe20008000898 */
[----:B------:R-:W-:Y:S02]  /*5180*/  R2UR UR58, R208 ;  /* 0x00000000d03a72ca */ /* 0x000fe400000e0000 */
[----:B------:R-:W-:Y:S02]  /*5190*/  R2UR UR57, R209 ;  /* 0x00000000d13972ca */ /* 0x000fe400000e0000 */
[----:B------:R-:W-:Y:S01]  /*51a0*/  R2UR UR56, R210 ;  /* 0x00000000d23872ca */ /* 0x000fe200000e0000 */
[----:B------:R-:W-:Y:S02]  /*51b0*/  WARPGROUP.DEPBAR.LE gsb0, 0x0 ;  /* 0x00008000000079c5 */ /* 0x000fe40000010000 */
[----:B------:R0:W-:Y:S06]  /*51c0*/  BAR.ARV R20, 0x100 ;  /* 0x000400140000751d */ /* 0x0001ec0000002000 */
[----:B------:R-:W-:Y:S06]  /*51d0*/  @!P0 BRA `(.L_x_4725) ;  /* 0x0000000000048947 */ /* 0x000fec0003800000 */
[----:B------:R-:W-:Y:S01]  /*51e0*/  BPT.TRAP 0x1 ;  /* 0x000000040000795c */ /* 0x000fe20000300000 */
.L_x_4725:
[----:B------:R-:W-:Y:S01]  /*51f0*/  UISETP.NE.AND UP0, UPT, UR57, URZ, UPT ;  /* 0x0000003f3900728c */ /* 0x000fe2000bf05270 */
[----:B------:R-:W1:Y:S01]  /*5200*/  S2UR UR14, SR_CgaCtaId ;  /* 0x00000000000e79c3 */ /* 0x000e620000008800 */
[----:B------:R-:W-:Y:S01]  /*5210*/  ULDC UR6, c[0x0][0xad0] ;  /* 0x0002b40000067ab9 */ /* 0x000fe20000000800 */
[----:B------:R-:W-:Y:S01]  /*5220*/  ULDC UR11, c[0x0][0x2f0] ;  /* 0x0000bc00000b7ab9 */ /* 0x000fe20000000800 */
[----:B------:R-:W-:Y:S01]  /*5230*/  FMUL.FTZ R218, R158, UR6 ;  /* 0x000000069eda7c20 */ /* 0x000fe20008410000 */
[----:B------:R-:W-:Y:S01]  /*5240*/  FMUL.FTZ R221, R155, UR6 ;  /* 0x000000069bdd7c20 */ /* 0x000fe20008410000 */
[----:B------:R-:W-:Y:S01]  /*5250*/  PLOP3.LUT P1, PT, PT, PT, UP0, 0x80, 0x0 ;  /* 0x000000000000781c */ /* 0x000fe20003f2f008 */
[----:B------:R-:W-:Y:S01]  /*5260*/  FMUL.FTZ R155, R156, UR6 ;  /* 0x000000069c9b7c20 */ /* 0x000fe20008410000 */
[----:B------:R-:W-:Y:S01]  /*5270*/  PLOP3.LUT P2, PT, PT, PT, UP0, 0x80, 0x0 ;  /* 0x000000000000781c */ /* 0x000fe20003f4f008 */
[----:B------:R-:W-:Y:S01]  /*5280*/  FMUL.FTZ R156, R157, UR6 ;  /* 0x000000069d9c7c20 */ /* 0x000fe20008410000 */
[----:B------:R-:W-:Y:S01]  /*5290*/  MOV R157, R200 ;  /* 0x000000c8009d7202 */ /* 0x000fe20000000f00 */
[----:B------:R-:W-:Y:S01]  /*52a0*/  @UP0 ULDC UR10, c[0x0][0x44c] ;  /* 0x00011300000a0ab9 */ /* 0x000fe20000000800 */
[----:B------:R-:W-:Y:S01]  /*52b0*/  FMUL.FTZ R219, R159, UR6 ;  /* 0x000000069fdb7c20 */ /* 0x000fe20008410000 */
[----:B------:R-:W-:Y:S01]  /*52c0*/  FMUL.FTZ R206, R152, UR6 ;  /* 0x0000000698ce7c20 */ /* 0x000fe20008410000 */
[----:B------:R-:W-:Y:S01]  /*52d0*/  FMUL.FTZ R211, R180, UR6 ;  /* 0x00000006b4d37c20 */ /* 0x000fe20008410000 */
[----:B------:R-:W-:Y:S01]  /*52e0*/  FMUL.FTZ R161, R161, UR6 ;  /* 0x00000006a1a17c20 */ /* 0x000fe20008410000 */
[----:B------:R-:W-:Y:S01]  /*52f0*/  FMUL.FTZ R204, R175, UR6 ;  /* 0x00000006afcc7c20 */ /* 0x000fe20008410000 */
[----:B------:R-:W-:Y:S01]  /*5300*/  FMUL.FTZ R180, R187, UR6 ;  /* 0x00000006bbb47c20 */ /* 0x000fe20008410000 */
[----:B------:R-:W-:Y:S01]  /*5310*/  FMUL.FTZ R208, R165, UR6 ;  /* 0x00000006a5d07c20 */ /* 0x000fe20008410000 */
[----:B------:R-:W-:Y:S01]  /*5320*/  @P1 IMAD.HI.U32 R158, R200, UR10, RZ ;  /* 0x0000000ac89e1c27 */ /* 0x000fe2000f8e00ff */
[----:B------:R-:W-:-:S03]  /*5330*/  @UP0 ULDC UR10, c[0x0][0x450] ;  /* 0x00011400000a0ab9 */ /* 0x000fc60000000800 */
[----:B------:R-:W-:Y:S01]  /*5340*/  FMUL.FTZ R165, R183, UR6 ;  /* 0x00000006b7a57c20 */ /* 0x000fe20008410000 */
[----:B------:R-:W-:Y:S01]  /*5350*/  FMUL.FTZ R205, R153, UR6 ;  /* 0x0000000699cd7c20 */ /* 0x000fe20008410000 */
[----:B------:R-:W-:Y:S01]  /*5360*/  IMAD.MOV.U32 R175, RZ, RZ, -0x2 ;  /* 0xfffffffeffaf7424 */ /* 0x000fe200078e00ff */
[----:B------:R-:W-:Y:S01]  /*5370*/  @P2 SHF.R.U32.HI R157, RZ, UR10, R158 ;  /* 0x0000000aff9d2c19 */ /* 0x000fe2000801169e */
[----:B------:R-:W-:Y:S01]  /*5380*/  UMOV UR10, 0x1 ;  /* 0x00000001000a7882 */ /* 0x000fe20000000000 */
[----:B------:R-:W-:Y:S01]  /*5390*/  FMUL.FTZ R183, R185, UR6 ;  /* 0x00000006b9b77c20 */ /* 0x000fe20008410000 */
[----:B------:R-:W-:Y:S01]  /*53a0*/  UIMAD UR10, UR7, -0x60, UR10 ;  /* 0xffffffa0070a78a4 */ /* 0x000fe2000f8e020a */
[----:B------:R-:W-:Y:S01]  /*53b0*/  FMUL.FTZ R207, R164, UR6 ;  /* 0x00000006a4cf7c20 */ /* 0x000fe20008410000 */
[----:B------:R-:W2:Y:S01]  /*53c0*/  SHFL.IDX PT, R159, R157, RZ, 0x1c1f ;  /* 0x001c1fff9d9f7589 */ /* 0x000ea200000e0000 */
[----:B------:R-:W-:Y:S01]  /*53d0*/  FMUL.FTZ R185, R189, UR6 ;  /* 0x00000006bdb97c20 */ /* 0x000fe20008410000 */
[----:B------:R-:W3:Y:S01]  /*53e0*/  MUFU.TANH R206, R206 ;  /* 0x000000ce00ce7308 */ /* 0x000ee20000002400 */
[----:B------:R-:W-:Y:S01]  /*53f0*/  FMUL.FTZ R209, R173, UR6 ;  /* 0x00000006add17c20 */ /* 0x000fe20008410000 */
[----:B------:R-:W4:Y:S01]  /*5400*/  SHFL.IDX PT, R187, R157, 0x1, 0x1c1f ;  /* 0x003c1f009dbb7f89 */ /* 0x000f2200000e0000 */
[----:B------:R-:W-:-:S02]  /*5410*/  IMAD.U32 R189, RZ, RZ, UR11 ;  /* 0x0000000bffbd7e24 */ /* 0x000fc4000f8e00ff */
[----:B------:R-:W-:Y:S01]  /*5420*/  FMUL.FTZ R216, R163, UR6 ;  /* 0x00000006a3d87c20 */ /* 0x000fe20008410000 */
[----:B------:R-:W-:Y:S02]  /*5430*/  IMAD R158, R222, R175, UR10 ;  /* 0x0000000ade9e7e24 */ /* 0x000fe4000f8e02af */
[----:B------:R-:W-:Y:S01]  /*5440*/  FMUL.FTZ R163, R168, UR6 ;  /* 0x00000006a8a37c20 */ /* 0x000fe20008410000 */
[----:B------:R-:W-:Y:S01]  /*5450*/  FMUL.FTZ R176, R176, UR6 ;  /* 0x00000006b0b07c20 */ /* 0x000fe20008410000 */
[----:B------:R-:W5:Y:S01]  /*5460*/  MUFU.TANH R161, R161 ;  /* 0x000000a100a17308 */ /* 0x000f620000002400 */
[----:B------:R-:W-:Y:S02]  /*5470*/  IMAD R158, R189, UR58, R158 ;  /* 0x0000003abd9e7c24 */ /* 0x000fe4000f8e029e */
[----:B------:R-:W-:Y:S01]  /*5480*/  FMUL.FTZ R220, R154, UR6 ;  /* 0x000000069adc7c20 */ /* 0x000fe20008410000 */
[----:B------:R-:W-:Y:S01]  /*5490*/  ULDC UR10, c[0x0][0x288] ;  /* 0x0000a200000a7ab9 */ /* 0x000fe20000000800 */
        /* <DEDUP_REMOVED lines=10> */
[--C-:B--2---:R-:W-:Y:S01]  /*5540*/  IADD3 R166, R159, -UR10, R158.reuse ;  /* 0x8000000a9fa67c10 */ /* 0x104fe2000fffe09e */
[----:B------:R-:W-:Y:S01]  /*5550*/  FMUL.FTZ R217, R162, UR6 ;  /* 0x00000006a2d97c20 */ /* 0x000fe20008410000 */
[----:B------:R-:W2:Y:S01]  /*5560*/  MUFU.TANH R155, R155 ;  /* 0x0000009b009b7308 */ /* 0x000ea20000002400 */
[----:B------:R-:W-:Y:S01]  /*5570*/  FMUL.FTZ R175, R197, UR6 ;  /* 0x00000006c5af7c20 */ /* 0x000fe20008410000 */
[----:B------:R-:W-:Y:S01]  /*5580*/  ISETP.GT.AND P1, PT, R166, RZ, PT ;  /* 0x000000ffa600720c */ /* 0x000fe20003f24270 */
[----:B------:R-:W-:Y:S01]  /*5590*/  FMUL.FTZ R210, R184, UR6 ;  /* 0x00000006b8d27c20 */ /* 0x000fe20008410000 */
[----:B------:R-:W-:Y:S01]  /*55a0*/  ISETP.GT.AND P4, PT, R166, 0x11, PT ;  /* 0x00000011a600780c */ /* 0x000fe20003f84270 */
[----:B------:R-:W-:Y:S01]  /*55b0*/  FMUL.FTZ R203, R174, UR6 ;  /* 0x00000006aecb7c20 */ /* 0x000fe20008410000 */
[----:B------:R-:W-:Y:S01]  /*55c0*/  ISETP.GT.AND P6, PT, R166, 0x1, PT ;  /* 0x00000001a600780c */ /* 0x000fe20003fc4270 */
[----:B------:R-:W-:Y:S01]  /*55d0*/  FMUL.FTZ R184, R188, UR6 ;  /* 0x00000006bcb87c20 */ /* 0x000fe20008410000 */
[----:B------:R-:W1:Y:S01]  /*55e0*/  MUFU.TANH R207, R207 ;  /* 0x000000cf00cf7308 */ /* 0x000e620000002400 */
[----:B---3--:R-:W-:Y:S01]  /*55f0*/  FSEL R159, R206, -INF , P1 ;  /* 0xff800000ce9f7808 */ /* 0x008fe20000800000 */
[----:B------:R-:W-:Y:S01]  /*5600*/  FMUL.FTZ R174, R196, UR6 ;  /* 0x00000006c4ae7c20 */ /* 0x000fe20008410000 */
[C---:B------:R-:W-:Y:S01]  /*5610*/  ISETP.GT.AND P5, PT, R166.reuse, 0x8, PT ;  /* 0x00000008a600780c */ /* 0x040fe20003fa4270 */
[----:B------:R-:W-:Y:S01]  /*5620*/  FMUL.FTZ R162, R179, UR6 ;  /* 0x00000006b3a27c20 */ /* 0x000fe20008410000 */
[----:B------:R-:W-:Y:S01]  /*5630*/  ISETP.GT.AND P1, PT, R166, 0x18, PT ;  /* 0x00000018a600780c */ /* 0x000fe20003f24270 */
[----:B------:R-:W-:Y:S01]  /*5640*/  FMUL.FTZ R179, R186, UR6 ;  /* 0x00000006bab37c20 */ /* 0x000fe20008410000 */
[----:B-----5:R-:W-:Y:S01]  /*5650*/  FSEL R206, R161, -INF , P4 ;  /* 0xff800000a1ce7808 */ /* 0x020fe20002000000 */
[----:B------:R-:W3:Y:S01]  /*5660*/  MUFU.TANH R209, R209 ;  /* 0x000000d100d17308 */ /* 0x000ee20000002400 */
[----:B------:R-:W-:Y:S01]  /*5670*/  ISETP.GT.AND P4, PT, R166, 0x29, PT ;  /* 0x00000029a600780c */ /* 0x000fe20003f84270 */
[----:B------:R-:W-:Y:S01]  /*5680*/  FMUL.FTZ R168, R194, UR6 ;  /* 0x00000006c2a87c20 */ /* 0x000fe20008410000 */
[----:B----4-:R-:W-:Y:S01]  /*5690*/  IADD3 R214, R187, -UR10, R158 ;  /* 0x8000000abbd67c10 */ /* 0x010fe2000fffe09e */
[----:B------:R-:W-:Y:S01]  /*56a0*/  FMUL.FTZ R152, R170, UR6 ;  /* 0x00000006aa987c20 */ /* 0x000fe20008410000 */
[----:B0-----:R-:W-:Y:S01]  /*56b0*/  FSEL R158, R205, -INF , P6 ;  /* 0xff800000cd9e7808 */ /* 0x001fe20003000000 */
[----:B------:R-:W-:Y:S01]  /*56c0*/  FMUL.FTZ R169, R195, UR6 ;  /* 0x00000006c3a97c20 */ /* 0x000fe20008410000 */
[----:B------:R-:W-:Y:S01]  /*56d0*/  ISETP.GT.AND P6, PT, R166, 0x19, PT ;  /* 0x00000019a600780c */ /* 0x000fe20003fc4270 */
[----:B------:R-:W0:Y:S01]  /*56e0*/  MUFU.TANH R208, R208 ;  /* 0x000000d000d07308 */ /* 0x000e220000002400 */
[----:B--2---:R-:W-:Y:S01]  /*56f0*/  FSEL R157, R155, -INF , P5 ;  /* 0xff8000009b9d7808 */ /* 0x004fe20002800000 */
[----:B------:R-:W-:Y:S01]  /*5700*/  FMUL.FTZ R181, R190, UR6 ;  /* 0x00000006beb57c20 */ /* 0x000fe20008410000 */
[----:B-1----:R-:W-:Y:S01]  /*5710*/  FSEL R207, R207, -INF , P1 ;  /* 0xff800000cfcf7808 */ /* 0x002fe20000800000 */
[----:B------:R-:W-:Y:S01]  /*5720*/  FMUL.FTZ R170, R198, UR6 ;  /* 0x00000006c6aa7c20 */ /* 0x000fe20008410000 */
[----:B------:R-:W-:Y:S01]  /*5730*/  ISETP.GT.AND P5, PT, R166, 0x20, PT ;  /* 0x00000020a600780c */ /* 0x000fe20003fa4270 */
[----:B------:R-:W-:Y:S01]  /*5740*/  FMUL.FTZ R164, R182, UR6 ;  /* 0x00000006b6a47c20 */ /* 0x000fe20008410000 */
[----:B------:R-:W-:Y:S01]  /*5750*/  ISETP.GT.AND P1, PT, R166, 0x30, PT ;  /* 0x00000030a600780c */ /* 0x000fe20003f24270 */
[----:B------:R-:W1:Y:S01]  /*5760*/  MUFU.TANH R163, R163 ;  /* 0x000000a300a37308 */ /* 0x000e620000002400 */
[----:B---3--:R-:W-:Y:S01]  /*5770*/  FSEL R197, R209, -INF , P4 ;  /* 0xff800000d1c57808 */ /* 0x008fe20002000000 */
[----:B------:R-:W-:Y:S01]  /*5780*/  FMUL.FTZ R213, R199, UR6 ;  /* 0x00000006c7d57c20 */ /* 0x000fe20008410000 */
[----:B------:R-:W-:Y:S01]  /*5790*/  ISETP.GT.AND P4, PT, R214, RZ, PT ;  /* 0x000000ffd600720c */ /* 0x000fe20003f84270 */
[----:B------:R-:W-:Y:S01]  /*57a0*/  FMUL.FTZ R182, R191, UR6 ;  /* 0x00000006bfb67c20 */ /* 0x000fe20008410000 */
[----:B------:R-:W-:Y:S01]  /*57b0*/  ISETP.GT.AND P2, PT, R166, 0x9, PT ;  /* 0x00000009a600780c */ /* 0x000fe20003f44270 */
[----:B------:R-:W-:Y:S01]  /*57c0*/  FMUL.FTZ R172, R192, UR6 ;  /* 0x00000006c0ac7c20 */ /* 0x000fe20008410000 */
[----:B------:R-:W-:Y:S01]  /*57d0*/  ISETP.GT.AND P3, PT, R166, 0x10, PT ;  /* 0x00000010a600780c */ /* 0x000fe20003f64270 */
[----:B------:R-:W2:Y:S01]  /*57e0*/  MUFU.TANH R176, R176 ;  /* 0x000000b000b07308 */ /* 0x000ea20000002400 */
[----:B0-----:R-:W-:Y:S01]  /*57f0*/  FSEL R208, R208, -INF , P6 ;  /* 0xff800000d0d07808 */ /* 0x001fe20003000000 */
[----:B------:R-:W-:Y:S01]  /*5800*/  FMUL.FTZ R173, R193, UR6 ;  /* 0x00000006c1ad7c20 */ /* 0x000fe20008410000 */
[----:B------:R-:W-:Y:S01]  /*5810*/  ISETP.GT.AND P6, PT, R166, 0x31, PT ;  /* 0x00000031a600780c */ /* 0x000fe20003fc4270 */
[----:B------:R-:W-:Y:S01]  /*5820*/  ULDC UR10, c[0x0][0xa80] ;  /* 0x0002a000000a7ab9 */ /* 0x000fe20000000800 */
[----:B------:R-:W-:-:S02]  /*5830*/  UIADD3 UR11, UR5, 0x32440, URZ ;  /* 0x00032440050b7890 */ /* 0x000fc4000fffe03f */
[----:B------:R-:W-:Y:S01]  /*5840*/  UIMAD UR6, UR4, 0xc00, UR60 ;  /* 0x00000c00040678a4 */ /* 0x000fe2000f8e023c */
[----:B------:R-:W0:Y:S01]  /*5850*/  MUFU.TANH R220, R220 ;  /* 0x000000dc00dc7308 */ /* 0x000e220000002400 */
[----:B-1----:R-:W-:Y:S01]  /*5860*/  FSEL R196, R163, -INF , P5 ;  /* 0xff800000a3c47808 */ /* 0x002fe20002800000 */
[----:B------:R-:W-:Y:S01]  /*5870*/  UPRMT UR11, UR14, 0x654, UR11 ;  /* 0x000006540e0b7896 */ /* 0x000fe2000800000b */
[----:B------:R-:W-:Y:S01]  /*5880*/  ISETP.GT.AND P5, PT, R166, 0x38, PT ;  /* 0x00000038a600780c */ /* 0x000fe20003fa4270 */
[----:B------:R-:W-:Y:S02]  /*5890*/  UMOV UR15, 0x40000040 ;  /* 0x40000040000f7882 */ /* 0x000fe40000000000 */
[----:B------:R-:W-:Y:S02]  /*58a0*/  UMOV UR14, UR6 ;  /* 0x00000006000e7c82 */ /* 0x000fe40008000000 */
[----:B------:R-:W1:Y:S01]  /*58b0*/  MUFU.TANH R156, R156 ;  /* 0x0000009c009c7308 */ /* 0x000e620000002400 */
[----:B--2---:R-:W-:-:S02]  /*58c0*/  FSEL R188, R176, -INF , P1 ;  /* 0xff800000b0bc7808 */ /* 0x004fc40000800000 */
[----:B------:R-:W-:Y:S01]  /*58d0*/  ISETP.GT.AND P1, PT, R214, 0x1, PT ;  /* 0x00000001d600780c */ /* 0x000fe20003f24270 */
[----:B------:R-:W-:Y:S04]  /*58e0*/  SYNCS.ARRIVE.TRANS64.RED.A1T0 RZ, [UR11], RZ ;  /* 0x000000ffffff79a7 */ /* 0x000fe8000810040b */
[----:B------:R-:W2:Y:S01]  /*58f0*/  MUFU.TANH R177, R177 ;  /* 0x000000b100b17308 */ /* 0x000ea20000002400 */
[----:B0-----:R-:W-:Y:S02]  /*5900*/  FSEL R163, R220, -INF , P4 ;  /* 0xff800000dca37808 */ /* 0x001fe40002000000 */
[----:B------:R-:W-:Y:S02]  /*5910*/  ISETP.GT.AND P4, PT, R214, 0x10, PT ;  /* 0x00000010d600780c */ /* 0x000fe40003f84270 */
[----:B------:R-:W-:-:S03]  /*5920*/  FMNMX.FTZ R176, R163, R201, !PT ;  /* 0x000000c9a3b07209 */ /* 0x000fc60007810000 */
[----:B------:R-:W0:Y:S01]  /*5930*/  MUFU.TANH R221, R221 ;  /* 0x000000dd00dd7308 */ /* 0x000e220000002400 */
[----:B-1----:R-:W-:Y:S02]  /*5940*/  FSEL R156, R156, -INF , P2 ;  /* 0xff8000009c9c7808 */ /* 0x002fe40001000000 */
[----:B------:R-:W-:-:S05]  /*5950*/  ISETP.GT.AND P2, PT, R166, 0x21, PT ;  /* 0x00000021a600780c */ /* 0x000fca0003f44270 */
[----:B------:R-:W1:Y:S01]  /*5960*/  MUFU.TANH R160, R160 ;  /* 0x000000a000a07308 */ /* 0x000e620000002400 */
[----:B--2---:R-:W-:Y:S02]  /*5970*/  FSEL R186, R177, -INF , P6 ;  /* 0xff800000b1ba7808 */ /* 0x004fe40003000000 */
[----:B------:R-:W-:-:S05]  /*5980*/  ISETP.GT.AND P6, PT, R214, 0x8, PT ;  /* 0x00000008d600780c */ /* 0x000fca0003fc4270 */
[----:B------:R-:W2:Y:S01]  /*5990*/  MUFU.TANH R167, R167 ;  /* 0x000000a700a77308 */ /* 0x000ea20000002400 */
[----:B0-----:R-:W-:Y:S02]  /*59a0*/  FSEL R155, R221, -INF , P1 ;  /* 0xff800000dd9b7808 */ /* 0x001fe40000800000 */
[----:B------:R-:W-:-:S05]  /*59b0*/  ISETP.GT.AND P1, PT, R214, 0x18, PT ;  /* 0x00000018d600780c */ /* 0x000fca0003f24270 */
[----:B------:R-:W0:Y:S01]  /*59c0*/  MUFU.TANH R211, R211 ;  /* 0x000000d300d37308 */ /* 0x000e220000002400 */
[----:B-1----:R-:W-:Y:S02]  /*59d0*/  FSEL R205, R160, -INF , P3 ;  /* 0xff800000a0cd7808 */ /* 0x002fe40001800000 */
[----:B------:R-:W-:-:S05]  /*59e0*/  ISETP.GT.AND P3, PT, R166, 0x28, PT ;  /* 0x00000028a600780c */ /* 0x000fca0003f64270 */
[----:B------:R-:W1:Y:S01]  /*59f0*/  MUFU.TANH R218, R218 ;  /* 0x000000da00da7308 */ /* 0x000e620000002400 */
[----:B--2---:R-:W-:Y:S02]  /*5a00*/  FSEL R194, R167, -INF , P2 ;  /* 0xff800000a7c27808 */ /* 0x004fe40001000000 */
[----:B------:R-:W-:Y:S02]  /*5a10*/  FMNMX.FTZ R167, R155, R176, !PT ;  /* 0x000000b09ba77209 */ /* 0x000fe40007810000 */
[----:B------:R-:W-:-:S03]  /*5a20*/  ISETP.GT.AND P2, PT, R166, 0x39, PT ;  /* 0x00000039a600780c */ /* 0x000fc60003f44270 */
[----:B------:R-:W2:Y:S01]  /*5a30*/  MUFU.TANH R219, R219 ;  /* 0x000000db00db7308 */ /* 0x000ea20000002400 */
[----:B0-----:R-:W-:Y:S02]  /*5a40*/  FSEL R187, R211, -INF , P5 ;  /* 0xff800000d3bb7808 */ /* 0x001fe40002800000 */
[----:B------:R-:W-:-:S05]  /*5a50*/  ISETP.GT.AND P5, PT, R214, 0x9, PT ;  /* 0x00000009d600780c */ /* 0x000fca0003fa4270 */
[----:B------:R-:W0:Y:S01]  /*5a60*/  MUFU.TANH R171, R171 ;  /* 0x000000ab00ab7308 */ /* 0x000e220000002400 */
[----:B-1----:R-:W-:Y:S02]  /*5a70*/  FSEL R160, R218, -INF , P6 ;  /* 0xff800000daa07808 */ /* 0x002fe40003000000 */
[----:B------:R-:W-:Y:S02]  /*5a80*/  ISETP.GT.AND P6, PT, R214, 0x21, PT ;  /* 0x00000021d600780c */ /* 0x000fe40003fc4270 */
[----:B------:R-:W-:Y:S02]  /*5a90*/  FMNMX.FTZ R176, R160, R167, !PT ;  /* 0x000000a7a0b07209 */ /* 0x000fe40007810000 */
[----:B------:R-:W-:Y:S01]  /*5aa0*/  FMNMX.FTZ R167, R159, R202, !PT ;  /* 0x000000ca9fa77209 */ /* 0x000fe20007810000 */
[----:B------:R-:W1:Y:S01]  /*5ab0*/  MUFU.TANH R178, R178 ;  /* 0x000000b200b27308 */ /* 0x000e620000002400 */
[----:B--2---:R-:W-:Y:S02]  /*5ac0*/  FSEL R161, R219, -INF , P5 ;  /* 0xff800000dba17808 */ /* 0x004fe40002800000 */
[----:B------:R-:W-:-:S02]  /*5ad0*/  ISETP.GT.AND P5, PT, R214, 0x20, PT ;  /* 0x00000020d600780c */ /* 0x000fc40003fa4270 */
[----:B------:R-:W-:-:S03]  /*5ae0*/  FMNMX.FTZ R176, R161, R176, !PT ;  /* 0x000000b0a1b07209 */ /* 0x000fc60007810000 */
        /* <DEDUP_REMOVED lines=8> */
[----:B------:R-:W-:Y:S02]  /*5b70*/  ISETP.GT.AND P4, PT, R214, 0x28, PT ;  /* 0x00000028d600780c */ /* 0x000fe40003f84270 */
[----:B------:R-:W-:Y:S02]  /*5b80*/  FMNMX.FTZ R171, R209, R176, !PT ;  /* 0x000000b0d1ab7209 */ /* 0x000fe40007810000 */
[----:B------:R-:W-:Y:S01]  /*5b90*/  FMNMX.FTZ R176, R158, R167, !PT ;  /* 0x000000a79eb07209 */ /* 0x000fe20007810000 */
[----:B------:R-:W2:Y:S01]  /*5ba0*/  MUFU.TANH R215, R215 ;  /* 0x000000d700d77308 */ /* 0x000ea20000002400 */
[----:B0-----:R-:W-:Y:S02]  /*5bb0*/  FSEL R178, R210, -INF , P3 ;  /* 0xff800000d2b27808 */ /* 0x001fe40001800000 */
[----:B------:R-:W-:-:S02]  /*5bc0*/  ISETP.GT.AND P3, PT, R214, 0x19, PT ;  /* 0x00000019d600780c */ /* 0x000fc40003f64270 */
[----:B------:R-:W-:-:S03]  /*5bd0*/  FMNMX.FTZ R167, R157, R176, !PT ;  /* 0x000000b09da77209 */ /* 0x000fc60007810000 */
[----:B------:R-:W0:Y:S01]  /*5be0*/  MUFU.TANH R212, R212 ;  /* 0x000000d400d47308 */ /* 0x000e220000002400 */
[----:B-1----:R-:W-:Y:S02]  /*5bf0*/  FSEL R210, R216, -INF , P2 ;  /* 0xff800000d8d27808 */ /* 0x002fe40001000000 */
[----:B------:R-:W-:Y:S02]  /*5c00*/  ISETP.GT.AND P2, PT, R214, 0x29, PT ;  /* 0x00000029d600780c */ /* 0x000fe40003f44270 */
[----:B------:R-:W-:-:S03]  /*5c10*/  FMNMX.FTZ R190, R210, R171, !PT ;  /* 0x000000abd2be7209 */ /* 0x000fc60007810000 */
[----:B------:R-:W1:Y:S01]  /*5c20*/  MUFU.TANH R152, R152 ;  /* 0x0000009800987308 */ /* 0x000e620000002400 */
[----:B--2---:R-:W-:Y:S02]  /*5c30*/  FSEL R211, R215, -INF , P1 ;  /* 0xff800000d7d37808 */ /* 0x004fe40000800000 */
[----:B------:R-:W-:Y:S02]  /*5c40*/  ISETP.GT.AND P1, PT, R214, 0x30, PT ;  /* 0x00000030d600780c */ /* 0x000fe40003f24270 */
[----:B------:R-:W-:-:S03]  /*5c50*/  FMNMX.FTZ R171, R211, R190, !PT ;  /* 0x000000bed3ab7209 */ /* 0x000fc60007810000 */
[----:B------:R-:W2:Y:S01]  /*5c60*/  MUFU.TANH R153, R153 ;  /* 0x0000009900997308 */ /* 0x000ea20000002400 */
[----:B0-----:R-:W-:Y:S02]  /*5c70*/  FSEL R212, R212, -INF , P3 ;  /* 0xff800000d4d47808 */ /* 0x001fe40001800000 */
[----:B------:R-:W-:Y:S02]  /*5c80*/  ISETP.GT.AND P3, PT, R214, 0x31, PT ;  /* 0x00000031d600780c */ /* 0x000fe40003f64270 */
[----:B------:R-:W-:-:S03]  /*5c90*/  FMNMX.FTZ R171, R212, R171, !PT ;  /* 0x000000abd4ab7209 */ /* 0x000fc60007810000 */
[----:B------:R-:W0:Y:S01]  /*5ca0*/  MUFU.TANH R203, R203 ;  /* 0x000000cb00cb7308 */ /* 0x000e220000002400 */
[----:B-1----:R-:W-:Y:S02]  /*5cb0*/  FSEL R198, R152, -INF , P5 ;  /* 0xff80000098c67808 */ /* 0x002fe40002800000 */
[----:B------:R-:W-:Y:S02]  /*5cc0*/  FMNMX.FTZ R152, R156, R167, !PT ;  /* 0x000000a79c987209 */ /* 0x000fe40007810000 */
[----:B------:R-:W-:Y:S02]  /*5cd0*/  FMNMX.FTZ R176, R198, R171, !PT ;  /* 0x000000abc6b07209 */ /* 0x000fe40007810000 */
[----:B------:R-:W-:Y:S01]  /*5ce0*/  ISETP.GT.AND P5, PT, R214, 0x38, PT ;  /* 0x00000038d600780c */ /* 0x000fe20003fa4270 */
[----:B------:R-:W1:Y:S01]  /*5cf0*/  MUFU.TANH R204, R204 ;  /* 0x000000cc00cc7308 */ /* 0x000e620000002400 */
[----:B--2---:R-:W-:Y:S02]  /*5d00*/  FSEL R199, R153, -INF , P6 ;  /* 0xff80000099c77808 */ /* 0x004fe40003000000 */
[----:B------:R-:W-:-:S02]  /*5d10*/  FMNMX.FTZ R153, R205, R152, !PT ;  /* 0x00000098cd997209 */ /* 0x000fc40007810000 */
[----:B------:R-:W-:Y:S02]  /*5d20*/  FMNMX.FTZ R176, R199, R176, !PT ;  /* 0x000000b0c7b07209 */ /* 0x000fe40007810000 */
[----:B------:R-:W-:Y:S01]  /*5d30*/  FMNMX.FTZ R152, R206, R153, !PT ;  /* 0x00000099ce987209 */ /* 0x000fe20007810000 */
[----:B------:R-:W2:Y:S01]  /*5d40*/  MUFU.TANH R154, R154 ;  /* 0x0000009a009a7308 */ /* 0x000ea20000002400 */
[----:B0-----:R-:W-:Y:S02]  /*5d50*/  FSEL R203, R203, -INF , P4 ;  /* 0xff800000cbcb7808 */ /* 0x001fe40002000000 */
[----:B------:R-:W-:Y:S02]  /*5d60*/  FMNMX.FTZ R153, R207, R152, !PT ;  /* 0x00000098cf997209 */ /* 0x000fe40007810000 */
[----:B------:R-:W-:Y:S02]  /*5d70*/  FMNMX.FTZ R167, R203, R176, !PT ;  /* 0x000000b0cba77209 */ /* 0x000fe40007810000 */
[----:B------:R-:W-:Y:S01]  /*5d80*/  FMNMX.FTZ R153, R208, R153, !PT ;  /* 0x00000099d0997209 */ /* 0x000fe20007810000 */
[----:B------:R-:W0:Y:S01]  /*5d90*/  MUFU.TANH R162, R162 ;  /* 0x000000a200a27308 */ /* 0x000e220000002400 */
[----:B-1----:R-:W-:-:S02]  /*5da0*/  FSEL R204, R204, -INF , P2 ;  /* 0xff800000cccc7808 */ /* 0x002fc40001000000 */
        /* <DEDUP_REMOVED lines=8> */
[----:B------:R-:W2:Y:S01]  /*5e30*/  MUFU.TANH R165, R165 ;  /* 0x000000a500a57308 */ /* 0x000ea20000002400 */
[----:B0-----:R-:W-:Y:S02]  /*5e40*/  FSEL R191, R162, -INF , P3 ;  /* 0xff800000a2bf7808 */ /* 0x001fe40001800000 */
[----:B------:R-:W-:Y:S02]  /*5e50*/  ISETP.GT.AND P1, PT, R214, 0x48, PT ;  /* 0x00000048d600780c */ /* 0x000fe40003f24270 */
[----:B------:R-:W-:Y:S02]  /*5e60*/  FMNMX.FTZ R167, R191, R152, !PT ;  /* 0x00000098bfa77209 */ /* 0x000fe40007810000 */
[----:B------:R-:W-:Y:S01]  /*5e70*/  FMNMX.FTZ R152, R194, R153, !PT ;  /* 0x00000099c2987209 */ /* 0x000fe20007810000 */
[----:B------:R-:W0:Y:S01]  /*5e80*/  MUFU.TANH R179, R179 ;  /* 0x000000b300b37308 */ /* 0x000e220000002400 */
[----:B-1----:R-:W-:-:S02]  /*5e90*/  FSEL R192, R164, -INF , P5 ;  /* 0xff800000a4c07808 */ /* 0x002fc40002800000 */
[----:B------:R-:W-:Y:S02]  /*5ea0*/  FMNMX.FTZ R152, R195, R152, !PT ;  /* 0x00000098c3987209 */ /* 0x000fe40007810000 */
[----:B------:R-:W-:Y:S02]  /*5eb0*/  FMNMX.FTZ R154, R192, R167, !PT ;  /* 0x000000a7c09a7209 */ /* 0x000fe40007810000 */
[----:B------:R-:W-:Y:S01]  /*5ec0*/  FMNMX.FTZ R153, R197, R152, !PT ;  /* 0x00000098c5997209 */ /* 0x000fe20007810000 */
[----:B------:R-:W1:Y:S01]  /*5ed0*/  MUFU.TANH R180, R180 ;  /* 0x000000b400b47308 */ /* 0x000e620000002400 */
[----:B--2---:R-:W-:Y:S02]  /*5ee0*/  FSEL R193, R165, -INF , P6 ;  /* 0xff800000a5c17808 */ /* 0x004fe40003000000 */
[----:B------:R-:W-:Y:S02]  /*5ef0*/  FMNMX.FTZ R153, R188, R153, !PT ;  /* 0x00000099bc997209 */ /* 0x000fe40007810000 */
[----:B------:R-:W-:-:S02]  /*5f00*/  FMNMX.FTZ R154, R193, R154, !PT ;  /* 0x0000009ac19a7209 */ /* 0x000fc40007810000 */
[----:B------:R-:W-:Y:S01]  /*5f10*/  ISETP.GT.AND P3, PT, R214, 0x49, PT ;  /* 0x00000049d600780c */ /* 0x000fe20003f64270 */
[----:B------:R-:W2:Y:S01]  /*5f20*/  MUFU.TANH R181, R181 ;  /* 0x000000b500b57308 */ /* 0x000ea20000002400 */
[----:B0-----:R-:W-:Y:S02]  /*5f30*/  FSEL R179, R179, -INF , P4 ;  /* 0xff800000b3b37808 */ /* 0x001fe40002000000 */
[----:B------:R-:W-:Y:S02]  /*5f40*/  FMNMX.FTZ R152, R186, R153, !PT ;  /* 0x00000099ba987209 */ /* 0x000fe40007810000 */
[----:B------:R-:W-:Y:S02]  /*5f50*/  FMNMX.FTZ R165, R179, R154, !PT ;  /* 0x0000009ab3a57209 */ /* 0x000fe40007810000 */
[----:B------:R-:W-:Y:S01]  /*5f60*/  FMNMX.FTZ R152, R187, R152, !PT ;  /* 0x00000098bb987209 */ /* 0x000fe20007810000 */
[----:B------:R-:W0:Y:S01]  /*5f70*/  MUFU.TANH R182, R182 ;  /* 0x000000b600b67308 */ /* 0x000e220000002400 */
[----:B-1----:R-:W-:-:S02]  /*5f80*/  FSEL R180, R180, -INF , P2 ;  /* 0xff800000b4b47808 */ /* 0x002fc40001000000 */
[----:B------:R-:W-:Y:S02]  /*5f90*/  ISETP.GT.AND P5, PT, R214, 0x50, PT ;  /* 0x00000050d600780c */ /* 0x000fe40003fa4270 */
        /* <DEDUP_REMOVED lines=19> */
[----:B------:R-:W-:Y:S02]  /*60d0*/  ISETP.GT.AND P5, PT, R166, 0x49, PT ;  /* 0x00000049a600780c */ /* 0x000fe40003fa4270 */
[----:B------:R-:W-:-:S02]  /*60e0*/  ISETP.GT.AND P4, PT, R214, 0x58, PT ;  /* 0x00000058d600780c */ /* 0x000fc40003f84270 */
[----:B------:R-:W-:Y:S01]  /*60f0*/  FMNMX.FTZ R154, R168, R165, !PT ;  /* 0x000000a5a89a7209 */ /* 0x000fe20007810000 */
[----:B------:R-:W2:Y:S01]  /*6100*/  MUFU.TANH R171, R213 ;  /* 0x000000d500ab7308 */ /* 0x000ea20000002400 */
[----:B0-----:R-:W-:-:S04]  /*6110*/  FSEL R184, R184, -INF , P3 ;  /* 0xff800000b8b87808 */ /* 0x001fc80001800000 */
[----:B------:R-:W-:-:S03]  /*6120*/  FMNMX.FTZ R152, R184, R153, !PT ;  /* 0x00000099b8987209 */ /* 0x000fc60007810000 */
[----:B------:R-:W0:Y:S01]  /*6130*/  MUFU.TANH R172, R172 ;  /* 0x000000ac00ac7308 */ /* 0x000e220000002400 */
[----:B-1----:R-:W-:-:S04]  /*6140*/  FSEL R185, R185, -INF , P5 ;  /* 0xff800000b9b97808 */ /* 0x002fc80002800000 */
[----:B------:R-:W-:-:S03]  /*6150*/  FMNMX.FTZ R153, R185, R152, !PT ;  /* 0x00000098b9997209 */ /* 0x000fc60007810000 */
[----:B------:R-:W1:Y:S01]  /*6160*/  MUFU.TANH R173, R173 ;  /* 0x000000ad00ad7308 */ /* 0x000e620000002400 */
[----:B--2---:R-:W-:Y:S01]  /*6170*/  FSEL R171, R171, -INF , P2 ;  /* 0xff800000abab7808 */ /* 0x004fe20001000000 */
[----:B------:R2:W-:Y:S01]  /*6180*/  BAR.SYNC.DEFER_BLOCKING R224, 0x100 ;  /* 0x000400e00000751d */ /* 0x0005e20000010000 */
[----:B------:R-:W-:-:S05]  /*6190*/  ISETP.GT.AND P2, PT, R166, 0x51, PT ;  /* 0x00000051a600780c */ /* 0x000fca0003f44270 */
[----:B------:R-:W3:Y:S01]  /*61a0*/  MUFU.TANH R169, R169 ;  /* 0x000000a900a97308 */ /* 0x000ee20000002400 */
[----:B0-----:R-:W-:Y:S02]  /*61b0*/  FSEL R172, R172, -INF , P1 ;  /* 0xff800000acac7808 */ /* 0x001fe40000800000 */
[----:B------:R-:W-:Y:S02]  /*61c0*/  ISETP.GT.AND P1, PT, R166, 0x58, PT ;  /* 0x00000058a600780c */ /* 0x000fe40003f24270 */
[----:B------:R-:W-:-:S03]  /*61d0*/  FMNMX.FTZ R152, R172, R153, !PT ;  /* 0x00000099ac987209 */ /* 0x000fc60007810000 */
[----:B------:R-:W0:Y:S01]  /*61e0*/  MUFU.TANH R174, R174 ;  /* 0x000000ae00ae7308 */ /* 0x000e220000002400 */
[----:B-1----:R-:W-:Y:S02]  /*61f0*/  FSEL R173, R173, -INF , P2 ;  /* 0xff800000adad7808 */ /* 0x002fe40001000000 */
[----:B------:R-:W-:Y:S02]  /*6200*/  ISETP.GT.AND P2, PT, R166, 0x59, PT ;  /* 0x00000059a600780c */ /* 0x000fe40003f44270 */
[----:B------:R-:W-:-:S03]  /*6210*/  FMNMX.FTZ R153, R173, R152, !PT ;  /* 0x00000098ad997209 */ /* 0x000fc60007810000 */
[----:B------:R-:W1:Y:S01]  /*6220*/  MUFU.TANH R175, R175 ;  /* 0x000000af00af7308 */ /* 0x000e620000002400 */
[----:B---3--:R-:W-:-:S04]  /*6230*/  FSEL R169, R169, -INF , P6 ;  /* 0xff800000a9a97808 */ /* 0x008fc80003000000 */
[----:B------:R-:W-:-:S03]  /*6240*/  FMNMX.FTZ R165, R169, R154, !PT ;  /* 0x0000009aa9a57209 */ /* 0x000fc60007810000 */
[----:B------:R-:W3:Y:S01]  /*6250*/  MUFU.TANH R170, R170 ;  /* 0x000000aa00aa7308 */ /* 0x000ee20000002400 */
[----:B0-----:R-:W-:-:S04]  /*6260*/  FSEL R174, R174, -INF , P1 ;  /* 0xff800000aeae7808 */ /* 0x001fc80000800000 */
[----:B------:R-:W-:Y:S02]  /*6270*/  FMNMX.FTZ R152, R174, R153, !PT ;  /* 0x00000099ae987209 */ /* 0x000fe40007810000 */
[----:B-1----:R-:W-:-:S04]  /*6280*/  FSEL R175, R175, -INF , P2 ;  /* 0xff800000afaf7808 */ /* 0x002fc80001000000 */
[----:B------:R-:W-:Y:S02]  /*6290*/  FMNMX.FTZ R152, R175, R152, !PT ;  /* 0x00000098af987209 */ /* 0x000fe40007810000 */
[----:B---3--:R-:W-:-:S03]  /*62a0*/  FSEL R170, R170, -INF , P4 ;  /* 0xff800000aaaa7808 */ /* 0x008fc60002000000 */
[----:B------:R-:W0:Y:S01]  /*62b0*/  SHFL.BFLY PT, R153, R152, 0x2, 0x1f ;  /* 0x0c401f0098997f89 */ /* 0x000e2200000e0000 */
[----:B------:R-:W-:-:S04]  /*62c0*/  FMNMX.FTZ R154, R170, R165, !PT ;  /* 0x000000a5aa9a7209 */ /* 0x000fc80007810000 */
[----:B------:R-:W-:-:S05]  /*62d0*/  FMNMX.FTZ R154, R171, R154, !PT ;  /* 0x0000009aab9a7209 */ /* 0x000fca0007810000 */
[----:B------:R-:W1:Y:S01]  /*62e0*/  SHFL.BFLY PT, R165, R154, 0x2, 0x1f ;  /* 0x0c401f009aa57f89 */ /* 0x000e6200000e0000 */
[----:B0-----:R-:W-:Y:S02]  /*62f0*/  FMNMX.FTZ R162, R152, R153, !PT ;  /* 0x0000009998a27209 */ /* 0x001fe40007810000 */
[----:B-1----:R-:W-:-:S03]  /*6300*/  FMNMX.FTZ R164, R154, R165, !PT ;  /* 0x000000a59aa47209 */ /* 0x002fc60007810000 */
[----:B------:R-:W0:Y:S04]  /*6310*/  SHFL.BFLY PT, R165, R162, 0x1, 0x1f ;  /* 0x0c201f00a2a57f89 */ /* 0x000e2800000e0000 */
[----:B------:R-:W1:Y:S01]  /*6320*/  SHFL.BFLY PT, R167, R164, 0x1, 0x1f ;  /* 0x0c201f00a4a77f89 */ /* 0x000e6200000e0000 */
[----:B0-----:R-:W-:-:S04]  /*6330*/  FMNMX.FTZ R152, R162, R165, !PT ;  /* 0x000000a5a2987209 */ /* 0x001fc80007810000 */
[C---:B------:R-:W-:Y:S01]  /*6340*/  FSETP.NEU.FTZ.AND P1, PT, R152.reuse, -INF , PT ;  /* 0xff8000009800780b */ /* 0x040fe20003f3d000 */
[----:B------:R-:W-:Y:S01]  /*6350*/  FMUL.FTZ R177, R152, UR10 ;  /* 0x0000000a98b17c20 */ /* 0x000fe20008410000 */
[----:B-1----:R-:W-:-:S04]  /*6360*/  FMNMX.FTZ R153, R164, R167, !PT ;  /* 0x000000a7a4997209 */ /* 0x002fc80007810000 */
[----:B------:R-:W-:Y:S01]  /*6370*/  FSEL R177, R177, RZ, P1 ;  /* 0x000000ffb1b17208 */ /* 0x000fe20000800000 */
[C---:B------:R-:W-:Y:S01]  /*6380*/  FMUL.FTZ R176, R153.reuse, UR10 ;  /* 0x0000000a99b07c20 */ /* 0x040fe20008410000 */
[----:B------:R-:W-:-:S03]  /*6390*/  FSETP.NEU.FTZ.AND P2, PT, R153, -INF , PT ;  /* 0xff8000009900780b */ /* 0x000fc60003f5d000 */
[--C-:B------:R-:W-:Y:S01]  /*63a0*/  FFMA.FTZ R164, R157, UR10, -R177.reuse ;  /* 0x0000000a9da47c23 */ /* 0x100fe200080108b1 */
[--C-:B------:R-:W-:Y:S01]  /*63b0*/  FFMA.FTZ R165, R156, UR10, -R177.reuse ;  /* 0x0000000a9ca57c23 */ /* 0x100fe200080108b1 */
[----:B------:R-:W-:Y:S01]  /*63c0*/  FSEL R157, R152, RZ, P1 ;  /* 0x000000ff989d7208 */ /* 0x000fe20000800000 */
[--C-:B------:R-:W-:Y:S01]  /*63d0*/  FFMA.FTZ R162, R159, UR10, -R177.reuse ;  /* 0x0000000a9fa27c23 */ /* 0x100fe200080108b1 */
[----:B------:R-:W-:Y:S01]  /*63e0*/  FSEL R156, R153, RZ, P2 ;  /* 0x000000ff999c7208 */ /* 0x000fe20001000000 */
[----:B------:R-:W-:Y:S01]  /*63f0*/  FFMA.FTZ R205, R205, UR10, -R177 ;  /* 0x0000000acdcd7c23 */ /* 0x000fe200080108b1 */
[----:B------:R-:W-:Y:S01]  /*6400*/  FSEL R176, R176, RZ, P2 ;  /* 0x000000ffb0b07208 */ /* 0x000fe20001000000 */
[----:B------:R-:W-:Y:S01]  /*6410*/  FADD.FTZ R157, -R157, R202 ;  /* 0x000000ca9d9d7221 */ /* 0x000fe20000010100 */
[----:B------:R-:W-:Y:S01]  /*6420*/  MUFU.EX2 R164, R164 ;  /* 0x000000a400a47308 */ /* 0x000fe20000000800 */
[----:B------:R-:W-:Y:S01]  /*6430*/  FADD.FTZ R156, -R156, R201 ;  /* 0x000000c99c9c7221 */ /* 0x000fe20000010100 */
[--C-:B------:R-:W-:Y:S01]  /*6440*/  FFMA.FTZ R206, R206, UR10, -R177.reuse ;  /* 0x0000000acece7c23 */ /* 0x100fe200080108b1 */
[----:B------:R-:W-:Y:S01]  /*6450*/  FMUL.FTZ R166, R157, UR10 ;  /* 0x0000000a9da67c20 */ /* 0x000fe20008410000 */
[--C-:B------:R-:W-:Y:S01]  /*6460*/  FFMA.FTZ R154, R163, UR10, -R176.reuse ;  /* 0x0000000aa39a7c23 */ /* 0x100fe200080108b0 */
[----:B------:R-:W-:Y:S01]  /*6470*/  FMUL.FTZ R167, R156, UR10 ;  /* 0x0000000a9ca77c20 */ /* 0x000fe20008410000 */
        /* <DEDUP_REMOVED lines=21> */
[-C--:B0-----:R-:W-:Y:S01]  /*65d0*/  FMUL.FTZ R24, R24, R166.reuse ;  /* 0x000000a618187220 */ /* 0x081fe20000410000 */
[-C--:B------:R-:W-:Y:S01]  /*65e0*/  FMUL.FTZ R25, R25, R166.reuse ;  /* 0x000000a619197220 */ /* 0x080fe20000410000 */
        /* <DEDUP_REMOVED lines=132> */
[----:B0-----:R-:W-:Y:S01]  /*6e30*/  F2FP.F16.F32.PACK_AB R157, R155, R154 ;  /* 0x0000009a9b9d723e */ /* 0x001fe200000000ff */
[----:B------:R-:W-:Y:S01]  /*6e40*/  MUFU.EX2 R201, R201 ;  /* 0x000000c900c97308 */ /* 0x000fe20000000800 */
[----:B---3--:R-:W-:Y:S01]  /*6e50*/  F2FP.F16.F32.PACK_AB R159, R161, R160 ;  /* 0x000000a0a19f723e */ /* 0x008fe200000000ff */
[--C-:B------:R-:W-:Y:S01]  /*6e60*/  FFMA.FTZ R197, R186, UR10, -R177.reuse ;  /* 0x0000000abac57c23 */ /* 0x100fe200080108b1 */
[----:B----4-:R-:W-:Y:S01]  /*6e70*/  F2FP.F16.F32.PACK_AB R156, R163, R162 ;  /* 0x000000a2a39c723e */ /* 0x010fe200000000ff */
[--C-:B------:R-:W-:Y:S01]  /*6e80*/  FFMA.FTZ R186, R187, UR10, -R177.reuse ;  /* 0x0000000abbba7c23 */ /* 0x100fe200080108b1 */
[----:B-----5:R-:W-:Y:S01]  /*6e90*/  F2FP.F16.F32.PACK_AB R158, R165, R164 ;  /* 0x000000a4a59e723e */ /* 0x020fe200000000ff */
[--C-:B------:R-:W-:Y:S01]  /*6ea0*/  FFMA.FTZ R187, R189, UR10, -R177.reuse ;  /* 0x0000000abdbb7c23 */ /* 0x100fe200080108b1 */
[--C-:B------:R-:W-:Y:S01]  /*6eb0*/  FFMA.FTZ R190, R190, UR10, -R176.reuse ;  /* 0x0000000abebe7c23 */ /* 0x100fe200080108b0 */
[----:B------:R-:W-:Y:S01]  /*6ec0*/  MUFU.EX2 R202, R202 ;  /* 0x000000ca00ca7308 */ /* 0x000fe20000000800 */
[----:B------:R-:W-:Y:S01]  /*6ed0*/  WARPGROUP.ARRIVE ;  /* 0x00000000000079c5 */ /* 0x000fe20000000000 */
[--C-:B------:R-:W-:Y:S01]  /*6ee0*/  FFMA.FTZ R191, R191, UR10, -R176.reuse ;  /* 0x0000000abfbf7c23 */ /* 0x100fe200080108b0 */
[--C-:B------:R-:W-:Y:S01]  /*6ef0*/  FFMA.FTZ R192, R192, UR10, -R176.reuse ;  /* 0x0000000ac0c07c23 */ /* 0x100fe200080108b0 */
[--C-:B------:R-:W-:Y:S01]  /*6f00*/  FFMA.FTZ R188, R188, UR10, -R177.reuse ;  /* 0x0000000abcbc7c23 */ /* 0x100fe200080108b1 */
[--C-:B------:R-:W-:Y:S01]  /*6f10*/  FFMA.FTZ R189, R193, UR10, -R176.reuse ;  /* 0x0000000ac1bd7c23 */ /* 0x100fe200080108b0 */
[--C-:B------:R-:W-:Y:S01]  /*6f20*/  FFMA.FTZ R179, R179, UR10, -R176.reuse ;  /* 0x0000000ab3b37c23 */ /* 0x100fe200080108b0 */
[----:B------:R-:W-:Y:S01]  /*6f30*/  HGMMA.64x256x16.F32 R24, R156, gdesc[UR12].tnspB, R24, gsb0 ;  /* 0x43e0000c9c187df0 */ /* 0x000fe20008000818 */
[----:B------:R-:W-:Y:S01]  /*6f40*/  MUFU.EX2 R209, R209 ;  /* 0x000000d100d17308 */ /* 0x000fe20000000800 */
[----:B------:R-:W-:Y:S01]  /*6f50*/  UIADD3 UR14, UR6, 0x80, URZ ;  /* 0x00000080060e7890 */ /* 0x000fe2000fffe03f */
[--C-:B------:R-:W-:Y:S01]  /*6f60*/  FFMA.FTZ R180, R180, UR10, -R176.reuse ;  /* 0x0000000ab4b47c23 */ /* 0x100fe200080108b0 */
[----:B------:R-:W-:Y:S01]  /*6f70*/  UMOV UR15, 0x40000040 ;  /* 0x40000040000f7882 */ /* 0x000fe20000000000 */
        /* <DEDUP_REMOVED lines=14> */
[----:B------:R-:W-:Y:S01]  /*7060*/  FFMA.FTZ R175, R175, UR10, -R177 ;  /* 0x0000000aafaf7c23 */ /* 0x000fe200080108b1 */
[----:B------:R-:W-:Y:S01]  /*7070*/  FFMA.FTZ R171, R171, UR10, -R176 ;  /* 0x0000000aabab7c23 */ /* 0x000fe200080108b0 */
[----:B------:R-:W-:Y:S01]  /*7080*/  FFMA.FTZ R4, R167, R4, R154 ;  /* 0x00000004a7047223 */ /* 0x000fe2000001009a */
[----:B------:R-:W-:-:S03]  /*7090*/  FFMA.FTZ R0, R166, R0, R162 ;  /* 0x00000000a6007223 */ /* 0x000fc600000100a2 */
[----:B------:R-:W-:Y:S01]  /*70a0*/  MUFU.EX2 R207, R207 ;  /* 0x000000cf00cf7308 */ /* 0x000fe20000000800 */
[----:B------:R-:W-:Y:S01]  /*70b0*/  FADD.FTZ R155, R155, R4 ;  /* 0x000000049b9b7221 */ /* 0x000fe20000010000 */
[----:B------:R-:W-:-:S03]  /*70c0*/  FADD.FTZ R163, R163, R0 ;  /* 0x00000000a3a37221 */ /* 0x000fc60000010000 */
[----:B------:R-:W-:Y:S01]  /*70d0*/  FADD.FTZ R160, R160, R155 ;  /* 0x0000009ba0a07221 */ /* 0x000fe20000010000 */
[----:B------:R-:W-:Y:S02]  /*70e0*/  FADD.FTZ R164, R164, R163 ;  /* 0x000000a3a4a47221 */ /* 0x000fe40000010000 */
[----:B------:R-:W1:Y:S01]  /*70f0*/  MUFU.EX2 R208, R208 ;  /* 0x000000d000d07308 */ /* 0x000e620000000800 */
[----:B------:R-:W-:Y:S01]  /*7100*/  FADD.FTZ R160, R161, R160 ;  /* 0x000000a0a1a07221 */ /* 0x000fe20000010000 */
[----:B------:R-:W-:-:S06]  /*7110*/  FADD.FTZ R164, R165, R164 ;  /* 0x000000a4a5a47221 */ /* 0x000fcc0000010000 */
[----:B------:R-:W3:Y:S08]  /*7120*/  MUFU.EX2 R210, R210 ;  /* 0x000000d200d27308 */ /* 0x000ef00000000800 */
[----:B------:R-:W-:Y:S08]  /*7130*/  MUFU.EX2 R198, R198 ;  /* 0x000000c600c67308 */ /* 0x000ff00000000800 */
[----:B------:R-:W-:Y:S08]  /*7140*/  MUFU.EX2 R199, R199 ;  /* 0x000000c700c77308 */ /* 0x000ff00000000800 */
[----:B------:R-:W-:Y:S08]  /*7150*/  MUFU.EX2 R203, R203 ;  /* 0x000000cb00cb7308 */ /* 0x000ff00000000800 */
[----:B------:R-:W-:Y:S08]  /*7160*/  MUFU.EX2 R196, R196 ;  /* 0x000000c400c47308 */ /* 0x000ff00000000800 */
[----:B------:R-:W4:Y:S08]  /*7170*/  MUFU.EX2 R211, R211 ;  /* 0x000000d300d37308 */ /* 0x000f300000000800 */
[----:B------:R-:W-:Y:S08]  /*7180*/  MUFU.EX2 R194, R194 ;  /* 0x000000c200c27308 */ /* 0x000ff00000000800 */
[----:B------:R-:W5:Y:S08]  /*7190*/  MUFU.EX2 R195, R195 ;  /* 0x000000c300c37308 */ /* 0x000f700000000800 */
[----:B------:R-:W2:Y:S08]  /*71a0*/  MUFU.EX2 R204, R204 ;  /* 0x000000cc00cc7308 */ /* 0x000eb00000000800 */
[----:B------:R-:W-:Y:S08]  /*71b0*/  MUFU.EX2 R190, R190 ;  /* 0x000000be00be7308 */ /* 0x000ff00000000800 */
[----:B------:R-:W-:Y:S08]  /*71c0*/  MUFU.EX2 R191, R191 ;  /* 0x000000bf00bf7308 */ /* 0x000ff00000000800 */
[----:B------:R-:W-:Y:S08]  /*71d0*/  MUFU.EX2 R192, R192 ;  /* 0x000000c000c07308 */ /* 0x000ff00000000800 */
[----:B------:R-:W-:Y:S08]  /*71e0*/  MUFU.EX2 R188, R188 ;  /* 0x000000bc00bc7308 */ /* 0x000ff00000000800 */
[----:B------:R-:W2:Y:S08]  /*71f0*/  MUFU.EX2 R197, R197 ;  /* 0x000000c500c57308 */ /* 0x000eb00000000800 */
[----:B------:R-:W-:Y:S08]  /*7200*/  MUFU.EX2 R186, R186 ;  /* 0x000000ba00ba7308 */ /* 0x000ff00000000800 */
[----:B------:R-:W2:Y:S08]  /*7210*/  MUFU.EX2 R187, R187 ;  /* 0x000000bb00bb7308 */ /* 0x000eb00000000800 */
        /* <DEDUP_REMOVED lines=12> */
[----:B------:R-:W-:Y:S01]  /*72e0*/  MUFU.EX2 R172, R172 ;  /* 0x000000ac00ac7308 */ /* 0x000fe20000000800 */
[----:B------:R-:W-:-:S02]  /*72f0*/  WARPGROUP.DEPBAR.LE gsb0, 0x0 ;  /* 0x00008000000079c5 */ /* 0x000fc40000010000 */
[----:B0-----:R-:W-:-:S05]  /*7300*/  F2FP.F16.F32.PACK_AB R156, R206, R205 ;  /* 0x000000cdce9c723e */ /* 0x001fca00000000ff */
[----:B------:R-:W0:Y:S01]  /*7310*/  MUFU.EX2 R173, R173 ;  /* 0x000000ad00ad7308 */ /* 0x000e220000000800 */
[----:B------:R-:W-:Y:S01]  /*7320*/  F2FP.F16.F32.PACK_AB R157, R202, R201 ;  /* 0x000000c9ca9d723e */ /* 0x000fe200000000ff */
[----:B------:R-:W-:Y:S01]  /*7330*/  FADD.FTZ R201, R201, R160 ;  /* 0x000000a0c9c97221 */ /* 0x000fe20000010000 */
[----:B-1----:R-:W-:Y:S01]  /*7340*/  F2FP.F16.F32.PACK_AB R158, R208, R207 ;  /* 0x000000cfd09e723e */ /* 0x002fe200000000ff */
[----:B------:R-:W-:Y:S01]  /*7350*/  FADD.FTZ R205, R205, R164 ;  /* 0x000000a4cdcd7221 */ /* 0x000fe20000010000 */
[----:B---3--:R-:W-:Y:S01]  /*7360*/  F2FP.F16.F32.PACK_AB R159, R210, R209 ;  /* 0x000000d1d29f723e */ /* 0x008fe200000000ff */
        /* <DEDUP_REMOVED lines=8> */
[----:B------:R-:W1:Y:S01]  /*73f0*/  MUFU.EX2 R175, R175 ;  /* 0x000000af00af7308 */ /* 0x000e620000000800 */
[----:B------:R-:W-:Y:S01]  /*7400*/  UMOV UR15, 0x40000040 ;  /* 0x40000040000f7882 */ /* 0x000fe20000000000 */
[----:B------:R-:W-:Y:S01]  /*7410*/  FADD.FTZ R209, R210, R209 ;  /* 0x000000d1d2d17221 */ /* 0x000fe20000010000 */
[----:B------:R-:W-:-:S05]  /*7420*/  FADD.FTZ R207, R208, R207 ;  /* 0x000000cfd0cf7221 */ /* 0x000fca0000010000 */
[----:B------:R-:W3:Y:S01]  /*7430*/  MUFU.EX2 R171, R171 ;  /* 0x000000ab00ab7308 */ /* 0x000ee20000000800 */
[----:B------:R-:W-:Y:S02]  /*7440*/  WARPGROUP.DEPBAR.LE gsb0, 0x0 ;  /* 0x00008000000079c5 */ /* 0x000fe40000010000 */
[----:B----4-:R-:W-:Y:S01]  /*7450*/  F2FP.F16.F32.PACK_AB R156, R211, R196 ;  /* 0x000000c4d39c723e */ /* 0x010fe200000000ff */
[----:B------:R-:W-:Y:S01]  /*7460*/  FADD.FTZ R196, R196, R207 ;  /* 0x000000cfc4c47221 */ /* 0x000fe20000010000 */
[----:B------:R-:W-:Y:S01]  /*7470*/  F2FP.F16.F32.PACK_AB R157, R199, R198 ;  /* 0x000000c6c79d723e */ /* 0x000fe200000000ff */
[----:B------:R-:W-:Y:S01]  /*7480*/  FADD.FTZ R198, R198, R209 ;  /* 0x000000d1c6c67221 */ /* 0x000fe20000010000 */
[----:B-----5:R-:W-:Y:S01]  /*7490*/  F2FP.F16.F32.PACK_AB R158, R195, R194 ;  /* 0x000000c2c39e723e */ /* 0x020fe200000000ff */
[----:B------:R-:W-:Y:S01]  /*74a0*/  FADD.FTZ R211, R211, R196 ;  /* 0x000000c4d3d37221 */ /* 0x000fe20000010000 */
[----:B--2---:R-:W-:Y:S01]  /*74b0*/  F2FP.F16.F32.PACK_AB R159, R204, R203 ;  /* 0x000000cbcc9f723e */ /* 0x004fe200000000ff */
[----:B------:R-:W-:-:S02]  /*74c0*/  FADD.FTZ R198, R199, R198 ;  /* 0x000000c6c7c67221 */ /* 0x000fc40000010000 */
[----:B------:R-:W-:Y:S01]  /*74d0*/  FADD.FTZ R194, R194, R211 ;  /* 0x000000d3c2c27221 */ /* 0x000fe20000010000 */
[----:B------:R-:W-:Y:S01]  /*74e0*/  WARPGROUP.ARRIVE ;  /* 0x00000000000079c5 */ /* 0x000fe20000000000 */
[----:B------:R-:W-:Y:S02]  /*74f0*/  FADD.FTZ R203, R203, R198 ;  /* 0x000000c6cbcb7221 */ /* 0x000fe40000010000 */
[----:B------:R-:W-:Y:S02]  /*7500*/  FADD.FTZ R195, R195, R194 ;  /* 0x000000c2c3c37221 */ /* 0x000fe40000010000 */
[----:B------:R-:W-:Y:S01]  /*7510*/  FADD.FTZ R203, R204, R203 ;  /* 0x000000cbcccb7221 */ /* 0x000fe20000010000 */
[----:B------:R-:W-:Y:S01]  /*7520*/  HGMMA.64x256x16.F32 R24, R156, gdesc[UR12].tnspB, R24, gsb0 ;  /* 0x43e0000c9c187df0 */ /* 0x000fe20008000818 */
[----:B------:R-:W-:Y:S01]  /*7530*/  UIADD3 UR14, UR6, 0x180, URZ ;  /* 0x00000180060e7890 */ /* 0x000fe2000fffe03f */
[----:B------:R-:W-:Y:S01]  /*7540*/  UMOV UR15, 0x40000040 ;  /* 0x40000040000f7882 */ /* 0x000fe20000000000 */
[----:B------:R-:W-:-:S02]  /*7550*/  WARPGROUP.DEPBAR.LE gsb0, 0x0 ;  /* 0x00008000000079c5 */ /* 0x000fc40000010000 */
[----:B------:R-:W-:Y:S01]  /*7560*/  F2FP.F16.F32.PACK_AB R156, R197, R188 ;  /* 0x000000bcc59c723e */ /* 0x000fe200000000ff */
[----:B------:R-:W-:Y:S01]  /*7570*/  FADD.FTZ R188, R188, R195 ;  /* 0x000000c3bcbc7221 */ /* 0x000fe20000010000 */
[----:B------:R-:W-:Y:S01]  /*7580*/  F2FP.F16.F32.PACK_AB R157, R191, R190 ;  /* 0x000000bebf9d723e */ /* 0x000fe200000000ff */
[----:B------:R-:W-:Y:S01]  /*7590*/  FADD.FTZ R190, R190, R203 ;  /* 0x000000cbbebe7221 */ /* 0x000fe20000010000 */
[----:B------:R-:W-:Y:S01]  /*75a0*/  F2FP.F16.F32.PACK_AB R158, R187, R186 ;  /* 0x000000babb9e723e */ /* 0x000fe200000000ff */
[----:B------:R-:W-:Y:S01]  /*75b0*/  FADD.FTZ R197, R197, R188 ;  /* 0x000000bcc5c57221 */ /* 0x000fe20000010000 */
[----:B------:R-:W-:Y:S01]  /*75c0*/  F2FP.F16.F32.PACK_AB R159, R189, R192 ;  /* 0x000000c0bd9f723e */ /* 0x000fe200000000ff */
[----:B------:R-:W-:Y:S02]  /*75d0*/  FADD.FTZ R191, R191, R190 ;  /* 0x000000bebfbf7221 */ /* 0x000fe40000010000 */
[----:B------:R-:W-:Y:S01]  /*75e0*/  FADD.FTZ R186, R186, R197 ;  /* 0x000000c5baba7221 */ /* 0x000fe20000010000 */
[----:B------:R-:W-:Y:S01]  /*75f0*/  WARPGROUP.ARRIVE ;  /* 0x00000000000079c5 */ /* 0x000fe20000000000 */
[----:B------:R-:W-:-:S02]  /*7600*/  FADD.FTZ R192, R192, R191 ;  /* 0x000000bfc0c07221 */ /* 0x000fc40000010000 */
        /* <DEDUP_REMOVED lines=23> */
[----:B0-----:R-:W-:Y:S01]  /*7780*/  F2FP.F16.F32.PACK_AB R156, R173, R172 ;  /* 0x000000acad9c723e */ /* 0x001fe200000000ff */
[----:B------:R-:W-:Y:S01]  /*7790*/  FADD.FTZ R172, R172, R185 ;  /* 0x000000b9acac7221 */ /* 0x000fe20000010000 */
[----:B------:R-:W-:Y:S01]  /*77a0*/  F2FP.F16.F32.PACK_AB R157, R169, R168 ;  /* 0x000000a8a99d723e */ /* 0x000fe200000000ff */
[----:B------:R-:W-:Y:S01]  /*77b0*/  FADD.FTZ R168, R168, R181 ;  /* 0x000000b5a8a87221 */ /* 0x000fe20000010000 */
[----:B-1----:R-:W-:Y:S01]  /*77c0*/  F2FP.F16.F32.PACK_AB R158, R175, R174 ;  /* 0x000000aeaf9e723e */ /* 0x002fe200000000ff */
        /* <DEDUP_REMOVED lines=12> */
.L_x_4726:
[----:B------:R-:W0:Y:S01]  /*7890*/  S2UR UR6, SR_CgaCtaId ;  /* 0x00000000000679c3 */ /* 0x000e220000008800 */
[----:B------:R-:W-:Y:S01]  /*78a0*/  UISETP.GT.AND UP0, UPT, UR7, UR56, UPT ;  /* 0x000000380700728c */ /* 0x000fe2000bf04270 */
[----:B------:R-:W-:Y:S01]  /*78b0*/  IMAD.MOV.U32 R201, RZ, RZ, R153 ;  /* 0x000000ffffc97224 */ /* 0x000fe200078e0099 */
[----:B------:R-:W-:Y:S01]  /*78c0*/  UIADD3 UR5, UR5, 0x32460, URZ ;  /* 0x0003246005057890 */ /* 0x000fe2000fffe03f */
[----:B------:R-:W-:Y:S01]  /*78d0*/  MOV R202, R152 ;  /* 0x0000009800ca7202 */ /* 0x000fe20000000f00 */
[----:B------:R-:W-:Y:S02]  /*78e0*/  UIADD3 UR7, UR7, -0x1, URZ ;  /* 0xffffffff07077890 */ /* 0x000fe4000fffe03f */
[----:B------:R-:W-:Y:S01]  /*78f0*/  PLOP3.LUT P1, PT, PT, PT, UP0, 0x80, 0x0 ;  /* 0x000000000000781c */ /* 0x000fe20003f2f008 */
[----:B0-----:R-:W-:-:S09]  /*7900*/  UPRMT UR5, UR6, 0x654, UR5 ;  /* 0x0000065406057896 */ /* 0x001fd20008000005 */
[----:B------:R-:W-:Y:S03]  /*7910*/  SYNCS.ARRIVE.TRANS64.RED.A1T0 RZ, [UR5], RZ ;  /* 0x000000ffffff79a7 */ /* 0x000fe60008100405 */
[----:B------:R-:W-:Y:S05]  /*7920*/  @P1 BRA `(.L_x_4727) ;  /* 0xffffffcc00341947 */ /* 0x000fea000383ffff */
[----:B------:R-:W-:-:S05]  /*7930*/  UMOV UR38, UR7 ;  /* 0x0000000700267c82 */ /* 0x000fca0008000000 */
.L_x_4716:
[----:B------:R-:W-:-:S13]  /*7940*/  R2UR UR5, R223 ;  /* 0x00000000df0572ca */ /* 0x000fda00000e0000 */
[----:B------:R-:W-:-:S06]  /*7950*/  UISETP.GE.AND UP0, UPT, UR38, UR5, UPT ;  /* 0x000000052600728c */ /* 0x000fcc000bf06270 */
[----:B------:R-:W-:-:S13]  /*7960*/  PLOP3.LUT P1, PT, PT, PT, UP0, 0x80, 0x0 ;  /* 0x000000000000781c */ /* 0x000fda0003f2f008 */
[----:B------:R-:W-:Y:S05]  /*7970*/  @!P1 BRA `(.L_x_4728) ;  /* 0x0000002800409947 */ /* 0x000fea0003800000 */
[----:B------:R-:W-:Y:S01]  /*7980*/  IMAD.MOV.U32 R201, RZ, RZ, R153 ;  /* 0x000000ffffc97224 */ /* 0x000fe200078e0099 */
[----:B------:R-:W-:Y:S01]  /*7990*/  ULDC UR6, c[0x0][0xad0] ;  /* 0x0002b40000067ab9 */ /* 0x000fe20000000800 */
[----:B------:R-:W-:-:S07]  /*79a0*/  IMAD.MOV.U32 R200, RZ, RZ, R152 ;  /* 0x000000ffffc87224 */ /* 0x000fce00078e0098 */
.L_x_4739:
[----:B------:R-:W-:-:S04]  /*79b0*/  UIADD3 UR4, UR4, 0x1, URZ ;  /* 0x0000000104047890 */ /* 0x000fc8000fffe03f */
[----:B------:R-:W-:-:S04]  /*79c0*/  UISETP.NE.AND UP0, UPT, UR4, 0x2, UPT ;  /* 0x000000020400788c */ /* 0x000fc8000bf05270 */
[----:B------:R-:W-:Y:S02]  /*79d0*/  USEL UR5, URZ, 0x1, UP0 ;  /* 0x000000013f057887 */ /* 0x000fe40008000000 */
[----:B------:R-:W-:-:S04]  /*79e0*/  USEL UR4, UR4, URZ, UP0 ;  /* 0x0000003f04047287 */ /* 0x000fc80008000000 */
[----:B------:R-:W-:Y:S01]  /*79f0*/  LOP3.LUT R5, R5, UR5, RZ, 0x3c, !PT ;  /* 0x0000000505057c12 */ /* 0x000fe2000f8e3cff */
[----:B------:R-:W-:Y:S07]  /*7a00*/  @!P0 BRA `(.L_x_4729) ;  /* 0x0000000000048947 */ /* 0x000fee0003800000 */
[----:B------:R-:W-:Y:S01]  /*7a10*/  BPT.TRAP 0x1 ;  /* 0x000000040000795c */ /* 0x000fe20000300000 */
.L_x_4729:
[----:B------:R-:W-:Y:S01]  /*7a20*/  ULEA UR7, UR4, UR61, 0x3 ;  /* 0x0000003d04077291 */ /* 0x000fe2000f8e183f */
[----:B------:R-:W-:-:S08]  /*7a30*/  SHF.L.U32 R202, R5, 0x1f, RZ ;  /* 0x0000001f05ca7819 */ /* 0x000fd000000006ff */
[----:B------:R0:W1:Y:S01]  /*7a40*/  SYNCS.PHASECHK.TRANS64.TRYWAIT P1, [UR7+0x32430], R202 ;  /* 0x032430caff0075a7 */ /* 0x0000620008020147 */
[----:B------:R-:W-:Y:S05]  /*7a50*/  @!P0 BRA `(.L_x_4730) ;  /* 0x0000000000048947 */ /* 0x000fea0003800000 */
[----:B------:R-:W-:Y:S01]  /*7a60*/  BPT.TRAP 0x1 ;  /* 0x000000040000795c */ /* 0x000fe20000300000 */
.L_x_4730:
[----:B-1----:R-:W-:Y:S05]  /*7a70*/  @P1 BRA `(.L_x_4731) ;  /* 0x0000000000081947 */ /* 0x002fea0003800000 */
[----:B------:R-:W1:Y:S02]  /*7a80*/  SYNCS.PHASECHK.TRANS64.TRYWAIT P1, [UR7+0x32430], R202 ;  /* 0x032430caff0075a7 */ /* 0x000e640008020147 */
[----:B-1----:R-:W-:Y:S05]  /*7a90*/  @!P1 BRA `(.L_x_4732) ;  /* 0x0000009c00d89947 */ /* 0x002fea0003800000 */
.L_x_4731:
[----:B------:R-:W-:Y:S01]  /*7aa0*/  R2UR UR5, R21 ;  /* 0x00000000150572ca */ /* 0x000fe200000e0000 */
[----:B-1----:R-:W-:Y:S01]  /*7ab0*/  WARPGROUP.ARRIVE ;  /* 0x00000000000079c5 */ /* 0x002fe20000000000 */
[----:B------:R-:W-:Y:S01]  /*7ac0*/  R2UR UR56, R22 ;  /* 0x00000000163872ca */ /* 0x000fe200000e0000 */
[----:B------:R-:W-:Y:S01]  /*7ad0*/  UMOV UR59, 0x40000040 ;  /* 0x40000040003b7882 */ /* 0x000fe20000000000 */
[----:B------:R-:W-:-:S09]  /*7ae0*/  R2UR UR57, R23 ;  /* 0x00000000173972ca */ /* 0x000fd200000e0000 */
[----:B------:R-:W-:-:S07]  /*7af0*/  UIMAD UR5, UR4, 0x300, UR5 ;  /* 0x00000300040578a4 */ /* 0x000fce000f8e0205 */
[----:B------:R-:W-:Y:S02]  /*7b00*/  UMOV UR58, UR5 ;  /* 0x00000005003a7c82 */ /* 0x000fe40008000000 */
        /* <DEDUP_REMOVED lines=25> */
.L_x_4733:
[----:B------:R1:W2:Y:S01]  /*7ca0*/  SYNCS.PHASECHK.TRANS64.TRYWAIT P1, [UR7+0x32450], R202 ;  /* 0x032450caff0075a7 */ /* 0x0002a20008020147 */
[----:B------:R-:W-:Y:S05]  /*7cb0*/  @!P0 BRA `(.L_x_4734) ;  /* 0x0000000000048947 */ /* 0x000fea0003800000 */
[----:B------:R-:W-:Y:S01]  /*7cc0*/  BPT.TRAP 0x1 ;  /* 0x000000040000795c */ /* 0x000fe20000300000 */
.L_x_4734:
[----:B--2---:R-:W-:Y:S05]  /*7cd0*/  @P1 BRA `(.L_x_4735) ;  /* 0x0000000000081947 */ /* 0x004fea0003800000 */
[----:B------:R-:W2:Y:S02]  /*7ce0*/  SYNCS.PHASECHK.TRANS64.TRYWAIT P1, [UR7+0x32450], R202 ;  /* 0x032450caff0075a7 */ /* 0x000ea40008020147 */
[----:B--2---:R-:W-:Y:S05]  /*7cf0*/  @!P1 BRA `(.L_x_4736) ;  /* 0x0000009c00589947 */ /* 0x004fea0003800000 */
.L_x_4735:
[----:B------:R-:W-:Y:S01]  /*7d00*/  R2UR UR56, R8 ;  /* 0x00000000083872ca */ /* 0x000fe200000e0000 */
[----:B------:R-:W-:Y:S01]  /*7d10*/  UIMAD UR5, UR4, 0xc00, UR39 ;  /* 0x00000c00040578a4 */ /* 0x000fe2000f8e0227 */
[----:B------:R-:W-:Y:S01]  /*7d20*/  R2UR UR57, R9 ;  /* 0x00000000093972ca */ /* 0x000fe200000e0000 */
[----:B------:R-:W-:Y:S01]  /*7d30*/  WARPGROUP.ARRIVE ;  /* 0x00000000000079c5 */ /* 0x000fe20000000000 */
[----:B------:R-:W-:Y:S01]  /*7d40*/  UMOV UR59, 0x40000040 ;  /* 0x40000040003b7882 */ /* 0x000fe20000000000 */
[----:B------:R-:W-:Y:S01]  /*7d50*/  UIADD3 UR10, UR5, 0x300, URZ ;  /* 0x00000300050a7890 */ /* 0x000fe2000fffe03f */
[----:B------:R-:W-:Y:S02]  /*7d60*/  UMOV UR11, 0x40000040 ;  /* 0x40000040000b7882 */ /* 0x000fe40000000000 */
[----:B------:R-:W-:Y:S01]  /*7d70*/  UMOV UR58, UR5 ;  /* 0x00000005003a7c82 */ /* 0x000fe20008000000 */
[----:B------:R-:W-:Y:S01]  /*7d80*/  UIADD3 UR14, UR5, 0x302, URZ ;  /* 0x00000302050e7890 */ /* 0x000fe2000fffe03f */
[----:B------:R-:W-:Y:S01]  /*7d90*/  UMOV UR15, 0x40000040 ;  /* 0x40000040000f7882 */ /* 0x000fe20000000000 */
[----:B------:R-:W-:Y:S01]  /*7da0*/  UIADD3 UR18, UR5, 0x304, URZ ;  /* 0x0000030405127890 */ /* 0x000fe2000fffe03f */
[----:B------:R-:W-:-:S03]  /*7db0*/  UMOV UR19, 0x40000040 ;  /* 0x4000004000137882 */ /* 0x000fc60000000000 */
        /* <DEDUP_REMOVED lines=21> */
[----:B------:R-:W-:-:S02]  /*7f10*/  WARPGROUP.DEPBAR.LE gsb0, 0x0 ;  /* 0x00008000000079c5 */ /* 0x000fc40000010000 */
        /* <DEDUP_REMOVED lines=60> */
.L_x_4737:
[----:B012---:R-:W-:Y:S01]  /*82e0*/  FMUL.FTZ R202, R152, UR6 ;  /* 0x0000000698ca7c20 */ /* 0x007fe20008410000 */
        /* <DEDUP_REMOVED lines=22> */
[----:B0-----:R-:W-:Y:S01]  /*8450*/  FMNMX.FTZ R152, R202, R200, !PT ;  /* 0x000000c8ca987209 */ /* 0x001fe20007810000 */
[----:B------:R-:W-:Y:S01]  /*8460*/  FMUL.FTZ R166, R169, UR6 ;  /* 0x00000006a9a67c20 */ /* 0x000fe20008410000 */
[----:B------:R-:W-:Y:S01]  /*8470*/  FMUL.FTZ R162, R162, UR6 ;  /* 0x00000006a2a27c20 */ /* 0x000fe20008410000 */
[----:B------:R-:W-:Y:S01]  /*8480*/  FMUL.FTZ R205, R167, UR6 ;  /* 0x00000006a7cd7c20 */ /* 0x000fe20008410000 */
[----:B------:R-:W-:Y:S01]  /*8490*/  FMUL.FTZ R169, R172, UR6 ;  /* 0x00000006aca97c20 */ /* 0x000fe20008410000 */
[----:B------:R-:W-:Y:S01]  /*84a0*/  FMUL.FTZ R163, R163, UR6 ;  /* 0x00000006a3a37c20 */ /* 0x000fe20008410000 */
[----:B------:R-:W-:Y:S01]  /*84b0*/  FMUL.FTZ R167, R170, UR6 ;  /* 0x00000006aaa77c20 */ /* 0x000fe20008410000 */
[----:B------:R-:W0:Y:S01]  /*84c0*/  MUFU.TANH R157, R157 ;  /* 0x0000009d009d7308 */ /* 0x000e220000002400 */
        /* <DEDUP_REMOVED lines=25> */
[----:B------:R-:W1:Y:S01]  /*8660*/  S2UR UR11, SR_CgaCtaId ;  /* 0x00000000000b79c3 */ /* 0x000e620000008800 */
[----:B------:R-:W-:Y:S01]  /*8670*/  ULDC UR10, c[0x0][0xa80] ;  /* 0x0002a000000a7ab9 */ /* 0x000fe20000000800 */
[----:B------:R-:W-:Y:S01]  /*8680*/  UIADD3 UR5, UR7, 0x32440, URZ ;  /* 0x0003244007057890 */ /* 0x000fe2000fffe03f */
[----:B------:R-:W-:-:S03]  /*8690*/  UMOV UR15, 0x40000040 ;  /* 0x40000040000f7882 */ /* 0x000fc60000000000 */
[----:B------:R-:W4:Y:S01]  /*86a0*/  MUFU.TANH R164, R164 ;  /* 0x000000a400a47308 */ /* 0x000f220000002400 */
[----:B--2---:R-:W-:-:S07]  /*86b0*/  FMNMX.FTZ R207, R161, R152, !PT ;  /* 0x00000098a1cf7209 */ /* 0x004fce0007810000 */
[----:B------:R-:W2:Y:S01]  /*86c0*/  MUFU.TANH R155, R155 ;  /* 0x0000009b009b7308 */ /* 0x000ea20000002400 */
[----:B0-----:R-:W-:-:S07]  /*86d0*/  FMNMX.FTZ R152, R154, R201, !PT ;  /* 0x000000c99a987209 */ /* 0x001fce0007810000 */
[----:B------:R-:W0:Y:S01]  /*86e0*/  MUFU.TANH R203, R203 ;  /* 0x000000cb00cb7308 */ /* 0x000e220000002400 */
[----:B----4-:R-:W-:Y:S01]  /*86f0*/  FMNMX.FTZ R186, R164, R207, !PT ;  /* 0x000000cfa4ba7209 */ /* 0x010fe20007810000 */
[----:B-1----:R-:W-:Y:S02]  /*8700*/  UPRMT UR11, UR11, 0x654, UR5 ;  /* 0x000006540b0b7896 */ /* 0x002fe40008000005 */
[----:B------:R-:W-:-:S04]  /*8710*/  UIMAD UR5, UR4, 0xc00, UR60 ;  /* 0x00000c00040578a4 */ /* 0x000fc8000f8e023c */
[----:B------:R-:W1:Y:S01]  /*8720*/  MUFU.TANH R158, R158 ;  /* 0x0000009e009e7308 */ /* 0x000e620000002400 */
[----:B--2---:R-:W-:Y:S02]  /*8730*/  FMNMX.FTZ R207, R155, R152, !PT ;  /* 0x000000989bcf7209 */ /* 0x004fe40007810000 */
[----:B------:R-:W-:Y:S01]  /*8740*/  SYNCS.ARRIVE.TRANS64.RED.A1T0 RZ, [UR11], RZ ;  /* 0x000000ffffff79a7 */ /* 0x000fe2000810040b */
[----:B------:R-:W-:-:S04]  /*8750*/  UMOV UR14, UR5 ;  /* 0x00000005000e7c82 */ /* 0x000fc80008000000 */
[----:B------:R-:W2:Y:S01]  /*8760*/  MUFU.TANH R165, R165 ;  /* 0x000000a500a57308 */ /* 0x000ea20000002400 */
[----:B0-----:R-:W-:-:S07]  /*8770*/  FMNMX.FTZ R186, R203, R186, !PT ;  /* 0x000000bacbba7209 */ /* 0x001fce0007810000 */
[----:B------:R-:W0:Y:S01]  /*8780*/  MUFU.TANH R159, R159 ;  /* 0x0000009f009f7308 */ /* 0x000e220000002400 */
[----:B-1----:R-:W-:-:S07]  /*8790*/  FMNMX.FTZ R152, R158, R207, !PT ;  /* 0x000000cf9e987209 */ /* 0x002fce0007810000 */
[----:B------:R-:W1:Y:S01]  /*87a0*/  MUFU.TANH R166, R166 ;  /* 0x000000a600a67308 */ /* 0x000e620000002400 */
[----:B--2---:R-:W-:Y:S01]  /*87b0*/  FMNMX.FTZ R209, R165, R186, !PT ;  /* 0x000000baa5d17209 */ /* 0x004fe20007810000 */
[----:B------:R-:W-:-:S06]  /*87c0*/  FMUL.FTZ R186, R192, UR6 ;  /* 0x00000006c0ba7c20 */ /* 0x000fcc0008410000 */
        /* <DEDUP_REMOVED lines=28> */
[----:B-1----:R-:W-:Y:S01]  /*8990*/  FMNMX.FTZ R193, R179, R192, !PT ;  /* 0x000000c0b3c17209 */ /* 0x002fe20007810000 */
[----:B------:R-:W-:-:S06]  /*89a0*/  FMUL.FTZ R192, R196, UR6 ;  /* 0x00000006c4c07c20 */ /* 0x000fcc0008410000 */
        /* <DEDUP_REMOVED lines=38> */
[----:B--2---:R-:W-:-:S05]  /*8c10*/  FMNMX.FTZ R194, R193, R194, !PT ;  /* 0x000000c2c1c27209 */ /* 0x004fca0007810000 */
[----:B------:R-:W2:Y:S02]  /*8c20*/  SHFL.BFLY PT, R199, R194, 0x2, 0x1f ;  /* 0x0c401f00c2c77f89 */ /* 0x000ea400000e0000 */
[----:B------:R-:W4:Y:S01]  /*8c30*/  MUFU.TANH R206, R206 ;  /* 0x000000ce00ce7308 */ /* 0x000f220000002400 */
[----:B0-----:R-:W-:-:S04]  /*8c40*/  FMNMX.FTZ R197, R195, R152, !PT ;  /* 0x00000098c3c57209 */ /* 0x001fc80007810000 */
[----:B-1----:R-:W-:-:S04]  /*8c50*/  FMNMX.FTZ R197, R198, R197, !PT ;  /* 0x000000c5c6c57209 */ /* 0x002fc80007810000 */
[----:B----4-:R-:W-:-:S05]  /*8c60*/  FMNMX.FTZ R197, R206, R197, !PT ;  /* 0x000000c5cec57209 */ /* 0x010fca0007810000 */
[----:B------:R-:W0:Y:S01]  /*8c70*/  SHFL.BFLY PT, R196, R197, 0x2, 0x1f ;  /* 0x0c401f00c5c47f89 */ /* 0x000e2200000e0000 */
[----:B--2---:R-:W-:-:S05]  /*8c80*/  FMNMX.FTZ R199, R194, R199, !PT ;  /* 0x000000c7c2c77209 */ /* 0x004fca0007810000 */
[----:B------:R-:W1:Y:S01]  /*8c90*/  SHFL.BFLY PT, R152, R199, 0x1, 0x1f ;  /* 0x0c201f00c7987f89 */ /* 0x000e6200000e0000 */
[----:B0-----:R-:W-:-:S05]  /*8ca0*/  FMNMX.FTZ R207, R197, R196, !PT ;  /* 0x000000c4c5cf7209 */ /* 0x001fca0007810000 */
[----:B------:R-:W0:Y:S01]  /*8cb0*/  SHFL.BFLY PT, R208, R207, 0x1, 0x1f ;  /* 0x0c201f00cfd07f89 */ /* 0x000e2200000e0000 */
[----:B-1----:R-:W-:-:S05]  /*8cc0*/  FMNMX.FTZ R152, R199, R152, !PT ;  /* 0x00000098c7987209 */ /* 0x002fca0007810000 */
        /* <DEDUP_REMOVED lines=16> */
[----:B0-----:R-:W-:Y:S01]  /*8dd0*/  FMNMX.FTZ R153, R207, R208, !PT ;  /* 0x000000d0cf997209 */ /* 0x001fe20007810000 */
[----:B------:R-:W-:Y:S01]  /*8de0*/  MUFU.EX2 R196, R196 ;  /* 0x000000c400c47308 */ /* 0x000fe20000000800 */
[--C-:B------:R-:W-:Y:S01]  /*8df0*/  FFMA.FTZ R170, R170, UR10, -R200.reuse ;  /* 0x0000000aaaaa7c23 */ /* 0x100fe200080108c8 */
[--C-:B------:R-:W-:Y:S01]  /*8e00*/  FFMA.FTZ R178, R178, UR10, -R200.reuse ;  /* 0x0000000ab2b27c23 */ /* 0x100fe200080108c8 */
[----:B------:R-:W-:Y:S01]  /*8e10*/  FFMA.FTZ R186, R186, UR10, -R200 ;  /* 0x0000000ababa7c23 */ /* 0x000fe200080108c8 */
[C---:B------:R-:W-:Y:S01]  /*8e20*/  FADD.FTZ R156, -R153.reuse, R201 ;  /* 0x000000c9999c7221 */ /* 0x040fe20000010100 */
[----:B------:R-:W-:-:S03]  /*8e30*/  FMUL.FTZ R208, R153, UR10 ;  /* 0x0000000a99d07c20 */ /* 0x000fc60008410000 */
[----:B------:R-:W-:Y:S01]  /*8e40*/  FMUL.FTZ R156, R156, UR10 ;  /* 0x0000000a9c9c7c20 */ /* 0x000fe20008410000 */
[--C-:B------:R-:W-:Y:S01]  /*8e50*/  FFMA.FTZ R154, R154, UR10, -R208.reuse ;  /* 0x0000000a9a9a7c23 */ /* 0x100fe200080108d0 */
[--C-:B------:R-:W-:Y:S01]  /*8e60*/  FFMA.FTZ R155, R155, UR10, -R208.reuse ;  /* 0x0000000a9b9b7c23 */ /* 0x100fe200080108d0 */
[--C-:B------:R-:W-:Y:S01]  /*8e70*/  FFMA.FTZ R207, R158, UR10, -R208.reuse ;  /* 0x0000000a9ecf7c23 */ /* 0x100fe200080108d0 */
[--C-:B------:R-:W-:Y:S01]  /*8e80*/  FFMA.FTZ R209, R159, UR10, -R208.reuse ;  /* 0x0000000a9fd17c23 */ /* 0x100fe200080108d0 */
[----:B------:R-:W0:Y:S01]  /*8e90*/  MUFU.EX2 R201, R156 ;  /* 0x0000009c00c97308 */ /* 0x000e220000000800 */
        /* <DEDUP_REMOVED lines=136> */
[--C-:B------:R-:W-:Y:S01]  /*9720*/  FFMA.FTZ R162, R162, UR10, -R208.reuse ;  /* 0x0000000aa2a27c23 */ /* 0x100fe200080108d0 */
[----:B--2---:R-:W-:Y:S01]  /*9730*/  F2FP.F16.F32.PACK_AB R158, R202, R199 ;  /* 0x000000c7ca9e723e */ /* 0x004fe200000000ff */
        /* <DEDUP_REMOVED lines=9> */
[----:B------:R-:W-:Y:S01]  /*97d0*/  FFMA.FTZ R212, R175, UR10, -R208 ;  /* 0x0000000aafd47c23 */ /* 0x000fe200080108d0 */
        /* <DEDUP_REMOVED lines=8> */
[----:B------:R-:W1:Y:S01]  /*9860*/  MUFU.EX2 R161, R161 ;  /* 0x000000a100a17308 */ /* 0x000e620000000800 */
[--C-:B------:R-:W-:Y:S01]  /*9870*/  FFMA.FTZ R181, R180, UR10, -R200.reuse ;  /* 0x0000000ab4b57c23 */ /* 0x100fe200080108c8 */
[--C-:B------:R-:W-:Y:S01]  /*9880*/  FFMA.FTZ R180, R185, UR10, -R200.reuse ;  /* 0x0000000ab9b47c23 */ /* 0x100fe200080108c8 */
[----:B------:R-:W-:Y:S01]  /*9890*/  FFMA.FTZ R183, R187, UR10, -R200 ;  /* 0x0000000abbb77c23 */ /* 0x000fe200080108c8 */
[--C-:B------:R-:W-:Y:S01]  /*98a0*/  FFMA.FTZ R185, R184, UR10, -R208.reuse ;  /* 0x0000000ab8b97c23 */ /* 0x100fe200080108d0 */
[--C-:B------:R-:W-:Y:S01]  /*98b0*/  FFMA.FTZ R182, R182, UR10, -R208.reuse ;  /* 0x0000000ab6b67c23 */ /* 0x100fe200080108d0 */
[--C-:B------:R-:W-:Y:S01]  /*98c0*/  FFMA.FTZ R184, R189, UR10, -R208.reuse ;  /* 0x0000000abdb87c23 */ /* 0x100fe200080108d0 */
[----:B------:R-:W-:Y:S01]  /*98d0*/  FFMA.FTZ R187, R191, UR10, -R208 ;  /* 0x0000000abfbb7c23 */ /* 0x000fe200080108d0 */
[----:B------:R-:W-:Y:S01]  /*98e0*/  MUFU.EX2 R164, R164 ;  /* 0x000000a400a47308 */ /* 0x000fe20000000800 */
[--C-:B------:R-:W-:Y:S01]  /*98f0*/  FFMA.FTZ R189, R188, UR10, -R200.reuse ;  /* 0x0000000abcbd7c23 */ /* 0x100fe200080108c8 */
[----:B------:R-:W-:Y:S01]  /*9900*/  WARPGROUP.ARRIVE ;  /* 0x00000000000079c5 */ /* 0x000fe20000000000 */
[--C-:B------:R-:W-:Y:S01]  /*9910*/  FFMA.FTZ R191, R193, UR10, -R200.reuse ;  /* 0x0000000ac1bf7c23 */ /* 0x100fe200080108c8 */
[----:B------:R-:W-:Y:S01]  /*9920*/  FFMA.FTZ R188, R192, UR10, -R200 ;  /* 0x0000000ac0bc7c23 */ /* 0x000fe200080108c8 */
[--C-:B------:R-:W-:Y:S01]  /*9930*/  FFMA.FTZ R193, R195, UR10, -R208.reuse ;  /* 0x0000000ac3c17c23 */ /* 0x100fe200080108d0 */
[--C-:B------:R-:W-:Y:S01]  /*9940*/  FFMA.FTZ R190, R190, UR10, -R208.reuse ;  /* 0x0000000abebe7c23 */ /* 0x100fe200080108d0 */
[--C-:B------:R-:W-:Y:S01]  /*9950*/  FFMA.FTZ R192, R198, UR10, -R208.reuse ;  /* 0x0000000ac6c07c23 */ /* 0x100fe200080108d0 */
[----:B------:R-:W-:Y:S01]  /*9960*/  HGMMA.64x256x16.F32 R24, R156, gdesc[UR12].tnspB, R24, gsb0 ;  /* 0x43e0000c9c187df0 */ /* 0x000fe20008000818 */
[----:B------:R-:W-:Y:S01]  /*9970*/  MUFU.EX2 R203, R203 ;  /* 0x000000cb00cb7308 */ /* 0x000fe20000000800 */
[----:B------:R-:W-:Y:S01]  /*9980*/  UIADD3 UR14, UR5, 0x80, URZ ;  /* 0x00000080050e7890 */ /* 0x000fe2000fffe03f */
[----:B------:R-:W-:Y:S01]  /*9990*/  FFMA.FTZ R195, R206, UR10, -R208 ;  /* 0x0000000acec37c23 */ /* 0x000fe200080108d0 */
[----:B------:R-:W-:Y:S01]  /*99a0*/  UMOV UR15, 0x40000040 ;  /* 0x40000040000f7882 */ /* 0x000fe20000000000 */
[----:B------:R-:W-:Y:S01]  /*99b0*/  FFMA.FTZ R0, R194, R0, R196 ;  /* 0x00000000c2007223 */ /* 0x000fe200000100c4 */
[----:B------:R-:W-:-:S03]  /*99c0*/  FFMA.FTZ R4, R201, R4, R154 ;  /* 0x00000004c9047223 */ /* 0x000fc6000001009a */
[----:B------:R-:W-:Y:S01]  /*99d0*/  MUFU.EX2 R162, R162 ;  /* 0x000000a200a27308 */ /* 0x000fe20000000800 */
[----:B------:R-:W-:Y:S01]  /*99e0*/  FADD.FTZ R0, R197, R0 ;  /* 0x00000000c5007221 */ /* 0x000fe20000010000 */
[----:B------:R-:W-:-:S03]  /*99f0*/  FADD.FTZ R4, R155, R4 ;  /* 0x000000049b047221 */ /* 0x000fc60000010000 */
[----:B------:R-:W-:Y:S01]  /*9a00*/  FADD.FTZ R199, R199, R0 ;  /* 0x00000000c7c77221 */ /* 0x000fe20000010000 */
[----:B------:R-:W-:Y:S02]  /*9a10*/  FADD.FTZ R4, R207, R4 ;  /* 0x00000004cf047221 */ /* 0x000fe40000010000 */
[----:B------:R-:W2:Y:S01]  /*9a20*/  MUFU.EX2 R163, R163 ;  /* 0x000000a300a37308 */ /* 0x000ea20000000800 */
[----:B------:R-:W-:Y:S01]  /*9a30*/  FADD.FTZ R199, R202, R199 ;  /* 0x000000c7cac77221 */ /* 0x000fe20000010000 */
[----:B------:R-:W-:-:S06]  /*9a40*/  FADD.FTZ R209, R209, R4 ;  /* 0x00000004d1d17221 */ /* 0x000fcc0000010000 */
[----:B------:R-:W-:Y:S08]  /*9a50*/  MUFU.EX2 R204, R204 ;  /* 0x000000cc00cc7308 */ /* 0x000ff00000000800 */
[----:B------:R-:W4:Y:S08]  /*9a60*/  MUFU.EX2 R205, R205 ;  /* 0x000000cd00cd7308 */ /* 0x000f300000000800 */
[----:B------:R-:W-:Y:S08]  /*9a70*/  MUFU.EX2 R165, R165 ;  /* 0x000000a500a57308 */ /* 0x000ff00000000800 */
[----:B------:R-:W5:Y:S08]  /*9a80*/  MUFU.EX2 R166, R166 ;  /* 0x000000a600a67308 */ /* 0x000f700000000800 */
[----:B------:R-:W-:Y:S08]  /*9a90*/  MUFU.EX2 R169, R169 ;  /* 0x000000a900a97308 */ /* 0x000ff00000000800 */
[----:B------:R-:W-:Y:S08]  /*9aa0*/  MUFU.EX2 R210, R210 ;  /* 0x000000d200d27308 */ /* 0x000ff00000000800 */
[----:B------:R-:W-:Y:S08]  /*9ab0*/  MUFU.EX2 R167, R167 ;  /* 0x000000a700a77308 */ /* 0x000ff00000000800 */
[----:B------:R-:W3:Y:S08]  /*9ac0*/  MUFU.EX2 R168, R168 ;  /* 0x000000a800a87308 */ /* 0x000ef00000000800 */
[----:B------:R-:W-:Y:S08]  /*9ad0*/  MUFU.EX2 R171, R171 ;  /* 0x000000ab00ab7308 */ /* 0x000ff00000000800 */
[----:B------:R-:W0:Y:S08]  /*9ae0*/  MUFU.EX2 R212, R212 ;  /* 0x000000d400d47308 */ /* 0x000e300000000800 */
[----:B------:R-:W-:Y:S08]  /*9af0*/  MUFU.EX2 R170, R170 ;  /* 0x000000aa00aa7308 */ /* 0x000ff00000000800 */
[----:B------:R-:W0:Y:S08]  /*9b00*/  MUFU.EX2 R173, R173 ;  /* 0x000000ad00ad7308 */ /* 0x000e300000000800 */
[----:B------:R-:W-:Y:S08]  /*9b10*/  MUFU.EX2 R172, R172 ;  /* 0x000000ac00ac7308 */ /* 0x000ff00000000800 */
[----:B------:R-:W-:Y:S08]  /*9b20*/  MUFU.EX2 R175, R175 ;  /* 0x000000af00af7308 */ /* 0x000ff00000000800 */
[----:B------:R-:W-:Y:S08]  /*9b30*/  MUFU.EX2 R174, R174 ;  /* 0x000000ae00ae7308 */ /* 0x000ff00000000800 */
[----:B------:R-:W0:Y:S08]  /*9b40*/  MUFU.EX2 R177, R177 ;  /* 0x000000b100b17308 */ /* 0x000e300000000800 */
        /* <DEDUP_REMOVED lines=14> */
[----:B------:R-:W-:Y:S01]  /*9c30*/  MUFU.EX2 R190, R190 ;  /* 0x000000be00be7308 */ /* 0x000fe20000000800 */
[----:B------:R-:W-:-:S02]  /*9c40*/  WARPGROUP.DEPBAR.LE gsb0, 0x0 ;  /* 0x00008000000079c5 */ /* 0x000fc40000010000 */
[----:B-1----:R-:W-:-:S05]  /*9c50*/  F2FP.F16.F32.PACK_AB R156, R161, R160 ;  /* 0x000000a0a19c723e */ /* 0x002fca00000000ff */
[----:B------:R-:W1:Y:S01]  /*9c60*/  MUFU.EX2 R193, R193 ;  /* 0x000000c100c17308 */ /* 0x000e620000000800 */
[----:B--2---:R-:W-:Y:S01]  /*9c70*/  F2FP.F16.F32.PACK_AB R157, R163, R162 ;  /* 0x000000a2a39d723e */ /* 0x004fe200000000ff */
        /* <DEDUP_REMOVED lines=12> */
[----:B------:R-:W2:Y:S01]  /*9d40*/  MUFU.EX2 R195, R195 ;  /* 0x000000c300c37308 */ /* 0x000ea20000000800 */
[----:B------:R-:W-:Y:S01]  /*9d50*/  UMOV UR15, 0x40000040 ;  /* 0x40000040000f7882 */ /* 0x000fe20000000000 */
[----:B------:R-:W-:Y:S01]  /*9d60*/  FADD.FTZ R164, R203, R164 ;  /* 0x000000a4cba47221 */ /* 0x000fe20000010000 */
[----:B------:R-:W-:Y:S01]  /*9d70*/  FADD.FTZ R204, R205, R204 ;  /* 0x000000cccdcc7221 */ /* 0x000fe20000010000 */
[----:B------:R-:W-:Y:S02]  /*9d80*/  WARPGROUP.DEPBAR.LE gsb0, 0x0 ;  /* 0x00008000000079c5 */ /* 0x000fe40000010000 */
[----:B-----5:R-:W-:Y:S01]  /*9d90*/  F2FP.F16.F32.PACK_AB R156, R166, R165 ;  /* 0x000000a5a69c723e */ /* 0x020fe200000000ff */
[----:B------:R-:W-:Y:S01]  /*9da0*/  FADD.FTZ R165, R165, R164 ;  /* 0x000000a4a5a57221 */ /* 0x000fe20000010000 */
[----:B---3--:R-:W-:Y:S01]  /*9db0*/  F2FP.F16.F32.PACK_AB R157, R168, R167 ;  /* 0x000000a7a89d723e */ /* 0x008fe200000000ff */
[----:B------:R-:W-:Y:S01]  /*9dc0*/  FADD.FTZ R167, R167, R204 ;  /* 0x000000cca7a77221 */ /* 0x000fe20000010000 */
[----:B------:R-:W-:Y:S01]  /*9dd0*/  F2FP.F16.F32.PACK_AB R158, R210, R169 ;  /* 0x000000a9d29e723e */ /* 0x000fe200000000ff */
[----:B------:R-:W-:Y:S01]  /*9de0*/  FADD.FTZ R166, R166, R165 ;  /* 0x000000a5a6a67221 */ /* 0x000fe20000010000 */
[----:B0-----:R-:W-:Y:S01]  /*9df0*/  F2FP.F16.F32.PACK_AB R159, R212, R171 ;  /* 0x000000abd49f723e */ /* 0x001fe200000000ff */
        /* <DEDUP_REMOVED lines=46> */
[----:B-1----:R-:W-:Y:S01]  /*a0e0*/  F2FP.F16.F32.PACK_AB R157, R193, R190 ;  /* 0x000000bec19d723e */ /* 0x002fe200000000ff */
        /* <DEDUP_REMOVED lines=14> */
.L_x_4738:
[----:B------:R-:W0:Y:S01]  /*a1d0*/  S2UR UR11, SR_CgaCtaId ;  /* 0x00000000000b79c3 */ /* 0x000e220000008800 */
[----:B------:R-:W-:Y:S01]  /*a1e0*/  R2UR UR5, R223 ;  /* 0x00000000df0572ca */ /* 0x000fe200000e0000 */
[----:B------:R-:W-:Y:S01]  /*a1f0*/  UIADD3 UR7, UR7, 0x32460, URZ ;  /* 0x0003246007077890 */ /* 0x000fe2000fffe03f */
[----:B------:R-:W-:Y:S01]  /*a200*/  IMAD.MOV.U32 R201, RZ, RZ, R153 ;  /* 0x000000ffffc97224 */ /* 0x000fe200078e0099 */
[----:B------:R-:W-:-:S10]  /*a210*/  MOV R200, R152 ;  /* 0x0000009800c87202 */ /* 0x000fd40000000f00 */
[----:B------:R-:W-:Y:S02]  /*a220*/  UISETP.GT.AND UP0, UPT, UR38, UR5, UPT ;  /* 0x000000052600728c */ /* 0x000fe4000bf04270 */
[----:B------:R-:W-:-:S04]  /*a230*/  UIADD3 UR38, UR38, -0x1, URZ ;  /* 0xffffffff26267890 */ /* 0x000fc8000fffe03f */
[----:B------:R-:W-:Y:S01]  /*a240*/  PLOP3.LUT P1, PT, PT, PT, UP0, 0x80, 0x0 ;  /* 0x000000000000781c */ /* 0x000fe20003f2f008 */
[----:B0-----:R-:W-:-:S09]  /*a250*/  UPRMT UR7, UR11, 0x654, UR7 ;  /* 0x000006540b077896 */ /* 0x001fd20008000007 */
[----:B------:R-:W-:Y:S03]  /*a260*/  SYNCS.ARRIVE.TRANS64.RED.A1T0 RZ, [UR7], RZ ;  /* 0x000000ffffff79a7 */ /* 0x000fe60008100407 */
[----:B------:R-:W-:Y:S05]  /*a270*/  @P1 BRA `(.L_x_4739) ;  /* 0xffffffd400cc1947 */ /* 0x000fea000383ffff */
.L_x_4728:
[----:B------:R-:W0:Y:S01]  /*a280*/  SHFL.BFLY PT, R3, R0, 0x2, 0x1f ;  /* 0x0c401f0000037f89 */ /* 0x000e2200000e0000 */
[----:B------:R-:W-:Y:S01]  /*a290*/  IMAD.U32 R9, RZ, RZ, UR10 ;  /* 0x0000000aff097e24 */ /* 0x000fe2000f8e00ff */
[----:B------:R-:W-:Y:S02]  /*a2a0*/  PLOP3.LUT P0, PT, PT, PT, PT, 0x8, 0x0 ;  /* 0x000000000000781c */ /* 0x000fe40003f0e170 */
[----:B------:R-:W1:Y:S01]  /*a2b0*/  SHFL.BFLY PT, R5, R4, 0x2, 0x1f ;  /* 0x0c401f0004057f89 */ /* 0x000e6200000e0000 */
[----:B------:R-:W2:Y:S01]  /*a2c0*/  S2R R154, SR_TID.X ;  /* 0x00000000009a7919 */ /* 0x000ea20000002100 */
[----:B0-----:R-:W-:Y:S01]  /*a2d0*/  FADD.FTZ R3, R3, R0 ;  /* 0x0000000003037221 */ /* 0x001fe20000010000 */
[----:B------:R-:W-:Y:S02]  /*a2e0*/  IMAD.MOV.U32 R0, RZ, RZ, RZ ;  /* 0x000000ffff007224 */ /* 0x000fe400078e00ff */
[----:B-1----:R-:W-:Y:S02]  /*a2f0*/  FADD.FTZ R5, R5, R4 ;  /* 0x0000000405057221 */ /* 0x002fe40000010000 */
[----:B------:R-:W0:Y:S04]  /*a300*/  SHFL.BFLY PT, R2, R3, 0x1, 0x1f ;  /* 0x0c201f0003027f89 */ /* 0x000e2800000e0000 */
[----:B------:R-:W1:Y:S01]  /*a310*/  SHFL.BFLY PT, R6, R5, 0x1, 0x1f ;  /* 0x0c201f0005067f89 */ /* 0x000e6200000e0000 */
[----:B--2---:R-:W-:-:S04]  /*a320*/  SHF.R.U32.HI R154, RZ, 0x7, R154 ;  /* 0x00000007ff9a7819 */ /* 0x004fc8000001169a */
[----:B------:R-:W-:-:S05]  /*a330*/  IADD3 R4, -R154, 0xb, RZ ;  /* 0x0000000b9a047810 */ /* 0x000fca0007ffe1ff */
[----:B------:R2:W-:Y:S06]  /*a340*/  BAR.ARV R4, 0x100 ;  /* 0x000400040000751d */ /* 0x0005ec0000002000 */
[----:B0-----:R-:W-:Y:S01]  /*a350*/  FADD.FTZ R7, R3, R2 ;  /* 0x0000000203077221 */ /* 0x001fe20000010000 */
[----:B------:R-:W-:Y:S02]  /*a360*/  IMAD.MOV.U32 R2, RZ, RZ, RZ ;  /* 0x000000ffff027224 */ /* 0x000fe400078e00ff */
[----:B-1----:R-:W-:Y:S01]  /*a370*/  FADD.FTZ R8, R5, R6 ;  /* 0x0000000605087221 */ /* 0x002fe20000010000 */
[----:B------:R-:W-:Y:S06]  /*a380*/  BAR.ARV 0x8, 0x180 ;  /* 0x0206000000007b1d */ /* 0x000fec0000002000 */
[----:B------:R-:W-:Y:S01]  /*a390*/  FSETP.NE.FTZ.AND P1, PT, R7, RZ, PT ;  /* 0x000000ff0700720b */ /* 0x000fe20003f35000 */
[----:B--2---:R-:W-:Y:S01]  /*a3a0*/  IMAD.MOV.U32 R4, RZ, RZ, -0x800000 ;  /* 0xff800000ff047424 */ /* 0x004fe200078e00ff */
[----:B------:R-:W-:-:S02]  /*a3b0*/  FSETP.NE.FTZ.AND P2, PT, R8, RZ, PT ;  /* 0x000000ff0800720b */ /* 0x000fc40003f55000 */
[----:B------:R-:W-:-:S09]  /*a3c0*/  MOV R5, 0xff800000 ;  /* 0xff80000000057802 */ /* 0x000fd20000000f00 */
[----:B------:R-:W0:Y:S02]  /*a3d0*/  @P1 MUFU.LG2 R6, R7 ;  /* 0x0000000700061308 */ /* 0x000e240000000c00 */
[----:B------:R-:W-:-:S06]  /*a3e0*/  @P2 FMUL.FTZ R9, R9, 0.69314718246459960938 ;  /* 0x3f31721809092820 */ /* 0x000fcc0000410000 */
[----:B------:R-:W1:Y:S08]  /*a3f0*/  @P2 MUFU.LG2 R3, R8 ;  /* 0x0000000800032308 */ /* 0x000e700000000c00 */
[----:B------:R2:W3:Y:S01]  /*a400*/  @P1 MUFU.RCP R2, R7 ;  /* 0x0000000700021308 */ /* 0x0004e20000001000 */
[----:B0-----:R-:W-:-:S07]  /*a410*/  @P1 FMUL.FTZ R6, R6, 0.69314718246459960938 ;  /* 0x3f31721806061820 */ /* 0x001fce0000410000 */
[----:B------:R1:W0:Y:S01]  /*a420*/  @P2 MUFU.RCP R0, R8 ;  /* 0x0000000800002308 */ /* 0x0002220000001000 */
[----:B--2---:R-:W-:-:S04]  /*a430*/  IMAD.U32 R7, RZ, RZ, UR10 ;  /* 0x0000000aff077e24 */ /* 0x004fc8000f8e00ff */
[----:B------:R-:W-:Y:S01]  /*a440*/  @P1 FMUL.FTZ R7, R7, 0.69314718246459960938 ;  /* 0x3f31721807071820 */ /* 0x000fe20000410000 */
[----:B-1----:R-:W-:Y:S01]  /*a450*/  @P2 FMUL.FTZ R8, R3, 0.69314718246459960938 ;  /* 0x3f31721803082820 */ /* 0x002fe20000410000 */
        /* <DEDUP_REMOVED lines=130> */
.L_x_4702:
[----:B------:R-:W-:Y:S05]  /*ac80*/  @P0 BRA `(.L_x_4740) ;  /* 0x0000002000540947 */ /* 0x000fea0003800000 */
[----:B------:R-:W2:Y:S01]  /*ac90*/  LDL R0, [R1] ;  /* 0x0000000001007983 */ /* 0x000ea20000100800 */
[----:B------:R-:W0:Y:S01]  /*aca0*/  LDC R10, c[0x0][0xce8] ;  /* 0x00033a00ff0a7b82 */ /* 0x000e220000000800 */
[----:B------:R-:W-:Y:S01]  /*acb0*/  ULDC.64 UR8, c[0x0][0xcd0] ;  /* 0x0003340000087ab9 */ /* 0x000fe20000000a00 */
[----:B------:R-:W-:Y:S06]  /*acc0*/  BSSY B0, `(.L_x_4741) ;  /* 0x000014d000007945 */ /* 0x000fec0003800000 */
[----:B------:R-:W1:Y:S08]  /*acd0*/  S2UR UR12, SR_CTAID.Z ;  /* 0x00000000000c79c3 */ /* 0x000e700000002700 */
[----:B------:R-:W3:Y:S08]  /*ace0*/  LDC.64 R20, c[0x0][0xcd8] ;  /* 0x00033600ff147b82 */ /* 0x000ef00000000a00 */
[----:B------:R-:W-:Y:S01]  /*acf0*/  BAR.SYNC.DEFER_BLOCKING 0x1, 0x100 ;  /* 0x0044000000007b1d */ /* 0x000fe20000010000 */
[----:B0-----:R-:W-:-:S07]  /*ad00*/  ISETP.NE.AND P0, PT, R10, 0x1, PT ;  /* 0x000000010a00780c */ /* 0x001fce0003f05270 */
[----:B------:R-:W0:Y:S01]  /*ad10*/  S2UR UR11, SR_CTAID.Y ;  /* 0x00000000000b79c3 */ /* 0x000e220000002600 */
[----:B-1----:R-:W-:-:S07]  /*ad20*/  USHF.R.S32.HI UR10, URZ, 0x1f, UR12 ;  /* 0x0000001f3f0a7899 */ /* 0x002fce000801140c */
[----:B------:R-:W0:Y:S08]  /*ad30*/  LDC R35, c[0x0][0xd50] ;  /* 0x00035400ff237b82 */ /* 0x000e300000000800 */
[----:B------:R-:W1:Y:S08]  /*ad40*/  @P0 LDC R16, c[0x0][0xcec] ;  /* 0x00033b00ff100b82 */ /* 0x000e700000000800 */
[----:B------:R-:W4:Y:S08]  /*ad50*/  LDC.64 R22, c[0x0][0xc40] ;  /* 0x00031000ff167b82 */ /* 0x000f300000000a00 */
[----:B------:R-:W5:Y:S08]  /*ad60*/  @P0 LDC R19, c[0x0][0xcf0] ;  /* 0x00033c00ff130b82 */ /* 0x000f700000000800 */
[----:B------:R-:W5:Y:S08]  /*ad70*/  @P0 LDC R34, c[0x0][0xcec] ;  /* 0x00033b00ff220b82 */ /* 0x000f700000000800 */
[----:B------:R-:W5:Y:S01]  /*ad80*/  @P0 LDC R153, c[0x0][0xcf0] ;  /* 0x00033c00ff990b82 */ /* 0x000f620000000800 */
        /* <DEDUP_REMOVED lines=9> */
[----:B--2---:R-:W-:-:S05]  /*ae20*/  VIADD R7, R0, 0xffffff80 ;  /* 0xffffff8000077836 */ /* 0x004fca0000000000 */
[----:B------:R-:W-:-:S04]  /*ae30*/  SHF.R.S32.HI R6, RZ, 0x1f, R7 ;  /* 0x0000001fff067819 */ /* 0x000fc80000011407 */
[CC--:B------:R-:W-:Y:S02]  /*ae40*/  LEA.HI R8, R6.reuse, R7.reuse, RZ, 0x7 ;  /* 0x0000000706087211 */ /* 0x0c0fe400078f38ff */
[----:B------:R-:W-:Y:S02]  /*ae50*/  LEA.HI R15, R6, R7, RZ, 0x2 ;  /* 0x00000007060f7211 */ /* 0x000fe400078f10ff */
[C---:B------:R-:W-:Y:S02]  /*ae60*/  LOP3.LUT R0, R8.reuse, 0xffffff80, RZ, 0xc0, !PT ;  /* 0xffffff8008007812 */ /* 0x040fe400078ec0ff */
[----:B------:R-:W-:Y:S02]  /*ae70*/  SHF.R.S32.HI R9, RZ, 0x7, R8 ;  /* 0x00000007ff097819 */ /* 0x000fe40000011408 */
[----:B------:R-:W-:Y:S02]  /*ae80*/  IADD3 R0, R7, -R0, RZ ;  /* 0x8000000007007210 */ /* 0x000fe40007ffe0ff */
[----:B------:R-:W-:-:S02]  /*ae90*/  LEA.HI R6, R8, R9, RZ, 0x1 ;  /* 0x0000000908067211 */ /* 0x000fc400078f08ff */
[----:B------:R-:W-:Y:S02]  /*aea0*/  SHF.R.S32.HI R13, RZ, 0x1f, R0 ;  /* 0x0000001fff0d7819 */ /* 0x000fe40000011400 */
[----:B------:R-:W-:Y:S02]  /*aeb0*/  LOP3.LUT R8, R15, 0xfffffffc, RZ, 0xc0, !PT ;  /* 0xfffffffc0f087812 */ /* 0x000fe400078ec0ff */
[----:B------:R-:W-:Y:S02]  /*aec0*/  LEA.HI R12, R13, R0, RZ, 0x2 ;  /* 0x000000000d0c7211 */ /* 0x000fe400078f10ff */
[----:B------:R-:W-:Y:S01]  /*aed0*/  LOP3.LUT R6, R6, 0x3fffffe, RZ, 0xc0, !PT ;  /* 0x03fffffe06067812 */ /* 0x000fe200078ec0ff */
[----:B------:R-:W-:Y:S01]  /*aee0*/  IMAD.IADD R7, R7, 0x1, -R8 ;  /* 0x0000000107077824 */ /* 0x000fe200078e0a08 */
[--C-:B------:R-:W-:Y:S02]  /*aef0*/  SHF.R.S32.HI R11, RZ, 0x2, R12.reuse ;  /* 0x00000002ff0b7819 */ /* 0x100fe4000001140c */
[----:B------:R-:W-:Y:S01]  /*af00*/  SHF.R.S32.HI R14, RZ, 0x1f, R12 ;  /* 0x0000001fff0e7819 */ /* 0x000fe2000001140c */
[----:B------:R-:W-:Y:S01]  /*af10*/  IMAD.IADD R8, R9, 0x1, -R6 ;  /* 0x0000000109087824 */ /* 0x000fe200078e0a06 */
[----:B------:R-:W-:-:S02]  /*af20*/  LEA.HI R9, R7, R7, RZ, 0x1 ;  /* 0x0000000707097211 */ /* 0x000fc400078f08ff */
[----:B------:R-:W-:Y:S02]  /*af30*/  LEA.HI R14, R14, R11, RZ, 0x3 ;  /* 0x0000000b0e0e7211 */ /* 0x000fe400078f18ff */
[----:B------:R-:W-:Y:S02]  /*af40*/  LEA.HI R13, R13, R0, RZ, 0x5 ;  /* 0x000000000d0d7211 */ /* 0x000fe400078f28ff */
[----:B------:R-:W-:-:S05]  /*af50*/  LOP3.LUT R14, R14, 0xfffffff8, RZ, 0xc0, !PT ;  /* 0xfffffff80e0e7812 */ /* 0x000fca00078ec0ff */
[----:B------:R-:W-:Y:S01]  /*af60*/  IMAD.IADD R6, R11, 0x1, -R14 ;  /* 0x000000010b067824 */ /* 0x000fe200078e0a0e */
[----:B------:R-:W-:Y:S01]  /*af70*/  LOP3.LUT R14, R9, 0x1ffffffe, RZ, 0xc0, !PT ;  /* 0x1ffffffe090e7812 */ /* 0x000fe200078ec0ff */
[----:B------:R-:W2:Y:S01]  /*af80*/  S2R R11, SR_CTAID.X ;  /* 0x00000000000b7919 */ /* 0x000ea20000002500 */
[----:B------:R-:W-:Y:S02]  /*af90*/  SHF.R.S32.HI R9, RZ, 0x5, R13 ;  /* 0x00000005ff097819 */ /* 0x000fe4000001140d */
[----:B------:R-:W-:Y:S01]  /*afa0*/  IADD3 R13, R7, -R14, RZ ;  /* 0x8000000e070d7210 */ /* 0x000fe20007ffe0ff */
[----:B------:R-:W-:Y:S01]  /*afb0*/  IMAD.U32 R7, RZ, RZ, UR5 ;  /* 0x00000005ff077e24 */ /* 0x000fe2000f8e00ff */
[----:B------:R-:W-:Y:S01]  /*afc0*/  MOV R7, UR6 ;  /* 0x0000000600077c02 */ /* 0x000fe20008000f00 */
[----:B------:R-:W-:Y:S01]  /*afd0*/  IMAD R9, R9, 0x10, R6 ;  /* 0x0000001009097824 */ /* 0x000fe200078e0206 */
[----:B------:R-:W-:Y:S01]  /*afe0*/  UIMAD UR6, UR13, UR9, UR7 ;  /* 0x000000090d0672a4 */ /* 0x000fe2000f8e0207 */
[----:B------:R-:W-:Y:S01]  /*aff0*/  IMAD.U32 R6, RZ, RZ, UR4 ;  /* 0x00000004ff067e24 */ /* 0x000fe2000f8e00ff */
[----:B------:R-:W-:Y:S01]  /*b000*/  UIMAD.WIDE.U32 UR4, UR13, UR8, URZ ;  /* 0x000000080d0472a5 */ /* 0x000fe2000f8e003f */
[----:B------:R-:W-:-:S02]  /*b010*/  IMAD R18, R8, 0x40, R9 ;  /* 0x0000004008127824 */ /* 0x000fc400078e0209 */
[C---:B---3--:R-:W-:Y:S01]  /*b020*/  IMAD R14, R20.reuse, UR10, RZ ;  /* 0x0000000a140e7c24 */ /* 0x048fe2000f8e02ff */
[----:B------:R-:W-:Y:S01]  /*b030*/  UIADD3 UR6, UR5, UR6, URZ ;  /* 0x0000000605067290 */ /* 0x000fe2000fffe03f */
[----:B------:R-:W-:Y:S01]  /*b040*/  IMAD R8, R13, 0x8, R18 ;  /* 0x000000080d087824 */ /* 0x000fe200078e0212 */
[----:B------:R-:W-:Y:S01]  /*b050*/  ULDC.64 UR8, c[0x0][0xc28] ;  /* 0x00030a0000087ab9 */ /* 0x000fe20000000a00 */
[----:B------:R-:W-:-:S04]  /*b060*/  IMAD.WIDE.U32 R6, R20, UR12, R6 ;  /* 0x0000000c14067c25 */ /* 0x000fc8000f8e0006 */
[----:B------:R-:W-:Y:S02]  /*b070*/  IMAD R20, RZ, RZ, -UR13 ;  /* 0x8000000dff147e24 */ /* 0x000fe4000f8e02ff */
[----:B------:R-:W-:Y:S02]  /*b080*/  IMAD R17, R21, UR12, R14 ;  /* 0x0000000c15117c24 */ /* 0x000fe4000f8e020e */
[----:B------:R-:W-:Y:S02]  /*b090*/  IMAD.U32 R9, RZ, RZ, UR5 ;  /* 0x00000005ff097e24 */ /* 0x000fe4000f8e00ff */
[----:B0-----:R-:W-:Y:S02]  /*b0a0*/  IMAD R35, R35, R20, UR11 ;  /* 0x0000000b23237e24 */ /* 0x001fe4000f8e0214 */
[----:B------:R-:W-:Y:S01]  /*b0b0*/  IMAD.U32 R9, RZ, RZ, UR6 ;  /* 0x00000006ff097e24 */ /* 0x000fe2000f8e00ff */
[----:B------:R-:W-:Y:S01]  /*b0c0*/  ULDC.64 UR6, c[0x0][0xc48] ;  /* 0x0003120000067ab9 */ /* 0x000fe20000000a00 */
[----:B------:R-:W-:-:S02]  /*b0d0*/  IMAD.IADD R7, R7, 0x1, R17 ;  /* 0x0000000107077824 */ /* 0x000fc400078e0211 */
[----:B--2---:R-:W-:Y:S01]  /*b0e0*/  IMAD R13, R11, 0x80, R8 ;  /* 0x000000800b0d7824 */ /* 0x004fe200078e0208 */
[----:B------:R-:W-:Y:S01]  /*b0f0*/  MOV R8, UR4 ;  /* 0x0000000400087c02 */ /* 0x000fe20008000f00 */
[----:B------:R-:W-:Y:S02]  /*b100*/  ULDC.64 UR4, c[0x0][0xce0] ;  /* 0x0003380000047ab9 */ /* 0x000fe40000000a00 */
[----:B-1----:R-:W-:Y:S01]  /*b110*/  @P0 IMAD.HI.U32 R14, R13, R16, RZ ;  /* 0x000000100d0e0227 */ /* 0x002fe200078e00ff */
[----:B------:R-:W-:-:S03]  /*b120*/  MOV R15, R13 ;  /* 0x0000000d000f7202 */ /* 0x000fc60000000f00 */
[C---:B----4-:R-:W-:Y:S01]  /*b130*/  IMAD R16, R22.reuse, UR10, RZ ;  /* 0x0000000a16107c24 */ /* 0x050fe2000f8e02ff */
[----:B-----5:R-:W-:Y:S01]  /*b140*/  @P0 SHF.R.U32.HI R15, RZ, R19, R14 ;  /* 0x00000013ff0f0219 */ /* 0x020fe2000001160e */
[----:B------:R-:W-:-:S04]  /*b150*/  IMAD.WIDE.U32 R8, R22, UR12, R8 ;  /* 0x0000000c16087c25 */ /* 0x000fc8000f8e0008 */
[----:B------:R-:W-:Y:S01]  /*b160*/  IMAD R19, R23, UR12, R16 ;  /* 0x0000000c17137c24 */ /* 0x000fe2000f8e0210 */
[----:B------:R-:W-:Y:S01]  /*b170*/  SHF.R.S32.HI R16, RZ, 0x1f, R35 ;  /* 0x0000001fff107819 */ /* 0x000fe20000011423 */
[----:B------:R-:W-:-:S04]  /*b180*/  @P0 IMAD.HI.U32 R34, R13, R34, RZ ;  /* 0x000000220d220227 */ /* 0x000fc800078e00ff */
[----:B------:R-:W-:Y:S02]  /*b190*/  IMAD.IADD R9, R9, 0x1, R19 ;  /* 0x0000000109097824 */ /* 0x000fe400078e0213 */
[----:B------:R-:W-:Y:S02]  /*b1a0*/  IMAD R19, R16, UR6, RZ ;  /* 0x0000000610137c24 */ /* 0x000fe4000f8e02ff */
[----:B------:R-:W-:-:S04]  /*b1b0*/  IMAD.WIDE.U32 R6, R35, UR4, R6 ;  /* 0x0000000423067c25 */ /* 0x000fc8000f8e0006 */
[----:B------:R-:W-:Y:S01]  /*b1c0*/  IMAD.MOV.U32 R17, RZ, RZ, R13 ;  /* 0x000000ffff117224 */ /* 0x000fe200078e000d */
[----:B------:R-:W-:Y:S01]  /*b1d0*/  @P0 SHF.R.U32.HI R17, RZ, R153, R34 ;  /* 0x00000099ff110219 */ /* 0x000fe20000011622 */
[----:B------:R-:W-:Y:S01]  /*b1e0*/  IMAD R14, R16, UR4, RZ ;  /* 0x00000004100e7c24 */ /* 0x000fe2000f8e02ff */
[----:B------:R-:W-:Y:S01]  /*b1f0*/  IADD3 R6, P0, R15, R6, RZ ;  /* 0x000000060f067210 */ /* 0x000fe20007f1e0ff */
[C---:B------:R-:W-:Y:S01]  /*b200*/  IMAD R21, R35.reuse, UR7, R19 ;  /* 0x0000000723157c24 */ /* 0x040fe2000f8e0213 */
[----:B------:R-:W-:Y:S01]  /*b210*/  SHF.R.S32.HI R19, RZ, 0x1f, R15 ;  /* 0x0000001fff137819 */ /* 0x000fe2000001140f */
[----:B------:R-:W-:Y:S01]  /*b220*/  IMAD R16, R35, UR5, R14 ;  /* 0x0000000523107c24 */ /* 0x000fe2000f8e020e */
[--C-:B------:R-:W-:Y:S01]  /*b230*/  SHF.R.S32.HI R14, RZ, 0x1f, R17.reuse ;  /* 0x0000001fff0e7819 */ /* 0x100fe20000011411 */
[----:B------:R-:W-:Y:S01]  /*b240*/  ULDC.64 UR4, c[0x0][0xc30] ;  /* 0x00030c0000047ab9 */ /* 0x000fe20000000a00 */
[----:B------:R-:W-:Y:S01]  /*b250*/  IADD3 R15, -R15, RZ, RZ ;  /* 0x000000ff0f0f7210 */ /* 0x000fe20007ffe1ff */
[----:B------:R-:W-:Y:S01]  /*b260*/  IMAD.MOV R20, RZ, RZ, -R17 ;  /* 0x000000ffff147224 */ /* 0x000fe200078e0a11 */
[----:B------:R-:W-:Y:S01]  /*b270*/  IADD3.X R7, R19, R7, R16, P0, !PT ;  /* 0x0000000713077210 */ /* 0x000fe200007fe410 */
[----:B------:R-:W-:-:S02]  /*b280*/  IMAD R14, R14, UR4, RZ ;  /* 0x000000040e0e7c24 */ /* 0x000fc4000f8e02ff */
[----:B------:R-:W-:Y:S02]  /*b290*/  IMAD R15, R10, R15, R13 ;  /* 0x0000000f0a0f7224 */ /* 0x000fe400078e020d */
        /* <DEDUP_REMOVED lines=32> */
[C---:B------:R-:W-:Y:S01]  /*b4a0*/  VIADD R11, R13.reuse, 0x8 ;  /* 0x000000080d0b7836 */ /* 0x040fe20000000000 */
[----:B------:R-:W0:Y:S01]  /*b4b0*/  SHFL.IDX PT, R15, R19, RZ, 0x1c1f ;  /* 0x001c1fff130f7589 */ /* 0x000e2200000e0000 */
[----:B------:R-:W-:Y:S01]  /*b4c0*/  UIADD3 UR4, UR4, 0x32420, URZ ;  /* 0x0003242004047890 */ /* 0x000fe2000fffe03f */
[----:B------:R-:W-:-:S02]  /*b4d0*/  ISETP.GE.OR P1, PT, R13, R10, P0 ;  /* 0x0000000a0d00720c */ /* 0x000fc40000726670 */
        /* <DEDUP_REMOVED lines=8> */
[----:B------:R-:W-:-:S05]  /*b560*/  IADD3 R0, R0, -R19, RZ ;  /* 0x8000001300007210 */ /* 0x000fca0007ffe0ff */
        /* <DEDUP_REMOVED lines=18> */
[----:B------:R-:W-:Y:S01]  /*b690*/  VIADD R34, R0, 0x50 ;  /* 0x0000005000227836 */ /* 0x000fe20000000000 */
[----:B------:R-:W-:-:S02]  /*b6a0*/  ISETP.GE.AND P1, PT, R19, UR4, PT ;  /* 0x0000000413007c0c */ /* 0x000fc4000bf26270 */
[----:B------:R-:W-:Y:S02]  /*b6b0*/  IADD3 R21, R0, 0x38, RZ ;  /* 0x0000003800157810 */ /* 0x000fe40007ffe0ff */
[----:B------:R-:W-:Y:S02]  /*b6c0*/  @!P3 LEA.HI R4, R4, R4, RZ, 0x1 ;  /* 0x000000040404b211 */ /* 0x000fe400078f08ff */
        /* <DEDUP_REMOVED lines=21> */
[----:B------:R-:W-:Y:S01]  /*b820*/  @!P0 LOP3.LUT R5, R18, 0xfffffffe, RZ, 0xc0, !PT ;  /* 0xfffffffe12058812 */ /* 0x000fe200078ec0ff */
[----:B-1----:R-:W-:Y:S01]  /*b830*/  VIADD R28, R0, 0x88 ;  /* 0x00000088001c7836 */ /* 0x002fe20000000000 */
[----:B------:R-:W-:Y:S02]  /*b840*/  @!P1 LOP3.LUT R13, R19, 0xfffffffe, RZ, 0xc0, !PT ;  /* 0xfffffffe130d9812 */ /* 0x000fe400078ec0ff */
        /* <DEDUP_REMOVED lines=12> */
[----:B---3--:R-:W-:-:S02]  /*b910*/  @!P4 LOP3.LUT R17, R22, 0xfffffffe, RZ, 0xc0, !PT ;  /* 0xfffffffe1611c812 */ /* 0x008fc400078ec0ff */
[----:B------:R-:W-:Y:S02]  /*b920*/  @!P5 LOP3.LUT R23, R23, 0xfffffffe, RZ, 0xc0, !PT ;  /* 0xfffffffe1717d812 */ /* 0x000fe400078ec0ff */
[----:B------:R-:W-:Y:S02]  /*b930*/  IADD3 R24, R0, 0x58, RZ ;  /* 0x0000005800187810 */ /* 0x000fe40007ffe0ff */
[----:B------:R-:W-:Y:S01]  /*b940*/  @!P6 LOP3.LUT R19, R34, 0xfffffffe, RZ, 0xc0, !PT ;  /* 0xfffffffe2213e812 */ /* 0x000fe200078ec0ff */
[--C-:B0-----:R-:W-:Y:S01]  /*b950*/  @!P2 IMAD.WIDE R4, R15, 0x4, R6.reuse ;  /* 0x000000040f04a825 */ /* 0x101fe200078e0206 */
[----:B------:R-:W-:Y:S02]  /*b960*/  ISETP.GE.AND P1, PT, R24, UR4, PT ;  /* 0x0000000418007c0c */ /* 0x000fe4000bf26270 */
[----:B------:R-:W-:Y:S01]  /*b970*/  ISETP.GE.AND P0, PT, R25, UR4, PT ;  /* 0x0000000419007c0c */ /* 0x000fe2000bf06270 */
[----:B-1----:R-:W-:Y:S01]  /*b980*/  @!P3 IMAD.WIDE R12, R21, 0x4, R6 ;  /* 0x00000004150cb825 */ /* 0x002fe200078e0206 */
[----:B------:R0:W-:Y:S01]  /*b990*/  @!P2 ST.E.64 desc[UR36][R4.64], R48 ;  /* 0x000000300400a985 */ /* 0x0001e2000c101b24 */
[----:B------:R-:W-:-:S02]  /*b9a0*/  IADD3 R22, R0, 0x78, RZ ;  /* 0x0000007800167810 */ /* 0x000fc40007ffe0ff */
        /* <DEDUP_REMOVED lines=9> */
[C---:B------:R-:W-:Y:S01]  /*ba40*/  VIADD R21, R0.reuse, 0x70 ;  /* 0x0000007000157836 */ /* 0x040fe20000000000 */
[----:B------:R4:W-:Y:S01]  /*ba50*/  @!P6 ST.E.64 desc[UR36][R18.64], R64 ;  /* 0x000000401200e985 */ /* 0x0009e2000c101b24 */
[----:B------:R-:W-:Y:S01]  /*ba60*/  VIADD R23, R0, 0x80 ;  /* 0x0000008000177836 */ /* 0x000fe20000000000 */
[----:B------:R-:W-:Y:S02]  /*ba70*/  @!P1 LEA.HI R24, R24, R24, RZ, 0x1 ;  /* 0x0000001818189211 */ /* 0x000fe400078f08ff */
[----:B------:R-:W-:Y:S02]  /*ba80*/  ISETP.GE.AND P6, PT, R21, UR4, PT ;  /* 0x0000000415007c0c */ /* 0x000fe4000bfc6270 */
[----:B------:R-:W-:Y:S02]  /*ba90*/  ISETP.GE.AND P4, PT, R23, UR4, PT ;  /* 0x0000000417007c0c */ /* 0x000fe4000bf86270 */
[----:B------:R-:W-:Y:S02]  /*baa0*/  @!P0 LEA.HI R25, R25, R25, RZ, 0x1 ;  /* 0x0000001919198211 */ /* 0x000fe400078f08ff */
[----:B0-----:R-:W-:Y:S01]  /*bab0*/  @!P1 LOP3.LUT R5, R24, 0xfffffffe, RZ, 0xc0, !PT ;  /* 0xfffffffe18059812 */ /* 0x001fe200078ec0ff */
[----:B------:R-:W-:Y:S01]  /*bac0*/  VIADD R24, R0, 0x90 ;  /* 0x0000009000187836 */ /* 0x000fe20000000000 */
[----:B-1----:R-:W-:-:S02]  /*bad0*/  @!P0 LOP3.LUT R13, R25, 0xfffffffe, RZ, 0xc0, !PT ;  /* 0xfffffffe190d8812 */ /* 0x002fc400078ec0ff */
[----:B------:R-:W-:Y:S01]  /*bae0*/  @!P2 LEA.HI R20, R20, R20, RZ, 0x1 ;  /* 0x000000141414a211 */ /* 0x000fe200078f08ff */
[--C-:B------:R-:W-:Y:S01]  /*baf0*/  @!P1 IMAD.WIDE R4, R5, 0x4, R6.reuse ;  /* 0x0000000405049825 */ /* 0x100fe200078e0206 */
[----:B------:R-:W-:Y:S02]  /*bb00*/  @!P5 LEA.HI R22, R22, R22, RZ, 0x1 ;  /* 0x000000161616d211 */ /* 0x000fe400078f08ff */
        /* <DEDUP_REMOVED lines=12> */
[----:B----4-:R-:W-:Y:S01]  /*bbd0*/  @!P3 LOP3.LUT R19, R28, 0xfffffffe, RZ, 0xc0, !PT ;  /* 0xfffffffe1c13b812 */ /* 0x010fe200078ec0ff */
[C---:B------:R-:W-:Y:S01]  /*bbe0*/  VIADD R28, R0.reuse, 0xc0 ;  /* 0x000000c0001c7836 */ /* 0x040fe20000000000 */
[----:B------:R-:W-:Y:S01]  /*bbf0*/  IADD3 R25, R0, 0x98, RZ ;  /* 0x0000009800197810 */ /* 0x000fe20007ffe0ff */
[--C-:B0-----:R-:W-:Y:S01]  /*bc00*/  @!P2 IMAD.WIDE R4, R15, 0x4, R6.reuse ;  /* 0x000000040f04a825 */ /* 0x101fe200078e0206 */
[----:B------:R-:W-:Y:S02]  /*bc10*/  ISETP.GE.AND P0, PT, R24, UR4, PT ;  /* 0x0000000418007c0c */ /* 0x000fe4000bf06270 */
[----:B------:R-:W-:Y:S01]  /*bc20*/  ISETP.GE.AND P1, PT, R25, UR4, PT ;  /* 0x0000000419007c0c */ /* 0x000fe2000bf26270 */
[--C-:B-1----:R-:W-:Y:S01]  /*bc30*/  @!P6 IMAD.WIDE R12, R21, 0x4, R6.reuse ;  /* 0x00000004150ce825 */ /* 0x102fe200078e0206 */
[----:B------:R0:W-:Y:S01]  /*bc40*/  @!P2 ST.E.64 desc[UR36][R4.64], R76 ;  /* 0x0000004c0400a985 */ /* 0x0001e2000c101b24 */
[----:B------:R-:W-:Y:S02]  /*bc50*/  ISETP.GE.AND P2, PT, R20, UR4, PT ;  /* 0x0000000414007c0c */ /* 0x000fe4000bf46270 */
[----:B------:R-:W-:Y:S01]  /*bc60*/  @!P5 IMAD.WIDE R14, R17, 0x4, R6 ;  /* 0x00000004110ed825 */ /* 0x000fe200078e0206 */
[----:B------:R1:W-:Y:S01]  /*bc70*/  @!P6 ST.E.64 desc[UR36][R12.64], R80 ;  /* 0x000000500c00e985 */ /* 0x0003e2000c101b24 */
[----:B------:R-:W-:-:S02]  /*bc80*/  ISETP.GE.AND P6, PT, R28, UR4, PT ;  /* 0x000000041c007c0c */ /* 0x000fc4000bfc6270 */
[--C-:B------:R-:W-:Y:S01]  /*bc90*/  @!P4 IMAD.WIDE R16, R23, 0x4, R6.reuse ;  /* 0x000000041710c825 */ /* 0x100fe200078e0206 */
[----:B------:R2:W-:Y:S01]  /*bca0*/  @!P5 ST.E.64 desc[UR36][R14.64], R84 ;  /* 0x000000540e00d985 */ /* 0x0005e2000c101b24 */
[----:B------:R-:W-:Y:S02]  /*bcb0*/  IADD3 R23, R0, 0xb8, RZ ;  /* 0x000000b800177810 */ /* 0x000fe40007ffe0ff */
[----:B------:R-:W-:Y:S01]  /*bcc0*/  @!P3 IMAD.WIDE R18, R19, 0x4, R6 ;  /* 0x000000041312b825 */ /* 0x000fe200078e0206 */
[----:B------:R3:W-:Y:S01]  /*bcd0*/  @!P4 ST.E.64 desc[UR36][R16.64], R88 ;  /* 0x000000581000c985 */ /* 0x0007e2000c101b24 */
[----:B------:R-:W-:Y:S02]  /*bce0*/  ISETP.GE.AND P4, PT, R22, UR4, PT ;  /* 0x0000000416007c0c */ /* 0x000fe4000bf86270 */
[----:B------:R-:W-:Y:S01]  /*bcf0*/  VIADD R21, R0, 0xa8 ;  /* 0x000000a800157836 */ /* 0x000fe20000000000 */
[----:B------:R4:W-:Y:S01]  /*bd00*/  @!P3 ST.E.64 desc[UR36][R18.64], R92 ;  /* 0x0000005c1200b985 */ /* 0x0009e2000c101b24 */
[----:B------:R-:W-:-:S02]  /*bd10*/  ISETP.GE.AND P5, PT, R23, UR4, PT ;  /* 0x0000000417007c0c */ /* 0x000fc4000bfa6270 */
[----:B------:R-:W-:Y:S02]  /*bd20*/  @!P0 LEA.HI R24, R24, R24, RZ, 0x1 ;  /* 0x0000001818188211 */ /* 0x000fe400078f08ff */
[----:B------:R-:W-:Y:S02]  /*bd30*/  ISETP.GE.AND P3, PT, R21, UR4, PT ;  /* 0x0000000415007c0c */ /* 0x000fe4000bf66270 */
[----:B------:R-:W-:Y:S02]  /*bd40*/  @!P1 LEA.HI R25, R25, R25, RZ, 0x1 ;  /* 0x0000001919199211 */ /* 0x000fe400078f08ff */
[----:B0-----:R-:W-:Y:S02]  /*bd50*/  @!P0 LOP3.LUT R5, R24, 0xfffffffe, RZ, 0xc0, !PT ;  /* 0xfffffffe18058812 */ /* 0x001fe400078ec0ff */
[----:B------:R-:W-:Y:S02]  /*bd60*/  @!P2 LEA.HI R20, R20, R20, RZ, 0x1 ;  /* 0x000000141414a211 */ /* 0x000fe400078f08ff */
[----:B-1----:R-:W-:Y:S01]  /*bd70*/  @!P1 LOP3.LUT R13, R25, 0xfffffffe, RZ, 0xc0, !PT ;  /* 0xfffffffe190d9812 */ /* 0x002fe200078ec0ff */
[----:B------:R-:W-:Y:S01]  /*bd80*/  @!P0 IMAD.WIDE R4, R5, 0x4, R6 ;  /* 0x0000000405048825 */ /* 0x000fe200078e0206 */
[----:B------:R-:W-:-:S02]  /*bd90*/  @!P4 LEA.HI R22, R22, R22, RZ, 0x1 ;  /* 0x000000161616c211 */ /* 0x000fc400078f08ff */
        /* <DEDUP_REMOVED lines=8> */
[----:B------:R-:W-:Y:S01]  /*be20*/  @!P6 LEA.HI R28, R28, R28, RZ, 0x1 ;  /* 0x0000001c1c1ce211 */ /* 0x000fe200078f08ff */
[----:B------:R-:W-:Y:S01]  /*be30*/  VIADD R20, R0, 0xc8 ;  /* 0x000000c800147836 */ /* 0x000fe20000000000 */
[----:B---3--:R-:W-:Y:S01]  /*be40*/  @!P4 LOP3.LUT R17, R22, 0xfffffffe, RZ, 0xc0, !PT ;  /* 0xfffffffe1611c812 */ /* 0x008fe200078ec0ff */
[----:B------:R-:W-:Y:S01]  /*be50*/  @!P2 ST.E.64 desc[UR36][R14.64], R104 ;  /* 0x000000680e00a985 */ /* 0x000fe2000c101b24 */
[----:B------:R-:W-:-:S02]  /*be60*/  @!P5 LOP3.LUT R23, R23, 0xfffffffe, RZ, 0xc0, !PT ;  /* 0xfffffffe1717d812 */ /* 0x000fc400078ec0ff */
        /* <DEDUP_REMOVED lines=15> */
[C---:B0-----:R-:W-:Y:S01]  /*bf60*/  IADD3 R5, R0.reuse, 0xf8, RZ ;  /* 0x000000f800057810 */ /* 0x041fe20007ffe0ff */
[C---:B------:R-:W-:Y:S01]  /*bf70*/  VIADD R14, R0.reuse, 0xe8 ;  /* 0x000000e8000e7836 */ /* 0x040fe20000000000 */
[----:B------:R0:W-:Y:S01]  /*bf80*/  @!P6 ST.E.64 desc[UR36][R18.64], R120 ;  /* 0x000000781200e985 */ /* 0x0001e2000c101b24 */
[----:B------:R-:W-:Y:S01]  /*bf90*/  VIADD R15, R0, 0xf0 ;  /* 0x000000f0000f7836 */ /* 0x000fe20000000000 */
[----:B------:R-:W-:Y:S02]  /*bfa0*/  ISETP.GE.AND P3, PT, R23, UR4, PT ;  /* 0x0000000417007c0c */ /* 0x000fe4000bf66270 */
[----:B------:R-:W-:Y:S02]  /*bfb0*/  ISETP.GE.AND P6, PT, R5, UR4, PT ;  /* 0x0000000405007c0c */ /* 0x000fe4000bfc6270 */
[----:B------:R-:W-:-:S02]  /*bfc0*/  ISETP.GE.AND P4, PT, R14, UR4, PT ;  /* 0x000000040e007c0c */ /* 0x000fc4000bf86270 */
[----:B------:R-:W-:Y:S02]  /*bfd0*/  ISETP.GE.AND P5, PT, R15, UR4, PT ;  /* 0x000000040f007c0c */ /* 0x000fe4000bfa6270 */
[----:B------:R-:W-:Y:S02]  /*bfe0*/  @!P1 LEA.HI R21, R21, R21, RZ, 0x1 ;  /* 0x0000001515159211 */ /* 0x000fe400078f08ff */
[----:B------:R-:W-:Y:S02]  /*bff0*/  @!P2 LEA.HI R22, R22, R22, RZ, 0x1 ;  /* 0x000000161616a211 */ /* 0x000fe400078f08ff */
[----:B-1----:R-:W-:Y:S02]  /*c000*/  @!P1 LOP3.LUT R13, R21, 0xfffffffe, RZ, 0xc0, !PT ;  /* 0xfffffffe150d9812 */ /* 0x002fe400078ec0ff */
[----:B------:R-:W-:Y:S02]  /*c010*/  @!P3 LEA.HI R23, R23, R23, RZ, 0x1 ;  /* 0x000000171717b211 */ /* 0x000fe400078f08ff */
[----:B------:R-:W-:-:S02]  /*c020*/  @!P6 LEA.HI R12, R5, R5, RZ, 0x1 ;  /* 0x00000005050ce211 */ /* 0x000fc400078f08ff */
[----:B------:R-:W-:Y:S02]  /*c030*/  @!P4 LEA.HI R14, R14, R14, RZ, 0x1 ;  /* 0x0000000e0e0ec211 */ /* 0x000fe400078f08ff */
[----:B------:R-:W-:Y:S02]  /*c040*/  @!P5 LEA.HI R4, R15, R15, RZ, 0x1 ;  /* 0x0000000f0f04d211 */ /* 0x000fe400078f08ff */
[----:B------:R-:W-:Y:S02]  /*c050*/  @!P0 LOP3.LUT R5, R20, 0xfffffffe, RZ, 0xc0, !PT ;  /* 0xfffffffe14058812 */ /* 0x000fe400078ec0ff */
[----:B------:R-:W-:Y:S02]  /*c060*/  @!P2 LOP3.LUT R15, R22, 0xfffffffe, RZ, 0xc0, !PT ;  /* 0xfffffffe160fa812 */ /* 0x000fe400078ec0ff */
[----:B--2---:R-:W-:Y:S02]  /*c070*/  @!P3 LOP3.LUT R17, R23, 0xfffffffe, RZ, 0xc0, !PT ;  /* 0xfffffffe1711b812 */ /* 0x004fe400078ec0ff */
[----:B0-----:R-:W-:Y:S01]  /*c080*/  @!P4 LOP3.LUT R19, R14, 0xfffffffe, RZ, 0xc0, !PT ;  /* 0xfffffffe0e13c812 */ /* 0x001fe200078ec0ff */
[----:B------:R-:W-:Y:S01]  /*c090*/  @!P2 IMAD.WIDE R14, R15, 0x4, R6 ;  /* 0x000000040f0ea825 */ /* 0x000fe200078e0206 */
[----:B------:R-:W-:-:S02]  /*c0a0*/  @!P5 LOP3.LUT R21, R4, 0xfffffffe, RZ, 0xc0, !PT ;  /* 0xfffffffe0415d812 */ /* 0x000fc400078ec0ff */
        /* <DEDUP_REMOVED lines=14> */
.L_x_4742:
[----:B------:R-:W-:Y:S05]  /*c190*/  BSYNC B0 ;  /* 0x0000000000007941 */ /* 0x000fea0003800000 */
.L_x_4741:
[----:B------:R-:W-:Y:S01]  /*c1a0*/  ISETP.GE.AND P0, PT, R11, R10, PT ;  /* 0x0000000a0b00720c */ /* 0x000fe20003f06270 */
[----:B0--3--:R2:W3:Y:S04]  /*c1b0*/  SHFL.IDX PT, R5, R9, 0x1, 0x1c1f ;  /* 0x003c1f0009057f89 */ /* 0x0094e800000e0000 */
[----:B------:R2:W0:Y:S08]  /*c1c0*/  SHFL.IDX PT, R4, R8, 0x1, 0x1c1f ;  /* 0x003c1f0008047f89 */ /* 0x00043000000e0000 */
[----:B--2---:R-:W-:Y:S05]  /*c1d0*/  @P0 BRA `(.L_x_4700) ;  /* 0x0000005400700947 */ /* 0x004fea0003800000 */
        /* <DEDUP_REMOVED lines=16> */
[----:B------:R-:W-:Y:S01]  /*c2e0*/  VIADD R20, R0, 0x58 ;  /* 0x0000005800147836 */ /* 0x000fe20000000000 */
[----:B------:R-:W-:-:S02]  /*c2f0*/  ISETP.GE.AND P4, PT, R18, UR4, PT ;  /* 0x0000000412007c0c */ /* 0x000fc4000bf86270 */
[----:B------:R-:W-:Y:S02]  /*c300*/  @!P1 LEA.HI R6, R6, R6, RZ, 0x1 ;  /* 0x0000000606069211 */ /* 0x000fe400078f08ff */
[----:B------:R-:W-:Y:S02]  /*c310*/  @!P2 LEA.HI R7, R7, R7, RZ, 0x1 ;  /* 0x000000070707a211 */ /* 0x000fe400078f08ff */
[----:B------:R-:W-:Y:S02]  /*c320*/  @!P1 LOP3.LUT R9, R6, 0xfffffffe, RZ, 0xc0, !PT ;  /* 0xfffffffe06099812 */ /* 0x000fe400078ec0ff */
[----:B------:R-:W-:Y:S01]  /*c330*/  @!P2 LOP3.LUT R11, R7, 0xfffffffe, RZ, 0xc0, !PT ;  /* 0xfffffffe070ba812 */ /* 0x000fe200078ec0ff */
[--C-:B0--3--:R-:W-:Y:S01]  /*c340*/  @!P0 IMAD.WIDE R6, R0, 0x4, R4.reuse ;  /* 0x0000000400068825 */ /* 0x109fe200078e0204 */
[----:B------:R-:W-:Y:S02]  /*c350*/  ISETP.GE.AND P3, PT, R17, UR4, PT ;  /* 0x0000000411007c0c */ /* 0x000fe4000bf66270 */
[----:B------:R-:W-:Y:S01]  /*c360*/  @!P5 LEA.HI R12, R12, R12, RZ, 0x1 ;  /* 0x0000000c0c0cd211 */ /* 0x000fe200078f08ff */
[----:B------:R-:W-:Y:S01]  /*c370*/  @!P1 IMAD.WIDE R8, R9, 0x4, R4 ;  /* 0x0000000409089825 */ /* 0x000fe200078e0204 */
[----:B------:R0:W-:Y:S01]  /*c380*/  @!P0 ST.E.64 desc[UR36][R6.64], R26 ;  /* 0x0000001a06008985 */ /* 0x0001e2000c101b24 */
[----:B------:R-:W-:-:S02]  /*c390*/  ISETP.GE.AND P0, PT, R14, UR4, PT ;  /* 0x000000040e007c0c */ /* 0x000fc4000bf06270 */
[----:B------:R-:W-:Y:S01]  /*c3a0*/  @!P2 IMAD.WIDE R10, R11, 0x4, R4 ;  /* 0x000000040b0aa825 */ /* 0x000fe200078e0204 */
[----:B------:R-:W-:Y:S01]  /*c3b0*/  @!P1 ST.E.64 desc[UR36][R8.64], R30 ;  /* 0x0000001e08009985 */ /* 0x000fe2000c101b24 */
[----:B------:R-:W-:Y:S02]  /*c3c0*/  ISETP.GE.AND P1, PT, R15, UR4, PT ;  /* 0x000000040f007c0c */ /* 0x000fe4000bf26270 */
[----:B------:R-:W-:Y:S01]  /*c3d0*/  @!P6 LEA.HI R13, R13, R13, RZ, 0x1 ;  /* 0x0000000d0d0de211 */ /* 0x000fe200078f08ff */
[----:B------:R1:W-:Y:S01]  /*c3e0*/  @!P2 ST.E.64 desc[UR36][R10.64], R2 ;  /* 0x000000020a00a985 */ /* 0x0003e2000c101b24 */
[----:B------:R-:W-:Y:S02]  /*c3f0*/  ISETP.GE.AND P2, PT, R16, UR4, PT ;  /* 0x0000000410007c0c */ /* 0x000fe4000bf46270 */
[----:B------:R-:W-:Y:S02]  /*c400*/  @!P6 LOP3.LUT R13, R13, 0xfffffffe, RZ, 0xc0, !PT ;  /* 0xfffffffe0d0de812 */ /* 0x000fe400078ec0ff */
[----:B------:R-:W-:-:S02]  /*c410*/  @!P3 LEA.HI R17, R17, R17, RZ, 0x1 ;  /* 0x000000111111b211 */ /* 0x000fc400078f08ff */
[----:B0-----:R-:W-:Y:S02]  /*c420*/  @!P5 LOP3.LUT R7, R12, 0xfffffffe, RZ, 0xc0, !PT ;  /* 0xfffffffe0c07d812 */ /* 0x001fe400078ec0ff */
[----:B------:R-:W-:Y:S02]  /*c430*/  @!P0 LEA.HI R14, R14, R14, RZ, 0x1 ;  /* 0x0000000e0e0e8211 */ /* 0x000fe400078f08ff */
[----:B------:R-:W-:Y:S02]  /*c440*/  @!P1 LEA.HI R15, R15, R15, RZ, 0x1 ;  /* 0x0000000f0f0f9211 */ /* 0x000fe400078f08ff */
[----:B------:R-:W-:Y:S01]  /*c450*/  @!P4 LEA.HI R18, R18, R18, RZ, 0x1 ;  /* 0x000000121212c211 */ /* 0x000fe200078f08ff */
[--C-:B-1----:R-:W-:Y:S01]  /*c460*/  @!P5 IMAD.WIDE R2, R7, 0x4, R4.reuse ;  /* 0x000000040702d825 */ /* 0x102fe200078e0204 */
[----:B------:R-:W-:Y:S02]  /*c470*/  @!P2 LEA.HI R16, R16, R16, RZ, 0x1 ;  /* 0x000000101010a211 */ /* 0x000fe400078f08ff */
[----:B------:R-:W-:Y:S01]  /*c480*/  @!P0 LOP3.LUT R9, R14, 0xfffffffe, RZ, 0xc0, !PT ;  /* 0xfffffffe0e098812 */ /* 0x000fe200078ec0ff */
[----:B------:R-:W-:Y:S01]  /*c490*/  @!P6 IMAD.WIDE R6, R13, 0x4, R4 ;  /* 0x000000040d06e825 */ /* 0x000fe200078e0204 */
[----:B------:R-:W-:Y:S01]  /*c4a0*/  @!P1 LOP3.LUT R15, R15, 0xfffffffe, RZ, 0xc0, !PT ;  /* 0xfffffffe0f0f9812 */ /* 0x000fe200078ec0ff */
[----:B------:R0:W-:Y:S01]  /*c4b0*/  @!P5 ST.E.64 desc[UR36][R2.64], R38 ;  /* 0x000000260200d985 */ /* 0x0001e2000c101b24 */
[----:B------:R-:W-:Y:S01]  /*c4c0*/  @!P2 LOP3.LUT R11, R16, 0xfffffffe, RZ, 0xc0, !PT ;  /* 0xfffffffe100ba812 */ /* 0x000fe200078ec0ff */
[----:B------:R-:W-:Y:S01]  /*c4d0*/  VIADD R16, R0, 0x70 ;  /* 0x0000007000107836 */ /* 0x000fe20000000000 */
[----:B------:R-:W-:Y:S01]  /*c4e0*/  @!P3 LOP3.LUT R17, R17, 0xfffffffe, RZ, 0xc0, !PT ;  /* 0xfffffffe1111b812 */ /* 0x000fe200078ec0ff */
[----:B------:R1:W-:Y:S01]  /*c4f0*/  @!P6 ST.E.64 desc[UR36][R6.64], R42 ;  /* 0x0000002a0600e985 */ /* 0x0003e2000c101b24 */
[----:B------:R-:W-:-:S02]  /*c500*/  @!P4 LOP3.LUT R13, R18, 0xfffffffe, RZ, 0xc0, !PT ;  /* 0xfffffffe120dc812 */ /* 0x000fc400078ec0ff */
[----:B------:R-:W-:Y:S02]  /*c510*/  ISETP.GE.AND P5, PT, R19, UR4, PT ;  /* 0x0000000413007c0c */ /* 0x000fe4000bfa6270 */
[----:B------:R-:W-:Y:S01]  /*c520*/  ISETP.GE.AND P6, PT, R20, UR4, PT ;  /* 0x0000000414007c0c */ /* 0x000fe2000bfc6270 */
[--C-:B------:R-:W-:Y:S01]  /*c530*/  @!P4 IMAD.WIDE R12, R13, 0x4, R4.reuse ;  /* 0x000000040d0cc825 */ /* 0x100fe200078e0204 */
[C---:B------:R-:W-:Y:S02]  /*c540*/  IADD3 R14, R0.reuse, 0x60, RZ ;  /* 0x00000060000e7810 */ /* 0x040fe40007ffe0ff */
        /* <DEDUP_REMOVED lines=11> */
[C---:B------:R-:W-:Y:S01]  /*c600*/  VIADD R15, R0.reuse, 0x68 ;  /* 0x00000068000f7836 */ /* 0x040fe20000000000 */
[----:B------:R3:W-:Y:S01]  /*c610*/  @!P3 ST.E.64 desc[UR36][R10.64], R58 ;  /* 0x0000003a0a00b985 */ /* 0x0007e2000c101b24 */
[----:B------:R-:W-:Y:S01]  /*c620*/  VIADD R17, R0, 0x78 ;  /* 0x0000007800117836 */ /* 0x000fe20000000000 */
[----:B------:R-:W-:Y:S02]  /*c630*/  @!P6 LEA.HI R20, R20, R20, RZ, 0x1 ;  /* 0x000000141414e211 */ /* 0x000fe400078f08ff */
[----:B------:R4:W-:Y:S01]  /*c640*/  @!P4 ST.E.64 desc[UR36][R12.64], R62 ;  /* 0x0000003e0c00c985 */ /* 0x0009e2000c101b24 */
[----:B------:R-:W-:Y:S02]  /*c650*/  ISETP.GE.AND P4, PT, R14, UR4, PT ;  /* 0x000000040e007c0c */ /* 0x000fe4000bf86270 */
[----:B------:R-:W-:Y:S02]  /*c660*/  ISETP.GE.AND P3, PT, R15, UR4, PT ;  /* 0x000000040f007c0c */ /* 0x000fe4000bf66270 */
[----:B------:R-:W-:-:S02]  /*c670*/  ISETP.GE.AND P1, PT, R17, UR4, PT ;  /* 0x0000000411007c0c */ /* 0x000fc4000bf26270 */
        /* <DEDUP_REMOVED lines=79> */
[----:B------:R-:W-:Y:S01]  /*cb70*/  @!P6 LEA.HI R20, R20, R20, RZ, 0x1 ;  /* 0x000000141414e211 */ /* 0x000fe200078f08ff */
[C---:B------:R-:W-:Y:S01]  /*cb80*/  VIADD R18, R0.reuse, 0xf0 ;  /* 0x000000f000127836 */ /* 0x040fe20000000000 */
[----:B------:R-:W-:Y:S01]  /*cb90*/  ISETP.GE.AND P1, PT, R15, UR4, PT ;  /* 0x000000040f007c0c */ /* 0x000fe2000bf26270 */
[----:B------:R-:W-:Y:S01]  /*cba0*/  VIADD R0, R0, 0xf8 ;  /* 0x000000f800007836 */ /* 0x000fe20000000000 */
[----:B------:R-:W-:-:S02]  /*cbb0*/  ISETP.GE.AND P3, PT, R17, UR4, PT ;  /* 0x0000000411007c0c */ /* 0x000fc4000bf66270 */
[----:B------:R-:W-:Y:S02]  /*cbc0*/  ISETP.GE.AND P4, PT, R18, UR4, PT ;  /* 0x0000000412007c0c */ /* 0x000fe4000bf86270 */
        /* <DEDUP_REMOVED lines=33> */
.L_x_4740:
[----:B------:R-:W0:Y:S02]  /*cde0*/  S2R R0, SR_TID.X ;  /* 0x0000000000007919 */ /* 0x000e240000002100 */
[----:B0-----:R-:W-:-:S04]  /*cdf0*/  IADD3 R2, R0, -0x80, RZ ;  /* 0xffffff8000027810 */ /* 0x001fc80007ffe0ff */
        /* <DEDUP_REMOVED lines=10> */
[----:B------:R-:W2:Y:S01]  /*cea0*/  LDL R4, [R1] ;  /* 0x0000000001047983 */ /* 0x000ea20000100800 */
        /* <DEDUP_REMOVED lines=18> */
[----:B------:R-:W-:Y:S01]  /*cfd0*/  IADD3 R7, -R5, RZ, RZ ;  /* 0x000000ff05077210 */ /* 0x000fe20007ffe1ff */
[----:B------:R-:W-:Y:S01]  /*cfe0*/  UIMAD UR6, UR11, UR9, UR6 ;  /* 0x000000090b0672a4 */ /* 0x000fe2000f8e0206 */
[----:B------:R-:W-:Y:S01]  /*cff0*/  MOV R2, UR4 ;  /* 0x0000000400027c02 */ /* 0x000fe20008000f00 */
[----:B------:R-:W-:Y:S01]  /*d000*/  IMAD.U32 R3, RZ, RZ, UR5 ;  /* 0x00000005ff037e24 */ /* 0x000fe2000f8e00ff */
[----:B------:R-:W-:Y:S01]  /*d010*/  SHF.R.S32.HI R4, RZ, 0x1f, R9 ;  /* 0x0000001fff047819 */ /* 0x000fe20000011409 */
[----:B------:R-:W-:Y:S01]  /*d020*/  UIADD3 UR6, UR5, UR6, URZ ;  /* 0x0000000605067290 */ /* 0x000fe2000fffe03f */
[----:B0-----:R-:W-:-:S02]  /*d030*/  IMAD R12, R10, UR8, RZ ;  /* 0x000000080a0c7c24 */ /* 0x001fc4000f8e02ff */
[----:B------:R-:W-:Y:S01]  /*d040*/  ULDC.64 UR4, c[0x0][0xce0] ;  /* 0x0003380000047ab9 */ /* 0x000fe20000000a00 */
[----:B------:R-:W-:Y:S02]  /*d050*/  IMAD R7, R6, R7, R0 ;  /* 0x0000000706077224 */ /* 0x000fe400078e0200 */
[----:B------:R-:W-:Y:S02]  /*d060*/  IMAD.U32 R3, RZ, RZ, UR6 ;  /* 0x00000006ff037e24 */ /* 0x000fe4000f8e00ff */
[----:B------:R-:W-:Y:S01]  /*d070*/  IMAD R11, R11, UR7, R12 ;  /* 0x000000070b0b7c24 */ /* 0x000fe2000f8e020c */
[----:B------:R-:W-:Y:S01]  /*d080*/  SHF.R.S32.HI R0, RZ, 0x1f, R7 ;  /* 0x0000001fff007819 */ /* 0x000fe20000011407 */
[----:B------:R-:W-:-:S04]  /*d090*/  IMAD.WIDE.U32 R2, R10, UR7, R2 ;  /* 0x000000070a027c25 */ /* 0x000fc8000f8e0002 */
[----:B------:R-:W-:Y:S02]  /*d0a0*/  IMAD.IADD R3, R11, 0x1, R3 ;  /* 0x000000010b037824 */ /* 0x000fe400078e0203 */
[----:B------:R-:W-:Y:S02]  /*d0b0*/  IMAD R4, R4, UR4, RZ ;  /* 0x0000000404047c24 */ /* 0x000fe4000f8e02ff */
[----:B------:R-:W-:-:S04]  /*d0c0*/  IMAD.WIDE.U32 R2, R9, UR4, R2 ;  /* 0x0000000409027c25 */ /* 0x000fc8000f8e0002 */
[----:B------:R-:W-:Y:S01]  /*d0d0*/  IMAD R4, R9, UR5, R4 ;  /* 0x0000000509047c24 */ /* 0x000fe2000f8e0204 */
[----:B------:R-:W-:Y:S01]  /*d0e0*/  SHF.R.S32.HI R9, RZ, 0x1f, R5 ;  /* 0x0000001fff097819 */ /* 0x000fe20000011405 */
[----:B------:R-:W-:Y:S01]  /*d0f0*/  ULDC.64 UR4, c[0x0][0xcc8] ;  /* 0x0003320000047ab9 */ /* 0x000fe20000000a00 */
[----:B------:R-:W-:Y:S01]  /*d100*/  IADD3 R2, P0, R5, R2, RZ ;  /* 0x0000000205027210 */ /* 0x000fe20007f1e0ff */
[----:B------:R-:W-:-:S03]  /*d110*/  IMAD R0, R0, UR4, RZ ;  /* 0x0000000400007c24 */ /* 0x000fc6000f8e02ff */
[----:B------:R-:W-:Y:S01]  /*d120*/  IADD3.X R3, R9, R3, R4, P0, !PT ;  /* 0x0000000309037210 */ /* 0x000fe200007fe404 */
        /* <DEDUP_REMOVED lines=9> */
.L_x_4698:
[----:B------:R-:W-:-:S08]  /*d1c0*/  NOP ;  /* 0x0000000000007918 */ /* 0x000fd00000000000 */
[----:B------:R-:W0:-:S00]  /*d1d0*/  USETMAXREG.DEALLOC.CTAPOOL 0x28 ;  /* 0x00000028000079c8 */ /* 0x000e0000080e0500 */
        /* <DEDUP_REMOVED lines=16> */
.L_x_4743:
[----:B------:R-:W-:Y:S01]  /*d2e0*/  ULDC UR40, c[0x0][0xd50] ;  /* 0x0003540000287ab9 */ /* 0x000fe20000000800 */
[----:B------:R-:W-:Y:S01]  /*d2f0*/  UMOV UR39, UR6 ;  /* 0x0000000600277c82 */ /* 0x000fe20008000000 */
[----:B------:R-:W-:-:S11]  /*d300*/  UISETP.NE.AND UP0, UPT, UR40, 0x1, UPT ;  /* 0x000000012800788c */ /* 0x000fd6000bf05270 */
[----:B------:R-:W-:Y:S01]  /*d310*/  @UP0 ULDC UR4, c[0x0][0xd54] ;  /* 0x0003550000040ab9 */ /* 0x000fe20000000800 */
[----:B------:R-:W-:Y:S01]  /*d320*/  @UP0 ULDC UR7, c[0x0][0xd58] ;  /* 0x0003560000070ab9 */ /* 0x000fe20000000800 */
[----:B------:R-:W-:-:S04]  /*d330*/  UIMAD.WIDE.U32 UR4, UR6, UR4, URZ ;  /* 0x00000004060472a5 */ /* 0x000fc8000f8e003f */
[----:B------:R-:W-:-:S12]  /*d340*/  @UP0 USHF.R.U32.HI UR39, URZ, UR7, UR5 ;  /* 0x000000073f270299 */ /* 0x000fd80008011605 */
.L_x_4744:
[----:B------:R-:W-:Y:S01]  /*d350*/  ISETP.LE.AND P0, PT, RZ, UR45, PT ;  /* 0x0000002dff007c0c */ /* 0x000fe2000bf03270 */
[----:B------:R-:W-:Y:S01]  /*d360*/  UIADD3 UR4, -UR39, URZ, URZ ;  /* 0x0000003f27047290 */ /* 0x000fe2000fffe13f */
[----:B------:R-:W-:Y:S01]  /*d370*/  MOV R26, 0x1 ;  /* 0x00000001001a7802 */ /* 0x000fe20000000f00 */
[----:B------:R-:W-:Y:S02]  /*d380*/  IMAD.MOV.U32 R17, RZ, RZ, RZ ;  /* 0x000000ffff117224 */ /* 0x000fe400078e00ff */
[----:B------:R-:W-:Y:S01]  /*d390*/  UIMAD UR40, UR40, UR4, UR6 ;  /* 0x00000004282872a4 */ /* 0x000fe2000f8e0206 */
[----:B------:R-:W-:-:S07]  /*d3a0*/  IMAD.MOV.U32 R9, RZ, RZ, 0x1 ;  /* 0x00000001ff097424 */ /* 0x000fce00078e00ff */
[----:B------:R-:W-:Y:S05]  /*d3b0*/  @!P0 BRA `(.L_x_4745) ;  /* 0x0000004000348947 */ /* 0x000fea0003800000 */
[----:B------:R-:W-:Y:S01]  /*d3c0*/  ULDC.64 UR4, c[0x0][0xb20] ;  /* 0x0002c80000047ab9 */ /* 0x000fe20000000a00 */
[----:B------:R-:W0:Y:S01]  /*d3d0*/  S2UR UR46, SR_CTAID.X ;  /* 0x00000000002e79c3 */ /* 0x000e220000002500 */
[----:B------:R-:W-:Y:S01]  /*d3e0*/  UISETP.NE.U32.AND UP0, UPT, UR4, URZ, UPT ;  /* 0x0000003f0400728c */ /* 0x000fe2000bf05070 */
[----:B------:R-:W-:Y:S01]  /*d3f0*/  IMAD.MOV.U32 R27, RZ, RZ, RZ ;  /* 0x000000ffff1b7224 */ /* 0x000fe200078e00ff */
[----:B------:R-:W-:Y:S01]  /*d400*/  ULDC UR6, c[0x0][0x448] ;  /* 0x0001120000067ab9 */ /* 0x000fe20000000800 */
[----:B------:R-:W-:Y:S01]  /*d410*/  ULDC UR7, c[0x0][0x2f0] ;  /* 0x0000bc0000077ab9 */ /* 0x000fe20000000800 */
[----:B------:R-:W-:Y:S02]  /*d420*/  UISETP.NE.AND.EX UP0, UPT, UR5, URZ, UPT, UP0 ;  /* 0x0000003f0500728c */ /* 0x000fe4000bf05300 */
[----:B------:R-:W-:-:S04]  /*d430*/  UISETP.NE.AND UP1, UPT, UR6, 0x1, UPT ;  /* 0x000000010600788c */ /* 0x000fc8000bf25270 */
[----:B------:R-:W-:-:S05]  /*d440*/  PLOP3.LUT P0, PT, PT, PT, UP0, 0x80, 0x0 ;  /* 0x000000000000781c */ /* 0x000fca0003f0f008 */
[----:B------:R-:W-:Y:S02]  /*d450*/  @UP0 ULDC.64 UR4, c[0x0][0xb20] ;  /* 0x0002c80000040ab9 */ /* 0x000fe40000000a00 */
[----:B------:R-:W-:Y:S01]  /*d460*/  @UP0 UIMAD.WIDE UR4, UR45, 0x4, UR4 ;  /* 0x000000042d0408a5 */ /* 0x000fe2000f8e0204 */
[----:B------:R-:W-:-:S05]  /*d470*/  @UP1 ULDC UR8, c[0x0][0x450] ;  /* 0x0001140000081ab9 */ /* 0x000fca0000000800 */
[----:B------:R-:W-:Y:S01]  /*d480*/  MOV R2, UR4 ;  /* 0x0000000400027c02 */ /* 0x000fe20008000f00 */
[----:B------:R-:W-:Y:S01]  /*d490*/  IMAD.U32 R3, RZ, RZ, UR5 ;  /* 0x00000005ff037e24 */ /* 0x000fe2000f8e00ff */
[----:B------:R-:W-:Y:S02]  /*d4a0*/  ULDC.64 UR4, c[0x0][0x418] ;  /* 0x0001060000047ab9 */ /* 0x000fe40000000a00 */
[----:B------:R-:W-:Y:S02]  /*d4b0*/  UISETP.NE.U32.AND UP0, UPT, UR4, URZ, UPT ;  /* 0x0000003f0400728c */ /* 0x000fe4000bf05070 */
[----:B0-----:R-:W-:Y:S01]  /*d4c0*/  ULEA UR6, UR46, 0x7f, 0x7 ;  /* 0x0000007f2e067891 */ /* 0x001fe2000f8e383f */
[----:B------:R0:W5:Y:S01]  /*d4d0*/  @P0 LDG.E R27, desc[UR36][R2.64] ;  /* 0x00000024021b0981 */ /* 0x000162000c1e1900 */
[----:B------:R-:W-:Y:S01]  /*d4e0*/  UISETP.NE.AND.EX UP0, UPT, UR5, URZ, UPT, UP0 ;  /* 0x0000003f0500728c */ /* 0x000fe2000bf05300 */
[----:B------:R-:W-:Y:S01]  /*d4f0*/  ULDC UR4, c[0x0][0x424] ;  /* 0x0001090000047ab9 */ /* 0x000fe20000000800 */
[----:B------:R-:W-:-:S02]  /*d500*/  UP2UR UR47, UPR, URZ, 0x2 ;  /* 0x000000023f2f7883 */ /* 0x000fc40008000000 */
[----:B------:R-:W-:Y:S02]  /*d510*/  USEL UR43, UR4, 0x1, UP0 ;  /* 0x00000001042b7887 */ /* 0x000fe40008000000 */
[----:B------:R-:W-:Y:S01]  /*d520*/  USHF.R.U32.HI UR9, URZ, 0x10, UR40 ;  /* 0x000000103f097899 */ /* 0x000fe20008011628 */
[----:B------:R-:W-:Y:S01]  /*d530*/  @UP1 ULDC UR4, c[0x0][0x44c] ;  /* 0x0001130000041ab9 */ /* 0x000fe20000000800 */
[----:B------:R-:W-:Y:S02]  /*d540*/  UIMAD UR43, UR43, UR7, URZ ;  /* 0x000000072b2b72a4 */ /* 0x000fe4000f8e023f */
[----:B------:R-:W-:Y:S01]  /*d550*/  UIMAD.WIDE.U32 UR4, UR6, UR4, URZ ;  /* 0x00000004060472a5 */ /* 0x000fe2000f8e003f */
[----:B------:R-:W-:Y:S01]  /*d560*/  ULDC UR7, c[0x0][0x288] ;  /* 0x0000a20000077ab9 */ /* 0x000fe20000000800 */
[----:B------:R-:W-:Y:S02]  /*d570*/  UIADD3 UR4, UR43, 0x5f, URZ ;  /* 0x0000005f2b047890 */ /* 0x000fe4000fffe03f */
[----:B------:R-:W-:-:S02]  /*d580*/  UIADD3 UR7, UR43, 0x60, -UR7 ;  /* 0x000000602b077890 */ /* 0x000fc4000fffe807 */
[----:B------:R-:W-:Y:S02]  /*d590*/  @UP1 USHF.R.U32.HI UR6, URZ, UR8, UR5 ;  /* 0x000000083f061299 */ /* 0x000fe40008011605 */
[----:B------:R-:W-:Y:S02]  /*d5a0*/  UIMAD.WIDE UR4, UR4, 0x2aaaaaab, URZ ;  /* 0x2aaaaaab040478a5 */ /* 0x000fe4000f8e023f */
[----:B------:R-:W-:Y:S02]  /*d5b0*/  UIADD3 UR6, UR7, UR6, URZ ;  /* 0x0000000607067290 */ /* 0x000fe4000fffe03f */
[----:B------:R-:W-:Y:S02]  /*d5c0*/  USHF.R.U32.HI UR42, URZ, 0x1f, UR5 ;  /* 0x0000001f3f2a7899 */ /* 0x000fe40008011605 */
[----:B------:R-:W-:Y:S02]  /*d5d0*/  UIMAD.WIDE UR6, UR6, 0x2aaaaaab, URZ ;  /* 0x2aaaaaab060678a5 */ /* 0x000fe4000f8e023f */
[----:B------:R-:W-:-:S02]  /*d5e0*/  ULEA.HI.SX32 UR42, UR5, UR42, 0x1c ;  /* 0x0000002a052a7291 */ /* 0x000fc4000f8fe23f */
[----:B------:R-:W-:Y:S02]  /*d5f0*/  USHF.R.U32.HI UR41, URZ, 0x1f, UR7 ;  /* 0x0000001f3f297899 */ /* 0x000fe40008011607 */
[----:B------:R-:W-:Y:S02]  /*d600*/  ULOP3.LUT UR40, UR40, 0xffff, URZ, 0xc0, !UPT ;  /* 0x0000ffff28287892 */ /* 0x000fe4000f8ec03f */
[----:B------:R-:W-:Y:S01]  /*d610*/  ULEA.HI.SX32 UR41, UR7, UR41, 0x1c ;  /* 0x0000002907297291 */ /* 0x000fe2000f8fe23f */
[----:B------:R-:W-:-:S03]  /*d620*/  UMOV UR38, URZ ;  /* 0x0000003f00267c82 */ /* 0x000fc60008000000 */
[----:B------:R-:W-:-:S04]  /*d630*/  UISETP.LT.AND UP0, UPT, UR42, UR41, UPT ;  /* 0x000000292a00728c */ /* 0x000fc8000bf01270 */
[----:B------:R-:W-:Y:S02]  /*d640*/  USEL UR11, UR42, UR41, UP0 ;  /* 0x000000292a0b7287 */ /* 0x000fe40008000000 */
[----:B------:R-:W-:Y:S02]  /*d650*/  UISETP.NE.AND UP0, UPT, UR9, URZ, UPT ;  /* 0x0000003f0900728c */ /* 0x000fe4000bf05270 */
[----:B------:R-:W-:-:S06]  /*d660*/  UISETP.GE.AND UP1, UPT, UR11, 0x1, UPT ;  /* 0x000000010b00788c */ /* 0x000fcc000bf26270 */
[----:B------:R-:W-:-:S03]  /*d670*/  PLOP3.LUT P0, PT, PT, PT, UP1, 0x80, 0x0 ;  /* 0x000000000000781c */ /* 0x000fc60003f0f018 */
[----:B------:R-:W-:-:S10]  /*d680*/  @!UP0 ULDC UR9, c[0x0][0xae8] ;  /* 0x0002ba0000098ab9 */ /* 0x000fd40000000800 */
        /* <DEDUP_REMOVED lines=31> */
.L_x_4746:
[----:B------:R-:W-:Y:S02]  /*d880*/  UIMAD UR48, UR40, UR38, URZ ;  /* 0x00000026283072a4 */ /* 0x000fe4000f8e023f */
[----:B------:R-:W-:Y:S01]  /*d890*/  MOV R0, UR38 ;  /* 0x0000002600007c02 */ /* 0x000fe20008000f00 */
[----:B------:R-:W-:Y:S02]  /*d8a0*/  IMAD.MOV.U32 R17, RZ, RZ, RZ ;  /* 0x000000ffff117224 */ /* 0x000fe400078e00ff */
[----:B------:R-:W-:Y:S02]  /*d8b0*/  IMAD.MOV.U32 R9, RZ, RZ, 0x1 ;  /* 0x00000001ff097424 */ /* 0x000fe400078e00ff */
[----:B------:R-:W-:-:S05]  /*d8c0*/  IMAD.U32 R25, RZ, RZ, UR48 ;  /* 0x00000030ff197e24 */ /* 0x000fca000f8e00ff */
        /* <DEDUP_REMOVED lines=25> */
[----:B0----5:R-:W-:Y:S05]  /*da60*/  CALL.ABS.NOINC R2 ;  /* 0x0000000002007343 */ /* 0x021fea0003c00000 */
.L_x_4747:
        /* <DEDUP_REMOVED lines=20> */
.L_x_4749:
[----:B------:R0:W1:Y:S01]  /*dbb0*/  LDC.64 R2, c[0x4][R16] ;  /* 0x0100000010027b82 */ /* 0x0000620000000a00 */
[----:B------:R-:W-:Y:S01]  /*dbc0*/  ULDC.64 UR4, c[0x4][0x98] ;  /* 0x0100260000047ab9 */ /* 0x000fe20000000a00 */
[----:B------:R-:W-:Y:S01]  /*dbd0*/  ULDC.64 UR6, c[0x4][0xa0] ;  /* 0x0100280000067ab9 */ /* 0x000fe20000000a00 */
[----:B------:R-:W-:Y:S01]  /*dbe0*/  IMAD.U32 R4, RZ, RZ, UR4 ;  /* 0x00000004ff047e24 */ /* 0x000fe2000f8e00ff */
[----:B------:R-:W-:Y:S01]  /*dbf0*/  MOV R6, UR6 ;  /* 0x0000000600067c02 */ /* 0x000fe20008000f00 */
[----:B------:R-:W-:Y:S01]  /*dc00*/  IMAD.U32 R5, RZ, RZ, UR5 ;  /* 0x00000005ff057e24 */ /* 0x000fe2000f8e00ff */
[----:B------:R-:W-:Y:S01]  /*dc10*/  ULDC.64 UR4, c[0x4][0x18] ;  /* 0x0100060000047ab9 */ /* 0x000fe20000000a00 */
[----:B------:R-:W-:Y:S01]  /*dc20*/  IMAD.U32 R7, RZ, RZ, UR7 ;  /* 0x00000007ff077e24 */ /* 0x000fe2000f8e00ff */
[----:B------:R-:W-:Y:S01]  /*dc30*/  MOV R8, 0x70 ;  /* 0x0000007000087802 */ /* 0x000fe20000000f00 */
[----:B------:R-:W-:Y:S02]  /*dc40*/  IMAD.U32 R10, RZ, RZ, UR4 ;  /* 0x00000004ff0a7e24 */ /* 0x000fe4000f8e00ff */
[----:B------:R-:W-:-:S02]  /*dc50*/  IMAD.U32 R11, RZ, RZ, UR5 ;  /* 0x00000005ff0b7e24 */ /* 0x000fc4000f8e00ff */
[----:B------:R-:W-:Y:S02]  /*dc60*/  IMAD.MOV.U32 R12, RZ, RZ, 0x1 ;  /* 0x00000001ff0c7424 */ /* 0x000fe400078e00ff */
[----:B0-----:R-:W-:-:S07]  /*dc70*/  IMAD.MOV.U32 R13, RZ, RZ, RZ ;  /* 0x000000ffff0d7224 */ /* 0x001fce00078e00ff */
[----:B------:R-:W-:-:S07]  /*dc80*/  LEPC R20, `(.L_x_4748) ;  /* 0x000000001014794e */ /* 0x000fce0000000000 */
[----:B-1----:R-:W-:Y:S05]  /*dc90*/  CALL.ABS.NOINC R2 ;  /* 0x0000000002007343 */ /* 0x002fea0003c00000 */
.L_x_4748:
        /* <DEDUP_REMOVED lines=8> */
[----:B------:R-:W-:Y:S01]  /*dd20*/  MOV R2, UR4 ;  /* 0x0000000400027c02 */ /* 0x000fe20008000f00 */
[----:B------:R-:W-:Y:S01]  /*dd30*/  IMAD.U32 R3, RZ, RZ, UR5 ;  /* 0x00000005ff037e24 */ /* 0x000fe2000f8e00ff */
[C---:B------:R-:W-:Y:S01]  /*dd40*/  LOP3.LUT R7, R24.reuse, 0x7f, RZ, 0xc0, !PT ;  /* 0x0000007f18077812 */ /* 0x040fe200078ec0ff */
[----:B------:R-:W-:Y:S01]  /*dd50*/  IMAD.SHL.U32 R0, R24, 0x10, RZ ;  /* 0x0000001018007824 */ /* 0x000fe200078e00ff */
[----:B0-----:R-:W-:Y:S02]  /*dd60*/  ISETP.NE.AND P1, PT, R12, 0x1, PT ;  /* 0x000000010c00780c */ /* 0x001fe40003f25270 */
[----:B------:R-:W-:Y:S01]  /*dd70*/  LOP3.LUT R16, R16, 0xffffbfff, RZ, 0xc0, !PT ;  /* 0xffffbfff10107812 */ /* 0x000fe200078ec0ff */
[----:B------:R0:W2:Y:S01]  /*dd80*/  @P0 LDG.E R30, desc[UR36][R2.64] ;  /* 0x00000024021e0981 */ /* 0x0000a2000c1e1900 */
[----:B------:R-:W-:Y:S01]  /*dd90*/  LOP3.LUT R4, R0, 0x70, RZ, 0xc0, !PT ;  /* 0x0000007000047812 */ /* 0x000fe200078ec0ff */
[----:B------:R-:W-:Y:S01]  /*dda0*/  VIADD R0, R25, 0xffffffff ;  /* 0xffffffff19007836 */ /* 0x000fe20000000000 */
[----:B------:R-:W-:Y:S01]  /*ddb0*/  SHF.R.U32.HI R5, RZ, 0x3, R7 ;  /* 0x00000003ff057819 */ /* 0x000fe20000011607 */
[----:B------:R-:W-:Y:S01]  /*ddc0*/  IMAD.SHL.U32 R6, R24, 0x8, RZ ;  /* 0x0000000818067824 */ /* 0x000fe200078e00ff */
[----:B------:R-:W-:Y:S01]  /*ddd0*/  LOP3.LUT R37, R34, 0x2, RZ, 0xfc, !PT ;  /* 0x0000000222257812 */ /* 0x000fe200078efcff */
[----:B------:R-:W-:Y:S01]  /*dde0*/  ULDC UR4, c[0x0][0x320] ;  /* 0x0000c80000047ab9 */ /* 0x000fe20000000800 */
[----:B------:R-:W-:-:S03]  /*ddf0*/  LOP3.LUT R32, R4, R5, RZ, 0xfc, !PT ;  /* 0x0000000504207212 */ /* 0x000fc600078efcff */
[----:B0-----:R-:W0:Y:S01]  /*de00*/  @P1 LDC R2, c[0x0][0x434] ;  /* 0x00010d00ff021b82 */ /* 0x001e220000000800 */
[----:B------:R-:W-:Y:S01]  /*de10*/  @P1 LOP3.LUT R16, R16, 0x4000, RZ, 0xfc, !PT ;  /* 0x0000400010101812 */ /* 0x000fe200078efcff */
[----:B------:R-:W-:-:S05]  /*de20*/  IMAD R4, R0, 0x60, R32 ;  /* 0x0000006000047824 */ /* 0x000fca00078e0220 */
[C---:B------:R-:W-:Y:S01]  /*de30*/  ISETP.GE.AND P0, PT, R4.reuse, UR43, PT ;  /* 0x0000002b04007c0c */ /* 0x040fe2000bf06270 */
[----:B------:R-:W1:Y:S01]  /*de40*/  @P1 LDC R3, c[0x0][0x438] ;  /* 0x00010e00ff031b82 */ /* 0x000e620000000800 */
[----:B-----5:R-:W-:Y:S02]  /*de50*/  IADD3 R10, R4, R27, RZ ;  /* 0x0000001b040a7210 */ /* 0x020fe40007ffe0ff */
[----:B------:R-:W-:-:S03]  /*de60*/  ISETP.GT.U32.OR P0, PT, R32, 0x5f, P0 ;  /* 0x0000005f2000780c */ /* 0x000fc60000704470 */
[----:B------:R-:W-:-:S10]  /*de70*/  IMAD.MOV.U32 R11, RZ, RZ, R10 ;  /* 0x000000ffff0b7224 */ /* 0x000fd400078e000a */
        /* <DEDUP_REMOVED lines=12> */
[----:B------:R-:W-:-:S06]  /*df40*/  @!P0 LEA.HI.X R5, R2, R5, R3, 0x2, P1 ;  /* 0x0000000502058211 */ /* 0x000fcc00008f1403 */
[----:B------:R-:W2:Y:S01]  /*df50*/  @!P0 LDG.E R5, desc[UR36][R4.64] ;  /* 0x0000002404058981 */ /* 0x000ea2000c1e1900 */
[----:B------:R-:W-:Y:S02]  /*df60*/  ISETP.NE.AND P2, PT, R37, 0x3, PT ;  /* 0x000000032500780c */ /* 0x000fe40003f45270 */
[----:B------:R-:W-:Y:S02]  /*df70*/  CS2R R18, SRZ ;  /* 0x0000000000127805 */ /* 0x000fe4000001ff00 */
[----:B------:R-:W-:Y:S01]  /*df80*/  LOP3.LUT R22, R6, 0x38, RZ, 0xc0, !PT ;  /* 0x0000003806167812 */ /* 0x000fe200078ec0ff */
[----:B------:R-:W-:Y:S01]  /*df90*/  UMOV UR5, 0xffffffff ;  /* 0xffffffff00057882 */ /* 0x000fe20000000000 */
[----:B------:R-:W-:Y:S01]  /*dfa0*/  ISETP.GT.U32.AND P1, PT, R32, 0x5f, PT ;  /* 0x0000005f2000780c */ /* 0x000fe20003f24070 */
[----:B------:R-:W-:Y:S01]  /*dfb0*/  IMAD.U32 R29, RZ, RZ, UR39 ;  /* 0x00000027ff1d7e24 */ /* 0x000fe2000f8e00ff */
[----:B------:R-:W-:Y:S02]  /*dfc0*/  LOP3.LUT R16, R16, 0xffffffdf, RZ, 0xc0, !PT ;  /* 0xffffffdf10107812 */ /* 0x000fe400078ec0ff */
[----:B------:R-:W-:-:S02]  /*dfd0*/  LOP3.LUT R36, R22, 0x40, RZ, 0xfc, !PT ;  /* 0x0000004016247812 */ /* 0x000fc400078efcff */
[----:B------:R-:W-:Y:S02]  /*dfe0*/  LOP3.LUT R35, R22, 0x80, RZ, 0xfc, !PT ;  /* 0x0000008016237812 */ /* 0x000fe400078efcff */
[----:B------:R-:W-:Y:S02]  /*dff0*/  ISETP.GE.AND P4, PT, R36, UR4, PT ;  /* 0x0000000424007c0c */ /* 0x000fe4000bf86270 */
[----:B------:R-:W-:Y:S02]  /*e000*/  @P2 LOP3.LUT R16, R16, 0x20, RZ, 0xfc, !PT ;  /* 0x0000002010102812 */ /* 0x000fe400078efcff */
[----:B------:R-:W-:Y:S02]  /*e010*/  ISETP.GE.AND P3, PT, R35, UR4, PT ;  /* 0x0000000423007c0c */ /* 0x000fe4000bf66270 */
[----:B------:R-:W-:Y:S02]  /*e020*/  LOP3.LUT R16, R16, 0xffff7fff, RZ, 0xc0, !PT ;  /* 0xffff7fff10107812 */ /* 0x000fe400078ec0ff */
[----:B------:R-:W-:-:S02]  /*e030*/  LOP3.LUT R31, R22, 0xc0, RZ, 0xfc, !PT ;  /* 0x000000c0161f7812 */ /* 0x000fc400078efcff */
[----:B------:R-:W-:Y:S02]  /*e040*/  @P1 LOP3.LUT R16, R16, 0x8000, RZ, 0xfc, !PT ;  /* 0x0000800010101812 */ /* 0x000fe400078efcff */
[----:B------:R-:W-:Y:S02]  /*e050*/  ISETP.GE.AND P1, PT, R31, UR4, PT ;  /* 0x000000041f007c0c */ /* 0x000fe4000bf26270 */
[----:B------:R-:W-:Y:S02]  /*e060*/  LOP3.LUT R16, R16, 0xffffffef, RZ, 0xc0, !PT ;  /* 0xffffffef10107812 */ /* 0x000fe400078ec0ff */
[----:B------:R-:W-:Y:S02]  /*e070*/  IADD3 R23, -R11, RZ, RZ ;  /* 0x000000ff0b177210 */ /* 0x000fe40007ffe1ff */
[----:B------:R-:W-:-:S03]  /*e080*/  @P4 LOP3.LUT R16, R16, 0x10, RZ, 0xfc, !PT ;  /* 0x0000001010104812 */ /* 0x000fc600078efcff */
[----:B------:R-:W-:Y:S01]  /*e090*/  IMAD R23, R12, R23, R10 ;  /* 0x000000170c177224 */ /* 0x000fe200078e020a */
[----:B------:R-:W-:-:S04]  /*e0a0*/  LOP3.LUT R16, R16, 0xfffffffe, RZ, 0xc0, !PT ;  /* 0xfffffffe10107812 */ /* 0x000fc800078ec0ff */
[----:B------:R-:W-:-:S04]  /*e0b0*/  LOP3.LUT R16, R16, 0xfffffff7, RZ, 0xc0, !PT ;  /* 0xfffffff710107812 */ /* 0x000fc800078ec0ff */
[----:B------:R-:W-:Y:S02]  /*e0c0*/  @P3 LOP3.LUT R16, R16, 0x8, RZ, 0xfc, !PT ;  /* 0x0000000810103812 */ /* 0x000fe400078efcff */
[--C-:B--2---:R-:W-:Y:S01]  /*e0d0*/  @!P0 SHF.R.S32.HI R19, RZ, 0x1f, R5.reuse ;  /* 0x0000001fff138819 */ /* 0x104fe20000011405 */
[----:B------:R-:W-:Y:S01]  /*e0e0*/  @!P0 IMAD.MOV.U32 R18, RZ, RZ, R5 ;  /* 0x000000ffff128224 */ /* 0x000fe200078e0005 */
[----:B------:R-:W-:-:S13]  /*e0f0*/  ISETP.GE.AND P0, PT, R22, UR4, PT ;  /* 0x0000000416007c0c */ /* 0x000fda000bf06270 */
[----:B------:R-:W-:-:S04]  /*e100*/  @P0 LOP3.LUT R16, R16, 0x1, RZ, 0xfc, !PT ;  /* 0x0000000110100812 */ /* 0x000fc800078efcff */
[----:B------:R-:W-:-:S04]  /*e110*/  LOP3.LUT R16, R16, 0xfffffffb, RZ, 0xc0, !PT ;  /* 0xfffffffb10107812 */ /* 0x000fc800078ec0ff */
[----:B------:R-:W-:Y:S01]  /*e120*/  @P1 LOP3.LUT R16, R16, 0x4, RZ, 0xfc, !PT ;  /* 0x0000000410101812 */ /* 0x000fe200078efcff */
[----:B------:R-:W-:Y:S06]  /*e130*/  BRA.DIV UR5, `(.L_x_4750) ;  /* 0x0000003a05607947 */ /* 0x000fec000b800000 */
.L_x_4796:
[----:B------:R-:W-:Y:S02]  /*e140*/  SEL R2, RZ, 0x1, P0 ;  /* 0x00000001ff027807 */ /* 0x000fe40000000000 */
[----:B------:R-:W-:-:S03]  /*e150*/  SHF.R.S32.HI R29, RZ, 0x1f, R29 ;  /* 0x0000001fff1d7819 */ /* 0x000fc6000001141d */
[----:B------:R0:W-:Y:S01]  /*e160*/  STL [R1], R2 ;  /* 0x0000000201007387 */ /* 0x0001e20000100800 */
[----:B------:R-:W-:Y:S05]  /*e170*/  @!P2 BRA `(.L_x_4751) ;  /* 0x000000000004a947 */ /* 0x000fea0003800000 */
[----:B------:R-:W-:Y:S01]  /*e180*/  BPT.TRAP 0x1 ;  /* 0x000000040000795c */ /* 0x000fe20000300000 */
.L_x_4751:
[----:B0-----:R-:W-:-:S04]  /*e190*/  MOV R2, 0x1 ;  /* 0x0000000100027802 */ /* 0x001fc80000000f00 */
[----:B------:R-:W-:-:S04]  /*e1a0*/  SHF.L.U32 R2, R2, 0x1f, RZ ;  /* 0x0000001f02027819 */ /* 0x000fc800000006ff */
[----:B------:R-:W0:Y:S02]  /*e1b0*/  SYNCS.PHASECHK.TRANS64.TRYWAIT P0, [UR44+0x32440], R2 ;  /* 0x03244002ff0075a7 */ /* 0x000e24000800016c */
[----:B0-----:R-:W-:Y:S05]  /*e1c0*/  @!P0 BRA `(.L_x_4752) ;  /* 0x00000038005c8947 */ /* 0x001fea0003800000 */
.L_x_4797:
        /* <DEDUP_REMOVED lines=16> */
[----:B------:R-:W-:Y:S02]  /*e2d0*/  IMAD.SHL.U32 R28, R7, 0x8, RZ ;  /* 0x00000008071c7824 */ /* 0x000fe400078e00ff */
[----:B------:R-:W-:Y:S02]  /*e2e0*/  IMAD.IADD R3, R3, 0x1, R5 ;  /* 0x0000000103037824 */ /* 0x000fe400078e0205 */
[----:B------:R-:W-:Y:S01]  /*e2f0*/  IMAD.U32 R5, RZ, RZ, UR4 ;  /* 0x00000004ff057e24 */ /* 0x000fe2000f8e00ff */
[----:B------:R-:W-:Y:S01]  /*e300*/  UIMAD UR4, UR6, UR4, URZ ;  /* 0x00000004060472a4 */ /* 0x000fe2000f8e023f */
[----:B------:R-:W-:Y:S02]  /*e310*/  IMAD.IADD R17, R17, 0x1, -R8 ;  /* 0x0000000111117824 */ /* 0x000fe400078e0a08 */
[----:B------:R-:W-:Y:S01]  /*e320*/  IMAD.WIDE.U32 R2, R5, UR39, R2 ;  /* 0x0000002705027c25 */ /* 0x000fe2000f8e0002 */
[----:B------:R-:W-:Y:S01]  /*e330*/  UIMAD UR4, UR39, UR5, UR4 ;  /* 0x00000005270472a4 */ /* 0x000fe2000f8e0204 */
[----:B------:R-:W-:-:S02]  /*e340*/  ULDC.64 UR6, c[0x0][0x2e8] ;  /* 0x0000ba0000067ab9 */ /* 0x000fc40000000a00 */
[----:B------:R-:W-:Y:S01]  /*e350*/  UMOV UR5, 0xffffffff ;  /* 0xffffffff00057882 */ /* 0x000fe20000000000 */
[----:B------:R-:W-:Y:S02]  /*e360*/  LEA R4, P0, R2, UR6, 0x1 ;  /* 0x0000000602047c11 */ /* 0x000fe4000f8008ff */
[----:B------:R-:W-:Y:S01]  /*e370*/  IADD3 R5, R3, UR4, RZ ;  /* 0x0000000403057c10 */ /* 0x000fe2000fffe0ff */
[----:B------:R-:W-:Y:S01]  /*e380*/  ULDC UR4, c[0x0][0x2f4] ;  /* 0x0000bd0000047ab9 */ /* 0x000fe20000000800 */
[----:B------:R-:W-:Y:S02]  /*e390*/  LOP3.LUT R3, R6, 0x1c0, RZ, 0xc0, !PT ;  /* 0x000001c006037812 */ /* 0x000fe400078ec0ff */
[----:B------:R-:W-:Y:S02]  /*e3a0*/  ISETP.GE.AND P2, PT, R22, UR4, PT ;  /* 0x0000000416007c0c */ /* 0x000fe4000bf46270 */
[----:B------:R-:W-:Y:S02]  /*e3b0*/  LOP3.LUT R3, R3, 0x38, R6, 0xf8, !PT ;  /* 0x0000003803037812 */ /* 0x000fe400078ef806 */
[----:B------:R-:W-:-:S02]  /*e3c0*/  LEA.HI.X R5, R2, UR7, R5, 0x1, P0 ;  /* 0x0000000702057c11 */ /* 0x000fc400080f0c05 */
[----:B------:R-:W-:Y:S02]  /*e3d0*/  LOP3.LUT R3, R3, 0x38, R24, 0x78, !PT ;  /* 0x0000003803037812 */ /* 0x000fe400078e7818 */
[----:B------:R-:W-:Y:S02]  /*e3e0*/  ISETP.GE.AND P0, PT, R17, 0x1, PT ;  /* 0x000000011100780c */ /* 0x000fe40003f06270 */
[----:B------:R-:W-:-:S03]  /*e3f0*/  LOP3.LUT R28, R3, 0x200, R28, 0xf8, !PT ;  /* 0x00000200031c7812 */ /* 0x000fc600078ef81c */
[----:B------:R-:W-:Y:S01]  /*e400*/  @P2 LOP3.LUT R16, R16, 0x2, RZ, 0xfc, !PT ;  /* 0x0000000210102812 */ /* 0x000fe200078efcff */
[----:B------:R-:W-:Y:S07]  /*e410*/  BRA.DIV UR5, `(.L_x_4753) ;  /* 0x0000003605e07947 */ /* 0x000fee000b800000 */
[----:B------:R-:W0:Y:S01]  /*e420*/  SHFL.IDX PT, R14, R4, RZ, 0x181f ;  /* 0x00181fff040e7589 */ /* 0x000e2200000e0000 */
[----:B------:R-:W-:-:S03]  /*e430*/  @P0 LEA R7, R28, UR44, 0x1 ;  /* 0x0000002c1c070c11 */ /* 0x000fc6000f8e08ff */
[----:B------:R-:W1:Y:S01]  /*e440*/  SHFL.IDX PT, R0, R5, RZ, 0x181f ;  /* 0x00181fff05007589 */ /* 0x000e6200000e0000 */
[----:B0-----:R-:W-:-:S03]  /*e450*/  @P0 LEA R2, P1, R22, R14, 0x1 ;  /* 0x0000000e16020211 */ /* 0x001fc600078208ff */
[----:B------:R-:W0:Y:S01]  /*e460*/  SHFL.IDX PT, R14, R4, 0x1, 0x181f ;  /* 0x00381f00040e7f89 */ /* 0x000e2200000e0000 */
[----:B-1----:R-:W-:-:S03]  /*e470*/  @P0 IADD3.X R3, RZ, R0, RZ, P1, !PT ;  /* 0x00000000ff030210 */ /* 0x002fc60000ffe4ff */
        /* <DEDUP_REMOVED lines=30> */
.L_x_4811:
        /* <DEDUP_REMOVED lines=15> */
.L_x_4754:
        /* <DEDUP_REMOVED lines=24> */
.L_x_4755:
[----:B------:R-:W-:Y:S01]  /*e8d0*/  UISETP.NE.AND UP0, UPT, UR47, URZ, UPT ;  /* 0x0000003f2f00728c */ /* 0x000fe2000bf05270 */
[----:B------:R-:W-:Y:S01]  /*e8e0*/  IMAD.U32 R3, RZ, RZ, UR46 ;  /* 0x0000002eff037e24 */ /* 0x000fe2000f8e00ff */
[----:B------:R-:W-:Y:S01]  /*e8f0*/  R2UR UR6, R29 ;  /* 0x000000001d0672ca */ /* 0x000fe200000e0000 */
[----:B------:R-:W-:Y:S01]  /*e900*/  ULDC.64 UR8, c[0x0][0x2d8] ;  /* 0x0000b60000087ab9 */ /* 0x000fe20000000a00 */
[----:B------:R-:W0:Y:S01]  /*e910*/  LDC R7, c[0x0][0x448] ;  /* 0x00011200ff077b82 */ /* 0x000e220000000800 */
[----:B------:R-:W1:Y:S01]  /*e920*/  S2R R20, SR_TID.X ;  /* 0x0000000000147919 */ /* 0x000e620000002100 */
[----:B------:R-:W-:Y:S02]  /*e930*/  PLOP3.LUT P0, PT, PT, PT, UP0, 0x80, 0x0 ;  /* 0x000000000000781c */ /* 0x000fe40003f0f008 */
[----:B------:R-:W-:-:S03]  /*e940*/  LEA R24, R3, R32, 0x7 ;  /* 0x0000002003187211 */ /* 0x000fc600078e38ff */
[----:B------:R-:W-:Y:S02]  /*e950*/  @UP0 ULDC UR4, c[0x0][0x44c] ;  /* 0x0001130000040ab9 */ /* 0x000fe40000000800 */
[----:B------:R-:W-:Y:S02]  /*e960*/  IMAD.MOV.U32 R9, RZ, RZ, R24 ;  /* 0x000000ffff097224 */ /* 0x000fe400078e0018 */
[----:B------:R-:W-:-:S04]  /*e970*/  UIMAD UR6, UR6, UR8, URZ ;  /* 0x00000008060672a4 */ /* 0x000fc8000f8e023f */
[----:B------:R-:W-:Y:S01]  /*e980*/  @P0 IMAD.HI.U32 R0, R24, UR4, RZ ;  /* 0x0000000418000c27 */ /* 0x000fe2000f8e00ff */
[----:B------:R-:W-:Y:S01]  /*e990*/  PLOP3.LUT P0, PT, PT, PT, UP0, 0x80, 0x0 ;  /* 0x000000000000781c */ /* 0x000fe20003f0f008 */
[----:B------:R-:W-:Y:S01]  /*e9a0*/  @UP0 ULDC UR4, c[0x0][0x450] ;  /* 0x0001140000040ab9 */ /* 0x000fe20000000800 */
[----:B------:R-:W-:-:S11]  /*e9b0*/  UIMAD UR6, UR39, UR9, UR6 ;  /* 0x00000009270672a4 */ /* 0x000fd6000f8e0206 */
[----:B------:R-:W-:Y:S01]  /*e9c0*/  @P0 SHF.R.U32.HI R9, RZ, UR4, R0 ;  /* 0x00000004ff090c19 */ /* 0x000fe20008011600 */
[----:B------:R-:W-:-:S03]  /*e9d0*/  UIMAD.WIDE.U32 UR4, UR39, UR8, URZ ;  /* 0x00000008270472a5 */ /* 0x000fc6000f8e003f */
[----:B------:R-:W-:Y:S01]  /*e9e0*/  ULDC.64 UR8, c[0x0][0x2e0] ;  /* 0x0000b80000087ab9 */ /* 0x000fe20000000a00 */
[----:B------:R-:W-:Y:S01]  /*e9f0*/  UIADD3 UR5, UR5, UR6, URZ ;  /* 0x0000000605057290 */ /* 0x000fe2000fffe03f */
[----:B------:R-:W-:Y:S01]  /*ea00*/  SHF.R.S32.HI R0, RZ, 0x1f, R9 ;  /* 0x0000001fff007819 */ /* 0x000fe20000011409 */
[----:B------:R-:W-:Y:S01]  /*ea10*/  UIMAD UR6, UR49, UR8, URZ ;  /* 0x00000008310672a4 */ /* 0x000fe2000f8e023f */
[----:B-1----:R-:W-:Y:S01]  /*ea20*/  LOP3.LUT R20, R20, 0x7f, RZ, 0xc0, !PT ;  /* 0x0000007f14147812 */ /* 0x002fe200078ec0ff */
[----:B------:R-:W-:Y:S02]  /*ea30*/  UIMAD.WIDE.U32 UR4, UR45, UR8, UR4 ;  /* 0x000000082d0472a5 */ /* 0x000fe4000f8e0004 */
[----:B------:R-:W-:Y:S01]  /*ea40*/  UIMAD UR6, UR45, UR9, UR6 ;  /* 0x000000092d0672a4 */ /* 0x000fe2000f8e0206 */
[----:B------:R-:W-:-:S03]  /*ea50*/  SHF.R.U32.HI R20, RZ, 0x3, R20 ;  /* 0x00000003ff147819 */ /* 0x000fc60000011614 */
[----:B------:R-:W-:Y:S01]  /*ea60*/  MOV R5, UR5 ;  /* 0x0000000500057c02 */ /* 0x000fe20008000f00 */
[----:B------:R-:W-:Y:S01]  /*ea70*/  UIADD3 UR6, UR5, UR6, URZ ;  /* 0x0000000605067290 */ /* 0x000fe2000fffe03f */
[----:B------:R-:W-:Y:S02]  /*ea80*/  IMAD.MOV R5, RZ, RZ, -R9 ;  /* 0x000000ffff057224 */ /* 0x000fe400078e0a09 */
[----:B------:R-:W-:Y:S01]  /*ea90*/  IMAD.U32 R4, RZ, RZ, UR4 ;  /* 0x00000004ff047e24 */ /* 0x000fe2000f8e00ff */
[----:B------:R-:W-:Y:S01]  /*eaa0*/  ULDC.64 UR4, c[0x0][0x2d0] ;  /* 0x0000b40000047ab9 */ /* 0x000fe20000000a00 */
[----:B0-----:R-:W-:Y:S02]  /*eab0*/  IMAD R5, R7, R5, R24 ;  /* 0x0000000507057224 */ /* 0x001fe400078e0218 */
[----:B------:R-:W-:Y:S02]  /*eac0*/  IMAD R0, R0, UR4, RZ ;  /* 0x0000000400007c24 */ /* 0x000fe4000f8e02ff */
[----:B------:R-:W-:-:S02]  /*ead0*/  IMAD.U32 R3, RZ, RZ, UR6 ;  /* 0x00000006ff037e24 */ /* 0x000fc4000f8e00ff */
[----:B------:R-:W-:Y:S02]  /*eae0*/  IMAD.MOV.U32 R2, RZ, RZ, R4 ;  /* 0x000000ffff027224 */ /* 0x000fe400078e0004 */
[C---:B------:R-:W-:Y:S01]  /*eaf0*/  IMAD R11, R9.reuse, UR5, R0 ;  /* 0x00000005090b7c24 */ /* 0x040fe2000f8e0200 */
[----:B------:R-:W-:Y:S01]  /*eb00*/  SHF.R.S32.HI R0, RZ, 0x1f, R5 ;  /* 0x0000001fff007819 */ /* 0x000fe20000011405 */
[----:B------:R-:W-:Y:S01]  /*eb10*/  IMAD.WIDE.U32 R2, R9, UR4, R2 ;  /* 0x0000000409027c25 */ /* 0x000fe2000f8e0002 */
[----:B------:R-:W-:-:S03]  /*eb20*/  ULDC.64 UR4, c[0x0][0x2c8] ;  /* 0x0000b20000047ab9 */ /* 0x000fc60000000a00 */
[----:B------:R-:W-:Y:S02]  /*eb30*/  IMAD.IADD R3, R3, 0x1, R11 ;  /* 0x0000000103037824 */ /* 0x000fe400078e020b */
        /* <DEDUP_REMOVED lines=11> */
[----:B------:R-:W0:Y:S01]  /*ebf0*/  SHFL.IDX PT, R14, R0, RZ, 0x181f ;  /* 0x00181fff000e7589 */ /* 0x000e2200000e0000 */
[----:B------:R-:W-:Y:S01]  /*ec00*/  IMAD.U32 R4, RZ, RZ, UR46 ;  /* 0x0000002eff047e24 */ /* 0x000fe2000f8e00ff */
[----:B------:R-:W-:Y:S01]  /*ec10*/  ULDC UR4, c[0x0][0x288] ;  /* 0x0000a20000047ab9 */ /* 0x000fe20000000800 */
[----:B------:R-:W-:Y:S01]  /*ec20*/  LOP3.LUT R16, R16, 0xffffefff, RZ, 0xc0, !PT ;  /* 0xffffefff10107812 */ /* 0x000fe200078ec0ff */
[----:B------:R-:W-:Y:S01]  /*ec30*/  IMAD R5, R7, UR4, RZ ;  /* 0x0000000407057c24 */ /* 0x000fe2000f8e02ff */
[----:B------:R-:W1:Y:S01]  /*ec40*/  SHFL.IDX PT, R3, R6, RZ, 0x181f ;  /* 0x00181fff06037589 */ /* 0x000e6200000e0000 */
[----:B------:R-:W-:-:S03]  /*ec50*/  IMAD R4, R4, 0x80, R20 ;  /* 0x0000008004047824 */ /* 0x000fc600078e0214 */
[----:B------:R-:W-:Y:S02]  /*ec60*/  SHFL.IDX PT, R2, R6, 0x1, 0x181f ;  /* 0x00381f0006027f89 */ /* 0x000fe400000e0000 */
[CC--:B------:R-:W-:Y:S02]  /*ec70*/  ISETP.GE.AND P4, PT, R4.reuse, R5.reuse, PT ;  /* 0x000000050400720c */ /* 0x0c0fe40003f86270 */
[----:B------:R-:W-:Y:S01]  /*ec80*/  IADD3 R8, R4, 0x10, RZ ;  /* 0x0000001004087810 */ /* 0x000fe20007ffe0ff */
[----:B------:R-:W-:Y:S03]  /*ec90*/  SHFL.IDX PT, R7, R0, 0x3, 0x181f ;  /* 0x00781f0000077f89 */ /* 0x000fe600000e0000 */
[----:B------:R-:W-:Y:S01]  /*eca0*/  ISETP.GE.AND P3, PT, R8, R5, PT ;  /* 0x000000050800720c */ /* 0x000fe20003f66270 */
[----:B------:R-:W-:-:S05]  /*ecb0*/  VIADD R8, R4, 0x20 ;  /* 0x0000002004087836 */ /* 0x000fca0000000000 */
[----:B------:R-:W-:Y:S02]  /*ecc0*/  ISETP.GE.AND P2, PT, R8, R5, PT ;  /* 0x000000050800720c */ /* 0x000fe40003f46270 */
[----:B0-----:R-:W-:Y:S01]  /*ecd0*/  @!P4 LEA R10, P1, R22, R14, 0x1 ;  /* 0x0000000e160ac211 */ /* 0x001fe200078208ff */
[----:B------:R-:W-:Y:S01]  /*ece0*/  SHFL.IDX PT, R8, R6, 0x3, 0x181f ;  /* 0x00781f0006087f89 */ /* 0x000fe200000e0000 */
[----:B------:R-:W-:Y:S02]  /*ecf0*/  @!P4 LEA R9, R28, UR44, 0x1 ;  /* 0x0000002c1c09cc11 */ /* 0x000fe4000f8e08ff */
[----:B------:R-:W-:Y:S01]  /*ed00*/  @P4 LOP3.LUT R16, R16, 0x1000, RZ, 0xfc, !PT ;  /* 0x0000100010104812 */ /* 0x000fe200078efcff */
[----:B------:R-:W0:Y:S01]  /*ed10*/  SHFL.IDX PT, R14, R0, 0x1, 0x181f ;  /* 0x00381f00000e7f89 */ /* 0x000e2200000e0000 */
[----:B-1----:R-:W-:Y:S01]  /*ed20*/  @!P4 IMAD.X R3, RZ, RZ, R3, P1 ;  /* 0x000000ffff03c224 */ /* 0x002fe200008e0603 */
[----:B------:R-:W-:Y:S02]  /*ed30*/  @!P3 LEA R15, R28, UR44, 0x1 ;  /* 0x0000002c1c0fbc11 */ /* 0x000fe4000f8e08ff */
[----:B------:R-:W-:-:S04]  /*ed40*/  LOP3.LUT R16, R16, 0xfffff7ff, RZ, 0xc0, !PT ;  /* 0xfffff7ff10107812 */ /* 0x000fc800078ec0ff */
[----:B------:R-:W-:-:S04]  /*ed50*/  @P3 LOP3.LUT R16, R16, 0x800, RZ, 0xfc, !PT ;  /* 0x0000080010103812 */ /* 0x000fc800078efcff */
[----:B------:R-:W-:-:S04]  /*ed60*/  LOP3.LUT R16, R16, 0xfffffbff, RZ, 0xc0, !PT ;  /* 0xfffffbff10107812 */ /* 0x000fc800078ec0ff */
[----:B------:R-:W-:-:S04]  /*ed70*/  @P2 LOP3.LUT R16, R16, 0x400, RZ, 0xfc, !PT ;  /* 0x0000040010102812 */ /* 0x000fc800078efcff */
[----:B------:R-:W-:Y:S02]  /*ed80*/  LOP3.LUT R16, R16, 0xfffffdff, RZ, 0xc0, !PT ;  /* 0xfffffdff10107812 */ /* 0x000fe400078ec0ff */
[C---:B0-----:R-:W-:Y:S02]  /*ed90*/  @!P3 LEA R12, P1, R22.reuse, R14, 0x1 ;  /* 0x0000000e160cb211 */ /* 0x041fe400078208ff */
[----:B------:R-:W0:Y:S03]  /*eda0*/  SHFL.IDX PT, R14, R0, 0x2, 0x181f ;  /* 0x00581f00000e7f89 */ /* 0x000e2600000e0000 */
[----:B------:R-:W-:Y:S02]  /*edb0*/  @!P3 IMAD.X R11, RZ, RZ, R2, P1 ;  /* 0x000000ffff0bb224 */ /* 0x000fe400008e0602 */
[----:B------:R-:W1:Y:S01]  /*edc0*/  SHFL.IDX PT, R2, R6, 0x2, 0x181f ;  /* 0x00581f0006027f89 */ /* 0x000e6200000e0000 */
[----:B0-----:R-:W-:-:S05]  /*edd0*/  @!P2 LEA R13, P1, R22, R14, 0x1 ;  /* 0x0000000e160da211 */ /* 0x001fca00078208ff */
[----:B-1----:R-:W-:Y:S01]  /*ede0*/  @!P2 IMAD.X R14, RZ, RZ, R2, P1 ;  /* 0x000000ffff0ea224 */ /* 0x002fe200008e0602 */
[----:B------:R-:W-:-:S04]  /*edf0*/  IADD3 R2, R4, 0x30, RZ ;  /* 0x0000003004027810 */ /* 0x000fc80007ffe0ff */
[----:B------:R-:W-:Y:S01]  /*ee00*/  ISETP.GE.AND P5, PT, R2, R5, PT ;  /* 0x000000050200720c */ /* 0x000fe20003fa6270 */
[----:B------:R-:W-:Y:S02]  /*ee10*/  @!P4 IMAD.MOV.U32 R2, RZ, RZ, R10 ;  /* 0x000000ffff02c224 */ /* 0x000fe400078e000a */
[----:B------:R-:W-:Y:S04]  /*ee20*/  SHFL.IDX PT, R10, R6, 0x4, 0x181f ;  /* 0x00981f00060a7f89 */ /* 0x000fe800000e0000 */
[----:B------:R0:W-:Y:S06]  /*ee30*/  @!P4 LDGSTS.E.BYPASS.LTC128B.128 [R9+0x18400], desc[UR36][R2.64], !P0 ;  /* 0x184000000209cfae */ /* 0x0001ec000c101d64 */
[----:B------:R-:W-:-:S02]  /*ee40*/  @!P5 LEA R7, P1, R22, R7, 0x1 ;  /* 0x000000071607d211 */ /* 0x000fc400078208ff */
[----:B------:R-:W-:-:S03]  /*ee50*/  @P5 LOP3.LUT R16, R16, 0x200, RZ, 0xfc, !PT ;  /* 0x0000020010105812 */ /* 0x000fc600078efcff */
[----:B------:R-:W-:Y:S01]  /*ee60*/  @!P5 IMAD.X R8, RZ, RZ, R8, P1 ;  /* 0x000000ffff08d224 */ /* 0x000fe200008e0608 */
[----:B0-----:R-:W0:Y:S01]  /*ee70*/  SHFL.IDX PT, R9, R0, 0x4, 0x181f ;  /* 0x00981f0000097f89 */ /* 0x001e2200000e0000 */
[----:B------:R-:W-:Y:S01]  /*ee80*/  VIADD R2, R4, 0x40 ;  /* 0x0000004004027836 */ /* 0x000fe20000000000 */
[----:B------:R-:W-:Y:S01]  /*ee90*/  LOP3.LUT R16, R16, 0xfffffeff, RZ, 0xc0, !PT ;  /* 0xfffffeff10107812 */ /* 0x000fe200078ec0ff */
[----:B------:R-:W-:Y:S02]  /*eea0*/  @!P3 IMAD.MOV.U32 R3, RZ, RZ, R11 ;  /* 0x000000ffff03b224 */ /* 0x000fe400078e000b */
[----:B------:R-:W1:Y:S01]  /*eeb0*/  SHFL.IDX PT, R11, R0, 0x5, 0x181f ;  /* 0x00b81f00000b7f89 */ /* 0x000e6200000e0000 */
[----:B------:R-:W-:Y:S01]  /*eec0*/  ISETP.GE.AND P4, PT, R2, R5, PT ;  /* 0x000000050200720c */ /* 0x000fe20003f86270 */
[----:B------:R-:W-:-:S05]  /*eed0*/  @!P3 IMAD.MOV.U32 R2, RZ, RZ, R12 ;  /* 0x000000ffff02b224 */ /* 0x000fca00078e000c */
[----:B------:R2:W-:Y:S07]  /*eee0*/  @!P3 LDGSTS.E.BYPASS.LTC128B.128 [R15+0x18c00], desc[UR36][R2.64], !P0 ;  /* 0x18c00000020fbfae */ /* 0x0005ee000c101d64 */
[----:B------:R-:W-:-:S04]  /*eef0*/  @P4 LOP3.LUT R16, R16, 0x100, RZ, 0xfc, !PT ;  /* 0x0000010010104812 */ /* 0x000fc800078efcff */
[----:B------:R-:W-:Y:S01]  /*ef00*/  LOP3.LUT R16, R16, 0xffffff7f, RZ, 0xc0, !PT ;  /* 0xffffff7f10107812 */ /* 0x000fe200078ec0ff */
[----:B--2---:R-:W2:Y:S01]  /*ef10*/  SHFL.IDX PT, R2, R6, 0x5, 0x181f ;  /* 0x00b81f0006027f89 */ /* 0x004ea200000e0000 */
[----:B------:R-:W-:Y:S01]  /*ef20*/  VIADD R3, R4, 0x50 ;  /* 0x0000005004037836 */ /* 0x000fe20000000000 */
[----:B0-----:R-:W-:Y:S02]  /*ef30*/  @!P4 LEA R9, P1, R22, R9, 0x1 ;  /* 0x000000091609c211 */ /* 0x001fe400078208ff */
[----:B------:R-:W-:Y:S02]  /*ef40*/  @!P2 LEA R15, R28, UR44, 0x1 ;  /* 0x0000002c1c0fac11 */ /* 0x000fe4000f8e08ff */
[----:B------:R-:W-:Y:S01]  /*ef50*/  ISETP.GE.AND P3, PT, R3, R5, PT ;  /* 0x000000050300720c */ /* 0x000fe20003f66270 */
[----:B------:R-:W-:Y:S01]  /*ef60*/  @!P2 IMAD.MOV.U32 R3, RZ, RZ, R14 ;  /* 0x000000ffff03a224 */ /* 0x000fe200078e000e */
[----:B------:R-:W-:-:S11]  /*ef70*/  @!P4 IADD3.X R10, RZ, R10, RZ, P1, !PT ;  /* 0x0000000aff0ac210 */ /* 0x000fd60000ffe4ff */
[----:B-1----:R-:W-:Y:S02]  /*ef80*/  @!P3 LEA R11, P1, R22, R11, 0x1 ;  /* 0x0000000b160bb211 */ /* 0x002fe400078208ff */
[----:B------:R-:W-:Y:S02]  /*ef90*/  @P3 LOP3.LUT R16, R16, 0x80, RZ, 0xfc, !PT ;  /* 0x0000008010103812 */ /* 0x000fe400078efcff */
[----:B--2---:R-:W-:Y:S01]  /*efa0*/  @!P3 IADD3.X R12, RZ, R2, RZ, P1, !PT ;  /* 0x00000002ff0cb210 */ /* 0x004fe20000ffe4ff */
[----:B------:R-:W-:Y:S01]  /*efb0*/  @!P2 IMAD.MOV.U32 R2, RZ, RZ, R13 ;  /* 0x000000ffff02a224 */ /* 0x000fe200078e000d */
[----:B------:R-:W-:Y:S01]  /*efc0*/  LOP3.LUT R16, R16, 0xffffffbf, RZ, 0xc0, !PT ;  /* 0xffffffbf10107812 */ /* 0x000fe200078ec0ff */
[----:B------:R-:W0:Y:S04]  /*efd0*/  SHFL.IDX PT, R13, R0, 0x6, 0x181f ;  /* 0x00d81f00000d7f89 */ /* 0x000e2800000e0000 */
[----:B------:R1:W-:Y:S04]  /*efe0*/  @!P2 LDGSTS.E.BYPASS.LTC128B.128 [R15+0x19400], desc[UR36][R2.64], !P0 ;  /* 0x19400000020fafae */ /* 0x0003e8000c101d64 */
[----:B-1----:R-:W1:Y:S01]  /*eff0*/  SHFL.IDX PT, R2, R6, 0x6, 0x181f ;  /* 0x00d81f0006027f89 */ /* 0x002e6200000e0000 */
[----:B------:R-:W-:Y:S01]  /*f000*/  VIADD R3, R4, 0x60 ;  /* 0x0000006004037836 */ /* 0x000fe20000000000 */
[----:B------:R-:W-:-:S02]  /*f010*/  @!P5 LEA R15, R28, UR44, 0x1 ;  /* 0x0000002c1c0fdc11 */ /* 0x000fc4000f8e08ff */
[----:B------:R-:W2:Y:S02]  /*f020*/  SHFL.IDX PT, R6, R6, 0x7, 0x181f ;  /* 0x00f81f0006067f89 */ /* 0x000ea400000e0000 */
[----:B------:R-:W-:Y:S01]  /*f030*/  ISETP.GE.AND P2, PT, R3, R5, PT ;  /* 0x000000050300720c */ /* 0x000fe20003f46270 */
[----:B------:R-:W-:-:S12]  /*f040*/  @!P5 IMAD.MOV.U32 R3, RZ, RZ, R8 ;  /* 0x000000ffff03d224 */ /* 0x000fd800078e0008 */
[----:B0-----:R-:W-:Y:S02]  /*f050*/  @!P2 LEA R13, P1, R22, R13, 0x1 ;  /* 0x0000000d160da211 */ /* 0x001fe400078208ff */
[----:B------:R-:W-:Y:S02]  /*f060*/  @!P2 LEA R21, R28, UR44, 0x1 ;  /* 0x0000002c1c15ac11 */ /* 0x000fe4000f8e08ff */
[----:B------:R-:W-:Y:S02]  /*f070*/  @P2 LOP3.LUT R16, R16, 0x40, RZ, 0xfc, !PT ;  /* 0x0000004010102812 */ /* 0x000fe400078efcff */
[----:B-1----:R-:W-:Y:S01]  /*f080*/  @!P2 IADD3.X R14, RZ, R2, RZ, P1, !PT ;  /* 0x00000002ff0ea210 */ /* 0x002fe20000ffe4ff */
[----:B------:R-:W-:Y:S01]  /*f090*/  @!P5 IMAD.MOV.U32 R2, RZ, RZ, R7 ;  /* 0x000000ffff02d224 */ /* 0x000fe200078e0007 */
[----:B------:R-:W-:-:S04]  /*f0a0*/  @!P4 LEA R7, R28, UR44, 0x1 ;  /* 0x0000002c1c07cc11 */ /* 0x000fc8000f8e08ff */
[----:B------:R0:W-:Y:S02]  /*f0b0*/  @!P5 LDGSTS.E.BYPASS.LTC128B.128 [R15+0x19c00], desc[UR36][R2.64], !P0 ;  /* 0x19c00000020fdfae */ /* 0x0001e4000c101d64 */
[----:B0-----:R-:W-:Y:S01]  /*f0c0*/  @!P4 IMAD.MOV.U32 R2, RZ, RZ, R9 ;  /* 0x000000ffff02c224 */ /* 0x001fe200078e0009 */
[----:B------:R-:W-:Y:S02]  /*f0d0*/  @!P4 MOV R3, R10 ;  /* 0x0000000a0003c202 */ /* 0x000fe40000000f00 */
[----:B------:R-:W-:-:S03]  /*f0e0*/  @!P3 LEA R9, R28, UR44, 0x1 ;  /* 0x0000002c1c09bc11 */ /* 0x000fc6000f8e08ff */
[----:B------:R0:W-:Y:S02]  /*f0f0*/  @!P4 LDGSTS.E.BYPASS.LTC128B.128 [R7+0x1a400], desc[UR36][R2.64], !P0 ;  /* 0x1a4000000207cfae */ /* 0x0001e4000c101d64 */
[----:B0-----:R-:W-:Y:S02]  /*f100*/  @!P3 IMAD.MOV.U32 R2, RZ, RZ, R11 ;  /* 0x000000ffff02b224 */ /* 0x001fe400078e000b */
[----:B------:R-:W-:-:S05]  /*f110*/  @!P3 IMAD.MOV.U32 R3, RZ, RZ, R12 ;  /* 0x000000ffff03b224 */ /* 0x000fca00078e000c */
[----:B------:R0:W-:Y:S02]  /*f120*/  @!P3 LDGSTS.E.BYPASS.LTC128B.128 [R9+0x1ac00], desc[UR36][R2.64], !P0 ;  /* 0x1ac000000209bfae */ /* 0x0001e4000c101d64 */
[----:B0-----:R-:W-:Y:S01]  /*f130*/  @!P2 IMAD.MOV.U32 R2, RZ, RZ, R13 ;  /* 0x000000ffff02a224 */ /* 0x001fe200078e000d */
[----:B------:R-:W-:Y:S02]  /*f140*/  @!P2 MOV R3, R14 ;  /* 0x0000000e0003a202 */ /* 0x000fe40000000f00 */
[----:B------:R0:W1:Y:S04]  /*f150*/  SHFL.IDX PT, R14, R0, 0x7, 0x181f ;  /* 0x00f81f00000e7f89 */ /* 0x00006800000e0000 */
[----:B--2---:R0:W-:Y:S02]  /*f160*/  @!P2 LDGSTS.E.BYPASS.LTC128B.128 [R21+0x1b400], desc[UR36][R2.64], !P0 ;  /* 0x1b4000000215afae */ /* 0x0041e4000c101d64 */
.L_x_4828:
[----:B------:R-:W-:Y:S01]  /*f170*/  VIADD R4, R4, 0x70 ;  /* 0x0000007004047836 */ /* 0x000fe20000000000 */
[----:B------:R-:W-:-:S04]  /*f180*/  LOP3.LUT R16, R16, 0xffffdfff, RZ, 0xc0, !PT ;  /* 0xffffdfff10107812 */ /* 0x000fc800078ec0ff */
[----:B------:R-:W-:-:S13]  /*f190*/  ISETP.GE.AND P2, PT, R4, R5, PT ;  /* 0x000000050400720c */ /* 0x000fda0003f46270 */
[----:B01----:R-:W-:Y:S02]  /*f1a0*/  @!P2 LEA R2, P1, R22, R14, 0x1 ;  /* 0x0000000e1602a211 */ /* 0x003fe400078208ff */
        /* <DEDUP_REMOVED lines=32> */
.L_x_4757:
[----:B------:R-:W-:Y:S01]  /*f3b0*/  UISETP.NE.AND UP0, UPT, UR47, URZ, UPT ;  /* 0x0000003f2f00728c */ /* 0x000fe2000bf05270 */
[----:B------:R-:W-:Y:S01]  /*f3c0*/  R2UR UR6, R29 ;  /* 0x000000001d0672ca */ /* 0x000fe200000e0000 */
[----:B------:R-:W-:Y:S01]  /*f3d0*/  ULDC.64 UR8, c[0x0][0x3d8] ;  /* 0x0000f60000087ab9 */ /* 0x000fe20000000a00 */
[----:B------:R-:W-:Y:S01]  /*f3e0*/  MOV R2, R24 ;  /* 0x0000001800027202 */ /* 0x000fe20000000f00 */
[----:B------:R-:W-:Y:S02]  /*f3f0*/  ULDC UR7, c[0x0][0x448] ;  /* 0x0001120000077ab9 */ /* 0x000fe40000000800 */
[----:B------:R-:W-:-:S05]  /*f400*/  PLOP3.LUT P0, PT, PT, PT, UP0, 0x80, 0x0 ;  /* 0x000000000000781c */ /* 0x000fca0003f0f008 */
[----:B------:R-:W-:-:S03]  /*f410*/  @UP0 ULDC UR4, c[0x0][0x44c] ;  /* 0x0001130000040ab9 */ /* 0x000fc60000000800 */
[----:B------:R-:W-:-:S04]  /*f420*/  UIMAD UR6, UR6, UR8, URZ ;  /* 0x00000008060672a4 */ /* 0x000fc8000f8e023f */
[----:B------:R-:W-:Y:S01]  /*f430*/  UIMAD UR6, UR39, UR9, UR6 ;  /* 0x00000009270672a4 */ /* 0x000fe2000f8e0206 */
[----:B------:R-:W-:Y:S01]  /*f440*/  @P0 IMAD.HI.U32 R0, R24, UR4, RZ ;  /* 0x0000000418000c27 */ /* 0x000fe2000f8e00ff */
[----:B------:R-:W-:Y:S01]  /*f450*/  PLOP3.LUT P0, PT, PT, PT, UP0, 0x80, 0x0 ;  /* 0x000000000000781c */ /* 0x000fe20003f0f008 */
[----:B------:R-:W-:-:S12]  /*f460*/  @UP0 ULDC UR4, c[0x0][0x450] ;  /* 0x0001140000040ab9 */ /* 0x000fd80000000800 */
[----:B------:R-:W-:Y:S01]  /*f470*/  @P0 SHF.R.U32.HI R2, RZ, UR4, R0 ;  /* 0x00000004ff020c19 */ /* 0x000fe20008011600 */
[----:B------:R-:W-:-:S03]  /*f480*/  UIMAD.WIDE.U32 UR4, UR39, UR8, URZ ;  /* 0x00000008270472a5 */ /* 0x000fc6000f8e003f */
[----:B------:R-:W-:Y:S01]  /*f490*/  ULDC.64 UR8, c[0x0][0x3e0] ;  /* 0x0000f80000087ab9 */ /* 0x000fe20000000a00 */
[----:B------:R-:W-:Y:S01]  /*f4a0*/  UIADD3 UR5, UR5, UR6, URZ ;  /* 0x0000000605057290 */ /* 0x000fe2000fffe03f */
[--C-:B------:R-:W-:Y:S01]  /*f4b0*/  IMAD.MOV R5, RZ, RZ, -R2.reuse ;  /* 0x000000ffff057224 */ /* 0x100fe200078e0a02 */
[----:B------:R-:W-:Y:S01]  /*f4c0*/  UIMAD UR6, UR49, UR8, URZ ;  /* 0x00000008310672a4 */ /* 0x000fe2000f8e023f */
[----:B------:R-:W-:Y:S01]  /*f4d0*/  SHF.R.S32.HI R0, RZ, 0x1f, R2 ;  /* 0x0000001fff007819 */ /* 0x000fe20000011402 */
[----:B------:R-:W-:Y:S01]  /*f4e0*/  UIMAD.WIDE.U32 UR4, UR45, UR8, UR4 ;  /* 0x000000082d0472a5 */ /* 0x000fe2000f8e0004 */
[----:B------:R-:W-:Y:S01]  /*f4f0*/  IMAD R5, R5, UR7, R24 ;  /* 0x0000000705057c24 */ /* 0x000fe2000f8e0218 */
[----:B------:R-:W-:-:S03]  /*f500*/  UIMAD UR6, UR45, UR9, UR6 ;  /* 0x000000092d0672a4 */ /* 0x000fc6000f8e0206 */
[----:B------:R-:W-:Y:S01]  /*f510*/  ULDC.64 UR8, c[0x0][0x3d0] ;  /* 0x0000f40000087ab9 */ /* 0x000fe20000000a00 */
[----:B------:R-:W-:Y:S01]  /*f520*/  UIADD3 UR5, UR5, UR6, URZ ;  /* 0x0000000605057290 */ /* 0x000fe2000fffe03f */
[----:B------:R-:W-:Y:S01]  /*f530*/  IMAD R3, R0, UR8, RZ ;  /* 0x0000000800037c24 */ /* 0x000fe2000f8e02ff */
[----:B------:R-:W-:Y:S01]  /*f540*/  SHF.R.S32.HI R0, RZ, 0x1f, R5 ;  /* 0x0000001fff007819 */ /* 0x000fe20000011405 */
[----:B------:R-:W-:Y:S02]  /*f550*/  IMAD.U32 R9, RZ, RZ, UR8 ;  /* 0x00000008ff097e24 */ /* 0x000fe4000f8e00ff */
        /* <DEDUP_REMOVED lines=10> */
[----:B------:R-:W-:Y:S02]  /*f600*/  IADD3 R3, R3, R7, RZ ;  /* 0x0000000703037210 */ /* 0x000fe40007ffe0ff */
        /* <DEDUP_REMOVED lines=25> */
[----:B0-----:R-:W-:-:S04]  /*f7a0*/  @!P6 LEA R14, P0, R22, R14, 0x1 ;  /* 0x0000000e160ee211 */ /* 0x001fc800078008ff */
[----:B-1----:R-:W-:Y:S02]  /*f7b0*/  @!P6 MOV R2, R14 ;  /* 0x0000000e0002e202 */ /* 0x002fe40000000f00 */
[----:B------:R-:W0:Y:S03]  /*f7c0*/  SHFL.IDX PT, R14, R0, 0x2, 0x181f ;  /* 0x00581f00000e7f89 */ /* 0x000e2600000e0000 */
[----:B------:R-:W-:Y:S01]  /*f7d0*/  @!P5 LEA R7, R28, UR44, 0x1 ;  /* 0x0000002c1c07dc11 */ /* 0x000fe2000f8e08ff */
[----:B--2---:R-:W-:-:S04]  /*f7e0*/  @!P6 IMAD.X R5, RZ, RZ, R5, P0 ;  /* 0x000000ffff05e224 */ /* 0x004fc800000e0605 */
[----:B------:R-:W-:Y:S02]  /*f7f0*/  @!P6 IMAD.MOV.U32 R3, RZ, RZ, R5 ;  /* 0x000000ffff03e224 */ /* 0x000fe400078e0005 */
[----:B------:R-:W1:Y:S01]  /*f800*/  SHFL.IDX PT, R5, R4, 0x2, 0x181f ;  /* 0x00581f0004057f89 */ /* 0x000e6200000e0000 */
[----:B0-----:R-:W-:-:S03]  /*f810*/  @!P5 LEA R14, P0, R22, R14, 0x1 ;  /* 0x0000000e160ed211 */ /* 0x001fc600078008ff */
[----:B------:R-:W-:Y:S04]  /*f820*/  @!P6 LDGSTS.E.BYPASS.LTC128B.128 [R9+0x22c00], desc[UR36][R2.64], !P4 ;  /* 0x22c000000209efae */ /* 0x000fe8000e101d64 */
[----:B------:R-:W-:Y:S04]  /*f830*/  @!P6 LDGSTS.E.BYPASS.LTC128B.128 [R9+0x26c00], desc[UR36][R2.64+0x80], !P3 ;  /* 0x26c000800209efae */ /* 0x000fe8000d901d64 */
[----:B------:R-:W-:Y:S04]  /*f840*/  @!P6 LDGSTS.E.BYPASS.LTC128B.128 [R9+0x2ac00], desc[UR36][R2.64+0x100], !P2 ;  /* 0x2ac001000209efae */ /* 0x000fe8000d101d64 */
[----:B------:R0:W-:Y:S01]  /*f850*/  @!P6 LDGSTS.E.BYPASS.LTC128B.128 [R9+0x2ec00], desc[UR36][R2.64+0x180], !P1 ;  /* 0x2ec001800209efae */ /* 0x0001e2000c901d64 */
[----:B------:R-:W-:-:S04]  /*f860*/  LOP3.LUT P6, RZ, R16, 0x80, RZ, 0xc0, !PT ;  /* 0x0000008010ff7812 */ /* 0x000fc800078cc0ff */
[----:B------:R-:W-:Y:S01]  /*f870*/  P2R R6, PR, RZ, 0x40 ;  /* 0x00000040ff067803 */ /* 0x000fe20000000000 */
[----:B-1----:R-:W-:Y:S01]  /*f880*/  @!P5 IMAD.X R5, RZ, RZ, R5, P0 ;  /* 0x000000ffff05d224 */ /* 0x002fe200000e0605 */
[----:B------:R-:W-:Y:S01]  /*f890*/  LOP3.LUT P6, RZ, R16, 0x200, RZ, 0xc0, !PT ;  /* 0x0000020010ff7812 */ /* 0x000fe200078cc0ff */
[----:B0-----:R-:W-:-:S03]  /*f8a0*/  @!P5 IMAD.MOV.U32 R2, RZ, RZ, R14 ;  /* 0x000000ffff02d224 */ /* 0x001fc600078e000e */
[----:B------:R-:W-:Y:S01]  /*f8b0*/  @!P5 MOV R3, R5 ;  /* 0x000000050003d202 */ /* 0x000fe20000000f00 */
[----:B------:R-:W0:Y:S04]  /*f8c0*/  SHFL.IDX PT, R14, R0, 0x3, 0x181f ;  /* 0x00781f00000e7f89 */ /* 0x000e2800000e0000 */
        /* <DEDUP_REMOVED lines=21> */
[----:B0-----:R-:W-:-:S04]  /*fa20*/  @!P5 LEA R14, P0, R22, R14, 0x1 ;  /* 0x0000000e160ed211 */ /* 0x001fc800078008ff */
[----:B-1----:R-:W-:Y:S01]  /*fa30*/  @!P5 IADD3.X R5, RZ, R5, RZ, P0, !PT ;  /* 0x00000005ff05d210 */ /* 0x002fe200007fe4ff */
[----:B--2---:R-:W-:Y:S02]  /*fa40*/  @!P5 IMAD.MOV.U32 R2, RZ, RZ, R14 ;  /* 0x000000ffff02d224 */ /* 0x004fe400078e000e */
[----:B------:R-:W0:Y:S02]  /*fa50*/  SHFL.IDX PT, R14, R0, 0x5, 0x181f ;  /* 0x00b81f00000e7f89 */ /* 0x000e2400000e0000 */
[----:B------:R-:W-:Y:S02]  /*fa60*/  @!P5 IMAD.MOV.U32 R3, RZ, RZ, R5 ;  /* 0x000000ffff03d224 */ /* 0x000fe400078e0005 */
        /* <DEDUP_REMOVED lines=8> */
[----:B-1----:R-:W-:Y:S01]  /*faf0*/  @!P6 IMAD.X R5, RZ, RZ, R5, P0 ;  /* 0x000000ffff05e224 */ /* 0x002fe200000e0605 */
[----:B--2---:R-:W-:Y:S02]  /*fb00*/  @!P6 MOV R2, R14 ;  /* 0x0000000e0002e202 */ /* 0x004fe40000000f00 */
        /* <DEDUP_REMOVED lines=10> */
[----:B--2---:R-:W-:-:S03]  /*fbb0*/  @!P5 IMAD.MOV.U32 R2, RZ, RZ, R14 ;  /* 0x000000ffff02d224 */ /* 0x004fc600078e000e */
[----:B------:R-:W-:Y:S01]  /*fbc0*/  @!P5 MOV R3, R5 ;  /* 0x000000050003d202 */ /* 0x000fe20000000f00 */
[----:B------:R0:W1:Y:S04]  /*fbd0*/  SHFL.IDX PT, R14, R0, 0x7, 0x181f ;  /* 0x00f81f00000e7f89 */ /* 0x00006800000e0000 */
[----:B------:R0:W-:Y:S04]  /*fbe0*/  @!P5 LDGSTS.E.BYPASS.LTC128B.128 [R9+0x25400], desc[UR36][R2.64], !P4 ;  /* 0x254000000209dfae */ /* 0x0001e8000e101d64 */
[----:B------:R0:W-:Y:S04]  /*fbf0*/  @!P5 LDGSTS.E.BYPASS.LTC128B.128 [R9+0x29400], desc[UR36][R2.64+0x80], !P3 ;  /* 0x294000800209dfae */ /* 0x0001e8000d901d64 */
[----:B------:R0:W-:Y:S04]  /*fc00*/  @!P5 LDGSTS.E.BYPASS.LTC128B.128 [R9+0x2d400], desc[UR36][R2.64+0x100], !P2 ;  /* 0x2d4001000209dfae */ /* 0x0001e8000d101d64 */
[----:B------:R0:W-:Y:S04]  /*fc10*/  @!P5 LDGSTS.E.BYPASS.LTC128B.128 [R9+0x31400], desc[UR36][R2.64+0x180], !P1 ;  /* 0x314001800209dfae */ /* 0x0001e8000c901d64 */
[----:B------:R0:W2:Y:S02]  /*fc20*/  SHFL.IDX PT, R5, R4, 0x7, 0x181f ;  /* 0x00f81f0004057f89 */ /* 0x0000a400000e0000 */
.L_x_4846:
        /* <DEDUP_REMOVED lines=13> */
.L_x_4760:
[----:B------:R-:W-:Y:S05]  /*fd00*/  BSYNC B0 ;  /* 0x0000000000007941 */ /* 0x000fea0003800000 */
.L_x_4759:
        /* <DEDUP_REMOVED lines=9> */
.L_x_4847:
[----:B------:R-:W-:-:S13]  /*fda0*/  ISETP.NE.AND P0, PT, R37, 0x3, PT ;  /* 0x000000032500780c */ /* 0x000fda0003f05270 */
[----:B------:R-:W-:Y:S05]  /*fdb0*/  @!P0 BRA `(.L_x_4762) ;  /* 0x0000000000048947 */ /* 0x000fea0003800000 */
[----:B------:R-:W-:Y:S01]  /*fdc0*/  BPT.TRAP 0x1 ;  /* 0x000000040000795c */ /* 0x000fe20000300000 */
.L_x_4762:
[----:B------:R-:W4:Y:S02]  /*fdd0*/  SYNCS.PHASECHK.TRANS64.TRYWAIT P0, [UR44+0x32460], R0 ;  /* 0x03246000ff0075a7 */ /* 0x000f24000800016c */
[----:B----4-:R-:W-:Y:S05]  /*fde0*/  @!P0 BRA `(.L_x_4763) ;  /* 0x0000003800dc8947 */ /* 0x010fea0003800000 */
.L_x_4848:
[----:B------:R-:W4:Y:S01]  /*fdf0*/  LDL.LU R4, [R1] ;  /* 0x0000000001047983 */ /* 0x000f220000300800 */
        /* <DEDUP_REMOVED lines=16> */
[----:B------:R-:W-:Y:S02]  /*ff00*/  UIMAD UR4, UR4, UR6, URZ ;  /* 0x00000006040472a4 */ /* 0x000fe4000f8e023f */
[----:B------:R-:W-:Y:S01]  /*ff10*/  IADD3 R3, R3, R5, RZ ;  /* 0x0000000503037210 */ /* 0x000fe20007ffe0ff */
        /* <DEDUP_REMOVED lines=10> */
[----:B----4-:R-:W-:-:S05]  /*ffc0*/  IADD3 R0, R3, R0, R4 ;  /* 0x0000000003007210 */ /* 0x010fca0007ffe004 */
[----:B------:R-:W-:Y:S01]  /*ffd0*/  IMAD.IADD R5, R0, 0x1, R5 ;  /* 0x0000000100057824 */ /* 0x000fe200078e0205 */
[----:B------:R-:W-:Y:S06]  /*ffe0*/  BRA.DIV UR4, `(.L_x_4764) ;  /* 0x0000003a04747947 */ /* 0x000fec000b800000 */
[----:B-1----:R-:W0:Y:S01]  /*fff0*/  SHFL.IDX PT, R14, R7, RZ, 0x181f ;  /* 0x00181fff070e7589 */ /* 0x002e2200000e0000 */
[----:B------:R-:W-:Y:S02]  /*10000*/  SHF.L.U32 R0, R22, 0x1, RZ ;  /* 0x0000000116007819 */ /* 0x000fe400000006ff */
[----:B------:R-:W-:Y:S01]  /*10010*/  LEA R6, R28, UR44, 0x1 ;  /* 0x0000002c1c067c11 */ /* 0x000fe2000f8e08ff */
        /* <DEDUP_REMOVED lines=10> */
[----:B------:R-:W0:Y:S03]  /*100c0*/  SHFL.IDX PT, R14, R7, 0x2, 0x181f ;  /* 0x00581f00070e7f89 */ /* 0x000e2600000e0000 */
[----:B------:R-:W-:Y:S01]  /*100d0*/  IMAD.X R11, RZ, RZ, R4, P0 ;  /* 0x000000ffff0b7224 */ /* 0x000fe200000e0604 */
[----:B------:R-:W-:Y:S01]  /*100e0*/  ISETP.LT.OR P0, PT, R17, 0x1, P4 ;  /* 0x000000011100780c */ /* 0x000fe20002701670 */
[----:B------:R-:W1:-:S12]  /*100f0*/  SHFL.IDX PT, R4, R8, 0x2, 0x181f ;  /* 0x00581f0008047f89 */ /* 0x000e5800000e0000 */
[----:B------:R-:W-:Y:S01]  /*10100*/  LDGSTS.E.BYPASS.LTC128B.128 [R6+0x400], desc[UR36][R2.64], !P0 ;  /* 0x0040000002067fae */ /* 0x000fe2000c101d64 */
[----:B------:R-:W-:-:S13]  /*10110*/  ISETP.LT.OR P0, PT, R17, 0x1, !P2 ;  /* 0x000000011100780c */ /* 0x000fda0005701670 */
[----:B------:R-:W-:Y:S01]  /*10120*/  LDGSTS.E.BYPASS.LTC128B.128 [R6+0x3400], desc[UR36][R2.64+0x80], !P0 ;  /* 0x0340008002067fae */ /* 0x000fe2000c101d64 */
[----:B------:R-:W-:-:S13]  /*10130*/  ISETP.LT.OR P0, PT, R17, 0x1, !P1 ;  /* 0x000000011100780c */ /* 0x000fda0004f01670 */
[----:B------:R-:W-:Y:S01]  /*10140*/  LDGSTS.E.BYPASS.LTC128B.128 [R6+0x6400], desc[UR36][R2.64+0x100], !P0 ;  /* 0x0640010002067fae */ /* 0x000fe2000c101d64 */
[----:B------:R-:W-:-:S03]  /*10150*/  LOP3.LUT P0, RZ, R5, 0x8, RZ, 0xc0, !PT ;  /* 0x0000000805ff7812 */ /* 0x000fc6000780c0ff */
[----:B------:R-:W-:Y:S01]  /*10160*/  SHFL.IDX PT, R5, R8, 0x3, 0x181f ;  /* 0x00781f0008057f89 */ /* 0x000fe200000e0000 */
[----:B------:R-:W-:-:S03]  /*10170*/  ISETP.LT.OR P3, PT, R17, 0x1, !P0 ;  /* 0x000000011100780c */ /* 0x000fc60004761670 */
[----:B------:R-:W-:Y:S10]  /*10180*/  SHFL.IDX PT, R8, R8, 0x5, 0x181f ;  /* 0x00b81f0008087f89 */ /* 0x000ff400000e0000 */
[----:B------:R0:W-:Y:S02]  /*10190*/  LDGSTS.E.BYPASS.LTC128B.128 [R6+0x9400], desc[UR36][R2.64+0x180], !P3 ;  /* 0x0940018002067fae */ /* 0x0001e4000d901d64 */
[----:B0-----:R-:W-:-:S02]  /*101a0*/  IADD3 R2, P3, R14, R0, RZ ;  /* 0x000000000e027210 */ /* 0x001fc40007f7e0ff */
[----:B------:R-:W0:Y:S03]  /*101b0*/  SHFL.IDX PT, R14, R7, 0x3, 0x181f ;  /* 0x00781f00070e7f89 */ /* 0x000e2600000e0000 */
        /* <DEDUP_REMOVED lines=8> */
[----:B------:R-:W-:Y:S01]  /*10240*/  LDGSTS.E.BYPASS.LTC128B.128 [R6+0x9c00], desc[UR36][R10.64+0x180], !P3 ;  /* 0x09c001800a067fae */ /* 0x000fe2000d901d64 */
[----:B0-----:R-:W-:-:S03]  /*10250*/  IADD3 R4, P3, R14, R0, RZ ;  /* 0x000000000e047210 */ /* 0x001fc60007f7e0ff */
[----:B------:R-:W0:Y:S01]  /*10260*/  SHFL.IDX PT, R14, R7, 0x4, 0x181f ;  /* 0x00981f00070e7f89 */ /* 0x000e2200000e0000 */
[----:B------:R-:W-:Y:S02]  /*10270*/  IADD3.X R5, RZ, R5, RZ, P3, !PT ;  /* 0x00000005ff057210 */ /* 0x000fe40001ffe4ff */
[----:B------:R-:W-:-:S13]  /*10280*/  ISETP.LT.OR P3, PT, R17, 0x21, P4 ;  /* 0x000000211100780c */ /* 0x000fda0002761670 */
        /* <DEDUP_REMOVED lines=8> */
[----:B------:R0:W1:Y:S03]  /*10310*/  SHFL.IDX PT, R14, R7, 0x5, 0x181f ;  /* 0x00b81f00070e7f89 */ /* 0x00006600000e0000 */
[----:B------:R-:W-:Y:S01]  /*10320*/  IMAD.X R3, RZ, RZ, R9, P3 ;  /* 0x000000ffff037224 */ /* 0x000fe200018e0609 */
        /* <DEDUP_REMOVED lines=16> */
[----:B-1----:R0:W-:Y:S02]  /*10430*/  LDGSTS.E.BYPASS.LTC128B.128 [R6+0xb400], desc[UR36][R2.64+0x180], !P3 ;  /* 0x0b40018002067fae */ /* 0x0021e4000d901d64 */
.L_x_4862:
[----:B01----:R-:W-:Y:S02]  /*10440*/  IADD3 R2, P3, R14, R0, RZ ;  /* 0x000000000e027210 */ /* 0x003fe40007f7e0ff */
[C---:B------:R-:W-:Y:S02]  /*10450*/  ISETP.LT.OR P2, PT, R17.reuse, 0x51, !P2 ;  /* 0x000000511100780c */ /* 0x040fe40005741670 */
[----:B------:R-:W-:Y:S02]  /*10460*/  IADD3.X R3, RZ, R8, RZ, P3, !PT ;  /* 0x00000008ff037210 */ /* 0x000fe40001ffe4ff */
[C---:B------:R-:W-:Y:S02]  /*10470*/  ISETP.LT.OR P3, PT, R17.reuse, 0x51, P4 ;  /* 0x000000511100780c */ /* 0x040fe40002761670 */
[C---:B------:R-:W-:Y:S02]  /*10480*/  ISETP.LT.OR P1, PT, R17.reuse, 0x51, !P1 ;  /* 0x000000511100780c */ /* 0x040fe40004f21670 */
[----:B------:R-:W-:-:S09]  /*10490*/  ISETP.LT.OR P0, PT, R17, 0x51, !P0 ;  /* 0x000000511100780c */ /* 0x000fd20004701670 */
        /* <DEDUP_REMOVED lines=14> */
.L_x_4765:
        /* <DEDUP_REMOVED lines=9> */
[----:B------:R-:W-:Y:S01]  /*10610*/  IMAD.MOV.U32 R17, RZ, RZ, 0x1 ;  /* 0x00000001ff117424 */ /* 0x000fe200078e00ff */
[----:B------:R-:W-:Y:S01]  /*10620*/  ULOP3.LUT UR5, URZ, UR41, URZ, 0x33, !UPT ;  /* 0x000000293f057292 */ /* 0x000fe2000f8e333f */
[----:B------:R-:W1:Y:S01]  /*10630*/  S2R R3, SR_TID.X ;  /* 0x0000000000037919 */ /* 0x000e620000002100 */
[----:B------:R-:W-:Y:S01]  /*10640*/  UIMAD UR4, UR4, UR38, URZ ;  /* 0x00000026040472a4 */ /* 0x000fe2000f8e023f */
[----:B------:R-:W-:Y:S01]  /*10650*/  IMAD.MOV.U32 R26, RZ, RZ, 0x1 ;  /* 0x00000001ff1a7424 */ /* 0x000fe200078e00ff */
[----:B0-----:R-:W-:Y:S02]  /*10660*/  SHF.L.U32 R2, R2, 0x4, RZ ;  /* 0x0000000402027819 */ /* 0x001fe400000006ff */
[----:B-1----:R-:W-:Y:S02]  /*10670*/  LOP3.LUT R3, R3, 0x7f, RZ, 0xc0, !PT ;  /* 0x0000007f03037812 */ /* 0x002fe400078ec0ff */
[----:B------:R-:W-:-:S02]  /*10680*/  LOP3.LUT R2, R2, 0x70, RZ, 0xc0, !PT ;  /* 0x0000007002027812 */ /* 0x000fc400078ec0ff */
[----:B------:R-:W-:-:S04]  /*10690*/  SHF.R.U32.HI R3, RZ, 0x3, R3 ;  /* 0x00000003ff037819 */ /* 0x000fc80000011603 */
[----:B------:R-:W-:Y:S02]  /*106a0*/  IADD3 R27, R2, R27, R3 ;  /* 0x0000001b021b7210 */ /* 0x000fe40007ffe003 */
[----:B------:R-:W-:Y:S02]  /*106b0*/  LOP3.LUT R2, RZ, UR42, RZ, 0x33, !PT ;  /* 0x0000002aff027c12 */ /* 0x000fe4000f8e33ff */
[----:B------:R-:W-:Y:S01]  /*106c0*/  LOP3.LUT R3, RZ, UR4, RZ, 0x33, !PT ;  /* 0x00000004ff037c12 */ /* 0x000fe2000f8e33ff */
[----:B------:R-:W-:-:S03]  /*106d0*/  VIADD R27, R27, 0xfffffee0 ;  /* 0xfffffee01b1b7836 */ /* 0x000fc60000000000 */
[----:B------:R-:W-:-:S05]  /*106e0*/  VIMNMX3 R2, R2, UR5, R3, !PT ;  /* 0x0000000502027c0f */ /* 0x000fca000f800103 */
[C---:B------:R-:W-:Y:S01]  /*106f0*/  IMAD R18, R2.reuse, -0x60, R27 ;  /* 0xffffffa002127824 */ /* 0x040fe200078e021b */
[----:B------:R-:W-:-:S07]  /*10700*/  IADD3 R27, -R2, -0x2, RZ ;  /* 0xfffffffe021b7810 */ /* 0x000fce0007ffe1ff */
.L_x_4781:
[----:B------:R-:W0:Y:S01]  /*10710*/  LDC R2, c[0x0][0x430] ;  /* 0x00010c00ff027b82 */ /* 0x000e220000000800 */
[----:B------:R-:W-:Y:S01]  /*10720*/  ISETP.GT.U32.AND P0, PT, R32, 0x5f, PT ;  /* 0x0000005f2000780c */ /* 0x000fe20003f04070 */
[----:B------:R-:W-:Y:S01]  /*10730*/  BSSY B1, `(.L_x_4767) ;  /* 0x0000014000017945 */ /* 0x000fe20003800000 */
[----:B------:R-:W-:Y:S01]  /*10740*/  MOV R7, R18 ;  /* 0x0000001200077202 */ /* 0x000fe20000000f00 */
[----:B------:R-:W-:Y:S01]  /*10750*/  IMAD.MOV.U32 R4, RZ, RZ, RZ ;  /* 0x000000ffff047224 */ /* 0x000fe200078e00ff */
[----:B0-----:R-:W-:-:S13]  /*10760*/  ISETP.NE.AND P1, PT, R2, 0x1, PT ;  /* 0x000000010200780c */ /* 0x001fda0003f25270 */
[----:B------:R-:W0:Y:S08]  /*10770*/  @P1 LDC R3, c[0x0][0x434] ;  /* 0x00010d00ff031b82 */ /* 0x000e300000000800 */
[----:B-1----:R-:W1:Y:S01]  /*10780*/  @P1 LDC R5, c[0x0][0x438] ;  /* 0x00010e00ff051b82 */ /* 0x002e620000000800 */
[----:B0-----:R-:W-:-:S05]  /*10790*/  @P1 IMAD.HI.U32 R2, R18, R3, RZ ;  /* 0x0000000312021227 */ /* 0x001fca00078e00ff */
[----:B-1----:R-:W-:Y:S01]  /*107a0*/  @P1 SHF.R.U32.HI R7, RZ, R5, R2 ;  /* 0x00000005ff071219 */ /* 0x002fe20000011602 */
[----:B--23--:R-:W-:Y:S06]  /*107b0*/  @P0 BRA `(.L_x_4768) ;  /* 0x00000000002c0947 */ /* 0x00cfec0003800000 */
        /* <DEDUP_REMOVED lines=11> */
.L_x_4768:
[----:B------:R-:W-:Y:S05]  /*10870*/  BSYNC B1 ;  /* 0x0000000000017941 */ /* 0x000fea0003800000 */
.L_x_4767:
[----:B------:R-:W-:-:S13]  /*10880*/  ISETP.NE.AND P0, PT, R37, 0x3, PT ;  /* 0x000000032500780c */ /* 0x000fda0003f05270 */
[----:B------:R-:W-:Y:S05]  /*10890*/  @!P0 BRA `(.L_x_4769) ;  /* 0x0000000000048947 */ /* 0x000fea0003800000 */
[----:B------:R-:W-:Y:S01]  /*108a0*/  BPT.TRAP 0x1 ;  /* 0x000000040000795c */ /* 0x000fe20000300000 */
.L_x_4769:
[----:B------:R-:W-:Y:S01]  /*108b0*/  LEA R19, R17, UR44, 0x3 ;  /* 0x0000002c11137c11 */ /* 0x000fe2000f8e18ff */
[----:B------:R-:W-:Y:S01]  /*108c0*/  BSSY B1, `(.L_x_4770) ;  /* 0x0000004000017945 */ /* 0x000fe20003800000 */
[----:B------:R-:W-:-:S04]  /*108d0*/  SHF.L.U32 R25, R26, 0x1f, RZ ;  /* 0x0000001f1a197819 */ /* 0x000fc800000006ff */
[----:B------:R-:W1:Y:S02]  /*108e0*/  SYNCS.PHASECHK.TRANS64.TRYWAIT P0, [R19+URZ+0x32440], R25 ;  /* 0x03244019130075a7 */ /* 0x000e64000800017f */
[----:B-1----:R-:W-:Y:S05]  /*108f0*/  @!P0 BRA `(.L_x_4771) ;  /* 0x00000038009c8947 */ /* 0x002fea0003800000 */
.L_x_4863:
[----:B------:R-:W-:Y:S05]  /*10900*/  BSYNC B1 ;  /* 0x0000000000017941 */ /* 0x000fea0003800000 */
.L_x_4770:
[----:B------:R-:W-:Y:S01]  /*10910*/  ULDC UR4, c[0x0][0x430] ;  /* 0x00010c0000047ab9 */ /* 0x000fe20000000800 */
[----:B-----5:R-:W-:Y:S01]  /*10920*/  SHF.R.S32.HI R20, RZ, 0x1f, R4 ;  /* 0x0000001fff147819 */ /* 0x020fe20000011404 */
[----:B------:R-:W-:Y:S01]  /*10930*/  UIADD3 UR4, -UR4, URZ, URZ ;  /* 0x0000003f04047290 */ /* 0x000fe2000fffe13f */
[----:B------:R-:W-:Y:S01]  /*10940*/  R2UR UR6, R29 ;  /* 0x000000001d0672ca */ /* 0x000fe200000e0000 */
[----:B------:R-:W-:Y:S01]  /*10950*/  IMAD R22, R17, 0x1800, R28 ;  /* 0x0000180011167824 */ /* 0x000fe200078e021c */
[----:B------:R-:W-:-:S03]  /*10960*/  LOP3.LUT P1, RZ, R16, 0x2, RZ, 0xc0, !PT ;  /* 0x0000000210ff7812 */ /* 0x000fc6000782c0ff */
[----:B0-----:R-:W-:Y:S01]  /*10970*/  IMAD R5, R7, UR4, R18 ;  /* 0x0000000407057c24 */ /* 0x001fe2000f8e0212 */
[----:B------:R-:W-:-:S04]  /*10980*/  ULDC.64 UR4, c[0x0][0x300] ;  /* 0x0000c00000047ab9 */ /* 0x000fc80000000a00 */
[----:B------:R-:W-:-:S05]  /*10990*/  SHF.R.S32.HI R23, RZ, 0x1f, R5 ;  /* 0x0000001fff177819 */ /* 0x000fca0000011405 */
[----:B------:R-:W-:-:S04]  /*109a0*/  IMAD R2, R23, UR4, RZ ;  /* 0x0000000417027c24 */ /* 0x000fc8000f8e02ff */
[C---:B------:R-:W-:Y:S02]  /*109b0*/  IMAD R7, R5.reuse, UR5, R2 ;  /* 0x0000000505077c24 */ /* 0x040fe4000f8e0202 */
[----:B------:R-:W-:Y:S01]  /*109c0*/  IMAD.WIDE.U32 R2, R5, UR4, RZ ;  /* 0x0000000405027c25 */ /* 0x000fe2000f8e00ff */
        /* <DEDUP_REMOVED lines=12> */
[----:B------:R-:W-:-:S03]  /*10a90*/  LEA R21, P0, R2, UR6, 0x1 ;  /* 0x0000000602157c11 */ /* 0x000fc6000f8008ff */
[----:B------:R-:W-:Y:S01]  /*10aa0*/  VIADD R3, R3, UR4 ;  /* 0x0000000403037c36 */ /* 0x000fe20008000000 */
[----:B------:R-:W-:-:S04]  /*10ab0*/  UMOV UR4, 0xffffffff ;  /* 0xffffffff00047882 */ /* 0x000fc80000000000 */
[----:B------:R-:W-:Y:S01]  /*10ac0*/  LEA.HI.X R24, R2, UR7, R3, 0x1, P0 ;  /* 0x0000000702187c11 */ /* 0x000fe200080f0c03 */
[----:B------:R-:W-:Y:S06]  /*10ad0*/  BRA.DIV UR4, `(.L_x_4772) ;  /* 0x0000003a04387947 */ /* 0x000fec000b800000 */
[----:B------:R-:W0:Y:S01]  /*10ae0*/  SHFL.IDX PT, R14, R21, RZ, 0x181f ;  /* 0x00181fff150e7589 */ /* 0x000e2200000e0000 */
[----:B------:R-:W-:-:S03]  /*10af0*/  LEA R22, R22, UR44, 0x1 ;  /* 0x0000002c16167c11 */ /* 0x000fc6000f8e08ff */
[----:B------:R-:W2:Y:S04]  /*10b00*/  SHFL.IDX PT, R3, R24, RZ, 0x181f ;  /* 0x00181fff18037589 */ /* 0x000ea800000e0000 */
[----:B------:R-:W-:Y:S01]  /*10b10*/  SHFL.IDX PT, R35, R24, 0x5, 0x181f ;  /* 0x00b81f0018237f89 */ /* 0x000fe200000e0000 */
[----:B0-----:R-:W-:-:S03]  /*10b20*/  IADD3 R12, P0, R14, R0, RZ ;  /* 0x000000000e0c7210 */ /* 0x001fc60007f1e0ff */
[----:B------:R-:W0:Y:S01]  /*10b30*/  SHFL.IDX PT, R14, R21, 0x1, 0x181f ;  /* 0x00381f00150e7f89 */ /* 0x000e2200000e0000 */
[----:B--2---:R-:W-:-:S03]  /*10b40*/  IADD3.X R13, RZ, R3, RZ, P0, !PT ;  /* 0x00000003ff0d7210 */ /* 0x004fc600007fe4ff */
[----:B------:R-:W2:Y:S04]  /*10b50*/  SHFL.IDX PT, R3, R24, 0x1, 0x181f ;  /* 0x00381f0018037f89 */ /* 0x000ea800000e0000 */
[----:B------:R3:W-:Y:S01]  /*10b60*/  LDGSTS.E.BYPASS.LTC128B.128 [R22+0x1c400], desc[UR36][R12.64], !P1 ;  /* 0x1c4000000c167fae */ /* 0x0007e2000c901d64 */
[----:B0-----:R-:W-:-:S03]  /*10b70*/  IADD3 R10, P0, R14, R0, RZ ;  /* 0x000000000e0a7210 */ /* 0x001fc60007f1e0ff */
[----:B------:R-:W0:Y:S02]  /*10b80*/  SHFL.IDX PT, R14, R21, 0x2, 0x181f ;  /* 0x00581f00150e7f89 */ /* 0x000e2400000e0000 */
[----:B--2---:R-:W-:Y:S02]  /*10b90*/  IMAD.X R11, RZ, RZ, R3, P0 ;  /* 0x000000ffff0b7224 */ /* 0x004fe400000e0603 */
        /* <DEDUP_REMOVED lines=13> */
[----:B------:R3:W0:Y:S01]  /*10c70*/  SHFL.IDX PT, R14, R21, 0x5, 0x181f ;  /* 0x00b81f00150e7f89 */ /* 0x00062200000e0000 */
[----:B--2---:R-:W-:-:S05]  /*10c80*/  IADD3.X R3, RZ, R3, RZ, P0, !PT ;  /* 0x00000003ff037210 */ /* 0x004fca00007fe4ff */
[----:B------:R3:W-:Y:S04]  /*10c90*/  LDGSTS.E.BYPASS.LTC128B.128 [R22+0x1e400], desc[UR36][R2.64], !P1 ;  /* 0x1e40000002167fae */ /* 0x0007e8000c901d64 */
.L_x_4877:
[----:B0--3--:R-:W-:-:S05]  /*10ca0*/  IADD3 R2, P0, R14, R0, RZ ;  /* 0x000000000e027210 */ /* 0x009fca0007f1e0ff */
[----:B------:R-:W-:Y:S01]  /*10cb0*/  IMAD.X R3, RZ, RZ, R35, P0 ;  /* 0x000000ffff037224 */ /* 0x000fe200000e0623 */
[----:B------:R-:W-:-:S04]  /*10cc0*/  PLOP3.LUT P0, PT, PT, PT, PT, 0x80, 0x0 ;  /* 0x000000000000781c */ /* 0x000fc80003f0f070 */
[----:B------:R-:W-:Y:S01]  /*10cd0*/  @!PT LDS RZ, [RZ] ;  /* 0x00000000fffff984 */ /* 0x000fe20000000800 */
[----:B------:R-:W-:Y:S01]  /*10ce0*/  @!PT LDS RZ, [RZ] ;  /* 0x00000000fffff984 */ /* 0x000fe20000000800 */
[----:B------:R-:W-:Y:S01]  /*10cf0*/  @!PT LDS RZ, [RZ] ;  /* 0x00000000fffff984 */ /* 0x000fe20000000800 */
[----:B------:R0:W-:Y:S01]  /*10d00*/  LDGSTS.E.BYPASS.LTC128B.128 [R22+0x1ec00], desc[UR36][R2.64], !P1 ;  /* 0x1ec0000002167fae */ /* 0x0001e2000c901d64 */
[----:B------:R-:W-:-:S08]  /*10d10*/  NOP ;  /* 0x0000000000007918 */ /* 0x000fd00000000000 */
.L_x_4773:
        /* <DEDUP_REMOVED lines=10> */
.L_x_4774:
[----:B------:R2:W-:Y:S01]  /*10dc0*/  SYNCS.ARRIVE.TRANS64.A1T0 RZ, [R19+URZ+0x32430], RZ ;  /* 0x032430ff13ff79a7 */ /* 0x0005e2000810003f */
[----:B------:R-:W-:Y:S05]  /*10dd0*/  @!P2 BRA `(.L_x_4775) ;  /* 0x000000000004a947 */ /* 0x000fea0003800000 */
[----:B------:R-:W-:Y:S01]  /*10de0*/  BPT.TRAP 0x1 ;  /* 0x000000040000795c */ /* 0x000fe20000300000 */
.L_x_4775:
[----:B------:R-:W3:Y:S01]  /*10df0*/  SYNCS.PHASECHK.TRANS64.TRYWAIT P0, [R19+URZ+0x32460], R25 ;  /* 0x03246019130075a7 */ /* 0x000ee2000800017f */
[----:B------:R-:W-:Y:S04]  /*10e00*/  BSSY B1, `(.L_x_4776) ;  /* 0x0000002000017945 */ /* 0x000fe80003800000 */
[----:B---3--:R-:W-:Y:S05]  /*10e10*/  @!P0 BRA `(.L_x_4777) ;  /* 0x0000003800f48947 */ /* 0x008fea0003800000 */
.L_x_4878:
[----:B------:R-:W-:Y:S05]  /*10e20*/  BSYNC B1 ;  /* 0x0000000000017941 */ /* 0x000fea0003800000 */
.L_x_4776:
        /* <DEDUP_REMOVED lines=16> */
[----:B------:R-:W-:Y:S01]  /*10f30*/  MOV R5, UR6 ;  /* 0x0000000600057c02 */ /* 0x000fe20008000f00 */
[----:B------:R-:W-:Y:S01]  /*10f40*/  IMAD.IADD R3, R3, 0x1, R7 ;  /* 0x0000000103037824 */ /* 0x000fe200078e0207 */
        /* <DEDUP_REMOVED lines=12> */
[----:B------:R-:W-:Y:S01]  /*11010*/  SHFL.IDX PT, R5, R22, 0x3, 0x181f ;  /* 0x00781f0016057f89 */ /* 0x000fe200000e0000 */
[----:B0-----:R-:W-:-:S03]  /*11020*/  IADD3 R10, P0, R14, R0, RZ ;  /* 0x000000000e0a7210 */ /* 0x001fc60007f1e0ff */
[----:B------:R-:W0:Y:S02]  /*11030*/  SHFL.IDX PT, R14, R20, 0x1, 0x181f ;  /* 0x00381f00140e7f89 */ /* 0x000e2400000e0000 */
[----:B----4-:R-:W-:Y:S02]  /*11040*/  IMAD.X R11, RZ, RZ, R3, P0 ;  /* 0x000000ffff0b7224 */ /* 0x010fe400000e0603 */
[----:B------:R-:W-:Y:S04]  /*11050*/  SHFL.IDX PT, R3, R22, 0x4, 0x181f ;  /* 0x00981f0016037f89 */ /* 0x000fe800000e0000 */
        /* <DEDUP_REMOVED lines=11> */
[----:B------:R5:W-:Y:S01]  /*11110*/  LDGSTS.E.BYPASS.LTC128B.128 [R21+0x9800], desc[UR36][R8.64+0x180], !P1 ;  /* 0x0980018008157fae */ /* 0x000be2000c901d64 */
[----:B0-----:R-:W-:-:S03]  /*11120*/  IADD3 R6, P0, R14, R0, RZ ;  /* 0x000000000e067210 */ /* 0x001fc60007f1e0ff */
[----:B------:R-:W-:Y:S04]  /*11130*/  SHFL.IDX PT, R22, R22, 0x5, 0x181f ;  /* 0x00b81f0016167f89 */ /* 0x000fe800000e0000 */
[----:B------:R-:W0:Y:S01]  /*11140*/  SHFL.IDX PT, R14, R20, 0x3, 0x181f ;  /* 0x00781f00140e7f89 */ /* 0x000e2200000e0000 */
[----:B----4-:R-:W-:Y:S01]  /*11150*/  IADD3.X R7, RZ, R4, RZ, P0, !PT ;  /* 0x00000004ff077210 */ /* 0x010fe200007fe4ff */
[----:B-----5:R-:W-:-:S04]  /*11160*/  IMAD.MOV.U32 R9, RZ, RZ, RZ ;  /* 0x000000ffff097224 */ /* 0x020fc800078e00ff */
        /* <DEDUP_REMOVED lines=18> */
.L_x_4892:
[----:B0---4-:R-:W-:-:S04]  /*11290*/  IADD3 R2, P0, R14, R0, RZ ;  /* 0x000000000e027210 */ /* 0x011fc80007f1e0ff */
        /* <DEDUP_REMOVED lines=10> */
.L_x_4779:
        /* <DEDUP_REMOVED lines=10> */
.L_x_4780:
        /* <DEDUP_REMOVED lines=9> */
[----:B----4-:R-:W-:Y:S05]  /*11470*/  @P0 BRA `(.L_x_4781) ;  /* 0xfffffff000a40947 */ /* 0x010fea000383ffff */
.L_x_4766:
[----:B------:R-:W-:Y:S05]  /*11480*/  BSYNC B0 ;  /* 0x0000000000007941 */ /* 0x000fea0003800000 */
.L_x_4745:
[----:B------:R-:W0:Y:S01]  /*11490*/  S2R R3, SR_CgaCtaId ;  /* 0x0000000000037919 */ /* 0x000e220000008800 */
[----:B------:R-:W-:Y:S01]  /*114a0*/  MOV R0, 0x400 ;  /* 0x0000040000007802 */ /* 0x000fe20000000f00 */
[----:B------:R-:W-:Y:S01]  /*114b0*/  BSSY B0, `(.L_x_4782) ;  /* 0x0000005000007945 */ /* 0x000fe20003800000 */
[----:B------:R-:W-:Y:S02]  /*114c0*/  SHF.L.U32 R9, R9, 0x1f, RZ ;  /* 0x0000001f09097819 */ /* 0x000fe400000006ff */
[----:B0-----:R-:W-:-:S04]  /*114d0*/  LEA R4, R3, R0, 0x18 ;  /* 0x0000000003047211 */ /* 0x001fc800078ec0ff */
[----:B------:R-:W0:Y:S02]  /*114e0*/  SYNCS.PHASECHK.TRANS64.TRYWAIT P0, [R4+URZ+0x32420], R9 ;  /* 0x03242009040075a7 */ /* 0x000e24000800017f */
[----:B0-----:R-:W-:Y:S05]  /*114f0*/  @!P0 BRA `(.L_x_4783) ;  /* 0x0000003c001c8947 */ /* 0x001fea0003800000 */
.L_x_4893:
[----:B------:R-:W-:Y:S05]  /*11500*/  BSYNC B0 ;  /* 0x0000000000007941 */ /* 0x000fea0003800000 */
.L_x_4782:
[----:B------:R-:W-:-:S03]  /*11510*/  UMOV UR4, 0xffffffff ;  /* 0xffffffff00047882 */ /* 0x000fc60000000000 */
[----:B------:R-:W-:Y:S05]  /*11520*/  BRA.DIV UR4, `(.L_x_4784) ;  /* 0x0000003e04247947 */ /* 0x000fea000b800000 */
[----:B------:R-:W4:Y:S02]  /*11530*/  S2R R0, SR_TID.X ;  /* 0x0000000000007919 */ /* 0x000f240000002100 */
[----:B----4-:R-:W-:-:S04]  /*11540*/  SHF.R.U32.HI R0, RZ, 0x5, R0 ;  /* 0x00000005ff007819 */ /* 0x010fc80000011600 */
[----:B------:R-:W-:-:S05]  /*11550*/  LOP3.LUT R0, R0, 0x3, RZ, 0xc0, !PT ;  /* 0x0000000300007812 */ /* 0x000fca00078ec0ff */
[----:B------:R4:W0:Y:S02]  /*11560*/  SHFL.IDX PT, R14, R0, RZ, 0x1f ;  /* 0x00001fff000e7589 */ /* 0x00082400000e0000 */
.L_x_4896:
[----:B0-----:R-:W-:-:S13]  /*11570*/  ISETP.NE.AND P0, PT, R14, RZ, PT ;  /* 0x000000ff0e00720c */ /* 0x001fda0003f05270 */
[----:B------:R-:W-:Y:S05]  /*11580*/  @P0 BRA `(.L_x_4700) ;  /* 0x0000000000840947 */ /* 0x000fea0003800000 */
[----:B------:R-:W-:-:S03]  /*11590*/  UMOV UR4, 0xffffffff ;  /* 0xffffffff00047882 */ /* 0x000fc60000000000 */
[----:B------:R-:W-:Y:S05]  /*115a0*/  BRA.DIV UR4, `(.L_x_4785) ;  /* 0x0000003e04387947 */ /* 0x000fea000b800000 */
[----:B------:R-:W-:-:S13]  /*115b0*/  ELECT P6, URZ, PT ;  /* 0x00000000003f782f */ /* 0x000fda00038c0000 */
.L_x_4899:
[----:B------:R-:W-:Y:S05]  /*115c0*/  @!P6 BRA `(.L_x_4700) ;  /* 0x000000000074e947 */ /* 0x000fea0003800000 */
[----:B------:R-:W-:-:S04]  /*115d0*/  LOP3.LUT R34, R34, 0x2, RZ, 0xfc, !PT ;  /* 0x0000000222227812 */ /* 0x000fc800078efcff */
[----:B------:R-:W-:-:S13]  /*115e0*/  ISETP.NE.AND P0, PT, R34, 0x3, PT ;  /* 0x000000032200780c */ /* 0x000fda0003f05270 */
[----:B------:R-:W-:Y:S05]  /*115f0*/  @!P0 BRA `(.L_x_4786) ;  /* 0x0000000000048947 */ /* 0x000fea0003800000 */
[----:B------:R-:W-:Y:S01]  /*11600*/  BPT.TRAP 0x1 ;  /* 0x000000040000795c */ /* 0x000fe20000300000 */
.L_x_4786:
[C---:B------:R-:W-:Y:S01]  /*11610*/  LEA R5, R17.reuse, R4, 0x3 ;  /* 0x0000000411057211 */ /* 0x040fe200078e18ff */
[----:B------:R-:W-:Y:S01]  /*11620*/  VIADD R17, R17, 0x1 ;  /* 0x0000000111117836 */ /* 0x000fe20000000000 */
[----:B----4-:R-:W-:-:S04]  /*11630*/  SHF.L.U32 R0, R26, 0x1f, RZ ;  /* 0x0000001f1a007819 */ /* 0x010fc800000006ff */
[----:B------:R-:W0:Y:S01]  /*11640*/  SYNCS.PHASECHK.TRANS64.TRYWAIT P1, [R5+URZ+0x32440], R0 ;  /* 0x03244000050075a7 */ /* 0x000e22000802017f */
[----:B------:R-:W-:-:S04]  /*11650*/  ISETP.NE.AND P2, PT, R17, 0x2, PT ;  /* 0x000000021100780c */ /* 0x000fc80003f45270 */
[----:B------:R-:W-:Y:S01]  /*11660*/  SEL R3, RZ, 0x1, P2 ;  /* 0x00000001ff037807 */ /* 0x000fe20001000000 */
[----:B0-----:R-:W-:Y:S08]  /*11670*/  @!P1 BRA `(.L_x_4787) ;  /* 0x0000003c00249947 */ /* 0x001ff00003800000 */
.L_x_4900:
[----:B------:R-:W-:Y:S02]  /*11680*/  SEL R17, R17, RZ, P2 ;  /* 0x000000ff11117207 */ /* 0x000fe40001000000 */
[----:B------:R-:W-:Y:S01]  /*11690*/  LOP3.LUT R2, R26, R3, RZ, 0x3c, !PT ;  /* 0x000000031a027212 */ /* 0x000fe200078e3cff */
[----:B------:R-:W-:Y:S06]  /*116a0*/  @!P0 BRA `(.L_x_4788) ;  /* 0x0000000000048947 */ /* 0x000fec0003800000 */
[----:B------:R-:W-:Y:S01]  /*116b0*/  BPT.TRAP 0x1 ;  /* 0x000000040000795c */ /* 0x000fe20000300000 */
.L_x_4788:
[----:B------:R-:W-:Y:S01]  /*116c0*/  IMAD R17, R17, 0x8, R4 ;  /* 0x0000000811117824 */ /* 0x000fe200078e0204 */
[----:B------:R-:W-:-:S04]  /*116d0*/  SHF.L.U32 R2, R2, 0x1f, RZ ;  /* 0x0000001f02027819 */ /* 0x000fc800000006ff */
[----:B------:R-:W4:Y:S02]  /*116e0*/  SYNCS.PHASECHK.TRANS64.TRYWAIT P1, [R17+URZ+0x32440], R2 ;  /* 0x03244002110075a7 */ /* 0x000f24000802017f */
[----:B----4-:R-:W-:Y:S05]  /*116f0*/  @!P1 BRA `(.L_x_4789) ;  /* 0x0000003c00189947 */ /* 0x010fea0003800000 */
.L_x_4901:
[----:B------:R-:W-:Y:S05]  /*11700*/  @!P0 BRA `(.L_x_4790) ;  /* 0x0000000000048947 */ /* 0x000fea0003800000 */
[----:B------:R-:W-:Y:S01]  /*11710*/  BPT.TRAP 0x1 ;  /* 0x000000040000795c */ /* 0x000fe20000300000 */
.L_x_4790:
[----:B------:R-:W0:Y:S02]  /*11720*/  SYNCS.PHASECHK.TRANS64.TRYWAIT P1, [R5+URZ+0x32460], R0 ;  /* 0x03246000050075a7 */ /* 0x000e24000802017f */
[----:B0-----:R-:W-:Y:S05]  /*11730*/  @!P1 BRA `(.L_x_4791) ;  /* 0x0000003c001c9947 */ /* 0x001fea0003800000 */
.L_x_4902:
[----:B------:R-:W-:Y:S05]  /*11740*/  @!P0 BRA `(.L_x_4792) ;  /* 0x0000000000048947 */ /* 0x000fea0003800000 */
[----:B------:R-:W-:Y:S01]  /*11750*/  BPT.TRAP 0x1 ;  /* 0x000000040000795c */ /* 0x000fe20000300000 */
.L_x_4792:
[----:B------:R0:W0:Y:S02]  /*11760*/  SYNCS.PHASECHK.TRANS64.TRYWAIT P0, [R17+URZ+0x32460], R2 ;  /* 0x03246002110075a7 */ /* 0x000024000800017f */
[----:B0-----:R-:W-:Y:S05]  /*11770*/  @!P0 NANOSLEEP.SYNCS 0x989680 ;  /* 0x009896800000895d */ /* 0x001fea0003900000 */
[----:B------:R-:W0:Y:S02]  /*11780*/  @!P0 SYNCS.PHASECHK.TRANS64 P0, [R17+URZ+0x32460], R2 ;  /* 0x03246002110085a7 */ /* 0x000e24000800007f */
[----:B0-----:R-:W-:Y:S05]  /*11790*/  @!P0 BRA `(.L_x_4792) ;  /* 0xfffffffc00f08947 */ /* 0x001fea000383ffff */
.L_x_4700:
[----:B------:R-:W-:Y:S05]  /*117a0*/  BSYNC B6 ;  /* 0x0000000000067941 */ /* 0x000fea0003800000 */
.L_x_4697:
[----:B------:R-:W-:Y:S05]  /*117b0*/  EXIT ;  /* 0x000000000000794d */ /* 0x000fea0003800000 */
.L_x_4704:
[----:B0-----:R-:W-:-:S04]  /*117c0*/  IMAD.U32 R3, RZ, RZ, UR61 ;  /* 0x0000003dff037e24 */ /* 0x001fc8000f8e00ff */
[----:B------:R0:W1:Y:S03]  /*117d0*/  SYNCS.PHASECHK.TRANS64.TRYWAIT P0, [R3+URZ+0x32400], R0 ;  /* 0x03240000030075a7 */ /* 0x000066000800017f */
[----:B-1----:R-:W-:Y:S05]  /*117e0*/  @!P0 NANOSLEEP.SYNCS 0x989680 ;  /* 0x009896800000895d */ /* 0x002fea0003900000 */
[----:B------:R-:W1:Y:S02]  /*117f0*/  @!P0 SYNCS.PHASECHK.TRANS64 P0, [R3+URZ+0x32400], R0 ;  /* 0x03240000030085a7 */ /* 0x000e64000800007f */
[----:B-1----:R-:W-:Y:S05]  /*11800*/  @!P0 BRA `(.L_x_4704) ;  /* 0xfffffffc00ec8947 */ /* 0x002fea000383ffff */
[----:B------:R-:W-:Y:S05]  /*11810*/  BRA `(.L_x_4793) ;  /* 0xfffffefc00847947 */ /* 0x000fea000383ffff */
.L_x_4708:
[----:B0-----:R-:W-:-:S04]  /*11820*/  MOV R3, UR61 ;  /* 0x0000003d00037c02 */ /* 0x001fc80008000f00 */
[----:B------:R0:W2:Y:S03]  /*11830*/  SYNCS.PHASECHK.TRANS64.TRYWAIT P1, [R3+URZ+0x32430], R0 ;  /* 0x03243000030075a7 */ /* 0x0000a6000802017f */
[----:B--2---:R-:W-:Y:S05]  /*11840*/  @!P1 NANOSLEEP.SYNCS 0x989680 ;  /* 0x009896800000995d */ /* 0x004fea0003900000 */
[----:B------:R-:W2:Y:S02]  /*11850*/  @!P1 SYNCS.PHASECHK.TRANS64 P1, [R3+URZ+0x32430], R0 ;  /* 0x03243000030095a7 */ /* 0x000ea4000802007f */
[----:B--2---:R-:W-:Y:S05]  /*11860*/  @!P1 BRA `(.L_x_4708) ;  /* 0xfffffffc00ec9947 */ /* 0x004fea000383ffff */
[----:B------:R-:W-:Y:S05]  /*11870*/  BRA `(.L_x_4707) ;  /* 0xfffffefc009c7947 */ /* 0x000fea000383ffff */
.L_x_4709:
[----:B0-----:R-:W-:-:S04]  /*11880*/  IMAD.U32 R3, RZ, RZ, UR61 ;  /* 0x0000003dff037e24 */ /* 0x001fc8000f8e00ff */
[----:B------:R0:W2:Y:S03]  /*11890*/  SYNCS.PHASECHK.TRANS64.TRYWAIT P1, [R3+URZ+0x32410], R0 ;  /* 0x03241000030075a7 */ /* 0x0000a6000802017f */
[----:B--2---:R-:W-:Y:S05]  /*118a0*/  @!P1 NANOSLEEP.SYNCS 0x989680 ;  /* 0x009896800000995d */ /* 0x004fea0003900000 */
[----:B------:R-:W2:Y:S02]  /*118b0*/  @!P1 SYNCS.PHASECHK.TRANS64 P1, [R3+URZ+0x32410], R0 ;  /* 0x03241000030095a7 */ /* 0x000ea4000802007f */
[----:B--2---:R-:W-:Y:S05]  /*118c0*/  @!P1 BRA `(.L_x_4709) ;  /* 0xfffffffc00ec9947 */ /* 0x004fea000383ffff */
[----:B------:R-:W-:Y:S05]  /*118d0*/  BRA `(.L_x_4794) ;  /* 0xffffff0000447947 */ /* 0x000fea000383ffff */
.L_x_4713:
[----:B0-----:R-:W-:-:S04]  /*118e0*/  IMAD.U32 R3, RZ, RZ, UR61 ;  /* 0x0000003dff037e24 */ /* 0x001fc8000f8e00ff */
[----:B------:R0:W3:Y:S03]  /*118f0*/  SYNCS.PHASECHK.TRANS64.TRYWAIT P1, [R3+URZ+0x32450], R0 ;  /* 0x03245000030075a7 */ /* 0x0000e6000802017f */
[----:B---3--:R-:W-:Y:S05]  /*11900*/  @!P1 NANOSLEEP.SYNCS 0x989680 ;  /* 0x009896800000995d */ /* 0x008fea0003900000 */
[----:B------:R-:W3:Y:S02]  /*11910*/  @!P1 SYNCS.PHASECHK.TRANS64 P1, [R3+URZ+0x32450], R0 ;  /* 0x03245000030095a7 */ /* 0x000ee4000802007f */
[----:B---3--:R-:W-:Y:S05]  /*11920*/  @!P1 BRA `(.L_x_4713) ;  /* 0xfffffffc00ec9947 */ /* 0x008fea000383ffff */
[----:B------:R-:W-:Y:S05]  /*11930*/  BRA `(.L_x_4712) ;  /* 0xffffff00004c7947 */ /* 0x000fea000383ffff */
.L_x_4720:
[----:B-1----:R-:W-:-:S04]  /*11940*/  IMAD.U32 R153, RZ, RZ, UR5 ;  /* 0x00000005ff997e24 */ /* 0x002fc8000f8e00ff */
[----:B------:R1:W2:Y:S03]  /*11950*/  SYNCS.PHASECHK.TRANS64.TRYWAIT P1, [R153+URZ+0x32430], R20 ;  /* 0x03243014990075a7 */ /* 0x0002a6000802017f */
[----:B--2---:R-:W-:Y:S05]  /*11960*/  @!P1 NANOSLEEP.SYNCS 0x989680 ;  /* 0x009896800000995d */ /* 0x004fea0003900000 */
[----:B------:R-:W2:Y:S02]  /*11970*/  @!P1 SYNCS.PHASECHK.TRANS64 P1, [R153+URZ+0x32430], R20 ;  /* 0x03243014990095a7 */ /* 0x000ea4000802007f */
[----:B--2---:R-:W-:Y:S05]  /*11980*/  @!P1 BRA `(.L_x_4720) ;  /* 0xfffffffc00ec9947 */ /* 0x004fea000383ffff */
[----:B------:R-:W-:Y:S05]  /*11990*/  BRA `(.L_x_4719) ;  /* 0xffffff2c00547947 */ /* 0x000fea000383ffff */
.L_x_4724:
[----:B--2---:R-:W-:-:S04]  /*119a0*/  MOV R203, UR5 ;  /* 0x0000000500cb7c02 */ /* 0x004fc80008000f00 */
[----:B------:R2:W3:Y:S03]  /*119b0*/  SYNCS.PHASECHK.TRANS64.TRYWAIT P1, [R203+URZ+0x32450], R20 ;  /* 0x03245014cb0075a7 */ /* 0x0004e6000802017f */
[----:B---3--:R-:W-:Y:S05]  /*119c0*/  @!P1 NANOSLEEP.SYNCS 0x989680 ;  /* 0x009896800000995d */ /* 0x008fea0003900000 */
[----:B------:R-:W3:Y:S02]  /*119d0*/  @!P1 SYNCS.PHASECHK.TRANS64 P1, [R203+URZ+0x32450], R20 ;  /* 0x03245014cb0095a7 */ /* 0x000ee4000802007f */
[----:B---3--:R-:W-:Y:S05]  /*119e0*/  @!P1 BRA `(.L_x_4724) ;  /* 0xfffffffc00ec9947 */ /* 0x008fea000383ffff */
[----:B------:R-:W-:Y:S05]  /*119f0*/  BRA `(.L_x_4723) ;  /* 0xffffff3000207947 */ /* 0x000fea000383ffff */
.L_x_4732:
[----:B-1----:R-:W-:-:S04]  /*11a00*/  IMAD.U32 R153, RZ, RZ, UR7 ;  /* 0x00000007ff997e24 */ /* 0x002fc8000f8e00ff */
[----:B------:R1:W2:Y:S03]  /*11a10*/  SYNCS.PHASECHK.TRANS64.TRYWAIT P1, [R153+URZ+0x32430], R202 ;  /* 0x032430ca990075a7 */ /* 0x0002a6000802017f */
[----:B--2---:R-:W-:Y:S05]  /*11a20*/  @!P1 NANOSLEEP.SYNCS 0x989680 ;  /* 0x009896800000995d */ /* 0x004fea0003900000 */
[----:B------:R-:W2:Y:S02]  /*11a30*/  @!P1 SYNCS.PHASECHK.TRANS64 P1, [R153+URZ+0x32430], R202 ;  /* 0x032430ca990095a7 */ /* 0x000ea4000802007f */
[----:B--2---:R-:W-:Y:S05]  /*11a40*/  @!P1 BRA `(.L_x_4732) ;  /* 0xfffffffc00ec9947 */ /* 0x004fea000383ffff */
[----:B------:R-:W-:Y:S05]  /*11a50*/  BRA `(.L_x_4731) ;  /* 0xffffff6000107947 */ /* 0x000fea000383ffff */
.L_x_4736:
[----:B--2---:R-:W-:-:S04]  /*11a60*/  IMAD.U32 R203, RZ, RZ, UR7 ;  /* 0x00000007ffcb7e24 */ /* 0x004fc8000f8e00ff */
[----:B------:R2:W3:Y:S03]  /*11a70*/  SYNCS.PHASECHK.TRANS64.TRYWAIT P1, [R203+URZ+0x32450], R202 ;  /* 0x032450cacb0075a7 */ /* 0x0004e6000802017f */
[----:B---3--:R-:W-:Y:S05]  /*11a80*/  @!P1 NANOSLEEP.SYNCS 0x989680 ;  /* 0x009896800000995d */ /* 0x008fea0003900000 */
[----:B------:R-:W3:Y:S02]  /*11a90*/  @!P1 SYNCS.PHASECHK.TRANS64 P1, [R203+URZ+0x32450], R202 ;  /* 0x032450cacb0095a7 */ /* 0x000ee4000802007f */
[----:B---3--:R-:W-:Y:S05]  /*11aa0*/  @!P1 BRA `(.L_x_4736) ;  /* 0xfffffffc00ec9947 */ /* 0x008fea000383ffff */
[----:B------:R-:W-:Y:S05]  /*11ab0*/  BRA `(.L_x_4735) ;  /* 0xffffff6000907947 */ /* 0x000fea000383ffff */
.L_x_4750:
[----:B------:R-:W-:Y:S01]  /*11ac0*/  IMAD.MOV.U32 R13, RZ, RZ, R28 ;  /* 0x000000ffff0d7224 */ /* 0x000fe200078e001c */
[----:B------:R-:W-:Y:S01]  /*11ad0*/  MOV R12, RZ ;  /* 0x000000ff000c7202 */ /* 0x000fe20000000f00 */
[----:B------:R-:W-:Y:S02]  /*11ae0*/  IMAD.MOV.U32 R11, RZ, RZ, 0x1f ;  /* 0x0000001fff0b7424 */ /* 0x000fe400078e00ff */
[----:B------:R-:W-:-:S07]  /*11af0*/  IMAD.MOV.U32 R15, RZ, RZ, -0x1 ;  /* 0xffffffffff0f7424 */ /* 0x000fce00078e00ff */
[----:B------:R-:W-:Y:S05]  /*11b00*/  WARPSYNC.COLLECTIVE R15, `(.L_x_4795) ;  /* 0x000000000f087348 */ /* 0x000fea0003c00000 */
[----:B------:R0:W1:Y:S02]  /*11b10*/  SHFL.IDX P6, R14, R13, R12, R11 ;  /* 0x0000000c0d0e7389 */ /* 0x00006400000c000b */
[----:B01----:R-:W-:Y:S01]  /*11b20*/  ENDCOLLECTIVE ;  /* 0x000000000000791b */ /* 0x003fe20003800000 */
.L_x_4795:
[----:B------:R-:W-:Y:S05]  /*11b30*/  BRA `(.L_x_4796) ;  /* 0xffffffc400807947 */ /* 0x000fea000383ffff */
.L_x_4752:
[----:B0-----:R-:W-:-:S04]  /*11b40*/  IMAD.U32 R3, RZ, RZ, UR44 ;  /* 0x0000002cff037e24 */ /* 0x001fc8000f8e00ff */
[----:B------:R0:W1:Y:S03]  /*11b50*/  SYNCS.PHASECHK.TRANS64.TRYWAIT P0, [R3+URZ+0x32440], R2 ;  /* 0x03244002030075a7 */ /* 0x000066000800017f */
[----:B-1----:R-:W-:Y:S05]  /*11b60*/  @!P0 NANOSLEEP.SYNCS 0x989680 ;  /* 0x009896800000895d */ /* 0x002fea0003900000 */
[----:B------:R-:W1:Y:S02]  /*11b70*/  @!P0 SYNCS.PHASECHK.TRANS64 P0, [R3+URZ+0x32440], R2 ;  /* 0x03244002030085a7 */ /* 0x000e64000800007f */
[----:B-1----:R-:W-:Y:S05]  /*11b80*/  @!P0 BRA `(.L_x_4752) ;  /* 0xfffffffc00ec8947 */ /* 0x002fea000383ffff */
[----:B------:R-:W-:Y:S05]  /*11b90*/  BRA `(.L_x_4797) ;  /* 0xffffffc4008c7947 */ /* 0x000fea000383ffff */
.L_x_4753:
        /* <DEDUP_REMOVED lines=8> */
.L_x_4799:
[----:B------:R-:W-:Y:S05]  /*11c20*/  BSYNC B0 ;  /* 0x0000000000007941 */ /* 0x000fea0003800000 */
.L_x_4798:
        /* <DEDUP_REMOVED lines=9> */
.L_x_4800:
[----:B------:R-:W-:Y:S02]  /*11cc0*/  IMAD.MOV.U32 R13, RZ, RZ, R5 ;  /* 0x000000ffff0d7224 */ /* 0x000fe400078e0005 */
[----:B------:R-:W-:Y:S01]  /*11cd0*/  IMAD.MOV.U32 R12, RZ, RZ, 0x1 ;  /* 0x00000001ff0c7424 */ /* 0x000fe200078e00ff */
[----:B------:R-:W-:-:S13]  /*11ce0*/  @P0 LEA R2, P1, R22, R14, 0x1 ;  /* 0x0000000e16020211 */ /* 0x000fda00078208ff */
[----:B------:R-:W-:Y:S05]  /*11cf0*/  WARPSYNC.COLLECTIVE R15, `(.L_x_4801) ;  /* 0x000000000f087348 */ /* 0x000fea0003c00000 */
[----:B------:R0:W1:Y:S02]  /*11d00*/  SHFL.IDX P6, R14, R13, R12, R11 ;  /* 0x0000000c0d0e7389 */ /* 0x00006400000c000b */
[----:B01----:R-:W-:Y:S01]  /*11d10*/  ENDCOLLECTIVE ;  /* 0x000000000000791b */ /* 0x003fe20003800000 */
.L_x_4801:
        /* <DEDUP_REMOVED lines=12> */
.L_x_4802:
[----:B------:R-:W-:Y:S01]  /*11de0*/  IMAD.MOV.U32 R13, RZ, RZ, R5 ;  /* 0x000000ffff0d7224 */ /* 0x000fe200078e0005 */
[----:B------:R-:W-:Y:S02]  /*11df0*/  MOV R12, 0x2 ;  /* 0x00000002000c7802 */ /* 0x000fe40000000f00 */
[----:B------:R-:W-:-:S13]  /*11e00*/  @P0 LEA R2, P1, R22, R14, 0x1 ;  /* 0x0000000e16020211 */ /* 0x000fda00078208ff */
[----:B------:R-:W-:Y:S05]  /*11e10*/  WARPSYNC.COLLECTIVE R15, `(.L_x_4803) ;  /* 0x000000000f087348 */ /* 0x000fea0003c00000 */
[----:B------:R0:W1:Y:S02]  /*11e20*/  SHFL.IDX P6, R14, R13, R12, R11 ;  /* 0x0000000c0d0e7389 */ /* 0x00006400000c000b */
[----:B01----:R-:W-:Y:S01]  /*11e30*/  ENDCOLLECTIVE ;  /* 0x000000000000791b */ /* 0x003fe20003800000 */
.L_x_4803:
        /* <DEDUP_REMOVED lines=12> */
.L_x_4804:
[----:B------:R-:W-:Y:S01]  /*11f00*/  MOV R13, R5 ;  /* 0x00000005000d7202 */ /* 0x000fe20000000f00 */
[----:B------:R-:W-:Y:S01]  /*11f10*/  IMAD.MOV.U32 R12, RZ, RZ, 0x3 ;  /* 0x00000003ff0c7424 */ /* 0x000fe200078e00ff */
[----:B------:R-:W-:-:S13]  /*11f20*/  @P0 LEA R2, P1, R22, R14, 0x1 ;  /* 0x0000000e16020211 */ /* 0x000fda00078208ff */
[----:B------:R-:W-:Y:S05]  /*11f30*/  WARPSYNC.COLLECTIVE R15, `(.L_x_4805) ;  /* 0x000000000f087348 */ /* 0x000fea0003c00000 */
[----:B------:R0:W1:Y:S02]  /*11f40*/  SHFL.IDX P6, R14, R13, R12, R11 ;  /* 0x0000000c0d0e7389 */ /* 0x00006400000c000b */
[----:B01----:R-:W-:Y:S01]  /*11f50*/  ENDCOLLECTIVE ;  /* 0x000000000000791b */ /* 0x003fe20003800000 */
.L_x_4805:
        /* <DEDUP_REMOVED lines=12> */
.L_x_4806:
[----:B------:R-:W-:Y:S02]  /*12020*/  IMAD.MOV.U32 R13, RZ, RZ, R5 ;  /* 0x000000ffff0d7224 */ /* 0x000fe400078e0005 */
[----:B------:R-:W-:Y:S01]  /*12030*/  IMAD.MOV.U32 R12, RZ, RZ, 0x4 ;  /* 0x00000004ff0c7424 */ /* 0x000fe200078e00ff */
[----:B------:R-:W-:-:S13]  /*12040*/  @P0 LEA R2, P1, R22, R14, 0x1 ;  /* 0x0000000e16020211 */ /* 0x000fda00078208ff */
[----:B------:R-:W-:Y:S05]  /*12050*/  WARPSYNC.COLLECTIVE R15, `(.L_x_4807) ;  /* 0x000000000f087348 */ /* 0x000fea0003c00000 */
[----:B------:R0:W1:Y:S02]  /*12060*/  SHFL.IDX P6, R14, R13, R12, R11 ;  /* 0x0000000c0d0e7389 */ /* 0x00006400000c000b */
[----:B01----:R-:W-:Y:S01]  /*12070*/  ENDCOLLECTIVE ;  /* 0x000000000000791b */ /* 0x003fe20003800000 */
.L_x_4807:
        /* <DEDUP_REMOVED lines=12> */
.L_x_4808:
[----:B------:R-:W-:Y:S02]  /*12140*/  IMAD.MOV.U32 R13, RZ, RZ, R5 ;  /* 0x000000ffff0d7224 */ /* 0x000fe400078e0005 */
[----:B------:R-:W-:Y:S01]  /*12150*/  IMAD.MOV.U32 R12, RZ, RZ, 0x5 ;  /* 0x00000005ff0c7424 */ /* 0x000fe200078e00ff */
[----:B------:R-:W-:-:S13]  /*12160*/  @P0 LEA R2, P1, R22, R14, 0x1 ;  /* 0x0000000e16020211 */ /* 0x000fda00078208ff */
[----:B------:R-:W-:Y:S05]  /*12170*/  WARPSYNC.COLLECTIVE R15, `(.L_x_4809) ;  /* 0x000000000f087348 */ /* 0x000fea0003c00000 */
[----:B------:R0:W1:Y:S02]  /*12180*/  SHFL.IDX P6, R14, R13, R12, R11 ;  /* 0x0000000c0d0e7389 */ /* 0x00006400000c000b */
[----:B01----:R-:W-:Y:S01]  /*12190*/  ENDCOLLECTIVE ;  /* 0x000000000000791b */ /* 0x003fe20003800000 */
.L_x_4809:
        /* <DEDUP_REMOVED lines=10> */
.L_x_4810:
[----:B------:R-:W-:Y:S05]  /*12240*/  BRA `(.L_x_4811) ;  /* 0xffffffc400047947 */ /* 0x000fea000383ffff */
.L_x_4756:
[----:B------:R-:W-:Y:S01]  /*12250*/  IMAD.MOV.U32 R13, RZ, RZ, R6 ;  /* 0x000000ffff0d7224 */ /* 0x000fe200078e0006 */
[----:B------:R-:W-:Y:S01]  /*12260*/  MOV R11, 0x181f ;  /* 0x0000181f000b7802 */ /* 0x000fe20000000f00 */
[----:B------:R-:W-:Y:S01]  /*12270*/  IMAD.MOV.U32 R12, RZ, RZ, RZ ;  /* 0x000000ffff0c7224 */ /* 0x000fe200078e00ff */
[----:B------:R-:W-:Y:S01]  /*12280*/  MOV R4, UR46 ;  /* 0x0000002e00047c02 */ /* 0x000fe20008000f00 */
[----:B------:R-:W-:Y:S01]  /*12290*/  IMAD.MOV.U32 R15, RZ, RZ, -0x1 ;  /* 0xffffffffff0f7424 */ /* 0x000fe200078e00ff */
[----:B------:R-:W-:-:S03]  /*122a0*/  LOP3.LUT R16, R16, 0xffffefff, RZ, 0xc0, !PT ;  /* 0xffffefff10107812 */ /* 0x000fc600078ec0ff */
[----:B------:R-:W-:-:S07]  /*122b0*/  IMAD R4, R4, 0x80, R20 ;  /* 0x0000008004047824 */ /* 0x000fce00078e0214 */
[----:B------:R-:W-:Y:S05]  /*122c0*/  WARPSYNC.COLLECTIVE R15, `(.L_x_4812) ;  /* 0x000000000f087348 */ /* 0x000fea0003c00000 */
[----:B------:R0:W1:Y:S02]  /*122d0*/  SHFL.IDX P6, R14, R13, R12, R11 ;  /* 0x0000000c0d0e7389 */ /* 0x00006400000c000b */
[----:B01----:R-:W-:Y:S01]  /*122e0*/  ENDCOLLECTIVE ;  /* 0x000000000000791b */ /* 0x003fe20003800000 */
.L_x_4812:
[----:B------:R-:W-:Y:S01]  /*122f0*/  IADD3 R8, R4, 0x10, RZ ;  /* 0x0000001004087810 */ /* 0x000fe20007ffe0ff */
[----:B------:R-:W-:Y:S02]  /*12300*/  IMAD.MOV.U32 R13, RZ, RZ, R0 ;  /* 0x000000ffff0d7224 */ /* 0x000fe400078e0000 */
[----:B------:R-:W-:-:S07]  /*12310*/  IMAD.MOV.U32 R3, RZ, RZ, R14 ;  /* 0x000000ffff037224 */ /* 0x000fce00078e000e */
[----:B------:R-:W-:Y:S05]  /*12320*/  WARPSYNC.COLLECTIVE R15, `(.L_x_4813) ;  /* 0x000000000f087348 */ /* 0x000fea0003c00000 */
[----:B------:R0:W1:Y:S02]  /*12330*/  SHFL.IDX P6, R14, R13, R12, R11 ;  /* 0x0000000c0d0e7389 */ /* 0x00006400000c000b */
[----:B01----:R-:W-:Y:S01]  /*12340*/  ENDCOLLECTIVE ;  /* 0x000000000000791b */ /* 0x003fe20003800000 */
.L_x_4813:
        /* <DEDUP_REMOVED lines=11> */
.L_x_4814:
[----:B------:R-:W-:Y:S01]  /*12400*/  LOP3.LUT R16, R16, 0xfffff7ff, RZ, 0xc0, !PT ;  /* 0xfffff7ff10107812 */ /* 0x000fe200078ec0ff */
[----:B------:R-:W-:Y:S02]  /*12410*/  @!P2 IMAD.X R3, RZ, RZ, R3, P1 ;  /* 0x000000ffff03a224 */ /* 0x000fe400008e0603 */
[----:B------:R-:W-:-:S05]  /*12420*/  @!P2 IMAD.MOV.U32 R2, RZ, RZ, R10 ;  /* 0x000000ffff02a224 */ /* 0x000fca00078e000a */
[----:B------:R-:W-:Y:S01]  /*12430*/  @!PT LDS RZ, [RZ] ;  /* 0x00000000fffff984 */ /* 0x000fe20000000800 */
[----:B------:R-:W-:Y:S01]  /*12440*/  @!PT LDS RZ, [RZ] ;  /* 0x00000000fffff984 */ /* 0x000fe20000000800 */
[----:B------:R-:W-:Y:S01]  /*12450*/  @!PT LDS RZ, [RZ] ;  /* 0x00000000fffff984 */ /* 0x000fe20000000800 */
[----:B------:R0:W-:Y:S01]  /*12460*/  @!P2 LDGSTS.E.BYPASS.LTC128B.128 [R9+0x18400], desc[UR36][R2.64], !P0 ;  /* 0x184000000209afae */ /* 0x0001e2000c101d64 */
[----:B------:R-:W-:Y:S02]  /*12470*/  ISETP.GE.AND P2, PT, R8, R5, PT ;  /* 0x000000050800720c */ /* 0x000fe40003f46270 */
[----:B------:R-:W-:Y:S02]  /*12480*/  IADD3 R8, R4, 0x20, RZ ;  /* 0x0000002004087810 */ /* 0x000fe40007ffe0ff */
[----:B------:R-:W-:Y:S01]  /*12490*/  MOV R13, R0 ;  /* 0x00000000000d7202 */ /* 0x000fe20000000f00 */
[----:B0-----:R-:W-:-:S08]  /*124a0*/  IMAD.MOV.U32 R2, RZ, RZ, R14 ;  /* 0x000000ffff027224 */ /* 0x001fd000078e000e */
[----:B------:R-:W-:-:S07]  /*124b0*/  @P2 LOP3.LUT R16, R16, 0x800, RZ, 0xfc, !PT ;  /* 0x0000080010102812 */ /* 0x000fce00078efcff */
[----:B------:R-:W-:Y:S05]  /*124c0*/  WARPSYNC.COLLECTIVE R15, `(.L_x_4815) ;  /* 0x000000000f087348 */ /* 0x000fea0003c00000 */
[----:B------:R0:W1:Y:S02]  /*124d0*/  SHFL.IDX P6, R14, R13, R12, R11 ;  /* 0x0000000c0d0e7389 */ /* 0x00006400000c000b */
[----:B01----:R-:W-:Y:S01]  /*124e0*/  ENDCOLLECTIVE ;  /* 0x000000000000791b */ /* 0x003fe20003800000 */
.L_x_4815:
[----:B------:R-:W-:Y:S02]  /*124f0*/  LOP3.LUT R16, R16, 0xfffffbff, RZ, 0xc0, !PT ;  /* 0xfffffbff10107812 */ /* 0x000fe400078ec0ff */
[----:B------:R-:W-:Y:S01]  /*12500*/  @!P2 LEA R15, R28, UR44, 0x1 ;  /* 0x0000002c1c0fac11 */ /* 0x000fe2000f8e08ff */
[----:B------:R-:W-:Y:S01]  /*12510*/  IMAD.MOV.U32 R13, RZ, RZ, R6 ;  /* 0x000000ffff0d7224 */ /* 0x000fe200078e0006 */
        /* <DEDUP_REMOVED lines=9> */
[----:B------:R0:W-:Y:S01]  /*125b0*/  @!P2 LDGSTS.E.BYPASS.LTC128B.128 [R15+0x18c00], desc[UR36][R2.64], !P0 ;  /* 0x18c00000020fafae */ /* 0x0001e2000c101d64 */
[----:B------:R-:W-:Y:S01]  /*125c0*/  ISETP.GE.AND P2, PT, R8, R5, PT ;  /* 0x000000050800720c */ /* 0x000fe20003f46270 */
[----:B------:R-:W-:Y:S01]  /*125d0*/  VIADD R8, R4, 0x30 ;  /* 0x0000003004087836 */ /* 0x000fe20000000000 */
[----:B0-----:R-:W-:-:S11]  /*125e0*/  MOV R15, 0xffffffff ;  /* 0xffffffff000f7802 */ /* 0x001fd60000000f00 */
[----:B------:R-:W-:-:S07]  /*125f0*/  @P2 LOP3.LUT R16, R16, 0x400, RZ, 0xfc, !PT ;  /* 0x0000040010102812 */ /* 0x000fce00078efcff */
[----:B------:R-:W-:Y:S05]  /*12600*/  WARPSYNC.COLLECTIVE R15, `(.L_x_4816) ;  /* 0x000000000f087348 */ /* 0x000fea0003c00000 */
[----:B------:R0:W1:Y:S02]  /*12610*/  SHFL.IDX P6, R14, R13, R12, R11 ;  /* 0x0000000c0d0e7389 */ /* 0x00006400000c000b */
[----:B01----:R-:W-:Y:S01]  /*12620*/  ENDCOLLECTIVE ;  /* 0x000000000000791b */ /* 0x003fe20003800000 */
.L_x_4816:
[----:B------:R-:W-:Y:S01]  /*12630*/  LOP3.LUT R16, R16, 0xfffffdff, RZ, 0xc0, !PT ;  /* 0xfffffdff10107812 */ /* 0x000fe200078ec0ff */
[----:B------:R-:W-:Y:S02]  /*12640*/  IMAD.MOV.U32 R13, RZ, RZ, R0 ;  /* 0x000000ffff0d7224 */ /* 0x000fe400078e0000 */
[----:B------:R-:W-:-:S07]  /*12650*/  IMAD.MOV.U32 R2, RZ, RZ, R14 ;  /* 0x000000ffff027224 */ /* 0x000fce00078e000e */
[----:B------:R-:W-:Y:S05]  /*12660*/  WARPSYNC.COLLECTIVE R15, `(.L_x_4817) ;  /* 0x000000000f087348 */ /* 0x000fea0003c00000 */
[----:B------:R0:W1:Y:S02]  /*12670*/  SHFL.IDX P6, R14, R13, R12, R11 ;  /* 0x0000000c0d0e7389 */ /* 0x00006400000c000b */
[----:B01----:R-:W-:Y:S01]  /*12680*/  ENDCOLLECTIVE ;  /* 0x000000000000791b */ /* 0x003fe20003800000 */
.L_x_4817:
[----:B------:R-:W-:Y:S02]  /*12690*/  @!P2 LEA R15, R28, UR44, 0x1 ;  /* 0x0000002c1c0fac11 */ /* 0x000fe4000f8e08ff */
[----:B------:R-:W-:Y:S02]  /*126a0*/  MOV R12, 0x3 ;  /* 0x00000003000c7802 */ /* 0x000fe40000000f00 */
[----:B------:R-:W-:-:S05]  /*126b0*/  @!P2 LEA R13, P1, R22, R14, 0x1 ;  /* 0x0000000e160da211 */ /* 0x000fca00078208ff */
[----:B------:R-:W-:Y:S01]  /*126c0*/  @!P2 IMAD.X R14, RZ, RZ, R2, P1 ;  /* 0x000000ffff0ea224 */ /* 0x000fe200008e0602 */
[----:B------:R-:W-:Y:S01]  /*126d0*/  @!P2 MOV R2, R13 ;  /* 0x0000000d0002a202 */ /* 0x000fe20000000f00 */
[----:B------:R-:W-:Y:S02]  /*126e0*/  IMAD.MOV.U32 R13, RZ, RZ, R6 ;  /* 0x000000ffff0d7224 */ /* 0x000fe400078e0006 */
[----:B------:R-:W-:-:S05]  /*126f0*/  @!P2 IMAD.MOV.U32 R3, RZ, RZ, R14 ;  /* 0x000000ffff03a224 */ /* 0x000fca00078e000e */
[----:B------:R-:W-:Y:S01]  /*12700*/  @!PT LDS RZ, [RZ] ;  /* 0x00000000fffff984 */ /* 0x000fe20000000800 */
[----:B------:R-:W-:Y:S01]  /*12710*/  @!PT LDS RZ, [RZ] ;  /* 0x00000000fffff984 */ /* 0x000fe20000000800 */
[----:B------:R-:W-:Y:S01]  /*12720*/  @!PT LDS RZ, [RZ] ;  /* 0x00000000fffff984 */ /* 0x000fe20000000800 */
[----:B------:R0:W-:Y:S01]  /*12730*/  @!P2 LDGSTS.E.BYPASS.LTC128B.128 [R15+0x19400], desc[UR36][R2.64], !P0 ;  /* 0x19400000020fafae */ /* 0x0001e2000c101d64 */
[----:B------:R-:W-:Y:S01]  /*12740*/  ISETP.GE.AND P2, PT, R8, R5, PT ;  /* 0x000000050800720c */ /* 0x000fe20003f46270 */
[----:B0-----:R-:W-:-:S12]  /*12750*/  IMAD.MOV.U32 R15, RZ, RZ, -0x1 ;  /* 0xffffffffff0f7424 */ /* 0x001fd800078e00ff */
[----:B------:R-:W-:-:S07]  /*12760*/  @P2 LOP3.LUT R16, R16, 0x200, RZ, 0xfc, !PT ;  /* 0x0000020010102812 */ /* 0x000fce00078efcff */
[----:B------:R-:W-:Y:S05]  /*12770*/  WARPSYNC.COLLECTIVE R15, `(.L_x_4818) ;  /* 0x000000000f087348 */ /* 0x000fea0003c00000 */
[----:B------:R0:W1:Y:S02]  /*12780*/  SHFL.IDX P6, R14, R13, R12, R11 ;  /* 0x0000000c0d0e7389 */ /* 0x00006400000c000b */
[----:B01----:R-:W-:Y:S01]  /*12790*/  ENDCOLLECTIVE ;  /* 0x000000000000791b */ /* 0x003fe20003800000 */
.L_x_4818:
[----:B------:R-:W-:Y:S01]  /*127a0*/  LOP3.LUT R16, R16, 0xfffffeff, RZ, 0xc0, !PT ;  /* 0xfffffeff10107812 */ /* 0x000fe200078ec0ff */
[----:B------:R-:W-:Y:S02]  /*127b0*/  IMAD.MOV.U32 R13, RZ, RZ, R0 ;  /* 0x000000ffff0d7224 */ /* 0x000fe400078e0000 */
[----:B------:R-:W-:-:S07]  /*127c0*/  IMAD.MOV.U32 R8, RZ, RZ, R14 ;  /* 0x000000ffff087224 */ /* 0x000fce00078e000e */
[----:B------:R-:W-:Y:S05]  /*127d0*/  WARPSYNC.COLLECTIVE R15, `(.L_x_4819) ;  /* 0x000000000f087348 */ /* 0x000fea0003c00000 */
[----:B------:R0:W1:Y:S02]  /*127e0*/  SHFL.IDX P6, R14, R13, R12, R11 ;  /* 0x0000000c0d0e7389 */ /* 0x00006400000c000b */
[----:B01----:R-:W-:Y:S01]  /*127f0*/  ENDCOLLECTIVE ;  /* 0x000000000000791b */ /* 0x003fe20003800000 */
.L_x_4819:
[----:B------:R-:W-:Y:S01]  /*12800*/  @!P2 LEA R15, R28, UR44, 0x1 ;  /* 0x0000002c1c0fac11 */ /* 0x000fe2000f8e08ff */
[----:B------:R-:W-:Y:S02]  /*12810*/  IMAD.MOV.U32 R13, RZ, RZ, R6 ;  /* 0x000000ffff0d7224 */ /* 0x000fe400078e0006 */
[----:B------:R-:W-:Y:S01]  /*12820*/  IMAD.MOV.U32 R12, RZ, RZ, 0x4 ;  /* 0x00000004ff0c7424 */ /* 0x000fe200078e00ff */
[----:B------:R-:W-:-:S04]  /*12830*/  MOV R7, R14 ;  /* 0x0000000e00077202 */ /* 0x000fc80000000f00 */
[----:B------:R-:W-:-:S05]  /*12840*/  @!P2 LEA R7, P1, R22, R7, 0x1 ;  /* 0x000000071607a211 */ /* 0x000fca00078208ff */
[----:B------:R-:W-:Y:S02]  /*12850*/  @!P2 IMAD.X R8, RZ, RZ, R8, P1 ;  /* 0x000000ffff08a224 */ /* 0x000fe400008e0608 */
[----:B------:R-:W-:Y:S02]  /*12860*/  @!P2 IMAD.MOV.U32 R2, RZ, RZ, R7 ;  /* 0x000000ffff02a224 */ /* 0x000fe400078e0007 */
[----:B------:R-:W-:Y:S01]  /*12870*/  @!P2 IMAD.MOV.U32 R3, RZ, RZ, R8 ;  /* 0x000000ffff03a224 */ /* 0x000fe200078e0008 */
[----:B------:R-:W-:-:S04]  /*12880*/  IADD3 R8, R4, 0x40, RZ ;  /* 0x0000004004087810 */ /* 0x000fc80007ffe0ff */
[----:B------:R-:W-:Y:S01]  /*12890*/  @!PT LDS RZ, [RZ] ;  /* 0x00000000fffff984 */ /* 0x000fe20000000800 */
[----:B------:R-:W-:Y:S01]  /*128a0*/  @!PT LDS RZ, [RZ] ;  /* 0x00000000fffff984 */ /* 0x000fe20000000800 */
[----:B------:R-:W-:Y:S01]  /*128b0*/  @!PT LDS RZ, [RZ] ;  /* 0x00000000fffff984 */ /* 0x000fe20000000800 */
[----:B------:R0:W-:Y:S01]  /*128c0*/  @!P2 LDGSTS.E.BYPASS.LTC128B.128 [R15+0x19c00], desc[UR36][R2.64], !P0 ;  /* 0x19c00000020fafae */ /* 0x0001e2000c101d64 */
[----:B------:R-:W-:Y:S01]  /*128d0*/  ISETP.GE.AND P2, PT, R8, R5, PT ;  /* 0x000000050800720c */ /* 0x000fe20003f46270 */
[----:B------:R-:W-:Y:S02]  /*128e0*/  VIADD R8, R4, 0x50 ;  /* 0x0000005004087836 */ /* 0x000fe40000000000 */
[----:B0-----:R-:W-:-:S10]  /*128f0*/  IMAD.MOV.U32 R15, RZ, RZ, -0x1 ;  /* 0xffffffffff0f7424 */ /* 0x001fd400078e00ff */
[----:B------:R-:W-:Y:S02]  /*12900*/  @!P2 LEA R7, R28, UR44, 0x1 ;  /* 0x0000002c1c07ac11 */ /* 0x000fe4000f8e08ff */
[----:B------:R-:W-:-:S07]  /*12910*/  @P2 LOP3.LUT R16, R16, 0x100, RZ, 0xfc, !PT ;  /* 0x0000010010102812 */ /* 0x000fce00078efcff */
[----:B------:R-:W-:Y:S05]  /*12920*/  WARPSYNC.COLLECTIVE R15, `(.L_x_4820) ;  /* 0x000000000f087348 */ /* 0x000fea0003c00000 */
[----:B------:R0:W1:Y:S02]  /*12930*/  SHFL.IDX P6, R14, R13, R12, R11 ;  /* 0x0000000c0d0e7389 */ /* 0x00006400000c000b */
[----:B01----:R-:W-:Y:S01]  /*12940*/  ENDCOLLECTIVE ;  /* 0x000000000000791b */ /* 0x003fe20003800000 */
.L_x_4820:
[----:B------:R-:W-:Y:S01]  /*12950*/  LOP3.LUT R16, R16, 0xffffff7f, RZ, 0xc0, !PT ;  /* 0xffffff7f10107812 */ /* 0x000fe200078ec0ff */
[----:B------:R-:W-:Y:S01]  /*12960*/  IMAD.MOV.U32 R13, RZ, RZ, R0 ;  /* 0x000000ffff0d7224 */ /* 0x000fe200078e0000 */
[----:B------:R-:W-:-:S07]  /*12970*/  MOV R10, R14 ;  /* 0x0000000e000a7202 */ /* 0x000fce0000000f00 */
[----:B------:R-:W-:Y:S05]  /*12980*/  WARPSYNC.COLLECTIVE R15, `(.L_x_4821) ;  /* 0x000000000f087348 */ /* 0x000fea0003c00000 */
[----:B------:R0:W1:Y:S02]  /*12990*/  SHFL.IDX P6, R14, R13, R12, R11 ;  /* 0x0000000c0d0e7389 */ /* 0x00006400000c000b */
[----:B01----:R-:W-:Y:S01]  /*129a0*/  ENDCOLLECTIVE ;  /* 0x000000000000791b */ /* 0x003fe20003800000 */
.L_x_4821:
[----:B------:R-:W-:Y:S01]  /*129b0*/  IMAD.MOV.U32 R13, RZ, RZ, R6 ;  /* 0x000000ffff0d7224 */ /* 0x000fe200078e0006 */
[----:B------:R-:W-:Y:S01]  /*129c0*/  MOV R12, 0x5 ;  /* 0x00000005000c7802 */ /* 0x000fe20000000f00 */
[----:B------:R-:W-:-:S07]  /*129d0*/  IMAD.MOV.U32 R9, RZ, RZ, R14 ;  /* 0x000000ffff097224 */ /* 0x000fce00078e000e */
[----:B------:R-:W-:Y:S05]  /*129e0*/  WARPSYNC.COLLECTIVE R15, `(.L_x_4822) ;  /* 0x000000000f087348 */ /* 0x000fea0003c00000 */
[----:B------:R0:W1:Y:S02]  /*129f0*/  SHFL.IDX P6, R14, R13, R12, R11 ;  /* 0x0000000c0d0e7389 */ /* 0x00006400000c000b */
[----:B01----:R-:W-:Y:S01]  /*12a00*/  ENDCOLLECTIVE ;  /* 0x000000000000791b */ /* 0x003fe20003800000 */
.L_x_4822:
[----:B------:R-:W-:-:S04]  /*12a10*/  @!P2 LEA R9, P1, R22, R9, 0x1 ;  /* 0x000000091609a211 */ /* 0x000fc800078208ff */
[----:B------:R-:W-:Y:S01]  /*12a20*/  @!P2 MOV R2, R9 ;  /* 0x000000090002a202 */ /* 0x000fe20000000f00 */
[----:B------:R-:W-:-:S04]  /*12a30*/  @!P2 IMAD.X R10, RZ, RZ, R10, P1 ;  /* 0x000000ffff0aa224 */ /* 0x000fc800008e060a */
[----:B------:R-:W-:Y:S02]  /*12a40*/  @!P2 IMAD.MOV.U32 R3, RZ, RZ, R10 ;  /* 0x000000ffff03a224 */ /* 0x000fe400078e000a */
[----:B------:R-:W-:-:S03]  /*12a50*/  IMAD.MOV.U32 R13, RZ, RZ, R0 ;  /* 0x000000ffff0d7224 */ /* 0x000fc600078e0000 */
[----:B------:R-:W-:Y:S01]  /*12a60*/  @!PT LDS RZ, [RZ] ;  /* 0x00000000fffff984 */ /* 0x000fe20000000800 */
[----:B------:R-:W-:Y:S01]  /*12a70*/  @!PT LDS RZ, [RZ] ;  /* 0x00000000fffff984 */ /* 0x000fe20000000800 */
[----:B------:R-:W-:Y:S01]  /*12a80*/  @!PT LDS RZ, [RZ] ;  /* 0x00000000fffff984 */ /* 0x000fe20000000800 */
[----:B------:R0:W-:Y:S01]  /*12a90*/  @!P2 LDGSTS.E.BYPASS.LTC128B.128 [R7+0x1a400], desc[UR36][R2.64], !P0 ;  /* 0x1a4000000207afae */ /* 0x0001e2000c101d64 */
[----:B------:R-:W-:Y:S01]  /*12aa0*/  ISETP.GE.AND P2, PT, R8, R5, PT ;  /* 0x000000050800720c */ /* 0x000fe20003f46270 */
[----:B------:R-:W-:Y:S02]  /*12ab0*/  VIADD R8, R4, 0x60 ;  /* 0x0000006004087836 */ /* 0x000fe40000000000 */
[----:B0-----:R-:W-:-:S10]  /*12ac0*/  IMAD.MOV.U32 R2, RZ, RZ, R14 ;  /* 0x000000ffff027224 */ /* 0x001fd400078e000e */
[----:B------:R-:W-:Y:S05]  /*12ad0*/  WARPSYNC.COLLECTIVE R15, `(.L_x_4823) ;  /* 0x000000000f087348 */ /* 0x000fea0003c00000 */
[----:B------:R0:W1:Y:S02]  /*12ae0*/  SHFL.IDX P6, R14, R13, R12, R11 ;  /* 0x0000000c0d0e7389 */ /* 0x00006400000c000b */
[----:B01----:R-:W-:Y:S01]  /*12af0*/  ENDCOLLECTIVE ;  /* 0x000000000000791b */ /* 0x003fe20003800000 */
.L_x_4823:
[----:B------:R-:W-:Y:S02]  /*12b00*/  @!P2 LEA R9, R28, UR44, 0x1 ;  /* 0x0000002c1c09ac11 */ /* 0x000fe4000f8e08ff */
[----:B------:R-:W-:-:S04]  /*12b10*/  @P2 LOP3.LUT R16, R16, 0x80, RZ, 0xfc, !PT ;  /* 0x0000008010102812 */ /* 0x000fc800078efcff */
[----:B------:R-:W-:Y:S01]  /*12b20*/  LOP3.LUT R16, R16, 0xffffffbf, RZ, 0xc0, !PT ;  /* 0xffffffbf10107812 */ /* 0x000fe200078ec0ff */
[----:B------:R-:W-:Y:S02]  /*12b30*/  IMAD.MOV.U32 R13, RZ, RZ, R6 ;  /* 0x000000ffff0d7224 */ /* 0x000fe400078e0006 */
[----:B------:R-:W-:-:S05]  /*12b40*/  IMAD.MOV.U32 R11, RZ, RZ, R14 ;  /* 0x000000ffff0b7224 */ /* 0x000fca00078e000e */
[----:B------:R-:W-:-:S04]  /*12b50*/  @!P2 LEA R11, P1, R22, R11, 0x1 ;  /* 0x0000000b160ba211 */ /* 0x000fc800078208ff */
[----:B------:R-:W-:Y:S01]  /*12b60*/  @!P2 IADD3.X R12, RZ, R2, RZ, P1, !PT ;  /* 0x00000002ff0ca210 */ /* 0x000fe20000ffe4ff */
[----:B------:R-:W-:Y:S02]  /*12b70*/  @!P2 IMAD.MOV.U32 R2, RZ, RZ, R11 ;  /* 0x000000ffff02a224 */ /* 0x000fe400078e000b */
[----:B------:R-:W-:Y:S02]  /*12b80*/  IMAD.MOV.U32 R11, RZ, RZ, 0x181f ;  /* 0x0000181fff0b7424 */ /* 0x000fe400078e00ff */
[----:B------:R-:W-:Y:S01]  /*12b90*/  @!P2 IMAD.MOV.U32 R3, RZ, RZ, R12 ;  /* 0x000000ffff03a224 */ /* 0x000fe200078e000c */
[----:B------:R-:W-:-:S04]  /*12ba0*/  MOV R12, 0x6 ;  /* 0x00000006000c7802 */ /* 0x000fc80000000f00 */
        /* <DEDUP_REMOVED lines=8> */
.L_x_4824:
[----:B------:R-:W-:Y:S02]  /*12c30*/  @!P2 LEA R21, R28, UR44, 0x1 ;  /* 0x0000002c1c15ac11 */ /* 0x000fe4000f8e08ff */
[----:B------:R-:W-:Y:S01]  /*12c40*/  @P2 LOP3.LUT R16, R16, 0x40, RZ, 0xfc, !PT ;  /* 0x0000004010102812 */ /* 0x000fe200078efcff */
[----:B------:R-:W-:Y:S02]  /*12c50*/  IMAD.MOV.U32 R13, RZ, RZ, R0 ;  /* 0x000000ffff0d7224 */ /* 0x000fe400078e0000 */
[----:B------:R-:W-:-:S07]  /*12c60*/  IMAD.MOV.U32 R2, RZ, RZ, R14 ;  /* 0x000000ffff027224 */ /* 0x000fce00078e000e */
[----:B------:R-:W-:Y:S05]  /*12c70*/  WARPSYNC.COLLECTIVE R15, `(.L_x_4825) ;  /* 0x000000000f087348 */ /* 0x000fea0003c00000 */
[----:B------:R0:W1:Y:S02]  /*12c80*/  SHFL.IDX P6, R14, R13, R12, R11 ;  /* 0x0000000c0d0e7389 */ /* 0x00006400000c000b */
[----:B01----:R-:W-:Y:S01]  /*12c90*/  ENDCOLLECTIVE ;  /* 0x000000000000791b */ /* 0x003fe20003800000 */
.L_x_4825:
[----:B------:R-:W-:Y:S01]  /*12ca0*/  IMAD.MOV.U32 R12, RZ, RZ, 0x7 ;  /* 0x00000007ff0c7424 */ /* 0x000fe200078e00ff */
[----:B------:R-:W-:-:S04]  /*12cb0*/  MOV R13, R14 ;  /* 0x0000000e000d7202 */ /* 0x000fc80000000f00 */
[----:B------:R-:W-:-:S05]  /*12cc0*/  @!P2 LEA R13, P1, R22, R13, 0x1 ;  /* 0x0000000d160da211 */ /* 0x000fca00078208ff */
[----:B------:R-:W-:Y:S02]  /*12cd0*/  @!P2 IMAD.X R14, RZ, RZ, R2, P1 ;  /* 0x000000ffff0ea224 */ /* 0x000fe400008e0602 */
[----:B------:R-:W-:Y:S02]  /*12ce0*/  @!P2 IMAD.MOV.U32 R2, RZ, RZ, R13 ;  /* 0x000000ffff02a224 */ /* 0x000fe400078e000d */
[----:B------:R-:W-:Y:S01]  /*12cf0*/  IMAD.MOV.U32 R13, RZ, RZ, R6 ;  /* 0x000000ffff0d7224 */ /* 0x000fe200078e0006 */
[----:B------:R-:W-:-:S07]  /*12d00*/  @!P2 MOV R3, R14 ;  /* 0x0000000e0003a202 */ /* 0x000fce0000000f00 */
[----:B------:R-:W-:Y:S05]  /*12d10*/  WARPSYNC.COLLECTIVE R15, `(.L_x_4826) ;  /* 0x000000000f087348 */ /* 0x000fea0003c00000 */
[----:B------:R0:W1:Y:S02]  /*12d20*/  SHFL.IDX P6, R14, R13, R12, R11 ;  /* 0x0000000c0d0e7389 */ /* 0x00006400000c000b */
[----:B01----:R-:W-:Y:S01]  /*12d30*/  ENDCOLLECTIVE ;  /* 0x000000000000791b */ /* 0x003fe20003800000 */
.L_x_4826:
[----:B------:R-:W-:Y:S01]  /*12d40*/  @!PT LDS RZ, [RZ] ;  /* 0x00000000fffff984 */ /* 0x000fe20000000800 */
[----:B------:R-:W-:Y:S01]  /*12d50*/  @!PT LDS RZ, [RZ] ;  /* 0x00000000fffff984 */ /* 0x000fe20000000800 */
[----:B------:R-:W-:Y:S01]  /*12d60*/  @!PT LDS RZ, [RZ] ;  /* 0x00000000fffff984 */ /* 0x000fe20000000800 */
[----:B------:R0:W-:Y:S01]  /*12d70*/  @!P2 LDGSTS.E.BYPASS.LTC128B.128 [R21+0x1b400], desc[UR36][R2.64], !P0 ;  /* 0x1b4000000215afae */ /* 0x0001e2000c101d64 */
[----:B------:R-:W-:Y:S01]  /*12d80*/  MOV R13, R0 ;  /* 0x00000000000d7202 */ /* 0x000fe20000000f00 */
[----:B------:R-:W-:-:S07]  /*12d90*/  IMAD.MOV.U32 R6, RZ, RZ, R14 ;  /* 0x000000ffff067224 */ /* 0x000fce00078e000e */
[----:B0-----:R-:W-:Y:S05]  /*12da0*/  WARPSYNC.COLLECTIVE R15, `(.L_x_4827) ;  /* 0x000000000f087348 */ /* 0x001fea0003c00000 */
[----:B------:R1:W2:Y:S02]  /*12db0*/  SHFL.IDX P6, R14, R13, R12, R11 ;  /* 0x0000000c0d0e7389 */ /* 0x0002a400000c000b */
[----:B012---:R-:W-:Y:S01]  /*12dc0*/  ENDCOLLECTIVE ;  /* 0x000000000000791b */ /* 0x007fe20003800000 */
.L_x_4827:
[----:B------:R-:W-:Y:S05]  /*12dd0*/  BRA `(.L_x_4828) ;  /* 0xffffffc000e47947 */ /* 0x000fea000383ffff */
.L_x_4758:
        /* <DEDUP_REMOVED lines=8> */
.L_x_4830:
[----:B------:R-:W-:Y:S05]  /*12e60*/  BSYNC B0 ;  /* 0x0000000000007941 */ /* 0x000fea0003800000 */
.L_x_4829:
        /* <DEDUP_REMOVED lines=9> */
.L_x_4831:
        /* <DEDUP_REMOVED lines=9> */
.L_x_4832:
        /* <DEDUP_REMOVED lines=13> */
.L_x_4833:
        /* <DEDUP_REMOVED lines=19> */
.L_x_4834:
[----:B------:R-:W-:Y:S02]  /*13190*/  IMAD.MOV.U32 R13, RZ, RZ, R0 ;  /* 0x000000ffff0d7224 */ /* 0x000fe400078e0000 */
[----:B------:R-:W-:-:S07]  /*131a0*/  IMAD.MOV.U32 R5, RZ, RZ, R14 ;  /* 0x000000ffff057224 */ /* 0x000fce00078e000e */
[----:B------:R-:W-:Y:S05]  /*131b0*/  WARPSYNC.COLLECTIVE R15, `(.L_x_4835) ;  /* 0x000000000f087348 */ /* 0x000fea0003c00000 */
[----:B------:R0:W1:Y:S02]  /*131c0*/  SHFL.IDX P6, R14, R13, R12, R11 ;  /* 0x0000000c0d0e7389 */ /* 0x00006400000c000b */
[----:B01----:R-:W-:Y:S01]  /*131d0*/  ENDCOLLECTIVE ;  /* 0x000000000000791b */ /* 0x003fe20003800000 */
.L_x_4835:
        /* <DEDUP_REMOVED lines=8> */
.L_x_4836:
        /* <DEDUP_REMOVED lines=14> */
.L_x_4837:
        /* <DEDUP_REMOVED lines=19> */
.L_x_4838:
[----:B------:R-:W-:Y:S01]  /*13470*/  MOV R13, R0 ;  /* 0x00000000000d7202 */ /* 0x000fe20000000f00 */
[----:B------:R-:W-:-:S07]  /*13480*/  IMAD.MOV.U32 R5, RZ, RZ, R14 ;  /* 0x000000ffff057224 */ /* 0x000fce00078e000e */
[----:B------:R-:W-:Y:S05]  /*13490*/  WARPSYNC.COLLECTIVE R15, `(.L_x_4839) ;  /* 0x000000000f087348 */ /* 0x000fea0003c00000 */
[----:B------:R0:W1:Y:S02]  /*134a0*/  SHFL.IDX P6, R14, R13, R12, R11 ;  /* 0x0000000c0d0e7389 */ /* 0x00006400000c000b */
[----:B01----:R-:W-:Y:S01]  /*134b0*/  ENDCOLLECTIVE ;  /* 0x000000000000791b */ /* 0x003fe20003800000 */
.L_x_4839:
[----:B------:R-:W-:Y:S01]  /*134c0*/  MOV R13, R4 ;  /* 0x00000004000d7202 */ /* 0x000fe20000000f00 */
[----:B------:R-:W-:Y:S01]  /*134d0*/  IMAD.MOV.U32 R12, RZ, RZ, 0x5 ;  /* 0x00000005ff0c7424 */ /* 0x000fe200078e00ff */
[----:B------:R-:W-:-:S05]  /*134e0*/  @!P5 LEA R14, P0, R22, R14, 0x1 ;  /* 0x0000000e160ed211 */ /* 0x000fca00078008ff */
[----:B------:R-:W-:-:S08]  /*134f0*/  @!P5 IMAD.MOV.U32 R2, RZ, RZ, R14 ;  /* 0x000000ffff02d224 */ /* 0x000fd000078e000e */
[----:B------:R-:W-:Y:S05]  /*13500*/  WARPSYNC.COLLECTIVE R15, `(.L_x_4840) ;  /* 0x000000000f087348 */ /* 0x000fea0003c00000 */
[----:B------:R0:W1:Y:S02]  /*13510*/  SHFL.IDX P6, R14, R13, R12, R11 ;  /* 0x0000000c0d0e7389 */ /* 0x00006400000c000b */
[----:B01----:R-:W-:Y:S01]  /*13520*/  ENDCOLLECTIVE ;  /* 0x000000000000791b */ /* 0x003fe20003800000 */
.L_x_4840:
[----:B------:R-:W-:-:S04]  /*13530*/  @!P5 IMAD.X R5, RZ, RZ, R5, P0 ;  /* 0x000000ffff05d224 */ /* 0x000fc800000e0605 */
[----:B------:R-:W-:-:S05]  /*13540*/  @!P5 IMAD.MOV.U32 R3, RZ, RZ, R5 ;  /* 0x000000ffff03d224 */ /* 0x000fca00078e0005 */
[----:B------:R-:W-:Y:S01]  /*13550*/  @!PT LDS RZ, [RZ] ;  /* 0x00000000fffff984 */ /* 0x000fe20000000800 */
[----:B------:R-:W-:Y:S01]  /*13560*/  @!PT LDS RZ, [RZ] ;  /* 0x00000000fffff984 */ /* 0x000fe20000000800 */
[----:B------:R-:W-:Y:S01]  /*13570*/  @!PT LDS RZ, [RZ] ;  /* 0x00000000fffff984 */ /* 0x000fe20000000800 */
[----:B------:R0:W-:Y:S01]  /*13580*/  @!P5 LDGSTS.E.BYPASS.LTC128B.128 [R21+0x24400], desc[UR36][R2.64], !P4 ;  /* 0x244000000215dfae */ /* 0x0001e2000e101d64 */
[----:B------:R-:W-:-:S03]  /*13590*/  MOV R13, R0 ;  /* 0x00000000000d7202 */ /* 0x000fc60000000f00 */
        /* <DEDUP_REMOVED lines=8> */
.L_x_4841:
        /* <DEDUP_REMOVED lines=19> */
.L_x_4842:
[----:B------:R-:W-:Y:S01]  /*13750*/  IMAD.MOV.U32 R13, RZ, RZ, R0 ;  /* 0x000000ffff0d7224 */ /* 0x000fe200078e0000 */
[----:B------:R-:W-:-:S07]  /*13760*/  MOV R5, R14 ;  /* 0x0000000e00057202 */ /* 0x000fce0000000f00 */
[----:B------:R-:W-:Y:S05]  /*13770*/  WARPSYNC.COLLECTIVE R15, `(.L_x_4843) ;  /* 0x000000000f087348 */ /* 0x000fea0003c00000 */
[----:B------:R0:W1:Y:S02]  /*13780*/  SHFL.IDX P6, R14, R13, R12, R11 ;  /* 0x0000000c0d0e7389 */ /* 0x00006400000c000b */
[----:B01----:R-:W-:Y:S01]  /*13790*/  ENDCOLLECTIVE ;  /* 0x000000000000791b */ /* 0x003fe20003800000 */
.L_x_4843:
[----:B------:R-:W-:Y:S01]  /*137a0*/  IMAD.MOV.U32 R13, RZ, RZ, R4 ;  /* 0x000000ffff0d7224 */ /* 0x000fe200078e0004 */
[----:B------:R-:W-:Y:S02]  /*137b0*/  MOV R12, 0x7 ;  /* 0x00000007000c7802 */ /* 0x000fe40000000f00 */
[----:B------:R-:W-:-:S04]  /*137c0*/  @!P5 LEA R14, P0, R22, R14, 0x1 ;  /* 0x0000000e160ed211 */ /* 0x000fc800078008ff */
[----:B------:R-:W-:Y:S01]  /*137d0*/  @!P5 MOV R2, R14 ;  /* 0x0000000e0002d202 */ /* 0x000fe20000000f00 */
[----:B------:R-:W-:-:S08]  /*137e0*/  @!P5 IMAD.X R5, RZ, RZ, R5, P0 ;  /* 0x000000ffff05d224 */ /* 0x000fd000000e0605 */
[----:B------:R-:W-:Y:S05]  /*137f0*/  WARPSYNC.COLLECTIVE R15, `(.L_x_4844) ;  /* 0x000000000f087348 */ /* 0x000fea0003c00000 */
[----:B------:R0:W1:Y:S02]  /*13800*/  SHFL.IDX P6, R14, R13, R12, R11 ;  /* 0x0000000c0d0e7389 */ /* 0x00006400000c000b */
[----:B01----:R-:W-:Y:S01]  /*13810*/  ENDCOLLECTIVE ;  /* 0x000000000000791b */ /* 0x003fe20003800000 */
.L_x_4844:
        /* <DEDUP_REMOVED lines=9> */
[----:B------:R-:W-:-:S07]  /*138b0*/  IMAD.MOV.U32 R5, RZ, RZ, R14 ;  /* 0x000000ffff057224 */ /* 0x000fce00078e000e */
[----:B0-----:R-:W-:Y:S05]  /*138c0*/  WARPSYNC.COLLECTIVE R15, `(.L_x_4845) ;  /* 0x000000000f087348 */ /* 0x001fea0003c00000 */
[----:B------:R1:W2:Y:S02]  /*138d0*/  SHFL.IDX P6, R14, R13, R12, R11 ;  /* 0x0000000c0d0e7389 */ /* 0x0002a400000c000b */
[----:B012---:R-:W-:Y:S01]  /*138e0*/  ENDCOLLECTIVE ;  /* 0x000000000000791b */ /* 0x007fe20003800000 */
.L_x_4845:
[----:B------:R-:W-:Y:S05]  /*138f0*/  BRA `(.L_x_4846) ;  /* 0xffffffc000cc7947 */ /* 0x000fea000383ffff */
.L_x_4761:
[----:B0--3--:R-:W-:-:S04]  /*13900*/  MOV R3, UR44 ;  /* 0x0000002c00037c02 */ /* 0x009fc80008000f00 */
[----:B------:R0:W3:Y:S03]  /*13910*/  SYNCS.PHASECHK.TRANS64.TRYWAIT P0, [R3+URZ+0x32420], R0 ;  /* 0x03242000030075a7 */ /* 0x0000e6000800017f */
[----:B---3--:R-:W-:Y:S05]  /*13920*/  @!P0 NANOSLEEP.SYNCS 0x989680 ;  /* 0x009896800000895d */ /* 0x008fea0003900000 */
[----:B------:R-:W3:Y:S02]  /*13930*/  @!P0 SYNCS.PHASECHK.TRANS64 P0, [R3+URZ+0x32420], R0 ;  /* 0x03242000030085a7 */ /* 0x000ee4000800007f */
[----:B---3--:R-:W-:Y:S05]  /*13940*/  @!P0 BRA `(.L_x_4761) ;  /* 0xfffffffc00ec8947 */ /* 0x008fea000383ffff */
[----:B------:R-:W-:Y:S05]  /*13950*/  BRA `(.L_x_4847) ;  /* 0xffffffc400107947 */ /* 0x000fea000383ffff */
.L_x_4763:
[----:B0--3--:R-:W-:-:S04]  /*13960*/  IMAD.U32 R3, RZ, RZ, UR44 ;  /* 0x0000002cff037e24 */ /* 0x009fc8000f8e00ff */
[----:B------:R0:W3:Y:S03]  /*13970*/  SYNCS.PHASECHK.TRANS64.TRYWAIT P0, [R3+URZ+0x32460], R0 ;  /* 0x03246000030075a7 */ /* 0x0000e6000800017f */
[----:B---3--:R-:W-:Y:S05]  /*13980*/  @!P0 NANOSLEEP.SYNCS 0x989680 ;  /* 0x009896800000895d */ /* 0x008fea0003900000 */
[----:B------:R-:W3:Y:S02]  /*13990*/  @!P0 SYNCS.PHASECHK.TRANS64 P0, [R3+URZ+0x32460], R0 ;  /* 0x03246000030085a7 */ /* 0x000ee4000800007f */
[----:B---3--:R-:W-:Y:S05]  /*139a0*/  @!P0 BRA `(.L_x_4763) ;  /* 0xfffffffc00ec8947 */ /* 0x008fea000383ffff */
[----:B------:R-:W-:Y:S05]  /*139b0*/  BRA `(.L_x_4848) ;  /* 0xffffffc4000c7947 */ /* 0x000fea000383ffff */
.L_x_4764:
[----:B------:R-:W-:Y:S01]  /*139c0*/  BSSY B0, `(.L_x_4849) ;  /* 0x0000008000007945 */ /* 0x000fe20003800000 */
[----:B------:R-:W-:Y:S01]  /*139d0*/  IMAD.MOV.U32 R13, RZ, RZ, R8 ;  /* 0x000000ffff0d7224 */ /* 0x000fe200078e0008 */
[----:B------:R-:W-:Y:S01]  /*139e0*/  MOV R12, RZ ;  /* 0x000000ff000c7202 */ /* 0x000fe20000000f00 */
[----:B------:R-:W-:Y:S02]  /*139f0*/  IMAD.MOV.U32 R11, RZ, RZ, 0x181f ;  /* 0x0000181fff0b7424 */ /* 0x000fe400078e00ff */
[----:B------:R-:W-:-:S07]  /*13a00*/  IMAD.MOV.U32 R15, RZ, RZ, -0x1 ;  /* 0xffffffffff0f7424 */ /* 0x000fce00078e00ff */
[----:B-1----:R-:W-:Y:S05]  /*13a10*/  WARPSYNC.COLLECTIVE R15, `(.L_x_4850) ;  /* 0x000000000f087348 */ /* 0x002fea0003c00000 */
[----:B-1----:R0:W1:Y:S02]  /*13a20*/  SHFL.IDX P6, R14, R13, R12, R11 ;  /* 0x0000000c0d0e7389 */ /* 0x00206400000c000b */
[----:B01----:R-:W-:Y:S01]  /*13a30*/  ENDCOLLECTIVE ;  /* 0x000000000000791b */ /* 0x003fe20003800000 */
.L_x_4850:
[----:B------:R-:W-:Y:S05]  /*13a40*/  BSYNC B0 ;  /* 0x0000000000007941 */ /* 0x000fea0003800000 */
.L_x_4849:
[----:B------:R-:W-:Y:S01]  /*13a50*/  IMAD.MOV.U32 R13, RZ, RZ, R7 ;  /* 0x000000ffff0d7224 */ /* 0x000fe200078e0007 */
[----:B------:R-:W-:Y:S01]  /*13a60*/  MOV R11, 0x181f ;  /* 0x0000181f000b7802 */ /* 0x000fe20000000f00 */
[----:B------:R-:W-:Y:S01]  /*13a70*/  IMAD.MOV.U32 R12, RZ, RZ, RZ ;  /* 0x000000ffff0c7224 */ /* 0x000fe200078e00ff */
[----:B------:R-:W-:Y:S01]  /*13a80*/  MOV R3, R14 ;  /* 0x0000000e00037202 */ /* 0x000fe20000000f00 */
[----:B------:R-:W-:Y:S01]  /*13a90*/  IMAD.MOV.U32 R15, RZ, RZ, -0x1 ;  /* 0xffffffffff0f7424 */ /* 0x000fe200078e00ff */
[----:B------:R-:W-:Y:S01]  /*13aa0*/  LEA R6, R28, UR44, 0x1 ;  /* 0x0000002c1c067c11 */ /* 0x000fe2000f8e08ff */
[----:B------:R-:W-:Y:S01]  /*13ab0*/  IMAD.SHL.U32 R0, R22, 0x2, RZ ;  /* 0x0000000216007824 */ /* 0x000fe200078e00ff */
[----:B------:R-:W-:-:S13]  /*13ac0*/  LOP3.LUT P2, RZ, R5, 0x2, RZ, 0xc0, !PT ;  /* 0x0000000205ff7812 */ /* 0x000fda000784c0ff */
[----:B------:R-:W-:Y:S05]  /*13ad0*/  WARPSYNC.COLLECTIVE R15, `(.L_x_4851) ;  /* 0x000000000f087348 */ /* 0x000fea0003c00000 */
[----:B------:R0:W1:Y:S02]  /*13ae0*/  SHFL.IDX P6, R14, R13, R12, R11 ;  /* 0x0000000c0d0e7389 */ /* 0x00006400000c000b */
[----:B01----:R-:W-:Y:S01]  /*13af0*/  ENDCOLLECTIVE ;  /* 0x000000000000791b */ /* 0x003fe20003800000 */
.L_x_4851:
[----:B------:R-:W-:Y:S01]  /*13b00*/  LOP3.LUT P1, RZ, R5, 0x4, RZ, 0xc0, !PT ;  /* 0x0000000405ff7812 */ /* 0x000fe2000782c0ff */
[----:B------:R-:W-:-:S03]  /*13b10*/  VIADD R31, R6, 0x400 ;  /* 0x00000400061f7836 */ /* 0x000fc60000000000 */
[----:B------:R-:W-:Y:S01]  /*13b20*/  ISETP.LT.OR P3, PT, R17, 0x1, !P1 ;  /* 0x000000011100780c */ /* 0x000fe20004f61670 */
[----:B------:R-:W-:Y:S02]  /*13b30*/  IMAD.MOV.U32 R13, RZ, RZ, R8 ;  /* 0x000000ffff0d7224 */ /* 0x000fe400078e0008 */
[----:B------:R-:W-:Y:S01]  /*13b40*/  IMAD.MOV.U32 R12, RZ, RZ, 0x1 ;  /* 0x00000001ff0c7424 */ /* 0x000fe200078e00ff */
[----:B------:R-:W-:-:S13]  /*13b50*/  IADD3 R2, P0, R14, R0, RZ ;  /* 0x000000000e027210 */ /* 0x000fda0007f1e0ff */
[----:B------:R-:W-:Y:S05]  /*13b60*/  WARPSYNC.COLLECTIVE R15, `(.L_x_4852) ;  /* 0x000000000f087348 */ /* 0x000fea0003c00000 */
[----:B------:R0:W1:Y:S02]  /*13b70*/  SHFL.IDX P6, R14, R13, R12, R11 ;  /* 0x0000000c0d0e7389 */ /* 0x00006400000c000b */
[----:B01----:R-:W-:Y:S01]  /*13b80*/  ENDCOLLECTIVE ;  /* 0x000000000000791b */ /* 0x003fe20003800000 */
.L_x_4852:
        /* <DEDUP_REMOVED lines=12> */
.L_x_4853:
        /* <DEDUP_REMOVED lines=14> */
.L_x_4854:
        /* <DEDUP_REMOVED lines=12> */
.L_x_4855:
        /* <DEDUP_REMOVED lines=14> */
.L_x_4856:
        /* <DEDUP_REMOVED lines=12> */
.L_x_4857:
        /* <DEDUP_REMOVED lines=14> */
.L_x_4858:
        /* <DEDUP_REMOVED lines=12> */
.L_x_4859:
        /* <DEDUP_REMOVED lines=14> */
.L_x_4860:
[----:B------:R-:W-:Y:S01]  /*14210*/  IMAD.X R3, RZ, RZ, R9, P3 ;  /* 0x000000ffff037224 */ /* 0x000fe200018e0609 */
[----:B------:R-:W-:Y:S01]  /*14220*/  ISETP.LT.OR P3, PT, R17, 0x41, P4 ;  /* 0x000000411100780c */ /* 0x000fe20002761670 */
[----:B------:R-:W-:Y:S01]  /*14230*/  IMAD.MOV.U32 R9, RZ, RZ, RZ ;  /* 0x000000ffff097224 */ /* 0x000fe200078e00ff */
        /* <DEDUP_REMOVED lines=10> */
.L_x_4861:
        /* <DEDUP_REMOVED lines=9> */
.L_x_4771:
[----:B-1----:R1:W2:Y:S02]  /*14370*/  SYNCS.PHASECHK.TRANS64.TRYWAIT P0, [R19+URZ+0x32440], R25 ;  /* 0x03244019130075a7 */ /* 0x0022a4000800017f */
[----:B--2---:R-:W-:Y:S05]  /*14380*/  @!P0 NANOSLEEP.SYNCS 0x989680 ;  /* 0x009896800000895d */ /* 0x004fea0003900000 */
[----:B------:R-:W2:Y:S02]  /*14390*/  @!P0 SYNCS.PHASECHK.TRANS64 P0, [R19+URZ+0x32440], R25 ;  /* 0x03244019130085a7 */ /* 0x000ea4000800007f */
[----:B--2---:R-:W-:Y:S05]  /*143a0*/  @!P0 BRA `(.L_x_4771) ;  /* 0xfffffffc00f08947 */ /* 0x004fea000383ffff */
[----:B------:R-:W-:Y:S05]  /*143b0*/  BRA `(.L_x_4863) ;  /* 0xffffffc400507947 */ /* 0x000fea000383ffff */
.L_x_4772:
        /* <DEDUP_REMOVED lines=8> */
.L_x_4865:
[----:B------:R-:W-:Y:S05]  /*14440*/  BSYNC B1 ;  /* 0x0000000000017941 */ /* 0x000fea0003800000 */
.L_x_4864:
        /* <DEDUP_REMOVED lines=9> */
.L_x_4866:
[----:B------:R-:W-:Y:S02]  /*144e0*/  IMAD.MOV.U32 R13, RZ, RZ, R24 ;  /* 0x000000ffff0d7224 */ /* 0x000fe400078e0018 */
[----:B------:R-:W-:Y:S01]  /*144f0*/  IMAD.MOV.U32 R12, RZ, RZ, 0x1 ;  /* 0x00000001ff0c7424 */ /* 0x000fe200078e00ff */
[----:B------:R-:W-:-:S13]  /*14500*/  IADD3 R2, P0, R14, R0, RZ ;  /* 0x000000000e027210 */ /* 0x000fda0007f1e0ff */
[----:B------:R-:W-:Y:S05]  /*14510*/  WARPSYNC.COLLECTIVE R15, `(.L_x_4867) ;  /* 0x000000000f087348 */ /* 0x000fea0003c00000 */
[----:B------:R0:W1:Y:S02]  /*14520*/  SHFL.IDX P6, R14, R13, R12, R11 ;  /* 0x0000000c0d0e7389 */ /* 0x00006400000c000b */
[----:B01----:R-:W-:Y:S01]  /*14530*/  ENDCOLLECTIVE ;  /* 0x000000000000791b */ /* 0x003fe20003800000 */
.L_x_4867:
[----:B------:R-:W-:-:S05]  /*14540*/  IADD3.X R3, RZ, R3, RZ, P0, !PT ;  /* 0x00000003ff037210 */ /* 0x000fca00007fe4ff */
        /* <DEDUP_REMOVED lines=9> */
.L_x_4868:
[----:B------:R-:W-:Y:S01]  /*145e0*/  MOV R13, R24 ;  /* 0x00000018000d7202 */ /* 0x000fe20000000f00 */
[----:B------:R-:W-:Y:S01]  /*145f0*/  IMAD.MOV.U32 R12, RZ, RZ, 0x2 ;  /* 0x00000002ff0c7424 */ /* 0x000fe200078e00ff */
[----:B------:R-:W-:-:S13]  /*14600*/  IADD3 R2, P0, R14, R0, RZ ;  /* 0x000000000e027210 */ /* 0x000fda0007f1e0ff */
[----:B------:R-:W-:Y:S05]  /*14610*/  WARPSYNC.COLLECTIVE R15, `(.L_x_4869) ;  /* 0x000000000f087348 */ /* 0x000fea0003c00000 */
[----:B------:R0:W1:Y:S02]  /*14620*/  SHFL.IDX P6, R14, R13, R12, R11 ;  /* 0x0000000c0d0e7389 */ /* 0x00006400000c000b */
[----:B01----:R-:W-:Y:S01]  /*14630*/  ENDCOLLECTIVE ;  /* 0x000000000000791b */ /* 0x003fe20003800000 */
.L_x_4869:
        /* <DEDUP_REMOVED lines=10> */
.L_x_4870:
[----:B------:R-:W-:Y:S01]  /*146e0*/  IMAD.MOV.U32 R13, RZ, RZ, R24 ;  /* 0x000000ffff0d7224 */ /* 0x000fe200078e0018 */
[----:B------:R-:W-:Y:S02]  /*146f0*/  MOV R12, 0x3 ;  /* 0x00000003000c7802 */ /* 0x000fe40000000f00 */
[----:B------:R-:W-:-:S13]  /*14700*/  IADD3 R2, P0, R14, R0, RZ ;  /* 0x000000000e027210 */ /* 0x000fda0007f1e0ff */
[----:B------:R-:W-:Y:S05]  /*14710*/  WARPSYNC.COLLECTIVE R15, `(.L_x_4871) ;  /* 0x000000000f087348 */ /* 0x000fea0003c00000 */
[----:B------:R0:W1:Y:S02]  /*14720*/  SHFL.IDX P6, R14, R13, R12, R11 ;  /* 0x0000000c0d0e7389 */ /* 0x00006400000c000b */
[----:B01----:R-:W-:Y:S01]  /*14730*/  ENDCOLLECTIVE ;  /* 0x000000000000791b */ /* 0x003fe20003800000 */
.L_x_4871:
        /* <DEDUP_REMOVED lines=10> */
.L_x_4872:
[----:B------:R-:W-:Y:S02]  /*147e0*/  IMAD.MOV.U32 R13, RZ, RZ, R24 ;  /* 0x000000ffff0d7224 */ /* 0x000fe400078e0018 */
[----:B------:R-:W-:Y:S01]  /*147f0*/  IMAD.MOV.U32 R12, RZ, RZ, 0x4 ;  /* 0x00000004ff0c7424 */ /* 0x000fe200078e00ff */
[----:B------:R-:W-:-:S13]  /*14800*/  IADD3 R2, P0, R14, R0, RZ ;  /* 0x000000000e027210 */ /* 0x000fda0007f1e0ff */
[----:B------:R-:W-:Y:S05]  /*14810*/  WARPSYNC.COLLECTIVE R15, `(.L_x_4873) ;  /* 0x000000000f087348 */ /* 0x000fea0003c00000 */
[----:B------:R0:W1:Y:S02]  /*14820*/  SHFL.IDX P6, R14, R13, R12, R11 ;  /* 0x0000000c0d0e7389 */ /* 0x00006400000c000b */
[----:B01----:R-:W-:Y:S01]  /*14830*/  ENDCOLLECTIVE ;  /* 0x000000000000791b */ /* 0x003fe20003800000 */
.L_x_4873:
        /* <DEDUP_REMOVED lines=10> */
.L_x_4874:
[----:B------:R-:W-:Y:S01]  /*148e0*/  MOV R13, R24 ;  /* 0x00000018000d7202 */ /* 0x000fe20000000f00 */
[----:B------:R-:W-:Y:S01]  /*148f0*/  IMAD.MOV.U32 R12, RZ, RZ, 0x5 ;  /* 0x00000005ff0c7424 */ /* 0x000fe200078e00ff */
[----:B------:R-:W-:-:S13]  /*14900*/  IADD3 R2, P0, R14, R0, RZ ;  /* 0x000000000e027210 */ /* 0x000fda0007f1e0ff */
[----:B------:R-:W-:Y:S05]  /*14910*/  WARPSYNC.COLLECTIVE R15, `(.L_x_4875) ;  /* 0x000000000f087348 */ /* 0x000fea0003c00000 */
[----:B------:R0:W1:Y:S02]  /*14920*/  SHFL.IDX P6, R14, R13, R12, R11 ;  /* 0x0000000c0d0e7389 */ /* 0x00006400000c000b */
[----:B01----:R-:W-:Y:S01]  /*14930*/  ENDCOLLECTIVE ;  /* 0x000000000000791b */ /* 0x003fe20003800000 */
.L_x_4875:
        /* <DEDUP_REMOVED lines=10> */
.L_x_4876:
[----:B------:R-:W-:Y:S05]  /*149e0*/  BRA `(.L_x_4877) ;  /* 0xffffffc000ac7947 */ /* 0x000fea000383ffff */
.L_x_4777:
[----:B---3--:R3:W4:Y:S02]  /*149f0*/  SYNCS.PHASECHK.TRANS64.TRYWAIT P0, [R19+URZ+0x32460], R25 ;  /* 0x03246019130075a7 */ /* 0x008724000800017f */
[----:B----4-:R-:W-:Y:S05]  /*14a00*/  @!P0 NANOSLEEP.SYNCS 0x989680 ;  /* 0x009896800000895d */ /* 0x010fea0003900000 */
[----:B------:R-:W4:Y:S02]  /*14a10*/  @!P0 SYNCS.PHASECHK.TRANS64 P0, [R19+URZ+0x32460], R25 ;  /* 0x03246019130085a7 */ /* 0x000f24000800007f */
[----:B----4-:R-:W-:Y:S05]  /*14a20*/  @!P0 BRA `(.L_x_4777) ;  /* 0xfffffffc00f08947 */ /* 0x010fea000383ffff */
[----:B------:R-:W-:Y:S05]  /*14a30*/  BRA `(.L_x_4878) ;  /* 0xffffffc000f87947 */ /* 0x000fea000383ffff */
.L_x_4778:
[----:B------:R-:W-:Y:S01]  /*14a40*/  BSSY B1, `(.L_x_4879) ;  /* 0x0000008000017945 */ /* 0x000fe20003800000 */
[----:B------:R-:W-:Y:S01]  /*14a50*/  IMAD.MOV.U32 R13, RZ, RZ, R22 ;  /* 0x000000ffff0d7224 */ /* 0x000fe200078e0016 */
[----:B------:R-:W-:Y:S01]  /*14a60*/  MOV R11, 0x181f ;  /* 0x0000181f000b7802 */ /* 0x000fe20000000f00 */
[----:B------:R-:W-:Y:S02]  /*14a70*/  IMAD.MOV.U32 R12, RZ, RZ, RZ ;  /* 0x000000ffff0c7224 */ /* 0x000fe400078e00ff */
[----:B------:R-:W-:-:S07]  /*14a80*/  IMAD.MOV.U32 R15, RZ, RZ, -0x1 ;  /* 0xffffffffff0f7424 */ /* 0x000fce00078e00ff */
[----:B-123--:R-:W-:Y:S05]  /*14a90*/  WARPSYNC.COLLECTIVE R15, `(.L_x_4880) ;  /* 0x000000000f087348 */ /* 0x00efea0003c00000 */
[----:B------:R0:W4:Y:S02]  /*14aa0*/  SHFL.IDX P6, R14, R13, R12, R11 ;  /* 0x0000000c0d0e7389 */ /* 0x00012400000c000b */
[----:B01234-:R-:W-:Y:S01]  /*14ab0*/  ENDCOLLECTIVE ;  /* 0x000000000000791b */ /* 0x01ffe20003800000 */
.L_x_4880:
[----:B------:R-:W-:Y:S05]  /*14ac0*/  BSYNC B1 ;  /* 0x0000000000017941 */ /* 0x000fea0003800000 */
.L_x_4879:
[----:B------:R-:W-:Y:S01]  /*14ad0*/  MOV R13, R20 ;  /* 0x00000014000d7202 */ /* 0x000fe20000000f00 */
[----:B------:R-:W-:Y:S01]  /*14ae0*/  IMAD.MOV.U32 R12, RZ, RZ, RZ ;  /* 0x000000ffff0c7224 */ /* 0x000fe200078e00ff */
[----:B------:R-:W-:Y:S01]  /*14af0*/  MOV R15, 0xffffffff ;  /* 0xffffffff000f7802 */ /* 0x000fe20000000f00 */
[----:B------:R-:W-:Y:S02]  /*14b00*/  IMAD.MOV.U32 R11, RZ, RZ, 0x181f ;  /* 0x0000181fff0b7424 */ /* 0x000fe400078e00ff */
[----:B------:R-:W-:Y:S02]  /*14b10*/  IMAD.MOV.U32 R3, RZ, RZ, R14 ;  /* 0x000000ffff037224 */ /* 0x000fe400078e000e */
[----:B------:R-:W-:-:S07]  /*14b20*/  IMAD R21, R17, 0xc000, R31 ;  /* 0x0000c00011157824 */ /* 0x000fce00078e021f */
[----:B------:R-:W-:Y:S05]  /*14b30*/  WARPSYNC.COLLECTIVE R15, `(.L_x_4881) ;  /* 0x000000000f087348 */ /* 0x000fea0003c00000 */
[----:B------:R0:W1:Y:S02]  /*14b40*/  SHFL.IDX P6, R14, R13, R12, R11 ;  /* 0x0000000c0d0e7389 */ /* 0x00006400000c000b */
[----:B01----:R-:W-:Y:S01]  /*14b50*/  ENDCOLLECTIVE ;  /* 0x000000000000791b */ /* 0x003fe20003800000 */
.L_x_4881:
[----:B------:R-:W-:Y:S02]  /*14b60*/  IMAD.MOV.U32 R9, RZ, RZ, RZ ;  /* 0x000000ffff097224 */ /* 0x000fe400078e00ff */
[----:B------:R-:W-:Y:S01]  /*14b70*/  IMAD.MOV.U32 R13, RZ, RZ, R22 ;  /* 0x000000ffff0d7224 */ /* 0x000fe200078e0016 */
[----:B------:R-:W-:Y:S02]  /*14b80*/  MOV R12, 0x1 ;  /* 0x00000001000c7802 */ /* 0x000fe40000000f00 */
[----:B------:R-:W-:-:S13]  /*14b90*/  IADD3 R2, P0, R14, R0, RZ ;  /* 0x000000000e027210 */ /* 0x000fda0007f1e0ff */
[----:B------:R-:W-:Y:S05]  /*14ba0*/  WARPSYNC.COLLECTIVE R15, `(.L_x_4882) ;  /* 0x000000000f087348 */ /* 0x000fea0003c00000 */
[----:B------:R0:W1:Y:S02]  /*14bb0*/  SHFL.IDX P6, R14, R13, R12, R11 ;  /* 0x0000000c0d0e7389 */ /* 0x00006400000c000b */
[----:B01----:R-:W-:Y:S01]  /*14bc0*/  ENDCOLLECTIVE ;  /* 0x000000000000791b */ /* 0x003fe20003800000 */
.L_x_4882:
        /* <DEDUP_REMOVED lines=13> */
.L_x_4883:
[----:B------:R-:W-:Y:S02]  /*14ca0*/  IMAD.MOV.U32 R13, RZ, RZ, R22 ;  /* 0x000000ffff0d7224 */ /* 0x000fe400078e0016 */
[----:B------:R-:W-:Y:S01]  /*14cb0*/  IMAD.MOV.U32 R12, RZ, RZ, 0x2 ;  /* 0x00000002ff0c7424 */ /* 0x000fe200078e00ff */
[----:B------:R-:W-:-:S13]  /*14cc0*/  IADD3 R2, P0, R14, R0, RZ ;  /* 0x000000000e027210 */ /* 0x000fda0007f1e0ff */
[----:B------:R-:W-:Y:S05]  /*14cd0*/  WARPSYNC.COLLECTIVE R15, `(.L_x_4884) ;  /* 0x000000000f087348 */ /* 0x000fea0003c00000 */
[----:B------:R0:W1:Y:S02]  /*14ce0*/  SHFL.IDX P6, R14, R13, R12, R11 ;  /* 0x0000000c0d0e7389 */ /* 0x00006400000c000b */
[----:B01----:R-:W-:Y:S01]  /*14cf0*/  ENDCOLLECTIVE ;  /* 0x000000000000791b */ /* 0x003fe20003800000 */
.L_x_4884:
        /* <DEDUP_REMOVED lines=13> */
.L_x_4885:
[----:B------:R-:W-:Y:S01]  /*14dd0*/  MOV R13, R22 ;  /* 0x00000016000d7202 */ /* 0x000fe20000000f00 */
[----:B------:R-:W-:Y:S01]  /*14de0*/  IMAD.MOV.U32 R12, RZ, RZ, 0x3 ;  /* 0x00000003ff0c7424 */ /* 0x000fe200078e00ff */
[----:B------:R-:W-:-:S13]  /*14df0*/  IADD3 R2, P0, R14, R0, RZ ;  /* 0x000000000e027210 */ /* 0x000fda0007f1e0ff */
[----:B------:R-:W-:Y:S05]  /*14e00*/  WARPSYNC.COLLECTIVE R15, `(.L_x_4886) ;  /* 0x000000000f087348 */ /* 0x000fea0003c00000 */
[----:B------:R0:W1:Y:S02]  /*14e10*/  SHFL.IDX P6, R14, R13, R12, R11 ;  /* 0x0000000c0d0e7389 */ /* 0x00006400000c000b */
[----:B01----:R-:W-:Y:S01]  /*14e20*/  ENDCOLLECTIVE ;  /* 0x000000000000791b */ /* 0x003fe20003800000 */
.L_x_4886:
        /* <DEDUP_REMOVED lines=13> */
.L_x_4887:
[----:B------:R-:W-:Y:S01]  /*14f00*/  IMAD.MOV.U32 R13, RZ, RZ, R22 ;  /* 0x000000ffff0d7224 */ /* 0x000fe200078e0016 */
[----:B------:R-:W-:Y:S02]  /*14f10*/  MOV R12, 0x4 ;  /* 0x00000004000c7802 */ /* 0x000fe40000000f00 */
[----:B------:R-:W-:-:S13]  /*14f20*/  IADD3 R2, P0, R14, R0, RZ ;  /* 0x000000000e027210 */ /* 0x000fda0007f1e0ff */
[----:B------:R-:W-:Y:S05]  /*14f30*/  WARPSYNC.COLLECTIVE R15, `(.L_x_4888) ;  /* 0x000000000f087348 */ /* 0x000fea0003c00000 */
[----:B------:R0:W1:Y:S02]  /*14f40*/  SHFL.IDX P6, R14, R13, R12, R11 ;  /* 0x0000000c0d0e7389 */ /* 0x00006400000c000b */
[----:B01----:R-:W-:Y:S01]  /*14f50*/  ENDCOLLECTIVE ;  /* 0x000000000000791b */ /* 0x003fe20003800000 */
.L_x_4888:
        /* <DEDUP_REMOVED lines=13> */
.L_x_4889:
[----:B------:R-:W-:Y:S02]  /*15030*/  IMAD.MOV.U32 R13, RZ, RZ, R22 ;  /* 0x000000ffff0d7224 */ /* 0x000fe400078e0016 */
[----:B------:R-:W-:Y:S01]  /*15040*/  IMAD.MOV.U32 R12, RZ, RZ, 0x5 ;  /* 0x00000005ff0c7424 */ /* 0x000fe200078e00ff */
[----:B------:R-:W-:-:S13]  /*15050*/  IADD3 R2, P0, R14, R0, RZ ;  /* 0x000000000e027210 */ /* 0x000fda0007f1e0ff */
[----:B------:R-:W-:Y:S05]  /*15060*/  WARPSYNC.COLLECTIVE R15, `(.L_x_4890) ;  /* 0x000000000f087348 */ /* 0x000fea0003c00000 */
[----:B------:R0:W1:Y:S02]  /*15070*/  SHFL.IDX P6, R14, R13, R12, R11 ;  /* 0x0000000c0d0e7389 */ /* 0x00006400000c000b */
[----:B01----:R-:W-:Y:S01]  /*15080*/  ENDCOLLECTIVE ;  /* 0x000000000000791b */ /* 0x003fe20003800000 */
.L_x_4890:
        /* <DEDUP_REMOVED lines=13> */
.L_x_4891:
[----:B------:R-:W-:Y:S05]  /*15160*/  BRA `(.L_x_4892) ;  /* 0xffffffc000487947 */ /* 0x000fea000383ffff */
.L_x_4783:
[----:B0-----:R0:W4:Y:S02]  /*15170*/  SYNCS.PHASECHK.TRANS64.TRYWAIT P0, [R4+URZ+0x32420], R9 ;  /* 0x03242009040075a7 */ /* 0x001124000800017f */
[----:B----4-:R-:W-:Y:S05]  /*15180*/  @!P0 NANOSLEEP.SYNCS 0x989680 ;  /* 0x009896800000895d */ /* 0x010fea0003900000 */
[----:B------:R-:W4:Y:S02]  /*15190*/  @!P0 SYNCS.PHASECHK.TRANS64 P0, [R4+URZ+0x32420], R9 ;  /* 0x03242009040085a7 */ /* 0x000f24000800007f */
[----:B----4-:R-:W-:Y:S05]  /*151a0*/  @!P0 BRA `(.L_x_4783) ;  /* 0xfffffffc00f08947 */ /* 0x010fea000383ffff */
[----:B------:R-:W-:Y:S05]  /*151b0*/  BRA `(.L_x_4893) ;  /* 0xffffffc000d07947 */ /* 0x000fea000383ffff */
.L_x_4784:
[----:B------:R-:W4:Y:S01]  /*151c0*/  S2R R0, SR_TID.X ;  /* 0x0000000000007919 */ /* 0x000f220000002100 */
[----:B------:R-:W-:Y:S01]  /*151d0*/  BSSY B0, `(.L_x_4894) ;  /* 0x000000a000007945 */ /* 0x000fe20003800000 */
[----:B------:R-:W-:Y:S01]  /*151e0*/  IMAD.MOV.U32 R12, RZ, RZ, RZ ;  /* 0x000000ffff0c7224 */ /* 0x000fe200078e00ff */
[----:B------:R-:W-:Y:S01]  /*151f0*/  MOV R15, 0xffffffff ;  /* 0xffffffff000f7802 */ /* 0x000fe20000000f00 */
[----:B------:R-:W-:Y:S01]  /*15200*/  IMAD.MOV.U32 R11, RZ, RZ, 0x1f ;  /* 0x0000001fff0b7424 */ /* 0x000fe200078e00ff */
[----:B----4-:R-:W-:-:S04]  /*15210*/  SHF.R.U32.HI R0, RZ, 0x5, R0 ;  /* 0x00000005ff007819 */ /* 0x010fc80000011600 */
[----:B------:R-:W-:-:S04]  /*15220*/  LOP3.LUT R0, R0, 0x3, RZ, 0xc0, !PT ;  /* 0x0000000300007812 */ /* 0x000fc800078ec0ff */
[----:B------:R-:W-:-:S07]  /*15230*/  MOV R13, R0 ;  /* 0x00000000000d7202 */ /* 0x000fce0000000f00 */
[----:B0123-5:R-:W-:Y:S05]  /*15240*/  WARPSYNC.COLLECTIVE R15, `(.L_x_4895) ;  /* 0x000000000f087348 */ /* 0x02ffea0003c00000 */
[----:B------:R4:W0:Y:S02]  /*15250*/  SHFL.IDX P6, R14, R13, R12, R11 ;  /* 0x0000000c0d0e7389 */ /* 0x00082400000c000b */
[----:B012345:R-:W-:Y:S01]  /*15260*/  ENDCOLLECTIVE ;  /* 0x000000000000791b */ /* 0x03ffe20003800000 */
.L_x_4895:
[----:B------:R-:W-:Y:S05]  /*15270*/  BSYNC B0 ;  /* 0x0000000000007941 */ /* 0x000fea0003800000 */
.L_x_4894:
[----:B------:R-:W-:Y:S05]  /*15280*/  BRA `(.L_x_4896) ;  /* 0xffffffc000b87947 */ /* 0x000fea000383ffff */
.L_x_4785:
[----:B------:R-:W-:Y:S01]  /*15290*/  BSSY B0, `(.L_x_4897) ;  /* 0x0000006000007945 */ /* 0x000fe20003800000 */
[----:B------:R-:W-:-:S07]  /*152a0*/  IMAD.MOV.U32 R15, RZ, RZ, -0x1 ;  /* 0xffffffffff0f7424 */ /* 0x000fce00078e00ff */
[----:B-12345:R-:W-:Y:S05]  /*152b0*/  WARPSYNC.COLLECTIVE R15, `(.L_x_4898) ;  /* 0x000000000f0c7348 */ /* 0x03efea0003c00000 */
[----:B------:R-:W-:Y:S02]  /*152c0*/  ELECT P6, UR62, PT ;  /* 0x00000000003e782f */ /* 0x000fe400038c0000 */
[----:B------:R-:W-:Y:S01]  /*152d0*/  MOV R14, UR62 ;  /* 0x0000003e000e7c02 */ /* 0x000fe20008000f00 */
[----:B-12345:R-:W-:Y:S10]  /*152e0*/  ENDCOLLECTIVE ;  /* 0x000000000000791b */ /* 0x03eff40003800000 */
.L_x_4898:
[----:B------:R-:W-:Y:S05]  /*152f0*/  BSYNC B0 ;  /* 0x0000000000007941 */ /* 0x000fea0003800000 */
.L_x_4897:
[----:B------:R-:W-:Y:S05]  /*15300*/  BRA `(.L_x_4899) ;  /* 0xffffffc000ac7947 */ /* 0x000fea000383ffff */
.L_x_4787:
[----:B0-----:R0:W4:Y:S02]  /*15310*/  SYNCS.PHASECHK.TRANS64.TRYWAIT P1, [R5+URZ+0x32440], R0 ;  /* 0x03244000050075a7 */ /* 0x001124000802017f */
[----:B----4-:R-:W-:Y:S05]  /*15320*/  @!P1 NANOSLEEP.SYNCS 0x989680 ;  /* 0x009896800000995d */ /* 0x010fea0003900000 */
[----:B------:R-:W4:Y:S02]  /*15330*/  @!P1 SYNCS.PHASECHK.TRANS64 P1, [R5+URZ+0x32440], R0 ;  /* 0x03244000050095a7 */ /* 0x000f24000802007f */
[----:B----4-:R-:W-:Y:S05]  /*15340*/  @!P1 BRA `(.L_x_4787) ;  /* 0xfffffffc00f09947 */ /* 0x010fea000383ffff */
[----:B------:R-:W-:Y:S05]  /*15350*/  BRA `(.L_x_4900) ;  /* 0xffffffc000c87947 */ /* 0x000fea000383ffff */
.L_x_4789:
[----:B----4-:R4:W0:Y:S02]  /*15360*/  SYNCS.PHASECHK.TRANS64.TRYWAIT P1, [R17+URZ+0x32440], R2 ;  /* 0x03244002110075a7 */ /* 0x010824000802017f */
[----:B0-----:R-:W-:Y:S05]  /*15370*/  @!P1 NANOSLEEP.SYNCS 0x989680 ;  /* 0x009896800000995d */ /* 0x001fea0003900000 */
[----:B------:R-:W0:Y:S02]  /*15380*/  @!P1 SYNCS.PHASECHK.TRANS64 P1, [R17+URZ+0x32440], R2 ;  /* 0x03244002110095a7 */ /* 0x000e24000802007f */
[----:B0-----:R-:W-:Y:S05]  /*15390*/  @!P1 BRA `(.L_x_4789) ;  /* 0xfffffffc00f09947 */ /* 0x001fea000383ffff */
[----:B------:R-:W-:Y:S05]  /*153a0*/  BRA `(.L_x_4901) ;  /* 0xffffffc000d47947 */ /* 0x000fea000383ffff */
.L_x_4791:
[----:B------:R0:W0:Y:S02]  /*153b0*/  SYNCS.PHASECHK.TRANS64.TRYWAIT P1, [R5+URZ+0x32460], R0 ;  /* 0x03246000050075a7 */ /* 0x000024000802017f */
[----:B0-----:R-:W-:Y:S05]  /*153c0*/  @!P1 NANOSLEEP.SYNCS 0x989680 ;  /* 0x009896800000995d */ /* 0x001fea0003900000 */
[----:B------:R-:W0:Y:S02]  /*153d0*/  @!P1 SYNCS.PHASECHK.TRANS64 P1, [R5+URZ+0x32460], R0 ;  /* 0x03246000050095a7 */ /* 0x000e24000802007f */
[----:B0-----:R-:W-:Y:S05]  /*153e0*/  @!P1 BRA `(.L_x_4791) ;  /* 0xfffffffc00f09947 */ /* 0x001fea000383ffff */
[----:B------:R-:W-:Y:S05]  /*153f0*/  BRA `(.L_x_4902) ;  /* 0xffffffc000d07947 */ /* 0x000fea000383ffff */
.L_x_4903:
        /* <DEDUP_REMOVED lines=16> */
.L_x_6572:


//--------------------- .text._ZN7cutlass13device_kernelIN5flash11enable_sm90INS1_16FlashAttnFwdSm90INS1_25CollectiveMainloopFwdSm90ILi2EN4cute5tupleIJNS5_1CILi1EEES8_S8_EEENS6_IJNS7_ILi128EEENS7_ILi96EEENS7_ILi64EEEEEELi256ENS_6half_tEfNS_4arch4Sm90ELb1ELb0ELb1ELb1ELb1ELb0ELb0ELb1ELb0ELb1ELb1ELb0EEENS1_21CollectiveEpilogueFwdINS6_IJSA_NS7_ILi256EEESB_EEES9_SE_SG_Li256ELb1ELb1ELb1ELb0EEENS1_36VarlenDynamicPersistentTileSchedulerILi128ELi96ELi256ELi128ELb1ELb1ELb1ELb1ELb1ELb1EEEEEEEEEvNT_6ParamsE --------------------------
	.section	.text._ZN7cutlass13device_kernelIN5flash11enable_sm90INS1_16FlashAttnFwdSm90INS1_25CollectiveMainloopFwdSm90ILi2EN4cute5tupleIJNS5_1CILi1EEES8_S8_EEENS6_IJNS7_ILi128EEENS7_ILi96EEENS7_ILi64EEEEEELi256ENS_6half_tEfNS_4arch4Sm90ELb1ELb0ELb1ELb1ELb1ELb0ELb0ELb1ELb0ELb1ELb1ELb0EEENS1_21CollectiveEpilogueFwdINS6_IJSA_NS7_ILi256EEESB_EEES9_SE_SG_Li256ELb1ELb1ELb1ELb0EEENS1_36VarlenDynamicPersistentTileSchedulerILi128ELi96ELi256ELi128ELb1ELb1ELb1ELb1ELb1ELb1EEEEEEEEEvNT_6ParamsE,"ax",@progbits
	.align	128
.text._ZN7cutlass13device_kernelIN5flash11enable_sm90INS1_16FlashAttnFwdSm90INS1_25CollectiveMainloopFwdSm90ILi2EN4cute5tupleIJNS5_1CILi1EEES8_S8_EEENS6_IJNS7_ILi128EEENS7_ILi96EEENS7_ILi64EEEEEELi256ENS_6half_tEfNS_4arch4Sm90ELb1ELb0ELb1ELb1ELb1ELb0ELb0ELb1ELb0ELb1ELb1ELb0EEENS1_21CollectiveEpilogueFwdINS6_IJSA_NS7_ILi256EEESB_EEES9_SE_SG_Li256ELb1ELb1ELb1ELb0EEENS1_36VarlenDynamicPersistentTileSchedulerILi128ELi96ELi256ELi128ELb1ELb1ELb1ELb1ELb1ELb1EEEEEEEEEvNT_6ParamsE:
        .type           _ZN7cutlass13device_kernelIN5flash11enable_sm90INS1_16FlashAttnFwdSm90INS1_25CollectiveMainloopFwdSm90ILi2EN4cute5tupleIJNS5_1CILi1EEES8_S8_EEENS6_IJNS7_ILi128EEENS7_ILi96EEENS7_ILi64EEEEEELi256ENS_6half_tEfNS_4arch4Sm90ELb1ELb0ELb1ELb1ELb1ELb0ELb0ELb1ELb0ELb1ELb1ELb0EEENS1_21CollectiveEpilogueFwdINS6_IJSA_NS7_ILi256EEESB_EEES9_SE_SG_Li256ELb1ELb1ELb1ELb0EEENS1_36VarlenDynamicPersistentTileSchedulerILi128ELi96ELi256ELi128ELb1ELb1ELb1ELb1ELb1ELb1EEEEEEEEEvNT_6ParamsE,@function
        .size           _ZN7cutlass13device_kernelIN5flash11enable_sm90INS1_16FlashAttnFwdSm90INS1_25CollectiveMainloopFwdSm90ILi2EN4cute5tupleIJNS5_1CILi1EEES8_S8_EEENS6_IJNS7_ILi128EEENS7_ILi96EEENS7_ILi64EEEEEELi256ENS_6half_tEfNS_4arch4Sm90ELb1ELb0ELb1ELb1ELb1ELb0ELb0ELb1ELb0ELb1ELb1ELb0EEENS1_21CollectiveEpilogueFwdINS6_IJSA_NS7_ILi256EEESB_EEES9_SE_SG_Li256ELb1ELb1ELb1ELb0EEENS1_36VarlenDynamicPersistentTileSchedulerILi128ELi96ELi256ELi128ELb1ELb1ELb1ELb1ELb1ELb1EEEEEEEEEvNT_6ParamsE,(.L_x_6573 - _ZN7cutlass13device_kernelIN5flash11enable_sm90INS1_16FlashAttnFwdSm90INS1_25CollectiveMainloopFwdSm90ILi2EN4cute5tupleIJNS5_1CILi1EEES8_S8_EEENS6_IJNS7_ILi128EEENS7_ILi96EEENS7_ILi64EEEEEELi256ENS_6half_tEfNS_4arch4Sm90ELb1ELb0ELb1ELb1ELb1ELb0ELb0ELb1ELb0ELb1ELb1ELb0EEENS1_21CollectiveEpilogueFwdINS6_IJSA_NS7_ILi256EEESB_EEES9_SE_SG_Li256ELb1ELb1ELb1ELb0EEENS1_36VarlenDynamicPersistentTileSchedulerILi128ELi96ELi256ELi128ELb1ELb1ELb1ELb1ELb1ELb1EEEEEEEEEvNT_6ParamsE)
        .other          _ZN7cutlass13device_kernelIN5flash11enable_sm90INS1_16FlashAttnFwdSm90INS1_25CollectiveMainloopFwdSm90ILi2EN4cute5tupleIJNS5_1CILi1EEES8_S8_EEENS6_IJNS7_ILi128EEENS7_ILi96EEENS7_ILi64EEEEEELi256ENS_6half_tEfNS_4arch4Sm90ELb1ELb0ELb1ELb1ELb1ELb0ELb0ELb1ELb0ELb1ELb1ELb0EEENS1_21CollectiveEpilogueFwdINS6_IJSA_NS7_ILi256EEESB_EEES9_SE_SG_Li256ELb1ELb1ELb1ELb0EEENS1_36VarlenDynamicPersistentTileSchedulerILi128ELi96ELi256ELi128ELb1ELb1ELb1ELb1ELb1ELb1EEEEEEEEEvNT_6ParamsE,@"STO_CUDA_ENTRY STV_DEFAULT"
_ZN7cutlass13device_kernelIN5flash11enable_sm90INS1_16FlashAttnFwdSm90INS1_25CollectiveMainloopFwdSm90ILi2EN4cute5tupleIJNS5_1CILi1EEES8_S8_EEENS6_IJNS7_ILi128EEENS7_ILi96EEENS7_ILi64EEEEEELi256ENS_6half_tEfNS_4arch4Sm90ELb1ELb0ELb1ELb1ELb1ELb0ELb0ELb1ELb0ELb1ELb1ELb0EEENS1_21CollectiveEpilogueFwdINS6_IJSA_NS7_ILi256EEESB_EEES9_SE_SG_Li256ELb1ELb1ELb1ELb0EEENS1_36VarlenDynamicPersistentTileSchedulerILi128ELi96ELi256ELi128ELb1ELb1ELb1ELb1ELb1ELb1EEEEEEEEEvNT_6ParamsE:
        /* <DEDUP_REMOVED lines=45> */
.L_x_4904:
        /* <DEDUP_REMOVED lines=22> */
.L_x_4905:
        /* <DEDUP_REMOVED lines=18> */
.L_x_4906:
        /* <DEDUP_REMOVED lines=22> */
.L_x_4907:
        /* <DEDUP_REMOVED lines=23> */
.L_x_4908:
        /* <DEDUP_REMOVED lines=8> */
.L_x_4910:
        /* <DEDUP_REMOVED lines=35> */
[----:B------:R-:W-:-:S02]  /*0ad0*/  LEA.HI R8, R9, R222, RZ, 0x2 ;  /* 0x000000de09087211 */ /* 0x000fc400078f10ff */
[C---:B------:R-:W-:Y:S01]  /*0ae0*/  LOP3.LUT R5, R3.reuse, 0x3fffff0, RZ, 0xc0, !PT ;  /* 0x03fffff003057812 */ /* 0x040fe200078ec0ff */
[C---:B------:R-:W-:Y:S01]  /*0af0*/  IMAD.IADD R12, R0.reuse, 0x1, -R11 ;  /* 0x00000001000c7824 */ /* 0x040fe200078e0a0b */
[----:B------:R-:W-:Y:S02]  /*0b00*/  SHF.R.S32.HI R4, RZ, 0x4, R3 ;  /* 0x00000004ff047819 */ /* 0x000fe40000011403 */
[--C-:B------:R-:W-:Y:S01]  /*0b10*/  SHF.R.S32.HI R10, RZ, 0x2, R8.reuse ;  /* 0x00000002ff0a7819 */ /* 0x100fe20000011408 */
[----:B------:R-:W-:Y:S01]  /*0b20*/  IMAD.IADD R5, R0, 0x1, -R5 ;  /* 0x0000000100057824 */ /* 0x000fe200078e0a05 */
[----:B------:R-:W-:Y:S02]  /*0b30*/  SHF.R.S32.HI R7, RZ, 0x1f, R8 ;  /* 0x0000001fff077819 */ /* 0x000fe40000011408 */
[----:B------:R-:W-:Y:S02]  /*0b40*/  LEA.HI R0, R3, R4, RZ, 0x1 ;  /* 0x0000000403007211 */ /* 0x000fe400078f08ff */
[----:B------:R-:W-:-:S02]  /*0b50*/  LEA.HI R11, R7, R10, RZ, 0x3 ;  /* 0x0000000a070b7211 */ /* 0x000fc400078f18ff */
[----:B------:R-:W-:Y:S02]  /*0b60*/  SHF.R.S32.HI R3, RZ, 0x7, R2 ;  /* 0x00000007ff037819 */ /* 0x000fe40000011402 */
[----:B------:R-:W-:Y:S02]  /*0b70*/  LOP3.LUT R6, R6, 0xfffffc00, RZ, 0xc0, !PT ;  /* 0xfffffc0006067812 */ /* 0x000fe400078ec0ff */
[----:B------:R-:W-:Y:S02]  /*0b80*/  LOP3.LUT R7, R0, 0x1ffffffe, RZ, 0xc0, !PT ;  /* 0x1ffffffe00077812 */ /* 0x000fe400078ec0ff */
[----:B------:R-:W-:Y:S01]  /*0b90*/  LOP3.LUT R11, R11, 0xfffffff8, RZ, 0xc0, !PT ;  /* 0xfffffff80b0b7812 */ /* 0x000fe200078ec0ff */
[----:B------:R-:W-:Y:S01]  /*0ba0*/  IMAD R6, R5, 0x40, R6 ;  /* 0x0000004005067824 */ /* 0x000fe200078e0206 */
[----:B------:R-:W-:Y:S01]  /*0bb0*/  LEA.HI R2, R2, R3, RZ, 0x1 ;  /* 0x0000000302027211 */ /* 0x000fe200078f08ff */
[----:B------:R-:W-:Y:S01]  /*0bc0*/  IMAD.IADD R7, R4, 0x1, -R7 ;  /* 0x0000000104077824 */ /* 0x000fe200078e0a07 */
[----:B------:R-:W-:Y:S01]  /*0bd0*/  LEA.HI R9, R9, R222, RZ, 0x5 ;  /* 0x000000de09097211 */ /* 0x000fe200078f28ff */
[----:B------:R-:W-:Y:S01]  /*0be0*/  IMAD.IADD R10, R10, 0x1, -R11 ;  /* 0x000000010a0a7824 */ /* 0x000fe200078e0a0b */
[----:B------:R-:W-:-:S02]  /*0bf0*/  LEA.HI R0, R12, R12, RZ, 0x1 ;  /* 0x0000000c0c007211 */ /* 0x000fc400078f08ff */
[----:B------:R-:W-:Y:S02]  /*0c00*/  LOP3.LUT R2, R2, 0x3fffffe, RZ, 0xc0, !PT ;  /* 0x03fffffe02027812 */ /* 0x000fe400078ec0ff */
[----:B------:R-:W-:Y:S02]  /*0c10*/  SHF.R.S32.HI R9, RZ, 0x5, R9 ;  /* 0x00000005ff097819 */ /* 0x000fe40000011409 */
[----:B------:R-:W-:Y:S01]  /*0c20*/  LOP3.LUT R5, R0, 0x1ffffffe, RZ, 0xc0, !PT ;  /* 0x1ffffffe00057812 */ /* 0x000fe200078ec0ff */
[----:B------:R-:W-:Y:S01]  /*0c30*/  IMAD R0, R7, 0x8, R6 ;  /* 0x0000000807007824 */ /* 0x000fe200078e0206 */
[----:B------:R-:W-:Y:S01]  /*0c40*/  LOP3.LUT R11, R8, 0x7ffffffc, RZ, 0xc0, !PT ;  /* 0x7ffffffc080b7812 */ /* 0x000fe200078ec0ff */
[----:B------:R-:W-:Y:S02]  /*0c50*/  IMAD.IADD R3, R3, 0x1, -R2 ;  /* 0x0000000103037824 */ /* 0x000fe400078e0a02 */
[----:B------:R-:W-:Y:S01]  /*0c60*/  IMAD R10, R9, 0x10, R10 ;  /* 0x00000010090a7824 */ /* 0x000fe200078e020a */
[----:B------:R0:W-:Y:S01]  /*0c70*/  STL [R1+0x2c], R0 ;  /* 0x00002c0001007387 */ /* 0x0001e20000100800 */
[----:B------:R-:W-:-:S02]  /*0c80*/  IMAD.IADD R2, R222, 0x1, -R11 ;  /* 0x00000001de027824 */ /* 0x000fc400078e0a0b */
[----:B------:R-:W-:Y:S02]  /*0c90*/  IMAD.IADD R5, R12, 0x1, -R5 ;  /* 0x000000010c057824 */ /* 0x000fe400078e0a05 */
        /* <DEDUP_REMOVED lines=57> */
.L_x_4974:
[----:B------:R-:W-:Y:S01]  /*1030*/  ULDC.64 UR8, c[0x0][0xc88] ;  /* 0x0003220000087ab9 */ /* 0x000fe20000000a00 */
[----:B------:R-:W-:Y:S01]  /*1040*/  ULDC.64 UR10, c[0x0][0xa18] ;  /* 0x00028600000a7ab9 */ /* 0x000fe20000000a00 */
[----:B------:R-:W-:Y:S02]  /*1050*/  UIMAD.WIDE UR8, UR7, 0x4, UR8 ;  /* 0x00000004070878a5 */ /* 0x000fe4000f8e0208 */
[----:B------:R-:W-:Y:S01]  /*1060*/  UISETP.NE.U32.AND UP1, UPT, UR10, URZ, UPT ;  /* 0x0000003f0a00728c */ /* 0x000fe2000bf25070 */
[----:B------:R-:W-:Y:S01]  /*1070*/  ULDC UR4, c[0x0][0x424] ;  /* 0x0001090000047ab9 */ /* 0x000fe20000000800 */
[----:B------:R-:W-:Y:S02]  /*1080*/  ULDC UR7, c[0x0][0x2f0] ;  /* 0x0000bc0000077ab9 */ /* 0x000fe40000000800 */
[----:B01-34-:R-:W-:Y:S02]  /*1090*/  IMAD.U32 R4, RZ, RZ, UR8 ;  /* 0x00000008ff047e24 */ /* 0x01bfe4000f8e00ff */
[----:B------:R-:W-:Y:S01]  /*10a0*/  IMAD.U32 R5, RZ, RZ, UR9 ;  /* 0x00000009ff057e24 */ /* 0x000fe2000f8e00ff */
[----:B------:R-:W-:-:S04]  /*10b0*/  ULDC.64 UR8, c[0x0][0xa28] ;  /* 0x00028a0000087ab9 */ /* 0x000fc80000000a00 */
[----:B--2---:R-:W2:Y:S01]  /*10c0*/  LDG.E R4, desc[UR52][R4.64] ;  /* 0x0000003404047981 */ /* 0x004ea2000c1e1900 */
        /* <DEDUP_REMOVED lines=16> */
[----:B------:R-:W2:Y:S01]  /*11d0*/  @P0 LDG.E R4, desc[UR52][R4.64] ;  /* 0x0000003404040981 */ /* 0x000ea2000c1e1900 */
[----:B------:R-:W-:Y:S01]  /*11e0*/  UISETP.NE.U32.AND UP0, UPT, UR8, URZ, UPT ;  /* 0x0000003f0800728c */ /* 0x000fe2000bf05070 */
[----:B------:R-:W-:Y:S02]  /*11f0*/  ULDC.64 UR10, c[0x0][0xa20] ;  /* 0x00028800000a7ab9 */ /* 0x000fe40000000a00 */
[----:B------:R-:W3:Y:S01]  /*1200*/  @P2 LDG.E R6, desc[UR52][R6.64] ;  /* 0x0000003406062981 */ /* 0x000ee2000c1e1900 */
[----:B------:R-:W-:Y:S01]  /*1210*/  UISETP.NE.AND.EX UP0, UPT, UR9, URZ, UPT, UP0 ;  /* 0x0000003f0900728c */ /* 0x000fe2000bf05300 */
[----:B------:R-:W-:Y:S01]  /*1220*/  ISETP.NE.U32.AND P1, PT, RZ, UR10, PT ;  /* 0x0000000aff007c0c */ /* 0x000fe2000bf25070 */
[----:B------:R-:W-:Y:S01]  /*1230*/  UMOV UR48, URZ ;  /* 0x0000003f00307c82 */ /* 0x000fe20008000000 */
[----:B------:R-:W-:Y:S02]  /*1240*/  ULOP3.LUT UR41, UR5, 0xffff, URZ, 0xc0, !UPT ;  /* 0x0000ffff05297892 */ /* 0x000fe4000f8ec03f */
[----:B------:R-:W-:Y:S01]  /*1250*/  USEL UR4, UR4, 0x1, UP0 ;  /* 0x0000000104047887 */ /* 0x000fe20008000000 */
[----:B------:R-:W-:-:S03]  /*1260*/  ISETP.NE.AND.EX P1, PT, RZ, UR11, PT, P1 ;  /* 0x0000000bff007c0c */ /* 0x000fc6000bf25310 */
[----:B------:R-:W-:Y:S01]  /*1270*/  UIMAD UR4, UR4, UR7, URZ ;  /* 0x00000007040472a4 */ /* 0x000fe2000f8e023f */
[----:B--2---:R-:W-:Y:S02]  /*1280*/  @P0 R2UR UR48, R4 ;  /* 0x00000000043002ca */ /* 0x004fe400000e0000 */
[----:B---3--:R-:W-:Y:S01]  /*1290*/  @P2 R2UR UR49, R6 ;  /* 0x00000000063122ca */ /* 0x008fe200000e0000 */
[----:B-----5:R-:W-:-:S14]  /*12a0*/  @P2 BRA `(.L_x_4911) ;  /* 0x0000000000382947 */ /* 0x020fdc0003800000 */
[----:B------:R-:W-:Y:S01]  /*12b0*/  ULDC.64 UR8, c[0x0][0xa00] ;  /* 0x0002800000087ab9 */ /* 0x000fe20000000a00 */
[----:B------:R-:W-:Y:S01]  /*12c0*/  ULDC UR49, c[0x0][0x288] ;  /* 0x0000a20000317ab9 */ /* 0x000fe20000000800 */
        /* <DEDUP_REMOVED lines=12> */
.L_x_4911:
[----:B------:R-:W-:Y:S05]  /*1390*/  @!P1 BRA `(.L_x_4912) ;  /* 0x00000000001c9947 */ /* 0x000fea0003800000 */
[----:B------:R-:W-:-:S04]  /*13a0*/  ULEA UR4, UP0, UR39, UR10, 0x2 ;  /* 0x0000000a27047291 */ /* 0x000fc8000f80103f */
[----:B------:R-:W-:Y:S02]  /*13b0*/  ULEA.HI.X UR7, UR39, UR11, UR40, 0x2, UP0 ;  /* 0x0000000b27077291 */ /* 0x000fe400080f1428 */
[----:B------:R-:W-:-:S04]  /*13c0*/  IMAD.U32 R4, RZ, RZ, UR4 ;  /* 0x00000004ff047e24 */ /* 0x000fc8000f8e00ff */
[----:B------:R-:W-:-:S05]  /*13d0*/  IMAD.U32 R5, RZ, RZ, UR7 ;  /* 0x00000007ff057e24 */ /* 0x000fca000f8e00ff */
[----:B------:R-:W2:Y:S02]  /*13e0*/  LDG.E R4, desc[UR52][R4.64] ;  /* 0x0000003404047981 */ /* 0x000ea4000c1e1900 */
[----:B--2---:R-:W-:Y:S01]  /*13f0*/  R2UR UR4, R4 ;  /* 0x00000000040472ca */ /* 0x004fe200000e0000 */
[----:B------:R-:W-:-:S14]  /*1400*/  BRA `(.L_x_4913) ;  /* 0x0000000000347947 */ /* 0x000fdc0003800000 */
.L_x_4912:
        /* <DEDUP_REMOVED lines=13> */
.L_x_4913:
[----:B------:R-:W-:Y:S01]  /*14e0*/  ULDC UR7, c[0x0][0x448] ;  /* 0x0001120000077ab9 */ /* 0x000fe20000000800 */
[----:B------:R-:W-:Y:S02]  /*14f0*/  USHF.L.U32 UR42, UR6, 0x7, URZ ;  /* 0x00000007062a7899 */ /* 0x000fe4000800063f */
[----:B------:R-:W-:Y:S02]  /*1500*/  UISETP.NE.AND UP0, UPT, UR7, 0x1, UPT ;  /* 0x000000010700788c */ /* 0x000fe4000bf05270 */
[----:B------:R-:W-:Y:S02]  /*1510*/  UIADD3 UR8, UR42, 0x7f, URZ ;  /* 0x0000007f2a087890 */ /* 0x000fe4000fffe03f */
[----:B------:R-:W-:Y:S02]  /*1520*/  UIADD3 UR48, -UR48, UR4, URZ ;  /* 0x0000000430307290 */ /* 0x000fe4000fffe13f */
[----:B------:R-:W-:Y:S02]  /*1530*/  UP2UR UR50, UPR, URZ, 0x1 ;  /* 0x000000013f327883 */ /* 0x000fe40008000000 */
[----:B------:R-:W-:-:S03]  /*1540*/  UIADD3 UR4, UR48, 0x60, -UR49 ;  /* 0x0000006030047890 */ /* 0x000fc6000fffe831 */
[----:B------:R-:W-:Y:S01]  /*1550*/  @UP0 ULDC UR6, c[0x0][0x44c] ;  /* 0x0001130000060ab9 */ /* 0x000fe20000000800 */
[----:B------:R-:W-:Y:S01]  /*1560*/  @UP0 ULDC UR9, c[0x0][0x450] ;  /* 0x0001140000090ab9 */ /* 0x000fe20000000800 */
[----:B------:R-:W-:Y:S02]  /*1570*/  UIMAD.WIDE.U32 UR6, UR8, UR6, URZ ;  /* 0x00000006080672a5 */ /* 0x000fe4000f8e003f */
[----:B------:R-:W-:Y:S02]  /*1580*/  UIADD3 UR6, UR48, 0x5f, URZ ;  /* 0x0000005f30067890 */ /* 0x000fe4000fffe03f */
[----:B------:R-:W-:Y:S02]  /*1590*/  @UP0 USHF.R.U32.HI UR8, URZ, UR9, UR7 ;  /* 0x000000093f080299 */ /* 0x000fe40008011607 */
[----:B------:R-:W-:Y:S02]  /*15a0*/  UIMAD.WIDE UR6, UR6, 0x2aaaaaab, URZ ;  /* 0x2aaaaaab060678a5 */ /* 0x000fe4000f8e023f */
[----:B------:R-:W-:-:S02]  /*15b0*/  UIADD3 UR8, UR4, UR8, URZ ;  /* 0x0000000804087290 */ /* 0x000fc4000fffe03f */
[----:B------:R-:W-:Y:S02]  /*15c0*/  USHF.R.U32.HI UR4, URZ, 0x1f, UR7 ;  /* 0x0000001f3f047899 */ /* 0x000fe40008011607 */
[----:B------:R-:W-:Y:S02]  /*15d0*/  UIMAD.WIDE UR8, UR8, 0x2aaaaaab, URZ ;  /* 0x2aaaaaab080878a5 */ /* 0x000fe4000f8e023f */
[----:B------:R-:W-:Y:S02]  /*15e0*/  ULEA.HI.SX32 UR7, UR7, UR4, 0x1c ;  /* 0x0000000407077291 */ /* 0x000fe4000f8fe23f */
[----:B------:R-:W-:Y:S02]  /*15f0*/  USHF.R.U32.HI UR6, URZ, 0x1f, UR9 ;  /* 0x0000001f3f067899 */ /* 0x000fe40008011609 */
[----:B------:R-:W-:Y:S02]  /*1600*/  ULOP3.LUT UR4, UR5, 0xff000000, URZ, 0xc0, !UPT ;  /* 0xff00000005047892 */ /* 0x000fe4000f8ec03f */
[----:B------:R-:W-:-:S02]  /*1610*/  ULEA.HI.SX32 UR6, UR9, UR6, 0x1c ;  /* 0x0000000609067291 */ /* 0x000fc4000f8fe23f */
[----:B------:R-:W-:Y:S02]  /*1620*/  ULOP3.LUT UR5, UR5, 0xff0000, URZ, 0xc0, !UPT ;  /* 0x00ff000005057892 */ /* 0x000fe4000f8ec03f */
[----:B------:R-:W-:Y:S02]  /*1630*/  UISETP.LT.AND UP0, UPT, UR7, UR6, UPT ;  /* 0x000000060700728c */ /* 0x000fe4000bf01270 */
[----:B------:R-:W-:Y:S02]  /*1640*/  USHF.R.U32.HI UR4, URZ, 0x8, UR4 ;  /* 0x000000083f047899 */ /* 0x000fe40008011604 */
[----:B------:R-:W-:Y:S02]  /*1650*/  USEL UR9, UR7, UR6, UP0 ;  /* 0x0000000607097287 */ /* 0x000fe40008000000 */
[----:B------:R-:W-:Y:S02]  /*1660*/  ULEA.HI UR5, UR5, UR4, URZ, 0x10 ;  /* 0x0000000405057291 */ /* 0x000fe4000f8f803f */
[----:B------:R-:W-:-:S02]  /*1670*/  UISETP.GE.AND UP0, UPT, UR9, 0x1, UPT ;  /* 0x000000010900788c */ /* 0x000fc4000bf06270 */
[----:B------:R-:W-:Y:S01]  /*1680*/  ULOP3.LUT UR43, UR5, 0xff, URZ, 0xc0, !UPT ;  /* 0x000000ff052b7892 */ /* 0x000fe2000f8ec03f */
[----:B------:R-:W-:Y:S01]  /*1690*/  UMOV UR4, URZ ;  /* 0x0000003f00047c82 */ /* 0x000fe20008000000 */
[----:B------:R-:W-:Y:S02]  /*16a0*/  USHF.R.U32.HI UR44, URZ, 0x10, UR5 ;  /* 0x000000103f2c7899 */ /* 0x000fe40008011605 */
[----:B------:R-:W-:-:S13]  /*16b0*/  PLOP3.LUT P0, PT, PT, PT, UP0, 0x80, 0x0 ;  /* 0x000000000000781c */ /* 0x000fda0003f0f008 */
[----:B------:R-:W-:Y:S05]  /*16c0*/  @!P0 BRA `(.L_x_4914) ;  /* 0x0000000000908947 */ /* 0x000fea0003800000 */
        /* <DEDUP_REMOVED lines=36> */
.L_x_4914:
        /* <DEDUP_REMOVED lines=111> */
.L_x_4916:
        /* <DEDUP_REMOVED lines=13> */
.L_x_5061:
[----:B0-----:R-:W-:Y:S01]  /*20d0*/  IMAD.U32 R0, RZ, RZ, UR47 ;  /* 0x0000002fff007e24 */ /* 0x001fe2000f8e00ff */
[----:B------:R-:W-:Y:S05]  /*20e0*/  WARPSYNC.ALL ;  /* 0x0000000000007948 */ /* 0x000fea0003800000 */
[----:B------:R0:W-:Y:S01]  /*20f0*/  BAR.SYNC.DEFER_BLOCKING R8, 0x100 ;  /* 0x000400080000751d */ /* 0x0001e20000010000 */
[----:B------:R-:W-:-:S13]  /*2100*/  ISETP.NE.AND P0, PT, R0, 0x3, PT ;  /* 0x000000030000780c */ /* 0x000fda0003f05270 */
[----:B0-----:R-:W-:Y:S05]  /*2110*/  @!P0 BRA `(.L_x_4918) ;  /* 0x0000000000048947 */ /* 0x001fea0003800000 */
[----:B------:R-:W-:Y:S01]  /*2120*/  BPT.TRAP 0x1 ;  /* 0x000000040000795c */ /* 0x000fe20000300000 */
.L_x_4918:
[----:B------:R-:W-:Y:S01]  /*2130*/  R2UR UR22, R7 ;  /* 0x00000000071672ca */ /* 0x000fe200000e0000 */
[----:B------:R-:W-:-:S05]  /*2140*/  IMAD.U32 R9, RZ, RZ, UR36 ;  /* 0x00000024ff097e24 */ /* 0x000fca000f8e00ff */
[----:B------:R-:W-:-:S07]  /*2150*/  SHF.L.U32 R9, R9, 0x1f, RZ ;  /* 0x0000001f09097819 */ /* 0x000fce00000006ff */
[----:B------:R-:W-:-:S09]  /*2160*/  ULEA UR22, UR37, UR22, 0x3 ;  /* 0x0000001625167291 */ /* 0x000fd2000f8e183f */
[----:B------:R0:W1:Y:S01]  /*2170*/  SYNCS.PHASECHK.TRANS64.TRYWAIT P1, [UR22+0x22830], R9 ;  /* 0x02283009ff0075a7 */ /* 0x0000620008020156 */
[----:B------:R-:W-:Y:S05]  /*2180*/  @!P0 BRA `(.L_x_4919) ;  /* 0x0000000000048947 */ /* 0x000fea0003800000 */
[----:B------:R-:W-:Y:S01]  /*2190*/  BPT.TRAP 0x1 ;  /* 0x000000040000795c */ /* 0x000fe20000300000 */
.L_x_4919:
[----:B-1----:R-:W-:Y:S05]  /*21a0*/  @P1 BRA `(.L_x_4920) ;  /* 0x0000000000081947 */ /* 0x002fea0003800000 */
[----:B------:R-:W1:Y:S02]  /*21b0*/  SYNCS.PHASECHK.TRANS64.TRYWAIT P1, [UR22+0x22830], R9 ;  /* 0x02283009ff0075a7 */ /* 0x000e640008020156 */
[----:B-1----:R-:W-:Y:S05]  /*21c0*/  @!P1 BRA `(.L_x_4921) ;  /* 0x0000012400609947 */ /* 0x002fea0003800000 */
.L_x_4920:
        /* <DEDUP_REMOVED lines=39> */
.L_x_4922:
[----:B------:R-:W-:Y:S01]  /*2440*/  UISETP.NE.AND UP0, UPT, UR50, URZ, UPT ;  /* 0x0000003f3200728c */ /* 0x000fe2000bf05270 */
[----:B------:R-:W-:Y:S01]  /*2450*/  ULDC UR7, c[0x0][0x9d8] ;  /* 0x0002760000077ab9 */ /* 0x000fe20000000800 */
[----:B------:R-:W-:Y:S01]  /*2460*/  ULDC UR10, c[0x0][0x988] ;  /* 0x00026200000a7ab9 */ /* 0x000fe20000000800 */
[----:B------:R-:W-:Y:S01]  /*2470*/  FMUL.FTZ R3, R27, UR7 ;  /* 0x000000071b037c20 */ /* 0x000fe20008410000 */
[----:B------:R-:W-:Y:S02]  /*2480*/  FMUL.FTZ R4, R30, UR7 ;  /* 0x000000071e047c20 */ /* 0x000fe40008410000 */
[----:B------:R-:W-:Y:S01]  /*2490*/  PLOP3.LUT P1, PT, PT, PT, UP0, 0x80, 0x0 ;  /* 0x000000000000781c */ /* 0x000fe20003f2f008 */
[----:B------:R-:W-:Y:S01]  /*24a0*/  FMUL.FTZ R39, R39, UR7 ;  /* 0x0000000727277c20 */ /* 0x000fe20008410000 */
[----:B------:R2:W-:Y:S01]  /*24b0*/  MUFU.TANH R10, R3 ;  /* 0x00000003000a7308 */ /* 0x0005e20000002400 */
[----:B------:R-:W-:Y:S01]  /*24c0*/  PLOP3.LUT P2, PT, PT, PT, UP0, 0x80, 0x0 ;  /* 0x000000000000781c */ /* 0x000fe20003f4f008 */
[----:B------:R-:W-:Y:S01]  /*24d0*/  FMUL.FTZ R26, R26, UR7 ;  /* 0x000000071a1a7c20 */ /* 0x000fe20008410000 */
[----:B------:R-:W-:Y:S01]  /*24e0*/  @UP0 ULDC UR6, c[0x0][0x44c] ;  /* 0x0001130000060ab9 */ /* 0x000fe20000000800 */
[----:B------:R-:W-:Y:S01]  /*24f0*/  FMUL.FTZ R5, R31, UR7 ;  /* 0x000000071f057c20 */ /* 0x000fe20008410000 */
[----:B------:R-:W-:Y:S01]  /*2500*/  FMUL.FTZ R35, R35, UR7 ;  /* 0x0000000723237c20 */ /* 0x000fe20008410000 */
[----:B------:R-:W-:Y:S01]  /*2510*/  FMUL.FTZ R38, R38, UR7 ;  /* 0x0000000726267c20 */ /* 0x000fe20008410000 */
[----:B------:R-:W-:Y:S01]  /*2520*/  FMUL.FTZ R50, R50, UR7 ;  /* 0x0000000732327c20 */ /* 0x000fe20008410000 */
[----:B------:R-:W-:Y:S01]  /*2530*/  MUFU.TANH R11, R4 ;  /* 0x00000004000b7308 */ /* 0x000fe20000002400 */
[----:B--2---:R-:W-:Y:S01]  /*2540*/  FMUL.FTZ R3, R34, UR7 ;  /* 0x0000000722037c20 */ /* 0x004fe20008410000 */
[----:B------:R-:W-:Y:S01]  /*2550*/  FMUL.FTZ R46, R46, UR7 ;  /* 0x000000072e2e7c20 */ /* 0x000fe20008410000 */
[----:B------:R-:W-:Y:S01]  /*2560*/  FMUL.FTZ R42, R42, UR7 ;  /* 0x000000072a2a7c20 */ /* 0x000fe20008410000 */
[----:B------:R-:W-:Y:S01]  /*2570*/  FMUL.FTZ R31, R32, UR7 ;  /* 0x00000007201f7c20 */ /* 0x000fe20008410000 */
[----:B------:R-:W-:Y:S01]  /*2580*/  FMUL.FTZ R43, R43, UR7 ;  /* 0x000000072b2b7c20 */ /* 0x000fe20008410000 */
[----:B------:R-:W-:Y:S01]  /*2590*/  FMUL.FTZ R27, R28, UR7 ;  /* 0x000000071c1b7c20 */ /* 0x000fe20008410000 */
[----:B------:R-:W-:Y:S01]  /*25a0*/  FMUL.FTZ R30, R33, UR7 ;  /* 0x00000007211e7c20 */ /* 0x000fe20008410000 */
[----:B------:R2:W-:Y:S01]  /*25b0*/  MUFU.TANH R13, R3 ;  /* 0x00000003000d7308 */ /* 0x0005e20000002400 */
[----:B------:R-:W-:Y:S01]  /*25c0*/  FMUL.FTZ R28, R29, UR7 ;  /* 0x000000071d1c7c20 */ /* 0x000fe20008410000 */
[----:B------:R-:W-:Y:S01]  /*25d0*/  FMUL.FTZ R33, R37, UR7 ;  /* 0x0000000725217c20 */ /* 0x000fe20008410000 */
[----:B------:R-:W-:Y:S01]  /*25e0*/  FMUL.FTZ R37, R40, UR7 ;  /* 0x0000000728257c20 */ /* 0x000fe20008410000 */
[----:B------:R-:W-:Y:S01]  /*25f0*/  FMUL.FTZ R47, R47, UR7 ;  /* 0x000000072f2f7c20 */ /* 0x000fe20008410000 */
[----:B------:R-:W-:Y:S01]  /*2600*/  FMUL.FTZ R51, R51, UR7 ;  /* 0x0000000733337c20 */ /* 0x000fe20008410000 */
[----:B------:R-:W-:Y:S01]  /*2610*/  FMUL.FTZ R55, R55, UR7 ;  /* 0x0000000737377c20 */ /* 0x000fe20008410000 */
[----:B------:R-:W-:Y:S01]  /*2620*/  FMUL.FTZ R58, R58, UR7 ;  /* 0x000000073a3a7c20 */ /* 0x000fe20008410000 */
[----:B------:R3:W-:Y:S01]  /*2630*/  MUFU.TANH R14, R39 ;  /* 0x00000027000e7308 */ /* 0x0007e20000002400 */
[----:B--2---:R-:W-:-:S02]  /*2640*/  VIADD R3, R16, UR42 ;  /* 0x0000002a10037c36 */ /* 0x004fc40008000000 */
[----:B------:R-:W-:Y:S01]  /*2650*/  FMUL.FTZ R59, R59, UR7 ;  /* 0x000000073b3b7c20 */ /* 0x000fe20008410000 */
[----:B------:R-:W-:Y:S01]  /*2660*/  FMUL.FTZ R62, R62, UR7 ;  /* 0x000000073e3e7c20 */ /* 0x000fe20008410000 */
[----:B------:R-:W-:Y:S01]  /*2670*/  FMUL.FTZ R63, R63, UR7 ;  /* 0x000000073f3f7c20 */ /* 0x000fe20008410000 */
[----:B------:R-:W-:Y:S01]  /*2680*/  @P1 IMAD.HI.U32 R4, R3, UR6, RZ ;  /* 0x0000000603041c27 */ /* 0x000fe2000f8e00ff */
[----:B------:R-:W-:-:S03]  /*2690*/  @UP0 ULDC UR6, c[0x0][0x450] ;  /* 0x0001140000060ab9 */ /* 0x000fc60000000800 */
[----:B------:R-:W-:Y:S01]  /*26a0*/  FMUL.FTZ R66, R66, UR7 ;  /* 0x0000000742427c20 */ /* 0x000fe20008410000 */
[----:B------:R2:W4:Y:S01]  /*26b0*/  MUFU.TANH R76, R26 ;  /* 0x0000001a004c7308 */ /* 0x0005220000002400 */
[----:B------:R-:W-:Y:S01]  /*26c0*/  IMAD.MOV.U32 R6, RZ, RZ, R3 ;  /* 0x000000ffff067224 */ /* 0x000fe200078e0003 */
[----:B------:R-:W-:Y:S01]  /*26d0*/  @P2 SHF.R.U32.HI R6, RZ, UR6, R4 ;  /* 0x00000006ff062c19 */ /* 0x000fe20008011604 */
[----:B------:R-:W-:Y:S01]  /*26e0*/  UIMAD UR6, UR51, -0x60, UR48 ;  /* 0xffffffa0330678a4 */ /* 0x000fe2000f8e0230 */
[----:B------:R-:W-:Y:S01]  /*26f0*/  FMUL.FTZ R73, R25, UR7 ;  /* 0x0000000719497c20 */ /* 0x000fe20008410000 */
[----:B------:R-:W-:Y:S01]  /*2700*/  FMUL.FTZ R67, R67, UR7 ;  /* 0x0000000743437c20 */ /* 0x000fe20008410000 */
[----:B------:R-:W-:Y:S01]  /*2710*/  FMUL.FTZ R70, R70, UR7 ;  /* 0x0000000746467c20 */ /* 0x000fe20008410000 */
[----:B------:R-:W2:Y:S01]  /*2720*/  SHFL.IDX PT, R4, R6, 0x1, 0x1c1f ;  /* 0x003c1f0006047f89 */ /* 0x000ea200000e0000 */
[----:B------:R-:W5:Y:S01]  /*2730*/  MUFU.TANH R12, R5 ;  /* 0x00000005000c7308 */ /* 0x000f620000002400 */
[----:B---3--:R-:W-:-:S02]  /*2740*/  IMAD.U32 R39, RZ, RZ, UR6 ;  /* 0x00000006ff277e24 */ /* 0x008fc4000f8e00ff */
[----:B------:R-:W-:Y:S01]  /*2750*/  FMUL.FTZ R72, R24, UR7 ;  /* 0x0000000718487c20 */ /* 0x000fe20008410000 */
[----:B------:R-:W-:Y:S01]  /*2760*/  FMUL.FTZ R71, R71, UR7 ;  /* 0x0000000747477c20 */ /* 0x000fe20008410000 */
[----:B------:R-:W-:Y:S01]  /*2770*/  FMUL.FTZ R34, R36, UR7 ;  /* 0x0000000724227c20 */ /* 0x000fe20008410000 */
[----:B------:R-:W-:Y:S01]  /*2780*/  FMUL.FTZ R36, R41, UR7 ;  /* 0x0000000729247c20 */ /* 0x000fe20008410000 */
[C-C-:B------:R-:W-:Y:S01]  /*2790*/  IADD3 R3, -R2.reuse, 0x61, R39.reuse ;  /* 0x0000006102037810 */ /* 0x140fe20007ffe127 */
[----:B------:R-:W3:Y:S01]  /*27a0*/  SHFL.IDX PT, R6, R6, RZ, 0x1c1f ;  /* 0x001c1fff06067589 */ /* 0x000ee200000e0000 */
[----:B------:R-:W-:Y:S01]  /*27b0*/  IADD3 R39, -R2, 0x60, R39 ;  /* 0x0000006002277810 */ /* 0x000fe20007ffe127 */
[----:B------:R-:W0:Y:S01]  /*27c0*/  MUFU.TANH R35, R35 ;  /* 0x0000002300237308 */ /* 0x000e220000002400 */
[----:B------:R-:W-:Y:S01]  /*27d0*/  FMUL.FTZ R44, R44, UR7 ;  /* 0x000000072c2c7c20 */ /* 0x000fe20008410000 */
[----:B------:R-:W-:Y:S02]  /*27e0*/  VIADD R74, R3, -UR49 ;  /* 0x80000031034a7c36 */ /* 0x000fe40008000000 */
        /* <DEDUP_REMOVED lines=11> */
[----:B--2---:R-:W-:Y:S01]  /*28a0*/  VIADDMNMX R26, R4, R74, R39, PT ;  /* 0x0000004a041a7246 */ /* 0x004fe20003800127 */
[----:B------:R-:W-:Y:S01]  /*28b0*/  FMUL.FTZ R64, R64, UR7 ;  /* 0x0000000740407c20 */ /* 0x000fe20008410000 */
[----:B------:R2:W-:Y:S01]  /*28c0*/  MUFU.TANH R20, R50 ;  /* 0x0000003200147308 */ /* 0x0005e20000002400 */
[----:B------:R-:W-:Y:S01]  /*28d0*/  FMUL.FTZ R65, R65, UR7 ;  /* 0x0000000741417c20 */ /* 0x000fe20008410000 */
[----:B------:R-:W-:Y:S01]  /*28e0*/  ISETP.GT.AND P1, PT, R26, RZ, PT ;  /* 0x000000ff1a00720c */ /* 0x000fe20003f24270 */
[----:B------:R-:W-:Y:S01]  /*28f0*/  FMUL.FTZ R68, R68, UR7 ;  /* 0x0000000744447c20 */ /* 0x000fe20008410000 */
[C---:B------:R-:W-:Y:S01]  /*2900*/  ISETP.GT.AND P2, PT, R26.reuse, 0x1, PT ;  /* 0x000000011a00780c */ /* 0x040fe20003f44270 */
[----:B------:R-:W-:Y:S01]  /*2910*/  FMUL.FTZ R69, R69, UR7 ;  /* 0x0000000745457c20 */ /* 0x000fe20008410000 */
[----:B------:R-:W-:Y:S01]  /*2920*/  ISETP.GT.AND P3, PT, R26, 0x8, PT ;  /* 0x000000081a00780c */ /* 0x000fe20003f64270 */
[----:B------:R-:W0:Y:S01]  /*2930*/  S2UR UR7, SR_CgaCtaId ;  /* 0x00000000000779c3 */ /* 0x000e220000008800 */
[----:B----4-:R-:W-:Y:S01]  /*2940*/  FSEL R76, R76, -INF , P1 ;  /* 0xff8000004c4c7808 */ /* 0x010fe20000800000 */
[----:B------:R5:W-:Y:S01]  /*2950*/  MUFU.TANH R15, R46 ;  /* 0x0000002e000f7308 */ /* 0x000be20000002400 */
[----:B------:R-:W-:Y:S01]  /*2960*/  FSEL R54, R10, -INF , P2 ;  /* 0xff8000000a367808 */ /* 0x000fe20001000000 */
[----:B------:R-:W-:Y:S01]  /*2970*/  UIADD3 UR6, UR22, 0x22840, URZ ;  /* 0x0002284016067890 */ /* 0x000fe2000fffe03f */
[----:B------:R-:W-:-:S02]  /*2980*/  ISETP.GT.AND P1, PT, R26, 0x9, PT ;  /* 0x000000091a00780c */ /* 0x000fc40003f24270 */
[----:B--2---:R-:W-:Y:S02]  /*2990*/  FSEL R50, R11, -INF , P3 ;  /* 0xff8000000b327808 */ /* 0x004fe40001800000 */
[----:B------:R-:W-:Y:S01]  /*29a0*/  FMNMX.FTZ R5, R76, R54, !PT ;  /* 0x000000364c057209 */ /* 0x000fe20007810000 */
[----:B------:R2:W4:Y:S01]  /*29b0*/  MUFU.TANH R32, R42 ;  /* 0x0000002a00207308 */ /* 0x0005220000002400 */
[----:B------:R-:W-:Y:S02]  /*29c0*/  ISETP.GT.AND P2, PT, R26, 0x10, PT ;  /* 0x000000101a00780c */ /* 0x000fe40003f44270 */
[----:B-----5:R-:W-:Y:S02]  /*29d0*/  FSEL R46, R12, -INF , P1 ;  /* 0xff8000000c2e7808 */ /* 0x020fe40000800000 */
[----:B------:R-:W-:Y:S02]  /*29e0*/  FMNMX.FTZ R5, R50, R5, !PT ;  /* 0x0000000532057209 */ /* 0x000fe40007810000 */
[----:B------:R-:W-:Y:S01]  /*29f0*/  ISETP.GT.AND P1, PT, R26, 0x11, PT ;  /* 0x000000111a00780c */ /* 0x000fe20003f24270 */
[----:B------:R-:W5:Y:S01]  /*2a00*/  MUFU.TANH R29, R43 ;  /* 0x0000002b001d7308 */ /* 0x000f620000002400 */
[----:B--2---:R-:W-:-:S02]  /*2a10*/  FSEL R42, R13, -INF , P2 ;  /* 0xff8000000d2a7808 */ /* 0x004fc40001000000 */
[----:B------:R-:W-:Y:S02]  /*2a20*/  FMNMX.FTZ R5, R46, R5, !PT ;  /* 0x000000052e057209 */ /* 0x000fe40007810000 */
[----:B------:R-:W-:Y:S01]  /*2a30*/  ISETP.GT.AND P2, PT, R26, 0x18, PT ;  /* 0x000000181a00780c */ /* 0x000fe20003f44270 */
[----:B0-----:R-:W-:Y:S01]  /*2a40*/  UPRMT UR6, UR7, 0x654, UR6 ;  /* 0x0000065407067896 */ /* 0x001fe20008000006 */
[----:B------:R-:W-:Y:S01]  /*2a50*/  FSEL R40, R35, -INF , P1 ;  /* 0xff80000023287808 */ /* 0x000fe20000800000 */
[----:B------:R-:W0:Y:S01]  /*2a60*/  MUFU.TANH R47, R47 ;  /* 0x0000002f002f7308 */ /* 0x000e220000002400 */
[----:B------:R-:W-:Y:S02]  /*2a70*/  FMNMX.FTZ R5, R42, R5, !PT ;  /* 0x000000052a057209 */ /* 0x000fe40007810000 */
[----:B------:R-:W-:Y:S02]  /*2a80*/  ISETP.GT.AND P1, PT, R26, 0x19, PT ;  /* 0x000000191a00780c */ /* 0x000fe40003f24270 */
[----:B-1----:R-:W-:-:S02]  /*2a90*/  FSEL R38, R38, -INF , P2 ;  /* 0xff80000026267808 */ /* 0x002fc40001000000 */
[----:B------:R-:W-:Y:S01]  /*2aa0*/  FMNMX.FTZ R5, R40, R5, !PT ;  /* 0x0000000528057209 */ /* 0x000fe20007810000 */
[----:B------:R1:W-:Y:S01]  /*2ab0*/  MUFU.TANH R21, R3 ;  /* 0x0000000300157308 */ /* 0x0003e20000002400 */
[----:B------:R-:W-:Y:S01]  /*2ac0*/  ISETP.GT.AND P2, PT, R26, 0x20, PT ;  /* 0x000000201a00780c */ /* 0x000fe20003f44270 */
[----:B------:R-:W-:Y:S01]  /*2ad0*/  SYNCS.ARRIVE.TRANS64.RED.A1T0 RZ, [UR6], RZ ;  /* 0x000000ffffff79a7 */ /* 0x000fe20008100406 */
[----:B------:R-:W-:Y:S02]  /*2ae0*/  FSEL R35, R14, -INF , P1 ;  /* 0xff8000000e237808 */ /* 0x000fe40000800000 */
[----:B------:R-:W-:Y:S02]  /*2af0*/  FMNMX.FTZ R4, R38, R5, !PT ;  /* 0x0000000526047209 */ /* 0x000fe40007810000 */
[----:B------:R-:W-:Y:S01]  /*2b00*/  ISETP.GT.AND P1, PT, R26, 0x21, PT ;  /* 0x000000211a00780c */ /* 0x000fe20003f24270 */
[----:B------:R-:W2:Y:S01]  /*2b10*/  MUFU.TANH R51, R51 ;  /* 0x0000003300337308 */ /* 0x000ea20000002400 */
[----:B----4-:R-:W-:-:S02]  /*2b20*/  FSEL R32, R32, -INF , P2 ;  /* 0xff80000020207808 */ /* 0x010fc40001000000 */
[----:B-1----:R-:W-:Y:S02]  /*2b30*/  FMNMX.FTZ R3, R35, R4, !PT ;  /* 0x0000000423037209 */ /* 0x002fe40007810000 */
[----:B------:R-:W-:Y:S02]  /*2b40*/  ISETP.GT.AND P2, PT, R26, 0x28, PT ;  /* 0x000000281a00780c */ /* 0x000fe40003f44270 */
[----:B-----5:R-:W-:Y:S01]  /*2b50*/  FSEL R29, R29, -INF , P1 ;  /* 0xff8000001d1d7808 */ /* 0x020fe20000800000 */
[----:B------:R-:W1:Y:S01]  /*2b60*/  MUFU.TANH R55, R55 ;  /* 0x0000003700377308 */ /* 0x000e620000002400 */
[----:B------:R-:W-:Y:S02]  /*2b70*/  FMNMX.FTZ R10, R32, R3, !PT ;  /* 0x00000003200a7209 */ /* 0x000fe40007810000 */
[----:B------:R-:W-:Y:S02]  /*2b80*/  ISETP.GT.AND P1, PT, R26, 0x29, PT ;  /* 0x000000291a00780c */ /* 0x000fe40003f24270 */
[----:B------:R-:W-:-:S02]  /*2b90*/  FSEL R4, R15, -INF , P2 ;  /* 0xff8000000f047808 */ /* 0x000fc40001000000 */
[----:B------:R-:W-:Y:S01]  /*2ba0*/  FMNMX.FTZ R3, R29, R10, !PT ;  /* 0x0000000a1d037209 */ /* 0x000fe20007810000 */
[----:B------:R-:W4:Y:S01]  /*2bb0*/  MUFU.TANH R13, R58 ;  /* 0x0000003a000d7308 */ /* 0x000f220000002400 */
[----:B------:R-:W-:Y:S02]  /*2bc0*/  ISETP.GT.AND P2, PT, R26, 0x30, PT ;  /* 0x000000301a00780c */ /* 0x000fe40003f44270 */
[----:B0-----:R-:W-:Y:S02]  /*2bd0*/  FSEL R5, R47, -INF , P1 ;  /* 0xff8000002f057808 */ /* 0x001fe40000800000 */
[----:B------:R-:W-:Y:S02]  /*2be0*/  FMNMX.FTZ R12, R4, R3, !PT ;  /* 0x00000003040c7209 */ /* 0x000fe40007810000 */
[----:B------:R-:W-:Y:S01]  /*2bf0*/  ISETP.GT.AND P1, PT, R26, 0x31, PT ;  /* 0x000000311a00780c */ /* 0x000fe20003f24270 */
[----:B------:R-:W0:Y:S01]  /*2c00*/  MUFU.TANH R59, R59 ;  /* 0x0000003b003b7308 */ /* 0x000e220000002400 */
[----:B------:R-:W-:-:S02]  /*2c10*/  FSEL R10, R20, -INF , P2 ;  /* 0xff800000140a7808 */ /* 0x000fc40001000000 */
[----:B------:R-:W-:Y:S02]  /*2c20*/  FMNMX.FTZ R3, R5, R12, !PT ;  /* 0x0000000c05037209 */ /* 0x000fe40007810000 */
[----:B------:R-:W-:Y:S02]  /*2c30*/  ISETP.GT.AND P2, PT, R26, 0x38, PT ;  /* 0x000000381a00780c */ /* 0x000fe40003f44270 */
[----:B--2---:R-:W-:Y:S01]  /*2c40*/  FSEL R11, R51, -INF , P1 ;  /* 0xff800000330b7808 */ /* 0x004fe20000800000 */
[----:B------:R-:W2:Y:S01]  /*2c50*/  MUFU.TANH R62, R62 ;  /* 0x0000003e003e7308 */ /* 0x000ea20000002400 */
[----:B------:R-:W-:Y:S02]  /*2c60*/  FMNMX.FTZ R14, R10, R3, !PT ;  /* 0x000000030a0e7209 */ /* 0x000fe40007810000 */
[----:B------:R-:W-:Y:S02]  /*2c70*/  ISETP.GT.AND P1, PT, R26, 0x39, PT ;  /* 0x000000391a00780c */ /* 0x000fe40003f24270 */
[----:B------:R-:W-:-:S02]  /*2c80*/  FSEL R12, R21, -INF , P2 ;  /* 0xff800000150c7808 */ /* 0x000fc40001000000 */
[----:B------:R-:W-:Y:S01]  /*2c90*/  FMNMX.FTZ R3, R11, R14, !PT ;  /* 0x0000000e0b037209 */ /* 0x000fe20007810000 */
[----:B------:R-:W5:Y:S01]  /*2ca0*/  MUFU.TANH R25, R63 ;  /* 0x0000003f00197308 */ /* 0x000f620000002400 */
[----:B------:R-:W-:Y:S02]  /*2cb0*/  ISETP.GT.AND P2, PT, R26, 0x40, PT ;  /* 0x000000401a00780c */ /* 0x000fe40003f44270 */
[----:B-1----:R-:W-:Y:S02]  /*2cc0*/  FSEL R14, R55, -INF , P1 ;  /* 0xff800000370e7808 */ /* 0x002fe40000800000 */
[----:B------:R-:W-:Y:S02]  /*2cd0*/  FMNMX.FTZ R3, R12, R3, !PT ;  /* 0x000000030c037209 */ /* 0x000fe40007810000 */
[----:B------:R-:W-:Y:S01]  /*2ce0*/  ISETP.GT.AND P1, PT, R26, 0x41, PT ;  /* 0x000000411a00780c */ /* 0x000fe20003f24270 */
[----:B------:R-:W1:Y:S01]  /*2cf0*/  MUFU.TANH R66, R66 ;  /* 0x0000004200427308 */ /* 0x000e620000002400 */
[----:B----4-:R-:W-:-:S02]  /*2d00*/  FSEL R13, R13, -INF , P2 ;  /* 0xff8000000d0d7808 */ /* 0x010fc40001000000 */
[----:B------:R-:W-:Y:S02]  /*2d10*/  FMNMX.FTZ R20, R14, R3, !PT ;  /* 0x000000030e147209 */ /* 0x000fe40007810000 */
[C---:B------:R-:W-:Y:S02]  /*2d20*/  ISETP.GT.AND P2, PT, R26.reuse, 0x48, PT ;  /* 0x000000481a00780c */ /* 0x040fe40003f44270 */
[----:B0-----:R-:W-:Y:S01]  /*2d30*/  FSEL R15, R59, -INF , P1 ;  /* 0xff8000003b0f7808 */ /* 0x001fe20000800000 */
[----:B------:R-:W0:Y:S01]  /*2d40*/  MUFU.TANH R67, R67 ;  /* 0x0000004300437308 */ /* 0x000e220000002400 */
[----:B------:R-:W-:Y:S02]  /*2d50*/  FMNMX.FTZ R24, R13, R20, !PT ;  /* 0x000000140d187209 */ /* 0x000fe40007810000 */
[----:B------:R-:W-:Y:S02]  /*2d60*/  ISETP.GT.AND P1, PT, R26, 0x49, PT ;  /* 0x000000491a00780c */ /* 0x000fe40003f24270 */
[----:B--2---:R-:W-:-:S02]  /*2d70*/  FSEL R20, R62, -INF , P2 ;  /* 0xff8000003e147808 */ /* 0x004fc40001000000 */
[----:B------:R-:W-:Y:S01]  /*2d80*/  FMNMX.FTZ R3, R15, R24, !PT ;  /* 0x000000180f037209 */ /* 0x000fe20007810000 */
[----:B------:R-:W2:Y:S01]  /*2d90*/  MUFU.TANH R70, R70 ;  /* 0x0000004600467308 */ /* 0x000ea20000002400 */
[----:B------:R-:W-:Y:S02]  /*2da0*/  ISETP.GT.AND P2, PT, R26, 0x50, PT ;  /* 0x000000501a00780c */ /* 0x000fe40003f44270 */
[----:B-----5:R-:W-:Y:S02]  /*2db0*/  FSEL R25, R25, -INF , P1 ;  /* 0xff80000019197808 */ /* 0x020fe40000800000 */
[----:B------:R-:W-:Y:S02]  /*2dc0*/  FMNMX.FTZ R24, R20, R3, !PT ;  /* 0x0000000314187209 */ /* 0x000fe40007810000 */
[----:B------:R-:W-:Y:S01]  /*2dd0*/  ISETP.GT.AND P1, PT, R26, 0x51, PT ;  /* 0x000000511a00780c */ /* 0x000fe20003f24270 */
[----:B------:R-:W4:Y:S01]  /*2de0*/  MUFU.TANH R71, R71 ;  /* 0x0000004700477308 */ /* 0x000f220000002400 */
[----:B-1----:R-:W-:-:S02]  /*2df0*/  FSEL R21, R66, -INF , P2 ;  /* 0xff80000042157808 */ /* 0x002fc40001000000 */
[----:B------:R-:W-:Y:S02]  /*2e00*/  FMNMX.FTZ R58, R25, R24, !PT ;  /* 0x00000018193a7209 */ /* 0x000fe40007810000 */
[C---:B------:R-:W-:Y:S02]  /*2e10*/  ISETP.GT.AND P2, PT, R26.reuse, 0x58, PT ;  /* 0x000000581a00780c */ /* 0x040fe40003f44270 */
[----:B0-----:R-:W-:Y:S01]  /*2e20*/  FSEL R24, R67, -INF , P1 ;  /* 0xff80000043187808 */ /* 0x001fe20000800000 */
[----:B------:R-:W-:Y:S01]  /*2e30*/  MUFU.TANH R51, R44 ;  /* 0x0000002c00337308 */ /* 0x000fe20000002400 */
[----:B------:R-:W-:Y:S02]  /*2e40*/  FMNMX.FTZ R3, R21, R58, !PT ;  /* 0x0000003a15037209 */ /* 0x000fe40007810000 */
[----:B------:R-:W-:Y:S02]  /*2e50*/  ISETP.GT.AND P1, PT, R26, 0x59, PT ;  /* 0x000000591a00780c */ /* 0x000fe40003f24270 */
[----:B--2---:R-:W-:-:S02]  /*2e60*/  FSEL R26, R70, -INF , P2 ;  /* 0xff800000461a7808 */ /* 0x004fc40001000000 */
[----:B------:R-:W-:Y:S01]  /*2e70*/  FMNMX.FTZ R41, R24, R3, !PT ;  /* 0x0000000318297209 */ /* 0x000fe20007810000 */
[----:B------:R-:W0:Y:S01]  /*2e80*/  MUFU.TANH R72, R72 ;  /* 0x0000004800487308 */ /* 0x000e220000002400 */
[----:B----4-:R-:W-:Y:S02]  /*2e90*/  FSEL R3, R71, -INF , P1 ;  /* 0xff80000047037808 */ /* 0x010fe40000800000 */
[----:B------:R-:W-:Y:S02]  /*2ea0*/  FMNMX.FTZ R58, R26, R41, !PT ;  /* 0x000000291a3a7209 */ /* 0x000fe40007810000 */
[----:B---3--:R-:W-:Y:S02]  /*2eb0*/  VIADDMNMX R39, R6, R74, R39, PT ;  /* 0x0000004a06277246 */ /* 0x008fe40003800127 */
[----:B------:R-:W-:Y:S01]  /*2ec0*/  FMNMX.FTZ R58, R3, R58, !PT ;  /* 0x0000003a033a7209 */ /* 0x000fe20007810000 */
[----:B------:R-:W1:Y:S01]  /*2ed0*/  MUFU.TANH R73, R73 ;  /* 0x0000004900497308 */ /* 0x000e620000002400 */
[----:B------:R-:W-:-:S02]  /*2ee0*/  ISETP.GT.AND P1, PT, R39, RZ, PT ;  /* 0x000000ff2700720c */ /* 0x000fc40003f24270 */
[C---:B------:R-:W-:Y:S01]  /*2ef0*/  ISETP.GT.AND P2, PT, R39.reuse, 0x1, PT ;  /* 0x000000012700780c */ /* 0x040fe20003f44270 */
[----:B------:R-:W2:Y:S01]  /*2f00*/  SHFL.BFLY PT, R41, R58, 0x2, 0x1f ;  /* 0x0c401f003a297f89 */ /* 0x000ea200000e0000 */
[----:B------:R-:W-:-:S03]  /*2f10*/  ISETP.GT.AND P3, PT, R39, 0x8, PT ;  /* 0x000000082700780c */ /* 0x000fc60003f64270 */
[----:B------:R-:W-:Y:S01]  /*2f20*/  MUFU.TANH R27, R27 ;  /* 0x0000001b001b7308 */ /* 0x000fe20000002400 */
[----:B0-----:R-:W-:Y:S02]  /*2f30*/  FSEL R72, R72, -INF , P1 ;  /* 0xff80000048487808 */ /* 0x001fe40000800000 */
[----:B------:R-:W-:-:S05]  /*2f40*/  ISETP.GT.AND P1, PT, R39, 0x9, PT ;  /* 0x000000092700780c */ /* 0x000fca0003f24270 */
[----:B------:R-:W0:Y:S01]  /*2f50*/  MUFU.TANH R28, R28 ;  /* 0x0000001c001c7308 */ /* 0x000e220000002400 */
[----:B-1----:R-:W-:Y:S02]  /*2f60*/  FSEL R73, R73, -INF , P2 ;  /* 0xff80000049497808 */ /* 0x002fe40001000000 */
[----:B------:R-:W-:-:S05]  /*2f70*/  ISETP.GT.AND P2, PT, R39, 0x10, PT ;  /* 0x000000102700780c */ /* 0x000fca0003f44270 */
[----:B------:R-:W1:Y:S01]  /*2f80*/  MUFU.TANH R31, R31 ;  /* 0x0000001f001f7308 */ /* 0x000e620000002400 */
[----:B--2---:R-:W-:-:S07]  /*2f90*/  FMNMX.FTZ R41, R58, R41, !PT ;  /* 0x000000293a297209 */ /* 0x004fce0007810000 */
[----:B------:R-:W2:Y:S01]  /*2fa0*/  MUFU.TANH R30, R30 ;  /* 0x0000001e001e7308 */ /* 0x000ea20000002400 */
[----:B------:R-:W3:Y:S01]  /*2fb0*/  SHFL.BFLY PT, R44, R41, 0x1, 0x1f ;  /* 0x0c201f00292c7f89 */ /* 0x000ee200000e0000 */
[----:B0-----:R-:W-:Y:S02]  /*2fc0*/  FSEL R43, R28, -INF , P1 ;  /* 0xff8000001c2b7808 */ /* 0x001fe40000800000 */
[----:B------:R-:W-:-:S04]  /*2fd0*/  ISETP.GT.AND P1, PT, R39, 0x11, PT ;  /* 0x000000112700780c */ /* 0x000fc80003f24270 */
[----:B------:R-:W0:Y:S01]  /*2fe0*/  MUFU.TANH R34, R34 ;  /* 0x0000002200227308 */ /* 0x000e220000002400 */
[----:B-1----:R-:W-:-:S07]  /*2ff0*/  FSEL R31, R31, -INF , P2 ;  /* 0xff8000001f1f7808 */ /* 0x002fce0001000000 */
[----:B------:R-:W1:Y:S08]  /*3000*/  MUFU.TANH R33, R33 ;  /* 0x0000002100217308 */ /* 0x000e700000002400 */
[----:B------:R-:W4:Y:S01]  /*3010*/  MUFU.TANH R37, R37 ;  /* 0x0000002500257308 */ /* 0x000f220000002400 */
[----:B---3--:R-:W-:Y:S02]  /*3020*/  FMNMX.FTZ R6, R41, R44, !PT ;  /* 0x0000002c29067209 */ /* 0x008fe40007810000 */
[----:B------:R-:W-:-:S02]  /*3030*/  FSEL R41, R27, -INF , P3 ;  /* 0xff8000001b297808 */ /* 0x000fc40001800000 */
[----:B------:R-:W-:Y:S01]  /*3040*/  FMNMX.FTZ R44, R72, R73, !PT ;  /* 0x00000049482c7209 */ /* 0x000fe20007810000 */
[C---:B------:R-:W-:Y:S01]  /*3050*/  FMUL.FTZ R27, R6.reuse, UR10 ;  /* 0x0000000a061b7c20 */ /* 0x040fe20008410000 */
[----:B------:R-:W-:Y:S01]  /*3060*/  ISETP.GT.AND P3, PT, R39, 0x18, PT ;  /* 0x000000182700780c */ /* 0x000fe20003f64270 */
[----:B------:R-:W3:Y:S01]  /*3070*/  MUFU.TANH R36, R36 ;  /* 0x0000002400247308 */ /* 0x000ee20000002400 */
[----:B------:R-:W-:Y:S02]  /*3080*/  FMNMX.FTZ R44, R41, R44, !PT ;  /* 0x0000002c292c7209 */ /* 0x000fe40007810000 */
[----:B------:R-:W-:Y:S02]  /*3090*/  FSETP.NEU.FTZ.AND P2, PT, R6, -INF , PT ;  /* 0xff8000000600780b */ /* 0x000fe40003f5d000 */
[----:B------:R-:W-:Y:S02]  /*30a0*/  FMNMX.FTZ R28, R43, R44, !PT ;  /* 0x0000002c2b1c7209 */ /* 0x000fe40007810000 */
[----:B--2---:R-:W-:Y:S01]  /*30b0*/  FSEL R44, R30, -INF , P1 ;  /* 0xff8000001e2c7808 */ /* 0x004fe20000800000 */
[----:B------:R2:W5:Y:S01]  /*30c0*/  MUFU.TANH R55, R45 ;  /* 0x0000002d00377308 */ /* 0x0005620000002400 */
[----:B------:R-:W-:-:S02]  /*30d0*/  ISETP.GT.AND P1, PT, R39, 0x19, PT ;  /* 0x000000192700780c */ /* 0x000fc40003f24270 */
[----:B0-----:R-:W-:Y:S02]  /*30e0*/  FSEL R34, R34, -INF , P3 ;  /* 0xff80000022227808 */ /* 0x001fe40001800000 */
[----:B------:R-:W-:Y:S02]  /*30f0*/  FSEL R27, R27, RZ, P2 ;  /* 0x000000ff1b1b7208 */ /* 0x000fe40001000000 */
[----:B------:R-:W-:Y:S01]  /*3100*/  ISETP.GT.AND P2, PT, R39, 0x20, PT ;  /* 0x000000202700780c */ /* 0x000fe20003f44270 */
[----:B------:R-:W0:Y:S01]  /*3110*/  MUFU.TANH R48, R48 ;  /* 0x0000003000307308 */ /* 0x000e220000002400 */
[----:B--2---:R-:W-:Y:S01]  /*3120*/  FMNMX.FTZ R45, R31, R28, !PT ;  /* 0x0000001c1f2d7209 */ /* 0x004fe20007810000 */
[--C-:B------:R-:W-:Y:S01]  /*3130*/  FFMA.FTZ R155, R50, UR10, -R27.reuse ;  /* 0x0000000a329b7c23 */ /* 0x100fe2000801081b */
[----:B-1----:R-:W-:Y:S01]  /*3140*/  FSEL R33, R33, -INF , P1 ;  /* 0xff80000021217808 */ /* 0x002fe20000800000 */
[--C-:B------:R-:W-:Y:S01]  /*3150*/  FFMA.FTZ R157, R42, UR10, -R27.reuse ;  /* 0x0000000a2a9d7c23 */ /* 0x100fe2000801081b */
[----:B------:R-:W-:Y:S01]  /*3160*/  FMNMX.FTZ R45, R44, R45, !PT ;  /* 0x0000002d2c2d7209 */ /* 0x000fe20007810000 */
[--C-:B------:R-:W-:Y:S01]  /*3170*/  FFMA.FTZ R54, R54, UR10, -R27.reuse ;  /* 0x0000000a36367c23 */ /* 0x100fe2000801081b */
[----:B------:R-:W-:Y:S01]  /*3180*/  ISETP.GT.AND P1, PT, R39, 0x21, PT ;  /* 0x000000212700780c */ /* 0x000fe20003f24270 */
[----:B------:R-:W1:Y:S01]  /*3190*/  MUFU.TANH R49, R49 ;  /* 0x0000003100317308 */ /* 0x000e620000002400 */
[----:B------:R-:W-:Y:S01]  /*31a0*/  FMNMX.FTZ R28, R34, R45, !PT ;  /* 0x0000002d221c7209 */ /* 0x000fe20007810000 */
[--C-:B------:R-:W-:Y:S01]  /*31b0*/  FFMA.FTZ R58, R35, UR10, -R27.reuse ;  /* 0x0000000a233a7c23 */ /* 0x100fe2000801081b */
[----:B----4-:R-:W-:Y:S01]  /*31c0*/  FSEL R37, R37, -INF , P2 ;  /* 0xff80000025257808 */ /* 0x010fe20001000000 */
[--C-:B------:R-:W-:Y:S01]  /*31d0*/  FFMA.FTZ R32, R32, UR10, -R27.reuse ;  /* 0x0000000a20207c23 */ /* 0x100fe2000801081b */
[----:B------:R-:W-:Y:S01]  /*31e0*/  FMNMX.FTZ R28, R33, R28, !PT ;  /* 0x0000001c211c7209 */ /* 0x000fe20007810000 */
[--C-:B------:R-:W-:Y:S01]  /*31f0*/  FFMA.FTZ R5, R5, UR10, -R27.reuse ;  /* 0x0000000a05057c23 */ /* 0x100fe2000801081b */
[----:B------:R-:W-:Y:S01]  /*3200*/  ISETP.GT.AND P2, PT, R39, 0x28, PT ;  /* 0x000000282700780c */ /* 0x000fe20003f44270 */
[----:B------:R-:W2:Y:S01]  /*3210*/  MUFU.TANH R52, R52 ;  /* 0x0000003400347308 */ /* 0x000ea20000002400 */
[----:B---3--:R-:W-:Y:S01]  /*3220*/  FSEL R36, R36, -INF , P1 ;  /* 0xff80000024247808 */ /* 0x008fe20000800000 */
[--C-:B------:R-:W-:Y:S01]  /*3230*/  FFMA.FTZ R59, R4, UR10, -R27.reuse ;  /* 0x0000000a043b7c23 */ /* 0x100fe2000801081b */
[----:B------:R-:W-:Y:S01]  /*3240*/  FMNMX.FTZ R47, R37, R28, !PT ;  /* 0x0000001c252f7209 */ /* 0x000fe20007810000 */
[--C-:B------:R-:W-:Y:S01]  /*3250*/  FFMA.FTZ R4, R11, UR10, -R27.reuse ;  /* 0x0000000a0b047c23 */ /* 0x100fe2000801081b */
[----:B------:R-:W-:Y:S01]  /*3260*/  ISETP.GT.AND P1, PT, R39, 0x29, PT ;  /* 0x000000292700780c */ /* 0x000fe20003f24270 */
[--C-:B------:R-:W-:Y:S01]  /*3270*/  FFMA.FTZ R171, R20, UR10, -R27.reuse ;  /* 0x0000000a14ab7c23 */ /* 0x100fe2000801081b */
[----:B------:R-:W-:Y:S01]  /*3280*/  FSEL R45, R51, -INF , P2 ;  /* 0xff800000332d7808 */ /* 0x000fe20001000000 */
[----:B------:R-:W3:Y:S01]  /*3290*/  MUFU.TANH R53, R53 ;  /* 0x0000003500357308 */ /* 0x000ee20000002400 */
[----:B------:R-:W-:Y:S01]  /*32a0*/  FMNMX.FTZ R30, R36, R47, !PT ;  /* 0x0000002f241e7209 */ /* 0x000fe20007810000 */
[--C-:B------:R-:W-:Y:S01]  /*32b0*/  FFMA.FTZ R20, R24, UR10, -R27.reuse ;  /* 0x0000000a18147c23 */ /* 0x100fe2000801081b */
[----:B------:R-:W-:Y:S01]  /*32c0*/  ISETP.GT.AND P2, PT, R39, 0x30, PT ;  /* 0x000000302700780c */ /* 0x000fe20003f44270 */
[--C-:B------:R-:W-:Y:S01]  /*32d0*/  FFMA.FTZ R153, R76, UR10, -R27.reuse ;  /* 0x0000000a4c997c23 */ /* 0x100fe2000801081b */
[----:B-----5:R-:W-:Y:S01]  /*32e0*/  FSEL R47, R55, -INF , P1 ;  /* 0xff800000372f7808 */ /* 0x020fe20000800000 */
[--C-:B------:R-:W-:Y:S01]  /*32f0*/  FFMA.FTZ R175, R26, UR10, -R27.reuse ;  /* 0x0000000a1aaf7c23 */ /* 0x100fe2000801081b */
[----:B------:R-:W-:Y:S01]  /*3300*/  FMNMX.FTZ R30, R45, R30, !PT ;  /* 0x0000001e2d1e7209 */ /* 0x000fe20007810000 */
[----:B------:R-:W4:Y:S01]  /*3310*/  MUFU.TANH R56, R56 ;  /* 0x0000003800387308 */ /* 0x000f220000002400 */
[----:B------:R-:W-:Y:S01]  /*3320*/  ISETP.GT.AND P1, PT, R39, 0x31, PT ;  /* 0x000000312700780c */ /* 0x000fe20003f24270 */
[--C-:B------:R-:W-:Y:S01]  /*3330*/  FFMA.FTZ R165, R10, UR10, -R27.reuse ;  /* 0x0000000a0aa57c23 */ /* 0x100fe2000801081b */
[----:B0-----:R-:W-:Y:S01]  /*3340*/  FSEL R48, R48, -INF , P2 ;  /* 0xff80000030307808 */ /* 0x001fe20001000000 */
[--C-:B------:R-:W-:Y:S01]  /*3350*/  FFMA.FTZ R167, R12, UR10, -R27.reuse ;  /* 0x0000000a0ca77c23 */ /* 0x100fe2000801081b */
[----:B------:R-:W-:Y:S01]  /*3360*/  FMNMX.FTZ R51, R47, R30, !PT ;  /* 0x0000001e2f337209 */ /* 0x000fe20007810000 */
[--C-:B------:R-:W-:Y:S01]  /*3370*/  FFMA.FTZ R30, R46, UR10, -R27.reuse ;  /* 0x0000000a2e1e7c23 */ /* 0x100fe2000801081b */
[----:B------:R-:W-:Y:S01]  /*3380*/  ISETP.GT.AND P2, PT, R39, 0x38, PT ;  /* 0x000000382700780c */ /* 0x000fe20003f44270 */
[----:B------:R-:W0:Y:S01]  /*3390*/  MUFU.TANH R57, R57 ;  /* 0x0000003900397308 */ /* 0x000e220000002400 */
[----:B-1----:R-:W-:Y:S01]  /*33a0*/  FSEL R49, R49, -INF , P1 ;  /* 0xff80000031317808 */ /* 0x002fe20000800000 */
[--C-:B------:R-:W-:Y:S01]  /*33b0*/  FFMA.FTZ R10, R14, UR10, -R27.reuse ;  /* 0x0000000a0e0a7c23 */ /* 0x100fe2000801081b */
[----:B------:R-:W-:Y:S01]  /*33c0*/  FMNMX.FTZ R50, R48, R51, !PT ;  /* 0x0000003330327209 */ /* 0x000fe20007810000 */
[--C-:B------:R-:W-:Y:S01]  /*33d0*/  FFMA.FTZ R169, R13, UR10, -R27.reuse ;  /* 0x0000000a0da97c23 */ /* 0x100fe2000801081b */
[----:B------:R-:W-:Y:S01]  /*33e0*/  ISETP.GT.AND P1, PT, R39, 0x39, PT ;  /* 0x000000392700780c */ /* 0x000fe20003f24270 */
[--C-:B------:R-:W-:Y:S01]  /*33f0*/  FFMA.FTZ R12, R15, UR10, -R27.reuse ;  /* 0x0000000a0f0c7c23 */ /* 0x100fe2000801081b */
[----:B--2---:R-:W-:Y:S01]  /*3400*/  FSEL R46, R52, -INF , P2 ;  /* 0xff800000342e7808 */ /* 0x004fe20001000000 */
[----:B------:R-:W-:Y:S01]  /*3410*/  MUFU.TANH R60, R60 ;  /* 0x0000003c003c7308 */ /* 0x000fe20000002400 */
[----:B------:R-:W-:Y:S01]  /*3420*/  FMNMX.FTZ R51, R49, R50, !PT ;  /* 0x0000003231337209 */ /* 0x000fe20007810000 */
[--C-:B------:R-:W-:Y:S01]  /*3430*/  FFMA.FTZ R14, R25, UR10, -R27.reuse ;  /* 0x0000000a190e7c23 */ /* 0x100fe2000801081b */
[----:B------:R-:W-:Y:S01]  /*3440*/  ISETP.GT.AND P2, PT, R39, 0x40, PT ;  /* 0x000000402700780c */ /* 0x000fe20003f44270 */
[----:B------:R-:W-:Y:S01]  /*3450*/  FFMA.FTZ R173, R21, UR10, -R27 ;  /* 0x0000000a15ad7c23 */ /* 0x000fe2000801081b */
[----:B---3--:R-:W-:-:S02]  /*3460*/  FSEL R50, R53, -INF , P1 ;  /* 0xff80000035327808 */ /* 0x008fc40000800000 */
[----:B------:R-:W-:Y:S01]  /*3470*/  FMNMX.FTZ R51, R46, R51, !PT ;  /* 0x000000332e337209 */ /* 0x000fe20007810000 */
[----:B------:R-:W1:Y:S01]  /*3480*/  MUFU.TANH R61, R61 ;  /* 0x0000003d003d7308 */ /* 0x000e620000002400 */
[C---:B------:R-:W-:Y:S02]  /*3490*/  ISETP.GT.AND P1, PT, R39.reuse, 0x41, PT ;  /* 0x000000412700780c */ /* 0x040fe40003f24270 */
[----:B----4-:R-:W-:Y:S02]  /*34a0*/  FSEL R42, R56, -INF , P2 ;  /* 0xff800000382a7808 */ /* 0x010fe40001000000 */
[----:B------:R-:W-:Y:S02]  /*34b0*/  FMNMX.FTZ R53, R50, R51, !PT ;  /* 0x0000003332357209 */ /* 0x000fe40007810000 */
[----:B------:R-:W-:Y:S01]  /*34c0*/  ISETP.GT.AND P2, PT, R39, 0x48, PT ;  /* 0x000000482700780c */ /* 0x000fe20003f44270 */
[----:B------:R-:W2:Y:S01]  /*34d0*/  MUFU.TANH R64, R64 ;  /* 0x0000004000407308 */ /* 0x000ea20000002400 */
[----:B0-----:R-:W-:Y:S01]  /*34e0*/  FSEL R51, R57, -INF , P1 ;  /* 0xff80000039337808 */ /* 0x001fe20000800000 */
[----:B------:R-:W-:Y:S01]  /*34f0*/  FFMA.FTZ R57, R38, UR10, -R27 ;  /* 0x0000000a26397c23 */ /* 0x000fe2000801081b */
[----:B------:R-:W-:-:S02]  /*3500*/  FMNMX.FTZ R52, R42, R53, !PT ;  /* 0x000000352a347209 */ /* 0x000fc40007810000 */
[----:B------:R-:W-:Y:S02]  /*3510*/  ISETP.GT.AND P1, PT, R39, 0x49, PT ;  /* 0x000000492700780c */ /* 0x000fe40003f24270 */
[----:B------:R-:W-:Y:S01]  /*3520*/  FMNMX.FTZ R53, R51, R52, !PT ;  /* 0x0000003433357209 */ /* 0x000fe20007810000 */
[----:B------:R-:W0:Y:S01]  /*3530*/  MUFU.TANH R65, R65 ;  /* 0x0000004100417308 */ /* 0x000e220000002400 */
[----:B-1----:R-:W-:Y:S02]  /*3540*/  FSEL R52, R61, -INF , P1 ;  /* 0xff8000003d347808 */ /* 0x002fe40000800000 */
[----:B------:R-:W-:-:S05]  /*3550*/  ISETP.GT.AND P1, PT, R39, 0x51, PT ;  /* 0x000000512700780c */ /* 0x000fca0003f24270 */
[----:B------:R1:W-:Y:S08]  /*3560*/  MUFU.EX2 R28, R54 ;  /* 0x00000036001c7308 */ /* 0x0003f00000000800 */
[----:B------:R-:W3:Y:S01]  /*3570*/  MUFU.TANH R68, R68 ;  /* 0x0000004400447308 */ /* 0x000ee20000002400 */
[----:B-1----:R-:W-:Y:S01]  /*3580*/  FFMA.FTZ R54, R40, UR10, -R27 ;  /* 0x0000000a28367c23 */ /* 0x002fe2000801081b */
[----:B------:R-:W-:-:S02]  /*3590*/  FSEL R40, R60, -INF , P2 ;  /* 0xff8000003c287808 */ /* 0x000fc40001000000 */
[C---:B------:R-:W-:Y:S02]  /*35a0*/  ISETP.GT.AND P2, PT, R39.reuse, 0x50, PT ;  /* 0x000000502700780c */ /* 0x040fe40003f44270 */
[----:B------:R-:W-:Y:S02]  /*35b0*/  FMNMX.FTZ R53, R40, R53, !PT ;  /* 0x0000003528357209 */ /* 0x000fe40007810000 */
[----:B------:R-:W1:Y:S01]  /*35c0*/  MUFU.TANH R69, R69 ;  /* 0x0000004500457308 */ /* 0x000e620000002400 */
[----:B--2---:R-:W-:Y:S02]  /*35d0*/  FSEL R38, R64, -INF , P2 ;  /* 0xff80000040267808 */ /* 0x004fe40001000000 */
[----:B------:R-:W-:Y:S02]  /*35e0*/  FMNMX.FTZ R55, R52, R53, !PT ;  /* 0x0000003534377209 */ /* 0x000fe40007810000 */
[----:B------:R-:W-:Y:S02]  /*35f0*/  ISETP.GT.AND P2, PT, R39, 0x58, PT ;  /* 0x000000582700780c */ /* 0x000fe40003f44270 */
[----:B0-----:R-:W-:Y:S01]  /*3600*/  FSEL R53, R65, -INF , P1 ;  /* 0xff80000041357808 */ /* 0x001fe20000800000 */
[----:B------:R0:W-:Y:S01]  /*3610*/  MUFU.EX2 R56, R54 ;  /* 0x0000003600387308 */ /* 0x0001e20000000800 */
[----:B------:R-:W-:-:S02]  /*3620*/  ISETP.GT.AND P1, PT, R39, 0x59, PT ;  /* 0x000000592700780c */ /* 0x000fc40003f24270 */
[----:B---3--:R-:W-:-:S05]  /*3630*/  FSEL R35, R68, -INF , P2 ;  /* 0xff80000044237808 */ /* 0x008fca0001000000 */
[----:B------:R2:W-:Y:S01]  /*3640*/  MUFU.EX2 R161, R32 ;  /* 0x0000002000a17308 */ /* 0x0005e20000000800 */
[----:B0-----:R-:W-:Y:S01]  /*3650*/  FMNMX.FTZ R54, R38, R55, !PT ;  /* 0x0000003726367209 */ /* 0x001fe20007810000 */
[--C-:B------:R-:W-:Y:S01]  /*3660*/  FFMA.FTZ R55, R29, UR10, -R27.reuse ;  /* 0x0000000a1d377c23 */ /* 0x100fe2000801081b */
[----:B-1----:R-:W-:Y:S01]  /*3670*/  FSEL R39, R69, -INF , P1 ;  /* 0xff80000045277808 */ /* 0x002fe20000800000 */
[----:B------:R-:W-:Y:S01]  /*3680*/  FFMA.FTZ R27, R3, UR10, -R27 ;  /* 0x0000000a031b7c23 */ /* 0x000fe2000801081b */
[----:B------:R-:W-:-:S03]  /*3690*/  FMNMX.FTZ R54, R53, R54, !PT ;  /* 0x0000003635367209 */ /* 0x000fc60007810000 */
[----:B------:R0:W-:Y:S01]  /*36a0*/  MUFU.EX2 R62, R5 ;  /* 0x00000005003e7308 */ /* 0x0001e20000000800 */
[----:B------:R-:W-:-:S04]  /*36b0*/  FMNMX.FTZ R54, R35, R54, !PT ;  /* 0x0000003623367209 */ /* 0x000fc80007810000 */
[----:B------:R-:W-:-:S03]  /*36c0*/  FMNMX.FTZ R54, R39, R54, !PT ;  /* 0x0000003627367209 */ /* 0x000fc60007810000 */
[----:B------:R-:W1:Y:S02]  /*36d0*/  MUFU.EX2 R153, R153 ;  /* 0x0000009900997308 */ /* 0x000e640000000800 */
[----:B------:R-:W3:Y:S06]  /*36e0*/  SHFL.BFLY PT, R29, R54, 0x2, 0x1f ;  /* 0x0c401f00361d7f89 */ /* 0x000eec00000e0000 */
[----:B------:R-:W4:Y:S08]  /*36f0*/  MUFU.EX2 R155, R155 ;  /* 0x0000009b009b7308 */ /* 0x000f300000000800 */
[----:B------:R-:W5:Y:S08]  /*3700*/  MUFU.EX2 R30, R30 ;  /* 0x0000001e001e7308 */ /* 0x000f700000000800 */
[----:B------:R-:W-:Y:S01]  /*3710*/  MUFU.EX2 R157, R157 ;  /* 0x0000009d009d7308 */ /* 0x000fe20000000800 */
[----:B---3--:R-:W-:-:S05]  /*3720*/  FMNMX.FTZ R29, R54, R29, !PT ;  /* 0x0000001d361d7209 */ /* 0x008fca0007810000 */
[----:B--2---:R-:W0:Y:S02]  /*3730*/  SHFL.BFLY PT, R32, R29, 0x1, 0x1f ;  /* 0x0c201f001d207f89 */ /* 0x004e2400000e0000 */
[----:B------:R-:W-:Y:S08]  /*3740*/  MUFU.EX2 R57, R57 ;  /* 0x0000003900397308 */ /* 0x000ff00000000800 */
[----:B------:R-:W2:Y:S08]  /*3750*/  MUFU.EX2 R58, R58 ;  /* 0x0000003a003a7308 */ /* 0x000eb00000000800 */
[----:B------:R-:W-:Y:S01]  /*3760*/  MUFU.EX2 R60, R55 ;  /* 0x00000037003c7308 */ /* 0x000fe20000000800 */
[----:B0-----:R-:W-:Y:S01]  /*3770*/  FMNMX.FTZ R5, R29, R32, !PT ;  /* 0x000000201d057209 */ /* 0x001fe20007810000 */
[----:B-1----:R-:W-:-:S06]  /*3780*/  FADD.FTZ R32, R153, R28 ;  /* 0x0000001c99207221 */ /* 0x002fcc0000010000 */
[----:B------:R-:W-:Y:S01]  /*3790*/  MUFU.EX2 R59, R59 ;  /* 0x0000003b003b7308 */ /* 0x000fe20000000800 */
[----:B------:R-:W-:Y:S01]  /*37a0*/  F2FP.F16.F32.PACK_AB R153, R28, R153 ;  /* 0x000000991c99723e */ /* 0x000fe200000000ff */
[C---:B------:R-:W-:Y:S01]  /*37b0*/  FMUL.FTZ R11, R5.reuse, UR10 ;  /* 0x0000000a050b7c20 */ /* 0x040fe20008410000 */
[----:B------:R-:W-:Y:S01]  /*37c0*/  FSETP.NEU.FTZ.AND P1, PT, R5, -INF , PT ;  /* 0xff8000000500780b */ /* 0x000fe20003f3d000 */
[----:B----4-:R-:W-:Y:S01]  /*37d0*/  FADD.FTZ R13, R155, R32 ;  /* 0x000000209b0d7221 */ /* 0x010fe20000010000 */
[C---:B-----5:R-:W-:Y:S02]  /*37e0*/  F2FP.F16.F32.PACK_AB R155, R30.reuse, R155 ;  /* 0x0000009b1e9b723e */ /* 0x060fe400000000ff */
[----:B------:R-:W-:Y:S01]  /*37f0*/  FSEL R24, R11, RZ, P1 ;  /* 0x000000ff0b187208 */ /* 0x000fe20000800000 */
[----:B------:R-:W-:Y:S01]  /*3800*/  FADD.FTZ R32, R30, R13 ;  /* 0x0000000d1e207221 */ /* 0x000fe20000010000 */
[----:B------:R-:W-:Y:S01]  /*3810*/  MUFU.EX2 R165, R165 ;  /* 0x000000a500a57308 */ /* 0x000fe20000000800 */
[----:B--2---:R-:W-:-:S02]  /*3820*/  F2FP.F16.F32.PACK_AB R159, R58, R57 ;  /* 0x000000393a9f723e */ /* 0x004fc400000000ff */
        /* <DEDUP_REMOVED lines=11> */
[----:B------:R-:W-:Y:S01]  /*38e0*/  FFMA.FTZ R45, R45, UR10, -R24 ;  /* 0x0000000a2d2d7c23 */ /* 0x000fe20008010818 */
[----:B------:R-:W-:Y:S01]  /*38f0*/  FADD.FTZ R13, R157, R32 ;  /* 0x000000209d0d7221 */ /* 0x000fe20000010000 */
        /* <DEDUP_REMOVED lines=14> */
[----:B------:R-:W-:Y:S01]  /*39e0*/  FFMA.FTZ R24, R39, UR10, -R24 ;  /* 0x0000000a27187c23 */ /* 0x000fe20008010818 */
[----:B------:R-:W-:-:S02]  /*39f0*/  F2FP.F16.F32.PACK_AB R157, R56, R157 ;  /* 0x0000009d389d723e */ /* 0x000fc400000000ff */
[----:B------:R-:W2:Y:S01]  /*3a00*/  MUFU.EX2 R154, R43 ;  /* 0x0000002b009a7308 */ /* 0x000ea20000000800 */
[----:B0-----:R-:W-:Y:S01]  /*3a10*/  FADD.FTZ R26, R72, R73 ;  /* 0x00000049481a7221 */ /* 0x001fe20000010000 */
[----:B------:R-:W-:Y:S02]  /*3a20*/  F2FP.F16.F32.PACK_AB R163, R62, R59 ;  /* 0x0000003b3ea3723e */ /* 0x000fe400000000ff */
[----:B------:R-:W-:-:S04]  /*3a30*/  F2FP.F16.F32.PACK_AB R152, R73, R72 ;  /* 0x000000484998723e */ /* 0x000fc800000000ff */
[----:B------:R-:W0:Y:S01]  /*3a40*/  MUFU.EX2 R31, R31 ;  /* 0x0000001f001f7308 */ /* 0x000e220000000800 */
[----:B-1----:R-:W-:-:S07]  /*3a50*/  FADD.FTZ R3, R41, R26 ;  /* 0x0000001a29037221 */ /* 0x002fce0000010000 */
[----:B------:R-:W1:Y:S01]  /*3a60*/  MUFU.EX2 R44, R44 ;  /* 0x0000002c002c7308 */ /* 0x000e620000000800 */
[C---:B--2---:R-:W-:Y:S01]  /*3a70*/  FADD.FTZ R26, R154.reuse, R3 ;  /* 0x000000039a1a7221 */ /* 0x044fe20000010000 */
        /* <DEDUP_REMOVED lines=8> */
[----:B--2---:R-:W-:Y:S01]  /*3b00*/  FADD.FTZ R32, R34, R3 ;  /* 0x0000000322207221 */ /* 0x004fe20000010000 */
[----:B------:R-:W-:-:S04]  /*3b10*/  FADD.FTZ R3, R57, R26 ;  /* 0x0000001a39037221 */ /* 0x000fc80000010000 */
[----:B------:R-:W-:Y:S02]  /*3b20*/  FADD.FTZ R26, R58, R3 ;  /* 0x000000033a1a7221 */ /* 0x000fe40000010000 */
[----:B------:R-:W2:Y:S01]  /*3b30*/  MUFU.EX2 R36, R36 ;  /* 0x0000002400247308 */ /* 0x000ea20000000800 */
[----:B0-----:R-:W-:Y:S01]  /*3b40*/  FADD.FTZ R32, R33, R32 ;  /* 0x0000002021207221 */ /* 0x001fe20000010000 */
[----:B------:R-:W-:Y:S01]  /*3b50*/  FADD.FTZ R15, R161, R26 ;  /* 0x0000001aa10f7221 */ /* 0x000fe20000010000 */
[C---:B------:R-:W-:Y:S02]  /*3b60*/  F2FP.F16.F32.PACK_AB R161, R60.reuse, R161 ;  /* 0x000000a13ca1723e */ /* 0x040fe400000000ff */
[----:B------:R-:W-:Y:S01]  /*3b70*/  F2FP.F16.F32.PACK_AB R158, R33, R34 ;  /* 0x00000022219e723e */ /* 0x000fe200000000ff */
[----:B------:R-:W-:Y:S02]  /*3b80*/  FADD.FTZ R28, R60, R15 ;  /* 0x0000000f3c1c7221 */ /* 0x000fe40000010000 */
[----:B------:R-:W0:Y:S01]  /*3b90*/  MUFU.EX2 R45, R45 ;  /* 0x0000002d002d7308 */ /* 0x000e220000000800 */
[----:B-1----:R-:W-:Y:S01]  /*3ba0*/  FADD.FTZ R13, R37, R32 ;  /* 0x00000020250d7221 */ /* 0x002fe20000010000 */
[----:B------:R-:W-:-:S06]  /*3bb0*/  FADD.FTZ R15, R59, R28 ;  /* 0x0000001c3b0f7221 */ /* 0x000fcc0000010000 */
        /* <DEDUP_REMOVED lines=11> */
[----:B------:R-:W-:-:S06]  /*3c70*/  FADD.FTZ R13, R165, R26 ;  /* 0x0000001aa50d7221 */ /* 0x000fcc0000010000 */
        /* <DEDUP_REMOVED lines=49> */
[----:B-1----:R-:W-:-:S04]  /*3f90*/  FADD.FTZ R3, R35, R10 ;  /* 0x0000000a23037221 */ /* 0x002fc80000010000 */
[C---:B--2---:R-:W-:Y:S01]  /*3fa0*/  FADD.FTZ R3, R24.reuse, R3 ;  /* 0x0000000318037221 */ /* 0x044fe20000010000 */
[----:B------:R-:W-:Y:S01]  /*3fb0*/  F2FP.F16.F32.PACK_AB R174, R24, R35 ;  /* 0x0000002318ae723e */ /* 0x000fe200000000ff */
[C---:B0-----:R-:W-:Y:S01]  /*3fc0*/  FADD.FTZ R4, R26.reuse, R11 ;  /* 0x0000000b1a047221 */ /* 0x041fe20000010000 */
[----:B------:R-:W-:Y:S01]  /*3fd0*/  F2FP.F16.F32.PACK_AB R175, R26, R175 ;  /* 0x000000af1aaf723e */ /* 0x000fe200000000ff */
[----:B------:R-:W-:Y:S06]  /*3fe0*/  @!P0 BRA `(.L_x_4923) ;  /* 0x0000000000048947 */ /* 0x000fec0003800000 */
[----:B------:R-:W-:Y:S01]  /*3ff0*/  BPT.TRAP 0x1 ;  /* 0x000000040000795c */ /* 0x000fe20000300000 */
.L_x_4923:
[----:B------:R0:W1:Y:S01]  /*4000*/  SYNCS.PHASECHK.TRANS64.TRYWAIT P1, [UR22+0x22850], R9 ;  /* 0x02285009ff0075a7 */ /* 0x0000620008020156 */
[----:B------:R-:W-:Y:S05]  /*4010*/  @!P0 BRA `(.L_x_4924) ;  /* 0x0000000000048947 */ /* 0x000fea0003800000 */
[----:B------:R-:W-:Y:S01]  /*4020*/  BPT.TRAP 0x1 ;  /* 0x000000040000795c */ /* 0x000fe20000300000 */
.L_x_4924:
[----:B-1----:R-:W-:Y:S05]  /*4030*/  @P1 BRA `(.L_x_4925) ;  /* 0x0000000000081947 */ /* 0x002fea0003800000 */
[----:B------:R-:W1:Y:S02]  /*4040*/  SYNCS.PHASECHK.TRANS64.TRYWAIT P1, [UR22+0x22850], R9 ;  /* 0x02285009ff0075a7 */ /* 0x000e640008020156 */
[----:B-1----:R-:W-:Y:S05]  /*4050*/  @!P1 BRA `(.L_x_4926) ;  /* 0x0000010400d49947 */ /* 0x002fea0003800000 */
.L_x_4925:
        /* <DEDUP_REMOVED lines=44> */
.L_x_4927:
[----:B------:R-:W-:Y:S01]  /*4320*/  UISETP.NE.AND UP0, UPT, UR50, URZ, UPT ;  /* 0x0000003f3200728c */ /* 0x000fe2000bf05270 */
[----:B------:R-:W2:Y:S01]  /*4330*/  S2UR UR14, SR_CgaCtaId ;  /* 0x00000000000e79c3 */ /* 0x000ea20000008800 */
[----:B------:R-:W-:Y:S01]  /*4340*/  UMOV UR11, UR42 ;  /* 0x0000002a000b7c82 */ /* 0x000fe20008000000 */
[----:B------:R-:W-:Y:S02]  /*4350*/  UIADD3 UR26, UR51, -0x2, URZ ;  /* 0xfffffffe331a7890 */ /* 0x000fe4000fffe03f */
[----:B------:R-:W-:-:S06]  /*4360*/  UIADD3 UR22, UR22, 0x22860, URZ ;  /* 0x0002286016167890 */ /* 0x000fcc000fffe03f */
[----:B------:R-:W-:Y:S01]  /*4370*/  @UP0 ULDC UR6, c[0x0][0x44c] ;  /* 0x0001130000060ab9 */ /* 0x000fe20000000800 */
[----:B------:R-:W-:Y:S01]  /*4380*/  @UP0 ULDC UR15, c[0x0][0x450] ;  /* 0x00011400000f0ab9 */ /* 0x000fe20000000800 */
[----:B------:R-:W-:-:S04]  /*4390*/  UIMAD.WIDE.U32 UR6, UR42, UR6, URZ ;  /* 0x000000062a0672a5 */ /* 0x000fc8000f8e003f */
[----:B------:R-:W-:-:S04]  /*43a0*/  @UP0 USHF.R.U32.HI UR11, URZ, UR15, UR7 ;  /* 0x0000000f3f0b0299 */ /* 0x000fc80008011607 */
[----:B------:R-:W-:-:S04]  /*43b0*/  UIADD3 UR6, UR11, UR48, -UR49 ;  /* 0x000000300b067290 */ /* 0x000fc8000fffe831 */
[----:B------:R-:W-:Y:S02]  /*43c0*/  UIMAD.WIDE UR6, UR6, 0x2aaaaaab, URZ ;  /* 0x2aaaaaab060678a5 */ /* 0x000fe4000f8e023f */
[----:B--2---:R-:W-:Y:S02]  /*43d0*/  UPRMT UR22, UR14, 0x654, UR22 ;  /* 0x000006540e167896 */ /* 0x004fe40008000016 */
[----:B------:R-:W-:-:S04]  /*43e0*/  USHF.R.U32.HI UR6, URZ, 0x1f, UR7 ;  /* 0x0000001f3f067899 */ /* 0x000fc80008011607 */
[----:B------:R-:W-:-:S03]  /*43f0*/  ULEA.HI.SX32 UR6, UR7, UR6, 0x1c ;  /* 0x0000000607067291 */ /* 0x000fc6000f8fe23f */
[----:B------:R-:W-:Y:S01]  /*4400*/  SYNCS.ARRIVE.TRANS64.RED.A1T0 RZ, [UR22], RZ ;  /* 0x000000ffffff79a7 */ /* 0x000fe20008100416 */
[----:B------:R-:W-:-:S04]  /*4410*/  UISETP.LT.AND UP0, UPT, UR45, UR6, UPT ;  /* 0x000000062d00728c */ /* 0x000fc8000bf01270 */
[----:B------:R-:W-:-:S04]  /*4420*/  USEL UR25, UR45, UR6, !UP0 ;  /* 0x000000062d197287 */ /* 0x000fc8000c000000 */
[----:B------:R-:W-:-:S06]  /*4430*/  UISETP.GE.AND UP0, UPT, UR26, UR25, UPT ;  /* 0x000000191a00728c */ /* 0x000fcc000bf06270 */
[----:B------:R-:W-:-:S13]  /*4440*/  PLOP3.LUT P1, PT, PT, PT, UP0, 0x80, 0x0 ;  /* 0x000000000000781c */ /* 0x000fda0003f2f008 */
[----:B------:R-:W-:Y:S05]  /*4450*/  @!P1 BRA `(.L_x_4928) ;  /* 0x0000002800bc9947 */ /* 0x000fea0003800000 */
[----:B01----:R-:W-:Y:S01]  /*4460*/  IMAD.MOV.U32 R9, RZ, RZ, R6 ;  /* 0x000000ffff097224 */ /* 0x003fe200078e0006 */
[----:B------:R-:W-:Y:S01]  /*4470*/  ULDC UR22, c[0x0][0x9d8] ;  /* 0x0002760000167ab9 */ /* 0x000fe20000000800 */
[----:B------:R-:W-:Y:S01]  /*4480*/  IMAD.MOV.U32 R8, RZ, RZ, R5 ;  /* 0x000000ffff087224 */ /* 0x000fe200078e0005 */
[----:B------:R-:W-:-:S06]  /*4490*/  ULDC UR27, c[0x0][0x988] ;  /* 0x00026200001b7ab9 */ /* 0x000fcc0000000800 */
.L_x_4939:
[----:B------:R-:W-:-:S04]  /*44a0*/  UIADD3 UR37, UR37, 0x1, URZ ;  /* 0x0000000125257890 */ /* 0x000fc8000fffe03f */
[----:B------:R-:W-:-:S04]  /*44b0*/  UISETP.NE.AND UP0, UPT, UR37, 0x2, UPT ;  /* 0x000000022500788c */ /* 0x000fc8000bf05270 */
[----:B------:R-:W-:Y:S02]  /*44c0*/  USEL UR6, URZ, 0x1, UP0 ;  /* 0x000000013f067887 */ /* 0x000fe40008000000 */
[----:B------:R-:W-:Y:S02]  /*44d0*/  USEL UR37, UR37, URZ, UP0 ;  /* 0x0000003f25257287 */ /* 0x000fe40008000000 */
[----:B------:R-:W-:Y:S01]  /*44e0*/  ULOP3.LUT UR36, UR36, UR6, URZ, 0x3c, !UPT ;  /* 0x0000000624247292 */ /* 0x000fe2000f8e3c3f */
[----:B------:R-:W-:Y:S11]  /*44f0*/  @!P0 BRA `(.L_x_4929) ;  /* 0x0000000000048947 */ /* 0x000ff60003800000 */
[----:B------:R-:W-:Y:S01]  /*4500*/  BPT.TRAP 0x1 ;  /* 0x000000040000795c */ /* 0x000fe20000300000 */
.L_x_4929:
        /* <DEDUP_REMOVED lines=9> */
.L_x_4930:
[----:B-1----:R-:W-:Y:S05]  /*45a0*/  @P1 BRA `(.L_x_4931) ;  /* 0x0000000000081947 */ /* 0x002fea0003800000 */
[----:B------:R-:W1:Y:S02]  /*45b0*/  SYNCS.PHASECHK.TRANS64.TRYWAIT P1, [UR23+0x22830], R7 ;  /* 0x02283007ff0075a7 */ /* 0x000e640008020157 */
[----:B-1----:R-:W-:Y:S05]  /*45c0*/  @!P1 BRA `(.L_x_4932) ;  /* 0x0000010000909947 */ /* 0x002fea0003800000 */
.L_x_4931:
        /* <DEDUP_REMOVED lines=26> */
.L_x_4933:
[----:B------:R-:W-:Y:S01]  /*4770*/  UISETP.NE.AND UP0, UPT, UR50, URZ, UPT ;  /* 0x0000003f3200728c */ /* 0x000fe2000bf05270 */
[----:B------:R-:W-:Y:S01]  /*4780*/  FMUL.FTZ R14, R161, UR22 ;  /* 0x00000016a10e7c20 */ /* 0x000fe20008410000 */
[----:B------:R-:W-:Y:S02]  /*4790*/  VIADD R161, R16, UR42 ;  /* 0x0000002a10a17c36 */ /* 0x000fe40008000000 */
[----:B------:R-:W-:Y:S01]  /*47a0*/  FMUL.FTZ R6, R153, UR22 ;  /* 0x0000001699067c20 */ /* 0x000fe20008410000 */
[----:B------:R-:W-:Y:S01]  /*47b0*/  FMUL.FTZ R15, R164, UR22 ;  /* 0x00000016a40f7c20 */ /* 0x000fe20008410000 */
[----:B------:R-:W-:Y:S01]  /*47c0*/  UIMAD UR6, UR26, -0x60, URZ ;  /* 0xffffffa01a0678a4 */ /* 0x000fe2000f8e023f */
[----:B------:R-:W-:Y:S01]  /*47d0*/  PLOP3.LUT P1, PT, PT, PT, UP0, 0x80, 0x0 ;  /* 0x000000000000781c */ /* 0x000fe20003f2f008 */
[----:B------:R-:W-:Y:S01]  /*47e0*/  FMUL.FTZ R11, R156, UR22 ;  /* 0x000000169c0b7c20 */ /* 0x000fe20008410000 */
[----:B------:R-:W-:Y:S01]  /*47f0*/  PLOP3.LUT P2, PT, PT, PT, UP0, 0x80, 0x0 ;  /* 0x000000000000781c */ /* 0x000fe20003f4f008 */
[----:B------:R-:W-:Y:S01]  /*4800*/  FMUL.FTZ R5, R152, UR22 ;  /* 0x0000001698057c20 */ /* 0x000fe20008410000 */
[----:B------:R-:W-:Y:S01]  /*4810*/  FMUL.FTZ R13, R160, UR22 ;  /* 0x00000016a00d7c20 */ /* 0x000fe20008410000 */
[----:B------:R-:W-:Y:S01]  /*4820*/  @UP0 ULDC UR7, c[0x0][0x44c] ;  /* 0x0001130000070ab9 */ /* 0x000fe20000000800 */
[----:B------:R-:W-:-:S02]  /*4830*/  IMAD.U32 R156, RZ, RZ, UR6 ;  /* 0x00000006ff9c7e24 */ /* 0x000fc4000f8e00ff */
[----:B------:R-:W-:Y:S01]  /*4840*/  FMUL.FTZ R12, R157, UR22 ;  /* 0x000000169d0c7c20 */ /* 0x000fe20008410000 */
[----:B------:R-:W-:Y:S01]  /*4850*/  IMAD.U32 R157, RZ, RZ, UR49 ;  /* 0x00000031ff9d7e24 */ /* 0x000fe2000f8e00ff */
[----:B------:R-:W2:Y:S01]  /*4860*/  MUFU.TANH R5, R5 ;  /* 0x0000000500057308 */ /* 0x000ea20000002400 */
[----:B------:R-:W-:Y:S01]  /*4870*/  FMUL.FTZ R10, R154, UR22 ;  /* 0x000000169a0a7c20 */ /* 0x000fe20008410000 */
[----:B------:R-:W-:Y:S01]  /*4880*/  IADD3 R156, -R2, 0x1, R156 ;  /* 0x00000001029c7810 */ /* 0x000fe20007ffe19c */
[----:B------:R-:W-:Y:S01]  /*4890*/  FMUL.FTZ R154, R173, UR22 ;  /* 0x00000016ad9a7c20 */ /* 0x000fe20008410000 */
[----:B------:R-:W-:Y:S01]  /*48a0*/  @P1 IMAD.HI.U32 R153, R161, UR7, RZ ;  /* 0x00000007a1991c27 */ /* 0x000fe2000f8e00ff */
[----:B------:R-:W-:Y:S01]  /*48b0*/  @UP0 ULDC UR7, c[0x0][0x450] ;  /* 0x0001140000070ab9 */ /* 0x000fe20000000800 */
[----:B------:R-:W-:Y:S02]  /*48c0*/  IADD3 R156, -R157, UR48, R156 ;  /* 0x000000309d9c7c10 */ /* 0x000fe4000fffe19c */
[----:B------:R-:W-:Y:S01]  /*48d0*/  FMUL.FTZ R155, R155, UR22 ;  /* 0x000000169b9b7c20 */ /* 0x000fe20008410000 */
[----:B------:R-:W3:Y:S01]  /*48e0*/  MUFU.TANH R13, R13 ;  /* 0x0000000d000d7308 */ /* 0x000ee20000002400 */
[----:B------:R-:W-:Y:S01]  /*48f0*/  @P2 SHF.R.U32.HI R161, RZ, UR7, R153 ;  /* 0x00000007ffa12c19 */ /* 0x000fe20008011699 */
[----:B------:R-:W-:Y:S01]  /*4900*/  FMUL.FTZ R153, R172, UR22 ;  /* 0x00000016ac997c20 */ /* 0x000fe20008410000 */
[----:B------:R-:W-:Y:S01]  /*4910*/  FMUL.FTZ R158, R158, UR22 ;  /* 0x000000169e9e7c20 */ /* 0x000fe20008410000 */
[----:B------:R-:W-:Y:S01]  /*4920*/  FMUL.FTZ R157, R176, UR22 ;  /* 0x00000016b09d7c20 */ /* 0x000fe20008410000 */
[----:B------:R-:W-:Y:S01]  /*4930*/  FMUL.FTZ R159, R159, UR22 ;  /* 0x000000169f9f7c20 */ /* 0x000fe20008410000 */
[----:B------:R-:W4:Y:S01]  /*4940*/  SHFL.IDX PT, R164, R161, RZ, 0x1c1f ;  /* 0x001c1fffa1a47589 */ /* 0x000f2200000e0000 */
[----:B------:R-:W-:Y:S01]  /*4950*/  FMUL.FTZ R162, R162, UR22 ;  /* 0x00000016a2a27c20 */ /* 0x000fe20008410000 */
[----:B------:R-:W5:Y:S01]  /*4960*/  MUFU.TANH R14, R14 ;  /* 0x0000000e000e7308 */ /* 0x000f620000002400 */
[----:B------:R-:W-:Y:S01]  /*4970*/  FMUL.FTZ R163, R163, UR22 ;  /* 0x00000016a3a37c20 */ /* 0x000fe20008410000 */
[----:B------:R-:W0:Y:S01]  /*4980*/  SHFL.IDX PT, R172, R161, 0x1, 0x1c1f ;  /* 0x003c1f00a1ac7f89 */ /* 0x000e2200000e0000 */
        /* <DEDUP_REMOVED lines=19> */
[----:B----4-:R-:W-:-:S02]  /*4ac0*/  IMAD.IADD R164, R156, 0x1, R164 ;  /* 0x000000019ca47824 */ /* 0x010fc400078e02a4 */
[----:B------:R-:W-:Y:S01]  /*4ad0*/  FMUL.FTZ R191, R191, UR22 ;  /* 0x00000016bfbf7c20 */ /* 0x000fe20008410000 */
[----:B------:R-:W4:Y:S01]  /*4ae0*/  MUFU.TANH R10, R10 ;  /* 0x0000000a000a7308 */ /* 0x000f220000002400 */
[----:B------:R-:W-:Y:S01]  /*4af0*/  FMUL.FTZ R152, R169, UR22 ;  /* 0x00000016a9987c20 */ /* 0x000fe20008410000 */
[----:B0-----:R-:W-:Y:S01]  /*4b00*/  IMAD.IADD R172, R156, 0x1, R172 ;  /* 0x000000019cac7824 */ /* 0x001fe200078e02ac */
[C---:B------:R-:W-:Y:S01]  /*4b10*/  ISETP.GT.AND P5, PT, R164.reuse, RZ, PT ;  /* 0x000000ffa400720c */ /* 0x040fe20003fa4270 */
[----:B------:R-:W-:Y:S01]  /*4b20*/  FMUL.FTZ R169, R181, UR22 ;  /* 0x00000016b5a97c20 */ /* 0x000fe20008410000 */
[----:B------:R-:W-:Y:S01]  /*4b30*/  ISETP.GT.AND P1, PT, R164, 0x10, PT ;  /* 0x00000010a400780c */ /* 0x000fe20003f24270 */
[----:B------:R-:W-:Y:S01]  /*4b40*/  FMUL.FTZ R194, R194, UR22 ;  /* 0x00000016c2c27c20 */ /* 0x000fe20008410000 */
[----:B------:R-:W-:Y:S01]  /*4b50*/  ISETP.GT.AND P6, PT, R164, 0x11, PT ;  /* 0x00000011a400780c */ /* 0x000fe20003fc4270 */
[----:B------:R-:W-:Y:S01]  /*4b60*/  MUFU.TANH R156, R162 ;  /* 0x000000a2009c7308 */ /* 0x000fe20000002400 */
[----:B--2---:R-:W-:Y:S01]  /*4b70*/  FSEL R161, R5, -INF , P5 ;  /* 0xff80000005a17808 */ /* 0x004fe20002800000 */
[----:B------:R-:W-:Y:S01]  /*4b80*/  FMUL.FTZ R195, R195, UR22 ;  /* 0x00000016c3c37c20 */ /* 0x000fe20008410000 */
[----:B---3--:R-:W-:Y:S01]  /*4b90*/  FSEL R13, R13, -INF , P1 ;  /* 0xff8000000d0d7808 */ /* 0x008fe20000800000 */
[----:B------:R-:W-:Y:S01]  /*4ba0*/  FMUL.FTZ R198, R198, UR22 ;  /* 0x00000016c6c67c20 */ /* 0x000fe20008410000 */
[----:B------:R-:W-:Y:S01]  /*4bb0*/  ISETP.GT.AND P1, PT, R164, 0x28, PT ;  /* 0x00000028a400780c */ /* 0x000fe20003f24270 */
[----:B------:R-:W-:Y:S01]  /*4bc0*/  FMUL.FTZ R173, R184, UR22 ;  /* 0x00000016b8ad7c20 */ /* 0x000fe20008410000 */
[----:B-----5:R-:W-:Y:S01]  /*4bd0*/  FSEL R14, R14, -INF , P6 ;  /* 0xff8000000e0e7808 */ /* 0x020fe20003000000 */
[----:B------:R-:W0:Y:S01]  /*4be0*/  MUFU.TANH R5, R155 ;  /* 0x0000009b00057308 */ /* 0x000e220000002400 */
[----:B------:R-:W-:Y:S01]  /*4bf0*/  ISETP.GT.AND P6, PT, R164, 0x29, PT ;  /* 0x00000029a400780c */ /* 0x000fe20003fc4270 */
[----:B------:R-:W-:Y:S01]  /*4c00*/  FMUL.FTZ R199, R199, UR22 ;  /* 0x00000016c7c77c20 */ /* 0x000fe20008410000 */
[----:B-1----:R-:W-:Y:S01]  /*4c10*/  FSEL R176, R153, -INF , P1 ;  /* 0xff80000099b07808 */ /* 0x002fe20000800000 */
[----:B------:R-:W-:Y:S01]  /*4c20*/  UMOV UR10, UR27 ;  /* 0x0000001b000a7c82 */ /* 0x000fe20008000000 */
[----:B------:R-:W-:Y:S01]  /*4c30*/  FSEL R154, R154, -INF , P6 ;  /* 0xff8000009a9a7808 */ /* 0x000fe20003000000 */
[----:B------:R-:W-:Y:S01]  /*4c40*/  FMUL.FTZ R185, R185, UR22 ;  /* 0x00000016b9b97c20 */ /* 0x000fe20008410000 */
[----:B------:R-:W-:Y:S01]  /*4c50*/  ISETP.GT.AND P6, PT, R172, RZ, PT ;  /* 0x000000ffac00720c */ /* 0x000fe20003fc4270 */
[----:B------:R-:W1:Y:S01]  /*4c60*/  MUFU.TANH R153, R158 ;  /* 0x0000009e00997308 */ /* 0x000e620000002400 */
[----:B------:R-:W-:Y:S01]  /*4c70*/  ISETP.GT.AND P4, PT, R164, 0x1, PT ;  /* 0x00000001a400780c */ /* 0x000fe20003f84270 */
[----:B------:R-:W-:Y:S01]  /*4c80*/  FMUL.FTZ R188, R188, UR22 ;  /* 0x00000016bcbc7c20 */ /* 0x000fe20008410000 */
[----:B----4-:R-:W-:Y:S01]  /*4c90*/  FSEL R10, R10, -INF , P6 ;  /* 0xff8000000a0a7808 */ /* 0x010fe20003000000 */
        /* <DEDUP_REMOVED lines=8> */
[----:B------:R-:W-:Y:S01]  /*4d20*/  UIADD3 UR6, UR23, 0x22840, URZ ;  /* 0x0002284017067890 */ /* 0x000fe2000fffe03f */
[----:B------:R-:W-:-:S02]  /*4d30*/  ISETP.GT.AND P2, PT, R164, 0x9, PT ;  /* 0x00000009a400780c */ /* 0x000fc40003f44270 */
[----:B------:R-:W-:Y:S01]  /*4d40*/  ISETP.GT.AND P5, PT, R164, 0x18, PT ;  /* 0x00000018a400780c */ /* 0x000fe20003fa4270 */
[----:B------:R-:W0:Y:S01]  /*4d50*/  MUFU.TANH R158, R163 ;  /* 0x000000a3009e7308 */ /* 0x000e220000002400 */
[----:B-1----:R-:W-:Y:S01]  /*4d60*/  FSEL R153, R153, -INF , P6 ;  /* 0xff80000099997808 */ /* 0x002fe20003000000 */
[----:B------:R-:W-:Y:S01]  /*4d70*/  UPRMT UR6, UR24, 0x654, UR6 ;  /* 0x0000065418067896 */ /* 0x000fe20008000006 */
[----:B------:R-:W-:Y:S02]  /*4d80*/  ISETP.GT.AND P6, PT, R172, 0x9, PT ;  /* 0x00000009ac00780c */ /* 0x000fe40003fc4270 */
[----:B------:R-:W-:-:S03]  /*4d90*/  ISETP.GT.AND P1, PT, R164, 0x40, PT ;  /* 0x00000040a400780c */ /* 0x000fc60003f24270 */
[----:B------:R-:W1:Y:S01]  /*4da0*/  MUFU.TANH R6, R6 ;  /* 0x0000000600067308 */ /* 0x000e620000002400 */
[----:B--2---:R-:W-:Y:S02]  /*4db0*/  FSEL R155, R155, -INF , P6 ;  /* 0xff8000009b9b7808 */ /* 0x004fe40003000000 */
[----:B------:R-:W-:Y:S01]  /*4dc0*/  ISETP.GT.AND P6, PT, R172, 0x10, PT ;  /* 0x00000010ac00780c */ /* 0x000fe20003fc4270 */
[----:B------:R-:W-:Y:S03]  /*4dd0*/  SYNCS.ARRIVE.TRANS64.RED.A1T0 RZ, [UR6], RZ ;  /* 0x000000ffffff79a7 */ /* 0x000fe60008100406 */
[----:B------:R-:W-:Y:S01]  /*4de0*/  FSEL R156, R156, -INF , P6 ;  /* 0xff8000009c9c7808 */ /* 0x000fe20003000000 */
[----:B------:R-:W2:Y:S01]  /*4df0*/  MUFU.TANH R159, R166 ;  /* 0x000000a6009f7308 */ /* 0x000ea20000002400 */
[----:B------:R-:W-:-:S04]  /*4e00*/  ISETP.GT.AND P6, PT, R172, 0x11, PT ;  /* 0x00000011ac00780c */ /* 0x000fc80003fc4270 */
[----:B0-----:R-:W-:Y:S02]  /*4e10*/  FSEL R158, R158, -INF , P6 ;  /* 0xff8000009e9e7808 */ /* 0x001fe40003000000 */
[----:B------:R-:W-:Y:S01]  /*4e20*/  ISETP.GT.AND P6, PT, R172, 0x18, PT ;  /* 0x00000018ac00780c */ /* 0x000fe20003fc4270 */
[----:B------:R-:W0:Y:S01]  /*4e30*/  MUFU.TANH R162, R167 ;  /* 0x000000a700a27308 */ /* 0x000e220000002400 */
[----:B-1----:R-:W-:Y:S02]  /*4e40*/  FSEL R165, R6, -INF , P4 ;  /* 0xff80000006a57808 */ /* 0x002fe40002000000 */
[----:B------:R-:W-:Y:S02]  /*4e50*/  FMNMX.FTZ R6, R10, R9, !PT ;  /* 0x000000090a067209 */ /* 0x000fe40007810000 */
[----:B------:R-:W-:Y:S02]  /*4e60*/  ISETP.GT.AND P4, PT, R164, 0x19, PT ;  /* 0x00000019a400780c */ /* 0x000fe40003f84270 */
[----:B------:R-:W-:Y:S01]  /*4e70*/  FMNMX.FTZ R6, R5, R6, !PT ;  /* 0x0000000605067209 */ /* 0x000fe20007810000 */
[----:B------:R-:W1:Y:S01]  /*4e80*/  MUFU.TANH R163, R170 ;  /* 0x000000aa00a37308 */ /* 0x000e620000002400 */
[----:B--2---:R-:W-:-:S02]  /*4e90*/  FSEL R159, R159, -INF , P6 ;  /* 0xff8000009f9f7808 */ /* 0x004fc40003000000 */
        /* <DEDUP_REMOVED lines=21> */
[C---:B------:R-:W-:Y:S02]  /*4ff0*/  ISETP.GT.AND P6, PT, R172.reuse, 0x30, PT ;  /* 0x00000030ac00780c */ /* 0x040fe40003fc4270 */
[----:B------:R-:W-:Y:S01]  /*5000*/  FMNMX.FTZ R6, R163, R6, !PT ;  /* 0x00000006a3067209 */ /* 0x000fe20007810000 */
[----:B------:R-:W1:Y:S01]  /*5010*/  MUFU.TANH R175, R182 ;  /* 0x000000b600af7308 */ /* 0x000e620000002400 */
[----:B--2---:R-:W-:Y:S02]  /*5020*/  FSEL R171, R171, -INF , P6 ;  /* 0xff800000abab7808 */ /* 0x004fe40003000000 */
[----:B------:R-:W-:-:S02]  /*5030*/  ISETP.GT.AND P6, PT, R172, 0x31, PT ;  /* 0x00000031ac00780c */ /* 0x000fc40003fc4270 */
        /* <DEDUP_REMOVED lines=11> */
[----:B------:R-:W-:Y:S02]  /*50f0*/  FMNMX.FTZ R6, R171, R6, !PT ;  /* 0x00000006ab067209 */ /* 0x000fe40007810000 */
[----:B------:R-:W-:Y:S02]  /*5100*/  ISETP.GT.AND P6, PT, R172, 0x40, PT ;  /* 0x00000040ac00780c */ /* 0x000fe40003fc4270 */
        /* <DEDUP_REMOVED lines=15> */
[----:B------:R-:W-:Y:S02]  /*5200*/  FMNMX.FTZ R6, R179, R6, !PT ;  /* 0x00000006b3067209 */ /* 0x000fe40007810000 */
[----:B------:R-:W-:Y:S02]  /*5210*/  ISETP.GT.AND P6, PT, R172, 0x50, PT ;  /* 0x00000050ac00780c */ /* 0x000fe40003fc4270 */
[----:B------:R-:W-:Y:S01]  /*5220*/  FMNMX.FTZ R6, R180, R6, !PT ;  /* 0x00000006b4067209 */ /* 0x000fe20007810000 */
[----:B------:R-:W0:Y:S01]  /*5230*/  MUFU.TANH R184, R198 ;  /* 0x000000c600b87308 */ /* 0x000e220000002400 */
[----:B-1----:R-:W-:Y:S02]  /*5240*/  FSEL R182, R182, -INF , P6 ;  /* 0xff800000b6b67808 */ /* 0x002fe40003000000 */
[----:B------:R-:W-:-:S02]  /*5250*/  ISETP.GT.AND P6, PT, R172, 0x51, PT ;  /* 0x00000051ac00780c */ /* 0x000fc40003fc4270 */
        /* <DEDUP_REMOVED lines=11> */
[----:B------:R-:W-:-:S04]  /*5310*/  FMNMX.FTZ R6, R184, R6, !PT ;  /* 0x00000006b8067209 */ /* 0x000fc80007810000 */
[----:B------:R-:W-:Y:S01]  /*5320*/  FMNMX.FTZ R6, R172, R6, !PT ;  /* 0x00000006ac067209 */ /* 0x000fe20007810000 */
[----:B------:R-:W1:Y:S01]  /*5330*/  MUFU.TANH R15, R15 ;  /* 0x0000000f000f7308 */ /* 0x000e620000002400 */
[----:B--2---:R-:W-:Y:S02]  /*5340*/  FSEL R11, R11, -INF , P3 ;  /* 0xff8000000b0b7808 */ /* 0x004fe40001800000 */
[----:B------:R-:W-:Y:S01]  /*5350*/  ISETP.GT.AND P3, PT, R164, 0x20, PT ;  /* 0x00000020a400780c */ /* 0x000fe20003f64270 */
[----:B------:R-:W2:Y:S04]  /*5360*/  SHFL.BFLY PT, R186, R6, 0x2, 0x1f ;  /* 0x0c401f0006ba7f89 */ /* 0x000ea800000e0000 */
[----:B------:R-:W3:Y:S01]  /*5370*/  MUFU.TANH R20, R20 ;  /* 0x0000001400147308 */ /* 0x000ee20000002400 */
[----:B0-----:R-:W-:-:S02]  /*5380*/  FSEL R12, R12, -INF , P2 ;  /* 0xff8000000c0c7808 */ /* 0x001fc40001000000 */
[----:B------:R-:W-:-:S05]  /*5390*/  ISETP.GT.AND P2, PT, R164, 0x21, PT ;  /* 0x00000021a400780c */ /* 0x000fca0003f44270 */
[----:B------:R-:W0:Y:S01]  /*53a0*/  MUFU.TANH R21, R21 ;  /* 0x0000001500157308 */ /* 0x000e220000002400 */
[----:B-1----:R-:W-:Y:S02]  /*53b0*/  FSEL R15, R15, -INF , P5 ;  /* 0xff8000000f0f7808 */ /* 0x002fe40002800000 */
[----:B------:R-:W-:-:S05]  /*53c0*/  ISETP.GT.AND P5, PT, R164, 0x30, PT ;  /* 0x00000030a400780c */ /* 0x000fca0003fa4270 */
[----:B------:R-:W1:Y:S01]  /*53d0*/  MUFU.TANH R152, R152 ;  /* 0x0000009800987308 */ /* 0x000e620000002400 */
[----:B---3--:R-:W-:Y:S02]  /*53e0*/  FSEL R20, R20, -INF , P4 ;  /* 0xff80000014147808 */ /* 0x008fe40002000000 */
[----:B------:R-:W-:Y:S02]  /*53f0*/  ISETP.GT.AND P4, PT, R164, 0x31, PT ;  /* 0x00000031a400780c */ /* 0x000fe40003f84270 */
[----:B--2---:R-:W-:-:S03]  /*5400*/  FMNMX.FTZ R6, R6, R186, !PT ;  /* 0x000000ba06067209 */ /* 0x004fc60007810000 */
[----:B------:R-:W2:Y:S01]  /*5410*/  MUFU.TANH R157, R157 ;  /* 0x0000009d009d7308 */ /* 0x000ea20000002400 */
[----:B0-----:R-:W-:Y:S01]  /*5420*/  FSEL R21, R21, -INF , P3 ;  /* 0xff80000015157808 */ /* 0x001fe20001800000 */
[----:B------:R-:W0:Y:S01]  /*5430*/  SHFL.BFLY PT, R186, R6, 0x1, 0x1f ;  /* 0x0c201f0006ba7f89 */ /* 0x000e2200000e0000 */
[----:B------:R-:W-:-:S05]  /*5440*/  ISETP.GT.AND P3, PT, R164, 0x38, PT ;  /* 0x00000038a400780c */ /* 0x000fca0003f64270 */
[----:B------:R-:W3:Y:S01]  /*5450*/  MUFU.TANH R160, R160 ;  /* 0x000000a000a07308 */ /* 0x000ee20000002400 */
[----:B-1----:R-:W-:Y:S02]  /*5460*/  FSEL R152, R152, -INF , P2 ;  /* 0xff80000098987808 */ /* 0x002fe40001000000 */
[----:B------:R-:W-:-:S05]  /*5470*/  ISETP.GT.AND P2, PT, R164, 0x39, PT ;  /* 0x00000039a400780c */ /* 0x000fca0003f44270 */
[----:B------:R-:W1:Y:S01]  /*5480*/  MUFU.TANH R168, R168 ;  /* 0x000000a800a87308 */ /* 0x000e620000002400 */
[----:B--2---:R-:W-:Y:S02]  /*5490*/  FSEL R157, R157, -INF , P5 ;  /* 0xff8000009d9d7808 */ /* 0x004fe40002800000 */
[----:B------:R-:W-:-:S05]  /*54a0*/  ISETP.GT.AND P5, PT, R164, 0x49, PT ;  /* 0x00000049a400780c */ /* 0x000fca0003fa4270 */
[----:B------:R-:W2:Y:S01]  /*54b0*/  MUFU.TANH R169, R169 ;  /* 0x000000a900a97308 */ /* 0x000ea20000002400 */
[----:B---3--:R-:W-:Y:S02]  /*54c0*/  FSEL R160, R160, -INF , P4 ;  /* 0xff800000a0a07808 */ /* 0x008fe40002000000 */
[----:B0-----:R-:W-:Y:S02]  /*54d0*/  FMNMX.FTZ R6, R6, R186, !PT ;  /* 0x000000ba06067209 */ /* 0x001fe40007810000 */
[----:B------:R-:W-:Y:S02]  /*54e0*/  ISETP.GT.AND P4, PT, R164, 0x50, PT ;  /* 0x00000050a400780c */ /* 0x000fe40003f84270 */
[C---:B------:R-:W-:Y:S01]  /*54f0*/  FSETP.NEU.FTZ.AND P6, PT, R6.reuse, -INF , PT ;  /* 0xff8000000600780b */ /* 0x040fe20003fdd000 */
[----:B------:R-:W-:Y:S01]  /*5500*/  FMUL.FTZ R187, R6, UR10 ;  /* 0x0000000a06bb7c20 */ /* 0x000fe20008410000 */
[----:B------:R-:W0:Y:S01]  /*5510*/  MUFU.TANH R173, R173 ;  /* 0x000000ad00ad7308 */ /* 0x000e220000002400 */
[----:B-1----:R-:W-:-:S02]  /*5520*/  FSEL R168, R168, -INF , P3 ;  /* 0xff800000a8a87808 */ /* 0x002fc40001800000 */
[----:B------:R-:W-:Y:S02]  /*5530*/  FSEL R186, R6, RZ, P6 ;  /* 0x000000ff06ba7208 */ /* 0x000fe40003000000 */
[----:B------:R-:W-:Y:S02]  /*5540*/  FSEL R187, R187, RZ, P6 ;  /* 0x000000ffbbbb7208 */ /* 0x000fe40003000000 */
[----:B------:R-:W-:Y:S01]  /*5550*/  ISETP.GT.AND P6, PT, R164, 0x41, PT ;  /* 0x00000041a400780c */ /* 0x000fe20003fc4270 */
[----:B------:R-:W-:Y:S01]  /*5560*/  FADD.FTZ R186, -R186, R9 ;  /* 0x00000009baba7221 */ /* 0x000fe20000010100 */
[----:B--2---:R-:W-:Y:S01]  /*5570*/  FSEL R169, R169, -INF , P2 ;  /* 0xff800000a9a97808 */ /* 0x004fe20001000000 */
[--C-:B------:R-:W-:Y:S01]  /*5580*/  FFMA.FTZ R10, R10, UR10, -R187.reuse ;  /* 0x0000000a0a0a7c23 */ /* 0x100fe200080108bb */
[----:B------:R1:W2:Y:S01]  /*5590*/  MUFU.TANH R9, R185 ;  /* 0x000000b900097308 */ /* 0x0002a20000002400 */
        /* <DEDUP_REMOVED lines=8> */
[--C-:B-1----:R-:W-:Y:S01]  /*5620*/  FFMA.FTZ R185, R153, UR10, -R187.reuse ;  /* 0x0000000a99b97c23 */ /* 0x102fe200080108bb */
        /* <DEDUP_REMOVED lines=15> */
[----:B-1----:R-:W-:Y:S01]  /*5720*/  FMUL.FTZ R10, R186, UR10 ;  /* 0x0000000aba0a7c20 */ /* 0x002fe20008410000 */
[--C-:B------:R-:W-:Y:S01]  /*5730*/  FFMA.FTZ R184, R184, UR10, -R187.reuse ;  /* 0x0000000ab8b87c23 */ /* 0x100fe200080108bb */
[----:B------:R-:W-:Y:S01]  /*5740*/  FFMA.FTZ R172, R172, UR10, -R187 ;  /* 0x0000000aacac7c23 */ /* 0x000fe200080108bb */
[----:B------:R-:W-:Y:S01]  /*5750*/  FMUL.FTZ R187, R193, UR22 ;  /* 0x00000016c1bb7c20 */ /* 0x000fe20008410000 */
[----:B0-----:R-:W-:-:S02]  /*5760*/  FSEL R173, R173, -INF , P1 ;  /* 0xff800000adad7808 */ /* 0x001fc40000800000 */
[----:B--2---:R-:W-:Y:S01]  /*5770*/  FSEL R9, R9, -INF , P6 ;  /* 0xff80000009097808 */ /* 0x004fe20003000000 */
[----:B------:R-:W0:Y:S01]  /*5780*/  MUFU.EX2 R10, R10 ;  /* 0x0000000a000a7308 */ /* 0x000e220000000800 */
[C---:B------:R-:W-:Y:S02]  /*5790*/  ISETP.GT.AND P6, PT, R164.reuse, 0x48, PT ;  /* 0x00000048a400780c */ /* 0x040fe40003fc4270 */
[C---:B------:R-:W-:Y:S02]  /*57a0*/  ISETP.GT.AND P3, PT, R164.reuse, 0x51, PT ;  /* 0x00000051a400780c */ /* 0x040fe40003f64270 */
[C---:B------:R-:W-:Y:S02]  /*57b0*/  ISETP.GT.AND P2, PT, R164.reuse, 0x58, PT ;  /* 0x00000058a400780c */ /* 0x040fe40003f44270 */
[----:B------:R-:W-:Y:S01]  /*57c0*/  ISETP.GT.AND P1, PT, R164, 0x59, PT ;  /* 0x00000059a400780c */ /* 0x000fe20003f24270 */
[----:B------:R-:W1:Y:S08]  /*57d0*/  MUFU.EX2 R155, R155 ;  /* 0x0000009b009b7308 */ /* 0x000e700000000800 */
[----:B------:R-:W2:Y:S01]  /*57e0*/  MUFU.TANH R187, R187 ;  /* 0x000000bb00bb7308 */ /* 0x000ea20000002400 */
[----:B0-----:R-:W-:Y:S01]  /*57f0*/  FFMA.FTZ R4, R10, R4, R153 ;  /* 0x000000040a047223 */ /* 0x001fe20000010099 */
[----:B------:R-:W-:Y:S01]  /*5800*/  F2FP.F16.F32.PACK_AB R153, R5, R153 ;  /* 0x000000990599723e */ /* 0x000fe200000000ff */
[-C--:B------:R-:W-:Y:S01]  /*5810*/  FMUL.FTZ R26, R26, R10.reuse ;  /* 0x0000000a1a1a7220 */ /* 0x080fe20000410000 */
[----:B------:R-:W-:Y:S01]  /*5820*/  FMUL.FTZ R27, R27, R10 ;  /* 0x0000000a1b1b7220 */ /* 0x000fe20000410000 */
[----:B------:R-:W-:Y:S01]  /*5830*/  FADD.FTZ R4, R5, R4 ;  /* 0x0000000405047221 */ /* 0x000fe20000010000 */
[----:B------:R-:W-:Y:S01]  /*5840*/  FMNMX.FTZ R5, R161, R8, !PT ;  /* 0x00000008a1057209 */ /* 0x000fe20007810000 */
[-C--:B------:R-:W-:Y:S01]  /*5850*/  FMUL.FTZ R30, R30, R10.reuse ;  /* 0x0000000a1e1e7220 */ /* 0x080fe20000410000 */
[----:B------:R-:W0:Y:S01]  /*5860*/  MUFU.EX2 R156, R156 ;  /* 0x0000009c009c7308 */ /* 0x000e220000000800 */
[----:B------:R-:W-:Y:S01]  /*5870*/  FADD.FTZ R4, R185, R4 ;  /* 0x00000004b9047221 */ /* 0x000fe20000010000 */
[----:B------:R-:W-:Y:S01]  /*5880*/  FMNMX.FTZ R5, R165, R5, !PT ;  /* 0x00000005a5057209 */ /* 0x000fe20007810000 */
[-C--:B------:R-:W-:Y:S01]  /*5890*/  FMUL.FTZ R31, R31, R10.reuse ;  /* 0x0000000a1f1f7220 */ /* 0x080fe20000410000 */
[-C--:B------:R-:W-:Y:S01]  /*58a0*/  FMUL.FTZ R34, R34, R10.reuse ;  /* 0x0000000a22227220 */ /* 0x080fe20000410000 */
[----:B-1----:R-:W-:Y:S01]  /*58b0*/  FADD.FTZ R4, R155, R4 ;  /* 0x000000049b047221 */ /* 0x002fe20000010000 */
[----:B------:R-:W-:Y:S01]  /*58c0*/  FMNMX.FTZ R5, R11, R5, !PT ;  /* 0x000000050b057209 */ /* 0x000fe20007810000 */
[-C--:B------:R-:W-:Y:S01]  /*58d0*/  FMUL.FTZ R35, R35, R10.reuse ;  /* 0x0000000a23237220 */ /* 0x080fe20000410000 */
[----:B------:R-:W-:Y:S01]  /*58e0*/  F2FP.F16.F32.PACK_AB R155, R155, R185 ;  /* 0x000000b99b9b723e */ /* 0x000fe200000000ff */
[----:B------:R-:W1:Y:S01]  /*58f0*/  MUFU.EX2 R158, R158 ;  /* 0x0000009e009e7308 */ /* 0x000e620000000800 */
[----:B------:R-:W-:Y:S01]  /*5900*/  FMNMX.FTZ R5, R12, R5, !PT ;  /* 0x000000050c057209 */ /* 0x000fe20007810000 */
[-C--:B------:R-:W-:Y:S01]  /*5910*/  FMUL.FTZ R38, R38, R10.reuse ;  /* 0x0000000a26267220 */ /* 0x080fe20000410000 */
[----:B--2---:R-:W-:Y:S01]  /*5920*/  FSEL R187, R187, -INF , P3 ;  /* 0xff800000bbbb7808 */ /* 0x004fe20001800000 */
[-C--:B------:R-:W-:Y:S01]  /*5930*/  FMUL.FTZ R39, R39, R10.reuse ;  /* 0x0000000a27277220 */ /* 0x080fe20000410000 */
[----:B------:R-:W-:Y:S01]  /*5940*/  FMNMX.FTZ R5, R13, R5, !PT ;  /* 0x000000050d057209 */ /* 0x000fe20007810000 */
[-C--:B------:R-:W-:Y:S01]  /*5950*/  FMUL.FTZ R42, R42, R10.reuse ;  /* 0x0000000a2a2a7220 */ /* 0x080fe20000410000 */
[-C--:B------:R-:W-:Y:S01]  /*5960*/  FMUL.FTZ R43, R43, R10.reuse ;  /* 0x0000000a2b2b7220 */ /* 0x080fe20000410000 */
[----:B0-----:R-:W-:Y:S01]  /*5970*/  FADD.FTZ R4, R156, R4 ;  /* 0x000000049c047221 */ /* 0x001fe20000010000 */
[----:B------:R-:W-:Y:S01]  /*5980*/  FMNMX.FTZ R5, R14, R5, !PT ;  /* 0x000000050e057209 */ /* 0x000fe20007810000 */
[----:B------:R-:W-:Y:S01]  /*5990*/  MUFU.EX2 R159, R159 ;  /* 0x0000009f009f7308 */ /* 0x000fe20000000800 */
[-C--:B------:R-:W-:Y:S01]  /*59a0*/  FMUL.FTZ R46, R46, R10.reuse ;  /* 0x0000000a2e2e7220 */ /* 0x080fe20000410000 */
[-C--:B------:R-:W-:Y:S01]  /*59b0*/  FMUL.FTZ R47, R47, R10.reuse ;  /* 0x0000000a2f2f7220 */ /* 0x080fe20000410000 */
[----:B------:R-:W-:Y:S01]  /*59c0*/  FMNMX.FTZ R5, R15, R5, !PT ;  /* 0x000000050f057209 */ /* 0x000fe20007810000 */
[-C--:B------:R-:W-:Y:S01]  /*59d0*/  FMUL.FTZ R50, R50, R10.reuse ;  /* 0x0000000a32327220 */ /* 0x080fe20000410000 */
[-C--:B------:R-:W-:Y:S01]  /*59e0*/  FMUL.FTZ R51, R51, R10.reuse ;  /* 0x0000000a33337220 */ /* 0x080fe20000410000 */
[-C--:B------:R-:W-:Y:S01]  /*59f0*/  FMUL.FTZ R54, R54, R10.reuse ;  /* 0x0000000a36367220 */ /* 0x080fe20000410000 */
[----:B------:R-:W-:Y:S01]  /*5a00*/  FMNMX.FTZ R185, R20, R5, !PT ;  /* 0x0000000514b97209 */ /* 0x000fe20007810000 */
[----:B------:R-:W-:Y:S01]  /*5a10*/  MUFU.EX2 R162, R162 ;  /* 0x000000a200a27308 */ /* 0x000fe20000000800 */
[----:B-1----:R-:W-:Y:S01]  /*5a20*/  FADD.FTZ R4, R158, R4 ;  /* 0x000000049e047221 */ /* 0x002fe20000010000 */
[-C--:B------:R-:W-:Y:S01]  /*5a30*/  FMUL.FTZ R55, R55, R10.reuse ;  /* 0x0000000a37377220 */ /* 0x080fe20000410000 */
[----:B------:R-:W-:Y:S01]  /*5a40*/  FMNMX.FTZ R185, R21, R185, !PT ;  /* 0x000000b915b97209 */ /* 0x000fe20007810000 */
[-C--:B------:R-:W-:Y:S01]  /*5a50*/  FMUL.FTZ R58, R58, R10.reuse ;  /* 0x0000000a3a3a7220 */ /* 0x080fe20000410000 */
[-C--:B------:R-:W-:Y:S01]  /*5a60*/  FMUL.FTZ R59, R59, R10.reuse ;  /* 0x0000000a3b3b7220 */ /* 0x080fe20000410000 */
[-C--:B------:R-:W-:Y:S01]  /*5a70*/  FMUL.FTZ R62, R62, R10.reuse ;  /* 0x0000000a3e3e7220 */ /* 0x080fe20000410000 */
[----:B------:R-:W-:Y:S01]  /*5a80*/  FMNMX.FTZ R185, R152, R185, !PT ;  /* 0x000000b998b97209 */ /* 0x000fe20007810000 */
[----:B------:R0:W1:Y:S01]  /*5a90*/  MUFU.TANH R5, R188 ;  /* 0x000000bc00057308 */ /* 0x0000620000002400 */
        /* <DEDUP_REMOVED lines=8> */
[----:B0-----:R-:W-:Y:S01]  /*5b20*/  FMUL.FTZ R188, R189, UR22 ;  /* 0x00000016bdbc7c20 */ /* 0x001fe20008410000 */
[----:B------:R-:W-:Y:S01]  /*5b30*/  FMUL.FTZ R74, R74, R10 ;  /* 0x0000000a4a4a7220 */ /* 0x000fe20000410000 */
[----:B------:R-:W-:Y:S01]  /*5b40*/  FMNMX.FTZ R186, R157, R186, !PT ;  /* 0x000000ba9dba7209 */ /* 0x000fe20007810000 */
[-C--:B------:R-:W-:Y:S01]  /*5b50*/  FMUL.FTZ R75, R75, R10.reuse ;  /* 0x0000000a4b4b7220 */ /* 0x080fe20000410000 */
[-C--:B------:R-:W-:Y:S01]  /*5b60*/  FMUL.FTZ R78, R78, R10.reuse ;  /* 0x0000000a4e4e7220 */ /* 0x080fe20000410000 */
[----:B------:R-:W-:Y:S01]  /*5b70*/  FMUL.FTZ R79, R79, R10 ;  /* 0x0000000a4f4f7220 */ /* 0x000fe20000410000 */
[----:B------:R-:W-:Y:S01]  /*5b80*/  FMNMX.FTZ R186, R160, R186, !PT ;  /* 0x000000baa0ba7209 */ /* 0x000fe20007810000 */
[----:B------:R-:W0:Y:S01]  /*5b90*/  MUFU.TANH R188, R188 ;  /* 0x000000bc00bc7308 */ /* 0x000e220000002400 */
[----:B-1----:R-:W-:Y:S01]  /*5ba0*/  FSEL R164, R5, -INF , P6 ;  /* 0xff80000005a47808 */ /* 0x002fe20003000000 */
        /* <DEDUP_REMOVED lines=15> */
[----:B0-----:R-:W-:Y:S01]  /*5ca0*/  FSEL R188, R188, -INF , P5 ;  /* 0xff800000bcbc7808 */ /* 0x001fe20002800000 */
[-C--:B------:R-:W-:Y:S01]  /*5cb0*/  FMUL.FTZ R99, R99, R10.reuse ;  /* 0x0000000a63637220 */ /* 0x080fe20000410000 */
[----:B------:R-:W-:Y:S01]  /*5cc0*/  FMNMX.FTZ R5, R164, R5, !PT ;  /* 0x00000005a4057209 */ /* 0x000fe20007810000 */
[-C--:B------:R-:W-:Y:S01]  /*5cd0*/  FMUL.FTZ R102, R102, R10.reuse ;  /* 0x0000000a66667220 */ /* 0x080fe20000410000 */
[-C--:B------:R-:W-:Y:S01]  /*5ce0*/  FMUL.FTZ R103, R103, R10.reuse ;  /* 0x0000000a67677220 */ /* 0x080fe20000410000 */
[-C--:B------:R-:W-:Y:S01]  /*5cf0*/  FMUL.FTZ R106, R106, R10.reuse ;  /* 0x0000000a6a6a7220 */ /* 0x080fe20000410000 */
[----:B------:R-:W-:Y:S01]  /*5d00*/  FMNMX.FTZ R5, R188, R5, !PT ;  /* 0x00000005bc057209 */ /* 0x000fe20007810000 */
[----:B------:R-:W0:Y:S01]  /*5d10*/  MUFU.TANH R189, R197 ;  /* 0x000000c500bd7308 */ /* 0x000e220000002400 */
[----:B-1----:R-:W-:Y:S01]  /*5d20*/  FSEL R185, R185, -INF , P4 ;  /* 0xff800000b9b97808 */ /* 0x002fe20002000000 */
[-C--:B------:R-:W-:Y:S01]  /*5d30*/  FMUL.FTZ R107, R107, R10.reuse ;  /* 0x0000000a6b6b7220 */ /* 0x080fe20000410000 */
[-C--:B------:R-:W-:Y:S01]  /*5d40*/  FMUL.FTZ R110, R110, R10.reuse ;  /* 0x0000000a6e6e7220 */ /* 0x080fe20000410000 */
[-C--:B------:R-:W-:Y:S01]  /*5d50*/  FMUL.FTZ R111, R111, R10.reuse ;  /* 0x0000000a6f6f7220 */ /* 0x080fe20000410000 */
[----:B------:R-:W-:Y:S01]  /*5d60*/  FMNMX.FTZ R5, R185, R5, !PT ;  /* 0x00000005b9057209 */ /* 0x000fe20007810000 */
[-C--:B------:R-:W-:Y:S01]  /*5d70*/  FMUL.FTZ R114, R114, R10.reuse ;  /* 0x0000000a72727220 */ /* 0x080fe20000410000 */
[-C--:B------:R-:W-:Y:S01]  /*5d80*/  FMUL.FTZ R115, R115, R10.reuse ;  /* 0x0000000a73737220 */ /* 0x080fe20000410000 */
[----:B------:R-:W-:Y:S01]  /*5d90*/  MUFU.EX2 R166, R166 ;  /* 0x000000a600a67308 */ /* 0x000fe20000000800 */
[----:B--2---:R-:W-:Y:S01]  /*5da0*/  FSEL R186, R186, -INF , P2 ;  /* 0xff800000baba7808 */ /* 0x004fe20001000000 */
[-C--:B------:R-:W-:Y:S01]  /*5db0*/  FMUL.FTZ R118, R118, R10.reuse ;  /* 0x0000000a76767220 */ /* 0x080fe20000410000 */
[----:B------:R-:W-:Y:S01]  /*5dc0*/  FMNMX.FTZ R5, R187, R5, !PT ;  /* 0x00000005bb057209 */ /* 0x000fe20007810000 */
[-C--:B------:R-:W-:Y:S01]  /*5dd0*/  FMUL.FTZ R119, R119, R10.reuse ;  /* 0x0000000a77777220 */ /* 0x080fe20000410000 */
[-C--:B------:R-:W-:Y:S01]  /*5de0*/  FMUL.FTZ R122, R122, R10.reuse ;  /* 0x0000000a7a7a7220 */ /* 0x080fe20000410000 */
[-C--:B------:R-:W-:Y:S01]  /*5df0*/  FMUL.FTZ R123, R123, R10.reuse ;  /* 0x0000000a7b7b7220 */ /* 0x080fe20000410000 */
[----:B------:R-:W-:Y:S01]  /*5e00*/  FMNMX.FTZ R5, R186, R5, !PT ;  /* 0x00000005ba057209 */ /* 0x000fe20007810000 */
[----:B------:R-:W-:Y:S01]  /*5e10*/  MUFU.EX2 R167, R167 ;  /* 0x000000a700a77308 */ /* 0x000fe20000000800 */
[----:B0-----:R-:W-:Y:S01]  /*5e20*/  FSEL R189, R189, -INF , P1 ;  /* 0xff800000bdbd7808 */ /* 0x001fe20000800000 */
[-C--:B------:R-:W-:Y:S01]  /*5e30*/  FMUL.FTZ R126, R126, R10.reuse ;  /* 0x0000000a7e7e7220 */ /* 0x080fe20000410000 */
[-C--:B------:R-:W-:Y:S01]  /*5e40*/  FMUL.FTZ R127, R127, R10.reuse ;  /* 0x0000000a7f7f7220 */ /* 0x080fe20000410000 */
[-C--:B------:R-:W-:Y:S01]  /*5e50*/  FMUL.FTZ R130, R130, R10.reuse ;  /* 0x0000000a82827220 */ /* 0x080fe20000410000 */
[----:B------:R-:W-:Y:S01]  /*5e60*/  FMNMX.FTZ R5, R189, R5, !PT ;  /* 0x00000005bd057209 */ /* 0x000fe20007810000 */
[-C--:B------:R-:W-:Y:S01]  /*5e70*/  FMUL.FTZ R131, R131, R10.reuse ;  /* 0x0000000a83837220 */ /* 0x080fe20000410000 */
[-C--:B------:R-:W-:Y:S01]  /*5e80*/  FMUL.FTZ R134, R134, R10.reuse ;  /* 0x0000000a86867220 */ /* 0x080fe20000410000 */
[----:B------:R-:W-:Y:S01]  /*5e90*/  MUFU.EX2 R170, R170 ;  /* 0x000000aa00aa7308 */ /* 0x000fe20000000800 */
[-C--:B------:R-:W-:Y:S01]  /*5ea0*/  FMUL.FTZ R135, R135, R10.reuse ;  /* 0x0000000a87877220 */ /* 0x080fe20000410000 */
[----:B------:R-:W0:Y:S01]  /*5eb0*/  SHFL.BFLY PT, R190, R5, 0x2, 0x1f ;  /* 0x0c401f0005be7f89 */ /* 0x000e2200000e0000 */
        /* <DEDUP_REMOVED lines=8> */
[----:B------:R-:W-:-:S05]  /*5f40*/  FMUL.FTZ R151, R151, R10 ;  /* 0x0000000a97977220 */ /* 0x000fca0000410000 */
[----:B------:R-:W-:Y:S08]  /*5f50*/  MUFU.EX2 R174, R174 ;  /* 0x000000ae00ae7308 */ /* 0x000ff00000000800 */
        /* <DEDUP_REMOVED lines=8> */
[----:B------:R-:W-:-:S04]  /*5fe0*/  FSETP.NEU.FTZ.AND P1, PT, R5, -INF , PT ;  /* 0xff8000000500780b */ /* 0x000fc80003f3d000 */
[----:B------:R-:W-:-:S03]  /*5ff0*/  FSEL R190, R5, RZ, P1 ;  /* 0x000000ff05be7208 */ /* 0x000fc60000800000 */
[----:B------:R-:W-:Y:S02]  /*6000*/  MUFU.EX2 R181, R181 ;  /* 0x000000b500b57308 */ /* 0x000fe40000000800 */
[----:B------:R-:W-:Y:S01]  /*6010*/  FADD.FTZ R8, -R190, R8 ;  /* 0x00000008be087221 */ /* 0x000fe20000010100 */
[----:B------:R-:W-:-:S03]  /*6020*/  FMUL.FTZ R190, R5, UR10 ;  /* 0x0000000a05be7c20 */ /* 0x000fc60008410000 */
[----:B------:R-:W-:Y:S02]  /*6030*/  FMUL.FTZ R8, R8, UR10 ;  /* 0x0000000a08087c20 */ /* 0x000fe40008410000 */
[----:B------:R-:W-:Y:S01]  /*6040*/  MUFU.EX2 R182, R182 ;  /* 0x000000b600b67308 */ /* 0x000fe20000000800 */
[----:B------:R-:W-:-:S05]  /*6050*/  FSEL R190, R190, RZ, P1 ;  /* 0x000000ffbebe7208 */ /* 0x000fca0000800000 */
        /* <DEDUP_REMOVED lines=14> */
[----:B------:R-:W-:Y:S01]  /*6140*/  F2FP.F16.F32.PACK_AB R157, R158, R156 ;  /* 0x0000009c9e9d723e */ /* 0x000fe200000000ff */
        /* <DEDUP_REMOVED lines=12> */
[----:B0-----:R-:W-:Y:S01]  /*6210*/  FFMA.FTZ R154, R8, R3, R161 ;  /* 0x00000003089a7223 */ /* 0x001fe200000100a1 */
[--C-:B------:R-:W-:Y:S01]  /*6220*/  FFMA.FTZ R186, R186, UR10, -R190.reuse ;  /* 0x0000000ababa7c23 */ /* 0x100fe200080108be */
[----:B------:R-:W-:Y:S01]  /*6230*/  FFMA.FTZ R189, R189, UR10, -R190 ;  /* 0x0000000abdbd7c23 */ /* 0x000fe200080108be */
        /* <DEDUP_REMOVED lines=23> */
[----:B------:R-:W-:Y:S01]  /*63b0*/  FADD.FTZ R12, R159, R4 ;  /* 0x000000049f0c7221 */ /* 0x000fe20000010000 */
[----:B------:R-:W-:Y:S01]  /*63c0*/  F2FP.F16.F32.PACK_AB R159, R162, R159 ;  /* 0x0000009fa29f723e */ /* 0x000fe200000000ff */
        /* <DEDUP_REMOVED lines=37> */
[----:B0-----:R-:W-:Y:S01]  /*6620*/  F2FP.F16.F32.PACK_AB R152, R165, R161 ;  /* 0x000000a1a598723e */ /* 0x001fe200000000ff */
[-C--:B------:R-:W-:Y:S01]  /*6630*/  FMUL.FTZ R104, R104, R8.reuse ;  /* 0x0000000868687220 */ /* 0x080fe20000410000 */
[----:B------:R-:W-:Y:S01]  /*6640*/  F2FP.F16.F32.PACK_AB R161, R166, R163 ;  /* 0x000000a3a6a1723e */ /* 0x000fe200000000ff */
[-C--:B------:R-:W-:Y:S01]  /*6650*/  FMUL.FTZ R105, R105, R8.reuse ;  /* 0x0000000869697220 */ /* 0x080fe20000410000 */
[----:B------:R-:W-:Y:S01]  /*6660*/  F2FP.F16.F32.PACK_AB R165, R174, R171 ;  /* 0x000000abaea5723e */ /* 0x000fe200000000ff */
        /* <DEDUP_REMOVED lines=16> */
[----:B------:R-:W-:Y:S01]  /*6770*/  FMUL.FTZ R132, R132, R8 ;  /* 0x0000000884847220 */ /* 0x000fe20000410000 */
[----:B------:R1:W3:Y:S01]  /*6780*/  MUFU.EX2 R4, R160 ;  /* 0x000000a000047308 */ /* 0x0002e20000000800 */
[C---:B0-----:R-:W-:Y:S01]  /*6790*/  FADD.FTZ R11, R176.reuse, R11 ;  /* 0x0000000bb00b7221 */ /* 0x041fe20000010000 */
[----:B------:R-:W-:Y:S01]  /*67a0*/  F2FP.F16.F32.PACK_AB R162, R176, R192 ;  /* 0x000000c0b0a2723e */ /* 0x000fe200000000ff */
[-C--:B------:R-:W-:Y:S01]  /*67b0*/  FMUL.FTZ R133, R133, R8.reuse ;  /* 0x0000000885857220 */ /* 0x080fe20000410000 */
[-C--:B------:R-:W-:Y:S01]  /*67c0*/  FMUL.FTZ R136, R136, R8.reuse ;  /* 0x0000000888887220 */ /* 0x080fe20000410000 */
[-C--:B------:R-:W-:Y:S01]  /*67d0*/  FMUL.FTZ R137, R137, R8.reuse ;  /* 0x0000000889897220 */ /* 0x080fe20000410000 */
[-C--:B------:R-:W-:Y:S01]  /*67e0*/  FMUL.FTZ R140, R140, R8.reuse ;  /* 0x000000088c8c7220 */ /* 0x080fe20000410000 */
[-C--:B------:R-:W-:Y:S01]  /*67f0*/  FMUL.FTZ R141, R141, R8.reuse ;  /* 0x000000088d8d7220 */ /* 0x080fe20000410000 */
[----:B------:R-:W-:Y:S01]  /*6800*/  MUFU.EX2 R168, R168 ;  /* 0x000000a800a87308 */ /* 0x000fe20000000800 */
[----:B-1----:R-:W-:Y:S01]  /*6810*/  F2FP.F16.F32.PACK_AB R160, R3, R21 ;  /* 0x0000001503a0723e */ /* 0x002fe200000000ff */
[----:B------:R-:W-:Y:S01]  /*6820*/  FADD.FTZ R3, R163, R12 ;  /* 0x0000000ca3037221 */ /* 0x000fe20000010000 */
[----:B--2---:R-:W-:Y:S01]  /*6830*/  FADD.FTZ R11, R191, R11 ;  /* 0x0000000bbf0b7221 */ /* 0x004fe20000010000 */
[----:B------:R-:W-:Y:S01]  /*6840*/  F2FP.F16.F32.PACK_AB R163, R170, R167 ;  /* 0x000000a7aaa3723e */ /* 0x000fe200000000ff */
[-C--:B------:R-:W-:Y:S01]  /*6850*/  FMUL.FTZ R144, R144, R8.reuse ;  /* 0x0000000890907220 */ /* 0x080fe20000410000 */
[----:B------:R-:W-:Y:S01]  /*6860*/  FADD.FTZ R3, R166, R3 ;  /* 0x00000003a6037221 */ /* 0x000fe20000010000 */
[-C--:B------:R-:W-:Y:S01]  /*6870*/  FMUL.FTZ R145, R145, R8.reuse ;  /* 0x0000000891917220 */ /* 0x080fe20000410000 */
[----:B------:R-:W0:Y:S01]  /*6880*/  MUFU.EX2 R169, R169 ;  /* 0x000000a900a97308 */ /* 0x000e220000000800 */
[----:B---3--:R-:W-:Y:S01]  /*6890*/  FADD.FTZ R11, R4, R11 ;  /* 0x0000000b040b7221 */ /* 0x008fe20000010000 */
[----:B------:R-:W-:Y:S01]  /*68a0*/  FADD.FTZ R3, R167, R3 ;  /* 0x00000003a7037221 */ /* 0x000fe20000010000 */
[----:B------:R-:W-:Y:S01]  /*68b0*/  F2FP.F16.F32.PACK_AB R167, R177, R175 ;  /* 0x000000afb1a7723e */ /* 0x000fe200000000ff */
[-C--:B------:R-:W-:Y:S01]  /*68c0*/  FMUL.FTZ R148, R148, R8.reuse ;  /* 0x0000000894947220 */ /* 0x080fe20000410000 */
[----:B------:R-:W-:Y:S01]  /*68d0*/  FMUL.FTZ R149, R149, R8 ;  /* 0x0000000895957220 */ /* 0x000fe20000410000 */
[----:B------:R-:W-:-:S02]  /*68e0*/  FADD.FTZ R3, R170, R3 ;  /* 0x00000003aa037221 */ /* 0x000fc40000010000 */
[----:B------:R-:W-:Y:S02]  /*68f0*/  MUFU.EX2 R173, R173 ;  /* 0x000000ad00ad7308 */ /* 0x000fe40000000800 */
[----:B------:R-:W-:Y:S01]  /*6900*/  FADD.FTZ R3, R171, R3 ;  /* 0x00000003ab037221 */ /* 0x000fe20000010000 */
[----:B------:R-:W-:-:S03]  /*6910*/  F2FP.F16.F32.PACK_AB R171, R181, R180 ;  /* 0x000000b4b5ab723e */ /* 0x000fc600000000ff */
[----:B------:R-:W-:Y:S02]  /*6920*/  FADD.FTZ R3, R174, R3 ;  /* 0x00000003ae037221 */ /* 0x000fe40000010000 */
[----:B------:R-:W1:Y:S01]  /*6930*/  MUFU.EX2 R9, R9 ;  /* 0x0000000900097308 */ /* 0x000e620000000800 */
[----:B0-----:R-:W-:Y:S01]  /*6940*/  F2FP.F16.F32.PACK_AB R166, R169, R168 ;  /* 0x000000a8a9a6723e */ /* 0x001fe200000000ff */
[----:B------:R-:W-:-:S04]  /*6950*/  FADD.FTZ R12, R175, R3 ;  /* 0x00000003af0c7221 */ /* 0x000fc80000010000 */
[----:B------:R-:W-:Y:S02]  /*6960*/  FADD.FTZ R3, R177, R12 ;  /* 0x0000000cb1037221 */ /* 0x000fe40000010000 */
[----:B------:R0:W2:Y:S02]  /*6970*/  MUFU.EX2 R170, R164 ;  /* 0x000000a400aa7308 */ /* 0x0000a40000000800 */
[----:B------:R-:W-:-:S04]  /*6980*/  FADD.FTZ R12, R178, R3 ;  /* 0x00000003b20c7221 */ /* 0x000fc80000010000 */
[----:B------:R-:W-:Y:S02]  /*6990*/  FADD.FTZ R3, R179, R12 ;  /* 0x0000000cb3037221 */ /* 0x000fe40000010000 */
[----:B------:R-:W3:Y:S01]  /*69a0*/  MUFU.EX2 R188, R188 ;  /* 0x000000bc00bc7308 */ /* 0x000ee20000000800 */
[----:B0-----:R-:W-:Y:S01]  /*69b0*/  F2FP.F16.F32.PACK_AB R164, R4, R191 ;  /* 0x000000bf04a4723e */ /* 0x001fe200000000ff */
[----:B------:R-:W-:Y:S01]  /*69c0*/  FADD.FTZ R4, R168, R11 ;  /* 0x0000000ba8047221 */ /* 0x000fe20000010000 */
[----:B-1----:R-:W-:-:S03]  /*69d0*/  F2FP.F16.F32.PACK_AB R168, R9, R173 ;  /* 0x000000ad09a8723e */ /* 0x002fc600000000ff */
[----:B------:R-:W-:Y:S01]  /*69e0*/  FADD.FTZ R4, R169, R4 ;  /* 0x00000004a9047221 */ /* 0x000fe20000010000 */
[----:B------:R-:W-:Y:S01]  /*69f0*/  F2FP.F16.F32.PACK_AB R169, R179, R178 ;  /* 0x000000b2b3a9723e */ /* 0x000fe200000000ff */
[----:B------:R-:W0:Y:S02]  /*6a00*/  MUFU.EX2 R185, R185 ;  /* 0x000000b900b97308 */ /* 0x000e240000000800 */
[----:B------:R-:W-:-:S04]  /*6a10*/  FADD.FTZ R4, R173, R4 ;  /* 0x00000004ad047221 */ /* 0x000fc80000010000 */
[----:B------:R-:W-:Y:S02]  /*6a20*/  FADD.FTZ R4, R9, R4 ;  /* 0x0000000409047221 */ /* 0x000fe40000010000 */
[----:B------:R-:W1:Y:S02]  /*6a30*/  MUFU.EX2 R187, R187 ;  /* 0x000000bb00bb7308 */ /* 0x000e640000000800 */
[----:B--2---:R-:W-:Y:S01]  /*6a40*/  FADD.FTZ R9, R170, R4 ;  /* 0x00000004aa097221 */ /* 0x004fe20000010000 */
[----:B------:R-:W-:Y:S01]  /*6a50*/  FADD.FTZ R4, R180, R3 ;  /* 0x00000003b4047221 */ /* 0x000fe20000010000 */
[C---:B---3--:R-:W-:Y:S02]  /*6a60*/  F2FP.F16.F32.PACK_AB R170, R188.reuse, R170 ;  /* 0x000000aabcaa723e */ /* 0x048fe400000000ff */
[----:B------:R-:W-:Y:S01]  /*6a70*/  FADD.FTZ R12, R188, R9 ;  /* 0x00000009bc0c7221 */ /* 0x000fe20000010000 */
[----:B------:R-:W-:Y:S01]  /*6a80*/  FADD.FTZ R3, R181, R4 ;  /* 0x00000004b5037221 */ /* 0x000fe20000010000 */
[----:B------:R-:W2:Y:S02]  /*6a90*/  MUFU.EX2 R183, R183 ;  /* 0x000000b700b77308 */ /* 0x000ea40000000800 */
[----:B0-----:R-:W-:Y:S01]  /*6aa0*/  FADD.FTZ R12, R185, R12 ;  /* 0x0000000cb90c7221 */ /* 0x001fe20000010000 */
[----:B------:R-:W-:-:S05]  /*6ab0*/  FADD.FTZ R4, R182, R3 ;  /* 0x00000003b6047221 */ /* 0x000fca0000010000 */
[----:B------:R-:W0:Y:S01]  /*6ac0*/  MUFU.EX2 R174, R186 ;  /* 0x000000ba00ae7308 */ /* 0x000e220000000800 */
[----:B-1----:R-:W-:-:S07]  /*6ad0*/  FADD.FTZ R3, R187, R12 ;  /* 0x0000000cbb037221 */ /* 0x002fce0000010000 */
[----:B------:R-:W1:Y:S01]  /*6ae0*/  MUFU.EX2 R184, R184 ;  /* 0x000000b800b87308 */ /* 0x000e620000000800 */
[C---:B--2---:R-:W-:Y:S01]  /*6af0*/  FADD.FTZ R9, R183.reuse, R4 ;  /* 0x00000004b7097221 */ /* 0x044fe20000010000 */
[----:B------:R-:W-:-:S06]  /*6b00*/  F2FP.F16.F32.PACK_AB R173, R183, R182 ;  /* 0x000000b6b7ad723e */ /* 0x000fcc00000000ff */
[----:B------:R-:W2:Y:S01]  /*6b10*/  MUFU.EX2 R189, R189 ;  /* 0x000000bd00bd7308 */ /* 0x000ea20000000800 */
[----:B0-----:R-:W-:-:S07]  /*6b20*/  FADD.FTZ R4, R174, R3 ;  /* 0x00000003ae047221 */ /* 0x001fce0000010000 */
[----:B------:R0:W3:Y:S01]  /*6b30*/  MUFU.EX2 R175, R172 ;  /* 0x000000ac00af7308 */ /* 0x0000e20000000800 */
[----:B-1----:R-:W-:Y:S01]  /*6b40*/  FADD.FTZ R12, R184, R9 ;  /* 0x00000009b80c7221 */ /* 0x002fe20000010000 */
[----:B--2---:R-:W-:Y:S01]  /*6b50*/  FADD.FTZ R3, R189, R4 ;  /* 0x00000004bd037221 */ /* 0x004fe20000010000 */
[----:B0-----:R-:W-:Y:S02]  /*6b60*/  F2FP.F16.F32.PACK_AB R172, R187, R185 ;  /* 0x000000b9bbac723e */ /* 0x001fe400000000ff */
[----:B------:R-:W-:Y:S01]  /*6b70*/  F2FP.F16.F32.PACK_AB R174, R189, R174 ;  /* 0x000000aebdae723e */ /* 0x000fe200000000ff */
[C---:B---3--:R-:W-:Y:S01]  /*6b80*/  FADD.FTZ R4, R175.reuse, R12 ;  /* 0x0000000caf047221 */ /* 0x048fe20000010000 */
[----:B------:R-:W-:Y:S01]  /*6b90*/  F2FP.F16.F32.PACK_AB R175, R175, R184 ;  /* 0x000000b8afaf723e */ /* 0x000fe200000000ff */
[----:B------:R-:W-:Y:S06]  /*6ba0*/  @!P0 BRA `(.L_x_4934) ;  /* 0x0000000000048947 */ /* 0x000fec0003800000 */
[----:B------:R-:W-:Y:S01]  /*6bb0*/  BPT.TRAP 0x1 ;  /* 0x000000040000795c */ /* 0x000fe20000300000 */
.L_x_4934:
[----:B------:R0:W1:Y:S01]  /*6bc0*/  SYNCS.PHASECHK.TRANS64.TRYWAIT P1, [UR23+0x22850], R7 ;  /* 0x02285007ff0075a7 */ /* 0x0000620008020157 */
[----:B------:R-:W-:Y:S05]  /*6bd0*/  @!P0 BRA `(.L_x_4935) ;  /* 0x0000000000048947 */ /* 0x000fea0003800000 */
[----:B------:R-:W-:Y:S01]  /*6be0*/  BPT.TRAP 0x1 ;  /* 0x000000040000795c */ /* 0x000fe20000300000 */
.L_x_4935:
[----:B-1----:R-:W-:Y:S05]  /*6bf0*/  @P1 BRA `(.L_x_4936) ;  /* 0x0000000000081947 */ /* 0x002fea0003800000 */
[----:B------:R-:W1:Y:S02]  /*6c00*/  SYNCS.PHASECHK.TRANS64.TRYWAIT P1, [UR23+0x22850], R7 ;  /* 0x02285007ff0075a7 */ /* 0x000e640008020157 */
[----:B-1----:R-:W-:Y:S05]  /*6c10*/  @!P1 BRA `(.L_x_4937) ;  /* 0x000000dc00149947 */ /* 0x002fea0003800000 */
.L_x_4936:
        /* <DEDUP_REMOVED lines=42> */
.L_x_4938:
[----:B------:R-:W-:Y:S01]  /*6ec0*/  UISETP.GT.AND UP0, UPT, UR26, UR25, UPT ;  /* 0x000000191a00728c */ /* 0x000fe2000bf04270 */
[----:B------:R-:W-:Y:S01]  /*6ed0*/  IMAD.MOV.U32 R9, RZ, RZ, R6 ;  /* 0x000000ffff097224 */ /* 0x000fe200078e0006 */
[----:B------:R-:W-:Y:S01]  /*6ee0*/  UIADD3 UR23, UR23, 0x22860, URZ ;  /* 0x0002286017177890 */ /* 0x000fe2000fffe03f */
[----:B------:R-:W-:Y:S01]  /*6ef0*/  IMAD.MOV.U32 R8, RZ, RZ, R5 ;  /* 0x000000ffff087224 */ /* 0x000fe200078e0005 */
[----:B------:R-:W-:Y:S02]  /*6f00*/  UIADD3 UR26, UR26, -0x1, URZ ;  /* 0xffffffff1a1a7890 */ /* 0x000fe4000fffe03f */
[----:B------:R-:W-:Y:S01]  /*6f10*/  PLOP3.LUT P1, PT, PT, PT, UP0, 0x80, 0x0 ;  /* 0x000000000000781c */ /* 0x000fe20003f2f008 */
[----:B------:R-:W-:-:S09]  /*6f20*/  UPRMT UR23, UR24, 0x654, UR23 ;  /* 0x0000065418177896 */ /* 0x000fd20008000017 */
[----:B------:R-:W-:Y:S03]  /*6f30*/  SYNCS.ARRIVE.TRANS64.RED.A1T0 RZ, [UR23], RZ ;  /* 0x000000ffffff79a7 */ /* 0x000fe60008100417 */
[----:B------:R-:W-:Y:S05]  /*6f40*/  @P1 BRA `(.L_x_4939) ;  /* 0xffffffd400541947 */ /* 0x000fea000383ffff */
.L_x_4928:
[----:B------:R-:W-:-:S06]  /*6f50*/  UISETP.GE.AND UP0, UPT, UR26, UR45, UPT ;  /* 0x0000002d1a00728c */ /* 0x000fcc000bf06270 */
[----:B------:R-:W-:-:S13]  /*6f60*/  PLOP3.LUT P1, PT, PT, PT, UP0, 0x80, 0x0 ;  /* 0x000000000000781c */ /* 0x000fda0003f2f008 */
[----:B------:R-:W-:Y:S05]  /*6f70*/  @!P1 BRA `(.L_x_4940) ;  /* 0x0000002000e09947 */ /* 0x000fea0003800000 */
[----:B------:R-:W-:Y:S01]  /*6f80*/  IMAD.MOV.U32 R8, RZ, RZ, R6 ;  /* 0x000000ffff087224 */ /* 0x000fe200078e0006 */
[----:B------:R-:W-:Y:S01]  /*6f90*/  ULDC UR25, c[0x0][0x9d8] ;  /* 0x0002760000197ab9 */ /* 0x000fe20000000800 */
[----:B01----:R-:W-:Y:S01]  /*6fa0*/  IMAD.MOV.U32 R9, RZ, RZ, R5 ;  /* 0x000000ffff097224 */ /* 0x003fe200078e0005 */
[----:B------:R-:W-:-:S06]  /*6fb0*/  ULDC UR24, c[0x0][0x988] ;  /* 0x0002620000187ab9 */ /* 0x000fcc0000000800 */
.L_x_4951:
[----:B------:R-:W-:-:S04]  /*6fc0*/  UIADD3 UR37, UR37, 0x1, URZ ;  /* 0x0000000125257890 */ /* 0x000fc8000fffe03f */
[----:B------:R-:W-:-:S04]  /*6fd0*/  UISETP.NE.AND UP0, UPT, UR37, 0x2, UPT ;  /* 0x000000022500788c */ /* 0x000fc8000bf05270 */
[----:B------:R-:W-:Y:S02]  /*6fe0*/  USEL UR6, URZ, 0x1, UP0 ;  /* 0x000000013f067887 */ /* 0x000fe40008000000 */
[----:B------:R-:W-:Y:S02]  /*6ff0*/  USEL UR37, UR37, URZ, UP0 ;  /* 0x0000003f25257287 */ /* 0x000fe40008000000 */
[----:B------:R-:W-:Y:S01]  /*7000*/  ULOP3.LUT UR36, UR36, UR6, URZ, 0x3c, !UPT ;  /* 0x0000000624247292 */ /* 0x000fe2000f8e3c3f */
[----:B------:R-:W-:Y:S11]  /*7010*/  @!P0 BRA `(.L_x_4941) ;  /* 0x0000000000048947 */ /* 0x000ff60003800000 */
[----:B------:R-:W-:Y:S01]  /*7020*/  BPT.TRAP 0x1 ;  /* 0x000000040000795c */ /* 0x000fe20000300000 */
.L_x_4941:
        /* <DEDUP_REMOVED lines=9> */
.L_x_4942:
[----:B-1----:R-:W-:Y:S05]  /*70c0*/  @P1 BRA `(.L_x_4943) ;  /* 0x0000000000081947 */ /* 0x002fea0003800000 */
[----:B------:R-:W1:Y:S02]  /*70d0*/  SYNCS.PHASECHK.TRANS64.TRYWAIT P1, [UR23+0x22830], R7 ;  /* 0x02283007ff0075a7 */ /* 0x000e640008020157 */
[----:B-1----:R-:W-:Y:S05]  /*70e0*/  @!P1 BRA `(.L_x_4944) ;  /* 0x000000d400f89947 */ /* 0x002fea0003800000 */
.L_x_4943:
        /* <DEDUP_REMOVED lines=26> */
.L_x_4945:
        /* <DEDUP_REMOVED lines=462> */
.L_x_4946:
[----:B------:R0:W1:Y:S01]  /*8f70*/  SYNCS.PHASECHK.TRANS64.TRYWAIT P1, [UR23+0x22850], R7 ;  /* 0x02285007ff0075a7 */ /* 0x0000620008020157 */
[----:B------:R-:W-:Y:S05]  /*8f80*/  @!P0 BRA `(.L_x_4947) ;  /* 0x0000000000048947 */ /* 0x000fea0003800000 */
[----:B------:R-:W-:Y:S01]  /*8f90*/  BPT.TRAP 0x1 ;  /* 0x000000040000795c */ /* 0x000fe20000300000 */
.L_x_4947:
[----:B-1----:R-:W-:Y:S05]  /*8fa0*/  @P1 BRA `(.L_x_4948) ;  /* 0x0000000000081947 */ /* 0x002fea0003800000 */
[----:B------:R-:W1:Y:S02]  /*8fb0*/  SYNCS.PHASECHK.TRANS64.TRYWAIT P1, [UR23+0x22850], R7 ;  /* 0x02285007ff0075a7 */ /* 0x000e640008020157 */
[----:B-1----:R-:W-:Y:S05]  /*8fc0*/  @!P1 BRA `(.L_x_4949) ;  /* 0x000000b800589947 */ /* 0x002fea0003800000 */
.L_x_4948:
        /* <DEDUP_REMOVED lines=42> */
.L_x_4950:
        /* <DEDUP_REMOVED lines=9> */
.L_x_4940:
[----:B------:R-:W0:Y:S01]  /*9300*/  SHFL.BFLY PT, R8, R3, 0x2, 0x1f ;  /* 0x0c401f0003087f89 */ /* 0x000e2200000e0000 */
[----:B------:R-:W-:Y:S01]  /*9310*/  UIADD3 UR37, UR37, 0x1, URZ ;  /* 0x0000000125257890 */ /* 0x000fe2000fffe03f */
[----:B------:R2:W-:Y:S06]  /*9320*/  BAR.ARV R0, 0x100 ;  /* 0x000400000000751d */ /* 0x0005ec0000002000 */
[----:B------:R-:W-:Y:S02]  /*9330*/  UISETP.NE.AND UP0, UPT, UR37, 0x2, UPT ;  /* 0x000000022500788c */ /* 0x000fe4000bf05270 */
[----:B------:R-:W-:Y:S06]  /*9340*/  BAR.ARV 0x8, 0x180 ;  /* 0x0206000000007b1d */ /* 0x000fec0000002000 */
[----:B--2---:R-:W-:Y:S01]  /*9350*/  IMAD.MOV.U32 R0, RZ, RZ, -0x800000 ;  /* 0xff800000ff007424 */ /* 0x004fe200078e00ff */
[----:B------:R-:W-:Y:S01]  /*9360*/  USEL UR4, URZ, 0x1, UP0 ;  /* 0x000000013f047887 */ /* 0x000fe20008000000 */
[----:B------:R-:W2:Y:S01]  /*9370*/  SHFL.BFLY PT, R7, R4, 0x2, 0x1f ;  /* 0x0c401f0004077f89 */ /* 0x000ea200000e0000 */
[----:B------:R-:W-:Y:S01]  /*9380*/  PLOP3.LUT P0, PT, PT, PT, PT, 0x8, 0x0 ;  /* 0x000000000000781c */ /* 0x000fe20003f0e170 */
[----:B------:R-:W-:Y:S01]  /*9390*/  UIADD3 UR46, UR46, 0x1, URZ ;  /* 0x000000012e2e7890 */ /* 0x000fe2000fffe03f */
[----:B01----:R-:W-:Y:S01]  /*93a0*/  FADD.FTZ R9, R8, R3 ;  /* 0x0000000308097221 */ /* 0x003fe20000010000 */
[----:B------:R-:W-:Y:S01]  /*93b0*/  IMAD.MOV.U32 R3, RZ, RZ, RZ ;  /* 0x000000ffff037224 */ /* 0x000fe200078e00ff */
[----:B------:R-:W-:-:S02]  /*93c0*/  USEL UR37, UR37, URZ, UP0 ;  /* 0x0000003f25257287 */ /* 0x000fc40008000000 */
[----:B------:R-:W-:Y:S01]  /*93d0*/  ULOP3.LUT UR36, UR36, UR4, URZ, 0x3c, !UPT ;  /* 0x0000000424247292 */ /* 0x000fe2000f8e3c3f */
[----:B------:R-:W0:Y:S01]  /*93e0*/  SHFL.BFLY PT, R8, R9, 0x1, 0x1f ;  /* 0x0c201f0009087f89 */ /* 0x000e2200000e0000 */
[----:B--2---:R-:W-:-:S05]  /*93f0*/  FADD.FTZ R10, R7, R4 ;  /* 0x00000004070a7221 */ /* 0x004fca0000010000 */
[----:B------:R-:W1:Y:S01]  /*9400*/  SHFL.BFLY PT, R7, R10, 0x1, 0x1f ;  /* 0x0c201f000a077f89 */ /* 0x000e6200000e0000 */
[----:B0-----:R-:W-:Y:S01]  /*9410*/  FADD.FTZ R11, R9, R8 ;  /* 0x00000008090b7221 */ /* 0x001fe20000010000 */
[----:B------:R-:W-:-:S04]  /*9420*/  IMAD.MOV.U32 R8, RZ, RZ, RZ ;  /* 0x000000ffff087224 */ /* 0x000fc800078e00ff */
[----:B------:R-:W-:-:S13]  /*9430*/  FSETP.NE.FTZ.AND P1, PT, R11, RZ, PT ;  /* 0x000000ff0b00720b */ /* 0x000fda0003f35000 */
[----:B------:R-:W0:Y:S01]  /*9440*/  @P1 MUFU.RCP R8, R11 ;  /* 0x0000000b00081308 */ /* 0x000e220000001000 */
[----:B-1----:R-:W-:Y:S01]  /*9450*/  FADD.FTZ R4, R10, R7 ;  /* 0x000000070a047221 */ /* 0x002fe20000010000 */
[----:B------:R-:W-:-:S04]  /*9460*/  IMAD.U32 R10, RZ, RZ, UR10 ;  /* 0x0000000aff0a7e24 */ /* 0x000fc8000f8e00ff */
[----:B------:R-:W-:Y:S02]  /*9470*/  FSETP.NE.FTZ.AND P2, PT, R4, RZ, PT ;  /* 0x000000ff0400720b */ /* 0x000fe40003f55000 */
[----:B------:R-:W1:Y:S01]  /*9480*/  @P1 MUFU.LG2 R7, R11 ;  /* 0x0000000b00071308 */ /* 0x000e620000000c00 */
[----:B------:R-:W-:Y:S01]  /*9490*/  @P1 FMUL.FTZ R10, R10, 0.69314718246459960938 ;  /* 0x3f3172180a0a1820 */ /* 0x000fe20000410000 */
[-C--:B0-----:R-:W-:Y:S01]  /*94a0*/  FMUL.FTZ R24, R24, R8.reuse ;  /* 0x0000000818187220 */ /* 0x081fe20000410000 */
[-C--:B------:R-:W-:Y:S01]  /*94b0*/  FMUL.FTZ R25, R25, R8.reuse ;  /* 0x0000000819197220 */ /* 0x080fe20000410000 */
[----:B------:R-:W-:-:S07]  /*94c0*/  FMUL.FTZ R28, R28, R8 ;  /* 0x000000081c1c7220 */ /* 0x000fce0000410000 */
        /* <DEDUP_REMOVED lines=134> */
.L_x_4915:
        /* <DEDUP_REMOVED lines=16> */
[----:B------:R-:W-:Y:S01]  /*9e30*/  F2FP.F16.F32.PACK_AB R11, R31, R30 ;  /* 0x0000001e1f0b723e */ /* 0x000fe200000000ff */
[----:B------:R-:W-:Y:S01]  /*9e40*/  USHF.L.U64.HI UR16, UR39, 0x2, UR40 ;  /* 0x0000000227107899 */ /* 0x000fe20008010228 */
[----:B------:R-:W-:Y:S02]  /*9e50*/  F2FP.F16.F32.PACK_AB R14, R37, R36 ;  /* 0x00000024250e723e */ /* 0x000fe400000000ff */
[----:B------:R-:W-:Y:S01]  /*9e60*/  F2FP.F16.F32.PACK_AB R15, R39, R38 ;  /* 0x00000026270f723e */ /* 0x000fe200000000ff */
[----:B------:R-:W-:Y:S01]  /*9e70*/  UMOV UR10, UR8 ;  /* 0x00000008000a7c82 */ /* 0x000fe20008000000 */
[----:B0-----:R-:W-:Y:S01]  /*9e80*/  UMOV UR11, UR4 ;  /* 0x00000004000b7c82 */ /* 0x001fe20008000000 */
[----:B------:R-:W-:-:S04]  /*9e90*/  USHF.L.U32 UR4, UR39, 0x2, URZ ;  /* 0x0000000227047899 */ /* 0x000fc8000800063f */
        /* <DEDUP_REMOVED lines=46> */
[----:B------:R-:W-:Y:S01]  /*a180*/  MOV R3, R12 ;  /* 0x0000000c00037202 */ /* 0x000fe20000000f00 */
[----:B------:R0:W-:Y:S01]  /*a190*/  STSM.16.M88.4 [R5], R8 ;  /* 0x0000000805007844 */ /* 0x0001e20000000200 */
[----:B------:R-:W-:-:S02]  /*a1a0*/  SHF.R.U64 R154, R154, 0x3, RZ ;  /* 0x000000039a9a7819 */ /* 0x000fc400000012ff */
[----:B------:R-:W-:Y:S01]  /*a1b0*/  LOP3.LUT R164, R164, R165, RZ, 0x3c, !PT ;  /* 0x000000a5a4a47212 */ /* 0x000fe200078e3cff */
[--C-:B------:R-:W-:Y:S01]  /*a1c0*/  IMAD.X R165, RZ, RZ, R7.reuse, P4 ;  /* 0x000000ffffa57224 */ /* 0x100fe200020e0607 */
[----:B------:R-:W-:Y:S02]  /*a1d0*/  F2FP.F16.F32.PACK_AB R12, R33, R32 ;  /* 0x00000020210c723e */ /* 0x000fe400000000ff */
[----:B------:R-:W-:Y:S02]  /*a1e0*/  F2FP.F16.F32.PACK_AB R13, R35, R34 ;  /* 0x00000022230d723e */ /* 0x000fe400000000ff */
[----:B------:R-:W-:Y:S02]  /*a1f0*/  IADD3 R21, P5, R6, 0xc020, RZ ;  /* 0x0000c02006157810 */ /* 0x000fe40007fbe0ff */
[----:B------:R-:W-:Y:S01]  /*a200*/  LOP3.LUT R168, R168, R169, RZ, 0x3c, !PT ;  /* 0x000000a9a8a87212 */ /* 0x000fe200078e3cff */
[----:B------:R-:W-:Y:S01]  /*a210*/  IMAD.X R169, RZ, RZ, R7, P6 ;  /* 0x000000ffffa97224 */ /* 0x000fe200030e0607 */
[C---:B------:R-:W-:Y:S01]  /*a220*/  IADD3 R159, P3, R6.reuse, 0x8060, RZ ;  /* 0x00008060069f7810 */ /* 0x040fe20007f7e0ff */
[----:B------:R1:W-:Y:S01]  /*a230*/  STSM.16.M88.4 [R3], R12 ;  /* 0x0000000c03007844 */ /* 0x0003e20000000200 */
[----:B------:R-:W-:-:S02]  /*a240*/  IADD3 R157, P2, R6, 0xc040, RZ ;  /* 0x0000c040069d7810 */ /* 0x000fc40007f5e0ff */
[----:B------:R-:W-:Y:S02]  /*a250*/  SHF.R.U64 R172, R172, 0x3, RZ ;  /* 0x00000003acac7819 */ /* 0x000fe400000012ff */
[----:B------:R-:W-:Y:S02]  /*a260*/  IADD3 R175, P4, R6, 0x8040, RZ ;  /* 0x0000804006af7810 */ /* 0x000fe40007f9e0ff */
[----:B------:R-:W-:Y:S01]  /*a270*/  LOP3.LUT R154, R154, R155, RZ, 0x3c, !PT ;  /* 0x0000009b9a9a7212 */ /* 0x000fe200078e3cff */
[----:B------:R-:W-:Y:S01]  /*a280*/  IMAD.X R155, RZ, RZ, R7, P0 ;  /* 0x000000ffff9b7224 */ /* 0x000fe200000e0607 */
[----:B------:R-:W-:Y:S02]  /*a290*/  IADD3 R161, P6, R6, 0xc000, RZ ;  /* 0x0000c00006a17810 */ /* 0x000fe40007fde0ff */
[----:B------:R-:W-:Y:S02]  /*a2a0*/  LOP3.LUT R20, R21, 0x380, RZ, 0xc0, !PT ;  /* 0x0000038015147812 */ /* 0x000fe400078ec0ff */
[----:B------:R-:W-:-:S02]  /*a2b0*/  LOP3.LUT R158, R159, 0x380, RZ, 0xc0, !PT ;  /* 0x000003809f9e7812 */ /* 0x000fc400078ec0ff */
[----:B------:R-:W-:Y:S02]  /*a2c0*/  LOP3.LUT R156, R157, 0x380, RZ, 0xc0, !PT ;  /* 0x000003809d9c7812 */ /* 0x000fe400078ec0ff */
[----:B------:R-:W-:Y:S02]  /*a2d0*/  MOV R163, R162 ;  /* 0x000000a200a37202 */ /* 0x000fe40000000f00 */
[----:B0-----:R-:W-:Y:S02]  /*a2e0*/  F2FP.F16.F32.PACK_AB R8, R41, R40 ;  /* 0x000000282908723e */ /* 0x001fe400000000ff */
[----:B------:R-:W-:Y:S02]  /*a2f0*/  F2FP.F16.F32.PACK_AB R9, R43, R42 ;  /* 0x0000002a2b09723e */ /* 0x000fe400000000ff */
[----:B------:R-:W-:Y:S02]  /*a300*/  F2FP.F16.F32.PACK_AB R10, R45, R44 ;  /* 0x0000002c2d0a723e */ /* 0x000fe400000000ff */
[----:B------:R-:W-:-:S02]  /*a310*/  F2FP.F16.F32.PACK_AB R11, R47, R46 ;  /* 0x0000002e2f0b723e */ /* 0x000fc400000000ff */
[----:B------:R-:W-:Y:S01]  /*a320*/  LOP3.LUT R172, R172, R173, RZ, 0x3c, !PT ;  /* 0x000000adacac7212 */ /* 0x000fe200078e3cff */
[----:B------:R-:W-:Y:S01]  /*a330*/  IMAD.X R173, RZ, RZ, R7, P1 ;  /* 0x000000ffffad7224 */ /* 0x000fe200008e0607 */
[----:B------:R-:W-:Y:S01]  /*a340*/  LOP3.LUT R174, R175, 0x380, RZ, 0xc0, !PT ;  /* 0x00000380afae7812 */ /* 0x000fe200078ec0ff */
[----:B------:R0:W-:Y:S01]  /*a350*/  STSM.16.M88.4 [R163], R8 ;  /* 0x00000008a3007844 */ /* 0x0001e20000000200 */
[----:B------:R-:W-:Y:S02]  /*a360*/  MOV R164, R164 ;  /* 0x000000a400a47202 */ /* 0x000fe40000000f00 */
[----:B-1----:R-:W-:Y:S02]  /*a370*/  F2FP.F16.F32.PACK_AB R12, R49, R48 ;  /* 0x00000030310c723e */ /* 0x002fe400000000ff */
[----:B------:R-:W-:Y:S02]  /*a380*/  F2FP.F16.F32.PACK_AB R13, R51, R50 ;  /* 0x00000032330d723e */ /* 0x000fe400000000ff */
[----:B------:R-:W-:-:S02]  /*a390*/  F2FP.F16.F32.PACK_AB R14, R53, R52 ;  /* 0x00000034350e723e */ /* 0x000fc400000000ff */
[----:B------:R-:W-:Y:S02]  /*a3a0*/  F2FP.F16.F32.PACK_AB R15, R55, R54 ;  /* 0x00000036370f723e */ /* 0x000fe400000000ff */
[----:B------:R-:W-:Y:S02]  /*a3b0*/  LOP3.LUT R160, R161, 0x380, RZ, 0xc0, !PT ;  /* 0x00000380a1a07812 */ /* 0x000fe400078ec0ff */
[----:B------:R-:W-:Y:S01]  /*a3c0*/  SHF.R.U64 R20, R20, 0x3, RZ ;  /* 0x0000000314147819 */ /* 0x000fe200000012ff */
[----:B------:R1:W-:Y:S01]  /*a3d0*/  STSM.16.M88.4 [R164], R12 ;  /* 0x0000000ca4007844 */ /* 0x0003e20000000200 */
[----:B------:R-:W-:Y:S02]  /*a3e0*/  IADD3 R3, P1, R6, 0xc060, RZ ;  /* 0x0000c06006037810 */ /* 0x000fe40007f3e0ff */
[----:B------:R-:W-:Y:S02]  /*a3f0*/  SHF.R.U64 R158, R158, 0x3, RZ ;  /* 0x000000039e9e7819 */ /* 0x000fe400000012ff */
[----:B------:R-:W-:-:S02]  /*a400*/  SHF.R.U64 R156, R156, 0x3, RZ ;  /* 0x000000039c9c7819 */ /* 0x000fc400000012ff */
[----:B------:R-:W-:Y:S02]  /*a410*/  MOV R162, R152 ;  /* 0x0000009800a27202 */ /* 0x000fe40000000f00 */
[----:B------:R-:W-:Y:S02]  /*a420*/  MOV R5, R154 ;  /* 0x0000009a00057202 */ /* 0x000fe40000000f00 */
[----:B------:R-:W-:Y:S02]  /*a430*/  SHF.R.U64 R174, R174, 0x3, RZ ;  /* 0x00000003aeae7819 */ /* 0x000fe400000012ff */
[----:B------:R-:W-:Y:S02]  /*a440*/  MOV R166, R166 ;  /* 0x000000a600a67202 */ /* 0x000fe40000000f00 */
[----:B------:R-:W-:Y:S02]  /*a450*/  F2FP.F16.F32.PACK_AB R152, R57, R56 ;  /* 0x000000383998723e */ /* 0x000fe400000000ff */
[----:B------:R-:W-:-:S02]  /*a460*/  F2FP.F16.F32.PACK_AB R153, R59, R58 ;  /* 0x0000003a3b99723e */ /* 0x000fc400000000ff */
[----:B------:R-:W-:Y:S02]  /*a470*/  F2FP.F16.F32.PACK_AB R154, R61, R60 ;  /* 0x0000003c3d9a723e */ /* 0x000fe400000000ff */
[----:B------:R-:W-:Y:S02]  /*a480*/  F2FP.F16.F32.PACK_AB R155, R63, R62 ;  /* 0x0000003e3f9b723e */ /* 0x000fe400000000ff */
[----:B------:R-:W-:Y:S02]  /*a490*/  SHF.R.U64 R160, R160, 0x3, RZ ;  /* 0x00000003a0a07819 */ /* 0x000fe400000012ff */
[----:B------:R-:W-:Y:S01]  /*a4a0*/  MOV R168, R168 ;  /* 0x000000a800a87202 */ /* 0x000fe20000000f00 */
[----:B------:R2:W-:Y:S01]  /*a4b0*/  STSM.16.M88.4 [R166], R152 ;  /* 0x00000098a6007844 */ /* 0x0005e20000000200 */
[----:B0-----:R-:W-:Y:S02]  /*a4c0*/  F2FP.F16.F32.PACK_AB R8, R65, R64 ;  /* 0x000000404108723e */ /* 0x001fe400000000ff */
[----:B------:R-:W-:-:S02]  /*a4d0*/  F2FP.F16.F32.PACK_AB R9, R67, R66 ;  /* 0x000000424309723e */ /* 0x000fc400000000ff */
[----:B------:R-:W-:Y:S02]  /*a4e0*/  F2FP.F16.F32.PACK_AB R10, R69, R68 ;  /* 0x00000044450a723e */ /* 0x000fe400000000ff */
[----:B------:R-:W-:Y:S02]  /*a4f0*/  F2FP.F16.F32.PACK_AB R11, R71, R70 ;  /* 0x00000046470b723e */ /* 0x000fe400000000ff */
[----:B------:R-:W-:Y:S01]  /*a500*/  LOP3.LUT R20, R20, R21, RZ, 0x3c, !PT ;  /* 0x0000001514147212 */ /* 0x000fe200078e3cff */
[----:B------:R-:W-:Y:S01]  /*a510*/  IMAD.X R21, RZ, RZ, R7, P5 ;  /* 0x000000ffff157224 */ /* 0x000fe200028e0607 */
[----:B------:R-:W-:Y:S01]  /*a520*/  LOP3.LUT R6, R3, 0x380, RZ, 0xc0, !PT ;  /* 0x0000038003067812 */ /* 0x000fe200078ec0ff */
[----:B------:R0:W-:Y:S01]  /*a530*/  STSM.16.M88.4 [R168], R8 ;  /* 0x00000008a8007844 */ /* 0x0001e20000000200 */
[----:B------:R-:W-:Y:S02]  /*a540*/  MOV R170, R170 ;  /* 0x000000aa00aa7202 */ /* 0x000fe40000000f00 */
[----:B-1----:R-:W-:-:S02]  /*a550*/  F2FP.F16.F32.PACK_AB R12, R73, R72 ;  /* 0x00000048490c723e */ /* 0x002fc400000000ff */
        /* <DEDUP_REMOVED lines=11> */
[----:B------:R-:W-:Y:S01]  /*a610*/  SHF.R.U64 R6, R6, 0x3, RZ ;  /* 0x0000000306067819 */ /* 0x000fe200000012ff */
[----:B------:R1:W-:Y:S01]  /*a620*/  STSM.16.M88.4 [R170], R12 ;  /* 0x0000000caa007844 */ /* 0x0003e20000000200 */
[----:B------:R-:W-:Y:S01]  /*a630*/  F2FP.F16.F32.PACK_AB R164, R81, R80 ;  /* 0x0000005051a4723e */ /* 0x000fe200000000ff */
[----:B------:R-:W-:Y:S01]  /*a640*/  IMAD.X R7, RZ, RZ, R7, P1 ;  /* 0x000000ffff077224 */ /* 0x000fe200008e0607 */
[----:B------:R-:W-:-:S02]  /*a650*/  F2FP.F16.F32.PACK_AB R165, R83, R82 ;  /* 0x0000005253a5723e */ /* 0x000fc400000000ff */
[----:B--2---:R-:W-:Y:S02]  /*a660*/  F2FP.F16.F32.PACK_AB R166, R85, R84 ;  /* 0x0000005455a6723e */ /* 0x004fe400000000ff */
[----:B------:R-:W-:Y:S02]  /*a670*/  F2FP.F16.F32.PACK_AB R167, R87, R86 ;  /* 0x0000005657a7723e */ /* 0x000fe400000000ff */
[----:B------:R-:W-:Y:S02]  /*a680*/  MOV R172, R172 ;  /* 0x000000ac00ac7202 */ /* 0x000fe40000000f00 */
[----:B0-----:R-:W-:Y:S01]  /*a690*/  F2FP.F16.F32.PACK_AB R168, R89, R88 ;  /* 0x0000005859a8723e */ /* 0x001fe200000000ff */
[----:B------:R0:W-:Y:S01]  /*a6a0*/  STSM.16.M88.4 [R162], R164 ;  /* 0x000000a4a2007844 */ /* 0x0001e20000000200 */
[----:B------:R-:W-:Y:S02]  /*a6b0*/  F2FP.F16.F32.PACK_AB R169, R91, R90 ;  /* 0x0000005a5ba9723e */ /* 0x000fe400000000ff */
[----:B------:R-:W-:-:S02]  /*a6c0*/  F2FP.F16.F32.PACK_AB R171, R95, R94 ;  /* 0x0000005e5fab723e */ /* 0x000fc400000000ff */
[----:B-1----:R-:W-:Y:S02]  /*a6d0*/  F2FP.F16.F32.PACK_AB R170, R93, R92 ;  /* 0x0000005c5daa723e */ /* 0x002fe400000000ff */
[----:B------:R-:W-:Y:S02]  /*a6e0*/  MOV R20, R20 ;  /* 0x0000001400147202 */ /* 0x000fe40000000f00 */
[----:B------:R-:W-:Y:S01]  /*a6f0*/  MOV R173, R158 ;  /* 0x0000009e00ad7202 */ /* 0x000fe20000000f00 */
[----:B------:R-:W-:Y:S01]  /*a700*/  STSM.16.M88.4 [R172], R168 ;  /* 0x000000a8ac007844 */ /* 0x000fe20000000200 */
[----:B------:R-:W-:Y:S02]  /*a710*/  MOV R21, R156 ;  /* 0x0000009c00157202 */ /* 0x000fe40000000f00 */
[----:B------:R-:W-:Y:S02]  /*a720*/  F2FP.F16.F32.PACK_AB R152, R97, R96 ;  /* 0x000000606198723e */ /* 0x000fe400000000ff */
[----:B------:R-:W-:-:S02]  /*a730*/  F2FP.F16.F32.PACK_AB R153, R99, R98 ;  /* 0x000000626399723e */ /* 0x000fc400000000ff */
[----:B------:R-:W-:Y:S02]  /*a740*/  F2FP.F16.F32.PACK_AB R154, R101, R100 ;  /* 0x00000064659a723e */ /* 0x000fe400000000ff */
[----:B------:R-:W-:Y:S02]  /*a750*/  F2FP.F16.F32.PACK_AB R155, R103, R102 ;  /* 0x00000066679b723e */ /* 0x000fe400000000ff */
[----:B------:R-:W-:Y:S02]  /*a760*/  LOP3.LUT R6, R6, R3, RZ, 0x3c, !PT ;  /* 0x0000000306067212 */ /* 0x000fe400078e3cff */
[----:B------:R-:W-:Y:S01]  /*a770*/  MOV R174, R174 ;  /* 0x000000ae00ae7202 */ /* 0x000fe20000000f00 */
[----:B------:R1:W-:Y:S01]  /*a780*/  STSM.16.M88.4 [R5], R152 ;  /* 0x0000009805007844 */ /* 0x0003e20000000200 */
[----:B------:R-:W-:Y:S02]  /*a790*/  F2FP.F16.F32.PACK_AB R156, R105, R104 ;  /* 0x00000068699c723e */ /* 0x000fe400000000ff */
[----:B------:R-:W-:-:S02]  /*a7a0*/  F2FP.F16.F32.PACK_AB R157, R107, R106 ;  /* 0x0000006a6b9d723e */ /* 0x000fc400000000ff */
[----:B------:R-:W-:Y:S02]  /*a7b0*/  F2FP.F16.F32.PACK_AB R158, R109, R108 ;  /* 0x0000006c6d9e723e */ /* 0x000fe400000000ff */
[----:B------:R-:W-:Y:S02]  /*a7c0*/  F2FP.F16.F32.PACK_AB R159, R111, R110 ;  /* 0x0000006e6f9f723e */ /* 0x000fe400000000ff */
[----:B------:R-:W-:Y:S02]  /*a7d0*/  MOV R3, R160 ;  /* 0x000000a000037202 */ /* 0x000fe40000000f00 */
[----:B------:R-:W-:Y:S01]  /*a7e0*/  F2FP.F16.F32.PACK_AB R160, R113, R112 ;  /* 0x0000007071a0723e */ /* 0x000fe200000000ff */
[----:B------:R2:W-:Y:S01]  /*a7f0*/  STSM.16.M88.4 [R174], R156 ;  /* 0x0000009cae007844 */ /* 0x0005e20000000200 */
[----:B------:R-:W-:Y:S02]  /*a800*/  F2FP.F16.F32.PACK_AB R161, R115, R114 ;  /* 0x0000007273a1723e */ /* 0x000fe400000000ff */
[----:B0-----:R-:W-:-:S02]  /*a810*/  F2FP.F16.F32.PACK_AB R162, R117, R116 ;  /* 0x0000007475a2723e */ /* 0x001fc400000000ff */
[----:B------:R-:W-:Y:S02]  /*a820*/  F2FP.F16.F32.PACK_AB R163, R119, R118 ;  /* 0x0000007677a3723e */ /* 0x000fe400000000ff */
[----:B------:R-:W-:Y:S02]  /*a830*/  F2FP.F16.F32.PACK_AB R8, R121, R120 ;  /* 0x000000787908723e */ /* 0x000fe400000000ff */
[----:B------:R-:W-:Y:S01]  /*a840*/  F2FP.F16.F32.PACK_AB R9, R123, R122 ;  /* 0x0000007a7b09723e */ /* 0x000fe200000000ff */
[----:B------:R-:W-:Y:S01]  /*a850*/  STSM.16.M88.4 [R173], R160 ;  /* 0x000000a0ad007844 */ /* 0x000fe20000000200 */
[----:B------:R-:W-:Y:S02]  /*a860*/  F2FP.F16.F32.PACK_AB R10, R125, R124 ;  /* 0x0000007c7d0a723e */ /* 0x000fe400000000ff */
[----:B------:R-:W-:Y:S02]  /*a870*/  F2FP.F16.F32.PACK_AB R11, R127, R126 ;  /* 0x0000007e7f0b723e */ /* 0x000fe400000000ff */
[----:B------:R-:W-:-:S02]  /*a880*/  F2FP.F16.F32.PACK_AB R12, R129, R128 ;  /* 0x00000080810c723e */ /* 0x000fc400000000ff */
[----:B------:R-:W-:Y:S01]  /*a890*/  F2FP.F16.F32.PACK_AB R13, R131, R130 ;  /* 0x00000082830d723e */ /* 0x000fe200000000ff */
[----:B------:R0:W-:Y:S01]  /*a8a0*/  STSM.16.M88.4 [R3], R8 ;  /* 0x0000000803007844 */ /* 0x0001e20000000200 */
[----:B------:R-:W-:Y:S02]  /*a8b0*/  F2FP.F16.F32.PACK_AB R14, R133, R132 ;  /* 0x00000084850e723e */ /* 0x000fe400000000ff */
[----:B------:R-:W-:Y:S02]  /*a8c0*/  F2FP.F16.F32.PACK_AB R15, R135, R134 ;  /* 0x00000086870f723e */ /* 0x000fe400000000ff */
[----:B-1----:R-:W-:Y:S02]  /*a8d0*/  F2FP.F16.F32.PACK_AB R152, R137, R136 ;  /* 0x000000888998723e */ /* 0x002fe400000000ff */
[----:B------:R-:W-:Y:S01]  /*a8e0*/  F2FP.F16.F32.PACK_AB R153, R139, R138 ;  /* 0x0000008a8b99723e */ /* 0x000fe200000000ff */
[----:B------:R1:W-:Y:S01]  /*a8f0*/  STSM.16.M88.4 [R20], R12 ;  /* 0x0000000c14007844 */ /* 0x0003e20000000200 */
[----:B------:R-:W-:-:S02]  /*a900*/  F2FP.F16.F32.PACK_AB R154, R141, R140 ;  /* 0x0000008c8d9a723e */ /* 0x000fc400000000ff */
[----:B------:R-:W-:Y:S02]  /*a910*/  F2FP.F16.F32.PACK_AB R155, R143, R142 ;  /* 0x0000008e8f9b723e */ /* 0x000fe400000000ff */
[----:B------:R-:W-:Y:S01]  /*a920*/  MOV R164, R6 ;  /* 0x0000000600a47202 */ /* 0x000fe20000000f00 */
[----:B------:R-:W-:Y:S01]  /*a930*/  IMAD.U32 R6, RZ, RZ, UR9 ;  /* 0x00000009ff067e24 */ /* 0x000fe2000f8e00ff */
[----:B--2---:R-:W-:Y:S01]  /*a940*/  F2FP.F16.F32.PACK_AB R156, R145, R144 ;  /* 0x00000090919c723e */ /* 0x004fe200000000ff */
[----:B------:R2:W-:Y:S01]  /*a950*/  STSM.16.M88.4 [R21], R152 ;  /* 0x0000009815007844 */ /* 0x0005e20000000200 */
[----:B------:R-:W-:Y:S01]  /*a960*/  F2FP.F16.F32.PACK_AB R157, R147, R146 ;  /* 0x00000092939d723e */ /* 0x000fe200000000ff */
[----:B------:R-:W-:Y:S01]  /*a970*/  IMAD.U32 R7, RZ, RZ, UR12 ;  /* 0x0000000cff077e24 */ /* 0x000fe2000f8e00ff */
[----:B------:R-:W-:Y:S01]  /*a980*/  F2FP.F16.F32.PACK_AB R158, R149, R148 ;  /* 0x00000094959e723e */ /* 0x000fe200000000ff */
[----:B------:R-:W-:Y:S01]  /*a990*/  ULDC.64 UR12, c[0x0][0xc08] ;  /* 0x00030200000c7ab9 */ /* 0x000fe20000000a00 */
[----:B------:R-:W-:Y:S01]  /*a9a0*/  F2FP.F16.F32.PACK_AB R159, R151, R150 ;  /* 0x00000096979f723e */ /* 0x000fe200000000ff */
[----:B------:R-:W-:Y:S01]  /*a9b0*/  ULDC UR9, c[0x0][0xbe8] ;  /* 0x0002fa0000097ab9 */ /* 0x000fe20000000800 */
[----:B------:R-:W-:-:S03]  /*a9c0*/  ISETP.NE.U32.AND P0, PT, RZ, UR14, PT ;  /* 0x0000000eff007c0c */ /* 0x000fc6000bf05070 */
[----:B------:R2:W-:Y:S01]  /*a9d0*/  STSM.16.M88.4 [R164], R156 ;  /* 0x0000009ca4007844 */ /* 0x0005e20000000200 */
[----:B------:R-:W-:Y:S01]  /*a9e0*/  BAR.SYNC.DEFER_BLOCKING 0x1, 0x100 ;  /* 0x0044000000007b1d */ /* 0x000fe20000010000 */
[----:B------:R-:W-:Y:S01]  /*a9f0*/  ISETP.NE.AND.EX P0, PT, RZ, UR15, PT, P0 ;  /* 0x0000000fff007c0c */ /* 0x000fe2000bf05300 */
[----:B------:R-:W-:-:S04]  /*aa00*/  UISETP.NE.U32.AND UP0, UPT, UR12, URZ, UPT ;  /* 0x0000003f0c00728c */ /* 0x000fc8000bf05070 */
[----:B------:R-:W-:-:S08]  /*aa10*/  UISETP.NE.AND.EX UP0, UPT, UR13, URZ, UPT, UP0 ;  /* 0x0000003f0d00728c */ /* 0x000fd0000bf05300 */
[----:B------:R-:W3:Y:S03]  /*aa20*/  @P0 LDG.E R5, desc[UR52][R6.64] ;  /* 0x0000003406050981 */ /* 0x000ee6000c1e1900 */
[----:B------:R-:W-:Y:S01]  /*aa30*/  @UP0 UIADD3 UR12, UP1, UR4, UR12, URZ ;  /* 0x0000000c040c0290 */ /* 0x000fe2000ff3e03f */
[----:B------:R-:W-:Y:S02]  /*aa40*/  PLOP3.LUT P4, PT, PT, PT, UP0, 0x80, 0x0 ;  /* 0x000000000000781c */ /* 0x000fe40003f8f008 */
[----:B------:R-:W-:Y:S01]  /*aa50*/  ULDC UR4, c[0x0][0xad4] ;  /* 0x0002b50000047ab9 */ /* 0x000fe20000000800 */
[----:B------:R-:W-:Y:S02]  /*aa60*/  @UP0 UIADD3.X UR13, UR16, UR13, URZ, UP1, !UPT ;  /* 0x0000000d100d0290 */ /* 0x000fe40008ffe43f */
[----:B0-----:R-:W-:-:S04]  /*aa70*/  IMAD.U32 R8, RZ, RZ, UR12 ;  /* 0x0000000cff087e24 */ /* 0x001fc8000f8e00ff */
[----:B------:R-:W-:-:S05]  /*aa80*/  IMAD.U32 R9, RZ, RZ, UR13 ;  /* 0x0000000dff097e24 */ /* 0x000fca000f8e00ff */
[----:B------:R0:W4:Y:S01]  /*aa90*/  @P4 LDG.E R3, desc[UR52][R8.64] ;  /* 0x0000003408034981 */ /* 0x000122000c1e1900 */
[----:B------:R-:W-:Y:S01]  /*aaa0*/  UISETP.NE.AND UP0, UPT, UR44, URZ, UPT ;  /* 0x0000003f2c00728c */ /* 0x000fe2000bf05270 */
[----:B-1----:R-:W-:Y:S01]  /*aab0*/  VIADD R12, R16, UR42 ;  /* 0x0000002a100c7c36 */ /* 0x002fe20008000000 */
[----:B------:R-:W-:Y:S02]  /*aac0*/  UISETP.NE.AND UP1, UPT, UR9, 0x1, UPT ;  /* 0x000000010900788c */ /* 0x000fe4000bf25270 */
[----:B------:R-:W-:Y:S01]  /*aad0*/  USEL UR4, UR44, UR4, UP0 ;  /* 0x000000042c047287 */ /* 0x000fe20008000000 */
[----:B------:R-:W-:Y:S01]  /*aae0*/  UMOV UR21, 0x9b8 ;  /* 0x000009b800157882 */ /* 0x000fe20000000000 */
[----:B------:R-:W-:Y:S02]  /*aaf0*/  UISETP.NE.U32.AND UP0, UPT, UR14, URZ, UPT ;  /* 0x0000003f0e00728c */ /* 0x000fe4000bf05070 */
[----:B------:R-:W-:Y:S01]  /*ab00*/  PLOP3.LUT P1, PT, PT, PT, UP1, 0x80, 0x0 ;  /* 0x000000000000781c */ /* 0x000fe20003f2f018 */
[----:B------:R-:W-:-:S02]  /*ab10*/  UISETP.GT.AND UP2, UPT, UR4, 0x1, UPT ;  /* 0x000000010400788c */ /* 0x000fc4000bf44270 */
[----:B------:R-:W-:Y:S02]  /*ab20*/  UISETP.NE.AND.EX UP0, UPT, UR15, URZ, UPT, UP0 ;  /* 0x0000003f0f00728c */ /* 0x000fe4000bf05300 */
[----:B------:R-:W-:Y:S01]  /*ab30*/  USEL UR21, UR21, 0x978, UP2 ;  /* 0x0000097815157887 */ /* 0x000fe20009000000 */
[----:B------:R-:W-:Y:S01]  /*ab40*/  UMOV UR4, URZ ;  /* 0x0000003f00047c82 */ /* 0x000fe20008000000 */
[----:B------:R-:W-:Y:S01]  /*ab50*/  USEL UR39, UR39, URZ, !UP0 ;  /* 0x0000003f27277287 */ /* 0x000fe2000c000000 */
[----:B------:R-:W-:Y:S01]  /*ab60*/  @UP1 ULDC UR23, c[0x0][0xbec] ;  /* 0x0002fb0000171ab9 */ /* 0x000fe20000000800 */
[----:B------:R-:W-:-:S04]  /*ab70*/  USEL UR20, UR43, URZ, UP2 ;  /* 0x0000003f2b147287 */ /* 0x000fc80009000000 */
[----:B0-----:R-:W-:Y:S01]  /*ab80*/  @P1 IMAD.HI.U32 R8, R12, UR23, RZ ;  /* 0x000000170c081c27 */ /* 0x001fe2000f8e00ff */
[----:B------:R-:W-:Y:S01]  /*ab90*/  USEL UR40, UR40, URZ, !UP0 ;  /* 0x0000003f28287287 */ /* 0x000fe2000c000000 */
[----:B------:R-:W-:Y:S02]  /*aba0*/  @UP1 ULDC UR26, c[0x0][0xbf0] ;  /* 0x0002fc00001a1ab9 */ /* 0x000fe40000000800 */
[----:B------:R-:W-:Y:S01]  /*abb0*/  ULDC.64 UR16, c[0x0][UR21+0x220] ;  /* 0x0000880015107abb */ /* 0x000fe20008000a00 */
[----:B------:R-:W-:Y:S01]  /*abc0*/  ULDC.64 UR18, c[0x0][UR21+0x228] ;  /* 0x00008a0015127abb */ /* 0x000fe20008000a00 */
[----:B------:R-:W-:Y:S01]  /*abd0*/  UIMAD UR17, UR17, UR39, URZ ;  /* 0x00000027111172a4 */ /* 0x000fe2000f8e023f */
        /* <DEDUP_REMOVED lines=11> */
[----:B---3--:R-:W-:Y:S01]  /*ac90*/  @P0 R2UR UR4, R5 ;  /* 0x00000000050402ca */ /* 0x008fe200000e0000 */
[----:B------:R-:W-:Y:S01]  /*aca0*/  IMAD.MOV.U32 R5, RZ, RZ, R12 ;  /* 0x000000ffff057224 */ /* 0x000fe200078e000c */
[----:B------:R-:W-:Y:S01]  /*acb0*/  @P1 SHF.R.U32.HI R5, RZ, UR26, R8 ;  /* 0x0000001aff051c19 */ /* 0x000fe20008011608 */
[----:B------:R-:W-:-:S03]  /*acc0*/  IMAD.U32 R8, RZ, RZ, UR24 ;  /* 0x00000018ff087e24 */ /* 0x000fc6000f8e00ff */
[--C-:B------:R-:W-:Y:S01]  /*acd0*/  SHF.R.S32.HI R9, RZ, 0x1f, R5.reuse ;  /* 0x0000001fff097819 */ /* 0x100fe20000011405 */
        /* <DEDUP_REMOVED lines=8> */
[----:B------:R-:W-:Y:S02]  /*ad60*/  IMAD R10, R11, UR13, RZ ;  /* 0x0000000d0b0a7c24 */ /* 0x000fe4000f8e02ff */
[----:B------:R-:W-:Y:S01]  /*ad70*/  IADD3.X R9, R9, UR14, R14, P2, P3 ;  /* 0x0000000e09097c10 */ /* 0x000fe200097e640e */
[----:B------:R-:W-:Y:S01]  /*ad80*/  ULDC.64 UR14, c[0x0][0xba8] ;  /* 0x0002ea00000e7ab9 */ /* 0x000fe20000000a00 */
[----:B------:R-:W-:Y:S01]  /*ad90*/  IMAD R5, R5, UR12, R10 ;  /* 0x0000000c05057c24 */ /* 0x000fe2000f8e020a */
[----:B------:R-:W-:Y:S01]  /*ada0*/  @!UP2 ULDC UR14, c[0x0][0xb50] ;  /* 0x0002d400000eaab9 */ /* 0x000fe20000000800 */
[----:B------:R-:W-:Y:S01]  /*adb0*/  @!UP2 ULDC UR15, c[0x0][0xb54] ;  /* 0x0002d500000faab9 */ /* 0x000fe20000000800 */
[----:B------:R-:W-:Y:S01]  /*adc0*/  IMAD.WIDE.U32 R8, R11, UR12, R8 ;  /* 0x0000000c0b087c25 */ /* 0x000fe2000f8e0008 */
[----:B------:R-:W-:Y:S01]  /*add0*/  ULDC UR12, c[0x0][0xa88] ;  /* 0x0002a200000c7ab9 */ /* 0x000fe20000000800 */
[----:B----4-:R-:W-:-:S02]  /*ade0*/  @P4 R2UR UR12, R3 ;  /* 0x00000000030c42ca */ /* 0x010fc400000e0000 */
[----:B------:R-:W-:Y:S01]  /*adf0*/  IMAD.IADD R5, R9, 0x1, R5 ;  /* 0x0000000109057824 */ /* 0x000fe200078e0205 */
[----:B------:R-:W-:-:S04]  /*ae00*/  LEA R10, P2, R8, UR14, 0x2 ;  /* 0x0000000e080a7c11 */ /* 0x000fc8000f8410ff */
[----:B------:R-:W-:Y:S01]  /*ae10*/  LEA.HI.X R5, R8, UR15, R5, 0x2, P2 ;  /* 0x0000000f08057c11 */ /* 0x000fe200090f1405 */
[----:B--2---:R-:W-:Y:S08]  /*ae20*/  @P4 BRA `(.L_x_4954) ;  /* 0x0000000000184947 */ /* 0x004ff00003800000 */
[----:B------:R-:W-:Y:S05]  /*ae30*/  @!P0 BRA `(.L_x_4954) ;  /* 0x0000000000148947 */ /* 0x000fea0003800000 */
[----:B------:R-:W2:Y:S04]  /*ae40*/  LDG.E R8, desc[UR52][R6.64] ;  /* 0x0000003406087981 */ /* 0x000ea8000c1e1900 */
[----:B------:R-:W3:Y:S01]  /*ae50*/  LDG.E R3, desc[UR52][R6.64+0x4] ;  /* 0x0000043406037981 */ /* 0x000ee2000c1e1900 */
[----:B--2---:R-:W-:Y:S02]  /*ae60*/  R2UR UR13, R8 ;  /* 0x00000000080d72ca */ /* 0x004fe400000e0000 */
[----:B---3--:R-:W-:-:S13]  /*ae70*/  R2UR UR12, R3 ;  /* 0x00000000030c72ca */ /* 0x008fda00000e0000 */
[----:B------:R-:W-:-:S12]  /*ae80*/  UIADD3 UR12, -UR13, UR12, URZ ;  /* 0x0000000c0d0c7290 */ /* 0x000fd8000fffe13f */
.L_x_4954:
[----:B------:R-:W2:Y:S01]  /*ae90*/  LDL R3, [R1+0x28] ;  /* 0x0000280001037983 */ /* 0x000ea20000100800 */
[----:B------:R-:W-:Y:S01]  /*aea0*/  UIMAD UR17, UR12, UR9, URZ ;  /* 0x000000090c1172a4 */ /* 0x000fe2000f8e023f */
[----:B------:R-:W-:Y:S02]  /*aeb0*/  LOP3.LUT P0, RZ, R222, 0x3, RZ, 0xc0, !PT ;  /* 0x00000003deff7812 */ /* 0x000fe4000780c0ff */
[----:B------:R-:W-:Y:S01]  /*aec0*/  SHFL.IDX PT, R6, R10, RZ, 0x1c1f ;  /* 0x001c1fff0a067589 */ /* 0x000fe200000e0000 */
[----:B------:R-:W-:-:S03]  /*aed0*/  PLOP3.LUT P3, PT, PT, PT, UP2, 0x80, 0x0 ;  /* 0x000000000000781c */ /* 0x000fc60003f6f028 */
[----:B------:R-:W0:Y:S04]  /*aee0*/  SHFL.IDX PT, R7, R5, RZ, 0x1c1f ;  /* 0x001c1fff05077589 */ /* 0x000e2800000e0000 */
[----:B------:R-:W-:Y:S04]  /*aef0*/  SHFL.IDX PT, R8, R10, 0x1, 0x1c1f ;  /* 0x003c1f000a087f89 */ /* 0x000fe800000e0000 */
[----:B------:R-:W1:Y:S01]  /*af00*/  SHFL.IDX PT, R9, R5, 0x1, 0x1c1f ;  /* 0x003c1f0005097f89 */ /* 0x000e6200000e0000 */
[----:B--2---:R-:W-:-:S04]  /*af10*/  VIADD R11, R3, UR42 ;  /* 0x0000002a030b7c36 */ /* 0x004fc80008000000 */
[C---:B------:R-:W-:Y:S01]  /*af20*/  VIADD R3, R11.reuse, 0x8 ;  /* 0x000000080b037836 */ /* 0x040fe20000000000 */
[----:B------:R-:W-:-:S04]  /*af30*/  ISETP.GE.OR P2, PT, R11, UR17, P0 ;  /* 0x000000110b007c0c */ /* 0x000fc80008746670 */
[----:B------:R-:W-:-:S09]  /*af40*/  ISETP.GE.OR P0, PT, R3, UR17, P0 ;  /* 0x0000001103007c0c */ /* 0x000fd20008706670 */
[----:B0-----:R0:W-:Y:S01]  /*af50*/  @!P2 ST.E desc[UR52][R6.64], R4 ;  /* 0x000000040600a985 */ /* 0x0011e2000c101934 */
[----:B------:R-:W-:-:S03]  /*af60*/  ISETP.GE.AND P2, PT, R11, UR17, PT ;  /* 0x000000110b007c0c */ /* 0x000fc6000bf46270 */
[----:B-1----:R0:W-:Y:S01]  /*af70*/  @!P0 ST.E desc[UR52][R8.64], R0 ;  /* 0x0000000008008985 */ /* 0x0021e2000c101934 */
[----:B------:R-:W-:Y:S01]  /*af80*/  ISETP.GE.AND P0, PT, R3, UR17, PT ;  /* 0x0000001103007c0c */ /* 0x000fe2000bf06270 */
[----:B------:R-:W-:-:S12]  /*af90*/  @P3 BRA `(.L_x_4955) ;  /* 0x0000001000083947 */ /* 0x000fd80003800000 */
[----:B0-----:R-:W0:Y:S01]  /*afa0*/  S2R R0, SR_TID.X ;  /* 0x0000000000007919 */ /* 0x001e220000002100 */
[----:B------:R-:W-:Y:S01]  /*afb0*/  ULDC.64 UR14, c[0x0][0xaa0] ;  /* 0x0002a800000e7ab9 */ /* 0x000fe20000000a00 */
[----:B0-----:R-:W-:-:S05]  /*afc0*/  VIADD R0, R0, 0xffffff80 ;  /* 0xffffff8000007836 */ /* 0x001fca0000000000 */
[----:B------:R-:W-:-:S04]  /*afd0*/  SHF.R.S32.HI R3, RZ, 0x1f, R0 ;  /* 0x0000001fff037819 */ /* 0x000fc80000011400 */
[----:B------:R-:W-:-:S04]  /*afe0*/  LEA.HI R3, R3, R0, RZ, 0x3 ;  /* 0x0000000003037211 */ /* 0x000fc800078f18ff */
[----:B------:R-:W-:Y:S02]  /*aff0*/  LOP3.LUT R5, R3, 0xfffffff8, RZ, 0xc0, !PT ;  /* 0xfffffff803057812 */ /* 0x000fe400078ec0ff */
[----:B------:R-:W-:-:S03]  /*b000*/  SHF.R.S32.HI R81, RZ, 0x3, R3 ;  /* 0x00000003ff517819 */ /* 0x000fc60000011403 */
[----:B------:R-:W-:Y:S02]  /*b010*/  IMAD.IADD R20, R0, 0x1, -R5 ;  /* 0x0000000100147824 */ /* 0x000fe400078e0a05 */
[----:B------:R-:W-:Y:S02]  /*b020*/  IMAD.MOV.U32 R5, RZ, RZ, 0x2 ;  /* 0x00000002ff057424 */ /* 0x000fe400078e00ff */
[----:B------:R-:W-:-:S05]  /*b030*/  IMAD.SHL.U32 R0, R20, 0x8, RZ ;  /* 0x0000000814007824 */ /* 0x000fca00078e00ff */
[----:B------:R-:W-:-:S05]  /*b040*/  LEA R4, R81, R0, 0x6 ;  /* 0x0000000051047211 */ /* 0x000fca00078e30ff */
[----:B------:R-:W-:-:S03]  /*b050*/  IMAD.WIDE R4, R4, R5, UR10 ;  /* 0x0000000a04047e25 */ /* 0x000fc6000f8e0205 */
[C---:B------:R-:W-:Y:S02]  /*b060*/  IADD3 R25, P2, R4.reuse, 0x3000, RZ ;  /* 0x0000300004197810 */ /* 0x040fe40007f5e0ff */
[C---:B------:R-:W-:Y:S02]  /*b070*/  IADD3 R9, P4, R4.reuse, 0x1000, RZ ;  /* 0x0000100004097810 */ /* 0x040fe40007f9e0ff */
[----:B------:R-:W-:Y:S02]  /*b080*/  LOP3.LUT R24, R25, 0x380, RZ, 0xc0, !PT ;  /* 0x0000038019187812 */ /* 0x000fe400078ec0ff */
[----:B------:R-:W-:Y:S02]  /*b090*/  IADD3 R13, P3, R4, 0x2000, RZ ;  /* 0x00002000040d7810 */ /* 0x000fe40007f7e0ff */
[----:B------:R-:W-:Y:S01]  /*b0a0*/  SHF.R.U64 R24, R24, 0x3, RZ ;  /* 0x0000000318187819 */ /* 0x000fe200000012ff */
[----:B------:R-:W-:Y:S01]  /*b0b0*/  UIMAD UR12, UR16, UR14, URZ ;  /* 0x0000000e100c72a4 */ /* 0x000fe2000f8e023f */
[----:B------:R-:W-:-:S02]  /*b0c0*/  LOP3.LUT R8, R9, 0x380, RZ, 0xc0, !PT ;  /* 0x0000038009087812 */ /* 0x000fc400078ec0ff */
[----:B------:R-:W-:Y:S01]  /*b0d0*/  LOP3.LUT R24, R24, R25, RZ, 0x3c, !PT ;  /* 0x0000001918187212 */ /* 0x000fe200078e3cff */
[----:B------:R-:W-:Y:S01]  /*b0e0*/  IMAD.X R25, RZ, RZ, R5, P2 ;  /* 0x000000ffff197224 */ /* 0x000fe200010e0605 */
[----:B------:R-:W-:Y:S02]  /*b0f0*/  IADD3 R49, P2, R4, 0x9000, RZ ;  /* 0x0000900004317810 */ /* 0x000fe40007f5e0ff */
[----:B------:R-:W-:Y:S02]  /*b100*/  LOP3.LUT R12, R13, 0x380, RZ, 0xc0, !PT ;  /* 0x000003800d0c7812 */ /* 0x000fe400078ec0ff */
[----:B------:R-:W-:Y:S01]  /*b110*/  LOP3.LUT R48, R49, 0x380, RZ, 0xc0, !PT ;  /* 0x0000038031307812 */ /* 0x000fe200078ec0ff */
[----:B------:R-:W-:Y:S01]  /*b120*/  UIMAD UR12, UR4, UR15, UR12 ;  /* 0x0000000f040c72a4 */ /* 0x000fe2000f8e020c */
[----:B------:R-:W-:Y:S01]  /*b130*/  SHF.R.U64 R8, R8, 0x3, RZ ;  /* 0x0000000308087819 */ /* 0x000fe200000012ff */
[----:B------:R-:W-:Y:S01]  /*b140*/  UIMAD.WIDE.U32 UR10, UR4, UR14, URZ ;  /* 0x0000000e040a72a5 */ /* 0x000fe2000f8e003f */
[----:B------:R-:W-:Y:S01]  /*b150*/  SHF.R.U64 R48, R48, 0x3, RZ ;  /* 0x0000000330307819 */ /* 0x000fe200000012ff */
[----:B------:R-:W5:Y:S01]  /*b160*/  LD.E.128 R24, desc[UR52][R24.64] ;  /* 0x0000003418187980 */ /* 0x000f62000c101d00 */
[----:B------:R-:W-:-:S02]  /*b170*/  SHF.R.U64 R12, R12, 0x3, RZ ;  /* 0x000000030c0c7819 */ /* 0x000fc400000012ff */
[----:B------:R-:W-:Y:S01]  /*b180*/  LOP3.LUT R8, R8, R9, RZ, 0x3c, !PT ;  /* 0x0000000908087212 */ /* 0x000fe200078e3cff */
[----:B------:R-:W-:Y:S01]  /*b190*/  UIADD3 UR11, UR11, UR12, URZ ;  /* 0x0000000c0b0b7290 */ /* 0x000fe2000fffe03f */
[----:B------:R-:W-:Y:S01]  /*b1a0*/  LOP3.LUT R48, R48, R49, RZ, 0x3c, !PT ;  /* 0x0000003130307212 */ /* 0x000fe200078e3cff */
[--C-:B------:R-:W-:Y:S01]  /*b1b0*/  IMAD.X R49, RZ, RZ, R5.reuse, P2 ;  /* 0x000000ffff317224 */ /* 0x100fe200010e0605 */
[----:B------:R-:W-:Y:S01]  /*b1c0*/  IADD3 R6, P2, R4, 0xf000, RZ ;  /* 0x0000f00004067810 */ /* 0x000fe20007f5e0ff */
[--C-:B------:R-:W-:Y:S01]  /*b1d0*/  IMAD.X R9, RZ, RZ, R5.reuse, P4 ;  /* 0x000000ffff097224 */ /* 0x100fe200020e0605 */
[----:B------:R-:W-:Y:S01]  /*b1e0*/  LOP3.LUT R12, R12, R13, RZ, 0x3c, !PT ;  /* 0x0000000d0c0c7212 */ /* 0x000fe200078e3cff */
[----:B------:R-:W-:Y:S01]  /*b1f0*/  IMAD.X R13, RZ, RZ, R5, P3 ;  /* 0x000000ffff0d7224 */ /* 0x000fe200018e0605 */
[----:B------:R-:W-:Y:S01]  /*b200*/  LOP3.LUT R3, R6, 0x380, RZ, 0xc0, !PT ;  /* 0x0000038006037812 */ /* 0x000fe200078ec0ff */
[----:B------:R-:W-:Y:S01]  /*b210*/  ULDC.64 UR12, c[0x0][0xae8] ;  /* 0x0002ba00000c7ab9 */ /* 0x000fe20000000a00 */
[----:B------:R-:W-:-:S02]  /*b220*/  IADD3 R29, P0, R4, 0x4000, RZ ;  /* 0x00004000041d7810 */ /* 0x000fc40007f1e0ff */
[C---:B------:R-:W-:Y:S02]  /*b230*/  IADD3 R33, P6, R4.reuse, 0x5000, RZ ;  /* 0x0000500004217810 */ /* 0x040fe40007fde0ff */
[C---:B------:R-:W-:Y:S01]  /*b240*/  IADD3 R37, P5, R4.reuse, 0x6000, RZ ;  /* 0x0000600004257810 */ /* 0x040fe20007fbe0ff */
[----:B------:R-:W-:Y:S01]  /*b250*/  USHF.R.S32.HI UR4, URZ, 0x1f, UR39 ;  /* 0x0000001f3f047899 */ /* 0x000fe20008011427 */
[----:B------:R-:W-:Y:S01]  /*b260*/  SHF.R.U64 R3, R3, 0x3, RZ ;  /* 0x0000000303037819 */ /* 0x000fe200000012ff */
[----:B------:R-:W-:Y:S01]  /*b270*/  UIMAD.WIDE.U32 UR10, UR41, UR12, UR10 ;  /* 0x0000000c290a72a5 */ /* 0x000fe2000f8e000a */
[----:B------:R-:W-:Y:S01]  /*b280*/  IADD3 R41, P4, R4, 0x7000, RZ ;  /* 0x0000700004297810 */ /* 0x000fe20007f9e0ff */
[----:B------:R-:W-:Y:S01]  /*b290*/  @UP1 ULDC UR14, c[0x0][0xbec] ;  /* 0x0002fb00000e1ab9 */ /* 0x000fe20000000800 */
[----:B------:R-:W-:Y:S01]  /*b2a0*/  LOP3.LUT R72, R3, R6, RZ, 0x3c, !PT ;  /* 0x0000000603487212 */ /* 0x000fe200078e3cff */
[----:B------:R-:W-:Y:S01]  /*b2b0*/  IMAD R3, R20, 0x20, R81 ;  /* 0x0000002014037824 */ /* 0x000fe200078e0251 */
[----:B------:R-:W-:Y:S01]  /*b2c0*/  IADD3 R45, P3, R4, 0x8000, RZ ;  /* 0x00008000042d7810 */ /* 0x000fe20007f7e0ff */
[----:B------:R-:W-:Y:S01]  /*b2d0*/  UIMAD UR11, UR41, UR13, UR11 ;  /* 0x0000000d290b72a4 */ /* 0x000fe2000f8e020b */
[----:B------:R-:W-:Y:S01]  /*b2e0*/  LOP3.LUT R28, R29, 0x380, RZ, 0xc0, !PT ;  /* 0x000003801d1c7812 */ /* 0x000fe200078ec0ff */
[----:B------:R-:W-:Y:S01]  /*b2f0*/  VIADD R78, R3, UR42 ;  /* 0x0000002a034e7c36 */ /* 0x000fe20008000000 */
[----:B------:R-:W-:Y:S01]  /*b300*/  LOP3.LUT R32, R33, 0x380, RZ, 0xc0, !PT ;  /* 0x0000038021207812 */ /* 0x000fe200078ec0ff */
[----:B------:R-:W-:Y:S01]  /*b310*/  ULDC.64 UR12, c[0x0][0xaf0] ;  /* 0x0002bc00000c7ab9 */ /* 0x000fe20000000a00 */
[----:B------:R-:W-:Y:S01]  /*b320*/  LOP3.LUT R36, R37, 0x380, RZ, 0xc0, !PT ;  /* 0x0000038025247812 */ /* 0x000fe200078ec0ff */
[--C-:B------:R-:W-:Y:S01]  /*b330*/  IMAD.X R73, RZ, RZ, R5.reuse, P2 ;  /* 0x000000ffff497224 */ /* 0x100fe200010e0605 */
[----:B------:R-:W-:Y:S01]  /*b340*/  LOP3.LUT R40, R41, 0x380, RZ, 0xc0, !PT ;  /* 0x0000038029287812 */ /* 0x000fe200078ec0ff */
[----:B------:R-:W5:Y:S01]  /*b350*/  LD.E.128 R8, desc[UR52][R8.64] ;  /* 0x0000003408087980 */ /* 0x000f62000c101d00 */
[----:B------:R-:W-:Y:S01]  /*b360*/  LOP3.LUT R44, R45, 0x380, RZ, 0xc0, !PT ;  /* 0x000003802d2c7812 */ /* 0x000fe200078ec0ff */
[----:B------:R-:W-:Y:S01]  /*b370*/  UIMAD UR4, UR4, UR12, URZ ;  /* 0x0000000c040472a4 */ /* 0x000fe2000f8e023f */
[----:B------:R-:W-:Y:S01]  /*b380*/  SHF.R.U64 R28, R28, 0x3, RZ ;  /* 0x000000031c1c7819 */ /* 0x000fe200000012ff */
[----:B------:R-:W-:Y:S01]  /*b390*/  @P1 IMAD.HI.U32 R20, R78, UR14, RZ ;  /* 0x0000000e4e141c27 */ /* 0x000fe2000f8e00ff */
[----:B------:R-:W-:Y:S01]  /*b3a0*/  SHF.R.U64 R32, R32, 0x3, RZ ;  /* 0x0000000320207819 */ /* 0x000fe200000012ff */
[----:B------:R-:W-:Y:S01]  /*b3b0*/  UIMAD.WIDE.U32 UR10, UR39, UR12, UR10 ;  /* 0x0000000c270a72a5 */ /* 0x000fe2000f8e000a */
[----:B------:R-:W-:Y:S01]  /*b3c0*/  SHF.R.U64 R36, R36, 0x3, RZ ;  /* 0x0000000324247819 */ /* 0x000fe200000012ff */
[----:B------:R-:W-:Y:S01]  /*b3d0*/  IMAD.MOV.U32 R3, RZ, RZ, R78 ;  /* 0x000000ffff037224 */ /* 0x000fe200078e004e */
[----:B------:R-:W-:Y:S01]  /*b3e0*/  SHF.R.U64 R40, R40, 0x3, RZ ;  /* 0x0000000328287819 */ /* 0x000fe200000012ff */
[----:B------:R-:W-:Y:S01]  /*b3f0*/  @UP1 ULDC UR12, c[0x0][0xbf0] ;  /* 0x0002fc00000c1ab9 */ /* 0x000fe20000000800 */
[----:B------:R-:W-:Y:S01]  /*b400*/  SHF.R.U64 R44, R44, 0x3, RZ ;  /* 0x000000032c2c7819 */ /* 0x000fe200000012ff */
[----:B------:R-:W-:Y:S01]  /*b410*/  UIMAD UR4, UR39, UR13, UR4 ;  /* 0x0000000d270472a4 */ /* 0x000fe2000f8e0204 */
        /* <DEDUP_REMOVED lines=10> */
[----:B------:R-:W-:Y:S01]  /*b4c0*/  @P1 SHF.R.U32.HI R3, RZ, UR12, R20 ;  /* 0x0000000cff031c19 */ /* 0x000fe20008011614 */
[----:B------:R-:W-:Y:S01]  /*b4d0*/  UIADD3 UR4, UR11, UR4, URZ ;  /* 0x000000040b047290 */ /* 0x000fe2000fffe03f */
[C---:B------:R-:W-:Y:S01]  /*b4e0*/  IADD3 R53, P0, R4.reuse, 0xa000, RZ ;  /* 0x0000a00004357810 */ /* 0x040fe20007f1e0ff */
[----:B------:R-:W-:Y:S01]  /*b4f0*/  IMAD.U32 R21, RZ, RZ, UR11 ;  /* 0x0000000bff157e24 */ /* 0x000fe2000f8e00ff */
[C---:B------:R-:W-:Y:S01]  /*b500*/  IADD3 R57, P6, R4.reuse, 0xb000, RZ ;  /* 0x0000b00004397810 */ /* 0x040fe20007fde0ff */
[----:B------:R-:W5:Y:S01]  /*b510*/  LD.E.128 R12, desc[UR52][R12.64] ;  /* 0x000000340c0c7980 */ /* 0x000f62000c101d00 */
[----:B------:R-:W-:-:S02]  /*b520*/  IADD3 R61, P5, R4, 0xc000, RZ ;  /* 0x0000c000043d7810 */ /* 0x000fc40007fbe0ff */
[C---:B------:R-:W-:Y:S01]  /*b530*/  IADD3 R65, P4, R4.reuse, 0xd000, RZ ;  /* 0x0000d00004417810 */ /* 0x040fe20007f9e0ff */
[----:B------:R-:W5:Y:S01]  /*b540*/  LD.E.128 R28, desc[UR52][R28.64] ;  /* 0x000000341c1c7980 */ /* 0x000f62000c101d00 */
[----:B------:R-:W-:Y:S01]  /*b550*/  IADD3 R69, P3, R4, 0xe000, RZ ;  /* 0x0000e00004457810 */ /* 0x000fe20007f7e0ff */
[--C-:B------:R-:W-:Y:S01]  /*b560*/  IMAD.MOV R77, RZ, RZ, -R3.reuse ;  /* 0x000000ffff4d7224 */ /* 0x100fe200078e0a03 */
[----:B------:R-:W-:Y:S01]  /*b570*/  SHF.R.S32.HI R76, RZ, 0x1f, R3 ;  /* 0x0000001fff4c7819 */ /* 0x000fe20000011403 */
[----:B------:R-:W-:Y:S01]  /*b580*/  IMAD.U32 R20, RZ, RZ, UR10 ;  /* 0x0000000aff147e24 */ /* 0x000fe2000f8e00ff */
[----:B------:R-:W-:Y:S01]  /*b590*/  LOP3.LUT R52, R53, 0x380, RZ, 0xc0, !PT ;  /* 0x0000038035347812 */ /* 0x000fe200078ec0ff */
[----:B------:R-:W-:Y:S01]  /*b5a0*/  ULDC.64 UR10, c[0x0][0xae0] ;  /* 0x0002b800000a7ab9 */ /* 0x000fe20000000a00 */
[----:B------:R-:W-:Y:S01]  /*b5b0*/  LOP3.LUT R56, R57, 0x380, RZ, 0xc0, !PT ;  /* 0x0000038039387812 */ /* 0x000fe200078ec0ff */
[----:B------:R-:W5:Y:S01]  /*b5c0*/  LD.E.128 R32, desc[UR52][R32.64] ;  /* 0x0000003420207980 */ /* 0x000f62000c101d00 */
[----:B------:R-:W-:-:S02]  /*b5d0*/  LOP3.LUT R60, R61, 0x380, RZ, 0xc0, !PT ;  /* 0x000003803d3c7812 */ /* 0x000fc400078ec0ff */
[----:B------:R-:W-:Y:S01]  /*b5e0*/  LOP3.LUT R64, R65, 0x380, RZ, 0xc0, !PT ;  /* 0x0000038041407812 */ /* 0x000fe200078ec0ff */
[----:B------:R-:W5:Y:S01]  /*b5f0*/  LD.E.128 R36, desc[UR52][R36.64] ;  /* 0x0000003424247980 */ /* 0x000f62000c101d00 */
[----:B------:R-:W-:Y:S02]  /*b600*/  LOP3.LUT R68, R69, 0x380, RZ, 0xc0, !PT ;  /* 0x0000038045447812 */ /* 0x000fe400078ec0ff */
[----:B------:R-:W-:Y:S01]  /*b610*/  LOP3.LUT R7, R4, 0x380, RZ, 0xc0, !PT ;  /* 0x0000038004077812 */ /* 0x000fe200078ec0ff */
[----:B------:R-:W-:Y:S01]  /*b620*/  IMAD.U32 R21, RZ, RZ, UR4 ;  /* 0x00000004ff157e24 */ /* 0x000fe2000f8e00ff */
[----:B------:R-:W-:Y:S01]  /*b630*/  SHF.R.U64 R52, R52, 0x3, RZ ;  /* 0x0000000334347819 */ /* 0x000fe200000012ff */
[----:B------:R-:W-:Y:S01]  /*b640*/  IMAD R76, R76, UR10, RZ ;  /* 0x0000000a4c4c7c24 */ /* 0x000fe2000f8e02ff */
[----:B------:R-:W-:Y:S01]  /*b650*/  SHF.R.U64 R56, R56, 0x3, RZ ;  /* 0x0000000338387819 */ /* 0x000fe200000012ff */
[----:B------:R-:W-:Y:S01]  /*b660*/  IMAD R77, R77, UR9, R78 ;  /* 0x000000094d4d7c24 */ /* 0x000fe2000f8e024e */
[----:B------:R-:W-:Y:S01]  /*b670*/  SHF.R.U64 R60, R60, 0x3, RZ ;  /* 0x000000033c3c7819 */ /* 0x000fe200000012ff */
[----:B------:R-:W5:Y:S01]  /*b680*/  LD.E.128 R40, desc[UR52][R40.64] ;  /* 0x0000003428287980 */ /* 0x000f62000c101d00 */
[----:B------:R-:W-:-:S02]  /*b690*/  SHF.R.U64 R64, R64, 0x3, RZ ;  /* 0x0000000340407819 */ /* 0x000fc400000012ff */
[----:B------:R-:W-:Y:S01]  /*b6a0*/  SHF.R.U64 R68, R68, 0x3, RZ ;  /* 0x0000000344447819 */ /* 0x000fe200000012ff */
[----:B------:R-:W5:Y:S01]  /*b6b0*/  LD.E.128 R44, desc[UR52][R44.64] ;  /* 0x000000342c2c7980 */ /* 0x000f62000c101d00 */
[----:B------:R-:W-:Y:S01]  /*b6c0*/  SHF.R.U64 R7, R7, 0x3, RZ ;  /* 0x0000000307077819 */ /* 0x000fe200000012ff */
[C---:B------:R-:W-:Y:S01]  /*b6d0*/  IMAD.WIDE.U32 R20, R3.reuse, UR10, R20 ;  /* 0x0000000a03147c25 */ /* 0x040fe2000f8e0014 */
[----:B------:R-:W-:Y:S01]  /*b6e0*/  LOP3.LUT R52, R52, R53, RZ, 0x3c, !PT ;  /* 0x0000003534347212 */ /* 0x000fe200078e3cff */
[----:B------:R-:W5:Y:S01]  /*b6f0*/  LD.E.128 R48, desc[UR52][R48.64] ;  /* 0x0000003430307980 */ /* 0x000f62000c101d00 */
[----:B------:R-:W-:Y:S01]  /*b700*/  LOP3.LUT R56, R56, R57, RZ, 0x3c, !PT ;  /* 0x0000003938387212 */ /* 0x000fe200078e3cff */
        /* <DEDUP_REMOVED lines=10> */
[----:B------:R-:W-:Y:S01]  /*b7b0*/  IMAD.X R69, RZ, RZ, R5, P3 ;  /* 0x000000ffff457224 */ /* 0x000fe200018e0605 */
[----:B------:R-:W-:Y:S01]  /*b7c0*/  ULDC.64 UR10, c[0x0][0xad8] ;  /* 0x0002b600000a7ab9 */ /* 0x000fe20000000a00 */
[----:B------:R-:W-:Y:S01]  /*b7d0*/  IMAD.IADD R21, R21, 0x1, R79 ;  /* 0x0000000115157824 */ /* 0x000fe200078e024f */
[----:B------:R-:W5:Y:S01]  /*b7e0*/  LD.E.128 R4, desc[UR52][R4.64] ;  /* 0x0000003404047980 */ /* 0x000f62000c101d00 */
[----:B------:R-:W-:-:S03]  /*b7f0*/  IMAD R76, R3, UR10, RZ ;  /* 0x0000000a034c7c24 */ /* 0x000fc6000f8e02ff */
        /* <DEDUP_REMOVED lines=17> */
[----:B------:R-:W-:Y:S01]  /*b910*/  VIADD R84, R81, UR42 ;  /* 0x0000002a51547c36 */ /* 0x000fe20008000000 */
[----:B------:R-:W-:-:S02]  /*b920*/  UIADD3 UR8, UR8, 0x22820, URZ ;  /* 0x0002282008087890 */ /* 0x000fc4000fffe03f */
        /* <DEDUP_REMOVED lines=36> */
.L_x_4957:
[----:B------:R-:W-:Y:S05]  /*bb70*/  BSYNC B1 ;  /* 0x0000000000017941 */ /* 0x000fea0003800000 */
.L_x_4956:
[----:B--2---:R2:W3:Y:S01]  /*bb80*/  SHFL.IDX PT, R3, R83, 0x1, 0x181f ;  /* 0x00381f0053037f89 */ /* 0x0044e200000e0000 */
[----:B------:R-:W-:Y:S03]  /*bb90*/  BSSY B1, `(.L_x_4958) ;  /* 0x0000014000017945 */ /* 0x000fe60003800000 */
[----:B0----5:R2:W0:Y:S01]  /*bba0*/  SHFL.IDX PT, R29, R82, 0x1, 0x181f ;  /* 0x00381f00521d7f89 */ /* 0x02142200000e0000 */
[----:B------:R-:W-:Y:S05]  /*bbb0*/  @P1 BRA `(.L_x_4959) ;  /* 0x0000000000441947 */ /* 0x000fea0003800000 */
[----:B------:R-:W-:Y:S02]  /*bbc0*/  ULDC UR4, c[0x0][0xac8] ;  /* 0x0002b20000047ab9 */ /* 0x000fe40000000800 */
[----:B------:R-:W-:Y:S02]  /*bbd0*/  ISETP.GE.AND P4, PT, R0, UR4, PT ;  /* 0x0000000400007c0c */ /* 0x000fe4000bf86270 */
[----:B------:R-:W-:Y:S02]  /*bbe0*/  ISETP.GE.AND P3, PT, R86, UR4, PT ;  /* 0x0000000456007c0c */ /* 0x000fe4000bf66270 */
[----:B------:R-:W-:Y:S02]  /*bbf0*/  ISETP.GE.AND P2, PT, R88, UR4, PT ;  /* 0x0000000458007c0c */ /* 0x000fe4000bf46270 */
[----:B------:R-:W-:-:S07]  /*bc00*/  ISETP.GE.AND P1, PT, R90, UR4, PT ;  /* 0x000000045a007c0c */ /* 0x000fce000bf26270 */
[-C--:B0-----:R-:W-:Y:S02]  /*bc10*/  @!P4 LEA R4, P6, R0, R29.reuse, 0x1 ;  /* 0x0000001d0004c211 */ /* 0x081fe400078c08ff */
        /* <DEDUP_REMOVED lines=11> */
.L_x_4959:
[----:B------:R-:W-:Y:S05]  /*bcd0*/  BSYNC B1 ;  /* 0x0000000000017941 */ /* 0x000fea0003800000 */
.L_x_4958:
[----:B---3--:R3:W0:Y:S01]  /*bce0*/  SHFL.IDX PT, R3, R83, 0x2, 0x181f ;  /* 0x00581f0053037f89 */ /* 0x00862200000e0000 */
[----:B------:R-:W-:Y:S03]  /*bcf0*/  BSSY B1, `(.L_x_4960) ;  /* 0x0000014000017945 */ /* 0x000fe60003800000 */
[----:B----4-:R3:W4:Y:S01]  /*bd00*/  SHFL.IDX PT, R11, R82, 0x2, 0x181f ;  /* 0x00581f00520b7f89 */ /* 0x01072200000e0000 */
        /* <DEDUP_REMOVED lines=18> */
.L_x_4961:
[----:B------:R-:W-:Y:S05]  /*be30*/  BSYNC B1 ;  /* 0x0000000000017941 */ /* 0x000fea0003800000 */
.L_x_4960:
[----:B0-----:R-:W-:Y:S01]  /*be40*/  VIADD R3, R84, 0x60 ;  /* 0x0000006054037836 */ /* 0x001fe20000000000 */
[----:B--23--:R-:W0:Y:S04]  /*be50*/  SHFL.IDX PT, R83, R83, 0x3, 0x181f ;  /* 0x00781f0053537f89 */ /* 0x00ce2800000e0000 */
[----:B------:R-:W-:Y:S01]  /*be60*/  ISETP.GE.AND P0, PT, R3, UR17, PT ;  /* 0x0000001103007c0c */ /* 0x000fe2000bf06270 */
[----:B----4-:R4:W2:-:S12]  /*be70*/  SHFL.IDX PT, R11, R82, 0x3, 0x181f ;  /* 0x00781f00520b7f89 */ /* 0x01089800000e0000 */
[----:B----4-:R-:W-:Y:S05]  /*be80*/  @P0 BRA `(.L_x_4962) ;  /* 0x00000024008c0947 */ /* 0x010fea0003800000 */
[----:B------:R-:W-:Y:S02]  /*be90*/  ULDC UR4, c[0x0][0xac8] ;  /* 0x0002b20000047ab9 */ /* 0x000fe40000000800 */
[----:B------:R-:W-:Y:S02]  /*bea0*/  ISETP.GE.AND P3, PT, R0, UR4, PT ;  /* 0x0000000400007c0c */ /* 0x000fe4000bf66270 */
[----:B------:R-:W-:Y:S02]  /*beb0*/  ISETP.GE.AND P4, PT, R86, UR4, PT ;  /* 0x0000000456007c0c */ /* 0x000fe4000bf86270 */
[----:B------:R-:W-:-:S09]  /*bec0*/  ISETP.GE.AND P5, PT, R88, UR4, PT ;  /* 0x0000000458007c0c */ /* 0x000fd2000bfa6270 */
[-C--:B--2---:R-:W-:Y:S02]  /*bed0*/  @!P3 LEA R4, P0, R0, R11.reuse, 0x1 ;  /* 0x0000000b0004b211 */ /* 0x084fe400078008ff */
[-C--:B------:R-:W-:Y:S02]  /*bee0*/  @!P4 LEA R6, P1, R86, R11.reuse, 0x1 ;  /* 0x0000000b5606c211 */ /* 0x080fe400078208ff */
[----:B------:R-:W-:Y:S02]  /*bef0*/  @!P5 LEA R8, P2, R88, R11, 0x1 ;  /* 0x0000000b5808d211 */ /* 0x000fe400078408ff */
        /* <DEDUP_REMOVED lines=8> */
[----:B----4-:R-:W-:-:S04]  /*bf80*/  LEA R4, P0, R90, R11, 0x1 ;  /* 0x0000000b5a047211 */ /* 0x010fc800078008ff */
[----:B------:R-:W-:-:S05]  /*bf90*/  LEA.HI.X R5, R90, R83, R87, 0x1, P0 ;  /* 0x000000535a057211 */ /* 0x000fca00000f0c57 */
[----:B------:R0:W-:Y:S01]  /*bfa0*/  ST.E.128 desc[UR52][R4.64], R72 ;  /* 0x0000004804007985 */ /* 0x0001e2000c101d34 */
[----:B------:R-:W-:Y:S05]  /*bfb0*/  BRA `(.L_x_4962) ;  /* 0x0000002400407947 */ /* 0x000fea0003800000 */
.L_x_4955:
        /* <DEDUP_REMOVED lines=69> */
[C---:B------:R-:W-:Y:S01]  /*c410*/  VIADD R21, R2.reuse, 0xe0 ;  /* 0x000000e002157836 */ /* 0x040fe20000000000 */
[----:B------:R-:W-:Y:S02]  /*c420*/  ISETP.GE.AND P2, PT, R221, UR4, PT ;  /* 0x00000004dd007c0c */ /* 0x000fe4000bf46270 */
[----:B------:R-:W-:Y:S02]  /*c430*/  ISETP.GE.AND P3, PT, R2, UR4, PT ;  /* 0x0000000402007c0c */ /* 0x000fe4000bf66270 */
        /* <DEDUP_REMOVED lines=133> */
.L_x_4964:
[----:B------:R-:W-:Y:S05]  /*cc90*/  BSYNC B1 ;  /* 0x0000000000017941 */ /* 0x000fea0003800000 */
.L_x_4963:
[----:B--23--:R2:W3:Y:S04]  /*cca0*/  SHFL.IDX PT, R5, R3, 0x1, 0x1c1f ;  /* 0x003c1f0003057f89 */ /* 0x00c4e800000e0000 */
[----:B-1----:R2:W1:Y:S01]  /*ccb0*/  SHFL.IDX PT, R4, R0, 0x1, 0x1c1f ;  /* 0x003c1f0000047f89 */ /* 0x00246200000e0000 */
[----:B------:R-:W-:Y:S05]  /*ccc0*/  @P0 BRA `(.L_x_4962) ;  /* 0x0000001400fc0947 */ /* 0x000fea0003800000 */
[----:B------:R-:W-:Y:S01]  /*ccd0*/  ULDC UR4, c[0x0][0xac8] ;  /* 0x0002b20000047ab9 */ /* 0x000fe20000000800 */
[C---:B------:R-:W-:Y:S01]  /*cce0*/  VIADD R25, R2.reuse, 0xe0 ;  /* 0x000000e002197836 */ /* 0x040fe20000000000 */
[----:B------:R-:W-:Y:S01]  /*ccf0*/  ISETP.GE.AND P5, PT, R221, UR4, PT ;  /* 0x00000004dd007c0c */ /* 0x000fe2000bfa6270 */
[C---:B0-2---:R-:W-:Y:S01]  /*cd00*/  VIADD R3, R2.reuse, 0xf0 ;  /* 0x000000f002037836 */ /* 0x045fe20000000000 */
[----:B------:R-:W-:Y:S02]  /*cd10*/  ISETP.GE.AND P4, PT, R2, UR4, PT ;  /* 0x0000000402007c0c */ /* 0x000fe4000bf86270 */
[----:B------:R-:W-:Y:S02]  /*cd20*/  ISETP.GE.AND P2, PT, R220, UR4, PT ;  /* 0x00000004dc007c0c */ /* 0x000fe4000bf46270 */
[----:B------:R-:W-:Y:S02]  /*cd30*/  ISETP.GE.AND P1, PT, R219, UR4, PT ;  /* 0x00000004db007c0c */ /* 0x000fe4000bf26270 */
[----:B------:R-:W-:-:S02]  /*cd40*/  ISETP.GE.AND P0, PT, R218, UR4, PT ;  /* 0x00000004da007c0c */ /* 0x000fc4000bf06270 */
[----:B------:R-:W-:-:S03]  /*cd50*/  SHF.R.S32.HI R0, RZ, 0x1f, R17 ;  /* 0x0000001fff007819 */ /* 0x000fc60000011411 */
[CC--:B-1----:R-:W-:Y:S02]  /*cd60*/  @!P5 LEA R8, P3, R221.reuse, R4.reuse, 0x2 ;  /* 0x00000004dd08d211 */ /* 0x0c2fe400078610ff */
        /* <DEDUP_REMOVED lines=115> */
[-C--:B------:R-:W-:Y:S02]  /*d4a0*/  @!P3 LEA.HI.X R9, R21, R5.reuse, R0, 0x2, P5 ;  /* 0x000000051509b211 */ /* 0x080fe400028f1400 */
[----:B------:R-:W-:Y:S02]  /*d4b0*/  SHF.R.S32.HI R0, RZ, 0x1f, R3 ;  /* 0x0000001fff007819 */ /* 0x000fe40000011403 */
        /* <DEDUP_REMOVED lines=12> */
.L_x_4953:
        /* <DEDUP_REMOVED lines=33> */
.L_x_4965:
[----:B------:R-:W-:Y:S01]  /*d790*/  USEL UR39, UR39, URZ, !UP0 ;  /* 0x0000003f27277287 */ /* 0x000fe2000c000000 */
[----:B------:R-:W-:Y:S01]  /*d7a0*/  BSSY B1, `(.L_x_4966) ;  /* 0x0000038000017945 */ /* 0x000fe20003800000 */
[----:B------:R-:W-:-:S03]  /*d7b0*/  USEL UR40, UR40, URZ, !UP0 ;  /* 0x0000003f28287287 */ /* 0x000fc6000c000000 */
[----:B------:R-:W-:Y:S09]  /*d7c0*/  @P0 BRA `(.L_x_4967) ;  /* 0x0000000000d40947 */ /* 0x000ff20003800000 */
        /* <DEDUP_REMOVED lines=53> */
.L_x_4967:
[----:B------:R-:W-:Y:S05]  /*db20*/  BSYNC B1 ;  /* 0x0000000000017941 */ /* 0x000fea0003800000 */
.L_x_4966:
        /* <DEDUP_REMOVED lines=14> */
[----:B------:R-:W-:-:S03]  /*dc10*/  UIADD3 UR9, UR9, UR10, URZ ;  /* 0x0000000a09097290 */ /* 0x000fc6000fffe03f */
[----:B------:R-:W-:Y:S01]  /*dc20*/  IMAD R3, R10, 0x20, R13 ;  /* 0x000000200a037824 */ /* 0x000fe200078e020d */
[----:B------:R-:W-:Y:S02]  /*dc30*/  ULDC.64 UR10, c[0x0][0xae8] ;  /* 0x0002ba00000a7ab9 */ /* 0x000fe40000000a00 */
[----:B------:R-:W-:Y:S01]  /*dc40*/  UIMAD.WIDE.U32 UR8, UR41, UR10, UR8 ;  /* 0x0000000a290872a5 */ /* 0x000fe2000f8e0008 */
[----:B------:R-:W-:Y:S01]  /*dc50*/  VIADD R8, R3, UR42 ;  /* 0x0000002a03087c36 */ /* 0x000fe20008000000 */
[----:B-1----:R-:W-:Y:S02]  /*dc60*/  ISETP.NE.AND P0, PT, R11, 0x1, PT ;  /* 0x000000010b00780c */ /* 0x002fe40003f05270 */
[----:B------:R-:W-:Y:S01]  /*dc70*/  UIMAD UR9, UR41, UR11, UR9 ;  /* 0x0000000b290972a4 */ /* 0x000fe2000f8e0209 */
[----:B------:R-:W-:Y:S02]  /*dc80*/  IMAD.MOV.U32 R3, RZ, RZ, R8 ;  /* 0x000000ffff037224 */ /* 0x000fe400078e0008 */
[----:B------:R-:W-:-:S02]  /*dc90*/  ULDC.64 UR10, c[0x0][0xaf0] ;  /* 0x0002bc00000a7ab9 */ /* 0x000fc40000000a00 */
        /* <DEDUP_REMOVED lines=21> */
[----:B-----5:R-:W-:Y:S02]  /*ddf0*/  IMAD R11, R0, R11, RZ ;  /* 0x0000000b000b7224 */ /* 0x020fe400078e02ff */
[----:B------:R-:W-:-:S02]  /*de00*/  IMAD.IADD R5, R5, 0x1, R9 ;  /* 0x0000000105057824 */ /* 0x000fc400078e0209 */
[----:B------:R-:W-:Y:S02]  /*de10*/  IMAD R6, R6, UR8, RZ ;  /* 0x0000000806067c24 */ /* 0x000fe4000f8e02ff */
[----:B------:R-:W-:-:S04]  /*de20*/  IMAD.WIDE.U32 R4, R7, UR8, R4 ;  /* 0x0000000807047c25 */ /* 0x000fc8000f8e0004 */
[----:B------:R-:W-:Y:S01]  /*de30*/  IMAD R9, R7, UR9, R6 ;  /* 0x0000000907097c24 */ /* 0x000fe2000f8e0206 */
[----:B------:R-:W-:Y:S01]  /*de40*/  ULDC.64 UR8, c[0x0][0xa80] ;  /* 0x0002a00000087ab9 */ /* 0x000fe20000000a00 */
[----:B------:R-:W-:Y:S01]  /*de50*/  VIADD R3, R8, 0x40 ;  /* 0x0000004008037836 */ /* 0x000fe20000000000 */
[----:B------:R-:W-:Y:S01]  /*de60*/  LEA R6, P2, R4, UR8, 0x1 ;  /* 0x0000000804067c11 */ /* 0x000fe2000f8408ff */
[----:B------:R-:W-:Y:S02]  /*de70*/  IMAD.IADD R5, R5, 0x1, R9 ;  /* 0x0000000105057824 */ /* 0x000fe400078e0209 */
        /* <DEDUP_REMOVED lines=33> */
.L_x_4969:
[----:B------:R-:W-:Y:S05]  /*e090*/  BSYNC B1 ;  /* 0x0000000000017941 */ /* 0x000fea0003800000 */
.L_x_4968:
        /* <DEDUP_REMOVED lines=21> */
.L_x_4971:
[----:B------:R-:W-:Y:S05]  /*e1f0*/  BSYNC B1 ;  /* 0x0000000000017941 */ /* 0x000fea0003800000 */
.L_x_4970:
        /* <DEDUP_REMOVED lines=21> */
.L_x_4973:
[----:B------:R-:W-:Y:S05]  /*e350*/  BSYNC B1 ;  /* 0x0000000000017941 */ /* 0x000fea0003800000 */
.L_x_4972:
        /* <DEDUP_REMOVED lines=10> */
[----:B---3--:R-:W-:-:S04]  /*e400*/  @!P3 LEA R6, P4, R7, R4, 0x1 ;  /* 0x000000040706b211 */ /* 0x008fc800078808ff */
[-C--:B--2---:R-:W-:Y:S02]  /*e410*/  @!P3 LEA.HI.X R7, R7, R3.reuse, R12, 0x1, P4 ;  /* 0x000000030707b211 */ /* 0x084fe400020f0c0c */
        /* <DEDUP_REMOVED lines=10> */
.L_x_4962:
[----:B------:R-:W-:Y:S05]  /*e4c0*/  BSYNC B0 ;  /* 0x0000000000007941 */ /* 0x000fea0003800000 */
.L_x_4952:
[----:B------:R-:W-:Y:S02]  /*e4d0*/  ULDC UR4, c[0x0][0xc3c] ;  /* 0x00030f0000047ab9 */ /* 0x000fe40000000800 */
[----:B------:R-:W-:-:S06]  /*e4e0*/  UISETP.GE.AND UP0, UPT, UR7, UR4, UPT ;  /* 0x000000040700728c */ /* 0x000fcc000bf06270 */
[----:B------:R-:W-:-:S13]  /*e4f0*/  PLOP3.LUT P0, PT, PT, PT, UP0, 0x80, 0x0 ;  /* 0x000000000000781c */ /* 0x000fda0003f0f008 */
[----:B------:R-:W-:Y:S05]  /*e500*/  @!P0 BRA `(.L_x_4974) ;  /* 0xffffff2800c88947 */ /* 0x000fea000383ffff */
[----:B------:R-:W-:Y:S05]  /*e510*/  EXIT ;  /* 0x000000000000794d */ /* 0x000fea0003800000 */
.L_x_4909:
        /* <DEDUP_REMOVED lines=16> */
.L_x_4975:
        /* <DEDUP_REMOVED lines=43> */
.L_x_4979:
        /* <DEDUP_REMOVED lines=35> */
.L_x_4977:
        /* <DEDUP_REMOVED lines=13> */
.L_x_4980:
        /* <DEDUP_REMOVED lines=46> */
[-C--:B------:R-:W-:Y:S01]  /*eeb0*/  @!P1 IADD3 R3, R3, -R4.reuse, RZ ;  /* 0x8000000403039210 */ /* 0x080fe20007ffe0ff */
        /* <DEDUP_REMOVED lines=15> */
.L_x_4981:
        /* <DEDUP_REMOVED lines=61> */
.L_x_4982:
[----:B------:R-:W-:-:S05]  /*f380*/  LOP3.LUT R17, RZ, R2, RZ, 0x33, !PT ;  /* 0x00000002ff117212 */ /* 0x000fca00078e33ff */
[----:B------:R-:W-:Y:S01]  /*f390*/  IMAD.IADD R17, R6, 0x1, R17 ;  /* 0x0000000106117824 */ /* 0x000fe200078e0211 */
[----:B------:R-:W-:Y:S06]  /*f3a0*/  BRA `(.L_x_4983) ;  /* 0x0000000000147947 */ /* 0x000fec0003800000 */
.L_x_4978:
[----:B------:R-:W-:Y:S01]  /*f3b0*/  ULDC UR4, c[0x0][0xc3c] ;  /* 0x00030f0000047ab9 */ /* 0x000fe20000000800 */
[----:B------:R-:W-:Y:S02]  /*f3c0*/  IMAD.MOV.U32 R17, RZ, RZ, RZ ;  /* 0x000000ffff117224 */ /* 0x000fe400078e00ff */
[----:B------:R-:W-:Y:S02]  /*f3d0*/  IMAD.U32 R16, RZ, RZ, UR6 ;  /* 0x00000006ff107e24 */ /* 0x000fe4000f8e00ff */
[----:B------:R-:W-:Y:S02]  /*f3e0*/  IMAD.MOV.U32 R18, RZ, RZ, RZ ;  /* 0x000000ffff127224 */ /* 0x000fe400078e00ff */
[----:B------:R-:W-:-:S07]  /*f3f0*/  IMAD.U32 R19, RZ, RZ, UR4 ;  /* 0x00000004ff137e24 */ /* 0x000fce000f8e00ff */
.L_x_4983:
[----:B------:R-:W-:-:S13]  /*f400*/  ISETP.NE.AND P0, PT, R7, RZ, PT ;  /* 0x000000ff0700720c */ /* 0x000fda0003f05270 */
[----:B------:R-:W0:Y:S01]  /*f410*/  @!P0 S2R R3, SR_CgaCtaId ;  /* 0x0000000000038919 */ /* 0x000e220000008800 */
[----:B------:R-:W-:-:S04]  /*f420*/  @!P0 MOV R2, 0x400 ;  /* 0x0000040000028802 */ /* 0x000fc80000000f00 */
[----:B0-----:R-:W-:-:S05]  /*f430*/  @!P0 LEA R2, R3, R2, 0x18 ;  /* 0x0000000203028211 */ /* 0x001fca00078ec0ff */
[----:B------:R1:W-:Y:S01]  /*f440*/  @!P0 STS.128 [R2+0x228d0], R16 ;  /* 0x0228d01002008388 */ /* 0x0003e20000000c00 */
[----:B------:R-:W-:Y:S06]  /*f450*/  BAR.ARV 0x5, 0x180 ;  /* 0x0146000000007b1d */ /* 0x000fec0000002000 */
.L_x_4976:
        /* <DEDUP_REMOVED lines=29> */
.L_x_5047:
[----:B0-----:R-:W0:Y:S02]  /*f630*/  LDC.64 R2, c[0x0][0xc88] ;  /* 0x00032200ff027b82 */ /* 0x001e240000000a00 */
[----:B0-----:R-:W-:-:S05]  /*f640*/  IMAD.WIDE R2, R19, 0x4, R2 ;  /* 0x0000000413027825 */ /* 0x001fca00078e0202 */
[----:B--2---:R-:W2:Y:S01]  /*f650*/  LDG.E R25, desc[UR52][R2.64] ;  /* 0x0000003402197981 */ /* 0x004ea2000c1e1900 */
        /* <DEDUP_REMOVED lines=11> */
[----:B------:R0:W-:Y:S01]  /*f710*/  STL [R1+0x8], R0 ;  /* 0x0000080001007387 */ /* 0x0001e20000100800 */
        /* <DEDUP_REMOVED lines=23> */
[----:B--2---:R1:W-:Y:S01]  /*f890*/  @P0 STL [R1], R0 ;  /* 0x0000000001000387 */ /* 0x0043e20000100800 */
[----:B---3--:R-:W-:Y:S05]  /*f8a0*/  @P0 BRA `(.L_x_4985) ;  /* 0x0000000000200947 */ /* 0x008fea0003800000 */
[----:B------:R-:W-:Y:S02]  /*f8b0*/  ULDC UR4, c[0x0][0x288] ;  /* 0x0000a20000047ab9 */ /* 0x000fe40000000800 */
[----:B-1----:R-:W-:-:S05]  /*f8c0*/  IMAD.U32 R0, RZ, RZ, UR4 ;  /* 0x00000004ff007e24 */ /* 0x002fca000f8e00ff */
[----:B------:R0:W-:Y:S01]  /*f8d0*/  STL [R1], R0 ;  /* 0x0000000001007387 */ /* 0x0001e20000100800 */
[----:B------:R-:W-:Y:S05]  /*f8e0*/  @!P2 BRA `(.L_x_4985) ;  /* 0x000000000010a947 */ /* 0x000fea0003800000 */
[----:B------:R-:W2:Y:S04]  /*f8f0*/  LDG.E R5, desc[UR52][R2.64] ;  /* 0x0000003402057981 */ /* 0x000ea8000c1e1900 */
[----:B0-----:R-:W2:Y:S02]  /*f900*/  LDG.E R0, desc[UR52][R2.64+0x4] ;  /* 0x0000043402007981 */ /* 0x001ea4000c1e1900 */
[----:B--2---:R-:W-:-:S05]  /*f910*/  IMAD.IADD R0, R0, 0x1, -R5 ;  /* 0x0000000100007824 */ /* 0x004fca00078e0a05 */
[----:B------:R2:W-:Y:S02]  /*f920*/  STL [R1], R0 ;  /* 0x0000000001007387 */ /* 0x0005e40000100800 */
.L_x_4985:
        /* <DEDUP_REMOVED lines=9> */
.L_x_4986:
        /* <DEDUP_REMOVED lines=9> */
.L_x_4987:
[----:B------:R-:W4:Y:S01]  /*fa50*/  LDL R4, [R1] ;  /* 0x0000000001047983 */ /* 0x000f220000100800 */
[----:B012---:R-:W0:Y:S01]  /*fa60*/  LDC R0, c[0x0][0x448] ;  /* 0x00011200ff007b82 */ /* 0x007e220000000800 */
[----:B-----5:R-:W-:Y:S01]  /*fa70*/  IMAD.IADD R32, R7, 0x1, -R30 ;  /* 0x0000000107207824 */ /* 0x020fe200078e0a1e */
[----:B------:R-:W-:Y:S01]  /*fa80*/  LOP3.LUT R23, R23, 0xfffffdff, RZ, 0xc0, !PT ;  /* 0xfffffdff17177812 */ /* 0x000fe200078ec0ff */
[----:B------:R-:W-:Y:S01]  /*fa90*/  BSSY B0, `(.L_x_4988) ;  /* 0x0000038000007945 */ /* 0x000fe20003800000 */
[----:B0-----:R-:W-:Y:S01]  /*faa0*/  ISETP.NE.AND P0, PT, R0, 0x1, PT ;  /* 0x000000010000780c */ /* 0x001fe20003f05270 */
[----:B------:R-:W-:-:S04]  /*fab0*/  IMAD.SHL.U32 R0, R17, 0x80, RZ ;  /* 0x0000008011007824 */ /* 0x000fc800078e00ff */
[----:B------:R-:W-:-:S08]  /*fac0*/  VIADD R0, R0, 0x7f ;  /* 0x0000007f00007836 */ /* 0x000fd00000000000 */
[----:B---3--:R-:W0:Y:S01]  /*fad0*/  @P0 LDC R3, c[0x0][0x44c] ;  /* 0x00011300ff030b82 */ /* 0x008e220000000800 */
[----:B------:R-:W-:-:S07]  /*fae0*/  @P0 LOP3.LUT R23, R23, 0x200, RZ, 0xfc, !PT ;  /* 0x0000020017170812 */ /* 0x000fce00078efcff */
[----:B------:R-:W1:Y:S01]  /*faf0*/  @P0 LDC R5, c[0x0][0x450] ;  /* 0x00011400ff050b82 */ /* 0x000e620000000800 */
[----:B0-----:R-:W-:-:S05]  /*fb00*/  @P0 IMAD.HI.U32 R2, R0, R3, RZ ;  /* 0x0000000300020227 */ /* 0x001fca00078e00ff */
[----:B-1----:R-:W-:Y:S01]  /*fb10*/  @P0 SHF.R.U32.HI R0, RZ, R5, R2 ;  /* 0x00000005ff000219 */ /* 0x002fe20000011602 */
[----:B------:R-:W-:-:S04]  /*fb20*/  VIADD R2, R32, 0x5f ;  /* 0x0000005f20027836 */ /* 0x000fc80000000000 */
[----:B------:R-:W-:Y:S01]  /*fb30*/  IMAD.HI R2, R2, 0x2aaaaaab, RZ ;  /* 0x2aaaaaab02027827 */ /* 0x000fe200078e02ff */
[----:B----4-:R-:W-:-:S05]  /*fb40*/  IADD3 R3, R32, 0x60, -R4 ;  /* 0x0000006020037810 */ /* 0x010fca0007ffe804 */
[----:B------:R-:W-:Y:S01]  /*fb50*/  IMAD.IADD R0, R3, 0x1, R0 ;  /* 0x0000000103007824 */ /* 0x000fe200078e0200 */
[----:B------:R-:W-:-:S03]  /*fb60*/  SHF.R.U32.HI R3, RZ, 0x1f, R2 ;  /* 0x0000001fff037819 */ /* 0x000fc60000011602 */
[----:B------:R-:W-:Y:S01]  /*fb70*/  IMAD.HI R4, R0, 0x2aaaaaab, RZ ;  /* 0x2aaaaaab00047827 */ /* 0x000fe200078e02ff */
[----:B------:R-:W-:Y:S02]  /*fb80*/  LEA.HI.SX32 R0, R2, R3, 0x1c ;  /* 0x0000000302007211 */ /* 0x000fe400078fe2ff */
[----:B------:R-:W-:Y:S02]  /*fb90*/  LOP3.LUT R2, R18, 0xff000000, RZ, 0xc0, !PT ;  /* 0xff00000012027812 */ /* 0x000fe400078ec0ff */
[----:B------:R-:W-:Y:S02]  /*fba0*/  SHF.R.U32.HI R3, RZ, 0x1f, R4 ;  /* 0x0000001fff037819 */ /* 0x000fe40000011604 */
[----:B------:R-:W-:Y:S02]  /*fbb0*/  SHF.R.U32.HI R2, RZ, 0x8, R2 ;  /* 0x00000008ff027819 */ /* 0x000fe40000011602 */
[----:B------:R-:W-:-:S04]  /*fbc0*/  LEA.HI.SX32 R3, R4, R3, 0x1c ;  /* 0x0000000304037211 */ /* 0x000fc800078fe2ff */
[----:B------:R-:W-:Y:S02]  /*fbd0*/  VIMNMX R0, R0, R3, PT ;  /* 0x0000000300007248 */ /* 0x000fe40003fe0100 */
[----:B------:R-:W-:Y:S02]  /*fbe0*/  LOP3.LUT R3, R18, 0xff0000, RZ, 0xc0, !PT ;  /* 0x00ff000012037812 */ /* 0x000fe400078ec0ff */
[----:B------:R-:W-:Y:S02]  /*fbf0*/  ISETP.GE.AND P0, PT, R0, 0x1, PT ;  /* 0x000000010000780c */ /* 0x000fe40003f06270 */
[----:B------:R-:W-:Y:S01]  /*fc00*/  LEA.HI R3, R3, R2, RZ, 0x10 ;  /* 0x0000000203037211 */ /* 0x000fe200078f80ff */
[----:B------:R-:W-:-:S03]  /*fc10*/  IMAD.MOV.U32 R2, RZ, RZ, RZ ;  /* 0x000000ffff027224 */ /* 0x000fc600078e00ff */
[----:B------:R-:W-:-:S07]  /*fc20*/  LOP3.LUT R29, R3, 0xff, RZ, 0xc0, !PT ;  /* 0x000000ff031d7812 */ /* 0x000fce00078ec0ff */
[----:B------:R-:W-:Y:S05]  /*fc30*/  @!P0 BRA `(.L_x_4989) ;  /* 0x0000000000748947 */ /* 0x000fea0003800000 */
        /* <DEDUP_REMOVED lines=29> */
.L_x_4989:
[----:B------:R-:W-:Y:S05]  /*fe10*/  BSYNC B0 ;  /* 0x0000000000007941 */ /* 0x000fea0003800000 */
.L_x_4988:
        /* <DEDUP_REMOVED lines=23> */
.L_x_4991:
        /* <DEDUP_REMOVED lines=20> */
.L_x_4994:
[----:B------:R-:W-:Y:S05]  /*100d0*/  BSYNC B6 ;  /* 0x0000000000067941 */ /* 0x000fea0003800000 */
.L_x_4993:
        /* <DEDUP_REMOVED lines=20> */
.L_x_4997:
        /* <DEDUP_REMOVED lines=15> */
.L_x_4996:
[----:B------:R-:W-:Y:S05]  /*10310*/  BSYNC B6 ;  /* 0x0000000000067941 */ /* 0x000fea0003800000 */
.L_x_4995:
[----:B------:R-:W0:Y:S01]  /*10320*/  S2R R20, SR_TID.X ;  /* 0x0000000000147919 */ /* 0x000e220000002100 */
[----:B------:R-:W-:Y:S01]  /*10330*/  ULDC.64 UR4, c[0x0][0x9f8] ;  /* 0x00027e0000047ab9 */ /* 0x000fe20000000a00 */
[----:B------:R-:W1:Y:S01]  /*10340*/  LDC R8, c[0x0][0x430] ;  /* 0x00010c00ff087b82 */ /* 0x000e620000000800 */
[----:B------:R-:W-:-:S04]  /*10350*/  ISETP.NE.U32.AND P0, PT, RZ, UR4, PT ;  /* 0x00000004ff007c0c */ /* 0x000fc8000bf05070 */
[----:B------:R-:W-:-:S13]  /*10360*/  ISETP.NE.AND.EX P0, PT, RZ, UR5, PT, P0 ;  /* 0x00000005ff007c0c */ /* 0x000fda000bf05300 */
[----:B------:R-:W-:Y:S01]  /*10370*/  @P0 IADD3 R2, P1, R31, UR4, RZ ;  /* 0x000000041f020c10 */ /* 0x000fe2000ff3e0ff */
[----:B------:R-:W-:-:S03]  /*10380*/  ULDC UR4, c[0x0][0x320] ;  /* 0x0000c80000047ab9 */ /* 0x000fc60000000800 */
[----:B------:R-:W-:-:S05]  /*10390*/  @P0 IADD3.X R3, R33, UR5, RZ, P1, !PT ;  /* 0x0000000521030c10 */ /* 0x000fca0008ffe4ff */
[----:B------:R2:W5:Y:S01]  /*103a0*/  @P0 LDG.E R27, desc[UR52][R2.64] ;  /* 0x00000034021b0981 */ /* 0x000562000c1e1900 */
[----:B------:R-:W-:Y:S01]  /*103b0*/  LOP3.LUT R23, R23, 0xffffffef, RZ, 0xc0, !PT ;  /* 0xffffffef17177812 */ /* 0x000fe200078ec0ff */
[----:B------:R-:W-:Y:S01]  /*103c0*/  UMOV UR5, 0xffffffff ;  /* 0xffffffff00057882 */ /* 0x000fe20000000000 */
[----:B0-----:R-:W-:Y:S01]  /*103d0*/  IMAD.SHL.U32 R20, R20, 0x8, RZ ;  /* 0x0000000814147824 */ /* 0x001fe200078e00ff */
[----:B------:R-:W0:Y:S01]  /*103e0*/  S2R R21, SR_TID.X ;  /* 0x0000000000157919 */ /* 0x000e220000002100 */
[----:B------:R-:W-:Y:S01]  /*103f0*/  LOP3.LUT R23, R23, 0xfffffff7, RZ, 0xc0, !PT ;  /* 0xfffffff717177812 */ /* 0x000fe200078ec0ff */
[----:B------:R-:W-:Y:S02]  /*10400*/  VIADD R0, R35, 0xffffffff ;  /* 0xffffffff23007836 */ /* 0x000fe40000000000 */
[----:B------:R-:W-:-:S04]  /*10410*/  LOP3.LUT R20, R20, 0x38, RZ, 0xc0, !PT ;  /* 0x0000003814147812 */ /* 0x000fc800078ec0ff */
[C---:B------:R-:W-:Y:S02]  /*10420*/  LOP3.LUT R34, R20.reuse, 0x40, RZ, 0xfc, !PT ;  /* 0x0000004014227812 */ /* 0x040fe400078efcff */
[----:B------:R-:W-:Y:S02]  /*10430*/  LOP3.LUT R20, R20, 0x80, RZ, 0xfc, !PT ;  /* 0x0000008014147812 */ /* 0x000fe400078efcff */
[----:B------:R-:W-:Y:S02]  /*10440*/  ISETP.GE.AND P1, PT, R34, UR4, PT ;  /* 0x0000000422007c0c */ /* 0x000fe4000bf26270 */
[----:B------:R-:W-:Y:S02]  /*10450*/  ISETP.GE.AND P0, PT, R20, UR4, PT ;  /* 0x0000000414007c0c */ /* 0x000fe4000bf06270 */
[----:B------:R-:W3:Y:S09]  /*10460*/  S2R R20, SR_TID.X ;  /* 0x0000000000147919 */ /* 0x000ef20000002100 */
[----:B------:R-:W-:Y:S01]  /*10470*/  @P1 LOP3.LUT R23, R23, 0x8, RZ, 0xfc, !PT ;  /* 0x0000000817171812 */ /* 0x000fe200078efcff */
[----:B0-----:R-:W-:-:S05]  /*10480*/  IMAD.SHL.U32 R21, R21, 0x8, RZ ;  /* 0x0000000815157824 */ /* 0x001fca00078e00ff */
[----:B------:R-:W-:-:S04]  /*10490*/  LOP3.LUT R21, R21, 0x38, RZ, 0xc0, !PT ;  /* 0x0000003815157812 */ /* 0x000fc800078ec0ff */
[C---:B------:R-:W-:Y:S02]  /*104a0*/  ISETP.GE.AND P2, PT, R21.reuse, UR4, PT ;  /* 0x0000000415007c0c */ /* 0x040fe4000bf46270 */
[----:B------:R-:W-:Y:S02]  /*104b0*/  LOP3.LUT R21, R21, 0xc0, RZ, 0xfc, !PT ;  /* 0x000000c015157812 */ /* 0x000fe400078efcff */
[----:B---3--:R-:W-:-:S04]  /*104c0*/  LOP3.LUT R20, R20, 0x7f, RZ, 0xc0, !PT ;  /* 0x0000007f14147812 */ /* 0x008fc800078ec0ff */
[----:B------:R-:W-:Y:S02]  /*104d0*/  SHF.R.U32.HI R34, RZ, 0x3, R20 ;  /* 0x00000003ff227819 */ /* 0x000fe40000011614 */
[----:B------:R-:W0:Y:S03]  /*104e0*/  S2R R20, SR_TID.X ;  /* 0x0000000000147919 */ /* 0x000e260000002100 */
[----:B------:R-:W-:-:S04]  /*104f0*/  @P2 LOP3.LUT R23, R23, 0x10, RZ, 0xfc, !PT ;  /* 0x0000001017172812 */ /* 0x000fc800078efcff */
[----:B------:R-:W-:-:S04]  /*10500*/  LOP3.LUT R23, R23, 0xfffffffb, RZ, 0xc0, !PT ;  /* 0xfffffffb17177812 */ /* 0x000fc800078ec0ff */
[----:B------:R-:W-:Y:S02]  /*10510*/  @P0 LOP3.LUT R23, R23, 0x4, RZ, 0xfc, !PT ;  /* 0x0000000417170812 */ /* 0x000fe400078efcff */
[----:B------:R-:W-:Y:S02]  /*10520*/  ISETP.GE.AND P0, PT, R21, UR4, PT ;  /* 0x0000000415007c0c */ /* 0x000fe4000bf06270 */
[----:B------:R-:W-:-:S11]  /*10530*/  LOP3.LUT R23, R23, 0xfffffffd, RZ, 0xc0, !PT ;  /* 0xfffffffd17177812 */ /* 0x000fd600078ec0ff */
[----:B------:R-:W-:Y:S01]  /*10540*/  @P0 LOP3.LUT R23, R23, 0x2, RZ, 0xfc, !PT ;  /* 0x0000000217170812 */ /* 0x000fe200078efcff */
[----:B0-----:R-:W-:-:S05]  /*10550*/  IMAD.SHL.U32 R20, R20, 0x10, RZ ;  /* 0x0000001014147824 */ /* 0x001fca00078e00ff */
[----:B------:R-:W-:-:S05]  /*10560*/  LOP3.LUT R20, R34, 0x70, R20, 0xf8, !PT ;  /* 0x0000007022147812 */ /* 0x000fca00078ef814 */
[----:B------:R-:W-:Y:S01]  /*10570*/  IMAD R35, R0, 0x60, R20 ;  /* 0x0000006000237824 */ /* 0x000fe200078e0214 */
[----:B-12---:R-:W-:Y:S06]  /*10580*/  BRA.DIV UR5, `(.L_x_4998) ;  /* 0x0000004605007947 */ /* 0x006fec000b800000 */
.L_x_5064:
        /* <DEDUP_REMOVED lines=21> */
[----:B------:R-:W-:Y:S01]  /*106e0*/  IMAD.U32 R3, RZ, RZ, UR36 ;  /* 0x00000024ff037e24 */ /* 0x000fe2000f8e00ff */
[----:B------:R-:W-:Y:S02]  /*106f0*/  LOP3.LUT R23, R23, 0xffffffbf, RZ, 0xc0, !PT ;  /* 0xffffffbf17177812 */ /* 0x000fe400078ec0ff */
[----:B0-----:R-:W-:-:S04]  /*10700*/  @!P0 LEA R4, P1, R2, R4, 0x2 ;  /* 0x0000000402048211 */ /* 0x001fc800078210ff */
[----:B------:R-:W-:-:S05]  /*10710*/  @!P0 LEA.HI.X R5, R2, R5, R7, 0x2, P1 ;  /* 0x0000000502058211 */ /* 0x000fca00008f1407 */
[----:B------:R0:W5:Y:S01]  /*10720*/  @!P0 LDG.E R34, desc[UR52][R4.64] ;  /* 0x0000003404228981 */ /* 0x000162000c1e1900 */
[----:B------:R-:W-:Y:S01]  /*10730*/  ISETP.NE.AND P0, PT, R3, 0x3, PT ;  /* 0x000000030300780c */ /* 0x000fe20003f05270 */
[----:B------:R-:W-:Y:S01]  /*10740*/  IMAD.MOV R2, RZ, RZ, -R6 ;  /* 0x000000ffff027224 */ /* 0x000fe200078e0a06 */
[----:B------:R-:W-:Y:S02]  /*10750*/  ISETP.GT.U32.AND P1, PT, R20, 0x5f, PT ;  /* 0x0000005f1400780c */ /* 0x000fe40003f24070 */
[----:B------:R-:W-:Y:S01]  /*10760*/  LOP3.LUT R18, R18, 0xffff, RZ, 0xc0, !PT ;  /* 0x0000ffff12127812 */ /* 0x000fe200078ec0ff */
[----:B------:R-:W-:Y:S01]  /*10770*/  IMAD R35, R8, R2, R35 ;  /* 0x0000000208237224 */ /* 0x000fe200078e0223 */
[----:B------:R-:W-:-:S07]  /*10780*/  SEL R6, RZ, 0x1, P2 ;  /* 0x00000001ff067807 */ /* 0x000fce0001000000 */
[----:B------:R-:W-:-:S04]  /*10790*/  @P0 LOP3.LUT R23, R23, 0x40, RZ, 0xfc, !PT ;  /* 0x0000004017170812 */ /* 0x000fc800078efcff */
[----:B------:R-:W-:-:S04]  /*107a0*/  LOP3.LUT R23, R23, 0xffffffdf, RZ, 0xc0, !PT ;  /* 0xffffffdf17177812 */ /* 0x000fc800078ec0ff */
[----:B------:R-:W-:Y:S01]  /*107b0*/  @P1 LOP3.LUT R23, R23, 0x20, RZ, 0xfc, !PT ;  /* 0x0000002017171812 */ /* 0x000fe200078efcff */
[----:B0-----:R-:W-:Y:S06]  /*107c0*/  @!P0 BRA `(.L_x_4999) ;  /* 0x0000000000048947 */ /* 0x001fec0003800000 */
[----:B------:R-:W-:Y:S01]  /*107d0*/  BPT.TRAP 0x1 ;  /* 0x000000040000795c */ /* 0x000fe20000300000 */
.L_x_4999:
[----:B------:R-:W-:Y:S01]  /*107e0*/  IMAD R32, R0, -0x60, R32 ;  /* 0xffffffa000207824 */ /* 0x000fe200078e0220 */
[----:B------:R-:W-:Y:S01]  /*107f0*/  SHF.L.U32 R0, R26, 0x1f, RZ ;  /* 0x0000001f1a007819 */ /* 0x000fe200000006ff */
[----:B------:R-:W-:Y:S01]  /*10800*/  IMAD R33, R24, 0x8, R22 ;  /* 0x0000000818217824 */ /* 0x000fe200078e0216 */
[----:B------:R-:W-:Y:S03]  /*10810*/  BSSY B0, `(.L_x_5000) ;  /* 0x0000003000007945 */ /* 0x000fe60003800000 */
[----:B------:R-:W0:Y:S02]  /*10820*/  SYNCS.PHASECHK.TRANS64.TRYWAIT P0, [R33+URZ+0x22840], R0 ;  /* 0x02284000210075a7 */ /* 0x000e24000800017f */
[----:B0-----:R-:W-:Y:S05]  /*10830*/  @!P0 BRA `(.L_x_5001) ;  /* 0x0000004000888947 */ /* 0x001fea0003800000 */
.L_x_5065:
[----:B------:R-:W-:Y:S05]  /*10840*/  BSYNC B0 ;  /* 0x0000000000007941 */ /* 0x000fea0003800000 */
.L_x_5000:
        /* <DEDUP_REMOVED lines=81> */
[----:B0-----:R-:W-:-:S04]  /*10d60*/  @P0 LEA R3, P1, R8, R3, 0x1 ;  /* 0x0000000308030211 */ /* 0x001fc800078208ff */
[----:B-1----:R-:W-:-:S04]  /*10d70*/  @P0 IADD3.X R2, RZ, R2, RZ, P1, !PT ;  /* 0x00000002ff020210 */ /* 0x002fc80000ffe4ff */
[----:B------:R-:W-:-:S04]  /*10d80*/  @P0 LOP3.LUT R3, R3, R2, RZ, 0x3c, !PT ;  /* 0x0000000203030212 */ /* 0x000fc800078e3cff */
[----:B------:R-:W-:-:S04]  /*10d90*/  @P0 LOP3.LUT R2, R3, R2, RZ, 0x3c, !PT ;  /* 0x0000000203020212 */ /* 0x000fc800078e3cff */
[----:B------:R-:W-:-:S05]  /*10da0*/  @P0 LOP3.LUT R3, R3, R2, RZ, 0x3c, !PT ;  /* 0x0000000203030212 */ /* 0x000fca00078e3cff */
[----:B--23--:R1:W-:Y:S02]  /*10db0*/  @P0 LDGSTS.E.BYPASS.LTC128B.128 [R7+0x1e400], desc[UR52][R2.64], !P2 ;  /* 0x1e40000002070fae */ /* 0x00c3e4000d101d74 */
.L_x_5079:
        /* <DEDUP_REMOVED lines=10> */
.L_x_5003:
        /* <DEDUP_REMOVED lines=11> */
.L_x_5004:
        /* <DEDUP_REMOVED lines=23> */
[----:B------:R1:W-:Y:S04]  /*11080*/  STL [R1+0x24], R2 ;  /* 0x0000240201007387 */ /* 0x0003e80000100800 */
        /* <DEDUP_REMOVED lines=20> */
.L_x_5006:
[----:B------:R-:W-:Y:S05]  /*111d0*/  BSYNC B6 ;  /* 0x0000000000067941 */ /* 0x000fea0003800000 */
.L_x_5005:
[----:B------:R-:W2:Y:S01]  /*111e0*/  LDL.LU.64 R2, [R1+0x8] ;  /* 0x0000080001027983 */ /* 0x000ea20000300a00 */
[----:B------:R-:W-:Y:S01]  /*111f0*/  ULDC.64 UR4, c[0x0][0x2d8] ;  /* 0x0000b60000047ab9 */ /* 0x000fe20000000a00 */
[----:B------:R-:W1:Y:S02]  /*11200*/  LDC R4, c[0x0][0x448] ;  /* 0x00011200ff047b82 */ /* 0x000e640000000800 */
[----:B------:R-:W3:Y:S04]  /*11210*/  LDL.LU R20, [R1+0x24] ;  /* 0x0000240001147983 */ /* 0x000ee80000300800 */
[----:B------:R-:W4:Y:S04]  /*11220*/  LDL.LU R21, [R1+0x10] ;  /* 0x0000100001157983 */ /* 0x000f280000300800 */
[----:B------:R0:W5:Y:S01]  /*11230*/  LDL R9, [R1] ;  /* 0x0000000001097983 */ /* 0x0001620000100800 */
[----:B-1----:R-:W-:-:S13]  /*11240*/  ISETP.NE.AND P6, PT, R4, 0x1, PT ;  /* 0x000000010400780c */ /* 0x002fda0003fc5270 */
[----:B------:R-:W1:Y:S08]  /*11250*/  @P6 LDC R6, c[0x0][0x44c] ;  /* 0x00011300ff066b82 */ /* 0x000e700000000800 */
[----:B------:R-:W0:Y:S01]  /*11260*/  @P6 LDC R5, c[0x0][0x450] ;  /* 0x00011400ff056b82 */ /* 0x000e220000000800 */
[----:B------:R-:W1:Y:S02]  /*11270*/  S2R R7, SR_TID.X ;  /* 0x0000000000077919 */ /* 0x000e640000002100 */
[----:B-1----:R-:W-:-:S05]  /*11280*/  IMAD.SHL.U32 R7, R7, 0x8, RZ ;  /* 0x0000000807077824 */ /* 0x002fca00078e00ff */
[----:B------:R-:W-:Y:S01]  /*11290*/  LOP3.LUT R7, R7, 0x38, RZ, 0xc0, !PT ;  /* 0x0000003807077812 */ /* 0x000fe200078ec0ff */
[----:B--2---:R-:W-:Y:S02]  /*112a0*/  IMAD.MOV.U32 R3, RZ, RZ, R37 ;  /* 0x000000ffff037224 */ /* 0x004fe400078e0025 */
[----:B------:R-:W-:-:S04]  /*112b0*/  IMAD.WIDE.U32 R2, R18, UR4, R2 ;  /* 0x0000000412027c25 */ /* 0x000fc8000f8e0002 */
[----:B------:R-:W-:Y:S01]  /*112c0*/  IMAD R3, R18, UR5, R3 ;  /* 0x0000000512037c24 */ /* 0x000fe2000f8e0203 */
[----:B------:R-:W-:Y:S02]  /*112d0*/  ULDC.64 UR4, c[0x0][0x2e0] ;  /* 0x0000b80000047ab9 */ /* 0x000fe40000000a00 */
[----:B---3--:R-:W-:Y:S02]  /*112e0*/  IMAD R0, R20, UR4, RZ ;  /* 0x0000000414007c24 */ /* 0x008fe4000f8e02ff */
[----:B------:R-:W1:Y:S01]  /*112f0*/  S2R R20, SR_TID.X ;  /* 0x0000000000147919 */ /* 0x000e620000002100 */
[----:B----4-:R-:W-:-:S04]  /*11300*/  IMAD.WIDE.U32 R2, R21, UR4, R2 ;  /* 0x0000000415027c25 */ /* 0x010fc8000f8e0002 */
[----:B------:R-:W-:Y:S01]  /*11310*/  IMAD R0, R21, UR5, R0 ;  /* 0x0000000515007c24 */ /* 0x000fe2000f8e0200 */
[----:B------:R-:W-:-:S03]  /*11320*/  ULDC.64 UR4, c[0x0][0x2d0] ;  /* 0x0000b40000047ab9 */ /* 0x000fc60000000a00 */
[----:B------:R-:W-:Y:S01]  /*11330*/  IMAD.IADD R3, R3, 0x1, R0 ;  /* 0x0000000103037824 */ /* 0x000fe200078e0200 */
[----:B-1----:R-:W-:-:S04]  /*11340*/  LOP3.LUT R20, R20, 0x7f, RZ, 0xc0, !PT ;  /* 0x0000007f14147812 */ /* 0x002fc800078ec0ff */
[----:B------:R-:W-:Y:S02]  /*11350*/  SHF.R.U32.HI R21, RZ, 0x3, R20 ;  /* 0x00000003ff157819 */ /* 0x000fe40000011614 */
[----:B------:R-:W1:Y:S02]  /*11360*/  S2R R20, SR_TID.X ;  /* 0x0000000000147919 */ /* 0x000e640000002100 */
[----:B-1----:R-:W-:-:S05]  /*11370*/  IMAD.SHL.U32 R20, R20, 0x10, RZ ;  /* 0x0000001014147824 */ /* 0x002fca00078e00ff */
[----:B------:R-:W-:-:S05]  /*11380*/  LOP3.LUT R20, R21, 0x70, R20, 0xf8, !PT ;  /* 0x0000007015147812 */ /* 0x000fca00078ef814 */
[----:B------:R-:W-:-:S04]  /*11390*/  IMAD R0, R17, 0x80, R20 ;  /* 0x0000008011007824 */ /* 0x000fc800078e0214 */
[----:B------:R-:W-:-:S04]  /*113a0*/  @P6 IMAD.HI.U32 R6, R0, R6, RZ ;  /* 0x0000000600066227 */ /* 0x000fc800078e00ff */
[----:B------:R-:W-:Y:S01]  /*113b0*/  IMAD.MOV.U32 R4, RZ, RZ, R0 ;  /* 0x000000ffff047224 */ /* 0x000fe200078e0000 */
[----:B0-----:R-:W-:Y:S02]  /*113c0*/  @P6 SHF.R.U32.HI R4, RZ, R5, R6 ;  /* 0x00000005ff046219 */ /* 0x001fe40000011606 */
[----:B------:R-:W0:Y:S03]  /*113d0*/  LDC R6, c[0x0][0x448] ;  /* 0x00011200ff067b82 */ /* 0x000e260000000800 */
[----:B------:R-:W-:Y:S01]  /*113e0*/  IMAD.MOV R5, RZ, RZ, -R4 ;  /* 0x000000ffff057224 */ /* 0x000fe200078e0a04 */
[----:B------:R-:W1:Y:S01]  /*113f0*/  S2R R20, SR_TID.X ;  /* 0x0000000000147919 */ /* 0x000e620000002100 */
[----:B------:R-:W-:-:S04]  /*11400*/  IMAD.WIDE.U32 R2, R4, UR4, R2 ;  /* 0x0000000404027c25 */ /* 0x000fc8000f8e0002 */
[----:B0-----:R-:W-:Y:S01]  /*11410*/  IMAD R0, R6, R5, R0 ;  /* 0x0000000506007224 */ /* 0x001fe200078e0200 */
[----:B------:R-:W-:-:S05]  /*11420*/  SHF.R.S32.HI R5, RZ, 0x1f, R4 ;  /* 0x0000001fff057819 */ /* 0x000fca0000011404 */
        /* <DEDUP_REMOVED lines=12> */
[----:B-1----:R-:W-:-:S03]  /*114f0*/  LOP3.LUT R20, R20, 0x7f, RZ, 0xc0, !PT ;  /* 0x0000007f14147812 */ /* 0x002fc600078ec0ff */
[----:B------:R-:W-:Y:S01]  /*11500*/  LEA.HI.X R4, R2, UR5, R4, 0x1, P0 ;  /* 0x0000000502047c11 */ /* 0x000fe200080f0c04 */
[----:B------:R-:W-:Y:S01]  /*11510*/  UMOV UR5, 0xffffffff ;  /* 0xffffffff00057882 */ /* 0x000fe20000000000 */
[----:B------:R-:W-:Y:S02]  /*11520*/  ISETP.GE.AND P1, PT, R7, UR4, PT ;  /* 0x0000000407007c0c */ /* 0x000fe4000bf26270 */
[----:B------:R-:W-:Y:S01]  /*11530*/  SHF.R.U32.HI R8, RZ, 0x3, R20 ;  /* 0x00000003ff087819 */ /* 0x000fe20000011614 */
[----:B------:R-:W-:Y:S10]  /*11540*/  BRA.DIV UR5, `(.L_x_5007) ;  /* 0x0000003e05587947 */ /* 0x000ff4000b800000 */
[----:B------:R-:W0:Y:S01]  /*11550*/  SHFL.IDX PT, R3, R0, RZ, 0x181f ;  /* 0x00181fff00037589 */ /* 0x000e2200000e0000 */
[----:B-----5:R-:W-:Y:S02]  /*11560*/  IMAD R5, R9, R6, RZ ;  /* 0x0000000609057224 */ /* 0x020fe400078e02ff */
[----:B------:R-:W-:Y:S01]  /*11570*/  IMAD R17, R17, 0x80, R8 ;  /* 0x0000008011117824 */ /* 0x000fe200078e0208 */
        /* <DEDUP_REMOVED lines=70> */
.L_x_5096:
        /* <DEDUP_REMOVED lines=10> */
.L_x_5008:
        /* <DEDUP_REMOVED lines=18> */
.L_x_5097:
[----:B------:R-:W-:Y:S05]  /*11ba0*/  BSYNC B0 ;  /* 0x0000000000007941 */ /* 0x000fea0003800000 */
.L_x_5009:
[----:B------:R-:W-:-:S05]  /*11bb0*/  IMAD.U32 R0, RZ, RZ, UR36 ;  /* 0x00000024ff007e24 */ /* 0x000fca000f8e00ff */
[----:B------:R-:W-:-:S13]  /*11bc0*/  ISETP.NE.AND P0, PT, R0, 0x3, PT ;  /* 0x000000030000780c */ /* 0x000fda0003f05270 */
[----:B------:R-:W-:Y:S05]  /*11bd0*/  @!P0 BRA `(.L_x_5011) ;  /* 0x0000000000048947 */ /* 0x000fea0003800000 */
[----:B------:R-:W-:Y:S01]  /*11be0*/  BPT.TRAP 0x1 ;  /* 0x000000040000795c */ /* 0x000fe20000300000 */
.L_x_5011:
[----:B------:R-:W-:Y:S01]  /*11bf0*/  SHF.L.U32 R0, R26, 0x1f, RZ ;  /* 0x0000001f1a007819 */ /* 0x000fe200000006ff */
[----:B------:R-:W-:Y:S03]  /*11c00*/  BSSY B0, `(.L_x_5012) ;  /* 0x0000003000007945 */ /* 0x000fe60003800000 */
[----:B------:R-:W1:Y:S02]  /*11c10*/  SYNCS.PHASECHK.TRANS64.TRYWAIT P0, [R33+URZ+0x22860], R0 ;  /* 0x02286000210075a7 */ /* 0x000e64000800017f */
[----:B-1----:R-:W-:Y:S05]  /*11c20*/  @!P0 BRA `(.L_x_5013) ;  /* 0x0000004000548947 */ /* 0x002fea0003800000 */
.L_x_5098:
[----:B------:R-:W-:Y:S05]  /*11c30*/  BSYNC B0 ;  /* 0x0000000000007941 */ /* 0x000fea0003800000 */
.L_x_5012:
        /* <DEDUP_REMOVED lines=93> */
.L_x_5112:
        /* <DEDUP_REMOVED lines=15> */
.L_x_5015:
        /* <DEDUP_REMOVED lines=11> */
.L_x_5016:
[----:B------:R-:W2:Y:S01]  /*123b0*/  LDL.LU R2, [R1+0x14] ;  /* 0x0000140001027983 */ /* 0x000ea20000300800 */
[----:B------:R0:W-:Y:S01]  /*123c0*/  SYNCS.ARRIVE.TRANS64.A1T0 RZ, [R33+URZ+0x22850], RZ ;  /* 0x022850ff21ff79a7 */ /* 0x0001e2000810003f */
[----:B------:R-:W-:Y:S01]  /*123d0*/  BSSY B0, `(.L_x_5017) ;  /* 0x00000dc000007945 */ /* 0x000fe20003800000 */
[----:B--2---:R-:W-:-:S05]  /*123e0*/  VIADD R21, R2, 0xfffffffe ;  /* 0xfffffffe02157836 */ /* 0x004fca0000000000 */
[----:B------:R-:W-:-:S13]  /*123f0*/  ISETP.GE.AND P0, PT, R21, R29, PT ;  /* 0x0000001d1500720c */ /* 0x000fda0003f06270 */
[----:B0-----:R-:W-:Y:S05]  /*12400*/  @!P0 BRA `(.L_x_5018) ;  /* 0x0000000c00608947 */ /* 0x001fea0003800000 */
.L_x_5031:
        /* <DEDUP_REMOVED lines=44> */
.L_x_5019:
[----:B------:R-:W-:Y:S01]  /*126d0*/  IMAD R10, R24, 0x8, R22 ;  /* 0x00000008180a7824 */ /* 0x000fe200078e0216 */
[----:B------:R-:W-:Y:S01]  /*126e0*/  SHF.L.U32 R20, R26, 0x1f, RZ ;  /* 0x0000001f1a147819 */ /* 0x000fe200000006ff */
[----:B------:R-:W-:Y:S01]  /*126f0*/  BSSY B1, `(.L_x_5020) ;  /* 0x0000004000017945 */ /* 0x000fe20003800000 */
[----:B------:R-:W-:Y:S02]  /*12700*/  SHF.R.S32.HI R9, RZ, 0x1f, R5 ;  /* 0x0000001fff097819 */ /* 0x000fe40000011405 */
[----:B------:R-:W0:Y:S02]  /*12710*/  SYNCS.PHASECHK.TRANS64.TRYWAIT P0, [R10+URZ+0x22840], R20 ;  /* 0x022840140a0075a7 */ /* 0x000e24000800017f */
[----:B0-----:R-:W-:Y:S05]  /*12720*/  @!P0 BRA `(.L_x_5021) ;  /* 0x0000003c00f08947 */ /* 0x001fea0003800000 */
.L_x_5113:
[----:B------:R-:W-:Y:S05]  /*12730*/  BSYNC B1 ;  /* 0x0000000000017941 */ /* 0x000fea0003800000 */
.L_x_5020:
        /* <DEDUP_REMOVED lines=49> */
.L_x_5127:
        /* <DEDUP_REMOVED lines=8> */
.L_x_5023:
        /* <DEDUP_REMOVED lines=11> */
.L_x_5024:
[----:B------:R1:W-:Y:S01]  /*12b80*/  SYNCS.ARRIVE.TRANS64.A1T0 RZ, [R10+URZ+0x22830], RZ ;  /* 0x022830ff0aff79a7 */ /* 0x0003e2000810003f */
[----:B------:R-:W-:Y:S05]  /*12b90*/  @!P3 BRA `(.L_x_5025) ;  /* 0x000000000004b947 */ /* 0x000fea0003800000 */
[----:B------:R-:W-:Y:S01]  /*12ba0*/  BPT.TRAP 0x1 ;  /* 0x000000040000795c */ /* 0x000fe20000300000 */
.L_x_5025:
[----:B------:R-:W2:Y:S01]  /*12bb0*/  SYNCS.PHASECHK.TRANS64.TRYWAIT P0, [R10+URZ+0x22860], R20 ;  /* 0x022860140a0075a7 */ /* 0x000ea2000800017f */
[----:B------:R-:W-:Y:S04]  /*12bc0*/  BSSY B1, `(.L_x_5026) ;  /* 0x0000002000017945 */ /* 0x000fe80003800000 */
[----:B--2---:R-:W-:Y:S05]  /*12bd0*/  @!P0 BRA `(.L_x_5027) ;  /* 0x0000004000788947 */ /* 0x004fea0003800000 */
.L_x_5128:
[----:B------:R-:W-:Y:S05]  /*12be0*/  BSYNC B1 ;  /* 0x0000000000017941 */ /* 0x000fea0003800000 */
.L_x_5026:
        /* <DEDUP_REMOVED lines=66> */
.L_x_5142:
        /* <DEDUP_REMOVED lines=11> */
.L_x_5029:
        /* <DEDUP_REMOVED lines=11> */
.L_x_5030:
[----:B------:R0:W-:Y:S01]  /*13170*/  SYNCS.ARRIVE.TRANS64.A1T0 RZ, [R10+URZ+0x22850], RZ ;  /* 0x022850ff0aff79a7 */ /* 0x0001e2000810003f */
[----:B------:R-:W-:Y:S05]  /*13180*/  @P2 BRA `(.L_x_5031) ;  /* 0xfffffff000a02947 */ /* 0x000fea000383ffff */
.L_x_5018:
[----:B------:R-:W-:Y:S05]  /*13190*/  BSYNC B0 ;  /* 0x0000000000007941 */ /* 0x000fea0003800000 */
.L_x_5017:
        /* <DEDUP_REMOVED lines=20> */
.L_x_5033:
[----:B------:R-:W-:Y:S05]  /*132e0*/  BSYNC B0 ;  /* 0x0000000000007941 */ /* 0x000fea0003800000 */
.L_x_5032:
[----:B------:R-:W-:Y:S02]  /*132f0*/  SEL R24, R24, RZ, P0 ;  /* 0x000000ff18187207 */ /* 0x000fe40000000000 */
[----:B------:R-:W-:-:S07]  /*13300*/  LOP3.LUT R26, R26, R5, RZ, 0x3c, !PT ;  /* 0x000000051a1a7212 */ /* 0x000fce00078e3cff */
.L_x_4992:
[----:B------:R-:W-:Y:S05]  /*13310*/  BSYNC B7 ;  /* 0x0000000000077941 */ /* 0x000fea0003800000 */
.L_x_4990:
        /* <DEDUP_REMOVED lines=8> */
[----:B------:R3:W4:Y:S01]  /*133a0*/  LDS.128 R16, [R22+0x228d0] ;  /* 0x0228d00016107984 */ /* 0x0007220000000c00 */
[----:B------:R-:W-:Y:S06]  /*133b0*/  BAR.ARV 0x4, 0x180 ;  /* 0x0106000000007b1d */ /* 0x000fec0000002000 */
[----:B------:R-:W-:Y:S05]  /*133c0*/  BRA `(.L_x_5035) ;  /* 0x0000000c00d47947 */ /* 0x000fea0003800000 */
.L_x_5034:
        /* <DEDUP_REMOVED lines=43> */
.L_x_5152:
[----:B------:R-:W-:Y:S02]  /*13680*/  ULDC UR4, c[0x0][0xc38] ;  /* 0x00030e0000047ab9 */ /* 0x000fe40000000800 */
[----:B------:R-:W-:-:S04]  /*13690*/  IMAD.U32 R5, RZ, RZ, UR4 ;  /* 0x00000004ff057e24 */ /* 0x000fc8000f8e00ff */
[----:B---3--:R-:W-:-:S04]  /*136a0*/  IMAD R14, R14, R5, RZ ;  /* 0x000000050e0e7224 */ /* 0x008fc800078e02ff */
[----:B------:R-:W-:-:S05]  /*136b0*/  IMAD.IADD R7, R7, 0x1, R14 ;  /* 0x0000000107077824 */ /* 0x000fca00078e020e */
[----:B------:R-:W-:-:S13]  /*136c0*/  ISETP.GT.AND P6, PT, R7, R0, PT ;  /* 0x000000000700720c */ /* 0x000fda0003fc4270 */
[----:B------:R-:W-:Y:S05]  /*136d0*/  @P6 BRA `(.L_x_5037) ;  /* 0x0000000000a46947 */ /* 0x000fea0003800000 */
.L_x_5040:
        /* <DEDUP_REMOVED lines=35> */
.L_x_5160:
[----:B------:R-:W-:Y:S02]  /*13910*/  ULDC UR4, c[0x0][0xc38] ;  /* 0x00030e0000047ab9 */ /* 0x000fe40000000800 */
[----:B------:R-:W-:-:S04]  /*13920*/  IMAD.U32 R5, RZ, RZ, UR4 ;  /* 0x00000004ff057e24 */ /* 0x000fc8000f8e00ff */
[----:B---3--:R-:W-:-:S04]  /*13930*/  IMAD R14, R14, R5, RZ ;  /* 0x000000050e0e7224 */ /* 0x008fc800078e02ff */
[----:B------:R-:W-:-:S05]  /*13940*/  IMAD.IADD R7, R14, 0x1, R7 ;  /* 0x000000010e077824 */ /* 0x000fca00078e0207 */
[----:B------:R-:W-:-:S13]  /*13950*/  ISETP.GT.AND P6, PT, R7, R0, PT ;  /* 0x000000000700720c */ /* 0x000fda0003fc4270 */
[----:B------:R-:W-:Y:S05]  /*13960*/  @!P6 BRA `(.L_x_5040) ;  /* 0xfffffffc005ce947 */ /* 0x000fea000383ffff */
.L_x_5037:
        /* <DEDUP_REMOVED lines=8> */
[----:B------:R-:W-:-:S03]  /*139f0*/  IADD3 R19, R12, R19, RZ ;  /* 0x000000130c137210 */ /* 0x000fc60007ffe0ff */
[----:B------:R3:W0:Y:S04]  /*13a00*/  SHFL.IDX PT, R4, R4, R12, 0x1f ;  /* 0x00001f0c04047589 */ /* 0x00062800000e0000 */
.L_x_5165:
[----:B------:R-:W-:-:S13]  /*13a10*/  ISETP.NE.AND P0, PT, R3, RZ, PT ;  /* 0x000000ff0300720c */ /* 0x000fda0003f05270 */
[----:B------:R-:W-:Y:S05]  /*13a20*/  @!P0 BRA `(.L_x_5042) ;  /* 0x0000000000108947 */ /* 0x000fea0003800000 */
[----:B------:R-:W-:Y:S01]  /*13a30*/  UMOV UR4, 0xffffffff ;  /* 0xffffffff00047882 */ /* 0x000fe20000000000 */
[----:B---3--:R-:W-:Y:S02]  /*13a40*/  VIADD R12, R12, 0xffffffff ;  /* 0xffffffff0c0c7836 */ /* 0x008fe40000000000 */
[----:B------:R-:W-:Y:S05]  /*13a50*/  BRA.DIV UR4, `(.L_x_5043) ;  /* 0x0000004604087947 */ /* 0x000fea000b800000 */
[----:B------:R3:W0:Y:S02]  /*13a60*/  SHFL.IDX PT, R6, R2, R12, 0x1f ;  /* 0x00001f0c02067589 */ /* 0x00062400000e0000 */
.L_x_5042:
        /* <DEDUP_REMOVED lines=59> */
.L_x_5044:
        /* <DEDUP_REMOVED lines=60> */
.L_x_5045:
[----:B------:R-:W-:-:S05]  /*141e0*/  LOP3.LUT R2, RZ, R2, RZ, 0x33, !PT ;  /* 0x00000002ff027212 */ /* 0x000fca00078e33ff */
[----:B------:R-:W-:Y:S01]  /*141f0*/  IMAD.IADD R17, R17, 0x1, R2 ;  /* 0x0000000111117824 */ /* 0x000fe200078e0202 */
[----:B------:R-:W-:Y:S06]  /*14200*/  BRA `(.L_x_5046) ;  /* 0x00000000001c7947 */ /* 0x000fec0003800000 */
.L_x_5038:
[----:B------:R-:W-:Y:S01]  /*14210*/  UMOV UR4, URZ ;  /* 0x0000003f00047c82 */ /* 0x000fe20008000000 */
[----:B------:R-:W-:Y:S01]  /*14220*/  UMOV UR5, URZ ;  /* 0x0000003f00057c82 */ /* 0x000fe20008000000 */
[----:B------:R-:W-:Y:S01]  /*14230*/  ULDC UR6, c[0x0][0xc3c] ;  /* 0x00030f0000067ab9 */ /* 0x000fe20000000800 */
[----:B------:R-:W-:Y:S02]  /*14240*/  IMAD.MOV.U32 R16, RZ, RZ, R0 ;  /* 0x000000ffff107224 */ /* 0x000fe400078e0000 */
[----:B------:R-:W-:Y:S02]  /*14250*/  IMAD.U32 R17, RZ, RZ, UR4 ;  /* 0x00000004ff117e24 */ /* 0x000fe4000f8e00ff */
[----:B------:R-:W-:Y:S02]  /*14260*/  IMAD.U32 R18, RZ, RZ, UR5 ;  /* 0x00000005ff127e24 */ /* 0x000fe4000f8e00ff */
[----:B------:R-:W-:-:S07]  /*14270*/  IMAD.U32 R19, RZ, RZ, UR6 ;  /* 0x00000006ff137e24 */ /* 0x000fce000f8e00ff */
.L_x_5046:
        /* <DEDUP_REMOVED lines=10> */
.L_x_5035:
[----:B------:R-:W-:Y:S02]  /*14320*/  ULDC UR4, c[0x0][0xc3c] ;  /* 0x00030f0000047ab9 */ /* 0x000fe40000000800 */
[----:B----4-:R-:W-:-:S13]  /*14330*/  ISETP.GE.AND P0, PT, R19, UR4, PT ;  /* 0x0000000413007c0c */ /* 0x010fda000bf06270 */
[----:B------:R-:W-:Y:S05]  /*14340*/  @!P0 BRA `(.L_x_5047) ;  /* 0xffffffb000b88947 */ /* 0x000fea000383ffff */
[----:B------:R-:W-:Y:S05]  /*14350*/  BSYNC B8 ;  /* 0x0000000000087941 */ /* 0x000fea0003800000 */
.L_x_4984:
[----:B------:R-:W4:Y:S01]  /*14360*/  LDL.LU R0, [R1+0x20] ;  /* 0x0000200001007983 */ /* 0x000f220000300800 */
[----:B------:R-:W-:Y:S01]  /*14370*/  BSSY B0, `(.L_x_5048) ;  /* 0x000000b000007945 */ /* 0x000fe20003800000 */
[----:B------:R-:W5:Y:S01]  /*14380*/  S2R R5, SR_CgaCtaId ;  /* 0x0000000000057919 */ /* 0x000f620000008800 */
[----:B----4-:R-:W-:-:S05]  /*14390*/  VIADD R0, R0, 0x1 ;  /* 0x0000000100007836 */ /* 0x010fca0000000000 */
        /* <DEDUP_REMOVED lines=8> */
.L_x_5168:
[----:B------:R-:W-:Y:S05]  /*14420*/  BSYNC B0 ;  /* 0x0000000000007941 */ /* 0x000fea0003800000 */
.L_x_5048:
[----:B------:R-:W-:-:S03]  /*14430*/  UMOV UR4, 0xffffffff ;  /* 0xffffffff00047882 */ /* 0x000fc60000000000 */
[----:B------:R-:W-:Y:S05]  /*14440*/  BRA.DIV UR4, `(.L_x_5050) ;  /* 0x0000003a04c87947 */ /* 0x000fea000b800000 */
[----:B-1----:R-:W1:Y:S02]  /*14450*/  S2R R0, SR_TID.X ;  /* 0x0000000000007919 */ /* 0x002e640000002100 */
[----:B-1----:R-:W-:-:S04]  /*14460*/  SHF.R.U32.HI R0, RZ, 0x5, R0 ;  /* 0x00000005ff007819 */ /* 0x002fc80000011600 */
[----:B------:R-:W-:-:S05]  /*14470*/  LOP3.LUT R0, R0, 0x3, RZ, 0xc0, !PT ;  /* 0x0000000300007812 */ /* 0x000fca00078ec0ff */
[----:B------:R1:W4:Y:S02]  /*14480*/  SHFL.IDX PT, R14, R0, RZ, 0x1f ;  /* 0x00001fff000e7589 */ /* 0x00032400000e0000 */
.L_x_5171:
[----:B----4-:R-:W-:Y:S01]  /*14490*/  ISETP.NE.AND P0, PT, R14, RZ, PT ;  /* 0x000000ff0e00720c */ /* 0x010fe20003f05270 */
[----:B------:R-:W-:-:S12]  /*144a0*/  BSSY B0, `(.L_x_5051) ;  /* 0x0000024000007945 */ /* 0x000fd80003800000 */
[----:B------:R-:W-:Y:S05]  /*144b0*/  @P0 BRA `(.L_x_5052) ;  /* 0x0000000000880947 */ /* 0x000fea0003800000 */
[----:B------:R-:W-:-:S03]  /*144c0*/  UMOV UR4, 0xffffffff ;  /* 0xffffffff00047882 */ /* 0x000fc60000000000 */
[----:B------:R-:W-:Y:S05]  /*144d0*/  BRA.DIV UR4, `(.L_x_5053) ;  /* 0x0000003a04d87947 */ /* 0x000fea000b800000 */
[----:B------:R-:W-:-:S13]  /*144e0*/  ELECT P6, URZ, PT ;  /* 0x00000000003f782f */ /* 0x000fda00038c0000 */
.L_x_5174:
[----:B------:R-:W-:Y:S05]  /*144f0*/  @!P6 BRA `(.L_x_5052) ;  /* 0x000000000078e947 */ /* 0x000fea0003800000 */
[----:B------:R-:W-:-:S06]  /*14500*/  ULOP3.LUT UR4, UR38, 0x2, URZ, 0xfc, !UPT ;  /* 0x0000000226047892 */ /* 0x000fcc000f8efc3f */
[----:B-1----:R-:W-:-:S05]  /*14510*/  IMAD.U32 R0, RZ, RZ, UR4 ;  /* 0x00000004ff007e24 */ /* 0x002fca000f8e00ff */
[----:B------:R-:W-:-:S13]  /*14520*/  ISETP.NE.AND P0, PT, R0, 0x3, PT ;  /* 0x000000030000780c */ /* 0x000fda0003f05270 */
[----:B------:R-:W-:Y:S05]  /*14530*/  @!P0 BRA `(.L_x_5054) ;  /* 0x0000000000048947 */ /* 0x000fea0003800000 */
[----:B------:R-:W-:Y:S01]  /*14540*/  BPT.TRAP 0x1 ;  /* 0x000000040000795c */ /* 0x000fe20000300000 */
.L_x_5054:
[----:B------:R-:W-:Y:S01]  /*14550*/  IMAD R5, R24, 0x8, R7 ;  /* 0x0000000818057824 */ /* 0x000fe200078e0207 */
[----:B------:R-:W-:Y:S01]  /*14560*/  SHF.L.U32 R0, R26, 0x1f, RZ ;  /* 0x0000001f1a007819 */ /* 0x000fe200000006ff */
[----:B------:R-:W-:-:S03]  /*14570*/  VIADD R24, R24, 0x1 ;  /* 0x0000000118187836 */ /* 0x000fc60000000000 */
[----:B------:R-:W1:Y:S02]  /*14580*/  SYNCS.PHASECHK.TRANS64.TRYWAIT P1, [R5+URZ+0x22840], R0 ;  /* 0x02284000050075a7 */ /* 0x000e64000802017f */
[----:B------:R-:W-:-:S04]  /*14590*/  ISETP.NE.AND P2, PT, R24, 0x2, PT ;  /* 0x000000021800780c */ /* 0x000fc80003f45270 */
[----:B------:R-:W-:Y:S01]  /*145a0*/  SEL R3, RZ, 0x1, P2 ;  /* 0x00000001ff037807 */ /* 0x000fe20001000000 */
[----:B-1----:R-:W-:Y:S08]  /*145b0*/  @!P1 BRA `(.L_x_5055) ;  /* 0x0000003800c09947 */ /* 0x002ff00003800000 */
.L_x_5175:
[----:B------:R-:W-:Y:S02]  /*145c0*/  SEL R24, R24, RZ, P2 ;  /* 0x000000ff18187207 */ /* 0x000fe40001000000 */
[----:B------:R-:W-:Y:S01]  /*145d0*/  LOP3.LUT R2, R26, R3, RZ, 0x3c, !PT ;  /* 0x000000031a027212 */ /* 0x000fe200078e3cff */
[----:B------:R-:W-:Y:S06]  /*145e0*/  @!P0 BRA `(.L_x_5056) ;  /* 0x0000000000048947 */ /* 0x000fec0003800000 */
[----:B------:R-:W-:Y:S01]  /*145f0*/  BPT.TRAP 0x1 ;  /* 0x000000040000795c */ /* 0x000fe20000300000 */
.L_x_5056:
[----:B------:R-:W-:Y:S01]  /*14600*/  IMAD R3, R24, 0x8, R7 ;  /* 0x0000000818037824 */ /* 0x000fe200078e0207 */
[----:B------:R-:W-:-:S04]  /*14610*/  SHF.L.U32 R2, R2, 0x1f, RZ ;  /* 0x0000001f02027819 */ /* 0x000fc800000006ff */
[----:B------:R-:W4:Y:S02]  /*14620*/  SYNCS.PHASECHK.TRANS64.TRYWAIT P1, [R3+URZ+0x22840], R2 ;  /* 0x02284002030075a7 */ /* 0x000f24000802017f */
[----:B----4-:R-:W-:Y:S05]  /*14630*/  @!P1 BRA `(.L_x_5057) ;  /* 0x0000003800b49947 */ /* 0x010fea0003800000 */
.L_x_5176:
[----:B------:R-:W-:Y:S05]  /*14640*/  @!P0 BRA `(.L_x_5058) ;  /* 0x0000000000048947 */ /* 0x000fea0003800000 */
[----:B------:R-:W-:Y:S01]  /*14650*/  BPT.TRAP 0x1 ;  /* 0x000000040000795c */ /* 0x000fe20000300000 */
.L_x_5058:
[----:B------:R-:W5:Y:S02]  /*14660*/  SYNCS.PHASECHK.TRANS64.TRYWAIT P1, [R5+URZ+0x22860], R0 ;  /* 0x02286000050075a7 */ /* 0x000f64000802017f */
[----:B-----5:R-:W-:Y:S05]  /*14670*/  @!P1 BRA `(.L_x_5059) ;  /* 0x0000003800b89947 */ /* 0x020fea0003800000 */
.L_x_5177:
[----:B------:R-:W-:Y:S05]  /*14680*/  @!P0 BRA `(.L_x_5060) ;  /* 0x0000000000048947 */ /* 0x000fea0003800000 */
[----:B------:R-:W-:Y:S01]  /*14690*/  BPT.TRAP 0x1 ;  /* 0x000000040000795c */ /* 0x000fe20000300000 */
.L_x_5060:
[----:B------:R0:W0:Y:S02]  /*146a0*/  SYNCS.PHASECHK.TRANS64.TRYWAIT P0, [R3+URZ+0x22860], R2 ;  /* 0x02286002030075a7 */ /* 0x000024000800017f */
[----:B0-----:R-:W-:Y:S05]  /*146b0*/  @!P0 NANOSLEEP.SYNCS 0x989680 ;  /* 0x009896800000895d */ /* 0x001fea0003900000 */
[----:B------:R-:W0:Y:S02]  /*146c0*/  @!P0 SYNCS.PHASECHK.TRANS64 P0, [R3+URZ+0x22860], R2 ;  /* 0x02286002030085a7 */ /* 0x000e24000800007f */
[----:B0-----:R-:W-:Y:S05]  /*146d0*/  @!P0 BRA `(.L_x_5060) ;  /* 0xfffffffc00f08947 */ /* 0x001fea000383ffff */
.L_x_5052:
[----:B------:R-:W-:Y:S05]  /*146e0*/  BSYNC B0 ;  /* 0x0000000000007941 */ /* 0x000fea0003800000 */
.L_x_5051:
[----:B------:R-:W-:Y:S05]  /*146f0*/  EXIT ;  /* 0x000000000000794d */ /* 0x000fea0003800000 */
.L_x_4917:
[----:B0-----:R0:W1:Y:S02]  /*14700*/  SYNCS.PHASECHK.TRANS64.TRYWAIT P0, [R7+URZ+0x22800], R0 ;  /* 0x02280000070075a7 */ /* 0x001064000800017f */
[----:B-1----:R-:W-:Y:S05]  /*14710*/  @!P0 NANOSLEEP.SYNCS 0x989680 ;  /* 0x009896800000895d */ /* 0x002fea0003900000 */
[----:B------:R-:W1:Y:S02]  /*14720*/  @!P0 SYNCS.PHASECHK.TRANS64 P0, [R7+URZ+0x22800], R0 ;  /* 0x02280000070085a7 */ /* 0x000e64000800007f */
[----:B-1----:R-:W-:Y:S05]  /*14730*/  @!P0 BRA `(.L_x_4917) ;  /* 0xfffffffc00f08947 */ /* 0x002fea000383ffff */
[----:B------:R-:W-:Y:S05]  /*14740*/  BRA `(.L_x_5061) ;  /* 0xfffffed800607947 */ /* 0x000fea000383ffff */
.L_x_4921:
[----:B-1----:R-:W-:-:S04]  /*14750*/  IMAD.U32 R0, RZ, RZ, UR22 ;  /* 0x00000016ff007e24 */ /* 0x002fc8000f8e00ff */
[----:B------:R1:W2:Y:S03]  /*14760*/  SYNCS.PHASECHK.TRANS64.TRYWAIT P1, [R0+URZ+0x22830], R9 ;  /* 0x02283009000075a7 */ /* 0x0002a6000802017f */
[----:B--2---:R-:W-:Y:S05]  /*14770*/  @!P1 NANOSLEEP.SYNCS 0x989680 ;  /* 0x009896800000995d */ /* 0x004fea0003900000 */
[----:B------:R-:W2:Y:S02]  /*14780*/  @!P1 SYNCS.PHASECHK.TRANS64 P1, [R0+URZ+0x22830], R9 ;  /* 0x02283009000095a7 */ /* 0x000ea4000802007f */
[----:B--2---:R-:W-:Y:S05]  /*14790*/  @!P1 BRA `(.L_x_4921) ;  /* 0xfffffffc00ec9947 */ /* 0x004fea000383ffff */
[----:B------:R-:W-:Y:S05]  /*147a0*/  BRA `(.L_x_4920) ;  /* 0xfffffed800887947 */ /* 0x000fea000383ffff */
.L_x_4926:
[----:B-1----:R-:W-:-:S04]  /*147b0*/  IMAD.U32 R10, RZ, RZ, UR22 ;  /* 0x00000016ff0a7e24 */ /* 0x002fc8000f8e00ff */
[----:B------:R1:W2:Y:S03]  /*147c0*/  SYNCS.PHASECHK.TRANS64.TRYWAIT P1, [R10+URZ+0x22850], R9 ;  /* 0x022850090a0075a7 */ /* 0x0002a6000802017f */
[----:B--2---:R-:W-:Y:S05]  /*147d0*/  @!P1 NANOSLEEP.SYNCS 0x989680 ;  /* 0x009896800000995d */ /* 0x004fea0003900000 */
[----:B------:R-:W2:Y:S02]  /*147e0*/  @!P1 SYNCS.PHASECHK.TRANS64 P1, [R10+URZ+0x22850], R9 ;  /* 0x022850090a0095a7 */ /* 0x000ea4000802007f */
[----:B--2---:R-:W-:Y:S05]  /*147f0*/  @!P1 BRA `(.L_x_4926) ;  /* 0xfffffffc00ec9947 */ /* 0x004fea000383ffff */
[----:B------:R-:W-:Y:S05]  /*14800*/  BRA `(.L_x_4925) ;  /* 0xfffffef800147947 */ /* 0x000fea000383ffff */
.L_x_4932:
[----:B-1----:R-:W-:-:S04]  /*14810*/  IMAD.U32 R0, RZ, RZ, UR23 ;  /* 0x00000017ff007e24 */ /* 0x002fc8000f8e00ff */
[----:B------:R1:W2:Y:S03]  /*14820*/  SYNCS.PHASECHK.TRANS64.TRYWAIT P1, [R0+URZ+0x22830], R7 ;  /* 0x02283007000075a7 */ /* 0x0002a6000802017f */
[----:B--2---:R-:W-:Y:S05]  /*14830*/  @!P1 NANOSLEEP.SYNCS 0x989680 ;  /* 0x009896800000995d */ /* 0x004fea0003900000 */
[----:B------:R-:W2:Y:S02]  /*14840*/  @!P1 SYNCS.PHASECHK.TRANS64 P1, [R0+URZ+0x22830], R7 ;  /* 0x02283007000095a7 */ /* 0x000ea4000802007f */
[----:B--2---:R-:W-:Y:S05]  /*14850*/  @!P1 BRA `(.L_x_4932) ;  /* 0xfffffffc00ec9947 */ /* 0x004fea000383ffff */
[----:B------:R-:W-:Y:S05]  /*14860*/  BRA `(.L_x_4931) ;  /* 0xfffffefc00587947 */ /* 0x000fea000383ffff */
.L_x_4937:
[----:B-1----:R-:W-:-:S04]  /*14870*/  IMAD.U32 R8, RZ, RZ, UR23 ;  /* 0x00000017ff087e24 */ /* 0x002fc8000f8e00ff */
[----:B------:R1:W2:Y:S03]  /*14880*/  SYNCS.PHASECHK.TRANS64.TRYWAIT P1, [R8+URZ+0x22850], R7 ;  /* 0x02285007080075a7 */ /* 0x0002a6000802017f */
[----:B--2---:R-:W-:Y:S05]  /*14890*/  @!P1 NANOSLEEP.SYNCS 0x989680 ;  /* 0x009896800000995d */ /* 0x004fea0003900000 */
[----:B------:R-:W2:Y:S02]  /*148a0*/  @!P1 SYNCS.PHASECHK.TRANS64 P1, [R8+URZ+0x22850], R7 ;  /* 0x02285007080095a7 */ /* 0x000ea4000802007f */
[----:B--2---:R-:W-:Y:S05]  /*148b0*/  @!P1 BRA `(.L_x_4937) ;  /* 0xfffffffc00ec9947 */ /* 0x004fea000383ffff */
[----:B------:R-:W-:Y:S05]  /*148c0*/  BRA `(.L_x_4936) ;  /* 0xffffff2000d47947 */ /* 0x000fea000383ffff */
.L_x_4944:
[----:B-1----:R-:W-:-:S04]  /*148d0*/  IMAD.U32 R0, RZ, RZ, UR23 ;  /* 0x00000017ff007e24 */ /* 0x002fc8000f8e00ff */
[----:B------:R1:W2:Y:S03]  /*148e0*/  SYNCS.PHASECHK.TRANS64.TRYWAIT P1, [R0+URZ+0x22830], R7 ;  /* 0x02283007000075a7 */ /* 0x0002a6000802017f */
[----:B--2---:R-:W-:Y:S05]  /*148f0*/  @!P1 NANOSLEEP.SYNCS 0x989680 ;  /* 0x009896800000995d */ /* 0x004fea0003900000 */
[----:B------:R-:W2:Y:S02]  /*14900*/  @!P1 SYNCS.PHASECHK.TRANS64 P1, [R0+URZ+0x22830], R7 ;  /* 0x02283007000095a7 */ /* 0x000ea4000802007f */
[----:B--2---:R-:W-:Y:S05]  /*14910*/  @!P1 BRA `(.L_x_4944) ;  /* 0xfffffffc00ec9947 */ /* 0x004fea000383ffff */
[----:B------:R-:W-:Y:S05]  /*14920*/  BRA `(.L_x_4943) ;  /* 0xffffff2400f07947 */ /* 0x000fea000383ffff */
.L_x_4949:
[----:B-1----:R-:W-:-:S04]  /*14930*/  IMAD.U32 R8, RZ, RZ, UR23 ;  /* 0x00000017ff087e24 */ /* 0x002fc8000f8e00ff */
[----:B------:R1:W2:Y:S03]  /*14940*/  SYNCS.PHASECHK.TRANS64.TRYWAIT P1, [R8+URZ+0x22850], R7 ;  /* 0x02285007080075a7 */ /* 0x0002a6000802017f */
[----:B--2---:R-:W-:Y:S05]  /*14950*/  @!P1 NANOSLEEP.SYNCS 0x989680 ;  /* 0x009896800000995d */ /* 0x004fea0003900000 */
[----:B------:R-:W2:Y:S02]  /*14960*/  @!P1 SYNCS.PHASECHK.TRANS64 P1, [R8+URZ+0x22850], R7 ;  /* 0x02285007080095a7 */ /* 0x000ea4000802007f */
[----:B--2---:R-:W-:Y:S05]  /*14970*/  @!P1 BRA `(.L_x_4949) ;  /* 0xfffffffc00ec9947 */ /* 0x004fea000383ffff */
[----:B------:R-:W-:Y:S05]  /*14980*/  BRA `(.L_x_4948) ;  /* 0xffffff4400907947 */ /* 0x000fea000383ffff */
.L_x_4998:
        /* <DEDUP_REMOVED lines=11> */
.L_x_5063:
[----:B------:R-:W-:Y:S05]  /*14a40*/  BSYNC B0 ;  /* 0x0000000000007941 */ /* 0x000fea0003800000 */
.L_x_5062:
[----:B------:R-:W-:Y:S05]  /*14a50*/  BRA `(.L_x_5064) ;  /* 0xffffffb800cc7947 */ /* 0x000fea000383ffff */
.L_x_5001:
[----:B0-----:R0:W1:Y:S02]  /*14a60*/  SYNCS.PHASECHK.TRANS64.TRYWAIT P0, [R33+URZ+0x22840], R0 ;  /* 0x02284000210075a7 */ /* 0x001064000800017f */
[----:B-1----:R-:W-:Y:S05]  /*14a70*/  @!P0 NANOSLEEP.SYNCS 0x989680 ;  /* 0x009896800000895d */ /* 0x002fea0003900000 */
[----:B------:R-:W1:Y:S02]  /*14a80*/  @!P0 SYNCS.PHASECHK.TRANS64 P0, [R33+URZ+0x22840], R0 ;  /* 0x02284000210085a7 */ /* 0x000e64000800007f */
[----:B-1----:R-:W-:Y:S05]  /*14a90*/  @!P0 BRA `(.L_x_5001) ;  /* 0xfffffffc00f08947 */ /* 0x002fea000383ffff */
[----:B------:R-:W-:Y:S05]  /*14aa0*/  BRA `(.L_x_5065) ;  /* 0xffffffbc00647947 */ /* 0x000fea000383ffff */
.L_x_5002:
        /* <DEDUP_REMOVED lines=8> */
.L_x_5067:
[----:B------:R-:W-:Y:S05]  /*14b30*/  BSYNC B0 ;  /* 0x0000000000007941 */ /* 0x000fea0003800000 */
.L_x_5066:
        /* <DEDUP_REMOVED lines=9> */
.L_x_5068:
[----:B------:R-:W-:Y:S02]  /*14bd0*/  IMAD.MOV.U32 R13, RZ, RZ, R4 ;  /* 0x000000ffff0d7224 */ /* 0x000fe400078e0004 */
[----:B------:R-:W-:Y:S02]  /*14be0*/  IMAD.MOV.U32 R12, RZ, RZ, 0x1 ;  /* 0x00000001ff0c7424 */ /* 0x000fe400078e00ff */
[----:B------:R-:W-:-:S07]  /*14bf0*/  IMAD.MOV.U32 R3, RZ, RZ, R14 ;  /* 0x000000ffff037224 */ /* 0x000fce00078e000e */
[----:B------:R-:W-:Y:S05]  /*14c00*/  WARPSYNC.COLLECTIVE R15, `(.L_x_5069) ;  /* 0x000000000f087348 */ /* 0x000fea0003c00000 */
[----:B------:R0:W1:Y:S02]  /*14c10*/  SHFL.IDX P6, R14, R13, R12, R11 ;  /* 0x0000000c0d0e7389 */ /* 0x00006400000c000b */
[----:B01----:R-:W-:Y:S01]  /*14c20*/  ENDCOLLECTIVE ;  /* 0x000000000000791b */ /* 0x003fe20003800000 */
.L_x_5069:
        /* <DEDUP_REMOVED lines=15> */
.L_x_5070:
[----:B------:R-:W-:Y:S02]  /*14d20*/  @P0 IMAD R7, R5, 0x2, R22 ;  /* 0x0000000205070824 */ /* 0x000fe400078e0216 */
[----:B------:R-:W-:Y:S02]  /*14d30*/  IMAD.MOV.U32 R13, RZ, RZ, R4 ;  /* 0x000000ffff0d7224 */ /* 0x000fe400078e0004 */
[----:B------:R-:W-:Y:S02]  /*14d40*/  IMAD.MOV.U32 R12, RZ, RZ, 0x2 ;  /* 0x00000002ff0c7424 */ /* 0x000fe400078e00ff */
[----:B------:R-:W-:-:S07]  /*14d50*/  IMAD.MOV.U32 R3, RZ, RZ, R14 ;  /* 0x000000ffff037224 */ /* 0x000fce00078e000e */
[----:B------:R-:W-:Y:S05]  /*14d60*/  WARPSYNC.COLLECTIVE R15, `(.L_x_5071) ;  /* 0x000000000f087348 */ /* 0x000fea0003c00000 */
[----:B------:R0:W1:Y:S02]  /*14d70*/  SHFL.IDX P6, R14, R13, R12, R11 ;  /* 0x0000000c0d0e7389 */ /* 0x00006400000c000b */
[----:B01----:R-:W-:Y:S01]  /*14d80*/  ENDCOLLECTIVE ;  /* 0x000000000000791b */ /* 0x003fe20003800000 */
.L_x_5071:
        /* <DEDUP_REMOVED lines=15> */
.L_x_5072:
[----:B------:R-:W-:Y:S02]  /*14e80*/  @P0 IMAD R7, R5, 0x2, R22 ;  /* 0x0000000205070824 */ /* 0x000fe400078e0216 */
[----:B------:R-:W-:Y:S02]  /*14e90*/  IMAD.MOV.U32 R13, RZ, RZ, R4 ;  /* 0x000000ffff0d7224 */ /* 0x000fe400078e0004 */
[----:B------:R-:W-:Y:S02]  /*14ea0*/  IMAD.MOV.U32 R12, RZ, RZ, 0x3 ;  /* 0x00000003ff0c7424 */ /* 0x000fe400078e00ff */
[----:B------:R-:W-:-:S07]  /*14eb0*/  IMAD.MOV.U32 R3, RZ, RZ, R14 ;  /* 0x000000ffff037224 */ /* 0x000fce00078e000e */
[----:B------:R-:W-:Y:S05]  /*14ec0*/  WARPSYNC.COLLECTIVE R15, `(.L_x_5073) ;  /* 0x000000000f087348 */ /* 0x000fea0003c00000 */
[----:B------:R0:W1:Y:S02]  /*14ed0*/  SHFL.IDX P6, R14, R13, R12, R11 ;  /* 0x0000000c0d0e7389 */ /* 0x00006400000c000b */
[----:B01----:R-:W-:Y:S01]  /*14ee0*/  ENDCOLLECTIVE ;  /* 0x000000000000791b */ /* 0x003fe20003800000 */
.L_x_5073:
        /* <DEDUP_REMOVED lines=15> */
.L_x_5074:
[----:B------:R-:W-:Y:S02]  /*14fe0*/  @P0 IMAD R7, R5, 0x2, R22 ;  /* 0x0000000205070824 */ /* 0x000fe400078e0216 */
[----:B------:R-:W-:Y:S02]  /*14ff0*/  IMAD.MOV.U32 R13, RZ, RZ, R4 ;  /* 0x000000ffff0d7224 */ /* 0x000fe400078e0004 */
[----:B------:R-:W-:Y:S02]  /*15000*/  IMAD.MOV.U32 R12, RZ, RZ, 0x4 ;  /* 0x00000004ff0c7424 */ /* 0x000fe400078e00ff */
[----:B------:R-:W-:-:S07]  /*15010*/  IMAD.MOV.U32 R3, RZ, RZ, R14 ;  /* 0x000000ffff037224 */ /* 0x000fce00078e000e */
[----:B------:R-:W-:Y:S05]  /*15020*/  WARPSYNC.COLLECTIVE R15, `(.L_x_5075) ;  /* 0x000000000f087348 */ /* 0x000fea0003c00000 */
[----:B------:R0:W1:Y:S02]  /*15030*/  SHFL.IDX P6, R14, R13, R12, R11 ;  /* 0x0000000c0d0e7389 */ /* 0x00006400000c000b */
[----:B01----:R-:W-:Y:S01]  /*15040*/  ENDCOLLECTIVE ;  /* 0x000000000000791b */ /* 0x003fe20003800000 */
.L_x_5075:
        /* <DEDUP_REMOVED lines=15> */
.L_x_5076:
[----:B------:R-:W-:Y:S02]  /*15140*/  @P0 IMAD R7, R5, 0x2, R22 ;  /* 0x0000000205070824 */ /* 0x000fe400078e0216 */
[----:B------:R-:W-:Y:S02]  /*15150*/  IMAD.MOV.U32 R13, RZ, RZ, R4 ;  /* 0x000000ffff0d7224 */ /* 0x000fe400078e0004 */
[----:B------:R-:W-:Y:S02]  /*15160*/  IMAD.MOV.U32 R12, RZ, RZ, 0x5 ;  /* 0x00000005ff0c7424 */ /* 0x000fe400078e00ff */
[----:B------:R-:W-:-:S07]  /*15170*/  IMAD.MOV.U32 R3, RZ, RZ, R14 ;  /* 0x000000ffff037224 */ /* 0x000fce00078e000e */
[----:B------:R-:W-:Y:S05]  /*15180*/  WARPSYNC.COLLECTIVE R15, `(.L_x_5077) ;  /* 0x000000000f087348 */ /* 0x000fea0003c00000 */
[----:B------:R0:W1:Y:S02]  /*15190*/  SHFL.IDX P6, R14, R13, R12, R11 ;  /* 0x0000000c0d0e7389 */ /* 0x00006400000c000b */
[----:B01----:R-:W-:Y:S01]  /*151a0*/  ENDCOLLECTIVE ;  /* 0x000000000000791b */ /* 0x003fe20003800000 */
.L_x_5077:
        /* <DEDUP_REMOVED lines=10> */
.L_x_5078:
[----:B------:R-:W-:Y:S01]  /*15250*/  @!PT LDS RZ, [RZ] ;  /* 0x00000000fffff984 */ /* 0x000fe20000000800 */
[----:B------:R-:W-:Y:S01]  /*15260*/  @!PT LDS RZ, [RZ] ;  /* 0x00000000fffff984 */ /* 0x000fe20000000800 */
[----:B------:R-:W-:Y:S01]  /*15270*/  @!PT LDS RZ, [RZ] ;  /* 0x00000000fffff984 */ /* 0x000fe20000000800 */
[----:B------:R0:W-:Y:S01]  /*15280*/  @P0 LDGSTS.E.BYPASS.LTC128B.128 [R7+0x1e400], desc[UR52][R2.64], !P2 ;  /* 0x1e40000002070fae */ /* 0x0001e2000d101d74 */
[----:B------:R-:W-:Y:S01]  /*15290*/  IMAD.MOV.U32 R0, RZ, RZ, R14 ;  /* 0x000000ffff007224 */ /* 0x000fe200078e000e */
[----:B------:R-:W-:Y:S06]  /*152a0*/  BRA `(.L_x_5079) ;  /* 0xffffffb800c47947 */ /* 0x000fec000383ffff */
.L_x_5007:
[----:B------:R-:W-:Y:S02]  /*152b0*/  IMAD.MOV.U32 R13, RZ, RZ, R4 ;  /* 0x000000ffff0d7224 */ /* 0x000fe400078e0004 */
[----:B------:R-:W-:Y:S02]  /*152c0*/  IMAD.MOV.U32 R12, RZ, RZ, RZ ;  /* 0x000000ffff0c7224 */ /* 0x000fe400078e00ff */
[----:B------:R-:W-:Y:S02]  /*152d0*/  IMAD.MOV.U32 R11, RZ, RZ, 0x181f ;  /* 0x0000181fff0b7424 */ /* 0x000fe400078e00ff */
[----:B------:R-:W-:Y:S02]  /*152e0*/  IMAD.MOV.U32 R15, RZ, RZ, -0x1 ;  /* 0xffffffffff0f7424 */ /* 0x000fe400078e00ff */
[----:B-----5:R-:W-:Y:S02]  /*152f0*/  IMAD R5, R9, R6, RZ ;  /* 0x0000000609057224 */ /* 0x020fe400078e02ff */
[----:B------:R-:W-:-:S07]  /*15300*/  IMAD R17, R17, 0x80, R8 ;  /* 0x0000008011117824 */ /* 0x000fce00078e0208 */
[----:B------:R-:W-:Y:S05]  /*15310*/  WARPSYNC.COLLECTIVE R15, `(.L_x_5080) ;  /* 0x000000000f087348 */ /* 0x000fea0003c00000 */
[----:B------:R0:W1:Y:S02]  /*15320*/  SHFL.IDX P6, R14, R13, R12, R11 ;  /* 0x0000000c0d0e7389 */ /* 0x00006400000c000b */
[----:B01----:R-:W-:Y:S01]  /*15330*/  ENDCOLLECTIVE ;  /* 0x000000000000791b */ /* 0x003fe20003800000 */
.L_x_5080:
[C---:B------:R-:W-:Y:S01]  /*15340*/  VIADD R6, R17.reuse, 0x10 ;  /* 0x0000001011067836 */ /* 0x040fe20000000000 */
[----:B------:R-:W-:Y:S01]  /*15350*/  ISETP.GE.AND P0, PT, R17, R5, PT ;  /* 0x000000051100720c */ /* 0x000fe20003f06270 */
[----:B------:R-:W-:Y:S02]  /*15360*/  IMAD.MOV.U32 R13, RZ, RZ, R0 ;  /* 0x000000ffff0d7224 */ /* 0x000fe400078e0000 */
[----:B------:R-:W-:-:S10]  /*15370*/  IMAD.MOV.U32 R2, RZ, RZ, R14 ;  /* 0x000000ffff027224 */ /* 0x000fd400078e000e */
[----:B------:R-:W-:Y:S05]  /*15380*/  WARPSYNC.COLLECTIVE R15, `(.L_x_5081) ;  /* 0x000000000f087348 */ /* 0x000fea0003c00000 */
[----:B------:R0:W1:Y:S02]  /*15390*/  SHFL.IDX P6, R14, R13, R12, R11 ;  /* 0x0000000c0d0e7389 */ /* 0x00006400000c000b */
[----:B01----:R-:W-:Y:S01]  /*153a0*/  ENDCOLLECTIVE ;  /* 0x000000000000791b */ /* 0x003fe20003800000 */
.L_x_5081:
[----:B------:R-:W-:Y:S02]  /*153b0*/  IMAD.MOV.U32 R13, RZ, RZ, R4 ;  /* 0x000000ffff0d7224 */ /* 0x000fe400078e0004 */
[----:B------:R-:W-:Y:S02]  /*153c0*/  IMAD.MOV.U32 R12, RZ, RZ, 0x1 ;  /* 0x00000001ff0c7424 */ /* 0x000fe400078e00ff */
[----:B------:R-:W-:-:S07]  /*153d0*/  IMAD.MOV.U32 R3, RZ, RZ, R14 ;  /* 0x000000ffff037224 */ /* 0x000fce00078e000e */
[----:B------:R-:W-:Y:S05]  /*153e0*/  WARPSYNC.COLLECTIVE R15, `(.L_x_5082) ;  /* 0x000000000f087348 */ /* 0x000fea0003c00000 */
[----:B------:R0:W1:Y:S02]  /*153f0*/  SHFL.IDX P6, R14, R13, R12, R11 ;  /* 0x0000000c0d0e7389 */ /* 0x00006400000c000b */
[----:B01----:R-:W-:Y:S01]  /*15400*/  ENDCOLLECTIVE ;  /* 0x000000000000791b */ /* 0x003fe20003800000 */
.L_x_5082:
[----:B------:R-:W-:-:S04]  /*15410*/  @!P0 LEA R3, P2, R7, R3, 0x1 ;  /* 0x0000000307038211 */ /* 0x000fc800078408ff */
[----:B------:R-:W-:-:S04]  /*15420*/  @!P0 IADD3.X R2, RZ, R2, RZ, P2, !PT ;  /* 0x00000002ff028210 */ /* 0x000fc800017fe4ff */
        /* <DEDUP_REMOVED lines=13> */
.L_x_5083:
[----:B------:R-:W-:Y:S02]  /*15500*/  IMAD.MOV.U32 R13, RZ, RZ, R4 ;  /* 0x000000ffff0d7224 */ /* 0x000fe400078e0004 */
[----:B------:R-:W-:Y:S02]  /*15510*/  IMAD.MOV.U32 R12, RZ, RZ, 0x2 ;  /* 0x00000002ff0c7424 */ /* 0x000fe400078e00ff */
[----:B------:R-:W-:-:S07]  /*15520*/  IMAD.MOV.U32 R3, RZ, RZ, R14 ;  /* 0x000000ffff037224 */ /* 0x000fce00078e000e */
[----:B------:R-:W-:Y:S05]  /*15530*/  WARPSYNC.COLLECTIVE R15, `(.L_x_5084) ;  /* 0x000000000f087348 */ /* 0x000fea0003c00000 */
[----:B------:R0:W1:Y:S02]  /*15540*/  SHFL.IDX P6, R14, R13, R12, R11 ;  /* 0x0000000c0d0e7389 */ /* 0x00006400000c000b */
[----:B01----:R-:W-:Y:S01]  /*15550*/  ENDCOLLECTIVE ;  /* 0x000000000000791b */ /* 0x003fe20003800000 */
.L_x_5084:
        /* <DEDUP_REMOVED lines=16> */
.L_x_5085:
[----:B------:R-:W-:Y:S02]  /*15660*/  IMAD.MOV.U32 R13, RZ, RZ, R4 ;  /* 0x000000ffff0d7224 */ /* 0x000fe400078e0004 */
[----:B------:R-:W-:Y:S02]  /*15670*/  IMAD.MOV.U32 R12, RZ, RZ, 0x3 ;  /* 0x00000003ff0c7424 */ /* 0x000fe400078e00ff */
[----:B------:R-:W-:-:S07]  /*15680*/  IMAD.MOV.U32 R3, RZ, RZ, R14 ;  /* 0x000000ffff037224 */ /* 0x000fce00078e000e */
[----:B------:R-:W-:Y:S05]  /*15690*/  WARPSYNC.COLLECTIVE R15, `(.L_x_5086) ;  /* 0x000000000f087348 */ /* 0x000fea0003c00000 */
[----:B------:R0:W1:Y:S02]  /*156a0*/  SHFL.IDX P6, R14, R13, R12, R11 ;  /* 0x0000000c0d0e7389 */ /* 0x00006400000c000b */
[----:B01----:R-:W-:Y:S01]  /*156b0*/  ENDCOLLECTIVE ;  /* 0x000000000000791b */ /* 0x003fe20003800000 */
.L_x_5086:
        /* <DEDUP_REMOVED lines=16> */
.L_x_5087:
[----:B------:R-:W-:Y:S02]  /*157c0*/  IMAD.MOV.U32 R13, RZ, RZ, R4 ;  /* 0x000000ffff0d7224 */ /* 0x000fe400078e0004 */
[----:B------:R-:W-:Y:S02]  /*157d0*/  IMAD.MOV.U32 R12, RZ, RZ, 0x4 ;  /* 0x00000004ff0c7424 */ /* 0x000fe400078e00ff */
[----:B------:R-:W-:-:S07]  /*157e0*/  IMAD.MOV.U32 R3, RZ, RZ, R14 ;  /* 0x000000ffff037224 */ /* 0x000fce00078e000e */
[----:B------:R-:W-:Y:S05]  /*157f0*/  WARPSYNC.COLLECTIVE R15, `(.L_x_5088) ;  /* 0x000000000f087348 */ /* 0x000fea0003c00000 */
[----:B------:R0:W1:Y:S02]  /*15800*/  SHFL.IDX P6, R14, R13, R12, R11 ;  /* 0x0000000c0d0e7389 */ /* 0x00006400000c000b */
[----:B01----:R-:W-:Y:S01]  /*15810*/  ENDCOLLECTIVE ;  /* 0x000000000000791b */ /* 0x003fe20003800000 */
.L_x_5088:
        /* <DEDUP_REMOVED lines=16> */
.L_x_5089:
[----:B------:R-:W-:Y:S02]  /*15920*/  IMAD.MOV.U32 R13, RZ, RZ, R4 ;  /* 0x000000ffff0d7224 */ /* 0x000fe400078e0004 */
[----:B------:R-:W-:Y:S02]  /*15930*/  IMAD.MOV.U32 R12, RZ, RZ, 0x5 ;  /* 0x00000005ff0c7424 */ /* 0x000fe400078e00ff */
[----:B------:R-:W-:-:S07]  /*15940*/  IMAD.MOV.U32 R3, RZ, RZ, R14 ;  /* 0x000000ffff037224 */ /* 0x000fce00078e000e */
[----:B------:R-:W-:Y:S05]  /*15950*/  WARPSYNC.COLLECTIVE R15, `(.L_x_5090) ;  /* 0x000000000f087348 */ /* 0x000fea0003c00000 */
[----:B------:R0:W1:Y:S02]  /*15960*/  SHFL.IDX P6, R14, R13, R12, R11 ;  /* 0x0000000c0d0e7389 */ /* 0x00006400000c000b */
[----:B01----:R-:W-:Y:S01]  /*15970*/  ENDCOLLECTIVE ;  /* 0x000000000000791b */ /* 0x003fe20003800000 */
.L_x_5090:
        /* <DEDUP_REMOVED lines=16> */
.L_x_5091:
[----:B------:R-:W-:Y:S02]  /*15a80*/  IMAD.MOV.U32 R13, RZ, RZ, R4 ;  /* 0x000000ffff0d7224 */ /* 0x000fe400078e0004 */
[----:B------:R-:W-:Y:S02]  /*15a90*/  IMAD.MOV.U32 R12, RZ, RZ, 0x6 ;  /* 0x00000006ff0c7424 */ /* 0x000fe400078e00ff */
[----:B------:R-:W-:-:S07]  /*15aa0*/  IMAD.MOV.U32 R3, RZ, RZ, R14 ;  /* 0x000000ffff037224 */ /* 0x000fce00078e000e */
[----:B------:R-:W-:Y:S05]  /*15ab0*/  WARPSYNC.COLLECTIVE R15, `(.L_x_5092) ;  /* 0x000000000f087348 */ /* 0x000fea0003c00000 */
[----:B------:R0:W1:Y:S02]  /*15ac0*/  SHFL.IDX P6, R14, R13, R12, R11 ;  /* 0x0000000c0d0e7389 */ /* 0x00006400000c000b */
[----:B01----:R-:W-:Y:S01]  /*15ad0*/  ENDCOLLECTIVE ;  /* 0x000000000000791b */ /* 0x003fe20003800000 */
.L_x_5092:
        /* <DEDUP_REMOVED lines=16> */
.L_x_5093:
[----:B------:R-:W-:Y:S02]  /*15be0*/  IMAD.MOV.U32 R13, RZ, RZ, R4 ;  /* 0x000000ffff0d7224 */ /* 0x000fe400078e0004 */
[----:B------:R-:W-:Y:S02]  /*15bf0*/  IMAD.MOV.U32 R12, RZ, RZ, 0x7 ;  /* 0x00000007ff0c7424 */ /* 0x000fe400078e00ff */
[----:B------:R-:W-:-:S07]  /*15c00*/  IMAD.MOV.U32 R3, RZ, RZ, R14 ;  /* 0x000000ffff037224 */ /* 0x000fce00078e000e */
[----:B------:R-:W-:Y:S05]  /*15c10*/  WARPSYNC.COLLECTIVE R15, `(.L_x_5094) ;  /* 0x000000000f087348 */ /* 0x000fea0003c00000 */
[----:B------:R0:W1:Y:S02]  /*15c20*/  SHFL.IDX P6, R14, R13, R12, R11 ;  /* 0x0000000c0d0e7389 */ /* 0x00006400000c000b */
[----:B01----:R-:W-:Y:S01]  /*15c30*/  ENDCOLLECTIVE ;  /* 0x000000000000791b */ /* 0x003fe20003800000 */
.L_x_5094:
        /* <DEDUP_REMOVED lines=14> */
.L_x_5095:
[----:B------:R-:W-:Y:S05]  /*15d20*/  BRA `(.L_x_5096) ;  /* 0xffffffbc002c7947 */ /* 0x000fea000383ffff */
.L_x_5010:
[----:B0-----:R0:W1:Y:S02]  /*15d30*/  SYNCS.PHASECHK.TRANS64.TRYWAIT P0, [R22+URZ+0x22820], R3 ;  /* 0x02282003160075a7 */ /* 0x001064000800017f */
[----:B-1----:R-:W-:Y:S05]  /*15d40*/  @!P0 NANOSLEEP.SYNCS 0x989680 ;  /* 0x009896800000895d */ /* 0x002fea0003900000 */
[----:B------:R-:W1:Y:S02]  /*15d50*/  @!P0 SYNCS.PHASECHK.TRANS64 P0, [R22+URZ+0x22820], R3 ;  /* 0x02282003160085a7 */ /* 0x000e64000800007f */
[----:B-1----:R-:W-:Y:S05]  /*15d60*/  @!P0 BRA `(.L_x_5010) ;  /* 0xfffffffc00f08947 */ /* 0x002fea000383ffff */
[----:B------:R-:W-:Y:S05]  /*15d70*/  BRA `(.L_x_5097) ;  /* 0xffffffbc00887947 */ /* 0x000fea000383ffff */
.L_x_5013:
[----:B-1----:R1:W2:Y:S02]  /*15d80*/  SYNCS.PHASECHK.TRANS64.TRYWAIT P0, [R33+URZ+0x22860], R0 ;  /* 0x02286000210075a7 */ /* 0x0022a4000800017f */
[----:B--2---:R-:W-:Y:S05]  /*15d90*/  @!P0 NANOSLEEP.SYNCS 0x989680 ;  /* 0x009896800000895d */ /* 0x004fea0003900000 */
[----:B------:R-:W2:Y:S02]  /*15da0*/  @!P0 SYNCS.PHASECHK.TRANS64 P0, [R33+URZ+0x22860], R0 ;  /* 0x02286000210085a7 */ /* 0x000ea4000800007f */
[----:B--2---:R-:W-:Y:S05]  /*15db0*/  @!P0 BRA `(.L_x_5013) ;  /* 0xfffffffc00f08947 */ /* 0x004fea000383ffff */
[----:B------:R-:W-:Y:S05]  /*15dc0*/  BRA `(.L_x_5098) ;  /* 0xffffffbc00987947 */ /* 0x000fea000383ffff */
.L_x_5014:
        /* <DEDUP_REMOVED lines=8> */
.L_x_5100:
[----:B------:R-:W-:Y:S05]  /*15e50*/  BSYNC B0 ;  /* 0x0000000000007941 */ /* 0x000fea0003800000 */
.L_x_5099:
        /* <DEDUP_REMOVED lines=13> */
.L_x_5101:
        /* <DEDUP_REMOVED lines=11> */
.L_x_5102:
        /* <DEDUP_REMOVED lines=17> */
.L_x_5103:
[----:B------:R-:W-:Y:S02]  /*160f0*/  IMAD.MOV.U32 R13, RZ, RZ, R6 ;  /* 0x000000ffff0d7224 */ /* 0x000fe400078e0006 */
[----:B------:R-:W-:Y:S01]  /*16100*/  IMAD.MOV.U32 R12, RZ, RZ, 0x2 ;  /* 0x00000002ff0c7424 */ /* 0x000fe200078e00ff */
[----:B------:R-:W-:-:S13]  /*16110*/  IADD3 R2, P4, R14, R0, RZ ;  /* 0x000000000e027210 */ /* 0x000fda0007f9e0ff */
[----:B------:R-:W-:Y:S05]  /*16120*/  WARPSYNC.COLLECTIVE R15, `(.L_x_5104) ;  /* 0x000000000f087348 */ /* 0x000fea0003c00000 */
[----:B------:R0:W1:Y:S02]  /*16130*/  SHFL.IDX P6, R14, R13, R12, R11 ;  /* 0x0000000c0d0e7389 */ /* 0x00006400000c000b */
[----:B01----:R-:W-:Y:S01]  /*16140*/  ENDCOLLECTIVE ;  /* 0x000000000000791b */ /* 0x003fe20003800000 */
.L_x_5104:
        /* <DEDUP_REMOVED lines=17> */
.L_x_5105:
[----:B------:R-:W-:Y:S02]  /*16260*/  IMAD.MOV.U32 R13, RZ, RZ, R6 ;  /* 0x000000ffff0d7224 */ /* 0x000fe400078e0006 */
[----:B------:R-:W-:Y:S01]  /*16270*/  IMAD.MOV.U32 R12, RZ, RZ, 0x3 ;  /* 0x00000003ff0c7424 */ /* 0x000fe200078e00ff */
[----:B------:R-:W-:-:S13]  /*16280*/  IADD3 R2, P4, R14, R0, RZ ;  /* 0x000000000e027210 */ /* 0x000fda0007f9e0ff */
[----:B------:R-:W-:Y:S05]  /*16290*/  WARPSYNC.COLLECTIVE R15, `(.L_x_5106) ;  /* 0x000000000f087348 */ /* 0x000fea0003c00000 */
[----:B------:R0:W1:Y:S02]  /*162a0*/  SHFL.IDX P6, R14, R13, R12, R11 ;  /* 0x0000000c0d0e7389 */ /* 0x00006400000c000b */
[----:B01----:R-:W-:Y:S01]  /*162b0*/  ENDCOLLECTIVE ;  /* 0x000000000000791b */ /* 0x003fe20003800000 */
.L_x_5106:
        /* <DEDUP_REMOVED lines=17> */
.L_x_5107:
[----:B------:R-:W-:Y:S02]  /*163d0*/  IMAD.MOV.U32 R13, RZ, RZ, R6 ;  /* 0x000000ffff0d7224 */ /* 0x000fe400078e0006 */
[----:B------:R-:W-:Y:S01]  /*163e0*/  IMAD.MOV.U32 R12, RZ, RZ, 0x4 ;  /* 0x00000004ff0c7424 */ /* 0x000fe200078e00ff */
[----:B------:R-:W-:-:S13]  /*163f0*/  IADD3 R2, P4, R14, R0, RZ ;  /* 0x000000000e027210 */ /* 0x000fda0007f9e0ff */
[----:B------:R-:W-:Y:S05]  /*16400*/  WARPSYNC.COLLECTIVE R15, `(.L_x_5108) ;  /* 0x000000000f087348 */ /* 0x000fea0003c00000 */
[----:B------:R0:W1:Y:S02]  /*16410*/  SHFL.IDX P6, R14, R13, R12, R11 ;  /* 0x0000000c0d0e7389 */ /* 0x00006400000c000b */
[----:B01----:R-:W-:Y:S01]  /*16420*/  ENDCOLLECTIVE ;  /* 0x000000000000791b */ /* 0x003fe20003800000 */
.L_x_5108:
        /* <DEDUP_REMOVED lines=17> */
.L_x_5109:
[----:B------:R-:W-:Y:S02]  /*16540*/  IMAD.MOV.U32 R13, RZ, RZ, R6 ;  /* 0x000000ffff0d7224 */ /* 0x000fe400078e0006 */
[----:B------:R-:W-:Y:S01]  /*16550*/  IMAD.MOV.U32 R12, RZ, RZ, 0x5 ;  /* 0x00000005ff0c7424 */ /* 0x000fe200078e00ff */
[----:B------:R-:W-:-:S13]  /*16560*/  IADD3 R2, P4, R14, R0, RZ ;  /* 0x000000000e027210 */ /* 0x000fda0007f9e0ff */
[----:B------:R-:W-:Y:S05]  /*16570*/  WARPSYNC.COLLECTIVE R15, `(.L_x_5110) ;  /* 0x000000000f087348 */ /* 0x000fea0003c00000 */
[----:B------:R0:W1:Y:S02]  /*16580*/  SHFL.IDX P6, R14, R13, R12, R11 ;  /* 0x0000000c0d0e7389 */ /* 0x00006400000c000b */
[----:B01----:R-:W-:Y:S01]  /*16590*/  ENDCOLLECTIVE ;  /* 0x000000000000791b */ /* 0x003fe20003800000 */
.L_x_5110:
        /* <DEDUP_REMOVED lines=12> */
.L_x_5111:
        /* <DEDUP_REMOVED lines=9> */
.L_x_5021:
[----:B0-----:R0:W1:Y:S02]  /*166f0*/  SYNCS.PHASECHK.TRANS64.TRYWAIT P0, [R10+URZ+0x22840], R20 ;  /* 0x022840140a0075a7 */ /* 0x001064000800017f */
[----:B-1----:R-:W-:Y:S05]  /*16700*/  @!P0 NANOSLEEP.SYNCS 0x989680 ;  /* 0x009896800000895d */ /* 0x002fea0003900000 */
[----:B------:R-:W1:Y:S02]  /*16710*/  @!P0 SYNCS.PHASECHK.TRANS64 P0, [R10+URZ+0x22840], R20 ;  /* 0x022840140a0085a7 */ /* 0x000e64000800007f */
[----:B-1----:R-:W-:Y:S05]  /*16720*/  @!P0 BRA `(.L_x_5021) ;  /* 0xfffffffc00f08947 */ /* 0x002fea000383ffff */
[----:B------:R-:W-:Y:S05]  /*16730*/  BRA `(.L_x_5113) ;  /* 0xffffffbc00fc7947 */ /* 0x000fea000383ffff */
.L_x_5022:
        /* <DEDUP_REMOVED lines=8> */
.L_x_5115:
[----:B------:R-:W-:Y:S05]  /*167c0*/  BSYNC B1 ;  /* 0x0000000000017941 */ /* 0x000fea0003800000 */
.L_x_5114:
        /* <DEDUP_REMOVED lines=9> */
.L_x_5116:
[----:B------:R-:W-:Y:S02]  /*16860*/  IMAD.MOV.U32 R13, RZ, RZ, R8 ;  /* 0x000000ffff0d7224 */ /* 0x000fe400078e0008 */
[----:B------:R-:W-:Y:S02]  /*16870*/  IMAD.MOV.U32 R12, RZ, RZ, 0x1 ;  /* 0x00000001ff0c7424 */ /* 0x000fe400078e00ff */
[----:B------:R-:W-:-:S07]  /*16880*/  IMAD.MOV.U32 R2, RZ, RZ, R14 ;  /* 0x000000ffff027224 */ /* 0x000fce00078e000e */
[----:B------:R-:W-:Y:S05]  /*16890*/  WARPSYNC.COLLECTIVE R15, `(.L_x_5117) ;  /* 0x000000000f087348 */ /* 0x000fea0003c00000 */
[----:B------:R0:W1:Y:S02]  /*168a0*/  SHFL.IDX P6, R14, R13, R12, R11 ;  /* 0x0000000c0d0e7389 */ /* 0x00006400000c000b */
[----:B01----:R-:W-:Y:S01]  /*168b0*/  ENDCOLLECTIVE ;  /* 0x000000000000791b */ /* 0x003fe20003800000 */
.L_x_5117:
        /* <DEDUP_REMOVED lines=11> */
.L_x_5118:
[----:B------:R-:W-:Y:S02]  /*16970*/  IMAD.MOV.U32 R13, RZ, RZ, R8 ;  /* 0x000000ffff0d7224 */ /* 0x000fe400078e0008 */
[----:B------:R-:W-:Y:S02]  /*16980*/  IMAD.MOV.U32 R12, RZ, RZ, 0x2 ;  /* 0x00000002ff0c7424 */ /* 0x000fe400078e00ff */
[----:B------:R-:W-:-:S07]  /*16990*/  IMAD.MOV.U32 R2, RZ, RZ, R14 ;  /* 0x000000ffff027224 */ /* 0x000fce00078e000e */
[----:B------:R-:W-:Y:S05]  /*169a0*/  WARPSYNC.COLLECTIVE R15, `(.L_x_5119) ;  /* 0x000000000f087348 */ /* 0x000fea0003c00000 */
[----:B------:R0:W1:Y:S02]  /*169b0*/  SHFL.IDX P6, R14, R13, R12, R11 ;  /* 0x0000000c0d0e7389 */ /* 0x00006400000c000b */
[----:B01----:R-:W-:Y:S01]  /*169c0*/  ENDCOLLECTIVE ;  /* 0x000000000000791b */ /* 0x003fe20003800000 */
.L_x_5119:
        /* <DEDUP_REMOVED lines=11> */
.L_x_5120:
[----:B------:R-:W-:Y:S02]  /*16a80*/  IMAD.MOV.U32 R13, RZ, RZ, R8 ;  /* 0x000000ffff0d7224 */ /* 0x000fe400078e0008 */
[----:B------:R-:W-:Y:S02]  /*16a90*/  IMAD.MOV.U32 R12, RZ, RZ, 0x3 ;  /* 0x00000003ff0c7424 */ /* 0x000fe400078e00ff */
[----:B------:R-:W-:-:S07]  /*16aa0*/  IMAD.MOV.U32 R2, RZ, RZ, R14 ;  /* 0x000000ffff027224 */ /* 0x000fce00078e000e */
[----:B------:R-:W-:Y:S05]  /*16ab0*/  WARPSYNC.COLLECTIVE R15, `(.L_x_5121) ;  /* 0x000000000f087348 */ /* 0x000fea0003c00000 */
[----:B------:R0:W1:Y:S02]  /*16ac0*/  SHFL.IDX P6, R14, R13, R12, R11 ;  /* 0x0000000c0d0e7389 */ /* 0x00006400000c000b */
[----:B01----:R-:W-:Y:S01]  /*16ad0*/  ENDCOLLECTIVE ;  /* 0x000000000000791b */ /* 0x003fe20003800000 */
.L_x_5121:
        /* <DEDUP_REMOVED lines=11> */
.L_x_5122:
[----:B------:R-:W-:Y:S02]  /*16b90*/  IMAD.MOV.U32 R13, RZ, RZ, R8 ;  /* 0x000000ffff0d7224 */ /* 0x000fe400078e0008 */
[----:B------:R-:W-:Y:S02]  /*16ba0*/  IMAD.MOV.U32 R12, RZ, RZ, 0x4 ;  /* 0x00000004ff0c7424 */ /* 0x000fe400078e00ff */
[----:B------:R-:W-:-:S07]  /*16bb0*/  IMAD.MOV.U32 R2, RZ, RZ, R14 ;  /* 0x000000ffff027224 */ /* 0x000fce00078e000e */
[----:B------:R-:W-:Y:S05]  /*16bc0*/  WARPSYNC.COLLECTIVE R15, `(.L_x_5123) ;  /* 0x000000000f087348 */ /* 0x000fea0003c00000 */
[----:B------:R0:W1:Y:S02]  /*16bd0*/  SHFL.IDX P6, R14, R13, R12, R11 ;  /* 0x0000000c0d0e7389 */ /* 0x00006400000c000b */
[----:B01----:R-:W-:Y:S01]  /*16be0*/  ENDCOLLECTIVE ;  /* 0x000000000000791b */ /* 0x003fe20003800000 */
.L_x_5123:
        /* <DEDUP_REMOVED lines=11> */
.L_x_5124:
[----:B------:R-:W-:Y:S02]  /*16ca0*/  IMAD.MOV.U32 R13, RZ, RZ, R8 ;  /* 0x000000ffff0d7224 */ /* 0x000fe400078e0008 */
[----:B------:R-:W-:Y:S02]  /*16cb0*/  IMAD.MOV.U32 R12, RZ, RZ, 0x5 ;  /* 0x00000005ff0c7424 */ /* 0x000fe400078e00ff */
[----:B------:R-:W-:-:S07]  /*16cc0*/  IMAD.MOV.U32 R2, RZ, RZ, R14 ;  /* 0x000000ffff027224 */ /* 0x000fce00078e000e */
[----:B------:R-:W-:Y:S05]  /*16cd0*/  WARPSYNC.COLLECTIVE R15, `(.L_x_5125) ;  /* 0x000000000f087348 */ /* 0x000fea0003c00000 */
[----:B------:R0:W1:Y:S02]  /*16ce0*/  SHFL.IDX P6, R14, R13, R12, R11 ;  /* 0x0000000c0d0e7389 */ /* 0x00006400000c000b */
[----:B01----:R-:W-:Y:S01]  /*16cf0*/  ENDCOLLECTIVE ;  /* 0x000000000000791b */ /* 0x003fe20003800000 */
.L_x_5125:
        /* <DEDUP_REMOVED lines=11> */
.L_x_5126:
[----:B------:R-:W-:Y:S05]  /*16db0*/  BRA `(.L_x_5127) ;  /* 0xffffffbc00247947 */ /* 0x000fea000383ffff */
.L_x_5027:
[----:B--2---:R2:W3:Y:S02]  /*16dc0*/  SYNCS.PHASECHK.TRANS64.TRYWAIT P0, [R10+URZ+0x22860], R20 ;  /* 0x022860140a0075a7 */ /* 0x0044e4000800017f */
[----:B---3--:R-:W-:Y:S05]  /*16dd0*/  @!P0 NANOSLEEP.SYNCS 0x989680 ;  /* 0x009896800000895d */ /* 0x008fea0003900000 */
[----:B------:R-:W3:Y:S02]  /*16de0*/  @!P0 SYNCS.PHASECHK.TRANS64 P0, [R10+URZ+0x22860], R20 ;  /* 0x022860140a0085a7 */ /* 0x000ee4000800007f */
[----:B---3--:R-:W-:Y:S05]  /*16df0*/  @!P0 BRA `(.L_x_5027) ;  /* 0xfffffffc00f08947 */ /* 0x008fea000383ffff */
[----:B------:R-:W-:Y:S05]  /*16e00*/  BRA `(.L_x_5128) ;  /* 0xffffffbc00747947 */ /* 0x000fea000383ffff */
.L_x_5028:
        /* <DEDUP_REMOVED lines=8> */
.L_x_5130:
[----:B------:R-:W-:Y:S05]  /*16e90*/  BSYNC B1 ;  /* 0x0000000000017941 */ /* 0x000fea0003800000 */
.L_x_5129:
        /* <DEDUP_REMOVED lines=9> */
.L_x_5131:
[----:B------:R-:W-:Y:S02]  /*16f30*/  IMAD.MOV.U32 R13, RZ, RZ, R25 ;  /* 0x000000ffff0d7224 */ /* 0x000fe400078e0019 */
[----:B------:R-:W-:Y:S01]  /*16f40*/  IMAD.MOV.U32 R12, RZ, RZ, 0x1 ;  /* 0x00000001ff0c7424 */ /* 0x000fe200078e00ff */
[----:B------:R-:W-:-:S13]  /*16f50*/  IADD3 R2, P0, R14, R0, RZ ;  /* 0x000000000e027210 */ /* 0x000fda0007f1e0ff */
[----:B------:R-:W-:Y:S05]  /*16f60*/  WARPSYNC.COLLECTIVE R15, `(.L_x_5132) ;  /* 0x000000000f087348 */ /* 0x000fea0003c00000 */
[----:B------:R0:W1:Y:S02]  /*16f70*/  SHFL.IDX P6, R14, R13, R12, R11 ;  /* 0x0000000c0d0e7389 */ /* 0x00006400000c000b */
[----:B01----:R-:W-:Y:S01]  /*16f80*/  ENDCOLLECTIVE ;  /* 0x000000000000791b */ /* 0x003fe20003800000 */
.L_x_5132:
        /* <DEDUP_REMOVED lines=13> */
.L_x_5133:
[----:B------:R-:W-:Y:S02]  /*17060*/  IMAD.MOV.U32 R13, RZ, RZ, R25 ;  /* 0x000000ffff0d7224 */ /* 0x000fe400078e0019 */
[----:B------:R-:W-:Y:S01]  /*17070*/  IMAD.MOV.U32 R12, RZ, RZ, 0x2 ;  /* 0x00000002ff0c7424 */ /* 0x000fe200078e00ff */
[----:B------:R-:W-:-:S13]  /*17080*/  IADD3 R2, P0, R14, R0, RZ ;  /* 0x000000000e027210 */ /* 0x000fda0007f1e0ff */
[----:B------:R-:W-:Y:S05]  /*17090*/  WARPSYNC.COLLECTIVE R15, `(.L_x_5134) ;  /* 0x000000000f087348 */ /* 0x000fea0003c00000 */
[----:B------:R0:W1:Y:S02]  /*170a0*/  SHFL.IDX P6, R14, R13, R12, R11 ;  /* 0x0000000c0d0e7389 */ /* 0x00006400000c000b */
[----:B01----:R-:W-:Y:S01]  /*170b0*/  ENDCOLLECTIVE ;  /* 0x000000000000791b */ /* 0x003fe20003800000 */
.L_x_5134:
        /* <DEDUP_REMOVED lines=13> */
.L_x_5135:
[----:B------:R-:W-:Y:S02]  /*17190*/  IMAD.MOV.U32 R13, RZ, RZ, R25 ;  /* 0x000000ffff0d7224 */ /* 0x000fe400078e0019 */
[----:B------:R-:W-:Y:S02]  /*171a0*/  IMAD.MOV.U32 R12, RZ, RZ, 0x3 ;  /* 0x00000003ff0c7424 */ /* 0x000fe400078e00ff */
[----:B------:R-:W-:-:S07]  /*171b0*/  IMAD.MOV.U32 R8, RZ, RZ, R14 ;  /* 0x000000ffff087224 */ /* 0x000fce00078e000e */
[----:B------:R-:W-:Y:S05]  /*171c0*/  WARPSYNC.COLLECTIVE R15, `(.L_x_5136) ;  /* 0x000000000f087348 */ /* 0x000fea0003c00000 */
[----:B------:R0:W1:Y:S02]  /*171d0*/  SHFL.IDX P6, R14, R13, R12, R11 ;  /* 0x0000000c0d0e7389 */ /* 0x00006400000c000b */
[----:B01----:R-:W-:Y:S01]  /*171e0*/  ENDCOLLECTIVE ;  /* 0x000000000000791b */ /* 0x003fe20003800000 */
.L_x_5136:
        /* <DEDUP_REMOVED lines=14> */
.L_x_5137:
[----:B------:R-:W-:Y:S02]  /*172d0*/  IMAD.MOV.U32 R13, RZ, RZ, R25 ;  /* 0x000000ffff0d7224 */ /* 0x000fe400078e0019 */
[----:B------:R-:W-:Y:S01]  /*172e0*/  IMAD.MOV.U32 R12, RZ, RZ, 0x4 ;  /* 0x00000004ff0c7424 */ /* 0x000fe200078e00ff */
[----:B------:R-:W-:-:S13]  /*172f0*/  IADD3 R2, P0, R14, R0, RZ ;  /* 0x000000000e027210 */ /* 0x000fda0007f1e0ff */
[----:B------:R-:W-:Y:S05]  /*17300*/  WARPSYNC.COLLECTIVE R15, `(.L_x_5138) ;  /* 0x000000000f087348 */ /* 0x000fea0003c00000 */
[----:B------:R0:W1:Y:S02]  /*17310*/  SHFL.IDX P6, R14, R13, R12, R11 ;  /* 0x0000000c0d0e7389 */ /* 0x00006400000c000b */
[----:B01----:R-:W-:Y:S01]  /*17320*/  ENDCOLLECTIVE ;  /* 0x000000000000791b */ /* 0x003fe20003800000 */
.L_x_5138:
        /* <DEDUP_REMOVED lines=13> */
.L_x_5139:
[----:B------:R-:W-:Y:S02]  /*17400*/  IMAD.MOV.U32 R13, RZ, RZ, R25 ;  /* 0x000000ffff0d7224 */ /* 0x000fe400078e0019 */
[----:B------:R-:W-:Y:S01]  /*17410*/  IMAD.MOV.U32 R12, RZ, RZ, 0x5 ;  /* 0x00000005ff0c7424 */ /* 0x000fe200078e00ff */
[----:B------:R-:W-:-:S13]  /*17420*/  IADD3 R2, P0, R14, R0, RZ ;  /* 0x000000000e027210 */ /* 0x000fda0007f1e0ff */
[----:B------:R-:W-:Y:S05]  /*17430*/  WARPSYNC.COLLECTIVE R15, `(.L_x_5140) ;  /* 0x000000000f087348 */ /* 0x000fea0003c00000 */
[----:B------:R0:W1:Y:S02]  /*17440*/  SHFL.IDX P6, R14, R13, R12, R11 ;  /* 0x0000000c0d0e7389 */ /* 0x00006400000c000b */
[----:B01----:R-:W-:Y:S01]  /*17450*/  ENDCOLLECTIVE ;  /* 0x000000000000791b */ /* 0x003fe20003800000 */
.L_x_5140:
        /* <DEDUP_REMOVED lines=13> */
.L_x_5141:
[----:B------:R-:W-:Y:S05]  /*17530*/  BRA `(.L_x_5142) ;  /* 0xffffffb800b47947 */ /* 0x000fea000383ffff */
.L_x_5036:
        /* <DEDUP_REMOVED lines=8> */
.L_x_5144:
[----:B------:R-:W-:Y:S05]  /*175c0*/  BSYNC B0 ;  /* 0x0000000000007941 */ /* 0x000fea0003800000 */
.L_x_5143:
        /* <DEDUP_REMOVED lines=9> */
.L_x_5145:
        /* <DEDUP_REMOVED lines=24> */
.L_x_5146:
[----:B------:R-:W-:Y:S01]  /*177e0*/  IMAD.MOV.U32 R12, RZ, RZ, 0x2 ;  /* 0x00000002ff0c7424 */ /* 0x000fe200078e00ff */
[----:B------:R-:W-:-:S05]  /*177f0*/  SEL R14, R14, RZ, P1 ;  /* 0x000000ff0e0e7207 */ /* 0x000fca0000800000 */
[----:B------:R-:W-:-:S04]  /*17800*/  IMAD.IADD R5, R13, 0x1, R14 ;  /* 0x000000010d057824 */ /* 0x000fc800078e020e */
[----:B------:R-:W-:-:S07]  /*17810*/  IMAD.MOV.U32 R13, RZ, RZ, R5 ;  /* 0x000000ffff0d7224 */ /* 0x000fce00078e0005 */
[----:B------:R-:W-:Y:S05]  /*17820*/  WARPSYNC.COLLECTIVE R15, `(.L_x_5147) ;  /* 0x000000000f087348 */ /* 0x000fea0003c00000 */
[----:B------:R0:W1:Y:S02]  /*17830*/  SHFL.UP P6, R14, R13, R12, R11 ;  /* 0x0400000c0d0e7389 */ /* 0x00006400000c000b */
[----:B01----:R-:W-:Y:S01]  /*17840*/  ENDCOLLECTIVE ;  /* 0x000000000000791b */ /* 0x003fe20003800000 */
.L_x_5147:
[----:B------:R-:W-:Y:S01]  /*17850*/  IMAD.MOV.U32 R12, RZ, RZ, 0x4 ;  /* 0x00000004ff0c7424 */ /* 0x000fe200078e00ff */
[----:B------:R-:W-:-:S05]  /*17860*/  SEL R2, R14, RZ, P2 ;  /* 0x000000ff0e027207 */ /* 0x000fca0001000000 */
[----:B------:R-:W-:-:S04]  /*17870*/  IMAD.IADD R2, R5, 0x1, R2 ;  /* 0x0000000105027824 */ /* 0x000fc800078e0202 */
[----:B------:R-:W-:-:S07]  /*17880*/  IMAD.MOV.U32 R13, RZ, RZ, R2 ;  /* 0x000000ffff0d7224 */ /* 0x000fce00078e0002 */
[----:B------:R-:W-:Y:S05]  /*17890*/  WARPSYNC.COLLECTIVE R15, `(.L_x_5148) ;  /* 0x000000000f087348 */ /* 0x000fea0003c00000 */
[----:B------:R0:W1:Y:S02]  /*178a0*/  SHFL.UP P6, R14, R13, R12, R11 ;  /* 0x0400000c0d0e7389 */ /* 0x00006400000c000b */
[----:B01----:R-:W-:Y:S01]  /*178b0*/  ENDCOLLECTIVE ;  /* 0x000000000000791b */ /* 0x003fe20003800000 */
.L_x_5148:
[----:B------:R-:W-:Y:S01]  /*178c0*/  IMAD.MOV.U32 R12, RZ, RZ, 0x8 ;  /* 0x00000008ff0c7424 */ /* 0x000fe200078e00ff */
[----:B------:R-:W-:-:S05]  /*178d0*/  SEL R3, R14, RZ, P3 ;  /* 0x000000ff0e037207 */ /* 0x000fca0001800000 */
[----:B------:R-:W-:-:S04]  /*178e0*/  IMAD.IADD R3, R2, 0x1, R3 ;  /* 0x0000000102037824 */ /* 0x000fc800078e0203 */
[----:B------:R-:W-:-:S07]  /*178f0*/  IMAD.MOV.U32 R13, RZ, RZ, R3 ;  /* 0x000000ffff0d7224 */ /* 0x000fce00078e0003 */
[----:B------:R-:W-:Y:S05]  /*17900*/  WARPSYNC.COLLECTIVE R15, `(.L_x_5149) ;  /* 0x000000000f087348 */ /* 0x000fea0003c00000 */
[----:B------:R0:W1:Y:S02]  /*17910*/  SHFL.UP P6, R14, R13, R12, R11 ;  /* 0x0400000c0d0e7389 */ /* 0x00006400000c000b */
[----:B01----:R-:W-:Y:S01]  /*17920*/  ENDCOLLECTIVE ;  /* 0x000000000000791b */ /* 0x003fe20003800000 */
.L_x_5149:
[----:B------:R-:W-:Y:S01]  /*17930*/  IMAD.MOV.U32 R12, RZ, RZ, 0x10 ;  /* 0x00000010ff0c7424 */ /* 0x000fe200078e00ff */
[----:B------:R-:W-:-:S05]  /*17940*/  SEL R14, R14, RZ, P4 ;  /* 0x000000ff0e0e7207 */ /* 0x000fca0002000000 */
[----:B------:R-:W-:-:S04]  /*17950*/  IMAD.IADD R5, R3, 0x1, R14 ;  /* 0x0000000103057824 */ /* 0x000fc800078e020e */
[----:B------:R-:W-:-:S07]  /*17960*/  IMAD.MOV.U32 R13, RZ, RZ, R5 ;  /* 0x000000ffff0d7224 */ /* 0x000fce00078e0005 */
[----:B------:R-:W-:Y:S05]  /*17970*/  WARPSYNC.COLLECTIVE R15, `(.L_x_5150) ;  /* 0x000000000f087348 */ /* 0x000fea0003c00000 */
[----:B------:R0:W1:Y:S02]  /*17980*/  SHFL.UP P6, R14, R13, R12, R11 ;  /* 0x0400000c0d0e7389 */ /* 0x00006400000c000b */
[----:B01----:R-:W-:Y:S01]  /*17990*/  ENDCOLLECTIVE ;  /* 0x000000000000791b */ /* 0x003fe20003800000 */
.L_x_5150:
        /* <DEDUP_REMOVED lines=8> */
.L_x_5151:
[----:B------:R-:W-:Y:S05]  /*17a20*/  BRA `(.L_x_5152) ;  /* 0xffffffbc00147947 */ /* 0x000fea000383ffff */
.L_x_5039:
[----:B------:R-:W-:Y:S01]  /*17a30*/  BSSY B0, `(.L_x_5153) ;  /* 0x0000007000007945 */ /* 0x000fe20003800000 */
[----:B------:R-:W-:Y:S02]  /*17a40*/  IMAD.MOV.U32 R12, RZ, RZ, 0x1 ;  /* 0x00000001ff0c7424 */ /* 0x000fe400078e00ff */
[----:B------:R-:W-:Y:S02]  /*17a50*/  IMAD.MOV.U32 R11, RZ, RZ, RZ ;  /* 0x000000ffff0b7224 */ /* 0x000fe400078e00ff */
[----:B------:R-:W-:-:S07]  /*17a60*/  IMAD.MOV.U32 R15, RZ, RZ, -0x1 ;  /* 0xffffffffff0f7424 */ /* 0x000fce00078e00ff */
[----:B01----:R-:W-:Y:S05]  /*17a70*/  WARPSYNC.COLLECTIVE R15, `(.L_x_5154) ;  /* 0x000000000f087348 */ /* 0x003fea0003c00000 */
[----:B------:R2:W3:Y:S02]  /*17a80*/  SHFL.UP P6, R14, R13, R12, R11 ;  /* 0x0400000c0d0e7389 */ /* 0x0004e400000c000b */
[----:B0123--:R-:W-:Y:S01]  /*17a90*/  ENDCOLLECTIVE ;  /* 0x000000000000791b */ /* 0x00ffe20003800000 */
.L_x_5154:
[----:B------:R-:W-:Y:S05]  /*17aa0*/  BSYNC B0 ;  /* 0x0000000000007941 */ /* 0x000fea0003800000 */
.L_x_5153:
        /* <DEDUP_REMOVED lines=8> */
.L_x_5155:
[----:B------:R-:W-:Y:S01]  /*17b30*/  IMAD.MOV.U32 R12, RZ, RZ, 0x4 ;  /* 0x00000004ff0c7424 */ /* 0x000fe200078e00ff */
[----:B------:R-:W-:-:S05]  /*17b40*/  SEL R2, R14, RZ, P2 ;  /* 0x000000ff0e027207 */ /* 0x000fca0001000000 */
[----:B------:R-:W-:-:S04]  /*17b50*/  IMAD.IADD R2, R13, 0x1, R2 ;  /* 0x000000010d027824 */ /* 0x000fc800078e0202 */
[----:B------:R-:W-:-:S07]  /*17b60*/  IMAD.MOV.U32 R13, RZ, RZ, R2 ;  /* 0x000000ffff0d7224 */ /* 0x000fce00078e0002 */
[----:B------:R-:W-:Y:S05]  /*17b70*/  WARPSYNC.COLLECTIVE R15, `(.L_x_5156) ;  /* 0x000000000f087348 */ /* 0x000fea0003c00000 */
[----:B------:R0:W1:Y:S02]  /*17b80*/  SHFL.UP P6, R14, R13, R12, R11 ;  /* 0x0400000c0d0e7389 */ /* 0x00006400000c000b */
[----:B01----:R-:W-:Y:S01]  /*17b90*/  ENDCOLLECTIVE ;  /* 0x000000000000791b */ /* 0x003fe20003800000 */
.L_x_5156:
[----:B------:R-:W-:Y:S01]  /*17ba0*/  IMAD.MOV.U32 R12, RZ, RZ, 0x8 ;  /* 0x00000008ff0c7424 */ /* 0x000fe200078e00ff */
[----:B------:R-:W-:-:S05]  /*17bb0*/  SEL R3, R14, RZ, P3 ;  /* 0x000000ff0e037207 */ /* 0x000fca0001800000 */
[----:B------:R-:W-:-:S04]  /*17bc0*/  IMAD.IADD R3, R2, 0x1, R3 ;  /* 0x0000000102037824 */ /* 0x000fc800078e0203 */
[----:B------:R-:W-:-:S07]  /*17bd0*/  IMAD.MOV.U32 R13, RZ, RZ, R3 ;  /* 0x000000ffff0d7224 */ /* 0x000fce00078e0003 */
[----:B------:R-:W-:Y:S05]  /*17be0*/  WARPSYNC.COLLECTIVE R15, `(.L_x_5157) ;  /* 0x000000000f087348 */ /* 0x000fea0003c00000 */
[----:B------:R0:W1:Y:S02]  /*17bf0*/  SHFL.UP P6, R14, R13, R12, R11 ;  /* 0x0400000c0d0e7389 */ /* 0x00006400000c000b */
[----:B01----:R-:W-:Y:S01]  /*17c00*/  ENDCOLLECTIVE ;  /* 0x000000000000791b */ /* 0x003fe20003800000 */
.L_x_5157:
[----:B------:R-:W-:Y:S01]  /*17c10*/  IMAD.MOV.U32 R12, RZ, RZ, 0x10 ;  /* 0x00000010ff0c7424 */ /* 0x000fe200078e00ff */
[----:B------:R-:W-:-:S05]  /*17c20*/  SEL R14, R14, RZ, P4 ;  /* 0x000000ff0e0e7207 */ /* 0x000fca0002000000 */
[----:B------:R-:W-:-:S04]  /*17c30*/  IMAD.IADD R5, R3, 0x1, R14 ;  /* 0x0000000103057824 */ /* 0x000fc800078e020e */
[----:B------:R-:W-:-:S07]  /*17c40*/  IMAD.MOV.U32 R13, RZ, RZ, R5 ;  /* 0x000000ffff0d7224 */ /* 0x000fce00078e0005 */
[----:B------:R-:W-:Y:S05]  /*17c50*/  WARPSYNC.COLLECTIVE R15, `(.L_x_5158) ;  /* 0x000000000f087348 */ /* 0x000fea0003c00000 */
[----:B------:R0:W1:Y:S02]  /*17c60*/  SHFL.UP P6, R14, R13, R12, R11 ;  /* 0x0400000c0d0e7389 */ /* 0x00006400000c000b */
[----:B01----:R-:W-:Y:S01]  /*17c70*/  ENDCOLLECTIVE ;  /* 0x000000000000791b */ /* 0x003fe20003800000 */
.L_x_5158:
        /* <DEDUP_REMOVED lines=8> */
.L_x_5159:
[----:B------:R-:W-:Y:S05]  /*17d00*/  BRA `(.L_x_5160) ;  /* 0xffffffbc00007947 */ /* 0x000fea000383ffff */
.L_x_5041:
[----:B------:R-:W-:Y:S01]  /*17d10*/  BSSY B0, `(.L_x_5161) ;  /* 0x0000006000007945 */ /* 0x000fe20003800000 */
[----:B------:R-:W-:Y:S01]  /*17d20*/  PLOP3.LUT P6, PT, P6, PT, PT, 0x8, 0x0 ;  /* 0x000000000000781c */ /* 0x000fe200037ce170 */
[----:B------:R-:W-:-:S12]  /*17d30*/  IMAD.MOV.U32 R15, RZ, RZ, -0x1 ;  /* 0xffffffffff0f7424 */ /* 0x000fd800078e00ff */
[----:B012---:R-:W-:Y:S05]  /*17d40*/  WARPSYNC.COLLECTIVE R15, `(.L_x_5162) ;  /* 0x000000000f087348 */ /* 0x007fea0003c00000 */
[----:B------:R-:W-:Y:S01]  /*17d50*/  VOTE.ANY R14, PT, P6 ;  /* 0x00000000000e7806 */ /* 0x000fe200030e0100 */
[----:B012---:R-:W-:Y:S06]  /*17d60*/  ENDCOLLECTIVE ;  /* 0x000000000000791b */ /* 0x007fec0003800000 */
.L_x_5162:
[----:B------:R-:W-:Y:S05]  /*17d70*/  BSYNC B0 ;  /* 0x0000000000007941 */ /* 0x000fea0003800000 */
.L_x_5161:
        /* <DEDUP_REMOVED lines=8> */
.L_x_5163:
[----:B------:R-:W-:Y:S02]  /*17e00*/  IMAD.IADD R19, R12, 0x1, R19 ;  /* 0x000000010c137824 */ /* 0x000fe400078e0213 */
[----:B------:R-:W-:Y:S02]  /*17e10*/  IMAD.MOV.U32 R13, RZ, RZ, R4 ;  /* 0x000000ffff0d7224 */ /* 0x000fe400078e0004 */
[----:B------:R-:W-:-:S07]  /*17e20*/  IMAD.MOV.U32 R17, RZ, RZ, R14 ;  /* 0x000000ffff117224 */ /* 0x000fce00078e000e */
[----:B------:R-:W-:Y:S05]  /*17e30*/  WARPSYNC.COLLECTIVE R15, `(.L_x_5164) ;  /* 0x000000000f087348 */ /* 0x000fea0003c00000 */
[----:B------:R0:W1:Y:S02]  /*17e40*/  SHFL.IDX P6, R14, R13, R12, R11 ;  /* 0x0000000c0d0e7389 */ /* 0x00006400000c000b */
[----:B01----:R-:W-:Y:S01]  /*17e50*/  ENDCOLLECTIVE ;  /* 0x000000000000791b */ /* 0x003fe20003800000 */
.L_x_5164:
[----:B------:R-:W-:Y:S01]  /*17e60*/  IMAD.MOV.U32 R4, RZ, RZ, R14 ;  /* 0x000000ffff047224 */ /* 0x000fe200078e000e */
[----:B------:R-:W-:Y:S06]  /*17e70*/  BRA `(.L_x_5165) ;  /* 0xffffffb800e47947 */ /* 0x000fec000383ffff */
.L_x_5043:
[----:B------:R-:W-:Y:S01]  /*17e80*/  BSSY B0, `(.L_x_5166) ;  /* 0x0000007000007945 */ /* 0x000fe20003800000 */
[----:B------:R-:W-:Y:S02]  /*17e90*/  IMAD.MOV.U32 R13, RZ, RZ, R2 ;  /* 0x000000ffff0d7224 */ /* 0x000fe400078e0002 */
[----:B------:R-:W-:Y:S02]  /*17ea0*/  IMAD.MOV.U32 R11, RZ, RZ, 0x1f ;  /* 0x0000001fff0b7424 */ /* 0x000fe400078e00ff */
[----:B------:R-:W-:-:S07]  /*17eb0*/  IMAD.MOV.U32 R15, RZ, RZ, -0x1 ;  /* 0xffffffffff0f7424 */ /* 0x000fce00078e00ff */
[----:B012-4-:R-:W-:Y:S05]  /*17ec0*/  WARPSYNC.COLLECTIVE R15, `(.L_x_5167) ;  /* 0x000000000f087348 */ /* 0x017fea0003c00000 */
[----:B------:R3:W0:Y:S02]  /*17ed0*/  SHFL.IDX P6, R14, R13, R12, R11 ;  /* 0x0000000c0d0e7389 */ /* 0x00062400000c000b */
[----:B01234-:R-:W-:Y:S01]  /*17ee0*/  ENDCOLLECTIVE ;  /* 0x000000000000791b */ /* 0x01ffe20003800000 */
.L_x_5167:
[----:B------:R-:W-:Y:S05]  /*17ef0*/  BSYNC B0 ;  /* 0x0000000000007941 */ /* 0x000fea0003800000 */
.L_x_5166:
[----:B------:R-:W-:Y:S01]  /*17f00*/  IMAD.MOV.U32 R6, RZ, RZ, R14 ;  /* 0x000000ffff067224 */ /* 0x000fe200078e000e */
[----:B------:R-:W-:Y:S06]  /*17f10*/  BRA `(.L_x_5042) ;  /* 0xffffffb800d47947 */ /* 0x000fec000383ffff */
.L_x_5049:
[----:B-1----:R1:W4:Y:S02]  /*17f20*/  SYNCS.PHASECHK.TRANS64.TRYWAIT P0, [R7+URZ+0x22820], R0 ;  /* 0x02282000070075a7 */ /* 0x002324000800017f */
[----:B----4-:R-:W-:Y:S05]  /*17f30*/  @!P0 NANOSLEEP.SYNCS 0x989680 ;  /* 0x009896800000895d */ /* 0x010fea0003900000 */
[----:B------:R-:W4:Y:S02]  /*17f40*/  @!P0 SYNCS.PHASECHK.TRANS64 P0, [R7+URZ+0x22820], R0 ;  /* 0x02282000070085a7 */ /* 0x000f24000800007f */
[----:B----4-:R-:W-:Y:S05]  /*17f50*/  @!P0 BRA `(.L_x_5049) ;  /* 0xfffffffc00f08947 */ /* 0x010fea000383ffff */
[----:B------:R-:W-:Y:S05]  /*17f60*/  BRA `(.L_x_5168) ;  /* 0xffffffc4002c7947 */ /* 0x000fea000383ffff */
.L_x_5050:
        /* <DEDUP_REMOVED lines=11> */
.L_x_5170:
[----:B------:R-:W-:Y:S05]  /*18020*/  BSYNC B0 ;  /* 0x0000000000007941 */ /* 0x000fea0003800000 */
.L_x_5169:
[----:B------:R-:W-:Y:S05]  /*18030*/  BRA `(.L_x_5171) ;  /* 0xffffffc400147947 */ /* 0x000fea000383ffff */
.L_x_5053:
[----:B------:R-:W-:Y:S01]  /*18040*/  BSSY B1, `(.L_x_5172) ;  /* 0x0000006000017945 */ /* 0x000fe20003800000 */
[----:B------:R-:W-:-:S07]  /*18050*/  IMAD.MOV.U32 R15, RZ, RZ, -0x1 ;  /* 0xffffffffff0f7424 */ /* 0x000fce00078e00ff */
[----:B0123--:R-:W-:Y:S05]  /*18060*/  WARPSYNC.COLLECTIVE R15, `(.L_x_5173) ;  /* 0x000000000f0c7348 */ /* 0x00ffea0003c00000 */
[----:B------:R-:W-:Y:S02]  /*18070*/  ELECT P6, UR62, PT ;  /* 0x00000000003e782f */ /* 0x000fe400038c0000 */
[----:B------:R-:W-:Y:S01]  /*18080*/  MOV R14, UR62 ;  /* 0x0000003e000e7c02 */ /* 0x000fe20008000f00 */
[----:B0123--:R-:W-:Y:S10]  /*18090*/  ENDCOLLECTIVE ;  /* 0x000000000000791b */ /* 0x00fff40003800000 */
.L_x_5173:
[----:B------:R-:W-:Y:S05]  /*180a0*/  BSYNC B1 ;  /* 0x0000000000017941 */ /* 0x000fea0003800000 */
.L_x_5172:
[----:B------:R-:W-:Y:S05]  /*180b0*/  BRA `(.L_x_5174) ;  /* 0xffffffc4000c7947 */ /* 0x000fea000383ffff */
.L_x_5055:
[----:B-1----:R1:W4:Y:S02]  /*180c0*/  SYNCS.PHASECHK.TRANS64.TRYWAIT P1, [R5+URZ+0x22840], R0 ;  /* 0x02284000050075a7 */ /* 0x002324000802017f */
[----:B----4-:R-:W-:Y:S05]  /*180d0*/  @!P1 NANOSLEEP.SYNCS 0x989680 ;  /* 0x009896800000995d */ /* 0x010fea0003900000 */
[----:B------:R-:W4:Y:S02]  /*180e0*/  @!P1 SYNCS.PHASECHK.TRANS64 P1, [R5+URZ+0x22840], R0 ;  /* 0x02284000050095a7 */ /* 0x000f24000802007f */
[----:B----4-:R-:W-:Y:S05]  /*180f0*/  @!P1 BRA `(.L_x_5055) ;  /* 0xfffffffc00f09947 */ /* 0x010fea000383ffff */
[----:B------:R-:W-:Y:S05]  /*18100*/  BRA `(.L_x_5175) ;  /* 0xffffffc4002c7947 */ /* 0x000fea000383ffff */
.L_x_5057:
[----:B----4-:R4:W0:Y:S02]  /*18110*/  SYNCS.PHASECHK.TRANS64.TRYWAIT P1, [R3+URZ+0x22840], R2 ;  /* 0x02284002030075a7 */ /* 0x010824000802017f */
[----:B0-----:R-:W-:Y:S05]  /*18120*/  @!P1 NANOSLEEP.SYNCS 0x989680 ;  /* 0x009896800000995d */ /* 0x001fea0003900000 */
[----:B------:R-:W0:Y:S02]  /*18130*/  @!P1 SYNCS.PHASECHK.TRANS64 P1, [R3+URZ+0x22840], R2 ;  /* 0x02284002030095a7 */ /* 0x000e24000802007f */
[----:B0-----:R-:W-:Y:S05]  /*18140*/  @!P1 BRA `(.L_x_5057) ;  /* 0xfffffffc00f09947 */ /* 0x001fea000383ffff */
[----:B------:R-:W-:Y:S05]  /*18150*/  BRA `(.L_x_5176) ;  /* 0xffffffc400387947 */ /* 0x000fea000383ffff */
.L_x_5059:
[----:B------:R0:W0:Y:S02]  /*18160*/  SYNCS.PHASECHK.TRANS64.TRYWAIT P1, [R5+URZ+0x22860], R0 ;  /* 0x02286000050075a7 */ /* 0x000024000802017f */
[----:B0-----:R-:W-:Y:S05]  /*18170*/  @!P1 NANOSLEEP.SYNCS 0x989680 ;  /* 0x009896800000995d */ /* 0x001fea0003900000 */
[----:B------:R-:W0:Y:S02]  /*18180*/  @!P1 SYNCS.PHASECHK.TRANS64 P1, [R5+URZ+0x22860], R0 ;  /* 0x02286000050095a7 */ /* 0x000e24000802007f */
[----:B0-----:R-:W-:Y:S05]  /*18190*/  @!P1 BRA `(.L_x_5059) ;  /* 0xfffffffc00f09947 */ /* 0x001fea000383ffff */
[----:B------:R-:W-:Y:S05]  /*181a0*/  BRA `(.L_x_5177) ;  /* 0xffffffc400347947 */ /* 0x000fea000383ffff */
.L_x_5178:
        /* <DEDUP_REMOVED lines=13> */
.L_x_6573:


//--------------------- .text._ZN7cutlass13device_kernelIN5flash11enable_sm90INS1_16FlashAttnFwdSm90INS1_25CollectiveMainloopFwdSm90ILi2EN4cute5tupleIJNS5_1CILi1EEES8_S8_EEENS6_IJNS7_ILi128EEENS7_ILi96EEENS7_ILi64EEEEEELi256ENS_6half_tEfNS_4arch4Sm90ELb1ELb0ELb1ELb1ELb1ELb1ELb0ELb1ELb0ELb1ELb1ELb0EEENS1_21CollectiveEpilogueFwdINS6_IJSA_NS7_ILi256EEESB_EEES9_SE_SG_Li256ELb1ELb1ELb1ELb0EEENS1_36VarlenDynamicPersistentTileSchedulerILi128ELi96ELi256ELi128ELb1ELb1ELb1ELb1ELb1ELb1EEEEEEEEEvNT_6ParamsE --------------------------
	.section	.text._ZN7cutlass13device_kernelIN5flash11enable_sm90INS1_16FlashAttnFwdSm90INS1_25CollectiveMainloopFwdSm90ILi2EN4cute5tupleIJNS5_1CILi1EEES8_S8_EEENS6_IJNS7_ILi128EEENS7_ILi96EEENS7_ILi64EEEEEELi256ENS_6half_tEfNS_4arch4Sm90ELb1ELb0ELb1ELb1ELb1ELb1ELb0ELb1ELb0ELb1ELb1ELb0EEENS1_21CollectiveEpilogueFwdINS6_IJSA_NS7_ILi256EEESB_EEES9_SE_SG_Li256ELb1ELb1ELb1ELb0EEENS1_36VarlenDynamicPersistentTileSchedulerILi128ELi96ELi256ELi128ELb1ELb1ELb1ELb1ELb1ELb1EEEEEEEEEvNT_6ParamsE,"ax",@progbits
	.align	128
.text._ZN7cutlass13device_kernelIN5flash11enable_sm90INS1_16FlashAttnFwdSm90INS1_25CollectiveMainloopFwdSm90ILi2EN4cute5tupleIJNS5_1CILi1EEES8_S8_EEENS6_IJNS7_ILi128EEENS7_ILi96EEENS7_ILi64EEEEEELi256ENS_6half_tEfNS_4arch4Sm90ELb1ELb0ELb1ELb1ELb1ELb1ELb0ELb1ELb0ELb1ELb1ELb0EEENS1_21CollectiveEpilogueFwdINS6_IJSA_NS7_ILi256EEESB_EEES9_SE_SG_Li256ELb1ELb1ELb1ELb0EEENS1_36VarlenDynamicPersistentTileSchedulerILi128ELi96ELi256ELi128ELb1ELb1ELb1ELb1ELb1ELb1EEEEEEEEEvNT_6ParamsE:
        .type           _ZN7cutlass13device_kernelIN5flash11enable_sm90INS1_16FlashAttnFwdSm90INS1_25CollectiveMainloopFwdSm90ILi2EN4cute5tupleIJNS5_1CILi1EEES8_S8_EEENS6_IJNS7_ILi128EEENS7_ILi96EEENS7_ILi64EEEEEELi256ENS_6half_tEfNS_4arch4Sm90ELb1ELb0ELb1ELb1ELb1ELb1ELb0ELb1ELb0ELb1ELb1ELb0EEENS1_21CollectiveEpilogueFwdINS6_IJSA_NS7_ILi256EEESB_EEES9_SE_SG_Li256ELb1ELb1ELb1ELb0EEENS1_36VarlenDynamicPersistentTileSchedulerILi128ELi96ELi256ELi128ELb1ELb1ELb1ELb1ELb1ELb1EEEEEEEEEvNT_6ParamsE,@function
        .size           _ZN7cutlass13device_kernelIN5flash11enable_sm90INS1_16FlashAttnFwdSm90INS1_25CollectiveMainloopFwdSm90ILi2EN4cute5tupleIJNS5_1CILi1EEES8_S8_EEENS6_IJNS7_ILi128EEENS7_ILi96EEENS7_ILi64EEEEEELi256ENS_6half_tEfNS_4arch4Sm90ELb1ELb0ELb1ELb1ELb1ELb1ELb0ELb1ELb0ELb1ELb1ELb0EEENS1_21CollectiveEpilogueFwdINS6_IJSA_NS7_ILi256EEESB_EEES9_SE_SG_Li256ELb1ELb1ELb1ELb0EEENS1_36VarlenDynamicPersistentTileSchedulerILi128ELi96ELi256ELi128ELb1ELb1ELb1ELb1ELb1ELb1EEEEEEEEEvNT_6ParamsE,(.L_x_6574 - _ZN7cutlass13device_kernelIN5flash11enable_sm90INS1_16FlashAttnFwdSm90INS1_25CollectiveMainloopFwdSm90ILi2EN4cute5tupleIJNS5_1CILi1EEES8_S8_EEENS6_IJNS7_ILi128EEENS7_ILi96EEENS7_ILi64EEEEEELi256ENS_6half_tEfNS_4arch4Sm90ELb1ELb0ELb1ELb1ELb1ELb1ELb0ELb1ELb0ELb1ELb1ELb0EEENS1_21CollectiveEpilogueFwdINS6_IJSA_NS7_ILi256EEESB_EEES9_SE_SG_Li256ELb1ELb1ELb1ELb0EEENS1_36VarlenDynamicPersistentTileSchedulerILi128ELi96ELi256ELi128ELb1ELb1ELb1ELb1ELb1ELb1EEEEEEEEEvNT_6ParamsE)
        .other          _ZN7cutlass13device_kernelIN5flash11enable_sm90INS1_16FlashAttnFwdSm90INS1_25CollectiveMainloopFwdSm90ILi2EN4cute5tupleIJNS5_1CILi1EEES8_S8_EEENS6_IJNS7_ILi128EEENS7_ILi96EEENS7_ILi64EEEEEELi256ENS_6half_tEfNS_4arch4Sm90ELb1ELb0ELb1ELb1ELb1ELb1ELb0ELb1ELb0ELb1ELb1ELb0EEENS1_21CollectiveEpilogueFwdINS6_IJSA_NS7_ILi256EEESB_EEES9_SE_SG_Li256ELb1ELb1ELb1ELb0EEENS1_36VarlenDynamicPersistentTileSchedulerILi128ELi96ELi256ELi128ELb1ELb1ELb1ELb1ELb1ELb1EEEEEEEEEvNT_6ParamsE,@"STO_CUDA_ENTRY STV_DEFAULT"
_ZN7cutlass13device_kernelIN5flash11enable_sm90INS1_16FlashAttnFwdSm90INS1_25CollectiveMainloopFwdSm90ILi2EN4cute5tupleIJNS5_1CILi1EEES8_S8_EEENS6_IJNS7_ILi128EEENS7_ILi96EEENS7_ILi64EEEEEELi256ENS_6half_tEfNS_4arch4Sm90ELb1ELb0ELb1ELb1ELb1ELb1ELb0ELb1ELb0ELb1ELb1ELb0EEENS1_21CollectiveEpilogueFwdINS6_IJSA_NS7_ILi256EEESB_EEES9_SE_SG_Li256ELb1ELb1ELb1ELb0EEENS1_36VarlenDynamicPersistentTileSchedulerILi128ELi96ELi256ELi128ELb1ELb1ELb1ELb1ELb1ELb1EEEEEEEEEvNT_6ParamsE:
        /* <DEDUP_REMOVED lines=18> */
.L_x_5180:
[----:B------:R-:W-:Y:S05]  /*0120*/  BSYNC B0 ;  /* 0x0000000000007941 */ /* 0x000fea0003800000 */
.L_x_5179:
        /* <DEDUP_REMOVED lines=41> */
.L_x_5181:
        /* <DEDUP_REMOVED lines=22> */
.L_x_5182:
        /* <DEDUP_REMOVED lines=18> */
.L_x_5183:
        /* <DEDUP_REMOVED lines=22> */
.L_x_5184:
        /* <DEDUP_REMOVED lines=22> */
.L_x_5185:
        /* <DEDUP_REMOVED lines=8> */
.L_x_5188:
        /* <DEDUP_REMOVED lines=49> */
[----:B------:R-:W-:Y:S02]  /*0c90*/  LEA.HI R3, R3, R0, RZ, 0x3 ;  /* 0x0000000003037211 */ /* 0x000fe400078f18ff */
[----:B------:R-:W-:Y:S02]  /*0ca0*/  IADD3 R12, R11, -R12, RZ ;  /* 0x8000000c0b0c7210 */ /* 0x000fe40007ffe0ff */
        /* <DEDUP_REMOVED lines=10> */
[----:B------:R-:W-:Y:S01]  /*0d50*/  LEA R8, R8, R9, 0x6 ;  /* 0x0000000908087211 */ /* 0x000fe200078e30ff */
[----:B------:R0:W-:Y:S01]  /*0d60*/  STL [R1+0x38], R16 ;  /* 0x0000381001007387 */ /* 0x0001e20000100800 */
[----:B------:R-:W-:Y:S01]  /*0d70*/  IMAD R5, R16, 0x10, R5 ;  /* 0x0000001010057824 */ /* 0x000fe200078e0205 */
[----:B------:R-:W-:Y:S01]  /*0d80*/  LOP3.LUT R10, R10, 0x7ffffffc, RZ, 0xc0, !PT ;  /* 0x7ffffffc0a0a7812 */ /* 0x000fe200078ec0ff */
[----:B------:R-:W-:Y:S01]  /*0d90*/  VIADD R9, R202, 0x40 ;  /* 0x00000040ca097836 */ /* 0x000fe20000000000 */
[----:B------:R-:W-:Y:S01]  /*0da0*/  LEA.HI R0, R3, R3, RZ, 0x1 ;  /* 0x0000000303007211 */ /* 0x000fe200078f08ff */
[----:B------:R-:W-:Y:S01]  /*0db0*/  IMAD.MOV.U32 R7, RZ, RZ, R15 ;  /* 0x000000ffff077224 */ /* 0x000fe200078e000f */
[----:B------:R-:W-:Y:S01]  /*0dc0*/  STL [R1+0x160], R8 ;  /* 0x0001600801007387 */ /* 0x000fe20000100800 */
[----:B------:R-:W-:Y:S01]  /*0dd0*/  IMAD.SHL.U32 R2, R9, 0x40, RZ ;  /* 0x0000004009027824 */ /* 0x000fe200078e00ff */
[----:B------:R-:W-:Y:S01]  /*0de0*/  SHF.R.S32.HI R4, RZ, 0x1f, R9 ;  /* 0x0000001fff047819 */ /* 0x000fe20000011409 */
[C---:B------:R-:W-:Y:S01]  /*0df0*/  IMAD.SHL.U32 R200, R3.reuse, 0x4, RZ ;  /* 0x0000000403c87824 */ /* 0x040fe200078e00ff */
[----:B------:R-:W-:Y:S01]  /*0e00*/  LOP3.LUT R0, R0, 0x1ffffffe, RZ, 0xc0, !PT ;  /* 0x1ffffffe00007812 */ /* 0x000fe200078ec0ff */
[----:B0-----:R-:W-:Y:S01]  /*0e10*/  IMAD.SHL.U32 R16, R3, 0x8, RZ ;  /* 0x0000000803107824 */ /* 0x001fe200078e00ff */
[----:B------:R-:W-:Y:S01]  /*0e20*/  LEA.HI R4, R4, R9, RZ, 0x3 ;  /* 0x0000000904047211 */ /* 0x000fe200078f18ff */
[----:B------:R-:W-:Y:S01]  /*0e30*/  STL [R1+0x54], RZ ;  /* 0x000054ff01007387 */ /* 0x000fe20000100800 */
[----:B------:R-:W-:Y:S01]  /*0e40*/  IMAD.SHL.U32 R208, R208, 0x8, RZ ;  /* 0x00000008d0d07824 */ /* 0x000fe200078e00ff */
[----:B------:R-:W-:Y:S01]  /*0e50*/  IADD3 R207, R200, 0x10, RZ ;  /* 0x00000010c8cf7810 */ /* 0x000fe20007ffe0ff */
        /* <DEDUP_REMOVED lines=11> */
[----:B------:R0:W-:Y:S01]  /*0f10*/  STL [R1+0x24], R24 ;  /* 0x0000241801007387 */ /* 0x0001e20000100800 */
[----:B------:R-:W-:-:S02]  /*0f20*/  IMAD.SHL.U32 R4, R4, 0x40, RZ ;  /* 0x0000004004047824 */ /* 0x000fc400078e00ff */
[----:B------:R-:W-:Y:S01]  /*0f30*/  IMAD.IADD R0, R3, 0x1, -R0 ;  /* 0x0000000103007824 */ /* 0x000fe200078e0a00 */
[----:B------:R-:W-:Y:S01]  /*0f40*/  LOP3.LUT R3, R2, 0x1c0, RZ, 0xc0, !PT ;  /* 0x000001c002037812 */ /* 0x000fe200078ec0ff */
[----:B------:R1:W-:Y:S01]  /*0f50*/  STL [R1+0x20], R21 ;  /* 0x0000201501007387 */ /* 0x0003e20000100800 */
[----:B------:R-:W-:Y:S01]  /*0f60*/  LOP3.LUT R4, R4, 0xfffffe00, RZ, 0xc0, !PT ;  /* 0xfffffe0004047812 */ /* 0x000fe200078ec0ff */
[----:B------:R-:W-:Y:S01]  /*0f70*/  VIADD R9, R208, 0xc0 ;  /* 0x000000c0d0097836 */ /* 0x000fe20000000000 */
[----:B------:R-:W-:Y:S01]  /*0f80*/  SHF.R.U32.HI R12, RZ, 0x3, R3 ;  /* 0x00000003ff0c7819 */ /* 0x000fe20000011603 */
[----:B------:R2:W-:Y:S01]  /*0f90*/  STL [R1+0x1c], R15 ;  /* 0x00001c0f01007387 */ /* 0x0005e20000100800 */
[----:B0-----:R-:W-:Y:S01]  /*0fa0*/  SHF.R.S32.HI R24, RZ, 0x1f, R209 ;  /* 0x0000001fff187819 */ /* 0x001fe200000114d1 */
[----:B------:R-:W-:Y:S01]  /*0fb0*/  IMAD.IADD R10, R20, 0x1, -R10 ;  /* 0x00000001140a7824 */ /* 0x000fe200078e0a0a */
[----:B------:R-:W-:Y:S01]  /*0fc0*/  LOP3.LUT R3, R3, 0x38, R16, 0xf8, !PT ;  /* 0x0000003803037812 */ /* 0x000fe200078ef810 */
[----:B------:R-:W-:Y:S01]  /*0fd0*/  IMAD R11, R5, 0x8, R6 ;  /* 0x00000008050b7824 */ /* 0x000fe200078e0206 */
[----:B------:R-:W-:Y:S01]  /*0fe0*/  IADD3 R2, R16, 0x20, RZ ;  /* 0x0000002010027810 */ /* 0x000fe20007ffe0ff */
[----:B------:R-:W-:Y:S01]  /*0ff0*/  STL [R1+0x18], R24 ;  /* 0x0000181801007387 */ /* 0x000fe20000100800 */
[----:B-1----:R-:W-:Y:S01]  /*1000*/  SHF.R.S32.HI R21, RZ, 0x1f, R214 ;  /* 0x0000001fff157819 */ /* 0x002fe200000114d6 */
[----:B------:R-:W-:Y:S01]  /*1010*/  IMAD.SHL.U32 R45, R10, 0x2, RZ ;  /* 0x000000020a2d7824 */ /* 0x000fe200078e00ff */
[----:B------:R-:W-:Y:S01]  /*1020*/  SHF.R.S32.HI R10, RZ, 0x1f, R9 ;  /* 0x0000001fff0a7819 */ /* 0x000fe20000011409 */
[----:B------:R-:W-:Y:S01]  /*1030*/  IMAD.MOV.U32 R6, RZ, RZ, R14 ;  /* 0x000000ffff067224 */ /* 0x000fe200078e000e */
[----:B--2---:R-:W-:Y:S01]  /*1040*/  SHF.R.S32.HI R15, RZ, 0x1f, R213 ;  /* 0x0000001fff0f7819 */ /* 0x004fe200000114d5 */
[----:B------:R-:W-:Y:S01]  /*1050*/  STL [R1+0x10], R21 ;  /* 0x0000101501007387 */ /* 0x000fe20000100800 */
[----:B------:R-:W-:Y:S01]  /*1060*/  SHF.L.U32 R9, R11, 0x3, RZ ;  /* 0x000000030b097819 */ /* 0x000fe200000006ff */
[C---:B------:R-:W-:Y:S01]  /*1070*/  VIADD R44, R45.reuse, 0x8 ;  /* 0x000000082d2c7836 */ /* 0x040fe20000000000 */
[C---:B------:R-:W-:Y:S01]  /*1080*/  IADD3 R39, R45.reuse, 0x30, RZ ;  /* 0x000000302d277810 */ /* 0x040fe20007ffe0ff */
[----:B------:R-:W-:Y:S01]  /*1090*/  STL [R1+0xc], R15 ;  /* 0x00000c0f01007387 */ /* 0x000fe20000100800 */
[C---:B------:R-:W-:Y:S01]  /*10a0*/  VIADD R43, R45.reuse, 0x10 ;  /* 0x000000102d2b7836 */ /* 0x040fe20000000000 */
[C---:B------:R-:W-:Y:S01]  /*10b0*/  IADD3 R32, R45.reuse, 0x68, RZ ;  /* 0x000000682d207810 */ /* 0x040fe20007ffe0ff */
[C---:B------:R-:W-:Y:S01]  /*10c0*/  VIADD R42, R45.reuse, 0x18 ;  /* 0x000000182d2a7836 */ /* 0x040fe20000000000 */
[----:B------:R0:W-:Y:S01]  /*10d0*/  STL [R1+0x3c], R4 ;  /* 0x00003c0401007387 */ /* 0x0001e20000100800 */
[C---:B------:R-:W-:Y:S01]  /*10e0*/  VIADD R41, R45.reuse, 0x20 ;  /* 0x000000202d297836 */ /* 0x040fe20000000000 */
[C---:B------:R-:W-:Y:S01]  /*10f0*/  IADD3 R25, R45.reuse, 0xa0, RZ ;  /* 0x000000a02d197810 */ /* 0x040fe20007ffe0ff */
[C---:B------:R-:W-:Y:S01]  /*1100*/  VIADD R40, R45.reuse, 0x28 ;  /* 0x000000282d287836 */ /* 0x040fe20000000000 */
[----:B------:R-:W-:Y:S01]  /*1110*/  STL [R1+0x30], R45 ;  /* 0x0000302d01007387 */ /* 0x000fe20000100800 */
[C---:B------:R-:W-:Y:S01]  /*1120*/  VIADD R38, R45.reuse, 0x38 ;  /* 0x000000382d267836 */ /* 0x040fe20000000000 */
[----:B------:R-:W-:Y:S01]  /*1130*/  SHF.R.S32.HI R205, RZ, 0x1f, R2 ;  /* 0x0000001fffcd7819 */ /* 0x000fe20000011402 */
[C---:B------:R-:W-:Y:S01]  /*1140*/  VIADD R37, R45.reuse, 0x40 ;  /* 0x000000402d257836 */ /* 0x040fe20000000000 */
[----:B------:R-:W-:Y:S01]  /*1150*/  STL [R1+0x164], R9 ;  /* 0x0001640901007387 */ /* 0x000fe20000100800 */
[C---:B------:R-:W-:Y:S01]  /*1160*/  VIADD R36, R45.reuse, 0x48 ;  /* 0x000000482d247836 */ /* 0x040fe20000000000 */
[----:B0-----:R-:W-:Y:S01]  /*1170*/  LOP3.LUT R4, R4, R3, R12, 0xf6, !PT ;  /* 0x0000000304047212 */ /* 0x001fe200078ef60c */
[C---:B------:R-:W-:Y:S01]  /*1180*/  VIADD R35, R45.reuse, 0x50 ;  /* 0x000000502d237836 */ /* 0x040fe20000000000 */
[C---:B------:R-:W-:Y:S01]  /*1190*/  IADD3 R12, R45.reuse, 0xd8, RZ ;  /* 0x000000d82d0c7810 */ /* 0x040fe20007ffe0ff */
[----:B------:R-:W-:-:S02]  /*11a0*/  VIADD R34, R45, 0x58 ;  /* 0x000000582d227836 */ /* 0x000fc40000000000 */
[----:B------:R-:W-:Y:S01]  /*11b0*/  IMAD R3, R4, 0x2, R19 ;  /* 0x0000000204037824 */ /* 0x000fe200078e0213 */
[----:B------:R-:W-:Y:S01]  /*11c0*/  SHF.R.S32.HI R4, RZ, 0x1f, R44 ;  /* 0x0000001fff047819 */ /* 0x000fe2000001142c */
[C---:B------:R-:W-:Y:S02]  /*11d0*/  VIADD R33, R45.reuse, 0x60 ;  /* 0x000000602d217836 */ /* 0x040fe40000000000 */
[C---:B------:R-:W-:Y:S01]  /*11e0*/  VIADD R31, R45.reuse, 0x70 ;  /* 0x000000702d1f7836 */ /* 0x040fe20000000000 */
[----:B------:R-:W-:Y:S01]  /*11f0*/  STL [R1+0x15c], R3 ;  /* 0x00015c0301007387 */ /* 0x000fe20000100800 */
[C---:B------:R-:W-:Y:S02]  /*1200*/  VIADD R30, R45.reuse, 0x78 ;  /* 0x000000782d1e7836 */ /* 0x040fe40000000000 */
[C---:B------:R-:W-:Y:S01]  /*1210*/  VIADD R29, R45.reuse, 0x80 ;  /* 0x000000802d1d7836 */ /* 0x040fe20000000000 */
[----:B------:R-:W-:Y:S01]  /*1220*/  STL [R1+0xd4], R44 ;  /* 0x0000d42c01007387 */ /* 0x000fe20000100800 */
[----:B------:R-:W-:-:S02]  /*1230*/  VIADD R28, R45, 0x88 ;  /* 0x000000882d1c7836 */ /* 0x000fc40000000000 */
[C---:B------:R-:W-:Y:S01]  /*1240*/  VIADD R27, R45.reuse, 0x90 ;  /* 0x000000902d1b7836 */ /* 0x040fe20000000000 */
[----:B------:R0:W-:Y:S01]  /*1250*/  STL [R1+0xd0], R43 ;  /* 0x0000d02b01007387 */ /* 0x0001e20000100800 */
[----:B------:R-:W-:Y:S02]  /*1260*/  IMAD.MOV.U32 R5, RZ, RZ, R13 ;  /* 0x000000ffff057224 */ /* 0x000fe400078e000d */
[C---:B------:R-:W-:Y:S01]  /*1270*/  VIADD R14, R208.reuse, 0x40 ;  /* 0x00000040d00e7836 */ /* 0x040fe20000000000 */
[----:B------:R-:W-:Y:S01]  /*1280*/  STL [R1+0xcc], R42 ;  /* 0x0000cc2a01007387 */ /* 0x000fe20000100800 */
[C---:B------:R-:W-:Y:S02]  /*1290*/  VIADD R26, R45.reuse, 0x98 ;  /* 0x000000982d1a7836 */ /* 0x040fe40000000000 */
[----:B------:R-:W-:Y:S01]  /*12a0*/  VIADD R13, R208, 0x80 ;  /* 0x00000080d00d7836 */ /* 0x000fe20000000000 */
[----:B------:R1:W-:Y:S01]  /*12b0*/  STL [R1+0xc8], R41 ;  /* 0x0000c82901007387 */ /* 0x0003e20000100800 */
[C---:B------:R-:W-:Y:S01]  /*12c0*/  VIADD R24, R45.reuse, 0xa8 ;  /* 0x000000a82d187836 */ /* 0x040fe20000000000 */
        /* <DEDUP_REMOVED lines=15> */
[C---:B------:R-:W-:Y:S01]  /*13c0*/  VIADD R9, R45.reuse, 0xf0 ;  /* 0x000000f02d097836 */ /* 0x040fe20000000000 */
[----:B--2---:R-:W-:Y:S01]  /*13d0*/  SHF.R.S32.HI R40, RZ, 0x1f, R40 ;  /* 0x0000001fff287819 */ /* 0x004fe20000011428 */
[----:B------:R-:W-:Y:S01]  /*13e0*/  VIADD R3, R45, 0xf8 ;  /* 0x000000f82d037836 */ /* 0x000fe20000000000 */
[----:B------:R-:W-:Y:S01]  /*13f0*/  STL [R1+0xb4], R36 ;  /* 0x0000b42401007387 */ /* 0x000fe20000100800 */
[----:B------:R-:W-:Y:S01]  /*1400*/  IMAD R0, R0, 0x8, R8 ;  /* 0x0000000800007824 */ /* 0x000fe200078e0208 */
[----:B0-----:R-:W-:-:S02]  /*1410*/  SHF.R.S32.HI R38, RZ, 0x1f, R38 ;  /* 0x0000001fff267819 */ /* 0x001fc40000011426 */
        /* <DEDUP_REMOVED lines=80> */
.L_x_5361:
[----:B01-3--:R-:W0:Y:S02]  /*1920*/  LDC.64 R8, c[0x0][0xc88] ;  /* 0x00032200ff087b82 */ /* 0x00be240000000a00 */
[----:B0-----:R-:W-:-:S05]  /*1930*/  IMAD.WIDE R8, R7, 0x4, R8 ;  /* 0x0000000407087825 */ /* 0x001fca00078e0208 */
[----:B--2--5:R-:W2:Y:S01]  /*1940*/  LDG.E R34, desc[UR42][R8.64] ;  /* 0x0000002a08227981 */ /* 0x024ea2000c1e1900 */
[----:B------:R-:W-:Y:S05]  /*1950*/  YIELD ;  /* 0x0000000000007946 */ /* 0x000fea0003800000 */
[----:B------:R-:W-:Y:S01]  /*1960*/  ULDC.64 UR4, c[0x0][0xa28] ;  /* 0x00028a0000047ab9 */ /* 0x000fe20000000a00 */
[----:B------:R-:W-:Y:S01]  /*1970*/  ULDC.64 UR8, c[0x0][0xa18] ;  /* 0x0002860000087ab9 */ /* 0x000fe20000000a00 */
[----:B------:R-:W-:Y:S01]  /*1980*/  ISETP.NE.U32.AND P1, PT, RZ, UR4, PT ;  /* 0x00000004ff007c0c */ /* 0x000fe2000bf25070 */
[----:B------:R-:W-:Y:S01]  /*1990*/  ULDC.64 UR6, c[0x0][0xa08] ;  /* 0x0002820000067ab9 */ /* 0x000fe20000000a00 */
[----:B-1--4-:R-:W-:Y:S01]  /*19a0*/  MOV R4, RZ ;  /* 0x000000ff00047202 */ /* 0x012fe20000000f00 */
[----:B------:R-:W-:Y:S01]  /*19b0*/  IMAD.MOV.U32 R32, RZ, RZ, RZ ;  /* 0x000000ffff207224 */ /* 0x000fe200078e00ff */
[----:B------:R-:W-:-:S02]  /*19c0*/  ISETP.NE.AND.EX P1, PT, RZ, UR5, PT, P1 ;  /* 0x00000005ff007c0c */ /* 0x000fc4000bf25310 */
[----:B------:R-:W-:-:S04]  /*19d0*/  ISETP.NE.U32.AND P0, PT, RZ, UR6, PT ;  /* 0x00000006ff007c0c */ /* 0x000fc8000bf05070 */
[----:B------:R-:W-:Y:S02]  /*19e0*/  ISETP.NE.AND.EX P0, PT, RZ, UR7, PT, P0 ;  /* 0x00000007ff007c0c */ /* 0x000fe4000bf05300 */
[----:B--2---:R-:W-:Y:S01]  /*19f0*/  SHF.R.S32.HI R0, RZ, 0x1f, R34 ;  /* 0x0000001fff007819 */ /* 0x004fe20000011422 */
[----:B------:R-:W-:-:S04]  /*1a00*/  IMAD.SHL.U32 R36, R34, 0x4, RZ ;  /* 0x0000000422247824 */ /* 0x000fc800078e00ff */
[C---:B------:R-:W-:Y:S01]  /*1a10*/  @P1 LEA R10, P2, R34.reuse, UR4, 0x2 ;  /* 0x00000004220a1c11 */ /* 0x040fe2000f8410ff */
[----:B------:R-:W-:Y:S01]  /*1a20*/  STL [R1+0x48], R34 ;  /* 0x0000482201007387 */ /* 0x000fe20000100800 */
[C-C-:B------:R-:W-:Y:S02]  /*1a30*/  SHF.L.U64.HI R35, R34.reuse, 0x2, R0.reuse ;  /* 0x0000000222237819 */ /* 0x140fe40000010200 */
[----:B------:R-:W-:Y:S01]  /*1a40*/  @P1 LEA.HI.X R11, R34, UR5, R0, 0x2, P2 ;  /* 0x00000005220b1c11 */ /* 0x000fe200090f1400 */
[----:B------:R-:W-:Y:S01]  /*1a50*/  ULDC UR4, c[0x0][0x288] ;  /* 0x0000a20000047ab9 */ /* 0x000fe20000000800 */
[----:B------:R-:W-:Y:S01]  /*1a60*/  ISETP.NE.U32.AND P2, PT, RZ, UR8, PT ;  /* 0x00000008ff007c0c */ /* 0x000fe2000bf45070 */
[----:B------:R0:W-:Y:S01]  /*1a70*/  STL [R1+0xd8], R0 ;  /* 0x0000d80001007387 */ /* 0x0001e20000100800 */
[----:B------:R-:W-:Y:S02]  /*1a80*/  IADD3 R8, P3, R36, UR6, RZ ;  /* 0x0000000624087c10 */ /* 0x000fe4000ff7e0ff */
[----:B------:R-:W-:Y:S01]  /*1a90*/  ISETP.NE.AND.EX P2, PT, RZ, UR9, PT, P2 ;  /* 0x00000009ff007c0c */ /* 0x000fe2000bf45320 */
[----:B------:R1:W5:Y:S01]  /*1aa0*/  @P1 LDG.E R4, desc[UR42][R10.64] ;  /* 0x0000002a0a041981 */ /* 0x000362000c1e1900 */
[----:B------:R-:W-:-:S03]  /*1ab0*/  IADD3.X R9, R35, UR7, RZ, P3, !PT ;  /* 0x0000000723097c10 */ /* 0x000fc60009ffe4ff */
[----:B------:R2:W-:Y:S01]  /*1ac0*/  STL [R1+0x4c], R36 ;  /* 0x00004c2401007387 */ /* 0x0005e20000100800 */
[----:B0-----:R-:W-:Y:S01]  /*1ad0*/  IMAD.U32 R0, RZ, RZ, UR4 ;  /* 0x00000004ff007e24 */ /* 0x001fe2000f8e00ff */
[----:B------:R-:W-:Y:S02]  /*1ae0*/  ULDC.64 UR4, c[0x0][0x418] ;  /* 0x0001060000047ab9 */ /* 0x000fe40000000a00 */
[----:B------:R2:W5:Y:S04]  /*1af0*/  @P0 LDG.E R32, desc[UR42][R8.64] ;  /* 0x0000002a08200981 */ /* 0x000568000c1e1900 */
[----:B-1----:R-:W-:Y:S01]  /*1b00*/  @P2 IADD3 R10, P1, R36, UR8, RZ ;  /* 0x00000008240a2c10 */ /* 0x002fe2000ff3e0ff */
[----:B------:R2:W-:Y:S03]  /*1b10*/  STL [R1+0x50], R35 ;  /* 0x0000502301007387 */ /* 0x0005e60000100800 */
[----:B------:R-:W-:-:S05]  /*1b20*/  @P2 IADD3.X R11, R35, UR9, RZ, P1, !PT ;  /* 0x00000009230b2c10 */ /* 0x000fca0008ffe4ff */
[----:B------:R-:W3:Y:S01]  /*1b30*/  @P2 LDG.E R0, desc[UR42][R10.64] ;  /* 0x0000002a0a002981 */ /* 0x000ee2000c1e1900 */
        /* <DEDUP_REMOVED lines=9> */
[----:B---3--:R2:W-:Y:S01]  /*1bd0*/  STL [R1+0x8], R0 ;  /* 0x0000080001007387 */ /* 0x0085e20000100800 */
[----:B------:R-:W-:Y:S01]  /*1be0*/  IMAD.MOV.U32 R13, RZ, RZ, R0 ;  /* 0x000000ffff0d7224 */ /* 0x000fe200078e0000 */
[----:B------:R-:W-:Y:S06]  /*1bf0*/  @P2 BRA `(.L_x_5190) ;  /* 0x0000000000282947 */ /* 0x000fec0003800000 */
[----:B------:R-:W-:Y:S02]  /*1c00*/  ULDC.64 UR4, c[0x0][0xa00] ;  /* 0x0002800000047ab9 */ /* 0x000fe40000000a00 */
[----:B------:R-:W-:-:S04]  /*1c10*/  ISETP.NE.U32.AND P1, PT, RZ, UR4, PT ;  /* 0x00000004ff007c0c */ /* 0x000fc8000bf25070 */
[----:B------:R-:W-:-:S13]  /*1c20*/  ISETP.NE.AND.EX P1, PT, RZ, UR5, PT, P1 ;  /* 0x00000005ff007c0c */ /* 0x000fda000bf25310 */
[----:B------:R-:W-:Y:S05]  /*1c30*/  @!P1 BRA `(.L_x_5190) ;  /* 0x0000000000189947 */ /* 0x000fea0003800000 */
[----:B------:R-:W0:Y:S02]  /*1c40*/  LDC.64 R10, c[0x0][0xa00] ;  /* 0x00028000ff0a7b82 */ /* 0x000e240000000a00 */
[----:B0-----:R-:W-:-:S05]  /*1c50*/  IMAD.WIDE R10, R34, 0x4, R10 ;  /* 0x00000004220a7825 */ /* 0x001fca00078e020a */
[----:B--2---:R-:W2:Y:S04]  /*1c60*/  LDG.E R0, desc[UR42][R10.64] ;  /* 0x0000002a0a007981 */ /* 0x004ea8000c1e1900 */
[----:B------:R-:W2:Y:S02]  /*1c70*/  LDG.E R3, desc[UR42][R10.64+0x4] ;  /* 0x0000042a0a037981 */ /* 0x000ea4000c1e1900 */
[----:B--2---:R-:W-:-:S05]  /*1c80*/  IMAD.IADD R13, R3, 0x1, -R0 ;  /* 0x00000001030d7824 */ /* 0x004fca00078e0a00 */
[----:B------:R0:W-:Y:S02]  /*1c90*/  STL [R1+0x8], R13 ;  /* 0x0000080d01007387 */ /* 0x0001e40000100800 */
.L_x_5190:
[----:B------:R-:W-:Y:S01]  /*1ca0*/  ULDC.64 UR4, c[0x0][0xa20] ;  /* 0x0002880000047ab9 */ /* 0x000fe20000000a00 */
[C---:B------:R-:W-:Y:S02]  /*1cb0*/  LOP3.LUT R3, R6.reuse, 0xff000000, RZ, 0xc0, !PT ;  /* 0xff00000006037812 */ /* 0x040fe400078ec0ff */
[----:B------:R-:W-:Y:S02]  /*1cc0*/  ISETP.NE.U32.AND P1, PT, RZ, UR4, PT ;  /* 0x00000004ff007c0c */ /* 0x000fe4000bf25070 */
[C---:B--2---:R-:W-:Y:S02]  /*1cd0*/  LOP3.LUT R0, R6.reuse, 0xff0000, RZ, 0xc0, !PT ;  /* 0x00ff000006007812 */ /* 0x044fe400078ec0ff */
[----:B------:R-:W-:Y:S02]  /*1ce0*/  ISETP.NE.AND.EX P1, PT, RZ, UR5, PT, P1 ;  /* 0x00000005ff007c0c */ /* 0x000fe4000bf25310 */
[----:B------:R-:W-:Y:S02]  /*1cf0*/  SHF.R.U32.HI R3, RZ, 0x8, R3 ;  /* 0x00000008ff037819 */ /* 0x000fe40000011603 */
[----:B------:R-:W-:-:S02]  /*1d00*/  LOP3.LUT R203, R6, 0xffff, RZ, 0xc0, !PT ;  /* 0x0000ffff06cb7812 */ /* 0x000fc400078ec0ff */
[----:B------:R-:W-:-:S07]  /*1d10*/  LEA.HI R10, R0, R3, RZ, 0x10 ;  /* 0x00000003000a7211 */ /* 0x000fce00078f80ff */
[----:B------:R-:W-:Y:S05]  /*1d20*/  @!P1 BRA `(.L_x_5191) ;  /* 0x0000000000109947 */ /* 0x000fea0003800000 */
[----:B------:R-:W-:-:S04]  /*1d30*/  IADD3 R6, P0, R36, UR4, RZ ;  /* 0x0000000424067c10 */ /* 0x000fc8000ff1e0ff */
[----:B------:R-:W-:-:S05]  /*1d40*/  IADD3.X R7, R35, UR5, RZ, P0, !PT ;  /* 0x0000000523077c10 */ /* 0x000fca00087fe4ff */
[----:B------:R1:W5:Y:S01]  /*1d50*/  LDG.E R33, desc[UR42][R6.64] ;  /* 0x0000002a06217981 */ /* 0x000362000c1e1900 */
[----:B------:R-:W-:Y:S05]  /*1d60*/  BRA `(.L_x_5192) ;  /* 0x0000000000107947 */ /* 0x000fea0003800000 */
.L_x_5191:
[----:B------:R-:W-:Y:S05]  /*1d70*/  @!P0 BRA `(.L_x_5192) ;  /* 0x00000000000c8947 */ /* 0x000fea0003800000 */
[----:B------:R-:W2:Y:S04]  /*1d80*/  LDG.E R0, desc[UR42][R8.64] ;  /* 0x0000002a08007981 */ /* 0x000ea8000c1e1900 */
[----:B------:R-:W2:Y:S02]  /*1d90*/  LDG.E R33, desc[UR42][R8.64+0x4] ;  /* 0x0000042a08217981 */ /* 0x000ea4000c1e1900 */
[----:B--2---:R-:W-:-:S07]  /*1da0*/  IADD3 R33, -R0, R33, RZ ;  /* 0x0000002100217210 */ /* 0x004fce0007ffe1ff */
.L_x_5192:
[----:B------:R-:W-:Y:S01]  /*1db0*/  ULDC.64 UR4, c[0x0][0xa10] ;  /* 0x0002840000047ab9 */ /* 0x000fe20000000a00 */
[----:B------:R-:W2:Y:S01]  /*1dc0*/  LDC R8, c[0x0][0x448] ;  /* 0x00011200ff087b82 */ /* 0x000ea20000000800 */
[----:B------:R-:W-:-:S04]  /*1dd0*/  ISETP.NE.U32.AND P0, PT, RZ, UR4, PT ;  /* 0x00000004ff007c0c */ /* 0x000fc8000bf05070 */
[----:B------:R-:W-:Y:S01]  /*1de0*/  ISETP.NE.AND.EX P0, PT, RZ, UR5, PT, P0 ;  /* 0x00000005ff007c0c */ /* 0x000fe2000bf05300 */
[----:B------:R-:W-:-:S12]  /*1df0*/  ULDC.64 UR4, c[0x0][0xa30] ;  /* 0x00028c0000047ab9 */ /* 0x000fd80000000a00 */
[----:B-1----:R-:W1:Y:S02]  /*1e00*/  @P0 LDC.64 R6, c[0x0][0xa10] ;  /* 0x00028400ff060b82 */ /* 0x002e640000000a00 */
[----:B-1----:R-:W-:-:S05]  /*1e10*/  @P0 IMAD.WIDE R6, R34, 0x4, R6 ;  /* 0x0000000422060825 */ /* 0x002fca00078e0206 */
[----:B------:R-:W3:Y:S04]  /*1e20*/  @P0 LDG.E R0, desc[UR42][R6.64] ;  /* 0x0000002a06000981 */ /* 0x000ee8000c1e1900 */
[----:B------:R1:W3:Y:S01]  /*1e30*/  @P0 LDG.E R3, desc[UR42][R6.64+0x4] ;  /* 0x0000042a06030981 */ /* 0x0002e2000c1e1900 */
[----:B------:R-:W-:Y:S01]  /*1e40*/  ISETP.NE.U32.AND P1, PT, RZ, UR4, PT ;  /* 0x00000004ff007c0c */ /* 0x000fe2000bf25070 */
[----:B-----5:R-:W-:-:S03]  /*1e50*/  IMAD.MOV.U32 R24, RZ, RZ, R33 ;  /* 0x000000ffff187224 */ /* 0x020fc600078e0021 */
[----:B------:R-:W-:-:S13]  /*1e60*/  ISETP.NE.AND.EX P1, PT, RZ, UR5, PT, P1 ;  /* 0x00000005ff007c0c */ /* 0x000fda000bf25310 */
[----:B-1----:R-:W-:-:S04]  /*1e70*/  @P1 IADD3 R6, P2, R36, UR4, RZ ;  /* 0x0000000424061c10 */ /* 0x002fc8000ff5e0ff */
[----:B------:R-:W-:-:S05]  /*1e80*/  @P1 IADD3.X R7, R35, UR5, RZ, P2, !PT ;  /* 0x0000000523071c10 */ /* 0x000fca00097fe4ff */
[----:B------:R1:W5:Y:S01]  /*1e90*/  @P1 LDG.E R24, desc[UR42][R6.64] ;  /* 0x0000002a06181981 */ /* 0x000362000c1e1900 */
[----:B--2---:R-:W-:Y:S01]  /*1ea0*/  ISETP.NE.AND P1, PT, R8, 0x1, PT ;  /* 0x000000010800780c */ /* 0x004fe20003f25270 */
[----:B------:R-:W-:Y:S01]  /*1eb0*/  IMAD.SHL.U32 R5, R5, 0x80, RZ ;  /* 0x0000008005057824 */ /* 0x000fe200078e00ff */
[----:B------:R-:W-:Y:S01]  /*1ec0*/  BSSY B0, `(.L_x_5193) ;  /* 0x0000039000007945 */ /* 0x000fe20003800000 */
[----:B------:R-:W-:-:S03]  /*1ed0*/  IMAD.IADD R12, R33, 0x1, -R4 ;  /* 0x00000001210c7824 */ /* 0x000fc600078e0a04 */
[----:B------:R2:W-:Y:S07]  /*1ee0*/  STL [R1+0x4], R5 ;  /* 0x0000040501007387 */ /* 0x0005ee0000100800 */
[----:B------:R-:W4:Y:S01]  /*1ef0*/  @P1 LDC R8, c[0x0][0x44c] ;  /* 0x00011300ff081b82 */ /* 0x000f220000000800 */
[----:B--2---:R-:W-:-:S07]  /*1f00*/  VIADD R5, R5, 0x7f ;  /* 0x0000007f05057836 */ /* 0x004fce0000000000 */
[----:B------:R-:W2:Y:S01]  /*1f10*/  @P1 LDC R9, c[0x0][0x450] ;  /* 0x00011400ff091b82 */ /* 0x000ea20000000800 */
[----:B---3--:R-:W-:Y:S02]  /*1f20*/  @P0 IMAD.IADD R25, R3, 0x1, -R0 ;  /* 0x0000000103190824 */ /* 0x008fe400078e0a00 */
[----:B----4-:R-:W-:-:S04]  /*1f30*/  @P1 IMAD.HI.U32 R0, R5, R8, RZ ;  /* 0x0000000805001227 */ /* 0x010fc800078e00ff */
[----:B-1----:R-:W-:Y:S01]  /*1f40*/  IMAD.IADD R6, R12, 0x1, R25 ;  /* 0x000000010c067824 */ /* 0x002fe200078e0219 */
[----:B--2---:R-:W-:-:S04]  /*1f50*/  @P1 SHF.R.U32.HI R5, RZ, R9, R0 ;  /* 0x00000009ff051219 */ /* 0x004fc80000011600 */
[C---:B------:R-:W-:Y:S01]  /*1f60*/  IADD3 R31, R6.reuse, 0x60, -R13 ;  /* 0x00000060061f7810 */ /* 0x040fe20007ffe80d */
[----:B------:R1:W-:Y:S01]  /*1f70*/  STL [R1+0x28], R6 ;  /* 0x0000280601007387 */ /* 0x0003e20000100800 */
[----:B------:R-:W-:Y:S02]  /*1f80*/  IADD3 R0, R6, 0x5f, RZ ;  /* 0x0000005f06007810 */ /* 0x000fe40007ffe0ff */
[----:B0-----:R-:W-:Y:S01]  /*1f90*/  LOP3.LUT R13, R10, 0xff, RZ, 0xc0, !PT ;  /* 0x000000ff0a0d7812 */ /* 0x001fe200078ec0ff */
[----:B------:R-:W-:Y:S02]  /*1fa0*/  IMAD.IADD R5, R31, 0x1, R5 ;  /* 0x000000011f057824 */ /* 0x000fe400078e0205 */
[----:B------:R-:W-:Y:S02]  /*1fb0*/  IMAD.HI R0, R0, 0x2aaaaaab, RZ ;  /* 0x2aaaaaab00007827 */ /* 0x000fe400078e02ff */
[----:B------:R0:W-:Y:S02]  /*1fc0*/  STL [R1+0x58], R13 ;  /* 0x0000580d01007387 */ /* 0x0001e40000100800 */
[----:B------:R-:W-:Y:S01]  /*1fd0*/  IMAD.HI R5, R5, 0x2aaaaaab, RZ ;  /* 0x2aaaaaab05057827 */ /* 0x000fe200078e02ff */
[----:B------:R-:W-:-:S02]  /*1fe0*/  SHF.R.U32.HI R3, RZ, 0x1f, R0 ;  /* 0x0000001fff037819 */ /* 0x000fc40000011600 */
[----:B-1----:R-:W-:Y:S02]  /*1ff0*/  SHF.R.U32.HI R6, RZ, 0x10, R10 ;  /* 0x00000010ff067819 */ /* 0x002fe4000001160a */
[----:B------:R-:W-:Y:S02]  /*2000*/  SHF.R.U32.HI R4, RZ, 0x1f, R5 ;  /* 0x0000001fff047819 */ /* 0x000fe40000011605 */
[----:B------:R-:W-:Y:S01]  /*2010*/  LEA.HI.SX32 R30, R0, R3, 0x1c ;  /* 0x00000003001e7211 */ /* 0x000fe200078fe2ff */
[----:B------:R0:W-:Y:S01]  /*2020*/  STL [R1+0x44], R6 ;  /* 0x0000440601007387 */ /* 0x0001e20000100800 */
[----:B------:R-:W-:Y:S01]  /*2030*/  LEA.HI.SX32 R5, R5, R4, 0x1c ;  /* 0x0000000405057211 */ /* 0x000fe200078fe2ff */
[----:B------:R-:W-:-:S03]  /*2040*/  IMAD.MOV.U32 R0, RZ, RZ, RZ ;  /* 0x000000ffff007224 */ /* 0x000fc600078e00ff */
[----:B------:R-:W-:-:S04]  /*2050*/  VIMNMX R9, R30, R5, PT ;  /* 0x000000051e097248 */ /* 0x000fc80003fe0100 */
[----:B------:R-:W-:-:S13]  /*2060*/  ISETP.GE.AND P0, PT, R9, 0x1, PT ;  /* 0x000000010900780c */ /* 0x000fda0003f06270 */
        /* <DEDUP_REMOVED lines=30> */
.L_x_5194:
[----:B------:R-:W-:Y:S05]  /*2250*/  BSYNC B0 ;  /* 0x0000000000007941 */ /* 0x000fea0003800000 */
.L_x_5193:
        /* <DEDUP_REMOVED lines=25> */
[----:B------:R-:W-:Y:S01]  /*23f0*/  MOV R8, 0x70 ;  /* 0x0000007000087802 */ /* 0x000fe20000000f00 */
        /* <DEDUP_REMOVED lines=8> */
[----:B------:R-:W-:-:S07]  /*2480*/  IMAD.MOV.U32 R13, RZ, RZ, RZ ;  /* 0x000000ffff0d7224 */ /* 0x000fce00078e00ff */
[----:B------:R-:W-:-:S07]  /*2490*/  LEPC R20, `(.L_x_5197) ;  /* 0x000000001014794e */ /* 0x000fce0000000000 */
[----:B0----5:R-:W-:Y:S05]  /*24a0*/  CALL.ABS.NOINC R14 ;  /* 0x000000000e007343 */ /* 0x021fea0003c00000 */
.L_x_5197:
[----:B------:R-:W-:Y:S05]  /*24b0*/  BSYNC B6 ;  /* 0x0000000000067941 */ /* 0x000fea0003800000 */
.L_x_5196:
        /* <DEDUP_REMOVED lines=20> */
.L_x_5199:
[----:B------:R-:W-:Y:S05]  /*2600*/  BSYNC B6 ;  /* 0x0000000000067941 */ /* 0x000fea0003800000 */
.L_x_5198:
[----:B------:R-:W-:Y:S01]  /*2610*/  ULDC.64 UR4, c[0x0][0x9f8] ;  /* 0x00027e0000047ab9 */ /* 0x000fe20000000a00 */
[----:B------:R-:W0:Y:S01]  /*2620*/  S2R R7, SR_TID.X ;  /* 0x0000000000077919 */ /* 0x000e220000002100 */
[----:B------:R-:W-:Y:S01]  /*2630*/  ISETP.NE.U32.AND P0, PT, RZ, UR4, PT ;  /* 0x00000004ff007c0c */ /* 0x000fe2000bf05070 */
[----:B------:R-:W-:Y:S01]  /*2640*/  IMAD.MOV.U32 R0, RZ, RZ, R34 ;  /* 0x000000ffff007224 */ /* 0x000fe200078e0022 */
[----:B------:R-:W1:Y:S08]  /*2650*/  LDC.64 R48, c[0x0][0x3f8] ;  /* 0x0000fe00ff307b82 */ /* 0x000e700000000a00 */
[----:B------:R-:W2:Y:S01]  /*2660*/  LDC.64 R54, c[0x0][0x408] ;  /* 0x00010200ff367b82 */ /* 0x000ea20000000a00 */
[----:B------:R-:W-:Y:S01]  /*2670*/  ISETP.NE.AND.EX P0, PT, RZ, UR5, PT, P0 ;  /* 0x00000005ff007c0c */ /* 0x000fe2000bf05300 */
[----:B------:R-:W3:Y:S06]  /*2680*/  LDL R34, [R1+0x3c] ;  /* 0x00003c0001227983 */ /* 0x000eec0000100800 */
[----:B------:R-:W4:Y:S06]  /*2690*/  LDC R61, c[0x0][0x3f4] ;  /* 0x0000fd00ff3d7b82 */ /* 0x000f2c0000000800 */
[----:B------:R-:W-:Y:S01]  /*26a0*/  @P0 IADD3 R4, P1, R36, UR4, RZ ;  /* 0x0000000424040c10 */ /* 0x000fe2000ff3e0ff */
[----:B------:R-:W-:-:S03]  /*26b0*/  ULDC UR4, c[0x0][0x320] ;  /* 0x0000c80000047ab9 */ /* 0x000fc60000000800 */
[----:B------:R-:W-:Y:S02]  /*26c0*/  @P0 IADD3.X R5, R35, UR5, RZ, P1, !PT ;  /* 0x0000000523050c10 */ /* 0x000fe40008ffe4ff */
[----:B------:R-:W-:-:S03]  /*26d0*/  ISETP.GE.AND P1, PT, R2, UR4, PT ;  /* 0x0000000402007c0c */ /* 0x000fc6000bf26270 */
[----:B------:R0:W3:Y:S01]  /*26e0*/  @P0 LDG.E R0, desc[UR42][R4.64] ;  /* 0x0000002a04000981 */ /* 0x0000e2000c1e1900 */
[----:B------:R-:W-:Y:S02]  /*26f0*/  ISETP.GE.AND P0, PT, R16, UR4, PT ;  /* 0x0000000410007c0c */ /* 0x000fe4000bf06270 */
[----:B------:R-:W-:Y:S02]  /*2700*/  SEL R6, RZ, 0xffffffff, P1 ;  /* 0xffffffffff067807 */ /* 0x000fe40000800000 */
[----:B------:R-:W-:Y:S02]  /*2710*/  SEL R3, RZ, 0x1, P0 ;  /* 0x00000001ff037807 */ /* 0x000fe40000000000 */
[----:B------:R-:W-:Y:S02]  /*2720*/  SHF.L.U32 R6, R6, 0x1, RZ ;  /* 0x0000000106067819 */ /* 0x000fe400000006ff */
[----:B------:R-:W-:Y:S02]  /*2730*/  ISETP.GE.AND P0, PT, R212, UR4, PT ;  /* 0x00000004d4007c0c */ /* 0x000fe4000bf06270 */
[----:B------:R-:W-:-:S02]  /*2740*/  ISETP.GE.AND P1, PT, R211, UR4, PT ;  /* 0x00000004d3007c0c */ /* 0x000fc4000bf26270 */
[----:B------:R-:W-:Y:S02]  /*2750*/  LOP3.LUT R3, R6, 0x2, R3, 0xe2, !PT ;  /* 0x0000000206037812 */ /* 0x000fe400078ee203 */
[----:B0-----:R-:W-:Y:S02]  /*2760*/  SEL R4, RZ, 0x4, P0 ;  /* 0x00000004ff047807 */ /* 0x001fe40000000000 */
[----:B------:R-:W-:Y:S02]  /*2770*/  SEL R5, RZ, 0x8, P1 ;  /* 0x00000008ff057807 */ /* 0x000fe40000800000 */
[----:B------:R-:W-:Y:S02]  /*2780*/  ISETP.GE.AND P0, PT, R210, UR4, PT ;  /* 0x00000004d2007c0c */ /* 0x000fe4000bf06270 */
[----:B------:R-:W-:Y:S01]  /*2790*/  ISETP.GE.AND P1, PT, R209, UR4, PT ;  /* 0x00000004d1007c0c */ /* 0x000fe2000bf26270 */
[----:B------:R-:W-:Y:S01]  /*27a0*/  VIADD R12, R7, 0xffffff80 ;  /* 0xffffff80070c7836 */ /* 0x000fe20000000000 */
[----:B------:R-:W-:-:S02]  /*27b0*/  LOP3.LUT R4, R5, R3, R4, 0xfe, !PT ;  /* 0x0000000305047212 */ /* 0x000fc400078efe04 */
[----:B------:R-:W-:Y:S02]  /*27c0*/  SEL R5, RZ, 0x10, P0 ;  /* 0x00000010ff057807 */ /* 0x000fe40000000000 */
[----:B------:R-:W-:-:S04]  /*27d0*/  SEL R6, RZ, 0x20, P1 ;  /* 0x00000020ff067807 */ /* 0x000fc80000800000 */
[----:B------:R-:W-:Y:S02]  /*27e0*/  LOP3.LUT R4, R6, R4, R5, 0xfe, !PT ;  /* 0x0000000406047212 */ /* 0x000fe400078efe05 */
[----:B------:R-:W-:Y:S02]  /*27f0*/  SHF.R.S32.HI R5, RZ, 0x1f, R12 ;  /* 0x0000001fff057819 */ /* 0x000fe4000001140c */
[----:B------:R-:W-:Y:S02]  /*2800*/  SHF.R.S32.HI R7, RZ, 0x1f, R202 ;  /* 0x0000001fff077819 */ /* 0x000fe400000114ca */
[----:B------:R-:W-:-:S03]  /*2810*/  LEA.HI R14, R5, R12, RZ, 0x2 ;  /* 0x0000000c050e7211 */ /* 0x000fc600078f10ff */
[C---:B-1----:R-:W-:Y:S01]  /*2820*/  IMAD R6, R7.reuse, R48, RZ ;  /* 0x0000003007067224 */ /* 0x042fe200078e02ff */
[----:B------:R-:W-:Y:S01]  /*2830*/  LOP3.LUT R13, R14, 0xfffffffc, RZ, 0xc0, !PT ;  /* 0xfffffffc0e0d7812 */ /* 0x000fe200078ec0ff */
[----:B--2---:R-:W-:Y:S01]  /*2840*/  IMAD R7, R7, R54, RZ ;  /* 0x0000003607077224 */ /* 0x004fe200078e02ff */
[----:B------:R-:W-:-:S03]  /*2850*/  SHF.R.S32.HI R201, RZ, 0x1f, R200 ;  /* 0x0000001fffc97819 */ /* 0x000fc600000114c8 */
[----:B------:R-:W-:Y:S02]  /*2860*/  IMAD.IADD R15, R12, 0x1, -R13 ;  /* 0x000000010c0f7824 */ /* 0x000fe400078e0a0d */
[C---:B------:R-:W-:Y:S01]  /*2870*/  IMAD R13, R202.reuse, R55, R7 ;  /* 0x00000037ca0d7224 */ /* 0x040fe200078e0207 */
[----:B-----5:R-:W-:Y:S01]  /*2880*/  SHF.R.S32.HI R7, RZ, 0x1f, R24 ;  /* 0x0000001fff077819 */ /* 0x020fe20000011418 */
[C---:B------:R-:W-:Y:S02]  /*2890*/  IMAD R11, R202.reuse, R49, R6 ;  /* 0x00000031ca0b7224 */ /* 0x040fe400078e0206 */
[----:B------:R-:W-:-:S04]  /*28a0*/  IMAD.WIDE.U32 R8, R202, R48, R200 ;  /* 0x00000030ca087225 */ /* 0x000fc800078e00c8 */
[----:B------:R-:W-:-:S04]  /*28b0*/  IMAD.WIDE.U32 R20, R202, R48, R16 ;  /* 0x00000030ca147225 */ /* 0x000fc800078e0010 */
[----:B------:R-:W-:Y:S02]  /*28c0*/  IMAD R6, R7, R48, RZ ;  /* 0x0000003007067224 */ /* 0x000fe400078e02ff */
[----:B------:R-:W-:Y:S02]  /*28d0*/  IMAD.IADD R9, R9, 0x1, R11 ;  /* 0x0000000109097824 */ /* 0x000fe400078e020b */
[----:B------:R-:W-:Y:S02]  /*28e0*/  IMAD.IADD R21, R11, 0x1, R21 ;  /* 0x000000010b157824 */ /* 0x000fe400078e0215 */
[----:B------:R-:W-:Y:S02]  /*28f0*/  IMAD R11, R24, R49, R6 ;  /* 0x00000031180b7224 */ /* 0x000fe400078e0206 */
[----:B------:R-:W2:Y:S01]  /*2900*/  LDL R6, [R1+0x38] ;  /* 0x0000380001067983 */ /* 0x000ea20000100800 */
[----:B------:R-:W0:Y:S01]  /*2910*/  S2R R35, SR_TID.X ;  /* 0x0000000000237919 */ /* 0x000e220000002100 */
[----:B------:R-:W-:-:S02]  /*2920*/  ISETP.GE.AND P0, PT, R214, UR4, PT ;  /* 0x00000004d6007c0c */ /* 0x000fc4000bf06270 */
[----:B------:R-:W-:Y:S02]  /*2930*/  ISETP.GE.AND P1, PT, R213, UR4, PT ;  /* 0x00000004d5007c0c */ /* 0x000fe4000bf26270 */
[----:B------:R-:W-:Y:S02]  /*2940*/  SEL R5, RZ, 0x40, P0 ;  /* 0x00000040ff057807 */ /* 0x000fe40000000000 */
[----:B------:R-:W-:Y:S02]  /*2950*/  SEL R10, RZ, 0x7fff80, P1 ;  /* 0x007fff80ff0a7807 */ /* 0x000fe40000800000 */
[----:B----4-:R-:W-:Y:S02]  /*2960*/  ISETP.GE.AND P0, PT, R16, R61, PT ;  /* 0x0000003d1000720c */ /* 0x010fe40003f06270 */
[----:B------:R-:W-:Y:S02]  /*2970*/  LOP3.LUT R10, R10, R4, R5, 0xfe, !PT ;  /* 0x000000040a0a7212 */ /* 0x000fe400078efe05 */
[----:B------:R-:W-:-:S04]  /*2980*/  SEL R5, R61, RZ, P0 ;  /* 0x000000ff3d057207 */ /* 0x000fc80000000000 */
[----:B------:R-:W-:Y:S01]  /*2990*/  IADD3 R5, R16, R5, RZ ;  /* 0x0000000510057210 */ /* 0x000fe20007ffe0ff */
[----:B------:R-:W-:-:S03]  /*29a0*/  IMAD.WIDE.U32 R50, R202, R54, R200 ;  /* 0x00000036ca327225 */ /* 0x000fc600078e00c8 */
[----:B------:R-:W-:Y:S01]  /*29b0*/  SHF.R.S32.HI R4, RZ, 0x1f, R5 ;  /* 0x0000001fff047819 */ /* 0x000fe20000011405 */
[----:B------:R-:W-:Y:S01]  /*29c0*/  IMAD.WIDE.U32 R52, R202, R54, R16 ;  /* 0x00000036ca347225 */ /* 0x000fe200078e0010 */
[----:B0-----:R-:W-:-:S04]  /*29d0*/  SHF.R.U32.HI R35, RZ, 0x7, R35 ;  /* 0x00000007ff237819 */ /* 0x001fc80000011623 */
[C---:B------:R-:W-:Y:S01]  /*29e0*/  ISETP.NE.AND P6, PT, R35.reuse, 0x1, PT ;  /* 0x000000012300780c */ /* 0x040fe20003fc5270 */
[----:B------:R-:W-:Y:S02]  /*29f0*/  VIADD R60, R35, 0x8 ;  /* 0x00000008233c7836 */ /* 0x000fe40000000000 */
[----:B------:R-:W-:Y:S01]  /*2a00*/  VIADD R35, R202, 0x40 ;  /* 0x00000040ca237836 */ /* 0x000fe20000000000 */
[----:B------:R-:W-:Y:S01]  /*2a10*/  LEA.HI R4, R4, R5, RZ, 0x3 ;  /* 0x0000000504047211 */ /* 0x000fe200078f18ff */
[----:B------:R-:W-:Y:S01]  /*2a20*/  IMAD.IADD R51, R51, 0x1, R13 ;  /* 0x0000000133337824 */ /* 0x000fe200078e020d */
[C---:B------:R-:W-:Y:S01]  /*2a30*/  SHF.L.U64.HI R56, R48.reuse, 0x6, R49 ;  /* 0x0000000630387819 */ /* 0x040fe20000010231 */
[----:B------:R-:W-:Y:S01]  /*2a40*/  IMAD.IADD R53, R13, 0x1, R53 ;  /* 0x000000010d357824 */ /* 0x000fe200078e0235 */
[----:B------:R-:W-:Y:S01]  /*2a50*/  SHF.L.U32 R35, R35, 0x6, RZ ;  /* 0x0000000623237819 */ /* 0x000fe200000006ff */
[----:B------:R-:W-:Y:S01]  /*2a60*/  IMAD R5, R49, 0x60, RZ ;  /* 0x0000006031057824 */ /* 0x000fe200078e02ff */
[----:B------:R-:W-:Y:S01]  /*2a70*/  SHF.R.S32.HI R13, RZ, 0x1f, R14 ;  /* 0x0000001fff0d7819 */ /* 0x000fe2000001140e */
[----:B------:R-:W-:-:S02]  /*2a80*/  IMAD.SHL.U32 R57, R48, 0x40, RZ ;  /* 0x0000004030397824 */ /* 0x000fc400078e00ff */
[----:B------:R-:W-:Y:S01]  /*2a90*/  IMAD.WIDE.U32 R8, R24, R48, R8 ;  /* 0x0000003018087225 */ /* 0x000fe200078e0008 */
[----:B------:R-:W-:-:S03]  /*2aa0*/  LOP3.LUT R35, R35, 0x1c0, RZ, 0xc0, !PT ;  /* 0x000001c023237812 */ /* 0x000fc600078ec0ff */
[----:B------:R-:W-:-:S04]  /*2ab0*/  IMAD.WIDE.U32 R20, R24, R48, R20 ;  /* 0x0000003018147225 */ /* 0x000fc800078e0014 */
[----:B------:R-:W-:Y:S01]  /*2ac0*/  IMAD.WIDE.U32 R48, R48, 0x60, RZ ;  /* 0x0000006030307825 */ /* 0x000fe200078e00ff */
[----:B------:R-:W-:-:S04]  /*2ad0*/  LEA.HI R13, R13, R202, RZ, 0x3 ;  /* 0x000000ca0d0d7211 */ /* 0x000fc800078f18ff */
[----:B------:R-:W-:Y:S02]  /*2ae0*/  IADD3 R62, R49, R5, RZ ;  /* 0x00000005313e7210 */ /* 0x000fe40007ffe0ff */
[----:B------:R-:W-:Y:S01]  /*2af0*/  LOP3.LUT R5, R35, 0x38, R4, 0xf8, !PT ;  /* 0x0000003823057812 */ /* 0x000fe200078ef804 */
[C---:B------:R-:W-:Y:S01]  /*2b00*/  VIADD R35, R202.reuse, 0x40 ;  /* 0x00000040ca237836 */ /* 0x040fe20000000000 */
[----:B------:R-:W-:Y:S01]  /*2b10*/  LOP3.LUT R13, R13, 0xfffffff8, RZ, 0xc0, !PT ;  /* 0xfffffff80d0d7812 */ /* 0x000fe200078ec0ff */
[----:B------:R-:W-:Y:S05]  /*2b20*/  @!P6 WARPSYNC.ALL ;  /* 0x000000000000e948 */ /* 0x000fea0003800000 */
[----:B------:R-:W-:Y:S01]  /*2b30*/  IMAD.SHL.U32 R35, R35, 0x40, RZ ;  /* 0x0000004023237824 */ /* 0x000fe200078e00ff */
[----:B------:R-:W-:Y:S01]  /*2b40*/  ULDC UR4, c[0x0][0x2f4] ;  /* 0x0000bd0000047ab9 */ /* 0x000fe20000000800 */
[----:B------:R-:W-:Y:S01]  /*2b50*/  IMAD.IADD R13, R202, 0x1, -R13 ;  /* 0x00000001ca0d7824 */ /* 0x000fe200078e0a0d */
[----:B------:R-:W-:Y:S01]  /*2b60*/  ISETP.GE.AND P2, PT, R2, UR4, PT ;  /* 0x0000000402007c0c */ /* 0x000fe2000bf46270 */
[----:B------:R-:W-:Y:S01]  /*2b70*/  IMAD R7, R7, R54, RZ ;  /* 0x0000003607077224 */ /* 0x000fe200078e02ff */
[----:B------:R-:W-:Y:S01]  /*2b80*/  LOP3.LUT R35, R35, 0x1c0, RZ, 0xc0, !PT ;  /* 0x000001c023237812 */ /* 0x000fe200078ec0ff */
[----:B------:R-:W-:-:S02]  /*2b90*/  IMAD.SHL.U32 R73, R13, 0x40, RZ ;  /* 0x000000400d497824 */ /* 0x000fc400078e00ff */
[C---:B------:R-:W-:Y:S01]  /*2ba0*/  IMAD R7, R24.reuse, R55, R7 ;  /* 0x0000003718077224 */ /* 0x040fe200078e0207 */
[----:B------:R-:W-:Y:S01]  /*2bb0*/  SHF.R.U32.HI R35, RZ, 0x3, R35 ;  /* 0x00000003ff237819 */ /* 0x000fe20000011623 */
[----:B------:R-:W-:Y:S01]  /*2bc0*/  IMAD.WIDE.U32 R50, R24, R54, R50 ;  /* 0x0000003618327225 */ /* 0x000fe200078e0032 */
[----:B------:R-:W-:-:S03]  /*2bd0*/  LOP3.LUT R73, R73, 0x1c0, RZ, 0xc0, !PT ;  /* 0x000001c049497812 */ /* 0x000fc600078ec0ff */
[----:B------:R-:W-:Y:S01]  /*2be0*/  IMAD.WIDE.U32 R52, R24, R54, R52 ;  /* 0x0000003618347225 */ /* 0x000fe200078e0034 */
[----:B------:R-:W-:Y:S02]  /*2bf0*/  LOP3.LUT R5, R5, R35, RZ, 0x3c, !PT ;  /* 0x0000002305057212 */ /* 0x000fe400078e3cff */
[----:B------:R-:W-:Y:S01]  /*2c00*/  LOP3.LUT R23, R23, 0xfffffffe, RZ, 0xc0, !PT ;  /* 0xfffffffe17177812 */ /* 0x000fe200078ec0ff */
[----:B------:R-:W-:Y:S01]  /*2c10*/  IMAD.IADD R67, R51, 0x1, R7 ;  /* 0x0000000133437824 */ /* 0x000fe200078e0207 */
[----:B------:R-:W-:Y:S01]  /*2c20*/  SHF.R.U32.HI R76, RZ, 0x3, R73 ;  /* 0x00000003ff4c7819 */ /* 0x000fe20000011649 */
[----:B------:R-:W-:Y:S01]  /*2c30*/  IMAD.IADD R68, R7, 0x1, R53 ;  /* 0x0000000107447824 */ /* 0x000fe200078e0235 */
[----:B------:R-:W-:Y:S01]  /*2c40*/  LOP3.LUT R7, R73, 0x18, R16, 0xf8, !PT ;  /* 0x0000001849077812 */ /* 0x000fe200078ef810 */
[----:B------:R-:W-:Y:S01]  /*2c50*/  IMAD.MOV.U32 R75, RZ, RZ, 0x20 ;  /* 0x00000020ff4b7424 */ /* 0x000fe200078e00ff */
[----:B------:R-:W-:Y:S02]  /*2c60*/  @P2 LOP3.LUT R23, R23, 0x1, RZ, 0xfc, !PT ;  /* 0x0000000117172812 */ /* 0x000fe400078efcff */
[----:B------:R-:W-:-:S02]  /*2c70*/  LOP3.LUT P2, RZ, R13, 0x4, RZ, 0xc0, !PT ;  /* 0x000000040dff7812 */ /* 0x000fc4000784c0ff */
[----:B------:R-:W-:Y:S02]  /*2c80*/  PRMT R84, R10, 0x8880, RZ ;  /* 0x000088800a547816 */ /* 0x000fe400000000ff */
[----:B------:R-:W-:Y:S01]  /*2c90*/  LOP3.LUT R7, R7, R76, RZ, 0x3c, !PT ;  /* 0x0000004c07077212 */ /* 0x000fe200078e3cff */
[----:B------:R-:W-:Y:S01]  /*2ca0*/  IMAD R63, R55, 0x60, RZ ;  /* 0x00000060373f7824 */ /* 0x000fe200078e02ff */
[C---:B------:R-:W-:Y:S01]  /*2cb0*/  SHF.L.U64.HI R58, R54.reuse, 0x6, R55 ;  /* 0x00000006363a7819 */ /* 0x040fe20000010237 */
[----:B------:R-:W-:Y:S01]  /*2cc0*/  IMAD.SHL.U32 R59, R54, 0x40, RZ ;  /* 0x00000040363b7824 */ /* 0x000fe200078e00ff */
[----:B------:R-:W-:Y:S01]  /*2cd0*/  PRMT R84, R84, 0x7710, RZ ;  /* 0x0000771054547816 */ /* 0x000fe200000000ff */
[----:B------:R-:W-:Y:S01]  /*2ce0*/  IMAD.WIDE.U32 R54, R54, 0x60, RZ ;  /* 0x0000006036367825 */ /* 0x000fe200078e00ff */
        /* <DEDUP_REMOVED lines=11> */
[C---:B------:R-:W-:Y:S01]  /*2da0*/  LOP3.LUT R81, R84.reuse, 0x10, RZ, 0xc0, !PT ;  /* 0x0000001054517812 */ /* 0x040fe200078ec0ff */
[----:B------:R-:W-:Y:S01]  /*2db0*/  IMAD.IADD R66, R11, 0x1, R21 ;  /* 0x000000010b427824 */ /* 0x000fe200078e0215 */
[----:B------:R-:W-:-:S02]  /*2dc0*/  LOP3.LUT R83, R84, 0x20, RZ, 0xc0, !PT ;  /* 0x0000002054537812 */ /* 0x000fc400078ec0ff */
[----:B------:R-:W-:Y:S01]  /*2dd0*/  SHF.R.S32.HI R69, RZ, 0x3, R4 ;  /* 0x00000003ff457819 */ /* 0x000fe20000011404 */
[----:B------:R-:W-:Y:S01]  /*2de0*/  @!P6 BAR.SYNC.DEFER_BLOCKING 0x9, 0x100 ;  /* 0x024400000000eb1d */ /* 0x000fe20000010000 */
[----:B------:R-:W-:Y:S02]  /*2df0*/  ISETP.GE.AND P1, PT, R16, UR4, PT ;  /* 0x0000000410007c0c */ /* 0x000fe4000bf26270 */
[----:B------:R-:W-:Y:S02]  /*2e00*/  SHF.R.S32.HI R72, RZ, 0x1f, R70 ;  /* 0x0000001fff487819 */ /* 0x000fe40000011446 */
[----:B------:R-:W-:Y:S01]  /*2e10*/  LOP3.LUT R84, R84, 0x40, RZ, 0xc0, !PT ;  /* 0x0000004054547812 */ /* 0x000fe200078ec0ff */
[----:B---3--:R-:W-:Y:S01]  /*2e20*/  IMAD.IADD R74, R34, 0x1, R5 ;  /* 0x00000001224a7824 */ /* 0x008fe200078e0205 */
[----:B------:R-:W-:-:S04]  /*2e30*/  LOP3.LUT R5, R73, 0x38, R4, 0xf8, !PT ;  /* 0x0000003849057812 */ /* 0x000fc800078ef804 */
[----:B------:R-:W-:Y:S02]  /*2e40*/  LOP3.LUT R5, R5, R76, RZ, 0x3c, !PT ;  /* 0x0000004c05057212 */ /* 0x000fe400078e3cff */
[----:B------:R-:W-:Y:S02]  /*2e50*/  SHF.R.S32.HI R71, RZ, 0x1f, R0 ;  /* 0x0000001fff477819 */ /* 0x000fe40000011400 */
[C---:B--2---:R-:W-:Y:S01]  /*2e60*/  LEA R82, R6.reuse, R7, 0x9 ;  /* 0x0000000706527211 */ /* 0x044fe200078e48ff */
[----:B------:R-:W-:-:S04]  /*2e70*/  IMAD R85, R6, 0x200, R5 ;  /* 0x0000020006557824 */ /* 0x000fc800078e0205 */
[----:B------:R-:W-:-:S07]  /*2e80*/  IMAD.IADD R86, R75, 0x1, R82 ;  /* 0x000000014b567824 */ /* 0x000fce00078e0252 */
.L_x_5253:
[----:B------:R-:W0:Y:S01]  /*2e90*/  LDC R89, c[0x0][0x430] ;  /* 0x00010c00ff597b82 */ /* 0x000e220000000800 */
[----:B------:R-:W-:Y:S01]  /*2ea0*/  VIADD R28, R28, 0xffffffff ;  /* 0xffffffff1c1c7836 */ /* 0x000fe20000000000 */
[----:B------:R-:W-:-:S03]  /*2eb0*/  MOV R88, RZ ;  /* 0x000000ff00587202 */ /* 0x000fc60000000f00 */
        /* <DEDUP_REMOVED lines=27> */
[----:B------:R-:W-:Y:S01]  /*3070*/  IMAD R96, R18, 0x1800, R86 ;  /* 0x0000180012607824 */ /* 0x000fe200078e0256 */
[----:B------:R-:W-:Y:S01]  /*3080*/  BSSY B0, `(.L_x_5200) ;  /* 0x00002e8000007945 */ /* 0x000fe20003800000 */
[----:B------:R-:W-:Y:S01]  /*3090*/  IMAD R89, R89, R6, R32 ;  /* 0x0000000659597224 */ /* 0x000fe200078e0220 */
        /* <DEDUP_REMOVED lines=15> */
[----:B------:R-:W-:Y:S02]  /*3190*/  IMAD R11, R91, UR4, RZ ;  /* 0x000000045b0b7c24 */ /* 0x000fe4000f8e02ff */
[----:B------:R-:W-:Y:S01]  /*31a0*/  IMAD.IADD R5, R5, 0x1, R7 ;  /* 0x0000000105057824 */ /* 0x000fe200078e0207 */
[----:B------:R-:W-:Y:S01]  /*31b0*/  SHF.R.S32.HI R7, RZ, 0x1f, R28 ;  /* 0x0000001fff077819 */ /* 0x000fe2000001141c */
[C---:B------:R-:W-:Y:S02]  /*31c0*/  IMAD R11, R88.reuse, UR5, R11 ;  /* 0x00000005580b7c24 */ /* 0x040fe4000f8e020b */
[----:B------:R-:W-:Y:S01]  /*31d0*/  IMAD.WIDE.U32 R4, R88, UR4, R4 ;  /* 0x0000000458047c25 */ /* 0x000fe2000f8e0004 */
[----:B------:R-:W-:-:S03]  /*31e0*/  ULDC.64 UR4, c[0x0][0x308] ;  /* 0x0000c20000047ab9 */ /* 0x000fc60000000a00 */
[----:B------:R-:W-:Y:S02]  /*31f0*/  IMAD.IADD R5, R5, 0x1, R11 ;  /* 0x0000000105057824 */ /* 0x000fe400078e020b */
[----:B------:R-:W-:Y:S02]  /*3200*/  IMAD R11, R7, R48, R6 ;  /* 0x00000030070b7224 */ /* 0x000fe400078e0206 */
[----:B------:R-:W-:-:S04]  /*3210*/  IMAD.WIDE.U32 R12, R203, UR4, R4 ;  /* 0x00000004cb0c7c25 */ /* 0x000fc8000f8e0004 */
[----:B------:R-:W-:Y:S01]  /*3220*/  IMAD R97, R203, UR5, R13 ;  /* 0x00000005cb617c24 */ /* 0x000fe2000f8e020d */
[----:B------:R-:W-:Y:S01]  /*3230*/  ULDC.64 UR4, c[0x0][0x2e8] ;  /* 0x0000ba0000047ab9 */ /* 0x000fe20000000a00 */
[----:B------:R-:W-:Y:S01]  /*3240*/  IMAD R15, R7, R54, R14 ;  /* 0x00000036070f7224 */ /* 0x000fe200078e020e */
[----:B------:R-:W-:Y:S01]  /*3250*/  LEA R95, P3, R12, UR4, 0x1 ;  /* 0x000000040c5f7c11 */ /* 0x000fe2000f8608ff */
[----:B------:R-:W-:Y:S02]  /*3260*/  IMAD R92, R28, -0x60, R25 ;  /* 0xffffffa01c5c7824 */ /* 0x000fe400078e0219 */
[-C--:B------:R-:W-:Y:S01]  /*3270*/  IMAD.WIDE.U32 R6, R48, R28.reuse, RZ ;  /* 0x0000001c30067225 */ /* 0x080fe200078e00ff */
[----:B------:R-:W-:Y:S02]  /*3280*/  LEA.HI.X R97, R12, UR5, R97, 0x1, P3 ;  /* 0x000000050c617c11 */ /* 0x000fe400098f0c61 */
[----:B------:R-:W-:Y:S01]  /*3290*/  VIMNMX R92, R92, 0x60, PT ;  /* 0x000000605c5c7848 */ /* 0x000fe20003fe0100 */
[----:B------:R-:W-:-:S04]  /*32a0*/  IMAD.WIDE.U32 R4, R54, R28, RZ ;  /* 0x0000001c36047225 */ /* 0x000fc800078e00ff */
[----:B------:R-:W-:Y:S01]  /*32b0*/  IMAD.IADD R87, R7, 0x1, R11 ;  /* 0x0000000107577824 */ /* 0x000fe200078e020b */
[----:B------:R-:W-:Y:S01]  /*32c0*/  IADD3 R11, R5, R15, RZ ;  /* 0x0000000f050b7210 */ /* 0x000fe20007ffe0ff */
        /* <DEDUP_REMOVED lines=29> */
.L_x_5204:
[----:B------:R-:W-:Y:S05]  /*34a0*/  BSYNC B1 ;  /* 0x0000000000017941 */ /* 0x000fea0003800000 */
.L_x_5203:
[----:B0-----:R-:W-:Y:S01]  /*34b0*/  VIADD R12, R202, 0x40 ;  /* 0x00000040ca0c7836 */ /* 0x001fe20000000000 */
[----:B------:R-:W-:Y:S01]  /*34c0*/  BSSY B1, `(.L_x_5205) ;  /* 0x000001c000017945 */ /* 0x000fe20003800000 */
[----:B------:R-:W-:Y:S02]  /*34d0*/  CS2R R36, SRZ ;  /* 0x0000000000247805 */ /* 0x000fe4000001ff00 */
[----:B------:R-:W-:Y:S01]  /*34e0*/  CS2R R34, SRZ ;  /* 0x0000000000227805 */ /* 0x000fe2000001ff00 */
[----:B-----5:R-:W-:Y:S01]  /*34f0*/  IMAD.MOV.U32 R13, RZ, RZ, R40 ;  /* 0x000000ffff0d7224 */ /* 0x020fe200078e0028 */
        /* <DEDUP_REMOVED lines=24> */
.L_x_5206:
[----:B------:R-:W-:Y:S05]  /*3680*/  BSYNC B1 ;  /* 0x0000000000017941 */ /* 0x000fea0003800000 */
.L_x_5205:
[----:B0-----:R-:W-:Y:S01]  /*3690*/  IMAD.MOV.U32 R4, RZ, RZ, R44 ;  /* 0x000000ffff047224 */ /* 0x001fe200078e002c */
[----:B------:R-:W-:Y:S01]  /*36a0*/  MOV R5, R45 ;  /* 0x0000002d00057202 */ /* 0x000fe20000000f00 */
[----:B------:R-:W-:Y:S01]  /*36b0*/  UISETP.NE.AND UP0, UPT, UR44, 0x3, UPT ;  /* 0x000000032c00788c */ /* 0x000fe2000bf05270 */
        /* <DEDUP_REMOVED lines=9> */
[----:B------:R-:W-:-:S02]  /*3750*/  MOV R6, R36 ;  /* 0x0000002400067202 */ /* 0x000fc40000000f00 */
[----:B------:R-:W-:Y:S01]  /*3760*/  PRMT R109, R4, 0x5410, R5 ;  /* 0x00005410046d7816 */ /* 0x000fe20000000005 */
[----:B------:R-:W-:Y:S01]  /*3770*/  IMAD.MOV.U32 R4, RZ, RZ, R32 ;  /* 0x000000ffff047224 */ /* 0x000fe200078e0020 */
[----:B------:R-:W-:Y:S01]  /*3780*/  PRMT R102, R6, 0x5410, R7 ;  /* 0x0000541006667816 */ /* 0x000fe20000000007 */
[----:B------:R-:W-:Y:S02]  /*3790*/  IMAD.MOV.U32 R5, RZ, RZ, R33 ;  /* 0x000000ffff057224 */ /* 0x000fe400078e0021 */
[----:B------:R-:W-:Y:S02]  /*37a0*/  IMAD.MOV.U32 R6, RZ, RZ, R38 ;  /* 0x000000ffff067224 */ /* 0x000fe400078e0026 */
[----:B------:R-:W-:Y:S01]  /*37b0*/  IMAD.MOV.U32 R7, RZ, RZ, R39 ;  /* 0x000000ffff077224 */ /* 0x000fe200078e0027 */
[----:B------:R-:W-:Y:S01]  /*37c0*/  PRMT R100, R4, 0x5410, R5 ;  /* 0x0000541004647816 */ /* 0x000fe20000000005 */
[----:B------:R-:W-:Y:S02]  /*37d0*/  IMAD.MOV.U32 R4, RZ, RZ, R34 ;  /* 0x000000ffff047224 */ /* 0x000fe400078e0022 */
[----:B------:R-:W-:Y:S01]  /*37e0*/  IMAD.MOV.U32 R5, RZ, RZ, R35 ;  /* 0x000000ffff057224 */ /* 0x000fe200078e0023 */
[----:B------:R-:W-:-:S04]  /*37f0*/  PRMT R103, R6, 0x5410, R7 ;  /* 0x0000541006677816 */ /* 0x000fc80000000007 */
[----:B------:R-:W-:Y:S01]  /*3800*/  PRMT R101, R4, 0x5410, R5 ;  /* 0x0000541004657816 */ /* 0x000fe20000000005 */
[----:B------:R-:W-:Y:S06]  /*3810*/  @!P3 BRA `(.L_x_5207) ;  /* 0x000000000004b947 */ /* 0x000fec0003800000 */
[----:B------:R-:W-:Y:S01]  /*3820*/  BPT.TRAP 0x1 ;  /* 0x000000040000795c */ /* 0x000fe20000300000 */
.L_x_5207:
[----:B------:R-:W-:Y:S01]  /*3830*/  IMAD R87, R18, 0x8, R19 ;  /* 0x0000000812577824 */ /* 0x000fe200078e0213 */
[----:B------:R-:W-:Y:S01]  /*3840*/  SHF.L.U32 R93, R206, 0x1f, RZ ;  /* 0x0000001fce5d7819 */ /* 0x000fe200000006ff */
[----:B------:R-:W-:Y:S03]  /*3850*/  BSSY B1, `(.L_x_5208) ;  /* 0x0000003000017945 */ /* 0x000fe60003800000 */
[----:B------:R-:W0:Y:S02]  /*3860*/  SYNCS.PHASECHK.TRANS64.TRYWAIT P5, [R87+URZ+0x22890], R93 ;  /* 0x0228905d570075a7 */ /* 0x000e2400080a017f */
[----:B0-----:R-:W-:Y:S05]  /*3870*/  @!P5 BRA `(.L_x_5209) ;  /* 0x000001b80008d947 */ /* 0x001fea0003800000 */
.L_x_5486:
[----:B------:R-:W-:Y:S05]  /*3880*/  BSYNC B1 ;  /* 0x0000000000017941 */ /* 0x000fea0003800000 */
.L_x_5208:
[----:B------:R-:W-:-:S03]  /*3890*/  UMOV UR4, 0xffffffff ;  /* 0xffffffff00047882 */ /* 0x000fc60000000000 */
[----:B------:R-:W-:Y:S05]  /*38a0*/  BRA.DIV UR4, `(.L_x_5210) ;  /* 0x000001ba04107947 */ /* 0x000fea000b800000 */
[----:B------:R1:W2:Y:S04]  /*38b0*/  SHFL.IDX PT, R99, R97, RZ, 0x1c1f ;  /* 0x001c1fff61637589 */ /* 0x0002a800000e0000 */
[----:B------:R1:W3:Y:S02]  /*38c0*/  SHFL.IDX PT, R14, R95, RZ, 0x1c1f ;  /* 0x001c1fff5f0e7589 */ /* 0x0002e400000e0000 */
.L_x_5490:
        /* <DEDUP_REMOVED lines=10> */
[----:B------:R-:W-:Y:S02]  /*3970*/  SHF.R.U64 R15, R46, 0x10, R47 ;  /* 0x000000102e0f7819 */ /* 0x000fe4000000122f */
[----:B0-----:R-:W-:-:S03]  /*3980*/  MOV R11, R5 ;  /* 0x00000005000b7202 */ /* 0x001fc60000000f00 */
        /* <DEDUP_REMOVED lines=9> */
[----:B------:R-:W-:Y:S01]  /*3a20*/  SHF.R.U32.HI R46, RZ, 0x10, R47 ;  /* 0x00000010ff2e7819 */ /* 0x000fe2000001162f */
[----:B------:R-:W-:Y:S02]  /*3a30*/  IMAD.MOV.U32 R15, RZ, RZ, R7 ;  /* 0x000000ffff0f7224 */ /* 0x000fe400078e0007 */
[----:B------:R-:W-:Y:S01]  /*3a40*/  FFMA.FTZ R44, R44, R11, R105 ;  /* 0x0000000b2c2c7223 */ /* 0x000fe20000010069 */
[----:B------:R-:W-:Y:S02]  /*3a50*/  IMAD.MOV.U32 R11, RZ, RZ, R4 ;  /* 0x000000ffff0b7224 */ /* 0x000fe400078e0004 */
[----:B------:R-:W-:Y:S02]  /*3a60*/  HADD2.F32 R4, -RZ, R46.H0_H0 ;  /* 0x2000002eff047230 */ /* 0x000fe40000004100 */
[--C-:B------:R-:W-:Y:S01]  /*3a70*/  HADD2.F32 R7, -RZ, R15.reuse.H1_H1 ;  /* 0x3000000fff077230 */ /* 0x100fe20000004100 */
[----:B------:R-:W-:Y:S01]  /*3a80*/  F2FP.F16.F32.PACK_AB R5, R44, R5 ;  /* 0x000000052c05723e */ /* 0x000fe200000000ff */
[----:B------:R-:W-:-:S02]  /*3a90*/  HADD2.F32 R15, -RZ, R15.H0_H0 ;  /* 0x2000000fff0f7230 */ /* 0x000fc40000004100 */
[----:B------:R-:W-:Y:S02]  /*3aa0*/  HADD2.F32 R46, -RZ, R45.H0_H0 ;  /* 0x2000002dff2e7230 */ /* 0x000fe40000004100 */
[-C--:B------:R-:W-:Y:S01]  /*3ab0*/  FMUL.FTZ R106, R7, R4.reuse ;  /* 0x00000004076a7220 */ /* 0x080fe20000410000 */
[----:B------:R-:W-:Y:S02]  /*3ac0*/  HADD2.F32 R45, -RZ, R107.H0_H0 ;  /* 0x2000006bff2d7230 */ /* 0x000fe40000004100 */
[C---:B------:R-:W-:Y:S01]  /*3ad0*/  FMUL.FTZ R108, R15.reuse, R4 ;  /* 0x000000040f6c7220 */ /* 0x040fe20000410000 */
[-C--:B------:R-:W-:Y:S01]  /*3ae0*/  FFMA.FTZ R4, R15, R46.reuse, -R106 ;  /* 0x0000002e0f047223 */ /* 0x080fe2000001086a */
[----:B------:R-:W-:Y:S02]  /*3af0*/  IMAD.MOV.U32 R15, RZ, RZ, R6 ;  /* 0x000000ffff0f7224 */ /* 0x000fe400078e0006 */
[----:B------:R-:W-:Y:S01]  /*3b00*/  FFMA.FTZ R7, R7, R46, R108 ;  /* 0x0000002e07077223 */ /* 0x000fe2000001006c */
[----:B------:R-:W-:-:S02]  /*3b10*/  HADD2.F32 R6, -RZ, R11.H0_H0 ;  /* 0x2000000bff067230 */ /* 0x000fc40000004100 */
[----:B------:R-:W-:Y:S02]  /*3b20*/  HADD2.F32 R11, -RZ, R11.H1_H1 ;  /* 0x3000000bff0b7230 */ /* 0x000fe40000004100 */
[--C-:B------:R-:W-:Y:S01]  /*3b30*/  HADD2.F32 R46, -RZ, R110.reuse.H0_H0 ;  /* 0x2000006eff2e7230 */ /* 0x100fe20000004100 */
[----:B------:R-:W-:Y:S01]  /*3b40*/  F2FP.F16.F32.PACK_AB R7, R7, R4 ;  /* 0x000000040707723e */ /* 0x000fe200000000ff */
[----:B------:R-:W-:-:S03]  /*3b50*/  HADD2.F32 R106, -RZ, R110.H1_H1 ;  /* 0x3000006eff6a7230 */ /* 0x000fc60000004100 */
[-C--:B------:R-:W-:Y:S01]  /*3b60*/  FMUL.FTZ R47, R11, R46.reuse ;  /* 0x0000002e0b2f7220 */ /* 0x080fe20000410000 */
[----:B------:R-:W-:-:S03]  /*3b70*/  FMUL.FTZ R46, R6, R46 ;  /* 0x0000002e062e7220 */ /* 0x000fc60000410000 */
[-C--:B------:R-:W-:Y:S01]  /*3b80*/  FFMA.FTZ R6, R6, R45.reuse, -R47 ;  /* 0x0000002d06067223 */ /* 0x080fe2000001082f */
[----:B------:R-:W-:Y:S01]  /*3b90*/  FFMA.FTZ R11, R11, R45, R46 ;  /* 0x0000002d0b0b7223 */ /* 0x000fe2000001002e */
[--C-:B------:R-:W-:Y:S02]  /*3ba0*/  HADD2.F32 R45, -RZ, R15.reuse.H0_H0 ;  /* 0x2000000fff2d7230 */ /* 0x100fe40000004100 */
[----:B------:R-:W-:Y:S02]  /*3bb0*/  HADD2.F32 R15, -RZ, R15.H1_H1 ;  /* 0x3000000fff0f7230 */ /* 0x000fe40000004100 */
[----:B------:R-:W-:Y:S01]  /*3bc0*/  HADD2.F32 R46, -RZ, R107.H1_H1 ;  /* 0x3000006bff2e7230 */ /* 0x000fe20000004100 */
[----:B------:R-:W-:Y:S02]  /*3bd0*/  F2FP.F16.F32.PACK_AB R4, R11, R6 ;  /* 0x000000060b04723e */ /* 0x000fe400000000ff */
[-C--:B------:R-:W-:Y:S01]  /*3be0*/  FMUL.FTZ R108, R15, R106.reuse ;  /* 0x0000006a0f6c7220 */ /* 0x080fe20000410000 */
[----:B------:R-:W-:-:S03]  /*3bf0*/  FMUL.FTZ R106, R45, R106 ;  /* 0x0000006a2d6a7220 */ /* 0x000fc60000410000 */
[-C--:B------:R-:W-:Y:S01]  /*3c00*/  FFMA.FTZ R108, R45, R46.reuse, -R108 ;  /* 0x0000002e2d6c7223 */ /* 0x080fe2000001086c */
[----:B------:R-:W-:-:S05]  /*3c10*/  FFMA.FTZ R15, R15, R46, R106 ;  /* 0x0000002e0f0f7223 */ /* 0x000fca000001006a */
[----:B------:R-:W-:-:S07]  /*3c20*/  F2FP.F16.F32.PACK_AB R6, R15, R108 ;  /* 0x0000006c0f06723e */ /* 0x000fce00000000ff */
.L_x_5216:
[----:B------:R-:W-:Y:S05]  /*3c30*/  BSYNC B3 ;  /* 0x0000000000037941 */ /* 0x000fea0003800000 */
.L_x_5215:
[----:B0-----:R4:W-:Y:S02]  /*3c40*/  ST.E.128 desc[UR42][R12.64], R4 ;  /* 0x000000040c007985 */ /* 0x0019e4000c101d2a */
.L_x_5214:
[----:B------:R-:W-:Y:S05]  /*3c50*/  BSYNC B2 ;  /* 0x0000000000027941 */ /* 0x000fea0003800000 */
.L_x_5213:
        /* <DEDUP_REMOVED lines=8> */
[--C-:B------:R-:W-:Y:S01]  /*3ce0*/  SHF.R.U64 R15, R42, 0x10, R43.reuse ;  /* 0x000000102a0f7819 */ /* 0x100fe2000000122b */
[----:B0-----:R-:W-:Y:S01]  /*3cf0*/  IMAD.MOV.U32 R11, RZ, RZ, R4 ;  /* 0x000000ffff0b7224 */ /* 0x001fe200078e0004 */
[----:B------:R-:W-:Y:S01]  /*3d00*/  SHF.R.U32.HI R42, RZ, 0x10, R43 ;  /* 0x00000010ff2a7819 */ /* 0x000fe2000001162b */
[----:B------:R-:W-:Y:S01]  /*3d10*/  HADD2.F32 R14, -RZ, R5.H1_H1 ;  /* 0x30000005ff0e7230 */ /* 0x000fe20000004100 */
[--C-:B------:R-:W-:Y:S01]  /*3d20*/  SHF.R.U64 R44, R40, 0x10, R41.reuse ;  /* 0x00000010282c7819 */ /* 0x100fe20000001229 */
[----:B------:R-:W-:Y:S01]  /*3d30*/  HADD2.F32 R15, -RZ, R15.H0_H0 ;  /* 0x2000000fff0f7230 */ /* 0x000fe20000004100 */
[----:B------:R-:W-:Y:S01]  /*3d40*/  SHF.R.U32.HI R40, RZ, 0x10, R41 ;  /* 0x00000010ff287819 */ /* 0x000fe20000011629 */
[----:B------:R-:W-:Y:S02]  /*3d50*/  HADD2.F32 R4, -RZ, R5.H0_H0 ;  /* 0x20000005ff047230 */ /* 0x000fe40000004100 */
[----:B------:R-:W-:Y:S02]  /*3d60*/  HADD2.F32 R42, -RZ, R42.H0_H0 ;  /* 0x2000002aff2a7230 */ /* 0x000fe40000004100 */
[----:B------:R-:W-:Y:S01]  /*3d70*/  FMUL.FTZ R43, R14, R15 ;  /* 0x0000000f0e2b7220 */ /* 0x000fe20000410000 */
[----:B------:R-:W-:-:S02]  /*3d80*/  HADD2.F32 R41, -RZ, R7.H1_H1 ;  /* 0x30000007ff297230 */ /* 0x000fc40000004100 */
[C---:B------:R-:W-:Y:S01]  /*3d90*/  FMUL.FTZ R15, R4.reuse, R15 ;  /* 0x0000000f040f7220 */ /* 0x040fe20000410000 */
[----:B------:R-:W-:Y:S02]  /*3da0*/  HADD2.F32 R5, -RZ, R44.H0_H0 ;  /* 0x2000002cff057230 */ /* 0x000fe40000004100 */
[----:B------:R-:W-:Y:S02]  /*3db0*/  HADD2.F32 R7, -RZ, R7.H0_H0 ;  /* 0x20000007ff077230 */ /* 0x000fe40000004100 */
[-C--:B------:R-:W-:Y:S01]  /*3dc0*/  FMUL.FTZ R44, R41, R42.reuse ;  /* 0x0000002a292c7220 */ /* 0x080fe20000410000 */
[----:B------:R-:W-:Y:S02]  /*3dd0*/  HADD2.F32 R40, -RZ, R40.H0_H0 ;  /* 0x20000028ff287230 */ /* 0x000fe40000004100 */
[-C--:B------:R-:W-:Y:S01]  /*3de0*/  FFMA.FTZ R4, R4, R5.reuse, -R43 ;  /* 0x0000000504047223 */ /* 0x080fe2000001082b */
[----:B------:R-:W-:Y:S01]  /*3df0*/  FFMA.FTZ R5, R14, R5, R15 ;  /* 0x000000050e057223 */ /* 0x000fe2000001000f */
[----:B------:R-:W-:Y:S01]  /*3e00*/  FMUL.FTZ R14, R7, R42 ;  /* 0x0000002a070e7220 */ /* 0x000fe20000410000 */
[----:B------:R-:W-:-:S02]  /*3e10*/  HADD2.F32 R15, -RZ, R11.H1_H1 ;  /* 0x3000000bff0f7230 */ /* 0x000fc40000004100 */
[-C--:B------:R-:W-:Y:S01]  /*3e20*/  FFMA.FTZ R7, R7, R40.reuse, -R44 ;  /* 0x0000002807077223 */ /* 0x080fe2000001082c */
[----:B------:R-:W-:Y:S02]  /*3e30*/  HADD2.F32 R44, -RZ, R109.H0_H0 ;  /* 0x2000006dff2c7230 */ /* 0x000fe40000004100 */
[----:B------:R-:W-:Y:S01]  /*3e40*/  FFMA.FTZ R14, R41, R40, R14 ;  /* 0x00000028290e7223 */ /* 0x000fe2000001000e */
[----:B------:R-:W-:Y:S01]  /*3e50*/  HADD2.F32 R42, -RZ, R104.H1_H1 ;  /* 0x30000068ff2a7230 */ /* 0x000fe20000004100 */
[----:B------:R-:W-:Y:S01]  /*3e60*/  F2FP.F16.F32.PACK_AB R5, R5, R4 ;  /* 0x000000040505723e */ /* 0x000fe200000000ff */
[----:B------:R-:W-:Y:S02]  /*3e70*/  HADD2.F32 R11, -RZ, R11.H0_H0 ;  /* 0x2000000bff0b7230 */ /* 0x000fe40000004100 */
[----:B------:R-:W-:Y:S01]  /*3e80*/  FMUL.FTZ R46, R15, R44 ;  /* 0x0000002c0f2e7220 */ /* 0x000fe20000410000 */
[----:B------:R-:W-:Y:S01]  /*3e90*/  HADD2.F32 R41, -RZ, R109.H1_H1 ;  /* 0x3000006dff297230 */ /* 0x000fe20000004100 */
[----:B------:R-:W-:Y:S01]  /*3ea0*/  F2FP.F16.F32.PACK_AB R7, R14, R7 ;  /* 0x000000070e07723e */ /* 0x000fe200000000ff */
[----:B------:R-:W-:-:S02]  /*3eb0*/  HADD2.F32 R40, -RZ, R6.H1_H1 ;  /* 0x30000006ff287230 */ /* 0x000fc40000004100 */
[C---:B------:R-:W-:Y:S01]  /*3ec0*/  FMUL.FTZ R44, R11.reuse, R44 ;  /* 0x0000002c0b2c7220 */ /* 0x040fe20000410000 */
[----:B------:R-:W-:Y:S02]  /*3ed0*/  HADD2.F32 R6, -RZ, R6.H0_H0 ;  /* 0x20000006ff067230 */ /* 0x000fe40000004100 */
[-C--:B------:R-:W-:Y:S01]  /*3ee0*/  FFMA.FTZ R46, R11, R42.reuse, -R46 ;  /* 0x0000002a0b2e7223 */ /* 0x080fe2000001082e */
[----:B------:R-:W-:Y:S02]  /*3ef0*/  HADD2.F32 R11, -RZ, R104.H0_H0 ;  /* 0x20000068ff0b7230 */ /* 0x000fe40000004100 */
[-C--:B------:R-:W-:Y:S01]  /*3f00*/  FMUL.FTZ R43, R40, R41.reuse ;  /* 0x00000029282b7220 */ /* 0x080fe20000410000 */
[----:B------:R-:W-:Y:S01]  /*3f10*/  FFMA.FTZ R15, R15, R42, R44 ;  /* 0x0000002a0f0f7223 */ /* 0x000fe2000001002c */
[C---:B------:R-:W-:Y:S02]  /*3f20*/  FMUL.FTZ R41, R6.reuse, R41 ;  /* 0x0000002906297220 */ /* 0x040fe40000410000 */
[----:B------:R-:W-:-:S02]  /*3f30*/  FFMA.FTZ R43, R6, R11, -R43 ;  /* 0x0000000b062b7223 */ /* 0x000fc4000001082b */
[----:B------:R-:W-:Y:S01]  /*3f40*/  FFMA.FTZ R40, R40, R11, R41 ;  /* 0x0000000b28287223 */ /* 0x000fe20000010029 */
[----:B------:R-:W-:-:S04]  /*3f50*/  F2FP.F16.F32.PACK_AB R4, R15, R46 ;  /* 0x0000002e0f04723e */ /* 0x000fc800000000ff */
[----:B------:R-:W-:-:S07]  /*3f60*/  F2FP.F16.F32.PACK_AB R6, R40, R43 ;  /* 0x0000002b2806723e */ /* 0x000fce00000000ff */
.L_x_5218:
[----:B------:R-:W-:Y:S05]  /*3f70*/  BSYNC B2 ;  /* 0x0000000000027941 */ /* 0x000fea0003800000 */
.L_x_5217:
[----:B0-----:R0:W-:Y:S02]  /*3f80*/  ST.E.128 desc[UR42][R12.64], R4 ;  /* 0x000000040c007985 */ /* 0x0011e4000c101d2a */
.L_x_5212:
[----:B------:R-:W-:Y:S05]  /*3f90*/  BSYNC B1 ;  /* 0x0000000000017941 */ /* 0x000fea0003800000 */
.L_x_5211:
[----:B------:R-:W-:-:S03]  /*3fa0*/  UMOV UR4, 0xffffffff ;  /* 0xffffffff00047882 */ /* 0x000fc60000000000 */
[----:B------:R-:W-:Y:S05]  /*3fb0*/  BRA.DIV UR4, `(.L_x_5219) ;  /* 0x000001b204947947 */ /* 0x000fea000b800000 */
[----:B-1----:R-:W1:Y:S04]  /*3fc0*/  SHFL.IDX PT, R97, R97, 0x1, 0x1c1f ;  /* 0x003c1f0061617f89 */ /* 0x002e6800000e0000 */
[----:B---3--:R3:W0:Y:S02]  /*3fd0*/  SHFL.IDX PT, R14, R95, 0x1, 0x1c1f ;  /* 0x003c1f005f0e7f89 */ /* 0x00862400000e0000 */
.L_x_5494:
        /* <DEDUP_REMOVED lines=13> */
[--C-:B------:R-:W-:Y:S01]  /*40b0*/  SHF.R.U32.HI R40, RZ, 0x10, R39.reuse ;  /* 0x00000010ff287819 */ /* 0x100fe20000011627 */
[----:B------:R-:W-:Y:S01]  /*40c0*/  HADD2.F32 R6, -RZ, R5.H1_H1 ;  /* 0x30000005ff067230 */ /* 0x000fe20000004100 */
[----:B------:R-:W-:Y:S01]  /*40d0*/  SHF.R.U64 R37, R38, 0x10, R39 ;  /* 0x0000001026257819 */ /* 0x000fe20000001227 */
        /* <DEDUP_REMOVED lines=11> */
[----:B------:R-:W-:-:S02]  /*4190*/  HADD2.F32 R7, -RZ, R102.H0_H0 ;  /* 0x20000066ff077230 */ /* 0x000fc40000004100 */
[----:B------:R-:W-:Y:S01]  /*41a0*/  FFMA.FTZ R41, R15, R38, R40 ;  /* 0x000000260f297223 */ /* 0x000fe20000010028 */
[-C--:B------:R-:W-:Y:S01]  /*41b0*/  FFMA.FTZ R42, R5, R36.reuse, -R42 ;  /* 0x00000024052a7223 */ /* 0x080fe2000001082a */
[----:B------:R-:W-:Y:S01]  /*41c0*/  FFMA.FTZ R39, R6, R36, R37 ;  /* 0x0000002406277223 */ /* 0x000fe20000010025 */
[--C-:B------:R-:W-:Y:S02]  /*41d0*/  HADD2.F32 R15, -RZ, R103.reuse.H0_H0 ;  /* 0x20000067ff0f7230 */ /* 0x100fe40000004100 */
[----:B------:R-:W-:Y:S02]  /*41e0*/  HADD2.F32 R103, -RZ, R103.H1_H1 ;  /* 0x30000067ff677230 */ /* 0x000fe40000004100 */
[--C-:B------:R-:W-:Y:S02]  /*41f0*/  HADD2.F32 R5, -RZ, R4.reuse.H1_H1 ;  /* 0x30000004ff057230 */ /* 0x100fe40000004100 */
[----:B------:R-:W-:Y:S02]  /*4200*/  HADD2.F32 R6, -RZ, R11.H1_H1 ;  /* 0x3000000bff067230 */ /* 0x000fe40000004100 */
[----:B------:R-:W-:-:S02]  /*4210*/  HADD2.F32 R4, -RZ, R4.H0_H0 ;  /* 0x20000004ff047230 */ /* 0x000fc40000004100 */
[----:B------:R-:W-:Y:S01]  /*4220*/  FMUL.FTZ R37, R5, R15 ;  /* 0x0000000f05257220 */ /* 0x000fe20000410000 */
[----:B------:R-:W-:Y:S02]  /*4230*/  HADD2.F32 R11, -RZ, R11.H0_H0 ;  /* 0x2000000bff0b7230 */ /* 0x000fe40000004100 */
[----:B------:R-:W-:Y:S01]  /*4240*/  FMUL.FTZ R38, R6, R103 ;  /* 0x0000006706267220 */ /* 0x000fe20000410000 */
[----:B------:R-:W-:Y:S02]  /*4250*/  HADD2.F32 R102, -RZ, R102.H1_H1 ;  /* 0x30000066ff667230 */ /* 0x000fe40000004100 */
[C---:B------:R-:W-:Y:S01]  /*4260*/  FMUL.FTZ R36, R4.reuse, R15 ;  /* 0x0000000f04247220 */ /* 0x040fe20000410000 */
[----:B------:R-:W-:Y:S01]  /*4270*/  FFMA.FTZ R37, R4, R7, -R37 ;  /* 0x0000000704257223 */ /* 0x000fe20000010825 */
[----:B------:R-:W-:Y:S02]  /*4280*/  FMUL.FTZ R103, R11, R103 ;  /* 0x000000670b677220 */ /* 0x000fe40000410000 */
[----:B------:R-:W-:Y:S01]  /*4290*/  FFMA.FTZ R36, R5, R7, R36 ;  /* 0x0000000705247223 */ /* 0x000fe20000010024 */
[-C--:B------:R-:W-:Y:S01]  /*42a0*/  FFMA.FTZ R38, R11, R102.reuse, -R38 ;  /* 0x000000660b267223 */ /* 0x080fe20000010826 */
[----:B------:R-:W-:Y:S01]  /*42b0*/  FFMA.FTZ R103, R6, R102, R103 ;  /* 0x0000006606677223 */ /* 0x000fe20000010067 */
[----:B------:R-:W-:-:S02]  /*42c0*/  F2FP.F16.F32.PACK_AB R5, R39, R42 ;  /* 0x0000002a2705723e */ /* 0x000fc400000000ff */
[----:B------:R-:W-:Y:S02]  /*42d0*/  F2FP.F16.F32.PACK_AB R7, R41, R44 ;  /* 0x0000002c2907723e */ /* 0x000fe400000000ff */
[----:B------:R-:W-:Y:S02]  /*42e0*/  F2FP.F16.F32.PACK_AB R4, R36, R37 ;  /* 0x000000252404723e */ /* 0x000fe400000000ff */
[----:B------:R-:W-:-:S07]  /*42f0*/  F2FP.F16.F32.PACK_AB R6, R103, R38 ;  /* 0x000000266706723e */ /* 0x000fce00000000ff */
.L_x_5224:
[----:B------:R-:W-:Y:S05]  /*4300*/  BSYNC B2 ;  /* 0x0000000000027941 */ /* 0x000fea0003800000 */
.L_x_5223:
[----:B----4-:R0:W-:Y:S02]  /*4310*/  ST.E.128 desc[UR42][R12.64], R4 ;  /* 0x000000040c007985 */ /* 0x0101e4000c101d2a */
.L_x_5222:
[----:B------:R-:W-:Y:S05]  /*4320*/  BSYNC B1 ;  /* 0x0000000000017941 */ /* 0x000fea0003800000 */
.L_x_5221:
        /* <DEDUP_REMOVED lines=49> */
.L_x_5226:
[----:B------:R-:W-:Y:S05]  /*4640*/  BSYNC B1 ;  /* 0x0000000000017941 */ /* 0x000fea0003800000 */
.L_x_5225:
[----:B----4-:R0:W-:Y:S01]  /*4650*/  ST.E.128 desc[UR42][R12.64], R4 ;  /* 0x000000040c007985 */ /* 0x0101e2000c101d2a */
[----:B------:R-:W-:Y:S05]  /*4660*/  BRA `(.L_x_5220) ;  /* 0x0000001800247947 */ /* 0x000fea0003800000 */
.L_x_5202:
[----:B------:R-:W-:-:S04]  /*4670*/  IADD3 R12, R202, 0x40, RZ ;  /* 0x00000040ca0c7810 */ /* 0x000fc80007ffe0ff */
        /* <DEDUP_REMOVED lines=39> */
[----:B---3--:R-:W-:Y:S02]  /*48f0*/  IMAD.MOV.U32 R11, RZ, RZ, R6 ;  /* 0x000000ffff0b7224 */ /* 0x008fe400078e0006 */
[----:B------:R-:W-:Y:S02]  /*4900*/  IMAD.MOV.U32 R44, RZ, RZ, R7 ;  /* 0x000000ffff2c7224 */ /* 0x000fe400078e0007 */
[----:B------:R-:W-:Y:S01]  /*4910*/  IMAD.MOV.U32 R45, RZ, RZ, R4 ;  /* 0x000000ffff2d7224 */ /* 0x000fe200078e0004 */
[----:B------:R-:W-:Y:S01]  /*4920*/  PRMT R114, R11, 0x7610, R114 ;  /* 0x000076100b727816 */ /* 0x000fe20000000072 */
[----:B------:R-:W-:-:S03]  /*4930*/  IMAD.MOV.U32 R46, RZ, RZ, R5 ;  /* 0x000000ffff2e7224 */ /* 0x000fc600078e0005 */
[----:B------:R-:W-:Y:S02]  /*4940*/  PRMT R110, R44, 0x5410, R45 ;  /* 0x000054102c6e7816 */ /* 0x000fe4000000002d */
[----:B------:R-:W-:Y:S01]  /*4950*/  PRMT R101, R46, 0x7610, R101 ;  /* 0x000076102e657816 */ /* 0x000fe20000000065 */
[----:B----4-:R-:W-:Y:S01]  /*4960*/  IMAD.MOV.U32 R12, RZ, RZ, R35 ;  /* 0x000000ffff0c7224 */ /* 0x010fe200078e0023 */
[----:B------:R-:W-:Y:S01]  /*4970*/  MOV R11, R34 ;  /* 0x00000022000b7202 */ /* 0x000fe20000000f00 */
[----:B------:R-:W-:Y:S02]  /*4980*/  IMAD.MOV.U32 R13, RZ, RZ, R32 ;  /* 0x000000ffff0d7224 */ /* 0x000fe400078e0020 */
[----:B------:R-:W-:Y:S01]  /*4990*/  IMAD.MOV.U32 R14, RZ, RZ, R33 ;  /* 0x000000ffff0e7224 */ /* 0x000fe200078e0021 */
[----:B------:R-:W-:Y:S02]  /*49a0*/  PRMT R114, R114, 0x5410, R11 ;  /* 0x0000541072727816 */ /* 0x000fe4000000000b */
[----:B------:R-:W-:-:S02]  /*49b0*/  PRMT R112, R12, 0x5410, R13 ;  /* 0x000054100c707816 */ /* 0x000fc4000000000d */
[----:B------:R-:W-:Y:S01]  /*49c0*/  PRMT R113, R14, 0x7610, R113 ;  /* 0x000076100e717816 */ /* 0x000fe20000000071 */
[----:B--2---:R-:W-:Y:S01]  /*49d0*/  IMAD.MOV.U32 R11, RZ, RZ, R38 ;  /* 0x000000ffff0b7224 */ /* 0x004fe200078e0026 */
[----:B------:R-:W-:Y:S01]  /*49e0*/  MOV R14, R37 ;  /* 0x00000025000e7202 */ /* 0x000fe20000000f00 */
[----:B------:R-:W-:Y:S02]  /*49f0*/  IMAD.MOV.U32 R12, RZ, RZ, R39 ;  /* 0x000000ffff0c7224 */ /* 0x000fe400078e0027 */
        /* <DEDUP_REMOVED lines=11> */
[----:B------:R-:W-:Y:S02]  /*4ab0*/  PRMT R105, R105, 0x5410, R13 ;  /* 0x0000541069697816 */ /* 0x000fe4000000000d */
[----:B------:R-:W-:Y:S01]  /*4ac0*/  PRMT R109, R109, 0x5410, R14 ;  /* 0x000054106d6d7816 */ /* 0x000fe2000000000e */
[----:B------:R-:W-:Y:S06]  /*4ad0*/  @!P3 BRA `(.L_x_5227) ;  /* 0x000000000004b947 */ /* 0x000fec0003800000 */
[----:B------:R-:W-:Y:S01]  /*4ae0*/  BPT.TRAP 0x1 ;  /* 0x000000040000795c */ /* 0x000fe20000300000 */
.L_x_5227:
[----:B------:R-:W-:Y:S01]  /*4af0*/  IMAD R87, R18, 0x8, R19 ;  /* 0x0000000812577824 */ /* 0x000fe200078e0213 */
[----:B------:R-:W-:Y:S01]  /*4b00*/  SHF.L.U32 R93, R206, 0x1f, RZ ;  /* 0x0000001fce5d7819 */ /* 0x000fe200000006ff */
[----:B------:R-:W0:Y:S01]  /*4b10*/  LDC R94, c[0x0][0x2f4] ;  /* 0x0000bd00ff5e7b82 */ /* 0x000e220000000800 */
[----:B------:R-:W-:Y:S02]  /*4b20*/  BSSY B1, `(.L_x_5228) ;  /* 0x0000003000017945 */ /* 0x000fe40003800000 */
[----:B------:R-:W1:Y:S02]  /*4b30*/  SYNCS.PHASECHK.TRANS64.TRYWAIT P4, [R87+URZ+0x22890], R93 ;  /* 0x0228905d570075a7 */ /* 0x000e64000808017f */
[----:B-1----:R-:W-:Y:S05]  /*4b40*/  @!P4 BRA `(.L_x_5229) ;  /* 0x000001a400f8c947 */ /* 0x002fea0003800000 */
.L_x_5495:
[----:B------:R-:W-:Y:S05]  /*4b50*/  BSYNC B1 ;  /* 0x0000000000017941 */ /* 0x000fea0003800000 */
.L_x_5228:
[----:B------:R-:W-:Y:S01]  /*4b60*/  UMOV UR4, 0xffffffff ;  /* 0xffffffff00047882 */ /* 0x000fe20000000000 */
[----:B0-----:R-:W-:Y:S02]  /*4b70*/  IMAD.IADD R100, R94, 0x1, -R61 ;  /* 0x000000015e647824 */ /* 0x001fe400078e0a3d */
[----:B------:R-:W-:Y:S05]  /*4b80*/  BRA.DIV UR4, `(.L_x_5230) ;  /* 0x000001a604fc7947 */ /* 0x000fea000b800000 */
[----:B------:R0:W2:Y:S04]  /*4b90*/  SHFL.IDX PT, R99, R97, RZ, 0x1c1f ;  /* 0x001c1fff61637589 */ /* 0x0000a800000e0000 */
[----:B------:R0:W3:Y:S02]  /*4ba0*/  SHFL.IDX PT, R98, R95, RZ, 0x1c1f ;  /* 0x001c1fff5f627589 */ /* 0x0000e400000e0000 */
.L_x_5499:
        /* <DEDUP_REMOVED lines=9> */
[----:B------:R-:W-:-:S03]  /*4c40*/  IMAD R12, R18, 0x1800, R85 ;  /* 0x00001800120c7824 */ /* 0x000fc600078e0255 */
[----:B------:R-:W-:Y:S01]  /*4c50*/  SHF.L.U32 R11, R11, 0x3, RZ ;  /* 0x000000030b0b7819 */ /* 0x000fe200000006ff */
        /* <DEDUP_REMOVED lines=20> */
[-C--:B------:R-:W-:Y:S01]  /*4da0*/  FFMA.FTZ R102, R102, R101.reuse, -R111 ;  /* 0x0000006566667223 */ /* 0x080fe2000001086f */
[----:B------:R-:W-:Y:S01]  /*4db0*/  SHF.R.U64 R4, R4, 0x10, R5 ;  /* 0x0000001004047819 */ /* 0x000fe20000001205 */
[----:B------:R-:W-:Y:S01]  /*4dc0*/  FFMA.FTZ R96, R96, R101, R113 ;  /* 0x0000006560607223 */ /* 0x000fe20000010071 */
[----:B------:R-:W-:Y:S01]  /*4dd0*/  HADD2.F32 R101, -RZ, R45.H1_H1 ;  /* 0x3000002dff657230 */ /* 0x000fe20000004100 */
[----:B------:R-:W-:Y:S01]  /*4de0*/  SHF.R.U64 R34, R34, 0x10, R35 ;  /* 0x0000001022227819 */ /* 0x000fe20000001223 */
[----:B------:R-:W-:Y:S02]  /*4df0*/  HADD2.F32 R45, -RZ, R13.H1_H1 ;  /* 0x3000000dff2d7230 */ /* 0x000fe40000004100 */
[----:B------:R-:W-:Y:S02]  /*4e00*/  HADD2.F32 R5, -RZ, R32.H0_H0 ;  /* 0x20000020ff057230 */ /* 0x000fe40000004100 */
[-C--:B------:R-:W-:Y:S01]  /*4e10*/  FMUL.FTZ R108, R101, R104.reuse ;  /* 0x00000068656c7220 */ /* 0x080fe20000410000 */
[----:B------:R-:W-:-:S03]  /*4e20*/  FMUL.FTZ R104, R45, R104 ;  /* 0x000000682d687220 */ /* 0x000fc60000410000 */
[-C--:B------:R-:W-:Y:S01]  /*4e30*/  FFMA.FTZ R45, R45, R106.reuse, -R108 ;  /* 0x0000006a2d2d7223 */ /* 0x080fe2000001086c */
[----:B------:R-:W-:Y:S02]  /*4e40*/  HADD2.F32 R108, -RZ, R112.H0_H0 ;  /* 0x20000070ff6c7230 */ /* 0x000fe40000004100 */
[----:B------:R-:W-:Y:S01]  /*4e50*/  FFMA.FTZ R13, R101, R106, R104 ;  /* 0x0000006a650d7223 */ /* 0x000fe20000010068 */
[----:B------:R-:W-:Y:S02]  /*4e60*/  IMAD.MOV.U32 R101, RZ, RZ, R47 ;  /* 0x000000ffff657224 */ /* 0x000fe400078e002f */
[----:B------:R-:W-:Y:S01]  /*4e70*/  IMAD.MOV.U32 R47, RZ, RZ, R15 ;  /* 0x000000ffff2f7224 */ /* 0x000fe200078e000f */
[----:B------:R-:W-:Y:S01]  /*4e80*/  F2FP.F16.F32.PACK_AB R45, R45, R102 ;  /* 0x000000662d2d723e */ /* 0x000fe200000000ff */
[----:B------:R-:W-:Y:S01]  /*4e90*/  HADD2.F32 R104, -RZ, R110.H0_H0 ;  /* 0x2000006eff687230 */ /* 0x000fe20000004100 */
[----:B------:R-:W-:Y:S01]  /*4ea0*/  F2FP.F16.F32.PACK_AB R96, R13, R96 ;  /* 0x000000600d60723e */ /* 0x000fe200000000ff */
[----:B------:R-:W-:Y:S01]  /*4eb0*/  HADD2.F32 R33, -RZ, R101.H0_H0 ;  /* 0x20000065ff217230 */ /* 0x000fe20000004100 */
[----:B------:R-:W-:Y:S01]  /*4ec0*/  MOV R13, R45 ;  /* 0x0000002d000d7202 */ /* 0x000fe20000000f00 */
[----:B------:R-:W-:-:S02]  /*4ed0*/  HADD2.F32 R15, -RZ, R47.H0_H0 ;  /* 0x2000002fff0f7230 */ /* 0x000fc40000004100 */
[----:B------:R-:W-:Y:S02]  /*4ee0*/  HADD2.F32 R112, -RZ, R112.H1_H1 ;  /* 0x30000070ff707230 */ /* 0x000fe40000004100 */
[-C--:B------:R-:W-:Y:S01]  /*4ef0*/  FMUL.FTZ R106, R33, R108.reuse ;  /* 0x0000006c216a7220 */ /* 0x080fe20000410000 */
[----:B------:R-:W-:Y:S02]  /*4f00*/  IMAD.MOV.U32 R45, RZ, RZ, R96 ;  /* 0x000000ffff2d7224 */ /* 0x000fe400078e0060 */
[C---:B------:R-:W-:Y:S01]  /*4f10*/  FMUL.FTZ R108, R15.reuse, R108 ;  /* 0x0000006c0f6c7220 */ /* 0x040fe20000410000 */
[-C--:B------:R-:W-:Y:S01]  /*4f20*/  FFMA.FTZ R15, R15, R104.reuse, -R106 ;  /* 0x000000680f0f7223 */ /* 0x080fe2000001086a */
[----:B------:R-:W-:Y:S02]  /*4f30*/  HADD2.F32 R106, -RZ, R101.H1_H1 ;  /* 0x30000065ff6a7230 */ /* 0x000fe40000004100 */
[----:B------:R-:W-:Y:S01]  /*4f40*/  FFMA.FTZ R33, R33, R104, R108 ;  /* 0x0000006821217223 */ /* 0x000fe2000001006c */
[----:B------:R-:W-:Y:S01]  /*4f50*/  SHF.R.U32.HI R104, RZ, 0x10, R35 ;  /* 0x00000010ff687819 */ /* 0x000fe20000011623 */
[----:B------:R-:W-:Y:S01]  /*4f60*/  HADD2.F32 R35, -RZ, R114.H0_H0 ;  /* 0x20000072ff237230 */ /* 0x000fe20000004100 */
[----:B------:R-:W-:-:S02]  /*4f70*/  SHF.R.U32.HI R108, RZ, 0x10, R7 ;  /* 0x00000010ff6c7819 */ /* 0x000fc40000011607 */
[----:B------:R-:W-:Y:S01]  /*4f80*/  SHF.R.U64 R7, R6, 0x10, R7 ;  /* 0x0000001006077819 */ /* 0x000fe20000001207 */
[----:B------:R-:W-:Y:S02]  /*4f90*/  HADD2.F32 R101, -RZ, R104.H0_H0 ;  /* 0x20000068ff657230 */ /* 0x000fe40000004100 */
[----:B------:R-:W-:Y:S02]  /*4fa0*/  HADD2.F32 R104, -RZ, R47.H1_H1 ;  /* 0x3000002fff687230 */ /* 0x000fe40000004100 */
[----:B------:R-:W-:Y:S02]  /*4fb0*/  HADD2.F32 R47, -RZ, R108.H0_H0 ;  /* 0x2000006cff2f7230 */ /* 0x000fe40000004100 */
[-C--:B------:R-:W-:Y:S01]  /*4fc0*/  FMUL.FTZ R111, R106, R101.reuse ;  /* 0x000000656a6f7220 */ /* 0x080fe20000410000 */
[----:B------:R-:W-:Y:S02]  /*4fd0*/  HADD2.F32 R108, -RZ, R110.H1_H1 ;  /* 0x3000006eff6c7230 */ /* 0x000fe40000004100 */
[----:B------:R-:W-:Y:S01]  /*4fe0*/  FMUL.FTZ R101, R104, R101 ;  /* 0x0000006568657220 */ /* 0x000fe20000410000 */
[----:B------:R-:W-:-:S02]  /*4ff0*/  HADD2.F32 R7, -RZ, R7.H0_H0 ;  /* 0x20000007ff077230 */ /* 0x000fc40000004100 */
[-C--:B------:R-:W-:Y:S01]  /*5000*/  FFMA.FTZ R104, R104, R47.reuse, -R111 ;  /* 0x0000002f68687223 */ /* 0x080fe2000001086f */
[----:B------:R-:W-:Y:S01]  /*5010*/  FFMA.FTZ R106, R106, R47, R101 ;  /* 0x0000002f6a6a7223 */ /* 0x000fe20000010065 */
[----:B------:R-:W-:Y:S02]  /*5020*/  HADD2.F32 R47, -RZ, R44.H0_H0 ;  /* 0x2000002cff2f7230 */ /* 0x000fe40000004100 */
[----:B------:R-:W-:Y:S01]  /*5030*/  HADD2.F32 R101, -RZ, R12.H0_H0 ;  /* 0x2000000cff657230 */ /* 0x000fe20000004100 */
[----:B------:R-:W-:Y:S01]  /*5040*/  F2FP.F16.F32.PACK_AB R15, R104, R15 ;  /* 0x0000000f680f723e */ /* 0x000fe200000000ff */
[----:B------:R-:W-:Y:S02]  /*5050*/  HADD2.F32 R44, -RZ, R44.H1_H1 ;  /* 0x3000002cff2c7230 */ /* 0x000fe40000004100 */
[-C--:B------:R-:W-:Y:S01]  /*5060*/  FMUL.FTZ R110, R47, R112.reuse ;  /* 0x000000702f6e7220 */ /* 0x080fe20000410000 */
[----:B------:R-:W-:Y:S02]  /*5070*/  HADD2.F32 R12, -RZ, R12.H1_H1 ;  /* 0x3000000cff0c7230 */ /* 0x000fe40000004100 */
[C---:B------:R-:W-:Y:S01]  /*5080*/  FMUL.FTZ R112, R101.reuse, R112 ;  /* 0x0000007065707220 */ /* 0x040fe20000410000 */
[----:B------:R-:W-:Y:S01]  /*5090*/  F2FP.F16.F32.PACK_AB R33, R106, R33 ;  /* 0x000000216a21723e */ /* 0x000fe200000000ff */
[-C--:B------:R-:W-:Y:S01]  /*50a0*/  FFMA.FTZ R110, R101, R108.reuse, -R110 ;  /* 0x0000006c656e7223 */ /* 0x080fe2000001086e */
[----:B------:R-:W-:Y:S01]  /*50b0*/  FMUL.FTZ R101, R44, R5 ;  /* 0x000000052c657220 */ /* 0x000fe20000410000 */
[----:B------:R-:W-:Y:S01]  /*50c0*/  FFMA.FTZ R112, R47, R108, R112 ;  /* 0x0000006c2f707223 */ /* 0x000fe20000010070 */
[----:B------:R-:W-:-:S02]  /*50d0*/  HADD2.F32 R47, -RZ, R4.H0_H0 ;  /* 0x20000004ff2f7230 */ /* 0x000fc40000004100 */
[C---:B------:R-:W-:Y:S01]  /*50e0*/  FMUL.FTZ R111, R12.reuse, R5 ;  /* 0x000000050c6f7220 */ /* 0x040fe20000410000 */
[--C-:B------:R-:W-:Y:S02]  /*50f0*/  HADD2.F32 R4, -RZ, R14.reuse.H0_H0 ;  /* 0x2000000eff047230 */ /* 0x100fe40000004100 */
[----:B------:R-:W-:Y:S02]  /*5100*/  HADD2.F32 R14, -RZ, R14.H1_H1 ;  /* 0x3000000eff0e7230 */ /* 0x000fe40000004100 */
[-C--:B------:R-:W-:Y:S01]  /*5110*/  FFMA.FTZ R5, R12, R47.reuse, -R101 ;  /* 0x0000002f0c057223 */ /* 0x080fe20000010865 */
[----:B------:R-:W-:Y:S02]  /*5120*/  HADD2.F32 R101, -RZ, R114.H1_H1 ;  /* 0x30000072ff657230 */ /* 0x000fe40000004100 */
[----:B------:R-:W-:Y:S01]  /*5130*/  FFMA.FTZ R47, R44, R47, R111 ;  /* 0x0000002f2c2f7223 */ /* 0x000fe2000001006f */
[--C-:B------:R-:W-:Y:S02]  /*5140*/  HADD2.F32 R12, -RZ, R46.reuse.H0_H0 ;  /* 0x2000002eff0c7230 */ /* 0x100fe40000004100 */
[----:B------:R-:W-:Y:S01]  /*5150*/  HADD2.F32 R46, -RZ, R46.H1_H1 ;  /* 0x3000002eff2e7230 */ /* 0x000fe20000004100 */
[----:B------:R-:W-:-:S02]  /*5160*/  F2FP.F16.F32.PACK_AB R44, R5, R110 ;  /* 0x0000006e052c723e */ /* 0x000fc400000000ff */
[-C--:B------:R-:W-:Y:S01]  /*5170*/  FMUL.FTZ R111, R12, R101.reuse ;  /* 0x000000650c6f7220 */ /* 0x080fe20000410000 */
[C---:B------:R-:W-:Y:S01]  /*5180*/  FMUL.FTZ R101, R4.reuse, R101 ;  /* 0x0000006504657220 */ /* 0x040fe20000410000 */
[----:B------:R-:W-:Y:S02]  /*5190*/  F2FP.F16.F32.PACK_AB R47, R47, R112 ;  /* 0x000000702f2f723e */ /* 0x000fe400000000ff */
[-C--:B------:R-:W-:Y:S01]  /*51a0*/  FFMA.FTZ R4, R4, R35.reuse, -R111 ;  /* 0x0000002304047223 */ /* 0x080fe2000001086f */
[----:B------:R-:W-:Y:S01]  /*51b0*/  FFMA.FTZ R12, R12, R35, R101 ;  /* 0x000000230c0c7223 */ /* 0x000fe20000010065 */
[----:B------:R-:W-:-:S05]  /*51c0*/  HADD2.F32 R35, -RZ, R34.H0_H0 ;  /* 0x20000022ff237230 */ /* 0x000fca0000004100 */
[-C--:B------:R-:W-:Y:S01]  /*51d0*/  FMUL.FTZ R101, R46, R35.reuse ;  /* 0x000000232e657220 */ /* 0x080fe20000410000 */
[----:B------:R-:W-:-:S03]  /*51e0*/  FMUL.FTZ R35, R14, R35 ;  /* 0x000000230e237220 */ /* 0x000fc60000410000 */
[-C--:B------:R-:W-:Y:S01]  /*51f0*/  FFMA.FTZ R101, R14, R7.reuse, -R101 ;  /* 0x000000070e657223 */ /* 0x080fe20000010865 */
[----:B------:R-:W-:-:S04]  /*5200*/  FFMA.FTZ R35, R46, R7, R35 ;  /* 0x000000072e237223 */ /* 0x000fc80000010023 */
[----:B------:R-:W-:Y:S02]  /*5210*/  F2FP.F16.F32.PACK_AB R14, R101, R4 ;  /* 0x00000004650e723e */ /* 0x000fe400000000ff */
[----:B------:R-:W-:Y:S01]  /*5220*/  F2FP.F16.F32.PACK_AB R46, R35, R12 ;  /* 0x0000000c232e723e */ /* 0x000fe200000000ff */
[----:B------:R-:W-:Y:S02]  /*5230*/  IMAD.MOV.U32 R12, RZ, RZ, R44 ;  /* 0x000000ffff0c7224 */ /* 0x000fe400078e002c */
[----:B------:R-:W-:Y:S02]  /*5240*/  IMAD.MOV.U32 R44, RZ, RZ, R47 ;  /* 0x000000ffff2c7224 */ /* 0x000fe400078e002f */
[----:B------:R-:W-:-:S07]  /*5250*/  IMAD.MOV.U32 R47, RZ, RZ, R33 ;  /* 0x000000ffff2f7224 */ /* 0x000fce00078e0021 */
.L_x_5234:
[----:B------:R-:W-:Y:S05]  /*5260*/  BSYNC B2 ;  /* 0x0000000000027941 */ /* 0x000fea0003800000 */
.L_x_5233:
        /* <DEDUP_REMOVED lines=8> */
.L_x_5232:
[----:B------:R-:W-:Y:S05]  /*52f0*/  BSYNC B1 ;  /* 0x0000000000017941 */ /* 0x000fea0003800000 */
.L_x_5231:
[----:B------:R-:W-:-:S03]  /*5300*/  UMOV UR4, 0xffffffff ;  /* 0xffffffff00047882 */ /* 0x000fc60000000000 */
[----:B------:R-:W-:Y:S05]  /*5310*/  BRA.DIV UR4, `(.L_x_5235) ;  /* 0x000001a204647947 */ /* 0x000fea000b800000 */
[----:B0-----:R-:W0:Y:S04]  /*5320*/  SHFL.IDX PT, R97, R97, 0x1, 0x1c1f ;  /* 0x003c1f0061617f89 */ /* 0x001e2800000e0000 */
[----:B------:R0:W0:Y:S02]  /*5330*/  SHFL.IDX PT, R96, R95, 0x1, 0x1c1f ;  /* 0x003c1f005f607f89 */ /* 0x00002400000e0000 */
.L_x_5503:
[----:B----4-:R-:W-:-:S05]  /*5340*/  VIADD R4, R202, 0x40 ;  /* 0x00000040ca047836 */ /* 0x010fca0000000000 */
[----:B------:R-:W-:-:S13]  /*5350*/  ISETP.GE.OR P4, PT, R4, R92, P1 ;  /* 0x0000005c0400720c */ /* 0x000fda0000f86670 */
[----:B------:R-:W-:Y:S05]  /*5360*/  @P4 BRA `(.L_x_5220) ;  /* 0x0000000800e44947 */ /* 0x000fea0003800000 */
[----:B------:R-:W4:Y:S01]  /*5370*/  LDL R6, [R1+0x3c] ;  /* 0x00003c0001067983 */ /* 0x000f220000100800 */
[----:B------:R-:W-:Y:S01]  /*5380*/  SEL R100, R61, R100, !P0 ;  /* 0x000000643d647207 */ /* 0x000fe20004000000 */
[C---:B------:R-:W-:Y:S01]  /*5390*/  VIADD R4, R202.reuse, 0x40 ;  /* 0x00000040ca047836 */ /* 0x040fe20000000000 */
[----:B------:R-:W-:Y:S01]  /*53a0*/  IADD3 R7, R202, 0x40, RZ ;  /* 0x00000040ca077810 */ /* 0x000fe20007ffe0ff */
[----:B------:R-:W-:Y:S01]  /*53b0*/  BSSY B1, `(.L_x_5236) ;  /* 0x0000069000017945 */ /* 0x000fe20003800000 */
[----:B------:R-:W-:Y:S01]  /*53c0*/  SHF.R.S32.HI R5, RZ, 0x1f, R100 ;  /* 0x0000001fff057819 */ /* 0x000fe20000011464 */
[----:B------:R-:W-:Y:S01]  /*53d0*/  IMAD.SHL.U32 R4, R4, 0x40, RZ ;  /* 0x0000004004047824 */ /* 0x000fe200078e00ff */
[----:B0-----:R-:W-:Y:S01]  /*53e0*/  LEA R32, P4, R70, R96, 0x1 ;  /* 0x0000006046207211 */ /* 0x001fe200078808ff */
[----:B------:R-:W-:Y:S01]  /*53f0*/  IMAD.SHL.U32 R7, R7, 0x40, RZ ;  /* 0x0000004007077824 */ /* 0x000fe200078e00ff */
[----:B------:R-:W-:Y:S02]  /*5400*/  LEA.HI R100, R5, R100, RZ, 0x4 ;  /* 0x0000006405647211 */ /* 0x000fe400078f20ff */
[----:B------:R-:W-:-:S02]  /*5410*/  LOP3.LUT R4, R4, 0x1c0, RZ, 0xc0, !PT ;  /* 0x000001c004047812 */ /* 0x000fc400078ec0ff */
[----:B------:R-:W-:Y:S02]  /*5420*/  LEA.HI.SX32 R11, R100, R69, 0x1c ;  /* 0x00000045640b7211 */ /* 0x000fe400078fe2ff */
[----:B------:R-:W-:Y:S02]  /*5430*/  LOP3.LUT R7, R7, 0x1c0, RZ, 0xc0, !PT ;  /* 0x000001c007077812 */ /* 0x000fe400078ec0ff */
[----:B------:R-:W-:Y:S01]  /*5440*/  LEA.HI.X R33, R70, R97, R72, 0x1, P4 ;  /* 0x0000006146217211 */ /* 0x000fe200020f0c48 */
[----:B------:R-:W-:Y:S01]  /*5450*/  IMAD.SHL.U32 R11, R11, 0x8, RZ ;  /* 0x000000080b0b7824 */ /* 0x000fe200078e00ff */
[----:B------:R-:W-:-:S04]  /*5460*/  SHF.R.U32.HI R7, RZ, 0x3, R7 ;  /* 0x00000003ff077819 */ /* 0x000fc80000011607 */
[----:B------:R-:W-:-:S04]  /*5470*/  LOP3.LUT R4, R4, 0x38, R11, 0xf8, !PT ;  /* 0x0000003804047812 */ /* 0x000fc800078ef80b */
[----:B------:R-:W-:-:S05]  /*5480*/  LOP3.LUT R4, R4, R7, RZ, 0x3c, !PT ;  /* 0x0000000704047212 */ /* 0x000fca00078e3cff */
[----:B----4-:R-:W-:Y:S02]  /*5490*/  IMAD.IADD R5, R6, 0x1, R4 ;  /* 0x0000000106057824 */ /* 0x010fe400078e0204 */
[C---:B------:R-:W-:Y:S02]  /*54a0*/  IMAD R4, R18.reuse, 0x1800, R74 ;  /* 0x0000180012047824 */ /* 0x040fe400078e024a */
[----:B------:R-:W-:Y:S02]  /*54b0*/  IMAD R6, R18, 0x1800, R5 ;  /* 0x0000180012067824 */ /* 0x000fe400078e0205 */
[----:B------:R-:W-:-:S03]  /*54c0*/  IMAD R4, R4, 0x2, R19 ;  /* 0x0000000204047824 */ /* 0x000fc600078e0213 */
[----:B------:R-:W-:-:S03]  /*54d0*/  LEA R12, R6, R19, 0x1 ;  /* 0x00000013060c7211 */ /* 0x000fc600078e08ff */
[----:B------:R-:W0:Y:S04]  /*54e0*/  LDS.128 R4, [R4+0x1c400] ;  /* 0x01c4000004047984 */ /* 0x000e280000000c00 */
[----:B------:R-:W4:Y:S01]  /*54f0*/  LDS.128 R12, [R12+0x1c400] ;  /* 0x01c400000c0c7984 */ /* 0x000f220000000c00 */
[----:B------:R-:W-:Y:S05]  /*5500*/  @P2 BRA `(.L_x_5237) ;  /* 0x00000004004c2947 */ /* 0x000fea0003800000 */
[----:B------:R-:W-:Y:S01]  /*5510*/  SHF.R.U64 R34, R36, 0x10, R37 ;  /* 0x0000001024227819 */ /* 0x000fe20000001225 */
[--C-:B---3--:R-:W-:Y:S01]  /*5520*/  HADD2.F32 R98, -RZ, R109.reuse.H1_H1 ;  /* 0x3000006dff627230 */ /* 0x108fe20000004100 */
[--C-:B------:R-:W-:Y:S01]  /*5530*/  SHF.R.U64 R36, R38, 0x10, R39.reuse ;  /* 0x0000001026247819 */ /* 0x100fe20000001227 */
[----:B------:R-:W-:Y:S01]  /*5540*/  HADD2.F32 R46, -RZ, R109.H0_H0 ;  /* 0x2000006dff2e7230 */ /* 0x000fe20000004100 */
[----:B------:R-:W-:Y:S01]  /*5550*/  SHF.R.U32.HI R38, RZ, 0x10, R39 ;  /* 0x00000010ff267819 */ /* 0x000fe20000011627 */
[----:B----4-:R-:W-:Y:S01]  /*5560*/  IMAD.MOV.U32 R39, RZ, RZ, R13 ;  /* 0x000000ffff277224 */ /* 0x010fe200078e000d */
[----:B------:R-:W-:Y:S01]  /*5570*/  SHF.R.U64 R35, R40, 0x10, R41 ;  /* 0x0000001028237819 */ /* 0x000fe20000001229 */
[----:B0-----:R-:W-:Y:S01]  /*5580*/  IMAD.MOV.U32 R13, RZ, RZ, R7 ;  /* 0x000000ffff0d7224 */ /* 0x001fe200078e0007 */
[----:B------:R-:W-:Y:S01]  /*5590*/  SHF.R.U32.HI R40, RZ, 0x10, R41 ;  /* 0x00000010ff287819 */ /* 0x000fe20000011629 */
[----:B------:R-:W-:Y:S01]  /*55a0*/  HADD2.F32 R7, -RZ, R5.H0_H0 ;  /* 0x20000005ff077230 */ /* 0x000fe20000004100 */
        /* <DEDUP_REMOVED lines=11> */
[-C--:B------:R-:W-:Y:S01]  /*5660*/  FFMA.FTZ R5, R7, R46.reuse, -R100 ;  /* 0x0000002e07057223 */ /* 0x080fe20000010864 */
[C---:B------:R-:W-:Y:S01]  /*5670*/  FMUL.FTZ R102, R40.reuse, R43 ;  /* 0x0000002b28667220 */ /* 0x040fe20000410000 */
[----:B------:R-:W-:Y:S01]  /*5680*/  FFMA.FTZ R7, R41, R46, R98 ;  /* 0x0000002e29077223 */ /* 0x000fe20000010062 */
[----:B------:R-:W-:Y:S01]  /*5690*/  FFMA.FTZ R40, R40, R44, -R45 ;  /* 0x0000002c28287223 */ /* 0x000fe2000001082d */
[----:B------:R-:W-:-:S02]  /*56a0*/  HADD2.F32 R98, -RZ, R107.H1_H1 ;  /* 0x3000006bff627230 */ /* 0x000fc40000004100 */
[----:B------:R-:W-:Y:S01]  /*56b0*/  FFMA.FTZ R44, R39, R44, R102 ;  /* 0x0000002c272c7223 */ /* 0x000fe20000010066 */
[--C-:B------:R-:W-:Y:S02]  /*56c0*/  HADD2.F32 R41, -RZ, R15.reuse.H0_H0 ;  /* 0x2000000fff297230 */ /* 0x100fe40000004100 */
[----:B------:R-:W-:Y:S01]  /*56d0*/  HADD2.F32 R43, -RZ, R15.H1_H1 ;  /* 0x3000000fff2b7230 */ /* 0x000fe20000004100 */
[----:B------:R-:W-:Y:S01]  /*56e0*/  F2FP.F16.F32.PACK_AB R5, R40, R5 ;  /* 0x000000052805723e */ /* 0x000fe200000000ff */
[----:B------:R-:W-:Y:S02]  /*56f0*/  HADD2.F32 R100, -RZ, R42.H0_H0 ;  /* 0x2000002aff647230 */ /* 0x000fe40000004100 */
[--C-:B------:R-:W-:Y:S02]  /*5700*/  HADD2.F32 R39, -RZ, R13.reuse.H1_H1 ;  /* 0x3000000dff277230 */ /* 0x100fe40000004100 */
[----:B------:R-:W-:Y:S02]  /*5710*/  HADD2.F32 R15, -RZ, R13.H0_H0 ;  /* 0x2000000dff0f7230 */ /* 0x000fe40000004100 */
[----:B------:R-:W-:Y:S01]  /*5720*/  FMUL.FTZ R102, R43, R100 ;  /* 0x000000642b667220 */ /* 0x000fe20000410000 */
[----:B------:R-:W-:-:S02]  /*5730*/  HADD2.F32 R46, -RZ, R107.H0_H0 ;  /* 0x2000006bff2e7230 */ /* 0x000fc40000004100 */
        /* <DEDUP_REMOVED lines=10> */
[--C-:B------:R-:W-:Y:S01]  /*57e0*/  HADD2.F32 R98, -RZ, R105.reuse.H1_H1 ;  /* 0x30000069ff627230 */ /* 0x100fe20000004100 */
        /* <DEDUP_REMOVED lines=13> */
[-C--:B------:R-:W-:Y:S01]  /*58c0*/  FFMA.FTZ R4, R35, R46.reuse, -R4 ;  /* 0x0000002e23047223 */ /* 0x080fe20000010804 */
[----:B------:R-:W-:Y:S01]  /*58d0*/  FFMA.FTZ R12, R41, R46, R12 ;  /* 0x0000002e290c7223 */ /* 0x000fe2000001000c */
[-C--:B------:R-:W-:Y:S01]  /*58e0*/  FFMA.FTZ R45, R39, R34.reuse, -R98 ;  /* 0x00000022272d7223 */ /* 0x080fe20000010862 */
[----:B------:R-:W-:Y:S01]  /*58f0*/  FFMA.FTZ R43, R43, R34, R100 ;  /* 0x000000222b2b7223 */ /* 0x000fe20000010064 */
[----:B------:R-:W-:Y:S02]  /*5900*/  HADD2.F32 R35, -RZ, R14.H0_H0 ;  /* 0x2000000eff237230 */ /* 0x000fe40000004100 */
[----:B------:R-:W-:Y:S01]  /*5910*/  HADD2.F32 R39, -RZ, R103.H0_H0 ;  /* 0x20000067ff277230 */ /* 0x000fe20000004100 */
[----:B------:R-:W-:Y:S01]  /*5920*/  F2FP.F16.F32.PACK_AB R4, R45, R4 ;  /* 0x000000042d04723e */ /* 0x000fe200000000ff */
[----:B------:R-:W-:Y:S01]  /*5930*/  HADD2.F32 R41, -RZ, R37.H0_H0 ;  /* 0x20000025ff297230 */ /* 0x000fe20000004100 */
[----:B------:R-:W-:Y:S01]  /*5940*/  F2FP.F16.F32.PACK_AB R12, R43, R12 ;  /* 0x0000000c2b0c723e */ /* 0x000fe200000000ff */
[----:B------:R-:W-:-:S02]  /*5950*/  HADD2.F32 R34, -RZ, R6.H0_H0 ;  /* 0x20000006ff227230 */ /* 0x000fc40000004100 */
[----:B------:R-:W-:Y:S02]  /*5960*/  HADD2.F32 R14, -RZ, R14.H1_H1 ;  /* 0x3000000eff0e7230 */ /* 0x000fe40000004100 */
[----:B------:R-:W-:Y:S02]  /*5970*/  HADD2.F32 R103, -RZ, R103.H1_H1 ;  /* 0x30000067ff677230 */ /* 0x000fe40000004100 */
[----:B------:R-:W-:Y:S02]  /*5980*/  HADD2.F32 R6, -RZ, R6.H1_H1 ;  /* 0x30000006ff067230 */ /* 0x000fe40000004100 */
[----:B------:R-:W-:Y:S01]  /*5990*/  FMUL.FTZ R95, R14, R41 ;  /* 0x000000290e5f7220 */ /* 0x000fe20000410000 */
[----:B------:R-:W-:Y:S02]  /*59a0*/  HADD2.F32 R37, -RZ, R36.H0_H0 ;  /* 0x20000024ff257230 */ /* 0x000fe40000004100 */
[-C--:B------:R-:W-:Y:S01]  /*59b0*/  FMUL.FTZ R47, R35, R103.reuse ;  /* 0x00000067232f7220 */ /* 0x080fe20000410000 */
[----:B------:R-:W-:Y:S01]  /*59c0*/  FMUL.FTZ R36, R34, R103 ;  /* 0x0000006722247220 */ /* 0x000fe20000410000 */
[----:B------:R-:W-:-:S02]  /*59d0*/  FMUL.FTZ R41, R6, R41 ;  /* 0x0000002906297220 */ /* 0x000fc40000410000 */
[-C--:B------:R-:W-:Y:S01]  /*59e0*/  FFMA.FTZ R47, R34, R39.reuse, -R47 ;  /* 0x00000027222f7223 */ /* 0x080fe2000001082f */
[----:B------:R-:W-:Y:S01]  /*59f0*/  FFMA.FTZ R36, R35, R39, R36 ;  /* 0x0000002723247223 */ /* 0x000fe20000010024 */
[-C--:B------:R-:W-:Y:S01]  /*5a00*/  FFMA.FTZ R6, R6, R37.reuse, -R95 ;  /* 0x0000002506067223 */ /* 0x080fe2000001085f */
[----:B------:R-:W-:-:S04]  /*5a10*/  FFMA.FTZ R41, R14, R37, R41 ;  /* 0x000000250e297223 */ /* 0x000fc80000010029 */
[----:B------:R-:W-:Y:S02]  /*5a20*/  F2FP.F16.F32.PACK_AB R6, R6, R47 ;  /* 0x0000002f0606723e */ /* 0x000fe400000000ff */
[----:B------:R-:W-:-:S07]  /*5a30*/  F2FP.F16.F32.PACK_AB R14, R41, R36 ;  /* 0x00000024290e723e */ /* 0x000fce00000000ff */
.L_x_5237:
[----:B------:R-:W-:Y:S05]  /*5a40*/  BSYNC B1 ;  /* 0x0000000000017941 */ /* 0x000fea0003800000 */
.L_x_5236:
        /* <DEDUP_REMOVED lines=8> */
.L_x_5201:
[----:B------:R-:W-:-:S06]  /*5ad0*/  UISETP.NE.AND UP0, UPT, UR44, 0x3, UPT ;  /* 0x000000032c00788c */ /* 0x000fcc000bf05270 */
[----:B------:R-:W-:-:S13]  /*5ae0*/  PLOP3.LUT P3, PT, PT, PT, UP0, 0x80, 0x0 ;  /* 0x000000000000781c */ /* 0x000fda0003f6f008 */
[----:B------:R-:W-:Y:S05]  /*5af0*/  @!P3 BRA `(.L_x_5238) ;  /* 0x000000000004b947 */ /* 0x000fea0003800000 */
[----:B------:R-:W-:Y:S01]  /*5b00*/  BPT.TRAP 0x1 ;  /* 0x000000040000795c */ /* 0x000fe20000300000 */
.L_x_5238:
[----:B------:R-:W-:Y:S01]  /*5b10*/  IMAD R87, R18, 0x8, R19 ;  /* 0x0000000812577824 */ /* 0x000fe200078e0213 */
[----:B------:R-:W-:Y:S01]  /*5b20*/  SHF.L.U32 R93, R206, 0x1f, RZ ;  /* 0x0000001fce5d7819 */ /* 0x000fe200000006ff */
[----:B------:R-:W-:Y:S01]  /*5b30*/  BSSY B1, `(.L_x_5239) ;  /* 0x0000004000017945 */ /* 0x000fe20003800000 */
[----:B------:R-:W-:Y:S02]  /*5b40*/  SHF.R.S32.HI R90, RZ, 0x1f, R89 ;  /* 0x0000001fff5a7819 */ /* 0x000fe40000011459 */
[----:B------:R-:W0:Y:S02]  /*5b50*/  SYNCS.PHASECHK.TRANS64.TRYWAIT P2, [R87+URZ+0x22890], R93 ;  /* 0x0228905d570075a7 */ /* 0x000e24000804017f */
[----:B0-----:R-:W-:Y:S05]  /*5b60*/  @!P2 BRA `(.L_x_5240) ;  /* 0x00000198009ca947 */ /* 0x001fea0003800000 */
.L_x_5504:
[----:B------:R-:W-:Y:S05]  /*5b70*/  BSYNC B1 ;  /* 0x0000000000017941 */ /* 0x000fea0003800000 */
.L_x_5239:
        /* <DEDUP_REMOVED lines=8> */
[----:B------:R-:W-:Y:S01]  /*5c00*/  IMAD R11, R91, UR4, RZ ;  /* 0x000000045b0b7c24 */ /* 0x000fe2000f8e02ff */
[----:B------:R-:W-:Y:S02]  /*5c10*/  IADD3 R5, R5, R7, RZ ;  /* 0x0000000705057210 */ /* 0x000fe40007ffe0ff */
        /* <DEDUP_REMOVED lines=15> */
.L_x_5508:
        /* <DEDUP_REMOVED lines=13> */
.L_x_5243:
[----:B------:R-:W-:Y:S05]  /*5de0*/  BSYNC B1 ;  /* 0x0000000000017941 */ /* 0x000fea0003800000 */
.L_x_5242:
[----:B------:R-:W-:-:S03]  /*5df0*/  UMOV UR4, 0xffffffff ;  /* 0xffffffff00047882 */ /* 0x000fc60000000000 */
[----:B------:R-:W-:Y:S05]  /*5e00*/  BRA.DIV UR4, `(.L_x_5244) ;  /* 0x0000019a04547947 */ /* 0x000fea000b800000 */
[----:B--2-4-:R2:W4:Y:S04]  /*5e10*/  SHFL.IDX PT, R5, R33, 0x1, 0x1c1f ;  /* 0x003c1f0021057f89 */ /* 0x01452800000e0000 */
[----:B---3--:R2:W3:Y:S02]  /*5e20*/  SHFL.IDX PT, R7, R32, 0x1, 0x1c1f ;  /* 0x003c1f0020077f89 */ /* 0x0084e400000e0000 */
.L_x_5512:
        /* <DEDUP_REMOVED lines=13> */
.L_x_5220:
[----:B------:R-:W-:Y:S05]  /*5f00*/  BSYNC B0 ;  /* 0x0000000000007941 */ /* 0x000fea0003800000 */
.L_x_5200:
        /* <DEDUP_REMOVED lines=17> */
.L_x_5246:
[----:B------:R-:W-:Y:S05]  /*6020*/  BSYNC B0 ;  /* 0x0000000000007941 */ /* 0x000fea0003800000 */
.L_x_5245:
[----:B------:R-:W3:Y:S01]  /*6030*/  SYNCS.PHASECHK.TRANS64.TRYWAIT P3, [R87+URZ+0x228b0], R93 ;  /* 0x0228b05d570075a7 */ /* 0x000ee2000806017f */
[----:B------:R-:W-:Y:S04]  /*6040*/  BSSY B0, `(.L_x_5247) ;  /* 0x0000002000007945 */ /* 0x000fe80003800000 */
[----:B---3--:R-:W-:Y:S05]  /*6050*/  @!P3 BRA `(.L_x_5248) ;  /* 0x00000198000cb947 */ /* 0x008fea0003800000 */
.L_x_5513:
[----:B------:R-:W-:Y:S05]  /*6060*/  BSYNC B0 ;  /* 0x0000000000007941 */ /* 0x000fea0003800000 */
.L_x_5247:
        /* <DEDUP_REMOVED lines=21> */
[----:B------:R-:W-:-:S03]  /*61c0*/  IMAD.WIDE.U32 R4, R203, UR4, R4 ;  /* 0x00000004cb047c25 */ /* 0x000fc6000f8e0004 */
[----:B------:R-:W-:Y:S01]  /*61d0*/  IADD3 R11, R75, R34, RZ ;  /* 0x000000224b0b7210 */ /* 0x000fe20007ffe0ff */
        /* <DEDUP_REMOVED lines=50> */
.L_x_5250:
[----:B------:R-:W-:Y:S05]  /*6500*/  BSYNC B0 ;  /* 0x0000000000007941 */ /* 0x000fea0003800000 */
.L_x_5249:
        /* <DEDUP_REMOVED lines=46> */
.L_x_5252:
[----:B------:R-:W-:Y:S05]  /*67f0*/  BSYNC B0 ;  /* 0x0000000000007941 */ /* 0x000fea0003800000 */
.L_x_5251:
        /* <DEDUP_REMOVED lines=23> */
.L_x_5195:
[----:B------:R-:W3:Y:S01]  /*6970*/  LDL R5, [R1+0x4] ;  /* 0x0000040001057983 */ /* 0x000ee20000100800 */
[----:B------:R-:W0:Y:S01]  /*6980*/  LDC R0, c[0x0][0x448] ;  /* 0x00011200ff007b82 */ /* 0x000e220000000800 */
[----:B------:R-:W-:Y:S02]  /*6990*/  MOV R176, RZ ;  /* 0x000000ff00b07202 */ /* 0x000fe40000000f00 */
[----:B0-----:R-:W-:-:S13]  /*69a0*/  ISETP.NE.AND P1, PT, R0, 0x1, PT ;  /* 0x000000010000780c */ /* 0x001fda0003f25270 */
[----:B------:R-:W0:Y:S08]  /*69b0*/  @P1 LDC R3, c[0x0][0x44c] ;  /* 0x00011300ff031b82 */ /* 0x000e300000000800 */
[----:B------:R-:W4:Y:S01]  /*69c0*/  @P1 LDC R4, c[0x0][0x450] ;  /* 0x00011400ff041b82 */ /* 0x000f220000000800 */
[----:B---3--:R-:W-:-:S04]  /*69d0*/  VIADD R0, R5, 0x7f ;  /* 0x0000007f05007836 */ /* 0x008fc80000000000 */
[----:B0-----:R-:W-:-:S05]  /*69e0*/  @P1 IMAD.HI.U32 R3, R0, R3, RZ ;  /* 0x0000000300031227 */ /* 0x001fca00078e00ff */
[----:B----4-:R-:W-:-:S05]  /*69f0*/  @P1 SHF.R.U32.HI R0, RZ, R4, R3 ;  /* 0x00000004ff001219 */ /* 0x010fca0000011603 */
[----:B------:R-:W-:-:S04]  /*6a00*/  IMAD.IADD R0, R31, 0x1, R0 ;  /* 0x000000011f007824 */ /* 0x000fc800078e0200 */
[----:B------:R-:W-:-:S05]  /*6a10*/  IMAD.HI R0, R0, 0x2aaaaaab, RZ ;  /* 0x2aaaaaab00007827 */ /* 0x000fca00078e02ff */
[----:B------:R-:W-:-:S04]  /*6a20*/  SHF.R.U32.HI R3, RZ, 0x1f, R0 ;  /* 0x0000001fff037819 */ /* 0x000fc80000011600 */
[----:B------:R-:W-:-:S04]  /*6a30*/  LEA.HI.SX32 R3, R0, R3, 0x1c ;  /* 0x0000000300037211 */ /* 0x000fc800078fe2ff */
[----:B------:R-:W-:-:S04]  /*6a40*/  VIMNMX R9, R30, R3, PT ;  /* 0x000000031e097248 */ /* 0x000fc80003fe0100 */
[----:B------:R-:W-:Y:S01]  /*6a50*/  ISETP.GE.AND P1, PT, R9, 0x1, PT ;  /* 0x000000010900780c */ /* 0x000fe20003f26270 */
[----:B------:R-:W-:-:S12]  /*6a60*/  @P0 BRA `(.L_x_5254) ;  /* 0x00000000000c0947 */ /* 0x000fd80003800000 */
[----:B------:R-:W0:Y:S01]  /*6a70*/  FENCE.VIEW.ASYNC.G ;  /* 0x00000000000073c6 */ /* 0x000e220000000100 */
[----:B------:R-:W-:Y:S05]  /*6a80*/  WARPSYNC.ALL ;  /* 0x0000000000007948 */ /* 0x000fea0003800000 */
[----:B0-----:R-:W-:Y:S06]  /*6a90*/  BAR.ARV 0xc, 0x180 ;  /* 0x0306000000007b1d */ /* 0x001fec0000002000 */
.L_x_5254:
[----:B------:R-:W-:Y:S04]  /*6aa0*/  BSSY B0, `(.L_x_5255) ;  /* 0x0000020000007945 */ /* 0x000fe80003800000 */
        /* <DEDUP_REMOVED lines=15> */
[----:B------:R0:W3:Y:S02]  /*6ba0*/  F2I.FTZ.U32.TRUNC.NTZ R5, R4 ;  /* 0x0000000400057305 */ /* 0x0000e4000021f000 */
[----:B0-----:R-:W-:Y:S02]  /*6bb0*/  IMAD.MOV.U32 R4, RZ, RZ, RZ ;  /* 0x000000ffff047224 */ /* 0x001fe400078e00ff */
[----:B---3--:R-:W-:-:S04]  /*6bc0*/  IMAD.MOV R7, RZ, RZ, -R5 ;  /* 0x000000ffff077224 */ /* 0x008fc800078e0a05 */
        /* <DEDUP_REMOVED lines=10> */
[----:B------:R-:W-:Y:S01]  /*6c70*/  @!P2 IMAD.MOV R5, RZ, RZ, -R5 ;  /* 0x000000ffff05a224 */ /* 0x000fe200078e0a05 */
[----:B------:R-:W-:-:S05]  /*6c80*/  @!P1 LOP3.LUT R5, RZ, R10, RZ, 0x33, !PT ;  /* 0x0000000aff059212 */ /* 0x000fca00078e33ff */
[----:B------:R-:W-:-:S07]  /*6c90*/  IMAD.MOV.U32 R176, RZ, RZ, R5 ;  /* 0x000000ffffb07224 */ /* 0x000fce00078e0005 */
.L_x_5256:
[----:B------:R-:W-:Y:S05]  /*6ca0*/  BSYNC B0 ;  /* 0x0000000000007941 */ /* 0x000fea0003800000 */
.L_x_5255:
[----:B------:R-:W3:Y:S01]  /*6cb0*/  LDL R0, [R1+0x58] ;  /* 0x0000580001007983 */ /* 0x000ee20000100800 */
        /* <DEDUP_REMOVED lines=28> */
[----:B--2---:R-:W-:Y:S02]  /*6e80*/  CS2R R98, SRZ ;  /* 0x0000000000627805 */ /* 0x004fe4000001ff00 */
[----:B------:R-:W-:-:S02]  /*6e90*/  CS2R R96, SRZ ;  /* 0x0000000000607805 */ /* 0x000fc4000001ff00 */
[----:B------:R-:W-:Y:S02]  /*6ea0*/  CS2R R94, SRZ ;  /* 0x00000000005e7805 */ /* 0x000fe4000001ff00 */
[----:B------:R-:W-:Y:S02]  /*6eb0*/  CS2R R92, SRZ ;  /* 0x00000000005c7805 */ /* 0x000fe4000001ff00 */
[----:B------:R-:W-:Y:S02]  /*6ec0*/  CS2R R90, SRZ ;  /* 0x00000000005a7805 */ /* 0x000fe4000001ff00 */
[----:B------:R-:W-:Y:S02]  /*6ed0*/  CS2R R88, SRZ ;  /* 0x0000000000587805 */ /* 0x000fe4000001ff00 */
[----:B-1----:R-:W-:Y:S02]  /*6ee0*/  CS2R R86, SRZ ;  /* 0x0000000000567805 */ /* 0x002fe4000001ff00 */
        /* <DEDUP_REMOVED lines=20> */
[----:B-----5:R-:W-:Y:S02]  /*7030*/  CS2R R44, SRZ ;  /* 0x00000000002c7805 */ /* 0x020fe4000001ff00 */
        /* <DEDUP_REMOVED lines=23> */
.L_x_5516:
        /* <DEDUP_REMOVED lines=25> */
[----:B-1----:R-:W-:Y:S05]  /*7340*/  CALL.ABS.NOINC R14 ;  /* 0x000000000e007343 */ /* 0x002fea0003c00000 */
.L_x_5260:
[----:B------:R-:W-:Y:S05]  /*7350*/  BSYNC B6 ;  /* 0x0000000000067941 */ /* 0x000fea0003800000 */
.L_x_5259:
        /* <DEDUP_REMOVED lines=13> */
.L_x_5264:
[----:B--2---:R2:W3:Y:S02]  /*7430*/  SYNCS.PHASECHK.TRANS64.TRYWAIT P0, [R19+URZ+0x22800], R0 ;  /* 0x02280000130075a7 */ /* 0x0044e4000800017f */
[----:B---3--:R-:W-:Y:S05]  /*7440*/  @!P0 NANOSLEEP.SYNCS 0x989680 ;  /* 0x009896800000895d */ /* 0x008fea0003900000 */
[----:B------:R-:W3:Y:S02]  /*7450*/  @!P0 SYNCS.PHASECHK.TRANS64 P0, [R19+URZ+0x22800], R0 ;  /* 0x02280000130085a7 */ /* 0x000ee4000800007f */
[----:B---3--:R-:W-:Y:S05]  /*7460*/  @!P0 BRA `(.L_x_5264) ;  /* 0xfffffffc00f08947 */ /* 0x008fea000383ffff */
.L_x_5263:
[----:B------:R-:W-:Y:S05]  /*7470*/  BSYNC B0 ;  /* 0x0000000000007941 */ /* 0x000fea0003800000 */
.L_x_5262:
[----:B------:R-:W-:Y:S05]  /*7480*/  BRA `(.L_x_5265) ;  /* 0x0000002c00387947 */ /* 0x000fea0003800000 */
.L_x_5261:
        /* <DEDUP_REMOVED lines=30> */
.L_x_5267:
[----:B------:R-:W-:Y:S05]  /*7670*/  BSYNC B6 ;  /* 0x0000000000067941 */ /* 0x000fea0003800000 */
.L_x_5266:
[----:B------:R-:W2:Y:S01]  /*7680*/  LDL R38, [R1+0x4] ;  /* 0x0000040001267983 */ /* 0x000ea20000100800 */
[----:B------:R-:W-:Y:S01]  /*7690*/  LEA.HI R33, R33, R28, RZ, 0x2 ;  /* 0x0000001c21217211 */ /* 0x000fe200078f10ff */
[----:B------:R-:W-:Y:S01]  /*76a0*/  ULDC.U8 UR4, c[0x0][0x410] ;  /* 0x0001040000047ab9 */ /* 0x000fe20000000000 */
[----:B------:R-:W-:Y:S01]  /*76b0*/  BSSY B0, `(.L_x_5268) ;  /* 0x00002a3000007945 */ /* 0x000fe20003800000 */
[----:B------:R-:W-:Y:S02]  /*76c0*/  ISETP.NE.AND P0, PT, RZ, UR4, PT ;  /* 0x00000004ff007c0c */ /* 0x000fe4000bf05270 */
[----:B------:R-:W-:Y:S02]  /*76d0*/  SHF.R.S32.HI R3, RZ, 0x1f, R33 ;  /* 0x0000001fff037819 */ /* 0x000fe40000011421 */
[----:B------:R-:W-:Y:S02]  /*76e0*/  LOP3.LUT R33, R33, 0xfffffffc, RZ, 0xc0, !PT ;  /* 0xfffffffc21217812 */ /* 0x000fe400078ec0ff */
[----:B------:R-:W-:-:S02]  /*76f0*/  LEA.HI R3, R3, R202, RZ, 0x3 ;  /* 0x000000ca03037211 */ /* 0x000fc400078f18ff */
[----:B------:R-:W-:Y:S02]  /*7700*/  IADD3 R7, R28, -R33, RZ ;  /* 0x800000211c077210 */ /* 0x000fe40007ffe0ff */
[----:B------:R-:W-:-:S05]  /*7710*/  LOP3.LUT R3, R3, 0xfffffff8, RZ, 0xc0, !PT ;  /* 0xfffffff803037812 */ /* 0x000fca00078ec0ff */
[C---:B------:R-:W-:Y:S02]  /*7720*/  IMAD.IADD R33, R202.reuse, 0x1, -R3 ;  /* 0x00000001ca217824 */ /* 0x040fe400078e0a03 */
[----:B--2---:R-:W-:Y:S01]  /*7730*/  IMAD.IADD R40, R202, 0x1, R38 ;  /* 0x00000001ca287824 */ /* 0x004fe200078e0226 */
        /* <DEDUP_REMOVED lines=25> */
[----:B------:R-:W-:-:S02]  /*78d0*/  LEA R30, P1, R24, UR6, 0x1 ;  /* 0x00000006181e7c11 */ /* 0x000fc4000f8208ff */
[----:B------:R-:W-:Y:S02]  /*78e0*/  IADD3 R3, R25, R3, RZ ;  /* 0x0000000319037210 */ /* 0x000fe40007ffe0ff */
[----:B------:R-:W-:Y:S02]  /*78f0*/  LEA.HI.X R31, R26, UR5, R31, 0x1, P0 ;  /* 0x000000051a1f7c11 */ /* 0x000fe400080f0c1f */
[----:B------:R-:W-:Y:S01]  /*7900*/  LEA.HI.X R34, R24, UR7, R3, 0x1, P1 ;  /* 0x0000000718227c11 */ /* 0x000fe200088f0c03 */
[----:B------:R-:W-:Y:S06]  /*7910*/  BRA.DIV UR4, `(.L_x_5270) ;  /* 0x0000018204147947 */ /* 0x000fec000b800000 */
[----:B------:R1:W2:Y:S04]  /*7920*/  SHFL.IDX PT, R0, R31, RZ, 0x1c1f ;  /* 0x001c1fff1f007589 */ /* 0x0002a800000e0000 */
[----:B------:R1:W3:Y:S04]  /*7930*/  SHFL.IDX PT, R3, R10, RZ, 0x1c1f ;  /* 0x001c1fff0a037589 */ /* 0x0002e800000e0000 */
[----:B------:R1:W4:Y:S04]  /*7940*/  SHFL.IDX PT, R7, R34, RZ, 0x1c1f ;  /* 0x001c1fff22077589 */ /* 0x00032800000e0000 */
[----:B------:R1:W0:Y:S02]  /*7950*/  SHFL.IDX PT, R8, R30, RZ, 0x1c1f ;  /* 0x001c1fff1e087589 */ /* 0x00022400000e0000 */
.L_x_5522:
[----:B------:R-:W5:Y:S01]  /*7960*/  LDL R4, [R1+0x8] ;  /* 0x0000080001047983 */ /* 0x000f620000100800 */
[----:B------:R-:W-:Y:S01]  /*7970*/  BSSY B1, `(.L_x_5271) ;  /* 0x000001e000017945 */ /* 0x000fe20003800000 */
[----:B------:R-:W-:Y:S02]  /*7980*/  CS2R R26, SRZ ;  /* 0x00000000001a7805 */ /* 0x000fe4000001ff00 */
[----:B------:R-:W-:Y:S02]  /*7990*/  CS2R R24, SRZ ;  /* 0x0000000000187805 */ /* 0x000fe4000001ff00 */
[----:B------:R-:W-:Y:S02]  /*79a0*/  CS2R R28, SRZ ;  /* 0x00000000001c7805 */ /* 0x000fe4000001ff00 */
[----:B------:R-:W-:Y:S01]  /*79b0*/  CS2R R20, SRZ ;  /* 0x0000000000147805 */ /* 0x000fe2000001ff00 */
[----:B-----5:R-:W-:-:S05]  /*79c0*/  IMAD R35, R4, R35, RZ ;  /* 0x0000002304237224 */ /* 0x020fca00078e02ff */
[----:B------:R-:W-:-:S13]  /*79d0*/  ISETP.GE.AND P0, PT, R40, R35, PT ;  /* 0x000000232800720c */ /* 0x000fda0003f06270 */
        /* <DEDUP_REMOVED lines=17> */
[----:B------:R-:W-:-:S04]  /*7af0*/  @!P2 IMAD.WIDE R8, R200, 0x2, R8 ;  /* 0x00000002c808a825 */ /* 0x000fc800078e0208 */
[--C-:B------:R-:W-:Y:S01]  /*7b00*/  @!P3 IMAD.X R5, R0, 0x1, R11.reuse, P0 ;  /* 0x000000010005b824 */ /* 0x100fe200000e060b */
[----:B------:R0:W5:Y:S01]  /*7b10*/  @!P2 LD.E.64 R26, desc[UR42][R8.64] ;  /* 0x0000002a081aa980 */ /* 0x000162000c101b00 */
[----:B------:R-:W-:-:S03]  /*7b20*/  @!P3 IMAD.X R7, R7, 0x1, R11, P1 ;  /* 0x000000010707b824 */ /* 0x000fc600008e060b */
[----:B------:R0:W5:Y:S04]  /*7b30*/  @!P3 LD.E.64 R20, desc[UR42][R4.64] ;  /* 0x0000002a0414b980 */ /* 0x000168000c101b00 */
[----:B------:R0:W5:Y:S02]  /*7b40*/  @!P3 LD.E.64 R24, desc[UR42][R6.64] ;  /* 0x0000002a0618b980 */ /* 0x000164000c101b00 */
.L_x_5272:
[----:B------:R-:W-:Y:S05]  /*7b50*/  BSYNC B1 ;  /* 0x0000000000017941 */ /* 0x000fea0003800000 */
.L_x_5271:
[----:B---3-5:R-:W-:Y:S01]  /*7b60*/  IMAD.MOV.U32 R3, RZ, RZ, R27 ;  /* 0x000000ffff037224 */ /* 0x028fe200078e001b */
[----:B--2---:R-:W-:Y:S01]  /*7b70*/  MOV R0, R26 ;  /* 0x0000001a00007202 */ /* 0x004fe20000000f00 */
[----:B0-----:R-:W-:Y:S01]  /*7b80*/  IMAD.MOV.U32 R4, RZ, RZ, R24 ;  /* 0x000000ffff047224 */ /* 0x001fe200078e0018 */
[----:B------:R-:W-:Y:S01]  /*7b90*/  UMOV UR4, 0xffffffff ;  /* 0xffffffff00047882 */ /* 0x000fe20000000000 */
[----:B------:R-:W-:Y:S01]  /*7ba0*/  IMAD.MOV.U32 R5, RZ, RZ, R25 ;  /* 0x000000ffff057224 */ /* 0x000fe200078e0019 */
[----:B------:R-:W-:Y:S01]  /*7bb0*/  PRMT R37, R0, 0x7610, R37 ;  /* 0x0000761000257816 */ /* 0x000fe20000000025 */
[----:B------:R-:W-:Y:S01]  /*7bc0*/  IMAD.MOV.U32 R0, RZ, RZ, R28 ;  /* 0x000000ffff007224 */ /* 0x000fe200078e001c */
[----:B------:R-:W-:Y:S01]  /*7bd0*/  PRMT R43, R3, 0x5410, R4 ;  /* 0x00005410032b7816 */ /* 0x000fe20000000004 */
[----:B------:R-:W-:Y:S01]  /*7be0*/  IMAD.MOV.U32 R3, RZ, RZ, R29 ;  /* 0x000000ffff037224 */ /* 0x000fe200078e001d */
[----:B------:R-:W-:Y:S01]  /*7bf0*/  PRMT R44, R5, 0x7610, R44 ;  /* 0x00007610052c7816 */ /* 0x000fe2000000002c */
[----:B------:R-:W-:Y:S01]  /*7c00*/  IMAD.MOV.U32 R4, RZ, RZ, R20 ;  /* 0x000000ffff047224 */ /* 0x000fe200078e0014 */
[----:B------:R-:W-:-:S02]  /*7c10*/  MOV R5, R21 ;  /* 0x0000001500057202 */ /* 0x000fc40000000f00 */
[----:B------:R-:W-:Y:S02]  /*7c20*/  CS2R R8, SRZ ;  /* 0x0000000000087805 */ /* 0x000fe4000001ff00 */
[----:B------:R-:W-:Y:S02]  /*7c30*/  PRMT R37, R37, 0x5410, R0 ;  /* 0x0000541025257816 */ /* 0x000fe40000000000 */
[----:B------:R-:W-:Y:S02]  /*7c40*/  PRMT R44, R44, 0x5410, R3 ;  /* 0x000054102c2c7816 */ /* 0x000fe40000000003 */
[----:B------:R-:W-:Y:S01]  /*7c50*/  PRMT R45, R4, 0x5410, R5 ;  /* 0x00005410042d7816 */ /* 0x000fe20000000005 */
[----:B------:R-:W-:Y:S06]  /*7c60*/  BRA.DIV UR4, `(.L_x_5273) ;  /* 0x0000017e04b47947 */ /* 0x000fec000b800000 */
[----:B------:R0:W2:Y:S04]  /*7c70*/  SHFL.IDX PT, R0, R31, 0x1, 0x1c1f ;  /* 0x003c1f001f007f89 */ /* 0x0000a800000e0000 */
[----:B------:R0:W3:Y:S04]  /*7c80*/  SHFL.IDX PT, R3, R10, 0x1, 0x1c1f ;  /* 0x003c1f000a037f89 */ /* 0x0000e800000e0000 */
[----:B----4-:R0:W4:Y:S04]  /*7c90*/  SHFL.IDX PT, R7, R34, 0x1, 0x1c1f ;  /* 0x003c1f0022077f89 */ /* 0x01012800000e0000 */
[----:B-1----:R-:W1:Y:S02]  /*7ca0*/  SHFL.IDX PT, R30, R30, 0x1, 0x1c1f ;  /* 0x003c1f001e1e7f89 */ /* 0x002e6400000e0000 */
.L_x_5528:
        /* <DEDUP_REMOVED lines=17> */
[----:B------:R-:W-:Y:S02]  /*7dc0*/  CS2R R14, SRZ ;  /* 0x00000000000e7805 */ /* 0x000fe4000001ff00 */
[----:B----4-:R-:W-:Y:S01]  /*7dd0*/  MOV R11, R7 ;  /* 0x00000007000b7202 */ /* 0x010fe20000000f00 */
[----:B-1----:R-:W-:-:S06]  /*7de0*/  IMAD.MOV.U32 R10, RZ, RZ, R30 ;  /* 0x000000ffff0a7224 */ /* 0x002fcc00078e001e */
        /* <DEDUP_REMOVED lines=9> */
[----:B------:R-:W-:-:S03]  /*7e80*/  CS2R R10, SRZ ;  /* 0x00000000000a7805 */ /* 0x000fc6000001ff00 */
[--C-:B------:R-:W-:Y:S01]  /*7e90*/  @!P3 IMAD.X R5, R0, 0x1, R36.reuse, P0 ;  /* 0x000000010005b824 */ /* 0x100fe200000e0624 */
[----:B------:R0:W5:Y:S01]  /*7ea0*/  @!P2 LD.E.64 R8, desc[UR42][R30.64] ;  /* 0x0000002a1e08a980 */ /* 0x000162000c101b00 */
[----:B------:R-:W-:-:S03]  /*7eb0*/  @!P3 IMAD.X R7, R7, 0x1, R36, P1 ;  /* 0x000000010707b824 */ /* 0x000fc600008e0624 */
[----:B------:R0:W5:Y:S04]  /*7ec0*/  @!P3 LD.E.64 R12, desc[UR42][R4.64] ;  /* 0x0000002a040cb980 */ /* 0x000168000c101b00 */
[----:B------:R0:W5:Y:S02]  /*7ed0*/  @!P3 LD.E.64 R10, desc[UR42][R6.64] ;  /* 0x0000002a060ab980 */ /* 0x000164000c101b00 */
.L_x_5275:
[----:B------:R-:W-:Y:S05]  /*7ee0*/  BSYNC B1 ;  /* 0x0000000000017941 */ /* 0x000fea0003800000 */
.L_x_5274:
[----:B0---4-:R-:W4:Y:S01]  /*7ef0*/  LDL R7, [R1+0x38] ;  /* 0x0000380001077983 */ /* 0x011f220000100800 */
[----:B------:R-:W0:Y:S01]  /*7f00*/  SYNCS.PHASECHK.TRANS64.TRYWAIT P0, [R19+URZ+0x22800], R34 ;  /* 0x02280022130075a7 */ /* 0x000e22000800017f */
[----:B--2---:R-:W-:Y:S01]  /*7f10*/  IMAD.SHL.U32 R0, R33, 0x40, RZ ;  /* 0x0000004021007824 */ /* 0x004fe200078e00ff */
[----:B-----5:R-:W-:Y:S01]  /*7f20*/  MOV R5, R11 ;  /* 0x0000000b00057202 */ /* 0x020fe20000000f00 */
[----:B------:R-:W-:Y:S01]  /*7f30*/  IMAD.MOV.U32 R4, RZ, RZ, R8 ;  /* 0x000000ffff047224 */ /* 0x000fe200078e0008 */
[----:B------:R-:W-:Y:S01]  /*7f40*/  VIADDMNMX R31, R35, -R38, 0x80, PT ;  /* 0x00000080231f7446 */ /* 0x000fe20003800926 */
[----:B------:R-:W-:Y:S01]  /*7f50*/  IMAD.MOV.U32 R6, RZ, RZ, R14 ;  /* 0x000000ffff067224 */ /* 0x000fe200078e000e */
[----:B---3--:R-:W-:Y:S01]  /*7f60*/  LOP3.LUT R3, R0, 0x1c0, RZ, 0xc0, !PT ;  /* 0x000001c000037812 */ /* 0x008fe200078ec0ff */
[----:B------:R-:W-:Y:S01]  /*7f70*/  BSSY B1, `(.L_x_5276) ;  /* 0x0000015000017945 */ /* 0x000fe20003800000 */
        /* <DEDUP_REMOVED lines=8> */
[----:B-1----:R-:W-:Y:S01]  /*8000*/  PRMT R30, R5, 0x7610, R30 ;  /* 0x00007610051e7816 */ /* 0x002fe2000000001e */
[----:B------:R-:W-:Y:S01]  /*8010*/  IMAD.MOV.U32 R5, RZ, RZ, R12 ;  /* 0x000000ffff057224 */ /* 0x000fe200078e000c */
[----:B------:R-:W-:Y:S02]  /*8020*/  LOP3.LUT P2, RZ, R33, 0x4, RZ, 0xc0, !PT ;  /* 0x0000000421ff7812 */ /* 0x000fe4000784c0ff */
[----:B------:R-:W-:-:S02]  /*8030*/  PRMT R46, R46, 0x5410, R3 ;  /* 0x000054102e2e7816 */ /* 0x000fc40000000003 */
[----:B------:R-:W-:Y:S01]  /*8040*/  PRMT R48, R4, 0x5410, R5 ;  /* 0x0000541004307816 */ /* 0x000fe20000000005 */
[----:B------:R-:W-:Y:S01]  /*8050*/  IMAD.MOV.U32 R5, RZ, RZ, R13 ;  /* 0x000000ffff057224 */ /* 0x000fe200078e000d */
[----:B------:R-:W-:Y:S01]  /*8060*/  ISETP.GE.AND P1, PT, R202, R31, PT ;  /* 0x0000001fca00720c */ /* 0x000fe20003f26270 */
[----:B----4-:R-:W-:-:S04]  /*8070*/  IMAD R0, R7, 0x200, R0 ;  /* 0x0000020007007824 */ /* 0x010fc800078e0200 */
[----:B------:R-:W-:-:S04]  /*8080*/  IMAD R3, R0, 0x2, R19 ;  /* 0x0000000200037824 */ /* 0x000fc800078e0213 */
[C---:B------:R-:W-:Y:S01]  /*8090*/  VIADD R0, R3.reuse, 0x18440 ;  /* 0x0001844003007836 */ /* 0x040fe20000000000 */
[----:B------:R-:W-:Y:S01]  /*80a0*/  IADD3 R4, R3, 0x18400, RZ ;  /* 0x0001840003047810 */ /* 0x000fe20007ffe0ff */
[----:B0-----:R-:W-:Y:S06]  /*80b0*/  @!P0 BRA `(.L_x_5277) ;  /* 0x0000017c00148947 */ /* 0x001fec0003800000 */
.L_x_5529:
[----:B------:R-:W-:Y:S05]  /*80c0*/  BSYNC B1 ;  /* 0x0000000000017941 */ /* 0x000fea0003800000 */
.L_x_5276:
        /* <DEDUP_REMOVED lines=9> */
[----:B------:R-:W1:Y:S01]  /*8160*/  LDS.128 R4, [R3+0x18400] ;  /* 0x0184000003047984 */ /* 0x000e620000000c00 */
[----:B------:R-:W-:Y:S01]  /*8170*/  SHF.R.U32.HI R36, RZ, 0x10, R27 ;  /* 0x00000010ff247819 */ /* 0x000fe2000001161b */
[--C-:B------:R-:W-:Y:S01]  /*8180*/  HADD2.F32 R35, -RZ, R37.reuse.H0_H0 ;  /* 0x20000025ff237230 */ /* 0x100fe20000004100 */
[--C-:B0-----:R-:W-:Y:S01]  /*8190*/  SHF.R.U32.HI R34, RZ, 0x10, R29.reuse ;  /* 0x00000010ff227819 */ /* 0x101fe2000001161d */
[----:B------:R-:W-:Y:S01]  /*81a0*/  HADD2.F32 R33, -RZ, R37.H1_H1 ;  /* 0x30000025ff217230 */ /* 0x000fe20000004100 */
[----:B------:R-:W-:Y:S01]  /*81b0*/  SHF.R.U64 R42, R28, 0x10, R29 ;  /* 0x000000101c2a7819 */ /* 0x000fe2000000121d */
[----:B------:R-:W-:Y:S01]  /*81c0*/  HADD2.F32 R36, -RZ, R36.H0_H0 ;  /* 0x20000024ff247230 */ /* 0x000fe20000004100 */
[----:B------:R-:W-:Y:S01]  /*81d0*/  SHF.R.U64 R41, R26, 0x10, R27 ;  /* 0x000000101a297819 */ /* 0x000fe2000000121b */
[----:B------:R-:W-:Y:S02]  /*81e0*/  HADD2.F32 R34, -RZ, R34.H0_H0 ;  /* 0x20000022ff227230 */ /* 0x000fe40000004100 */
[----:B-1----:R-:W-:-:S02]  /*81f0*/  HADD2.F32 R28, -RZ, R7.H0_H0 ;  /* 0x20000007ff1c7230 */ /* 0x002fc40000004100 */
[----:B------:R-:W-:Y:S02]  /*8200*/  HADD2.F32 R29, -RZ, R7.H1_H1 ;  /* 0x30000007ff1d7230 */ /* 0x000fe40000004100 */
[--C-:B------:R-:W-:Y:S02]  /*8210*/  HADD2.F32 R7, -RZ, R4.reuse.H0_H0 ;  /* 0x20000004ff077230 */ /* 0x100fe40000004100 */
[----:B------:R-:W-:Y:S02]  /*8220*/  HADD2.F32 R4, -RZ, R4.H1_H1 ;  /* 0x30000004ff047230 */ /* 0x000fe40000004100 */
[C---:B------:R-:W-:Y:S01]  /*8230*/  FMUL.FTZ R37, R29.reuse, R36 ;  /* 0x000000241d257220 */ /* 0x040fe20000410000 */
[----:B------:R-:W-:Y:S01]  /*8240*/  FMUL.FTZ R29, R29, R34 ;  /* 0x000000221d1d7220 */ /* 0x000fe20000410000 */
[--C-:B------:R-:W-:Y:S02]  /*8250*/  HADD2.F32 R26, -RZ, R6.reuse.H0_H0 ;  /* 0x20000006ff1a7230 */ /* 0x100fe40000004100 */
[----:B------:R-:W-:Y:S01]  /*8260*/  FMUL.FTZ R38, R4, R35 ;  /* 0x0000002304267220 */ /* 0x000fe20000410000 */
[----:B------:R-:W-:-:S02]  /*8270*/  HADD2.F32 R27, -RZ, R6.H1_H1 ;  /* 0x30000006ff1b7230 */ /* 0x000fc40000004100 */
[C---:B------:R-:W-:Y:S01]  /*8280*/  FFMA.FTZ R39, R28.reuse, R34, -R37 ;  /* 0x000000221c277223 */ /* 0x040fe20000010825 */
[--C-:B------:R-:W-:Y:S02]  /*8290*/  HADD2.F32 R6, -RZ, R5.reuse.H0_H0 ;  /* 0x20000005ff067230 */ /* 0x100fe40000004100 */
[----:B------:R-:W-:Y:S01]  /*82a0*/  FFMA.FTZ R40, R28, R36, R29 ;  /* 0x000000241c287223 */ /* 0x000fe2000001001d */
[-C--:B------:R-:W-:Y:S01]  /*82b0*/  FMUL.FTZ R34, R4, R33.reuse ;  /* 0x0000002104227220 */ /* 0x080fe20000410000 */
[C---:B------:R-:W-:Y:S01]  /*82c0*/  FFMA.FTZ R38, R7.reuse, R33, -R38 ;  /* 0x0000002107267223 */ /* 0x040fe20000010826 */
[----:B------:R-:W-:Y:S02]  /*82d0*/  HADD2.F32 R5, -RZ, R5.H1_H1 ;  /* 0x30000005ff057230 */ /* 0x000fe40000004100 */
[----:B------:R-:W-:Y:S02]  /*82e0*/  HADD2.F32 R33, -RZ, R43.H0_H0 ;  /* 0x2000002bff217230 */ /* 0x000fe40000004100 */
[----:B------:R-:W-:Y:S01]  /*82f0*/  FFMA.FTZ R35, R7, R35, R34 ;  /* 0x0000002307237223 */ /* 0x000fe20000010022 */
[----:B------:R-:W-:-:S02]  /*8300*/  HADD2.F32 R28, -RZ, R44.H1_H1 ;  /* 0x3000002cff1c7230 */ /* 0x000fc40000004100 */
[----:B------:R-:W-:Y:S02]  /*8310*/  HADD2.F32 R29, -RZ, R41.H0_H0 ;  /* 0x20000029ff1d7230 */ /* 0x000fe40000004100 */
[C---:B------:R-:W-:Y:S01]  /*8320*/  FMUL.FTZ R37, R27.reuse, R33 ;  /* 0x000000211b257220 */ /* 0x040fe20000410000 */
[----:B------:R-:W-:Y:S02]  /*8330*/  HADD2.F32 R4, -RZ, R42.H0_H0 ;  /* 0x2000002aff047230 */ /* 0x000fe40000004100 */
[-C--:B------:R-:W-:Y:S01]  /*8340*/  FMUL.FTZ R36, R27, R28.reuse ;  /* 0x0000001c1b247220 */ /* 0x080fe20000410000 */
        /* <DEDUP_REMOVED lines=11> */
.L_x_5281:
[----:B------:R-:W-:Y:S05]  /*8400*/  BSYNC B2 ;  /* 0x0000000000027941 */ /* 0x000fea0003800000 */
.L_x_5280:
[----:B------:R-:W-:Y:S05]  /*8410*/  @P1 BRA `(.L_x_5279) ;  /* 0x0000000000a81947 */ /* 0x000fea0003800000 */
[----:B-1----:R-:W1:Y:S01]  /*8420*/  LDS.128 R4, [R0] ;  /* 0x0000000000047984 */ /* 0x002e620000000c00 */
        /* <DEDUP_REMOVED lines=13> */
[-C--:B------:R-:W-:Y:S01]  /*8500*/  FMUL.FTZ R33, R25, R29.reuse ;  /* 0x0000001d19217220 */ /* 0x080fe20000410000 */
[--C-:B------:R-:W-:Y:S02]  /*8510*/  HADD2.F32 R20, -RZ, R6.reuse.H0_H0 ;  /* 0x20000006ff147230 */ /* 0x100fe40000004100 */
[----:B0-----:R-:W-:Y:S01]  /*8520*/  FMUL.FTZ R34, R4, R28 ;  /* 0x0000001c04227220 */ /* 0x001fe20000410000 */
        /* <DEDUP_REMOVED lines=25> */
.L_x_5279:
[----:B------:R-:W-:Y:S05]  /*86c0*/  BSYNC B1 ;  /* 0x0000000000017941 */ /* 0x000fea0003800000 */
.L_x_5278:
        /* <DEDUP_REMOVED lines=10> */
[----:B------:R-:W-:Y:S01]  /*8770*/  HADD2.F32 R24, -RZ, R46.H0_H0 ;  /* 0x2000002eff187230 */ /* 0x000fe20000004100 */
[----:B------:R-:W-:Y:S01]  /*8780*/  SHF.R.U32.HI R25, RZ, 0x10, R9 ;  /* 0x00000010ff197819 */ /* 0x000fe20000011609 */
        /* <DEDUP_REMOVED lines=12> */
[----:B------:R-:W-:Y:S01]  /*8850*/  FMUL.FTZ R26, R4, R24 ;  /* 0x00000018041a7220 */ /* 0x000fe20000410000 */
[----:B0-----:R-:W-:Y:S01]  /*8860*/  FFMA.FTZ R34, R14, R25, R28 ;  /* 0x000000190e227223 */ /* 0x001fe2000001001c */
[----:B------:R-:W-:-:S02]  /*8870*/  HADD2.F32 R9, -RZ, R6.H1_H1 ;  /* 0x30000006ff097230 */ /* 0x000fc40000004100 */
[-C--:B------:R-:W-:Y:S01]  /*8880*/  FMUL.FTZ R28, R4, R20.reuse ;  /* 0x00000014041c7220 */ /* 0x080fe20000410000 */
[C---:B------:R-:W-:Y:S01]  /*8890*/  FFMA.FTZ R26, R7.reuse, R20, -R26 ;  /* 0x00000014071a7223 */ /* 0x040fe2000001081a */
[--C-:B------:R-:W-:Y:S02]  /*88a0*/  HADD2.F32 R6, -RZ, R5.reuse.H0_H0 ;  /* 0x20000005ff067230 */ /* 0x100fe40000004100 */
[----:B------:R-:W-:Y:S01]  /*88b0*/  FFMA.FTZ R27, R14, R21, -R27 ;  /* 0x000000150e1b7223 */ /* 0x000fe2000001081b */
[----:B------:R-:W-:Y:S02]  /*88c0*/  HADD2.F32 R20, -RZ, R46.H1_H1 ;  /* 0x3000002eff147230 */ /* 0x000fe40000004100 */
[----:B------:R-:W-:Y:S01]  /*88d0*/  FFMA.FTZ R21, R7, R24, R28 ;  /* 0x0000001807157223 */ /* 0x000fe2000001001c */
[----:B------:R-:W-:Y:S02]  /*88e0*/  HADD2.F32 R5, -RZ, R5.H1_H1 ;  /* 0x30000005ff057230 */ /* 0x000fe40000004100 */
[----:B------:R-:W-:-:S02]  /*88f0*/  HADD2.F32 R14, -RZ, R48.H0_H0 ;  /* 0x20000030ff0e7230 */ /* 0x000fc40000004100 */
        /* <DEDUP_REMOVED lines=15> */
.L_x_5284:
[----:B------:R-:W-:Y:S05]  /*89f0*/  BSYNC B1 ;  /* 0x0000000000017941 */ /* 0x000fea0003800000 */
.L_x_5283:
[----:B------:R-:W-:Y:S05]  /*8a00*/  @P1 BRA `(.L_x_5282) ;  /* 0x0000001400b41947 */ /* 0x000fea0003800000 */
[----:B-1----:R-:W1:Y:S01]  /*8a10*/  LDS.128 R4, [R0+0x2000] ;  /* 0x0020000000047984 */ /* 0x002e620000000c00 */
[----:B------:R-:W-:Y:S02]  /*8a20*/  SHF.R.U64 R24, R12, 0x10, R13 ;  /* 0x000000100c187819 */ /* 0x000fe4000000120d */
[----:B------:R-:W-:Y:S02]  /*8a30*/  SHF.R.U32.HI R14, RZ, 0x10, R11 ;  /* 0x00000010ff0e7819 */ /* 0x000fe4000001160b */
[----:B------:R-:W-:Y:S01]  /*8a40*/  SHF.R.U32.HI R12, RZ, 0x10, R13 ;  /* 0x00000010ff0c7819 */ /* 0x000fe2000001160d */
[----:B------:R-:W-:Y:S01]  /*8a50*/  HADD2.F32 R13, -RZ, R47.H0_H0 ;  /* 0x2000002fff0d7230 */ /* 0x000fe20000004100 */
[----:B------:R-:W-:Y:S01]  /*8a60*/  SHF.R.U64 R21, R10, 0x10, R11 ;  /* 0x000000100a157819 */ /* 0x000fe2000000120b */
[----:B------:R-:W-:Y:S02]  /*8a70*/  HADD2.F32 R14, -RZ, R14.H0_H0 ;  /* 0x2000000eff0e7230 */ /* 0x000fe40000004100 */
[----:B------:R-:W-:-:S02]  /*8a80*/  HADD2.F32 R12, -RZ, R12.H0_H0 ;  /* 0x2000000cff0c7230 */ /* 0x000fc40000004100 */
[----:B------:R-:W-:Y:S02]  /*8a90*/  HADD2.F32 R11, -RZ, R48.H1_H1 ;  /* 0x30000030ff0b7230 */ /* 0x000fe40000004100 */
[--C-:B-1----:R-:W-:Y:S02]  /*8aa0*/  HADD2.F32 R10, -RZ, R7.reuse.H1_H1 ;  /* 0x30000007ff0a7230 */ /* 0x102fe40000004100 */
        /* <DEDUP_REMOVED lines=8> */
[----:B------:R-:W-:Y:S01]  /*8b30*/  FFMA.FTZ R20, R9, R12, -R20 ;  /* 0x0000000c09147223 */ /* 0x000fe20000010814 */
[-C--:B------:R-:W-:Y:S01]  /*8b40*/  FMUL.FTZ R12, R4, R11.reuse ;  /* 0x0000000b040c7220 */ /* 0x080fe20000410000 */
[----:B------:R-:W-:Y:S01]  /*8b50*/  FFMA.FTZ R11, R3, R11, -R10 ;  /* 0x0000000b030b7223 */ /* 0x000fe2000001080a */
[--C-:B------:R-:W-:Y:S02]  /*8b60*/  HADD2.F32 R10, -RZ, R30.reuse.H0_H0 ;  /* 0x2000001eff0a7230 */ /* 0x100fe40000004100 */
[----:B------:R-:W-:Y:S01]  /*8b70*/  FFMA.FTZ R15, R9, R14, R15 ;  /* 0x0000000e090f7223 */ /* 0x000fe2000001000f */
[----:B------:R-:W-:Y:S02]  /*8b80*/  HADD2.F32 R6, -RZ, R5.H0_H0 ;  /* 0x20000005ff067230 */ /* 0x000fe40000004100 */
[----:B------:R-:W-:Y:S01]  /*8b90*/  FFMA.FTZ R12, R3, R13, R12 ;  /* 0x0000000d030c7223 */ /* 0x000fe2000001000c */
[----:B------:R-:W-:-:S02]  /*8ba0*/  HADD2.F32 R30, -RZ, R30.H1_H1 ;  /* 0x3000001eff1e7230 */ /* 0x000fc40000004100 */
[C---:B------:R-:W-:Y:S01]  /*8bb0*/  FMUL.FTZ R14, R8.reuse, R10 ;  /* 0x0000000a080e7220 */ /* 0x040fe20000410000 */
[----:B------:R-:W-:Y:S02]  /*8bc0*/  HADD2.F32 R5, -RZ, R5.H1_H1 ;  /* 0x30000005ff057230 */ /* 0x000fe40000004100 */
[----:B------:R-:W-:Y:S02]  /*8bd0*/  HADD2.F32 R9, -RZ, R21.H0_H0 ;  /* 0x20000015ff097230 */ /* 0x000fe40000004100 */
[-C--:B------:R-:W-:Y:S01]  /*8be0*/  FMUL.FTZ R13, R8, R30.reuse ;  /* 0x0000001e080d7220 */ /* 0x080fe20000410000 */
[----:B------:R-:W-:Y:S02]  /*8bf0*/  HADD2.F32 R4, -RZ, R24.H0_H0 ;  /* 0x20000018ff047230 */ /* 0x000fe40000004100 */
[----:B------:R-:W-:Y:S01]  /*8c00*/  FFMA.FTZ R14, R7, R30, -R14 ;  /* 0x0000001e070e7223 */ /* 0x000fe2000001080e */
[----:B------:R-:W-:Y:S01]  /*8c10*/  FMUL.FTZ R3, R5, R9 ;  /* 0x0000000905037220 */ /* 0x000fe20000410000 */
[----:B------:R-:W-:Y:S01]  /*8c20*/  FFMA.FTZ R13, R7, R10, R13 ;  /* 0x0000000a070d7223 */ /* 0x000fe2000001000d */
[----:B------:R-:W-:Y:S01]  /*8c30*/  FMUL.FTZ R8, R5, R4 ;  /* 0x0000000405087220 */ /* 0x000fe20000410000 */
[----:B------:R-:W-:Y:S01]  /*8c40*/  F2FP.F16.F32.PACK_AB R7, R15, R20 ;  /* 0x000000140f07723e */ /* 0x000fe200000000ff */
[----:B------:R-:W-:Y:S01]  /*8c50*/  FFMA.FTZ R3, R6, R4, -R3 ;  /* 0x0000000406037223 */ /* 0x000fe20000010803 */
[----:B------:R-:W-:Y:S01]  /*8c60*/  F2FP.F16.F32.PACK_AB R4, R12, R11 ;  /* 0x0000000b0c04723e */ /* 0x000fe200000000ff */
[----:B------:R-:W-:Y:S01]  /*8c70*/  FFMA.FTZ R8, R6, R9, R8 ;  /* 0x0000000906087223 */ /* 0x000fe20000010008 */
[----:B------:R-:W-:-:S04]  /*8c80*/  F2FP.F16.F32.PACK_AB R6, R13, R14 ;  /* 0x0000000e0d06723e */ /* 0x000fc800000000ff */
[----:B------:R-:W-:-:S05]  /*8c90*/  F2FP.F16.F32.PACK_AB R5, R8, R3 ;  /* 0x000000030805723e */ /* 0x000fca00000000ff */
[----:B------:R3:W-:Y:S01]  /*8ca0*/  STS.128 [R0+0x2000], R4 ;  /* 0x0020000400007388 */ /* 0x0007e20000000c00 */
[----:B------:R-:W-:Y:S05]  /*8cb0*/  BRA `(.L_x_5282) ;  /* 0x0000001400087947 */ /* 0x000fea0003800000 */
.L_x_5269:
[----:B------:R-:W1:Y:S01]  /*8cc0*/  LDC R6, c[0x0][0x448] ;  /* 0x00011200ff067b82 */ /* 0x000e620000000800 */
[----:B------:R-:W-:Y:S01]  /*8cd0*/  IMAD R3, R7, 0x40, R40 ;  /* 0x0000004007037824 */ /* 0x000fe200078e0228 */
[----:B------:R-:W-:Y:S01]  /*8ce0*/  ULDC.64 UR4, c[0x0][0x3f8] ;  /* 0x0000fe0000047ab9 */ /* 0x000fe20000000a00 */
[----:B------:R-:W-:Y:S01]  /*8cf0*/  ULDC.64 UR6, c[0x0][0x408] ;  /* 0x0001020000067ab9 */ /* 0x000fe20000000a00 */
[----:B------:R-:W-:Y:S02]  /*8d00*/  IMAD.MOV.U32 R27, RZ, RZ, R29 ;  /* 0x000000ffff1b7224 */ /* 0x000fe400078e001d */
        /* <DEDUP_REMOVED lines=12> */
[----:B------:R-:W-:Y:S01]  /*8dd0*/  IMAD.WIDE.U32 R24, R3, UR6, R24 ;  /* 0x0000000603187c25 */ /* 0x000fe2000f8e0018 */
[----:B------:R-:W-:Y:S01]  /*8de0*/  LEA R36, P0, R26, UR4, 0x1 ;  /* 0x000000041a247c11 */ /* 0x000fe2000f8008ff */
[----:B------:R-:W-:Y:S01]  /*8df0*/  UMOV UR4, 0xffffffff ;  /* 0xffffffff00047882 */ /* 0x000fe20000000000 */
[----:B------:R-:W-:Y:S01]  /*8e00*/  IADD3 R5, R27, R5, RZ ;  /* 0x000000051b057210 */ /* 0x000fe20007ffe0ff */
[----:B------:R-:W-:Y:S01]  /*8e10*/  IMAD R3, R3, UR7, R0 ;  /* 0x0000000703037c24 */ /* 0x000fe2000f8e0200 */
[----:B------:R-:W-:-:S02]  /*8e20*/  ULDC.64 UR6, c[0x0][0x400] ;  /* 0x0001000000067ab9 */ /* 0x000fc40000000a00 */
[----:B------:R-:W-:Y:S01]  /*8e30*/  LEA R37, P1, R24, UR6, 0x1 ;  /* 0x0000000618257c11 */ /* 0x000fe2000f8208ff */
[----:B------:R-:W-:Y:S01]  /*8e40*/  IMAD.IADD R3, R25, 0x1, R3 ;  /* 0x0000000119037824 */ /* 0x000fe200078e0203 */
[----:B------:R-:W-:-:S04]  /*8e50*/  LEA.HI.X R26, R26, UR5, R5, 0x1, P0 ;  /* 0x000000051a1a7c11 */ /* 0x000fc800080f0c05 */
[----:B------:R-:W-:Y:S01]  /*8e60*/  LEA.HI.X R24, R24, UR7, R3, 0x1, P1 ;  /* 0x0000000718187c11 */ /* 0x000fe200088f0c03 */
[----:B------:R-:W-:Y:S06]  /*8e70*/  BRA.DIV UR4, `(.L_x_5285) ;  /* 0x0000016e04b87947 */ /* 0x000fec000b800000 */
[----:B------:R-:W2:Y:S01]  /*8e80*/  LDL R7, [R1+0x8] ;  /* 0x0000080001077983 */ /* 0x000ea20000100800 */
[----:B------:R-:W1:Y:S03]  /*8e90*/  LDC R27, c[0x0][0x3f4] ;  /* 0x0000fd00ff1b7b82 */ /* 0x000e660000000800 */
[----:B------:R-:W3:Y:S04]  /*8ea0*/  SHFL.IDX PT, R3, R36, RZ, 0x1c1f ;  /* 0x001c1fff24037589 */ /* 0x000ee800000e0000 */
[----:B------:R-:W4:Y:S04]  /*8eb0*/  SHFL.IDX PT, R0, R26, RZ, 0x1c1f ;  /* 0x001c1fff1a007589 */ /* 0x000f2800000e0000 */
[----:B------:R-:W5:Y:S04]  /*8ec0*/  SHFL.IDX PT, R14, R37, RZ, 0x1c1f ;  /* 0x001c1fff250e7589 */ /* 0x000f6800000e0000 */
[----:B------:R-:W0:Y:S01]  /*8ed0*/  SHFL.IDX PT, R4, R24, RZ, 0x1c1f ;  /* 0x001c1fff18047589 */ /* 0x000e2200000e0000 */
[----:B-1----:R-:W-:Y:S01]  /*8ee0*/  ISETP.GE.AND P0, PT, R16, R27, PT ;  /* 0x0000001b1000720c */ /* 0x002fe20003f06270 */
[----:B--2---:R-:W-:-:S05]  /*8ef0*/  IMAD R25, R7, R6, RZ ;  /* 0x0000000607197224 */ /* 0x004fca00078e02ff */
[----:B------:R-:W-:-:S13]  /*8f00*/  ISETP.GE.OR P1, PT, R40, R25, P0 ;  /* 0x000000192800720c */ /* 0x000fda0000726670 */
[C---:B------:R-:W-:Y:S01]  /*8f10*/  @!P1 IMAD.SHL.U32 R5, R16.reuse, 0x2, RZ ;  /* 0x0000000210059824 */ /* 0x040fe200078e00ff */
[----:B------:R-:W-:-:S04]  /*8f20*/  @!P1 SHF.L.U64.HI R7, R16, 0x1, R17 ;  /* 0x0000000110079819 */ /* 0x000fc80000010211 */
[----:B---3--:R-:W-:-:S05]  /*8f30*/  @!P1 IADD3 R8, P2, R3, R5, RZ ;  /* 0x0000000503089210 */ /* 0x008fca0007f5e0ff */
[----:B----4-:R-:W-:-:S06]  /*8f40*/  @!P1 IMAD.X R9, R0, 0x1, R7, P2 ;  /* 0x0000000100099824 */ /* 0x010fcc00010e0607 */
[----:B------:R-:W2:Y:S01]  /*8f50*/  @!P1 LD.E.128 R8, desc[UR42][R8.64] ;  /* 0x0000002a08089980 */ /* 0x000ea2000c101d00 */
[----:B-----5:R-:W-:-:S05]  /*8f60*/  @!P1 IADD3 R14, P2, R14, R5, RZ ;  /* 0x000000050e0e9210 */ /* 0x020fca0007f5e0ff */
[----:B0-----:R-:W-:Y:S02]  /*8f70*/  @!P1 IMAD.X R5, R4, 0x1, R7, P2 ;  /* 0x0000000104059824 */ /* 0x001fe400010e0607 */
[----:B------:R-:W-:-:S06]  /*8f80*/  @!P1 IMAD.MOV.U32 R4, RZ, RZ, R14 ;  /* 0x000000ffff049224 */ /* 0x000fcc00078e000e */
[----:B------:R-:W3:Y:S01]  /*8f90*/  @!P1 LD.E.128 R4, desc[UR42][R4.64] ;  /* 0x0000002a04049980 */ /* 0x000ee2000c101d00 */
[----:B------:R-:W-:Y:S02]  /*8fa0*/  CS2R R20, SRZ ;  /* 0x0000000000147805 */ /* 0x000fe4000001ff00 */
[----:B------:R-:W-:Y:S02]  /*8fb0*/  CS2R R28, SRZ ;  /* 0x00000000001c7805 */ /* 0x000fe4000001ff00 */
[----:B------:R-:W-:Y:S01]  /*8fc0*/  CS2R R30, SRZ ;  /* 0x00000000001e7805 */ /* 0x000fe2000001ff00 */
[----:B------:R-:W0:Y:S01]  /*8fd0*/  SHFL.IDX PT, R14, R37, 0x1, 0x1c1f ;  /* 0x003c1f00250e7f89 */ /* 0x000e2200000e0000 */
[----:B------:R-:W-:-:S03]  /*8fe0*/  CS2R R34, SRZ ;  /* 0x0000000000227805 */ /* 0x000fc6000001ff00 */
[----:B------:R-:W1:Y:S01]  /*8ff0*/  SHFL.IDX PT, R24, R24, 0x1, 0x1c1f ;  /* 0x003c1f0018187f89 */ /* 0x000e6200000e0000 */
[----:B--2---:R-:W-:Y:S01]  /*9000*/  @!P1 IMAD.MOV.U32 R20, RZ, RZ, R8 ;  /* 0x000000ffff149224 */ /* 0x004fe200078e0008 */
[----:B------:R-:W-:Y:S01]  /*9010*/  @!P1 MOV R21, R9 ;  /* 0x0000000900159202 */ /* 0x000fe20000000f00 */
[----:B------:R-:W-:Y:S02]  /*9020*/  @!P1 IMAD.MOV.U32 R28, RZ, RZ, R10 ;  /* 0x000000ffff1c9224 */ /* 0x000fe400078e000a */
[----:B------:R-:W-:Y:S02]  /*9030*/  IMAD.MOV.U32 R0, RZ, RZ, R20 ;  /* 0x000000ffff007224 */ /* 0x000fe400078e0014 */
[----:B------:R-:W-:Y:S02]  /*9040*/  @!P1 IMAD.MOV.U32 R29, RZ, RZ, R11 ;  /* 0x000000ffff1d9224 */ /* 0x000fe400078e000b */
[----:B------:R-:W-:Y:S01]  /*9050*/  IMAD.MOV.U32 R3, RZ, RZ, R21 ;  /* 0x000000ffff037224 */ /* 0x000fe200078e0015 */
[----:B------:R-:W-:Y:S01]  /*9060*/  PRMT R53, R53, 0x5410, R0 ;  /* 0x0000541035357816 */ /* 0x000fe20000000000 */
[----:B------:R-:W-:Y:S01]  /*9070*/  IMAD.MOV.U32 R8, RZ, RZ, R28 ;  /* 0x000000ffff087224 */ /* 0x000fe200078e001c */
[----:B------:R-:W2:Y:S01]  /*9080*/  SHFL.IDX PT, R0, R26, 0x1, 0x1c1f ;  /* 0x003c1f001a007f89 */ /* 0x000ea200000e0000 */
[----:B------:R-:W-:Y:S01]  /*9090*/  IMAD.MOV.U32 R9, RZ, RZ, R29 ;  /* 0x000000ffff097224 */ /* 0x000fe200078e001d */
[----:B------:R-:W-:Y:S01]  /*90a0*/  PRMT R41, R3, 0x7610, R41 ;  /* 0x0000761003297816 */ /* 0x000fe20000000029 */
[----:B---3--:R-:W-:Y:S01]  /*90b0*/  @!P1 IMAD.MOV.U32 R31, RZ, RZ, R5 ;  /* 0x000000ffff1f9224 */ /* 0x008fe200078e0005 */
[----:B------:R-:W-:Y:S01]  /*90c0*/  @!P1 MOV R30, R4 ;  /* 0x00000004001e9202 */ /* 0x000fe20000000f00 */
[----:B------:R-:W-:Y:S01]  /*90d0*/  @!P1 IMAD.MOV.U32 R34, RZ, RZ, R6 ;  /* 0x000000ffff229224 */ /* 0x000fe200078e0006 */
[----:B------:R3:W4:Y:S01]  /*90e0*/  SHFL.IDX PT, R3, R36, 0x1, 0x1c1f ;  /* 0x003c1f0024037f89 */ /* 0x00072200000e0000 */
[----:B------:R-:W-:Y:S01]  /*90f0*/  @!P1 IMAD.MOV.U32 R35, RZ, RZ, R7 ;  /* 0x000000ffff239224 */ /* 0x000fe200078e0007 */
[----:B------:R-:W-:Y:S01]  /*9100*/  PRMT R38, R8, 0x7610, R38 ;  /* 0x0000761008267816 */ /* 0x000fe20000000026 */
[----:B------:R-:W-:-:S02]  /*9110*/  IMAD.MOV.U32 R4, RZ, RZ, R30 ;  /* 0x000000ffff047224 */ /* 0x000fc400078e001e */
[----:B------:R-:W-:Y:S01]  /*9120*/  IMAD.MOV.U32 R5, RZ, RZ, R31 ;  /* 0x000000ffff057224 */ /* 0x000fe200078e001f */
[----:B------:R-:W-:Y:S01]  /*9130*/  MOV R7, R35 ;  /* 0x0000002300077202 */ /* 0x000fe20000000f00 */
[----:B------:R-:W-:Y:S01]  /*9140*/  IMAD.MOV.U32 R6, RZ, RZ, R34 ;  /* 0x000000ffff067224 */ /* 0x000fe200078e0022 */
[----:B---3--:R-:W-:Y:S02]  /*9150*/  PRMT R36, R9, 0x7610, R36 ;  /* 0x0000761009247816 */ /* 0x008fe40000000024 */
[----:B------:R-:W-:Y:S02]  /*9160*/  PRMT R38, R38, 0x5410, R4 ;  /* 0x0000541026267816 */ /* 0x000fe40000000004 */
[----:B------:R-:W-:Y:S02]  /*9170*/  PRMT R43, R5, 0x7610, R43 ;  /* 0x00007610052b7816 */ /* 0x000fe4000000002b */
[----:B------:R-:W-:Y:S02]  /*9180*/  CS2R R4, SRZ ;  /* 0x0000000000047805 */ /* 0x000fe4000001ff00 */
[----:B------:R-:W-:-:S02]  /*9190*/  PRMT R53, R6, 0x7610, R53 ;  /* 0x0000761006357816 */ /* 0x000fc40000000035 */
[----:B012---:R-:W-:-:S07]  /*91a0*/  PRMT R36, R36, 0x5410, R7 ;  /* 0x0000541024247816 */ /* 0x007fce0000000007 */
.L_x_5539:
        /* <DEDUP_REMOVED lines=18> */
[-C--:B----4-:R-:W-:Y:S02]  /*92d0*/  IADD3 R8, P1, R3, R4.reuse, RZ ;  /* 0x0000000403087210 */ /* 0x090fe40007f3e0ff */
[----:B------:R-:W-:-:S03]  /*92e0*/  IADD3 R4, P2, R14, R4, RZ ;  /* 0x000000040e047210 */ /* 0x000fc60007f5e0ff */
[--C-:B------:R-:W-:Y:S02]  /*92f0*/  IMAD.X R9, R0, 0x1, R5.reuse, P1 ;  /* 0x0000000100097824 */ /* 0x100fe400008e0605 */
[----:B------:R-:W-:-:S04]  /*9300*/  IMAD.X R5, R24, 0x1, R5, P2 ;  /* 0x0000000118057824 */ /* 0x000fc800010e0605 */
[----:B------:R-:W5:Y:S04]  /*9310*/  LD.E.128 R8, desc[UR42][R8.64] ;  /* 0x0000002a08087980 */ /* 0x000f68000c101d00 */
[----:B------:R-:W5:Y:S02]  /*9320*/  LD.E.128 R4, desc[UR42][R4.64] ;  /* 0x0000002a04047980 */ /* 0x000f64000c101d00 */
.L_x_5287:
[----:B------:R-:W-:Y:S05]  /*9330*/  BSYNC B1 ;  /* 0x0000000000017941 */ /* 0x000fea0003800000 */
.L_x_5286:
[----:B------:R-:W2:Y:S01]  /*9340*/  LDL R0, [R1+0x4] ;  /* 0x0000040001007983 */ /* 0x000ea20000100800 */
[----:B------:R-:W0:Y:S01]  /*9350*/  SYNCS.PHASECHK.TRANS64.TRYWAIT P1, [R19+URZ+0x22800], R12 ;  /* 0x0228000c130075a7 */ /* 0x000e22000802017f */
[----:B------:R-:W-:Y:S01]  /*9360*/  VIADD R13, R202, 0x40 ;  /* 0x00000040ca0d7836 */ /* 0x000fe20000000000 */
[----:B------:R-:W-:Y:S01]  /*9370*/  BSSY B1, `(.L_x_5288) ;  /* 0x000000f000017945 */ /* 0x000fe20003800000 */
[----:B----45:R-:W-:Y:S02]  /*9380*/  IMAD.MOV.U32 R3, RZ, RZ, R5 ;  /* 0x000000ffff037224 */ /* 0x030fe400078e0005 */
[----:B------:R-:W-:Y:S02]  /*9390*/  IMAD.MOV.U32 R14, RZ, RZ, R9 ;  /* 0x000000ffff0e7224 */ /* 0x000fe400078e0009 */
[----:B------:R-:W-:Y:S01]  /*93a0*/  IMAD.IADD R37, R16, 0x1, R27 ;  /* 0x0000000110257824 */ /* 0x000fe200078e021b */
[----:B--2---:R-:W-:Y:S02]  /*93b0*/  VIADDMNMX R25, R25, -R0, 0x80, PT ;  /* 0x0000008019197446 */ /* 0x004fe40003800900 */
[----:B------:R-:W-:-:S02]  /*93c0*/  MOV R0, R4 ;  /* 0x0000000400007202 */ /* 0x000fc40000000f00 */
[-C--:B------:R-:W-:Y:S02]  /*93d0*/  ISETP.GE.OR P2, PT, R202, R25.reuse, P0 ;  /* 0x00000019ca00720c */ /* 0x080fe40000746670 */
[----:B------:R-:W-:Y:S01]  /*93e0*/  ISETP.GE.OR P0, PT, R13, R25, P0 ;  /* 0x000000190d00720c */ /* 0x000fe20000706670 */
[----:B------:R-:W-:Y:S01]  /*93f0*/  IMAD.MOV.U32 R13, RZ, RZ, R8 ;  /* 0x000000ffff0d7224 */ /* 0x000fe200078e0008 */
[----:B------:R-:W-:Y:S01]  /*9400*/  PRMT R54, R0, 0x5410, R3 ;  /* 0x0000541000367816 */ /* 0x000fe20000000003 */
[----:B------:R-:W-:Y:S02]  /*9410*/  IMAD.MOV.U32 R0, RZ, RZ, R6 ;  /* 0x000000ffff007224 */ /* 0x000fe400078e0006 */
[----:B------:R-:W-:Y:S01]  /*9420*/  IMAD.MOV.U32 R3, RZ, RZ, R7 ;  /* 0x000000ffff037224 */ /* 0x000fe200078e0007 */
[----:B------:R-:W-:-:S04]  /*9430*/  PRMT R56, R13, 0x5410, R14 ;  /* 0x000054100d387816 */ /* 0x000fc8000000000e */
[----:B------:R-:W-:Y:S01]  /*9440*/  PRMT R55, R0, 0x5410, R3 ;  /* 0x0000541000377816 */ /* 0x000fe20000000003 */
[----:B0-----:R-:W-:Y:S06]  /*9450*/  @!P1 BRA `(.L_x_5289) ;  /* 0x0000016c00b09947 */ /* 0x001fec0003800000 */
.L_x_5540:
[----:B------:R-:W-:Y:S05]  /*9460*/  BSYNC B1 ;  /* 0x0000000000017941 */ /* 0x000fea0003800000 */
.L_x_5288:
[----:B------:R-:W-:Y:S01]  /*9470*/  BSSY B1, `(.L_x_5290) ;  /* 0x0000064000017945 */ /* 0x000fe20003800000 */
[----:B------:R-:W-:Y:S01]  /*9480*/  MOV R0, R10 ;  /* 0x0000000a00007202 */ /* 0x000fe20000000f00 */
[----:B------:R-:W-:Y:S01]  /*9490*/  IMAD.MOV.U32 R3, RZ, RZ, R11 ;  /* 0x000000ffff037224 */ /* 0x000fe200078e000b */
[----:B------:R-:W-:Y:S01]  /*94a0*/  LOP3.LUT R37, R37, 0x38, RZ, 0xc0, !PT ;  /* 0x0000003825257812 */ /* 0x000fe200078ec0ff */
        /* <DEDUP_REMOVED lines=96> */
.L_x_5291:
[----:B------:R-:W-:Y:S05]  /*9ab0*/  BSYNC B1 ;  /* 0x0000000000017941 */ /* 0x000fea0003800000 */
.L_x_5290:
[----:B------:R-:W-:Y:S01]  /*9ac0*/  PRMT R41, R0, 0x5410, R3 ;  /* 0x0000541000297816 */ /* 0x000fe20000000003 */
[----:B------:R-:W-:Y:S06]  /*9ad0*/  @P0 BRA `(.L_x_5282) ;  /* 0x0000000400800947 */ /* 0x000fec0003800000 */
[----:B------:R-:W2:Y:S01]  /*9ae0*/  LDL R20, [R1+0x3c] ;  /* 0x00003c0001147983 */ /* 0x000ea20000100800 */
[C---:B01----:R-:W-:Y:S01]  /*9af0*/  IADD3 R12, R202.reuse, 0x40, RZ ;  /* 0x00000040ca0c7810 */ /* 0x043fe20007ffe0ff */
        /* <DEDUP_REMOVED lines=94> */
.L_x_5282:
[----:B------:R-:W-:Y:S05]  /*a0e0*/  BSYNC B0 ;  /* 0x0000000000007941 */ /* 0x000fea0003800000 */
.L_x_5268:
        /* <DEDUP_REMOVED lines=8> */
.L_x_5265:
[----:B-123--:R-:W1:Y:S01]  /*a170*/  S2R R0, SR_TID.X ;  /* 0x0000000000007919 */ /* 0x00ee620000002100 */
[----:B------:R-:W-:Y:S05]  /*a180*/  WARPSYNC.ALL ;  /* 0x0000000000007948 */ /* 0x000fea0003800000 */
[----:B-1----:R-:W-:-:S05]  /*a190*/  SHF.R.U32.HI R0, RZ, 0x7, R0 ;  /* 0x00000007ff007819 */ /* 0x002fca0000011600 */
[----:B------:R-:W-:Y:S01]  /*a1a0*/  VIADD R72, R0, 0x8 ;  /* 0x0000000800487836 */ /* 0x000fe20000000000 */
[----:B------:R-:W-:-:S04]  /*a1b0*/  MOV R0, UR44 ;  /* 0x0000002c00007c02 */ /* 0x000fc80008000f00 */
[----:B------:R1:W-:Y:S01]  /*a1c0*/  BAR.SYNC.DEFER_BLOCKING R72, 0x100 ;  /* 0x000400480000751d */ /* 0x0003e20000010000 */
[----:B------:R-:W-:-:S13]  /*a1d0*/  ISETP.NE.AND P0, PT, R0, 0x3, PT ;  /* 0x000000030000780c */ /* 0x000fda0003f05270 */
[----:B-1----:R-:W-:Y:S05]  /*a1e0*/  @!P0 BRA `(.L_x_5292) ;  /* 0x0000000000048947 */ /* 0x002fea0003800000 */
[----:B------:R-:W-:Y:S01]  /*a1f0*/  BPT.TRAP 0x1 ;  /* 0x000000040000795c */ /* 0x000fe20000300000 */
.L_x_5292:
[----:B0-----:R-:W-:Y:S01]  /*a200*/  IMAD R13, R22, 0x8, R19 ;  /* 0x00000008160d7824 */ /* 0x001fe200078e0213 */
[----:B------:R-:W-:-:S04]  /*a210*/  SHF.L.U32 R74, R204, 0x1f, RZ ;  /* 0x0000001fcc4a7819 */ /* 0x000fc800000006ff */
[----:B------:R0:W1:Y:S01]  /*a220*/  SYNCS.PHASECHK.TRANS64.TRYWAIT P1, [R13+URZ+0x22830], R74 ;  /* 0x0228304a0d0075a7 */ /* 0x000062000802017f */
[----:B------:R-:W-:Y:S05]  /*a230*/  @!P0 BRA `(.L_x_5293) ;  /* 0x0000000000048947 */ /* 0x000fea0003800000 */
[----:B------:R-:W-:Y:S01]  /*a240*/  BPT.TRAP 0x1 ;  /* 0x000000040000795c */ /* 0x000fe20000300000 */
.L_x_5293:
[----:B------:R-:W-:Y:S01]  /*a250*/  VIADD R0, R19, 0x1c400 ;  /* 0x0001c40013007836 */ /* 0x000fe20000000000 */
[----:B------:R-:W-:Y:S01]  /*a260*/  LOP3.LUT R4, R32, 0x10000, RZ, 0xfc, !PT ;  /* 0x0001000020047812 */ /* 0x000fe200078efcff */
[----:B------:R-:W-:-:S03]  /*a270*/  IMAD.MOV.U32 R5, RZ, RZ, 0x40000040 ;  /* 0x40000040ff057424 */ /* 0x000fc600078e00ff */
[----:B------:R-:W-:-:S04]  /*a280*/  SHF.R.U32.HI R0, RZ, 0x4, R0 ;  /* 0x00000004ff007819 */ /* 0x000fc80000011600 */
[----:B------:R-:W-:-:S04]  /*a290*/  LOP3.LUT R0, R0, 0x3fff, RZ, 0xc0, !PT ;  /* 0x00003fff00007812 */ /* 0x000fc800078ec0ff */
[----:B------:R-:W-:-:S05]  /*a2a0*/  LOP3.LUT R0, R0, 0x10000, RZ, 0xfc, !PT ;  /* 0x0001000000007812 */ /* 0x000fca00078efcff */
[----:B------:R2:W-:Y:S01]  /*a2b0*/  STL [R1], R0 ;  /* 0x0000000001007387 */ /* 0x0005e20000100800 */
[----:B-1----:R-:W-:Y:S05]  /*a2c0*/  @P1 BRA `(.L_x_5294) ;  /* 0x0000000000081947 */ /* 0x002fea0003800000 */
[----:B------:R-:W1:Y:S02]  /*a2d0*/  SYNCS.PHASECHK.TRANS64.TRYWAIT P1, [R13+URZ+0x22830], R74 ;  /* 0x0228304a0d0075a7 */ /* 0x000e64000802017f */
[----:B-1----:R-:W-:Y:S05]  /*a2e0*/  @!P1 BRA `(.L_x_5295) ;  /* 0x0000016000209947 */ /* 0x002fea0003800000 */
.L_x_5294:
[----:B--2---:R-:W2:Y:S01]  /*a2f0*/  LDL R0, [R1] ;  /* 0x0000000001007983 */ /* 0x004ea20000100800 */
[----:B------:R-:W-:Y:S01]  /*a300*/  IMAD.MOV.U32 R15, RZ, RZ, 0x40000040 ;  /* 0x40000040ff0f7424 */ /* 0x000fe200078e00ff */
[----:B------:R-:W-:Y:S05]  /*a310*/  WARPSYNC.ALL ;  /* 0x0000000000007948 */ /* 0x000fea0003800000 */
[C---:B------:R-:W-:Y:S01]  /*a320*/  R2UR UR4, R4.reuse ;  /* 0x00000000040472ca */ /* 0x040fe200000e0000 */
[----:B------:R-:W-:Y:S01]  /*a330*/  WARPGROUP.ARRIVE ;  /* 0x00000000000079c5 */ /* 0x000fe20000000000 */
[----:B------:R-:W-:Y:S01]  /*a340*/  R2UR UR5, R5 ;  /* 0x00000000050572ca */ /* 0x000fe200000e0000 */
[C---:B------:R-:W-:Y:S01]  /*a350*/  VIADD R10, R4.reuse, 0x2 ;  /* 0x00000002040a7836 */ /* 0x040fe20000000000 */
[----:B------:R-:W-:Y:S01]  /*a360*/  R2UR UR7, R15 ;  /* 0x000000000f0772ca */ /* 0x000fe200000e0000 */
[----:B------:R-:W-:Y:S01]  /*a370*/  IMAD.MOV.U32 R7, RZ, RZ, 0x40000040 ;  /* 0x40000040ff077424 */ /* 0x000fe200078e00ff */
[----:B------:R-:W-:Y:S01]  /*a380*/  MOV R11, 0x40000040 ;  /* 0x40000040000b7802 */ /* 0x000fe20000000f00 */
[----:B------:R-:W-:-:S02]  /*a390*/  VIADD R8, R4, 0x4 ;  /* 0x0000000404087836 */ /* 0x000fc40000000000 */
[----:B------:R-:W-:Y:S02]  /*a3a0*/  IMAD.MOV.U32 R9, RZ, RZ, 0x40000040 ;  /* 0x40000040ff097424 */ /* 0x000fe400078e00ff */
[----:B------:R-:W-:Y:S02]  /*a3b0*/  IMAD.MOV.U32 R15, RZ, RZ, 0x40000040 ;  /* 0x40000040ff0f7424 */ /* 0x000fe400078e00ff */
[----:B--2---:R-:W-:Y:S02]  /*a3c0*/  IMAD R14, R22, 0x300, R0 ;  /* 0x00000300160e7824 */ /* 0x004fe400078e0200 */
[----:B------:R-:W2:Y:S02]  /*a3d0*/  S2R R0, SR_TID.X ;  /* 0x0000000000007919 */ /* 0x000ea40000002100 */
        /* <DEDUP_REMOVED lines=8> */
[----:B------:R-:W-:Y:S01]  /*a460*/  IMAD.MOV.U32 R7, RZ, RZ, 0x40000040 ;  /* 0x40000040ff077424 */ /* 0x000fe200078e00ff */
[----:B------:R-:W-:Y:S02]  /*a470*/  IADD3 R14, R14, 0x6, RZ ;  /* 0x000000060e0e7810 */ /* 0x000fe40007ffe0ff */
[----:B--2---:R-:W-:-:S04]  /*a480*/  SHF.R.U32.HI R0, RZ, 0x7, R0 ;  /* 0x00000007ff007819 */ /* 0x004fc80000011600 */
[----:B------:R-:W-:Y:S01]  /*a490*/  IADD3 R12, -R0, 0xb, RZ ;  /* 0x0000000b000c7810 */ /* 0x000fe20007ffe1ff */
[----:B------:R-:W-:Y:S02]  /*a4a0*/  WARPGROUP.DEPBAR.LE gsb0, 0x0 ;  /* 0x00008000000079c5 */ /* 0x000fe40000010000 */
[----:B------:R-:W-:-:S06]  /*a4b0*/  WARPGROUP.ARRIVE ;  /* 0x00000000000079c5 */ /* 0x000fcc0000000000 */
[----:B------:R-:W-:Y:S01]  /*a4c0*/  HGMMA.64x96x16.F32 R24, gdesc[UR4], R24, gsb0 ;  /* 0x01600000041879f0 */ /* 0x000fe20008000818 */
[----:B------:R-:W-:Y:S02]  /*a4d0*/  R2UR UR4, R8 ;  /* 0x00000000080472ca */ /* 0x000fe400000e0000 */
[----:B------:R-:W-:Y:S02]  /*a4e0*/  R2UR UR5, R9 ;  /* 0x00000000090572ca */ /* 0x000fe400000e0000 */
[----:B------:R-:W-:Y:S01]  /*a4f0*/  R2UR UR6, R6 ;  /* 0x00000000060672ca */ /* 0x000fe200000e0000 */
[----:B------:R-:W-:Y:S01]  /*a500*/  VIADD R6, R4, 0x6 ;  /* 0x0000000604067836 */ /* 0x000fe20000000000 */
[----:B------:R-:W-:Y:S01]  /*a510*/  R2UR UR7, R7 ;  /* 0x00000000070772ca */ /* 0x000fe200000e0000 */
[----:B------:R-:W-:Y:S01]  /*a520*/  IMAD.MOV.U32 R7, RZ, RZ, 0x40000040 ;  /* 0x40000040ff077424 */ /* 0x000fe200078e00ff */
[----:B------:R-:W-:Y:S02]  /*a530*/  WARPGROUP.DEPBAR.LE gsb0, 0x0 ;  /* 0x00008000000079c5 */ /* 0x000fe40000010000 */
[----:B------:R-:W-:-:S09]  /*a540*/  WARPGROUP.ARRIVE ;  /* 0x00000000000079c5 */ /* 0x000fd20000000000 */
        /* <DEDUP_REMOVED lines=12> */
.L_x_5296:
[----:B------:R-:W3:Y:S01]  /*a610*/  LDL R21, [R1+0x4] ;  /* 0x0000040001157983 */ /* 0x000ee20000100800 */
[----:B------:R-:W-:Y:S01]  /*a620*/  ULDC UR4, c[0x0][0x9d8] ;  /* 0x0002760000047ab9 */ /* 0x000fe20000000800 */
[----:B------:R-:W4:Y:S02]  /*a630*/  LDC R80, c[0x0][0x448] ;  /* 0x00011200ff507b82 */ /* 0x000f240000000800 */
[----:B------:R-:W3:Y:S01]  /*a640*/  LDL R3, [R1+0x40] ;  /* 0x0000400001037983 */ /* 0x000ee20000100800 */
[----:B------:R-:W-:-:S03]  /*a650*/  FMUL.FTZ R75, R24, UR4 ;  /* 0x00000004184b7c20 */ /* 0x000fc60008410000 */
[----:B------:R-:W5:Y:S01]  /*a660*/  LDL R82, [R1+0x28] ;  /* 0x0000280001527983 */ /* 0x000f620000100800 */
[----:B------:R-:W-:Y:S01]  /*a670*/  FMUL.FTZ R24, R34, UR4 ;  /* 0x0000000422187c20 */ /* 0x000fe20008410000 */
[----:B------:R-:W-:Y:S01]  /*a680*/  FMUL.FTZ R79, R32, UR4 ;  /* 0x00000004204f7c20 */ /* 0x000fe20008410000 */
[----:B------:R-:W-:Y:S01]  /*a690*/  FMUL.FTZ R76, R28, UR4 ;  /* 0x000000041c4c7c20 */ /* 0x000fe20008410000 */
[----:B------:R-:W2:Y:S01]  /*a6a0*/  LDL R34, [R1+0x30] ;  /* 0x0000300001227983 */ /* 0x000ea20000100800 */
[----:B------:R-:W-:Y:S01]  /*a6b0*/  FMUL.FTZ R20, R30, UR4 ;  /* 0x000000041e147c20 */ /* 0x000fe20008410000 */
[----:B------:R-:W-:Y:S01]  /*a6c0*/  FMUL.FTZ R42, R42, UR4 ;  /* 0x000000042a2a7c20 */ /* 0x000fe20008410000 */
[----:B------:R-:W-:Y:S01]  /*a6d0*/  FMUL.FTZ R77, R29, UR4 ;  /* 0x000000041d4d7c20 */ /* 0x000fe20008410000 */
[----:B------:R-:W2:Y:S01]  /*a6e0*/  LDL R32, [R1+0x8] ;  /* 0x0000080001207983 */ /* 0x000ea20000100800 */
[----:B------:R-:W-:Y:S01]  /*a6f0*/  FMUL.FTZ R0, R26, UR4 ;  /* 0x000000041a007c20 */ /* 0x000fe20008410000 */
[----:B------:R-:W-:Y:S01]  /*a700*/  FMUL.FTZ R14, R27, UR4 ;  /* 0x000000041b0e7c20 */ /* 0x000fe20008410000 */
[----:B------:R-:W-:Y:S01]  /*a710*/  FMUL.FTZ R15, R31, UR4 ;  /* 0x000000041f0f7c20 */ /* 0x000fe20008410000 */
[----:B------:R-:W-:Y:S01]  /*a720*/  LOP3.LUT R23, R23, 0xfffffffe, RZ, 0xc0, !PT ;  /* 0xfffffffe17177812 */ /* 0x000fe200078ec0ff */
[----:B------:R-:W-:Y:S01]  /*a730*/  FMUL.FTZ R73, R25, UR4 ;  /* 0x0000000419497c20 */ /* 0x000fe20008410000 */
[----:B------:R-:W-:Y:S01]  /*a740*/  FMUL.FTZ R43, R43, UR4 ;  /* 0x000000042b2b7c20 */ /* 0x000fe20008410000 */
[----:B------:R-:W-:Y:S01]  /*a750*/  FMUL.FTZ R47, R47, UR4 ;  /* 0x000000042f2f7c20 */ /* 0x000fe20008410000 */
[----:B------:R-:W-:Y:S01]  /*a760*/  FMUL.FTZ R46, R46, UR4 ;  /* 0x000000042e2e7c20 */ /* 0x000fe20008410000 */
[----:B------:R-:W-:Y:S01]  /*a770*/  FMUL.FTZ R50, R50, UR4 ;  /* 0x0000000432327c20 */ /* 0x000fe20008410000 */
[----:B----4-:R-:W-:Y:S01]  /*a780*/  ISETP.NE.AND P1, PT, R80, 0x1, PT ;  /* 0x000000015000780c */ /* 0x010fe20003f25270 */
[----:B------:R5:W-:Y:S01]  /*a790*/  MUFU.TANH R29, R42 ;  /* 0x0000002a001d7308 */ /* 0x000be20000002400 */
[----:B------:R-:W-:Y:S01]  /*a7a0*/  FMUL.FTZ R25, R35, UR4 ;  /* 0x0000000423197c20 */ /* 0x000fe20008410000 */
[----:B------:R-:W-:Y:S01]  /*a7b0*/  FMUL.FTZ R78, R33, UR4 ;  /* 0x00000004214e7c20 */ /* 0x000fe20008410000 */
[----:B------:R-:W-:Y:S01]  /*a7c0*/  FMUL.FTZ R54, R54, UR4 ;  /* 0x0000000436367c20 */ /* 0x000fe20008410000 */
[----:B------:R-:W-:Y:S01]  /*a7d0*/  FMUL.FTZ R81, R36, UR4 ;  /* 0x0000000424517c20 */ /* 0x000fe20008410000 */
[----:B------:R-:W-:-:S03]  /*a7e0*/  ULDC UR37, c[0x0][0x988] ;  /* 0x0002620000257ab9 */ /* 0x000fc60000000800 */
[----:B------:R-:W4:Y:S04]  /*a7f0*/  MUFU.TANH R0, R0 ;  /* 0x0000000000007308 */ /* 0x000f280000002400 */
[----:B------:R-:W0:Y:S04]  /*a800*/  @P1 LDC R28, c[0x0][0x44c] ;  /* 0x00011300ff1c1b82 */ /* 0x000e280000000800 */
[----:B------:R-:W1:Y:S04]  /*a810*/  MUFU.TANH R14, R14 ;  /* 0x0000000e000e7308 */ /* 0x000e680000002400 */
[----:B------:R-:W4:Y:S04]  /*a820*/  @P1 LDC R30, c[0x0][0x450] ;  /* 0x00011400ff1e1b82 */ /* 0x000f280000000800 */
[----:B------:R-:W1:Y:S01]  /*a830*/  MUFU.TANH R20, R20 ;  /* 0x0000001400147308 */ /* 0x000e620000002400 */
[----:B------:R-:W-:Y:S01]  /*a840*/  @P1 LOP3.LUT R23, R23, 0x1, RZ, 0xfc, !PT ;  /* 0x0000000117171812 */ /* 0x000fe200078efcff */
[----:B------:R-:W-:-:S06]  /*a850*/  FMUL.FTZ R27, R38, UR4 ;  /* 0x00000004261b7c20 */ /* 0x000fcc0008410000 */
[----:B------:R-:W1:Y:S01]  /*a860*/  MUFU.TANH R15, R15 ;  /* 0x0000000f000f7308 */ /* 0x000e620000002400 */
[----:B------:R-:W-:-:S07]  /*a870*/  FMUL.FTZ R26, R39, UR4 ;  /* 0x00000004271a7c20 */ /* 0x000fce0008410000 */
[----:B------:R-:W1:Y:S08]  /*a880*/  MUFU.TANH R24, R24 ;  /* 0x0000001800187308 */ /* 0x000e700000002400 */
[----:B------:R-:W1:Y:S01]  /*a890*/  MUFU.TANH R25, R25 ;  /* 0x0000001900197308 */ /* 0x000e620000002400 */
[----:B------:R-:W-:-:S07]  /*a8a0*/  FMUL.FTZ R38, R41, UR4 ;  /* 0x0000000429267c20 */ /* 0x000fce0008410000 */
[----:B------:R-:W1:Y:S08]  /*a8b0*/  MUFU.TANH R27, R27 ;  /* 0x0000001b001b7308 */ /* 0x000e700000002400 */
[----:B------:R-:W-:Y:S08]  /*a8c0*/  MUFU.TANH R31, R47 ;  /* 0x0000002f001f7308 */ /* 0x000ff00000002400 */
[----:B------:R-:W1:Y:S01]  /*a8d0*/  MUFU.TANH R26, R26 ;  /* 0x0000001a001a7308 */ /* 0x000e620000002400 */
[----:B------:R-:W-:-:S07]  /*a8e0*/  FMUL.FTZ R80, R37, UR4 ;  /* 0x0000000425507c20 */ /* 0x000fce0008410000 */
[----:B------:R-:W-:Y:S08]  /*a8f0*/  MUFU.TANH R46, R46 ;  /* 0x0000002e002e7308 */ /* 0x000ff00000002400 */
[----:B------:R-:W-:Y:S01]  /*a900*/  MUFU.TANH R33, R50 ;  /* 0x0000003200217308 */ /* 0x000fe20000002400 */
[----:B------:R-:W-:Y:S01]  /*a910*/  FMUL.FTZ R55, R55, UR4 ;  /* 0x0000000437377c20 */ /* 0x000fe20008410000 */
[----:B------:R-:W-:-:S06]  /*a920*/  FMUL.FTZ R58, R58, UR4 ;  /* 0x000000043a3a7c20 */ /* 0x000fcc0008410000 */
[----:B------:R-:W-:Y:S01]  /*a930*/  MUFU.TANH R36, R54 ;  /* 0x0000003600247308 */ /* 0x000fe20000002400 */
[----:B------:R-:W-:Y:S01]  /*a940*/  FMUL.FTZ R59, R59, UR4 ;  /* 0x000000043b3b7c20 */ /* 0x000fe20008410000 */
[----:B------:R-:W-:Y:S01]  /*a950*/  FMUL.FTZ R62, R62, UR4 ;  /* 0x000000043e3e7c20 */ /* 0x000fe20008410000 */
[----:B------:R-:W-:-:S05]  /*a960*/  FMUL.FTZ R63, R63, UR4 ;  /* 0x000000043f3f7c20 */ /* 0x000fca0008410000 */
[----:B------:R-:W-:Y:S01]  /*a970*/  MUFU.TANH R59, R59 ;  /* 0x0000003b003b7308 */ /* 0x000fe20000002400 */
[----:B------:R-:W-:-:S07]  /*a980*/  FMUL.FTZ R66, R66, UR4 ;  /* 0x0000000442427c20 */ /* 0x000fce0008410000 */
[----:B------:R-:W-:Y:S01]  /*a990*/  MUFU.TANH R62, R62 ;  /* 0x0000003e003e7308 */ /* 0x000fe20000002400 */
[----:B------:R-:W-:Y:S01]  /*a9a0*/  FMUL.FTZ R67, R67, UR4 ;  /* 0x0000000443437c20 */ /* 0x000fe20008410000 */
[----:B------:R-:W-:-:S06]  /*a9b0*/  FMUL.FTZ R70, R70, UR4 ;  /* 0x0000000446467c20 */ /* 0x000fcc0008410000 */
[----:B------:R-:W-:Y:S01]  /*a9c0*/  MUFU.TANH R66, R66 ;  /* 0x0000004200427308 */ /* 0x000fe20000002400 */
[----:B------:R-:W-:-:S07]  /*a9d0*/  FMUL.FTZ R71, R71, UR4 ;  /* 0x0000000447477c20 */ /* 0x000fce0008410000 */
[----:B------:R-:W-:Y:S08]  /*a9e0*/  MUFU.TANH R70, R70 ;  /* 0x0000004600467308 */ /* 0x000ff00000002400 */
[----:B------:R-:W-:Y:S08]  /*a9f0*/  MUFU.TANH R71, R71 ;  /* 0x0000004700477308 */ /* 0x000ff00000002400 */
[----:B------:R-:W-:Y:S08]  /*aa00*/  MUFU.TANH R75, R75 ;  /* 0x0000004b004b7308 */ /* 0x000ff00000002400 */
[----:B------:R-:W-:Y:S08]  /*aa10*/  MUFU.TANH R73, R73 ;  /* 0x0000004900497308 */ /* 0x000ff00000002400 */
[----:B------:R-:W-:Y:S08]  /*aa20*/  MUFU.TANH R76, R76 ;  /* 0x0000004c004c7308 */ /* 0x000ff00000002400 */
[----:B------:R-:W-:Y:S08]  /*aa30*/  MUFU.TANH R77, R77 ;  /* 0x0000004d004d7308 */ /* 0x000ff00000002400 */
[----:B------:R-:W-:Y:S01]  /*aa40*/  MUFU.TANH R79, R79 ;  /* 0x0000004f004f7308 */ /* 0x000fe20000002400 */
[----:B---3--:R-:W-:-:S07]  /*aa50*/  IMAD.IADD R21, R3, 0x1, R21 ;  /* 0x0000000103157824 */ /* 0x008fce00078e0215 */
[----:B------:R-:W-:Y:S01]  /*aa60*/  MUFU.TANH R78, R78 ;  /* 0x0000004e004e7308 */ /* 0x000fe20000002400 */
[----:B0-----:R-:W-:-:S05]  /*aa70*/  @P1 IMAD.HI.U32 R3, R21, R28, RZ ;  /* 0x0000001c15031227 */ /* 0x001fca00078e00ff */
[----:B----4-:R-:W-:Y:S01]  /*aa80*/  @P1 SHF.R.U32.HI R21, RZ, R30, R3 ;  /* 0x0000001eff151219 */ /* 0x010fe20000011603 */
[----:B-----5:R-:W-:Y:S01]  /*aa90*/  IMAD R42, R176, -0x60, R82 ;  /* 0xffffffa0b02a7824 */ /* 0x020fe200078e0252 */
[----:B------:R-:W-:Y:S03]  /*aaa0*/  MUFU.TANH R81, R81 ;  /* 0x0000005100517308 */ /* 0x000fe60000002400 */
[----:B------:R-:W0:Y:S01]  /*aab0*/  SHFL.IDX PT, R3, R21, 0x1, 0x1c1f ;  /* 0x003c1f0015037f89 */ /* 0x000e2200000e0000 */
[C-C-:B--2---:R-:W-:Y:S02]  /*aac0*/  IADD3 R83, -R34.reuse, 0x61, R42.reuse ;  /* 0x0000006122537810 */ /* 0x144fe40007ffe12a */
[----:B------:R-:W-:-:S03]  /*aad0*/  IADD3 R42, -R34, 0x60, R42 ;  /* 0x00000060222a7810 */ /* 0x000fc60007ffe12a */
[----:B------:R-:W-:Y:S01]  /*aae0*/  IMAD.IADD R83, R83, 0x1, -R32 ;  /* 0x0000000153537824 */ /* 0x000fe200078e0a20 */
[----:B------:R1:W2:Y:S01]  /*aaf0*/  MUFU.TANH R30, R43 ;  /* 0x0000002b001e7308 */ /* 0x0002a20000002400 */
[----:B------:R-:W-:-:S03]  /*ab00*/  FMUL.FTZ R28, R51, UR4 ;  /* 0x00000004331c7c20 */ /* 0x000fc60008410000 */
[----:B0-----:R-:W-:-:S04]  /*ab10*/  VIADDMNMX R3, R3, R83, R42, PT ;  /* 0x0000005303037246 */ /* 0x001fc8000380012a */
[C---:B------:R-:W-:Y:S02]  /*ab20*/  ISETP.GT.AND P1, PT, R3.reuse, RZ, PT ;  /* 0x000000ff0300720c */ /* 0x040fe40003f24270 */
[C---:B------:R-:W-:Y:S02]  /*ab30*/  ISETP.GT.AND P2, PT, R3.reuse, 0x1, PT ;  /* 0x000000010300780c */ /* 0x040fe40003f44270 */
[C---:B------:R-:W-:Y:S02]  /*ab40*/  ISETP.GT.AND P3, PT, R3.reuse, 0x8, PT ;  /* 0x000000080300780c */ /* 0x040fe40003f64270 */
[----:B------:R-:W-:Y:S02]  /*ab50*/  FSEL R51, R0, -INF , P1 ;  /* 0xff80000000337808 */ /* 0x000fe40000800000 */
[----:B-1----:R-:W-:Y:S02]  /*ab60*/  FSEL R43, R14, -INF , P2 ;  /* 0xff8000000e2b7808 */ /* 0x002fe40001000000 */
[----:B------:R-:W-:-:S02]  /*ab70*/  ISETP.GT.AND P1, PT, R3, 0x9, PT ;  /* 0x000000090300780c */ /* 0x000fc40003f24270 */
[----:B------:R-:W-:Y:S02]  /*ab80*/  FSEL R47, R20, -INF , P3 ;  /* 0xff800000142f7808 */ /* 0x000fe40001800000 */
[----:B------:R-:W-:Y:S02]  /*ab90*/  FMNMX.FTZ R0, R51, R43, !PT ;  /* 0x0000002b33007209 */ /* 0x000fe40007810000 */
[----:B------:R-:W-:Y:S02]  /*aba0*/  ISETP.GT.AND P2, PT, R3, 0x10, PT ;  /* 0x000000100300780c */ /* 0x000fe40003f44270 */
[----:B------:R-:W-:Y:S02]  /*abb0*/  FSEL R41, R15, -INF , P1 ;  /* 0xff8000000f297808 */ /* 0x000fe40000800000 */
[----:B------:R-:W-:Y:S02]  /*abc0*/  FMNMX.FTZ R0, R47, R0, !PT ;  /* 0x000000002f007209 */ /* 0x000fe40007810000 */
        /* <DEDUP_REMOVED lines=14> */
[----:B------:R-:W-:Y:S01]  /*acb0*/  FMNMX.FTZ R0, R24, R15, !PT ;  /* 0x0000000f18007209 */ /* 0x000fe20007810000 */
[----:B------:R-:W0:Y:S01]  /*acc0*/  MUFU.TANH R28, R28 ;  /* 0x0000001c001c7308 */ /* 0x000e220000002400 */
[----:B------:R-:W-:Y:S02]  /*acd0*/  ISETP.GT.AND P2, PT, R3, 0x28, PT ;  /* 0x000000280300780c */ /* 0x000fe40003f44270 */
[----:B--2---:R-:W-:Y:S02]  /*ace0*/  FSEL R20, R30, -INF , P1 ;  /* 0xff8000001e147808 */ /* 0x004fe40000800000 */
[----:B------:R-:W-:Y:S02]  /*acf0*/  FMNMX.FTZ R15, R25, R0, !PT ;  /* 0x00000000190f7209 */ /* 0x000fe40007810000 */
[----:B------:R-:W-:-:S02]  /*ad00*/  ISETP.GT.AND P1, PT, R3, 0x29, PT ;  /* 0x000000290300780c */ /* 0x000fc40003f24270 */
[----:B------:R-:W-:Y:S02]  /*ad10*/  FSEL R29, R46, -INF , P2 ;  /* 0xff8000002e1d7808 */ /* 0x000fe40001000000 */
[----:B------:R-:W-:Y:S01]  /*ad20*/  FMNMX.FTZ R0, R20, R15, !PT ;  /* 0x0000000f14007209 */ /* 0x000fe20007810000 */
[----:B------:R-:W1:Y:S01]  /*ad30*/  MUFU.TANH R34, R55 ;  /* 0x0000003700227308 */ /* 0x000e620000002400 */
[----:B------:R-:W-:Y:S02]  /*ad40*/  ISETP.GT.AND P2, PT, R3, 0x30, PT ;  /* 0x000000300300780c */ /* 0x000fe40003f44270 */
[----:B------:R-:W-:Y:S02]  /*ad50*/  FSEL R31, R31, -INF , P1 ;  /* 0xff8000001f1f7808 */ /* 0x000fe40000800000 */
[----:B------:R-:W-:Y:S02]  /*ad60*/  FMNMX.FTZ R0, R29, R0, !PT ;  /* 0x000000001d007209 */ /* 0x000fe40007810000 */
[----:B------:R-:W-:Y:S01]  /*ad70*/  ISETP.GT.AND P1, PT, R3, 0x31, PT ;  /* 0x000000310300780c */ /* 0x000fe20003f24270 */
[----:B------:R-:W2:Y:S01]  /*ad80*/  MUFU.TANH R32, R58 ;  /* 0x0000003a00207308 */ /* 0x000ea20000002400 */
[----:B------:R-:W-:-:S02]  /*ad90*/  FSEL R33, R33, -INF , P2 ;  /* 0xff80000021217808 */ /* 0x000fc40001000000 */
[----:B------:R-:W-:Y:S02]  /*ada0*/  FMNMX.FTZ R0, R31, R0, !PT ;  /* 0x000000001f007209 */ /* 0x000fe40007810000 */
[----:B------:R-:W-:Y:S02]  /*adb0*/  ISETP.GT.AND P2, PT, R3, 0x38, PT ;  /* 0x000000380300780c */ /* 0x000fe40003f44270 */
[----:B0-----:R-:W-:Y:S02]  /*adc0*/  FSEL R35, R28, -INF , P1 ;  /* 0xff8000001c237808 */ /* 0x001fe40000800000 */
[----:B------:R-:W-:Y:S02]  /*add0*/  FMNMX.FTZ R0, R33, R0, !PT ;  /* 0x0000000021007209 */ /* 0x000fe40007810000 */
[----:B------:R-:W-:Y:S02]  /*ade0*/  ISETP.GT.AND P1, PT, R3, 0x39, PT ;  /* 0x000000390300780c */ /* 0x000fe40003f24270 */
[----:B------:R-:W-:-:S02]  /*adf0*/  FSEL R36, R36, -INF , P2 ;  /* 0xff80000024247808 */ /* 0x000fc40001000000 */
[----:B------:R-:W-:Y:S01]  /*ae00*/  FMNMX.FTZ R15, R35, R0, !PT ;  /* 0x00000000230f7209 */ /* 0x000fe20007810000 */
[----:B------:R-:W0:Y:S01]  /*ae10*/  MUFU.TANH R26, R63 ;  /* 0x0000003f001a7308 */ /* 0x000e220000002400 */
[C---:B------:R-:W-:Y:S02]  /*ae20*/  ISETP.GT.AND P2, PT, R3.reuse, 0x40, PT ;  /* 0x000000400300780c */ /* 0x040fe40003f44270 */
[----:B-1----:R-:W-:Y:S02]  /*ae30*/  FSEL R34, R34, -INF , P1 ;  /* 0xff80000022227808 */ /* 0x002fe40000800000 */
[----:B------:R-:W-:Y:S02]  /*ae40*/  FMNMX.FTZ R15, R36, R15, !PT ;  /* 0x0000000f240f7209 */ /* 0x000fe40007810000 */
[----:B------:R-:W-:Y:S02]  /*ae50*/  ISETP.GT.AND P1, PT, R3, 0x41, PT ;  /* 0x000000410300780c */ /* 0x000fe40003f24270 */
[----:B--2---:R-:W-:-:S02]  /*ae60*/  FSEL R32, R32, -INF , P2 ;  /* 0xff80000020207808 */ /* 0x004fc40001000000 */
[----:B------:R-:W-:Y:S01]  /*ae70*/  FMNMX.FTZ R15, R34, R15, !PT ;  /* 0x0000000f220f7209 */ /* 0x000fe20007810000 */
[----:B------:R-:W1:Y:S01]  /*ae80*/  MUFU.TANH R14, R67 ;  /* 0x00000043000e7308 */ /* 0x000e620000002400 */
[----:B------:R-:W-:Y:S02]  /*ae90*/  ISETP.GT.AND P2, PT, R3, 0x48, PT ;  /* 0x000000480300780c */ /* 0x000fe40003f44270 */
[----:B------:R-:W-:Y:S02]  /*aea0*/  FSEL R30, R59, -INF , P1 ;  /* 0xff8000003b1e7808 */ /* 0x000fe40000800000 */
[----:B------:R-:W-:Y:S02]  /*aeb0*/  FMNMX.FTZ R15, R32, R15, !PT ;  /* 0x0000000f200f7209 */ /* 0x000fe40007810000 */
[----:B------:R-:W-:Y:S02]  /*aec0*/  ISETP.GT.AND P1, PT, R3, 0x49, PT ;  /* 0x000000490300780c */ /* 0x000fe40003f24270 */
[----:B------:R-:W-:-:S02]  /*aed0*/  FSEL R28, R62, -INF , P2 ;  /* 0xff8000003e1c7808 */ /* 0x000fc40001000000 */
[----:B------:R-:W-:Y:S02]  /*aee0*/  FMNMX.FTZ R15, R30, R15, !PT ;  /* 0x0000000f1e0f7209 */ /* 0x000fe40007810000 */
[C---:B------:R-:W-:Y:S02]  /*aef0*/  ISETP.GT.AND P2, PT, R3.reuse, 0x50, PT ;  /* 0x000000500300780c */ /* 0x040fe40003f44270 */
[----:B0-----:R-:W-:Y:S02]  /*af00*/  FSEL R26, R26, -INF , P1 ;  /* 0xff8000001a1a7808 */ /* 0x001fe40000800000 */
[----:B------:R-:W-:Y:S02]  /*af10*/  FMNMX.FTZ R55, R28, R15, !PT ;  /* 0x0000000f1c377209 */ /* 0x000fe40007810000 */
[----:B------:R-:W-:Y:S02]  /*af20*/  ISETP.GT.AND P1, PT, R3, 0x51, PT ;  /* 0x000000510300780c */ /* 0x000fe40003f24270 */
[----:B------:R-:W-:-:S02]  /*af30*/  FSEL R15, R66, -INF , P2 ;  /* 0xff800000420f7808 */ /* 0x000fc40001000000 */
[----:B------:R-:W-:Y:S02]  /*af40*/  FMNMX.FTZ R0, R26, R55, !PT ;  /* 0x000000371a007209 */ /* 0x000fe40007810000 */
[----:B------:R-:W-:Y:S02]  /*af50*/  ISETP.GT.AND P2, PT, R3, 0x58, PT ;  /* 0x000000580300780c */ /* 0x000fe40003f44270 */
[----:B-1----:R-:W-:Y:S02]  /*af60*/  FSEL R14, R14, -INF , P1 ;  /* 0xff8000000e0e7808 */ /* 0x002fe40000800000 */
[----:B------:R-:W-:Y:S01]  /*af70*/  FMNMX.FTZ R55, R15, R0, !PT ;  /* 0x000000000f377209 */ /* 0x000fe20007810000 */
[----:B------:R-:W-:Y:S01]  /*af80*/  FMUL.FTZ R46, R44, UR4 ;  /* 0x000000042c2e7c20 */ /* 0x000fe20008410000 */
[----:B------:R-:W-:Y:S02]  /*af90*/  ISETP.GT.AND P1, PT, R3, 0x59, PT ;  /* 0x000000590300780c */ /* 0x000fe40003f24270 */
[----:B------:R-:W-:-:S02]  /*afa0*/  FSEL R3, R70, -INF , P2 ;  /* 0xff80000046037808 */ /* 0x000fc40001000000 */
[----:B------:R-:W-:Y:S02]  /*afb0*/  FMNMX.FTZ R44, R14, R55, !PT ;  /* 0x000000370e2c7209 */ /* 0x000fe40007810000 */
[----:B------:R-:W-:Y:S02]  /*afc0*/  FSEL R0, R71, -INF , P1 ;  /* 0xff80000047007808 */ /* 0x000fe40000800000 */
[----:B------:R-:W-:-:S04]  /*afd0*/  FMNMX.FTZ R55, R3, R44, !PT ;  /* 0x0000002c03377209 */ /* 0x000fc80007810000 */
[----:B------:R-:W-:-:S05]  /*afe0*/  FMNMX.FTZ R55, R0, R55, !PT ;  /* 0x0000003700377209 */ /* 0x000fca0007810000 */
[----:B------:R-:W0:Y:S04]  /*aff0*/  SHFL.BFLY PT, R44, R55, 0x2, 0x1f ;  /* 0x0c401f00372c7f89 */ /* 0x000e2800000e0000 */
[----:B------:R-:W1:Y:S01]  /*b000*/  SHFL.IDX PT, R21, R21, RZ, 0x1c1f ;  /* 0x001c1fff15157589 */ /* 0x000e6200000e0000 */
[----:B0-----:R-:W-:-:S05]  /*b010*/  FMNMX.FTZ R44, R55, R44, !PT ;  /* 0x0000002c372c7209 */ /* 0x001fca0007810000 */
[----:B------:R-:W0:Y:S01]  /*b020*/  SHFL.BFLY PT, R63, R44, 0x1, 0x1f ;  /* 0x0c201f002c3f7f89 */ /* 0x000e2200000e0000 */
[----:B-1----:R-:W-:-:S04]  /*b030*/  VIADDMNMX R83, R21, R83, R42, PT ;  /* 0x0000005315537246 */ /* 0x002fc8000380012a */
[C---:B------:R-:W-:Y:S02]  /*b040*/  ISETP.GT.AND P1, PT, R83.reuse, RZ, PT ;  /* 0x000000ff5300720c */ /* 0x040fe40003f24270 */
[C---:B------:R-:W-:Y:S02]  /*b050*/  ISETP.GT.AND P2, PT, R83.reuse, 0x1, PT ;  /* 0x000000015300780c */ /* 0x040fe40003f44270 */
[----:B------:R-:W-:Y:S02]  /*b060*/  ISETP.GT.AND P3, PT, R83, 0x8, PT ;  /* 0x000000085300780c */ /* 0x000fe40003f64270 */
[----:B------:R-:W-:Y:S02]  /*b070*/  FSEL R75, R75, -INF , P1 ;  /* 0xff8000004b4b7808 */ /* 0x000fe40000800000 */
[----:B------:R-:W-:Y:S01]  /*b080*/  FSEL R42, R73, -INF , P2 ;  /* 0xff800000492a7808 */ /* 0x000fe20001000000 */
[----:B------:R-:W-:Y:S01]  /*b090*/  FMUL.FTZ R54, R56, UR4 ;  /* 0x0000000438367c20 */ /* 0x000fe20008410000 */
[----:B------:R-:W-:Y:S01]  /*b0a0*/  FMUL.FTZ R56, R61, UR4 ;  /* 0x000000043d387c20 */ /* 0x000fe20008410000 */
[----:B------:R-:W-:Y:S01]  /*b0b0*/  ISETP.GT.AND P1, PT, R83, 0x9, PT ;  /* 0x000000095300780c */ /* 0x000fe20003f24270 */
[----:B------:R-:W-:Y:S01]  /*b0c0*/  FMUL.FTZ R40, R40, UR4 ;  /* 0x0000000428287c20 */ /* 0x000fe20008410000 */
[----:B------:R-:W-:-:S02]  /*b0d0*/  FSEL R76, R76, -INF , P3 ;  /* 0xff8000004c4c7808 */ /* 0x000fc40001800000 */
[----:B------:R-:W-:Y:S01]  /*b0e0*/  FMNMX.FTZ R61, R75, R42, !PT ;  /* 0x0000002a4b3d7209 */ /* 0x000fe20007810000 */
[----:B------:R-:W1:Y:S01]  /*b0f0*/  MUFU.TANH R80, R80 ;  /* 0x0000005000507308 */ /* 0x000e620000002400 */
[----:B------:R-:W-:Y:S02]  /*b100*/  ISETP.GT.AND P2, PT, R83, 0x10, PT ;  /* 0x000000105300780c */ /* 0x000fe40003f44270 */
[----:B0-----:R-:W-:Y:S02]  /*b110*/  FMNMX.FTZ R21, R44, R63, !PT ;  /* 0x0000003f2c157209 */ /* 0x001fe40007810000 */
[----:B------:R-:W-:Y:S02]  /*b120*/  FSEL R77, R77, -INF , P1 ;  /* 0xff8000004d4d7808 */ /* 0x000fe40000800000 */
[----:B------:R-:W-:Y:S01]  /*b130*/  FMNMX.FTZ R44, R76, R61, !PT ;  /* 0x0000003d4c2c7209 */ /* 0x000fe20007810000 */
[----:B------:R-:W0:Y:S01]  /*b140*/  MUFU.TANH R40, R40 ;  /* 0x0000002800287308 */ /* 0x000e220000002400 */
[----:B------:R-:W-:Y:S01]  /*b150*/  ISETP.GT.AND P3, PT, R83, 0x11, PT ;  /* 0x000000115300780c */ /* 0x000fe20003f64270 */
[----:B------:R-:W-:Y:S01]  /*b160*/  FMUL.FTZ R62, R21, UR37 ;  /* 0x00000025153e7c20 */ /* 0x000fe20008410000 */
[----:B------:R-:W-:-:S02]  /*b170*/  FSEL R79, R79, -INF , P2 ;  /* 0xff8000004f4f7808 */ /* 0x000fc40001000000 */
[----:B------:R-:W-:Y:S02]  /*b180*/  FMNMX.FTZ R44, R77, R44, !PT ;  /* 0x0000002c4d2c7209 */ /* 0x000fe40007810000 */
[----:B------:R-:W-:Y:S01]  /*b190*/  FSETP.NEU.FTZ.AND P4, PT, R21, -INF , PT ;  /* 0xff8000001500780b */ /* 0x000fe20003f9d000 */
[----:B------:R-:W2:Y:S01]  /*b1a0*/  MUFU.TANH R38, R38 ;  /* 0x0000002600267308 */ /* 0x000ea20000002400 */
[----:B------:R-:W-:Y:S01]  /*b1b0*/  ISETP.GT.AND P1, PT, R83, 0x18, PT ;  /* 0x000000185300780c */ /* 0x000fe20003f24270 */
[----:B------:R-:W-:Y:S01]  /*b1c0*/  FMUL.FTZ R45, R45, UR4 ;  /* 0x000000042d2d7c20 */ /* 0x000fe20008410000 */
[----:B------:R-:W-:Y:S02]  /*b1d0*/  FSEL R78, R78, -INF , P3 ;  /* 0xff8000004e4e7808 */ /* 0x000fe40001800000 */
[----:B------:R-:W-:Y:S02]  /*b1e0*/  FMNMX.FTZ R61, R79, R44, !PT ;  /* 0x0000002c4f3d7209 */ /* 0x000fe40007810000 */
[----:B------:R-:W-:Y:S01]  /*b1f0*/  FSEL R44, R62, RZ, P4 ;  /* 0x000000ff3e2c7208 */ /* 0x000fe20002000000 */
[----:B------:R-:W3:Y:S01]  /*b200*/  MUFU.TANH R46, R46 ;  /* 0x0000002e002e7308 */ /* 0x000ee20000002400 */
[----:B------:R-:W-:Y:S01]  /*b210*/  ISETP.GT.AND P2, PT, R83, 0x19, PT ;  /* 0x000000195300780c */ /* 0x000fe20003f44270 */
[----:B------:R-:W-:Y:S01]  /*b220*/  FMUL.FTZ R50, R48, UR4 ;  /* 0x0000000430327c20 */ /* 0x000fe20008410000 */
[----:B------:R-:W-:-:S02]  /*b230*/  FSEL R81, R81, -INF , P1 ;  /* 0xff80000051517808 */ /* 0x000fc40000800000 */
[----:B------:R-:W-:Y:S01]  /*b240*/  FMNMX.FTZ R62, R78, R61, !PT ;  /* 0x0000003d4e3e7209 */ /* 0x000fe20007810000 */
[----:B------:R-:W-:Y:S01]  /*b250*/  FFMA.FTZ R153, R51, UR37, -R44 ;  /* 0x0000002533997c23 */ /* 0x000fe2000801082c */
[----:B------:R-:W-:Y:S01]  /*b260*/  ISETP.GT.AND P1, PT, R83, 0x20, PT ;  /* 0x000000205300780c */ /* 0x000fe20003f24270 */
[----:B------:R-:W4:Y:S01]  /*b270*/  MUFU.TANH R45, R45 ;  /* 0x0000002d002d7308 */ /* 0x000f220000002400 */
[----:B-1----:R-:W-:Y:S01]  /*b280*/  FSEL R80, R80, -INF , P2 ;  /* 0xff80000050507808 */ /* 0x002fe20001000000 */
[----:B------:R-:W-:Y:S01]  /*b290*/  FMUL.FTZ R48, R49, UR4 ;  /* 0x0000000431307c20 */ /* 0x000fe20008410000 */
[----:B------:R-:W-:Y:S01]  /*b2a0*/  FMNMX.FTZ R51, R81, R62, !PT ;  /* 0x0000003e51337209 */ /* 0x000fe20007810000 */
[----:B------:R-:W-:Y:S01]  /*b2b0*/  FMUL.FTZ R49, R52, UR4 ;  /* 0x0000000434317c20 */ /* 0x000fe20008410000 */
[----:B------:R-:W-:Y:S02]  /*b2c0*/  ISETP.GT.AND P2, PT, R83, 0x21, PT ;  /* 0x000000215300780c */ /* 0x000fe40003f44270 */
[----:B0-----:R-:W-:Y:S01]  /*b2d0*/  FSEL R40, R40, -INF , P1 ;  /* 0xff80000028287808 */ /* 0x001fe20000800000 */
[----:B------:R-:W0:Y:S01]  /*b2e0*/  MUFU.TANH R50, R50 ;  /* 0x0000003200327308 */ /* 0x000e220000002400 */
[----:B------:R-:W-:Y:S01]  /*b2f0*/  FMNMX.FTZ R51, R80, R51, !PT ;  /* 0x0000003350337209 */ /* 0x000fe20007810000 */
[----:B------:R-:W-:Y:S01]  /*b300*/  FMUL.FTZ R52, R53, UR4 ;  /* 0x0000000435347c20 */ /* 0x000fe20008410000 */
[----:B------:R-:W-:-:S02]  /*b310*/  ISETP.GT.AND P1, PT, R83, 0x28, PT ;  /* 0x000000285300780c */ /* 0x000fc40003f24270 */
[----:B--2---:R-:W-:Y:S02]  /*b320*/  FSEL R38, R38, -INF , P2 ;  /* 0xff80000026267808 */ /* 0x004fe40001000000 */
[----:B------:R-:W-:Y:S01]  /*b330*/  FMNMX.FTZ R51, R40, R51, !PT ;  /* 0x0000003328337209 */ /* 0x000fe20007810000 */
[----:B------:R-:W1:Y:S01]  /*b340*/  MUFU.TANH R48, R48 ;  /* 0x0000003000307308 */ /* 0x000e620000002400 */
[----:B------:R-:W-:Y:S01]  /*b350*/  FFMA.FTZ R61, R43, UR37, -R44 ;  /* 0x000000252b3d7c23 */ /* 0x000fe2000801082c */
[C---:B------:R-:W-:Y:S02]  /*b360*/  ISETP.GT.AND P2, PT, R83.reuse, 0x29, PT ;  /* 0x000000295300780c */ /* 0x040fe40003f44270 */
[----:B---3--:R-:W-:Y:S02]  /*b370*/  FSEL R43, R46, -INF , P1 ;  /* 0xff8000002e2b7808 */ /* 0x008fe40000800000 */
[----:B------:R-:W-:Y:S02]  /*b380*/  FMNMX.FTZ R62, R38, R51, !PT ;  /* 0x00000033263e7209 */ /* 0x000fe40007810000 */
[----:B------:R-:W2:Y:S01]  /*b390*/  MUFU.TANH R49, R49 ;  /* 0x0000003100317308 */ /* 0x000ea20000002400 */
[----:B------:R-:W-:Y:S01]  /*b3a0*/  ISETP.GT.AND P1, PT, R83, 0x30, PT ;  /* 0x000000305300780c */ /* 0x000fe20003f24270 */
[----:B------:R-:W-:Y:S01]  /*b3b0*/  FMUL.FTZ R53, R57, UR4 ;  /* 0x0000000439357c20 */ /* 0x000fe20008410000 */
[----:B----4-:R-:W-:-:S02]  /*b3c0*/  FSEL R45, R45, -INF , P2 ;  /* 0xff8000002d2d7808 */ /* 0x010fc40001000000 */
[----:B------:R-:W-:-:S03]  /*b3d0*/  FMNMX.FTZ R62, R43, R62, !PT ;  /* 0x0000003e2b3e7209 */ /* 0x000fc60007810000 */
[----:B------:R-:W3:Y:S01]  /*b3e0*/  MUFU.TANH R52, R52 ;  /* 0x0000003400347308 */ /* 0x000ee20000002400 */
[----:B------:R-:W-:Y:S01]  /*b3f0*/  FFMA.FTZ R155, R47, UR37, -R44 ;  /* 0x000000252f9b7c23 */ /* 0x000fe2000801082c */
[----:B------:R-:W-:Y:S01]  /*b400*/  ISETP.GT.AND P2, PT, R83, 0x31, PT ;  /* 0x000000315300780c */ /* 0x000fe20003f44270 */
[----:B------:R-:W-:Y:S01]  /*b410*/  FMUL.FTZ R55, R60, UR4 ;  /* 0x000000043c377c20 */ /* 0x000fe20008410000 */
[----:B0-----:R-:W-:Y:S02]  /*b420*/  FSEL R47, R50, -INF , P1 ;  /* 0xff800000322f7808 */ /* 0x001fe40000800000 */
[----:B------:R-:W-:Y:S02]  /*b430*/  FMNMX.FTZ R62, R45, R62, !PT ;  /* 0x0000003e2d3e7209 */ /* 0x000fe40007810000 */
[----:B------:R-:W0:Y:S01]  /*b440*/  MUFU.TANH R54, R54 ;  /* 0x0000003600367308 */ /* 0x000e220000002400 */
[----:B------:R-:W-:Y:S02]  /*b450*/  ISETP.GT.AND P1, PT, R83, 0x38, PT ;  /* 0x000000385300780c */ /* 0x000fe40003f24270 */
[----:B-1----:R-:W-:-:S02]  /*b460*/  FSEL R48, R48, -INF , P2 ;  /* 0xff80000030307808 */ /* 0x002fc40001000000 */
[----:B------:R-:W-:-:S03]  /*b470*/  FMNMX.FTZ R51, R47, R62, !PT ;  /* 0x0000003e2f337209 */ /* 0x000fc60007810000 */
[----:B------:R-:W1:Y:S01]  /*b480*/  MUFU.TANH R53, R53 ;  /* 0x0000003500357308 */ /* 0x000e620000002400 */
[----:B------:R-:W-:Y:S01]  /*b490*/  FFMA.FTZ R50, R41, UR37, -R44 ;  /* 0x0000002529327c23 */ /* 0x000fe2000801082c */
[----:B------:R-:W-:Y:S01]  /*b4a0*/  ISETP.GT.AND P2, PT, R83, 0x39, PT ;  /* 0x000000395300780c */ /* 0x000fe20003f44270 */
[----:B------:R-:W-:Y:S01]  /*b4b0*/  FMUL.FTZ R58, R64, UR4 ;  /* 0x00000004403a7c20 */ /* 0x000fe20008410000 */
[----:B--2---:R-:W-:Y:S02]  /*b4c0*/  FSEL R41, R49, -INF , P1 ;  /* 0xff80000031297808 */ /* 0x004fe40000800000 */
[----:B------:R-:W-:Y:S02]  /*b4d0*/  FMNMX.FTZ R62, R48, R51, !PT ;  /* 0x00000033303e7209 */ /* 0x000fe40007810000 */
[----:B------:R-:W2:Y:S01]  /*b4e0*/  MUFU.TANH R55, R55 ;  /* 0x0000003700377308 */ /* 0x000ea20000002400 */
[----:B------:R-:W-:Y:S01]  /*b4f0*/  ISETP.GT.AND P1, PT, R83, 0x40, PT ;  /* 0x000000405300780c */ /* 0x000fe20003f24270 */
[----:B------:R-:W-:Y:S01]  /*b500*/  FMUL.FTZ R57, R65, UR4 ;  /* 0x0000000441397c20 */ /* 0x000fe20008410000 */
[----:B---3--:R-:W-:-:S02]  /*b510*/  FSEL R49, R52, -INF , P2 ;  /* 0xff80000034317808 */ /* 0x008fc40001000000 */
        /* <DEDUP_REMOVED lines=8> */
[----:B------:R-:W-:Y:S01]  /*b5a0*/  ISETP.GT.AND P1, PT, R83, 0x48, PT ;  /* 0x000000485300780c */ /* 0x000fe20003f24270 */
[----:B------:R-:W-:Y:S01]  /*b5b0*/  FMUL.FTZ R60, R69, UR4 ;  /* 0x00000004453c7c20 */ /* 0x000fe20008410000 */
[----:B-1----:R-:W-:-:S02]  /*b5c0*/  FSEL R51, R53, -INF , P2 ;  /* 0xff80000035337808 */ /* 0x002fc40001000000 */
[----:B------:R-:W-:-:S03]  /*b5d0*/  FMNMX.FTZ R62, R39, R62, !PT ;  /* 0x0000003e273e7209 */ /* 0x000fc60007810000 */
[----:B------:R-:W1:Y:S01]  /*b5e0*/  MUFU.TANH R57, R57 ;  /* 0x0000003900397308 */ /* 0x000e620000002400 */
[----:B------:R-:W-:Y:S01]  /*b5f0*/  FFMA.FTZ R52, R37, UR37, -R44 ;  /* 0x0000002525347c23 */ /* 0x000fe2000801082c */
[----:B------:R-:W-:Y:S02]  /*b600*/  ISETP.GT.AND P2, PT, R83, 0x49, PT ;  /* 0x000000495300780c */ /* 0x000fe40003f44270 */
[----:B--2---:R-:W-:Y:S02]  /*b610*/  FSEL R37, R55, -INF , P1 ;  /* 0xff80000037257808 */ /* 0x004fe40000800000 */
[----:B------:R-:W-:Y:S02]  /*b620*/  FMNMX.FTZ R62, R51, R62, !PT ;  /* 0x0000003e333e7209 */ /* 0x000fe40007810000 */
[----:B------:R-:W2:Y:S01]  /*b630*/  MUFU.TANH R59, R59 ;  /* 0x0000003b003b7308 */ /* 0x000ea20000002400 */
[----:B------:R-:W-:Y:S02]  /*b640*/  ISETP.GT.AND P1, PT, R83, 0x50, PT ;  /* 0x000000505300780c */ /* 0x000fe40003f24270 */
[----:B---3--:R-:W-:-:S02]  /*b650*/  FSEL R53, R56, -INF , P2 ;  /* 0xff80000038357808 */ /* 0x008fc40001000000 */
[----:B------:R-:W-:-:S03]  /*b660*/  FMNMX.FTZ R62, R37, R62, !PT ;  /* 0x0000003e253e7209 */ /* 0x000fc60007810000 */
[----:B------:R-:W3:Y:S01]  /*b670*/  MUFU.TANH R60, R60 ;  /* 0x0000003c003c7308 */ /* 0x000ee20000002400 */
[--C-:B------:R-:W-:Y:S01]  /*b680*/  FFMA.FTZ R171, R27, UR37, -R44.reuse ;  /* 0x000000251bab7c23 */ /* 0x100fe2000801082c */
[----:B------:R-:W-:Y:S02]  /*b690*/  ISETP.GT.AND P2, PT, R83, 0x51, PT ;  /* 0x000000515300780c */ /* 0x000fe40003f44270 */
[----:B0-----:R-:W-:Y:S02]  /*b6a0*/  FSEL R58, R58, -INF , P1 ;  /* 0xff8000003a3a7808 */ /* 0x001fe40000800000 */
[----:B------:R-:W-:Y:S01]  /*b6b0*/  FMNMX.FTZ R27, R53, R62, !PT ;  /* 0x0000003e351b7209 */ /* 0x000fe20007810000 */
[----:B------:R-:W-:Y:S01]  /*b6c0*/  FFMA.FTZ R54, R24, UR37, -R44 ;  /* 0x0000002518367c23 */ /* 0x000fe2000801082c */
[----:B------:R-:W-:Y:S02]  /*b6d0*/  ISETP.GT.AND P1, PT, R83, 0x58, PT ;  /* 0x000000585300780c */ /* 0x000fe40003f24270 */
[----:B-1----:R-:W-:-:S02]  /*b6e0*/  FSEL R57, R57, -INF , P2 ;  /* 0xff80000039397808 */ /* 0x002fc40001000000 */
[----:B------:R-:W-:Y:S02]  /*b6f0*/  FMNMX.FTZ R24, R58, R27, !PT ;  /* 0x0000001b3a187209 */ /* 0x000fe40007810000 */
[----:B------:R-:W-:Y:S02]  /*b700*/  ISETP.GT.AND P2, PT, R83, 0x59, PT ;  /* 0x000000595300780c */ /* 0x000fe40003f44270 */
[----:B--2---:R-:W-:Y:S02]  /*b710*/  FSEL R59, R59, -INF , P1 ;  /* 0xff8000003b3b7808 */ /* 0x004fe40000800000 */
[----:B------:R-:W-:Y:S02]  /*b720*/  FMNMX.FTZ R24, R57, R24, !PT ;  /* 0x0000001839187209 */ /* 0x000fe40007810000 */
[----:B---3--:R-:W-:Y:S02]  /*b730*/  FSEL R27, R60, -INF , P2 ;  /* 0xff8000003c1b7808 */ /* 0x008fe40001000000 */
[----:B------:R-:W-:-:S04]  /*b740*/  FMNMX.FTZ R24, R59, R24, !PT ;  /* 0x000000183b187209 */ /* 0x000fc80007810000 */
[----:B------:R-:W-:Y:S01]  /*b750*/  FMNMX.FTZ R24, R27, R24, !PT ;  /* 0x000000181b187209 */ /* 0x000fe20007810000 */
[----:B------:R-:W-:-:S04]  /*b760*/  FFMA.FTZ R165, R25, UR37, -R44 ;  /* 0x0000002519a57c23 */ /* 0x000fc8000801082c */
[----:B------:R-:W0:Y:S01]  /*b770*/  SHFL.BFLY PT, R25, R24, 0x2, 0x1f ;  /* 0x0c401f0018197f89 */ /* 0x000e2200000e0000 */
[----:B------:R-:W-:Y:S01]  /*b780*/  FFMA.FTZ R56, R20, UR37, -R44 ;  /* 0x0000002514387c23 */ /* 0x000fe2000801082c */
[----:B0-----:R-:W-:-:S05]  /*b790*/  FMNMX.FTZ R25, R24, R25, !PT ;  /* 0x0000001918197209 */ /* 0x001fca0007810000 */
[----:B------:R-:W0:Y:S01]  /*b7a0*/  SHFL.BFLY PT, R20, R25, 0x1, 0x1f ;  /* 0x0c201f0019147f89 */ /* 0x000e2200000e0000 */
[--C-:B------:R-:W-:Y:S01]  /*b7b0*/  FFMA.FTZ R159, R28, UR37, -R44.reuse ;  /* 0x000000251c9f7c23 */ /* 0x100fe2000801082c */
[----:B------:R-:W-:Y:S01]  /*b7c0*/  FFMA.FTZ R175, R3, UR37, -R44 ;  /* 0x0000002503af7c23 */ /* 0x000fe2000801082c */
[----:B0-----:R-:W-:-:S04]  /*b7d0*/  FMNMX.FTZ R20, R25, R20, !PT ;  /* 0x0000001419147209 */ /* 0x001fc80007810000 */
[C---:B------:R-:W-:Y:S01]  /*b7e0*/  FSETP.NEU.FTZ.AND P1, PT, R20.reuse, -INF , PT ;  /* 0xff8000001400780b */ /* 0x040fe20003f3d000 */
[----:B------:R-:W-:-:S05]  /*b7f0*/  FMUL.FTZ R28, R20, UR37 ;  /* 0x00000025141c7c20 */ /* 0x000fca0008410000 */
[----:B------:R-:W-:-:S05]  /*b800*/  FSEL R28, R28, RZ, P1 ;  /* 0x000000ff1c1c7208 */ /* 0x000fca0000800000 */
[--C-:B------:R-:W-:Y:S01]  /*b810*/  FFMA.FTZ R152, R75, UR37, -R28.reuse ;  /* 0x000000254b987c23 */ /* 0x100fe2000801081c */
[--C-:B------:R-:W-:Y:S01]  /*b820*/  FFMA.FTZ R3, R42, UR37, -R28.reuse ;  /* 0x000000252a037c23 */ /* 0x100fe2000801081c */
[----:B------:R-:W-:Y:S01]  /*b830*/  FFMA.FTZ R154, R76, UR37, -R28 ;  /* 0x000000254c9a7c23 */ /* 0x000fe2000801081c */
[----:B------:R-:W-:Y:S01]  /*b840*/  MUFU.EX2 R153, R153 ;  /* 0x0000009900997308 */ /* 0x000fe20000000800 */
[----:B------:R-:W-:Y:S01]  /*b850*/  FFMA.FTZ R173, R15, UR37, -R44 ;  /* 0x000000250fad7c23 */ /* 0x000fe2000801082c */
[----:B------:R-:W-:-:S06]  /*b860*/  FFMA.FTZ R15, R77, UR37, -R28 ;  /* 0x000000254d0f7c23 */ /* 0x000fcc000801081c */
[----:B------:R-:W-:Y:S01]  /*b870*/  MUFU.EX2 R152, R152 ;  /* 0x0000009800987308 */ /* 0x000fe20000000800 */
[----:B------:R-:W-:-:S07]  /*b880*/  FFMA.FTZ R168, R79, UR37, -R28 ;  /* 0x000000254fa87c23 */ /* 0x000fce000801081c */
[----:B------:R-:W0:Y:S08]  /*b890*/  MUFU.EX2 R3, R3 ;  /* 0x0000000300037308 */ /* 0x000e300000000800 */
[----:B------:R-:W1:Y:S01]  /*b8a0*/  MUFU.EX2 R46, R61 ;  /* 0x0000003d002e7308 */ /* 0x000e620000000800 */
[----:B------:R-:W-:-:S07]  /*b8b0*/  FFMA.FTZ R25, R78, UR37, -R28 ;  /* 0x000000254e197c23 */ /* 0x000fce000801081c */
[----:B------:R-:W2:Y:S08]  /*b8c0*/  MUFU.EX2 R154, R154 ;  /* 0x0000009a009a7308 */ /* 0x000eb00000000800 */
[----:B------:R-:W3:Y:S01]  /*b8d0*/  MUFU.EX2 R155, R155 ;  /* 0x0000009b009b7308 */ /* 0x000ee20000000800 */
[----:B------:R-:W-:-:S07]  /*b8e0*/  FFMA.FTZ R170, R81, UR37, -R28 ;  /* 0x0000002551aa7c23 */ /* 0x000fce000801081c */
[----:B------:R-:W4:Y:S01]  /*b8f0*/  MUFU.EX2 R15, R15 ;  /* 0x0000000f000f7308 */ /* 0x000f220000000800 */
[----:B------:R-:W-:-:S07]  /*b900*/  FFMA.FTZ R166, R43, UR37, -R28 ;  /* 0x000000252ba67c23 */ /* 0x000fce000801081c */
[----:B------:R-:W5:Y:S01]  /*b910*/  MUFU.EX2 R50, R50 ;  /* 0x0000003200327308 */ /* 0x000f620000000800 */
[--C-:B------:R-:W-:Y:S01]  /*b920*/  FFMA.FTZ R167, R29, UR37, -R44.reuse ;  /* 0x000000251da77c23 */ /* 0x100fe2000801082c */
[--C-:B------:R-:W-:Y:S01]  /*b930*/  FFMA.FTZ R161, R33, UR37, -R44.reuse ;  /* 0x0000002521a17c23 */ /* 0x100fe2000801082c */
[----:B------:R-:W-:-:S05]  /*b940*/  FFMA.FTZ R24, R34, UR37, -R44 ;  /* 0x0000002522187c23 */ /* 0x000fca000801082c */
[----:B------:R-:W5:Y:S01]  /*b950*/  MUFU.EX2 R168, R168 ;  /* 0x000000a800a87308 */ /* 0x000f620000000800 */
[----:B0-----:R-:W-:Y:S01]  /*b960*/  FADD.FTZ R43, R152, R3 ;  /* 0x00000003982b7221 */ /* 0x001fe20000010000 */
[----:B------:R-:W-:Y:S01]  /*b970*/  FFMA.FTZ R157, R32, UR37, -R44 ;  /* 0x00000025209d7c23 */ /* 0x000fe2000801082c */
[----:B------:R-:W-:-:S05]  /*b980*/  FFMA.FTZ R29, R80, UR37, -R28 ;  /* 0x00000025501d7c23 */ /* 0x000fca000801081c */
[----:B------:R-:W0:Y:S01]  /*b990*/  MUFU.EX2 R169, R169 ;  /* 0x000000a900a97308 */ /* 0x000e220000000800 */
[----:B------:R-:W-:Y:S01]  /*b9a0*/  FFMA.FTZ R33, R45, UR37, -R28 ;  /* 0x000000252d217c23 */ /* 0x000fe2000801081c */
[----:B-1----:R-:W-:Y:S01]  /*b9b0*/  FADD.FTZ R34, R153, R46 ;  /* 0x0000002e99227221 */ /* 0x002fe20000010000 */
[----:B------:R-:W-:Y:S02]  /*b9c0*/  VIADD R32, R13, 0x22840 ;  /* 0x000228400d207836 */ /* 0x000fe40000000000 */
[----:B------:R-:W-:Y:S01]  /*b9d0*/  FFMA.FTZ R163, R36, UR37, -R44 ;  /* 0x0000002524a37c23 */ /* 0x000fe2000801082c */
[----:B------:R-:W-:Y:S02]  /*b9e0*/  IMAD.U32 R45, RZ, RZ, UR41 ;  /* 0x00000029ff2d7e24 */ /* 0x000fe4000f8e00ff */
[----:B------:R-:W1:Y:S01]  /*b9f0*/  MUFU.EX2 R25, R25 ;  /* 0x0000001900197308 */ /* 0x000e620000000800 */
[----:B--2---:R-:W-:Y:S01]  /*ba00*/  FADD.FTZ R36, R154, R43 ;  /* 0x0000002b9a247221 */ /* 0x004fe20000010000 */
[--C-:B------:R-:W-:Y:S01]  /*ba10*/  FFMA.FTZ R156, R39, UR37, -R28.reuse ;  /* 0x00000025279c7c23 */ /* 0x100fe2000801081c */
[----:B------:R-:W-:-:S05]  /*ba20*/  FFMA.FTZ R164, R40, UR37, -R28 ;  /* 0x0000002528a47c23 */ /* 0x000fca000801081c */
[----:B------:R-:W2:Y:S01]  /*ba30*/  MUFU.EX2 R52, R52 ;  /* 0x0000003400347308 */ /* 0x000ea20000000800 */
[----:B---3--:R-:W-:Y:S01]  /*ba40*/  FADD.FTZ R39, R155, R34 ;  /* 0x000000229b277221 */ /* 0x008fe20000010000 */
[----:B------:R-:W-:Y:S01]  /*ba50*/  PRMT R32, R45, 0x654, R32 ;  /* 0x000006542d207816 */ /* 0x000fe20000000020 */
[----:B------:R-:W-:-:S05]  /*ba60*/  FFMA.FTZ R60, R31, UR37, -R44 ;  /* 0x000000251f3c7c23 */ /* 0x000fca000801082c */
[----:B------:R-:W3:Y:S01]  /*ba70*/  MUFU.EX2 R170, R170 ;  /* 0x000000aa00aa7308 */ /* 0x000ee20000000800 */
[----:B----4-:R-:W-:Y:S01]  /*ba80*/  FADD.FTZ R43, R15, R36 ;  /* 0x000000240f2b7221 */ /* 0x010fe20000010000 */
[----:B------:R-:W-:Y:S01]  /*ba90*/  FFMA.FTZ R31, R38, UR37, -R28 ;  /* 0x00000025261f7c23 */ /* 0x000fe2000801081c */
[----:B-----5:R-:W-:Y:S01]  /*baa0*/  FADD.FTZ R34, R50, R39 ;  /* 0x0000002732227221 */ /* 0x020fe20000010000 */
[----:B------:R4:W-:Y:S04]  /*bab0*/  SYNCS.ARRIVE.TRANS64.RED.A1T0 RZ, [R32+URZ], RZ ;  /* 0x000000ff20ff79a7 */ /* 0x0009e8000810043f */
[----:B------:R-:W5:Y:S08]  /*bac0*/  MUFU.EX2 R171, R171 ;  /* 0x000000ab00ab7308 */ /* 0x000f700000000800 */
[----:B------:R-:W5:Y:S01]  /*bad0*/  MUFU.EX2 R29, R29 ;  /* 0x0000001d001d7308 */ /* 0x000f620000000800 */
[----:B----4-:R-:W-:Y:S01]  /*bae0*/  FADD.FTZ R32, R168, R43 ;  /* 0x0000002ba8207221 */ /* 0x010fe20000010000 */
[----:B0-----:R-:W-:-:S06]  /*baf0*/  FADD.FTZ R43, R169, R34 ;  /* 0x00000022a92b7221 */ /* 0x001fcc0000010000 */
[----:B------:R-:W0:Y:S01]  /*bb00*/  MUFU.EX2 R54, R54 ;  /* 0x0000003600367308 */ /* 0x000e220000000800 */
[----:B-1----:R-:W-:Y:S01]  /*bb10*/  FADD.FTZ R45, R25, R32 ;  /* 0x00000020192d7221 */ /* 0x002fe20000010000 */
[----:B--2---:R-:W-:-:S06]  /*bb20*/  FADD.FTZ R32, R52, R43 ;  /* 0x0000002b34207221 */ /* 0x004fcc0000010000 */
[----:B------:R-:W1:Y:S08]  /*bb30*/  MUFU.EX2 R164, R164 ;  /* 0x000000a400a47308 */ /* 0x000e700000000800 */
[----:B------:R-:W2:Y:S01]  /*bb40*/  MUFU.EX2 R165, R165 ;  /* 0x000000a500a57308 */ /* 0x000ea20000000800 */
[----:B------:R-:W-:Y:S01]  /*bb50*/  FFMA.FTZ R158, R37, UR37, -R28 ;  /* 0x00000025259e7c23 */ /* 0x000fe2000801081c */
[----:B---3--:R-:W-:-:S06]  /*bb60*/  FADD.FTZ R34, R170, R45 ;  /* 0x0000002daa227221 */ /* 0x008fcc0000010000 */
[----:B------:R-:W3:Y:S01]  /*bb70*/  MUFU.EX2 R31, R31 ;  /* 0x0000001f001f7308 */ /* 0x000ee20000000800 */
[----:B------:R-:W-:Y:S01]  /*bb80*/  FFMA.FTZ R160, R47, UR37, -R28 ;  /* 0x000000252fa07c23 */ /* 0x000fe2000801081c */
[----:B-----5:R-:W-:-:S06]  /*bb90*/  FADD.FTZ R37, R171, R32 ;  /* 0x00000020ab257221 */ /* 0x020fcc0000010000 */
[----:B------:R-:W4:Y:S01]  /*bba0*/  MUFU.EX2 R56, R56 ;  /* 0x0000003800387308 */ /* 0x000f220000000800 */
[----:B------:R-:W-:Y:S01]  /*bbb0*/  FFMA.FTZ R62, R35, UR37, -R44 ;  /* 0x00000025233e7c23 */ /* 0x000fe2000801082c */
[----:B------:R-:W-:-:S06]  /*bbc0*/  FADD.FTZ R43, R29, R34 ;  /* 0x000000221d2b7221 */ /* 0x000fcc0000010000 */
[----:B------:R-:W5:Y:S01]  /*bbd0*/  MUFU.EX2 R166, R166 ;  /* 0x000000a600a67308 */ /* 0x000f620000000800 */
[----:B------:R-:W-:Y:S01]  /*bbe0*/  FFMA.FTZ R35, R48, UR37, -R28 ;  /* 0x0000002530237c23 */ /* 0x000fe2000801081c */
[----:B0-----:R-:W-:-:S06]  /*bbf0*/  FADD.FTZ R32, R54, R37 ;  /* 0x0000002536207221 */ /* 0x001fcc0000010000 */
[----:B------:R-:W0:Y:S01]  /*bc00*/  MUFU.EX2 R167, R167 ;  /* 0x000000a700a77308 */ /* 0x000e220000000800 */
[----:B-1----:R-:W-:Y:S01]  /*bc10*/  FADD.FTZ R34, R164, R43 ;  /* 0x0000002ba4227221 */ /* 0x002fe20000010000 */
[----:B------:R-:W-:-:S06]  /*bc20*/  FFMA.FTZ R162, R41, UR37, -R28 ;  /* 0x0000002529a27c23 */ /* 0x000fcc000801081c */
[----:B------:R-:W1:Y:S01]  /*bc30*/  MUFU.EX2 R33, R33 ;  /* 0x0000002100217308 */ /* 0x000e620000000800 */
[----:B--2---:R-:W-:-:S07]  /*bc40*/  FADD.FTZ R37, R165, R32 ;  /* 0x00000020a5257221 */ /* 0x004fce0000010000 */
[----:B------:R-:W2:Y:S01]  /*bc50*/  MUFU.EX2 R60, R60 ;  /* 0x0000003c003c7308 */ /* 0x000ea20000000800 */
[----:B---3--:R-:W-:Y:S01]  /*bc60*/  FADD.FTZ R43, R31, R34 ;  /* 0x000000221f2b7221 */ /* 0x008fe20000010000 */
[----:B------:R-:W-:-:S06]  /*bc70*/  FFMA.FTZ R41, R49, UR37, -R28 ;  /* 0x0000002531297c23 */ /* 0x000fcc000801081c */
[----:B------:R-:W3:Y:S01]  /*bc80*/  MUFU.EX2 R160, R160 ;  /* 0x000000a000a07308 */ /* 0x000ee20000000800 */
[----:B----4-:R-:W-:-:S07]  /*bc90*/  FADD.FTZ R32, R56, R37 ;  /* 0x0000002538207221 */ /* 0x010fce0000010000 */
[----:B------:R-:W4:Y:S01]  /*bca0*/  MUFU.EX2 R161, R161 ;  /* 0x000000a100a17308 */ /* 0x000f220000000800 */
[----:B-----5:R-:W-:Y:S01]  /*bcb0*/  FADD.FTZ R34, R166, R43 ;  /* 0x0000002ba6227221 */ /* 0x020fe20000010000 */
[----:B0-----:R-:W-:-:S06]  /*bcc0*/  FADD.FTZ R37, R167, R32 ;  /* 0x00000020a7257221 */ /* 0x001fcc0000010000 */
[----:B------:R-:W0:Y:S08]  /*bcd0*/  MUFU.EX2 R35, R35 ;  /* 0x0000002300237308 */ /* 0x000e300000000800 */
[----:B------:R-:W5:Y:S01]  /*bce0*/  MUFU.EX2 R62, R62 ;  /* 0x0000003e003e7308 */ /* 0x000f620000000800 */
[----:B-1----:R-:W-:Y:S01]  /*bcf0*/  FADD.FTZ R43, R33, R34 ;  /* 0x00000022212b7221 */ /* 0x002fe20000010000 */
[----:B------:R-:W-:-:S06]  /*bd00*/  FFMA.FTZ R39, R51, UR37, -R28 ;  /* 0x0000002533277c23 */ /* 0x000fcc000801081c */
[----:B------:R-:W1:Y:S01]  /*bd10*/  MUFU.EX2 R162, R162 ;  /* 0x000000a200a27308 */ /* 0x000e620000000800 */
[----:B--2---:R-:W-:Y:S01]  /*bd20*/  FADD.FTZ R32, R60, R37 ;  /* 0x000000253c207221 */ /* 0x004fe20000010000 */
[----:B------:R-:W-:-:S06]  /*bd30*/  FFMA.FTZ R30, R30, UR37, -R44 ;  /* 0x000000251e1e7c23 */ /* 0x000fcc000801082c */
[----:B------:R-:W2:Y:S01]  /*bd40*/  MUFU.EX2 R163, R163 ;  /* 0x000000a300a37308 */ /* 0x000ea20000000800 */
[----:B---3--:R-:W-:Y:S01]  /*bd50*/  FADD.FTZ R34, R160, R43 ;  /* 0x0000002ba0227221 */ /* 0x008fe20000010000 */
[----:B----4-:R-:W-:-:S06]  /*bd60*/  FADD.FTZ R37, R161, R32 ;  /* 0x00000020a1257221 */ /* 0x010fcc0000010000 */
[----:B------:R-:W3:Y:S08]  /*bd70*/  MUFU.EX2 R41, R41 ;  /* 0x0000002900297308 */ /* 0x000ef00000000800 */
[----:B------:R-:W4:Y:S01]  /*bd80*/  MUFU.EX2 R24, R24 ;  /* 0x0000001800187308 */ /* 0x000f220000000800 */
[----:B0-----:R-:W-:Y:S01]  /*bd90*/  FADD.FTZ R43, R35, R34 ;  /* 0x00000022232b7221 */ /* 0x001fe20000010000 */
[----:B-----5:R-:W-:-:S06]  /*bda0*/  FADD.FTZ R32, R62, R37 ;  /* 0x000000253e207221 */ /* 0x020fcc0000010000 */
[----:B------:R-:W0:Y:S01]  /*bdb0*/  MUFU.EX2 R156, R156 ;  /* 0x0000009c009c7308 */ /* 0x000e220000000800 */
[----:B------:R-:W-:-:S07]  /*bdc0*/  FFMA.FTZ R26, R26, UR37, -R44 ;  /* 0x000000251a1a7c23 */ /* 0x000fce000801082c */
[----:B------:R-:W5:Y:S01]  /*bdd0*/  MUFU.EX2 R157, R157 ;  /* 0x0000009d009d7308 */ /* 0x000f620000000800 */
[----:B------:R-:W-:Y:S01]  /*bde0*/  FFMA.FTZ R53, R53, UR37, -R28 ;  /* 0x0000002535357c23 */ /* 0x000fe2000801081c */
[----:B-1----:R-:W-:Y:S01]  /*bdf0*/  FADD.FTZ R34, R162, R43 ;  /* 0x0000002ba2227221 */ /* 0x002fe20000010000 */
[----:B------:R-:W-:-:S05]  /*be00*/  F2FP.F16.F32.PACK_AB R152, R3, R152 ;  /* 0x000000980398723e */ /* 0x000fca00000000ff */
[----:B------:R-:W1:Y:S01]  /*be10*/  MUFU.EX2 R39, R39 ;  /* 0x0000002700277308 */ /* 0x000e620000000800 */
[--C-:B------:R-:W-:Y:S01]  /*be20*/  FFMA.FTZ R58, R58, UR37, -R28.reuse ;  /* 0x000000253a3a7c23 */ /* 0x100fe2000801081c */
[--C-:B------:R-:W-:Y:S01]  /*be30*/  FFMA.FTZ R57, R57, UR37, -R28.reuse ;  /* 0x0000002539397c23 */ /* 0x100fe2000801081c */
[----:B------:R-:W-:-:S05]  /*be40*/  FFMA.FTZ R59, R59, UR37, -R28 ;  /* 0x000000253b3b7c23 */ /* 0x000fca000801081c */
[----:B------:R-:W1:Y:S01]  /*be50*/  MUFU.EX2 R30, R30 ;  /* 0x0000001e001e7308 */ /* 0x000e620000000800 */
[----:B--2---:R-:W-:Y:S01]  /*be60*/  FADD.FTZ R3, R163, R32 ;  /* 0x00000020a3037221 */ /* 0x004fe20000010000 */
[----:B------:R-:W-:Y:S01]  /*be70*/  FFMA.FTZ R28, R27, UR37, -R28 ;  /* 0x000000251b1c7c23 */ /* 0x000fe2000801081c */
[----:B------:R-:W-:-:S05]  /*be80*/  F2FP.F16.F32.PACK_AB R154, R15, R154 ;  /* 0x0000009a0f9a723e */ /* 0x000fca00000000ff */
[----:B------:R-:W2:Y:S01]  /*be90*/  MUFU.EX2 R158, R158 ;  /* 0x0000009e009e7308 */ /* 0x000ea20000000800 */
[----:B---3--:R-:W-:Y:S01]  /*bea0*/  FADD.FTZ R15, R41, R34 ;  /* 0x00000022290f7221 */ /* 0x008fe20000010000 */
[----:B----4-:R-:W-:-:S06]  /*beb0*/  FADD.FTZ R32, R24, R3 ;  /* 0x0000000318207221 */ /* 0x010fcc0000010000 */
[----:B------:R-:W3:Y:S01]  /*bec0*/  MUFU.EX2 R159, R159 ;  /* 0x0000009f009f7308 */ /* 0x000ee20000000800 */
[----:B------:R-:W-:Y:S01]  /*bed0*/  FFMA.FTZ R14, R14, UR37, -R44 ;  /* 0x000000250e0e7c23 */ /* 0x000fe2000801082c */
[----:B0-----:R-:W-:-:S06]  /*bee0*/  FADD.FTZ R34, R156, R15 ;  /* 0x0000000f9c227221 */ /* 0x001fcc0000010000 */
[----:B------:R-:W0:Y:S01]  /*bef0*/  MUFU.EX2 R27, R53 ;  /* 0x00000035001b7308 */ /* 0x000e220000000800 */
[----:B-----5:R-:W-:-:S07]  /*bf00*/  FADD.FTZ R3, R157, R32 ;  /* 0x000000209d037221 */ /* 0x020fce0000010000 */
[----:B------:R-:W4:Y:S01]  /*bf10*/  MUFU.EX2 R26, R26 ;  /* 0x0000001a001a7308 */ /* 0x000f220000000800 */
[----:B-1----:R-:W-:Y:S01]  /*bf20*/  FADD.FTZ R15, R39, R34 ;  /* 0x00000022270f7221 */ /* 0x002fe20000010000 */
[----:B------:R-:W-:-:S06]  /*bf30*/  FADD.FTZ R32, R30, R3 ;  /* 0x000000031e207221 */ /* 0x000fcc0000010000 */
[----:B------:R-:W-:Y:S08]  /*bf40*/  MUFU.EX2 R173, R173 ;  /* 0x000000ad00ad7308 */ /* 0x000ff00000000800 */
[----:B------:R-:W1:Y:S01]  /*bf50*/  MUFU.EX2 R58, R58 ;  /* 0x0000003a003a7308 */ /* 0x000e620000000800 */
[----:B------:R-:W-:Y:S01]  /*bf60*/  FFMA.FTZ R0, R0, UR37, -R44 ;  /* 0x0000002500007c23 */ /* 0x000fe2000801082c */
[----:B--2---:R-:W-:Y:S01]  /*bf70*/  FADD.FTZ R34, R158, R15 ;  /* 0x0000000f9e227221 */ /* 0x004fe20000010000 */
[----:B---3--:R-:W-:-:S05]  /*bf80*/  FADD.FTZ R3, R159, R32 ;  /* 0x000000209f037221 */ /* 0x008fca0000010000 */
[----:B------:R-:W-:Y:S08]  /*bf90*/  MUFU.EX2 R14, R14 ;  /* 0x0000000e000e7308 */ /* 0x000ff00000000800 */
[----:B------:R-:W2:Y:S01]  /*bfa0*/  MUFU.EX2 R57, R57 ;  /* 0x0000003900397308 */ /* 0x000ea20000000800 */
[----:B0-----:R-:W-:Y:S01]  /*bfb0*/  FADD.FTZ R15, R27, R34 ;  /* 0x000000221b0f7221 */ /* 0x001fe20000010000 */
[----:B----4-:R-:W-:-:S06]  /*bfc0*/  FADD.FTZ R34, R26, R3 ;  /* 0x000000031a227221 */ /* 0x010fcc0000010000 */
[----:B------:R-:W-:Y:S08]  /*bfd0*/  MUFU.EX2 R175, R175 ;  /* 0x000000af00af7308 */ /* 0x000ff00000000800 */
[----:B------:R-:W0:Y:S01]  /*bfe0*/  MUFU.EX2 R59, R59 ;  /* 0x0000003b003b7308 */ /* 0x000e220000000800 */
[----:B------:R-:W-:Y:S01]  /*bff0*/  F2FP.F16.F32.PACK_AB R163, R24, R163 ;  /* 0x000000a318a3723e */ /* 0x000fe200000000ff */
[----:B-1----:R-:W-:Y:S01]  /*c000*/  FADD.FTZ R24, R58, R15 ;  /* 0x0000000f3a187221 */ /* 0x002fe20000010000 */
[----:B------:R-:W-:-:S05]  /*c010*/  FADD.FTZ R3, R173, R34 ;  /* 0x00000022ad037221 */ /* 0x000fca0000010000 */
[----:B------:R-:W1:Y:S08]  /*c020*/  MUFU.EX2 R28, R28 ;  /* 0x0000001c001c7308 */ /* 0x000e700000000800 */
[----:B------:R-:W3:Y:S01]  /*c030*/  MUFU.EX2 R32, R0 ;  /* 0x0000000000207308 */ /* 0x000ee20000000800 */
[----:B------:R-:W-:Y:S01]  /*c040*/  F2FP.F16.F32.PACK_AB R157, R30, R157 ;  /* 0x0000009d1e9d723e */ /* 0x000fe200000000ff */
[----:B--2---:R-:W-:Y:S01]  /*c050*/  FADD.FTZ R24, R57, R24 ;  /* 0x0000001839187221 */ /* 0x004fe20000010000 */
[----:B------:R-:W-:-:S03]  /*c060*/  FADD.FTZ R30, R14, R3 ;  /* 0x000000030e1e7221 */ /* 0x000fc60000010000 */
[----:B0-----:R-:W-:Y:S01]  /*c070*/  FADD.FTZ R3, R59, R24 ;  /* 0x000000183b037221 */ /* 0x001fe20000010000 */
[----:B------:R-:W-:Y:S01]  /*c080*/  FADD.FTZ R15, R175, R30 ;  /* 0x0000001eaf0f7221 */ /* 0x000fe20000010000 */
[----:B------:R-:W-:Y:S02]  /*c090*/  F2FP.F16.F32.PACK_AB R153, R46, R153 ;  /* 0x000000992e99723e */ /* 0x000fe400000000ff */
[----:B------:R-:W-:Y:S01]  /*c0a0*/  F2FP.F16.F32.PACK_AB R155, R50, R155 ;  /* 0x0000009b329b723e */ /* 0x000fe200000000ff */
[----:B-1----:R-:W-:Y:S01]  /*c0b0*/  FADD.FTZ R3, R28, R3 ;  /* 0x000000031c037221 */ /* 0x002fe20000010000 */
[----:B------:R-:W-:Y:S02]  /*c0c0*/  F2FP.F16.F32.PACK_AB R169, R52, R169 ;  /* 0x000000a934a9723e */ /* 0x000fe400000000ff */
[----:B------:R-:W-:Y:S02]  /*c0d0*/  F2FP.F16.F32.PACK_AB R171, R54, R171 ;  /* 0x000000ab36ab723e */ /* 0x000fe400000000ff */
[----:B------:R-:W-:Y:S01]  /*c0e0*/  F2FP.F16.F32.PACK_AB R165, R56, R165 ;  /* 0x000000a538a5723e */ /* 0x000fe200000000ff */
[----:B---3--:R-:W-:Y:S01]  /*c0f0*/  FADD.FTZ R0, R32, R15 ;  /* 0x0000000f20007221 */ /* 0x008fe20000010000 */
        /* <DEDUP_REMOVED lines=14> */
[----:B------:R-:W-:Y:S01]  /*c1e0*/  F2FP.F16.F32.PACK_AB R175, R32, R175 ;  /* 0x000000af20af723e */ /* 0x000fe200000000ff */
[----:B------:R-:W-:Y:S06]  /*c1f0*/  @!P0 BRA `(.L_x_5297) ;  /* 0x0000000000048947 */ /* 0x000fec0003800000 */
[----:B------:R-:W-:Y:S01]  /*c200*/  BPT.TRAP 0x1 ;  /* 0x000000040000795c */ /* 0x000fe20000300000 */
.L_x_5297:
[----:B------:R0:W1:Y:S01]  /*c210*/  SYNCS.PHASECHK.TRANS64.TRYWAIT P1, [R13+URZ+0x22850], R74 ;  /* 0x0228504a0d0075a7 */ /* 0x000062000802017f */
[----:B------:R-:W-:Y:S05]  /*c220*/  @!P0 BRA `(.L_x_5298) ;  /* 0x0000000000048947 */ /* 0x000fea0003800000 */
[----:B------:R-:W-:Y:S01]  /*c230*/  BPT.TRAP 0x1 ;  /* 0x000000040000795c */ /* 0x000fe20000300000 */
.L_x_5298:
[----:B------:R-:W-:Y:S04]  /*c240*/  BSSY B0, `(.L_x_5299) ;  /* 0x0000004000007945 */ /* 0x000fe80003800000 */
[----:B-1----:R-:W-:Y:S05]  /*c250*/  @P1 BRA `(.L_x_5300) ;  /* 0x0000000000081947 */ /* 0x002fea0003800000 */
[----:B------:R-:W1:Y:S02]  /*c260*/  SYNCS.PHASECHK.TRANS64.TRYWAIT P1, [R13+URZ+0x22850], R74 ;  /* 0x0228504a0d0075a7 */ /* 0x000e64000802017f */
[----:B-1----:R-:W-:Y:S05]  /*c270*/  @!P1 BRA `(.L_x_5301) ;  /* 0x0000014000509947 */ /* 0x002fea0003800000 */
.L_x_5300:
[----:B------:R-:W-:Y:S05]  /*c280*/  BSYNC B0 ;  /* 0x0000000000007941 */ /* 0x000fea0003800000 */
.L_x_5299:
[----:B------:R-:W-:Y:S05]  /*c290*/  WARPSYNC.ALL ;  /* 0x0000000000007948 */ /* 0x000fea0003800000 */
[----:B------:R-:W-:Y:S01]  /*c2a0*/  R2UR UR4, R19 ;  /* 0x00000000130472ca */ /* 0x000fe200000e0000 */
[----:B------:R0:W-:Y:S01]  /*c2b0*/  BAR.SYNC.DEFER_BLOCKING R72, 0x100 ;  /* 0x000400480000751d */ /* 0x0001e20000010000 */
[----:B------:R-:W-:Y:S01]  /*c2c0*/  MOV R15, 0xc00 ;  /* 0x00000c00000f7802 */ /* 0x000fe20000000f00 */
[----:B------:R-:W-:Y:S01]  /*c2d0*/  IMAD.MOV.U32 R27, RZ, RZ, 0x40000040 ;  /* 0x40000040ff1b7424 */ /* 0x000fe200078e00ff */
[----:B------:R-:W-:Y:S01]  /*c2e0*/  MOV R25, 0x40000040 ;  /* 0x4000004000197802 */ /* 0x000fe20000000f00 */
[----:B------:R-:W-:-:S03]  /*c2f0*/  IMAD.MOV.U32 R29, RZ, RZ, 0x40000040 ;  /* 0x40000040ff1d7424 */ /* 0x000fc600078e00ff */
[----:B------:R-:W-:Y:S02]  /*c300*/  R2UR UR11, R27 ;  /* 0x000000001b0b72ca */ /* 0x000fe400000e0000 */
[----:B------:R-:W-:Y:S02]  /*c310*/  R2UR UR15, R25 ;  /* 0x00000000190f72ca */ /* 0x000fe400000e0000 */
[----:B------:R-:W-:Y:S01]  /*c320*/  R2UR UR19, R27 ;  /* 0x000000001b1372ca */ /* 0x000fe200000e0000 */
[----:B------:R-:W-:Y:S01]  /*c330*/  UIADD3 UR4, UR4, 0x400, URZ ;  /* 0x0000040004047890 */ /* 0x000fe2000fffe03f */
[----:B------:R-:W-:-:S03]  /*c340*/  R2UR UR23, R29 ;  /* 0x000000001d1772ca */ /* 0x000fc600000e0000 */
[----:B------:R-:W-:-:S04]  /*c350*/  USHF.R.U32.HI UR4, URZ, 0x4, UR4 ;  /* 0x000000043f047899 */ /* 0x000fc80008011604 */
[----:B------:R-:W-:-:S04]  /*c360*/  ULOP3.LUT UR4, UR4, 0x3fff, URZ, 0xc0, !UPT ;  /* 0x00003fff04047892 */ /* 0x000fc8000f8ec03f */
[----:B------:R-:W-:-:S06]  /*c370*/  ULOP3.LUT UR38, UR4, 0x3000000, URZ, 0xfc, !UPT ;  /* 0x0300000004267892 */ /* 0x000fcc000f8efc3f */
[----:B------:R-:W-:Y:S02]  /*c380*/  IMAD R14, R22, R15, UR38 ;  /* 0x00000026160e7e24 */ /* 0x000fe4000f8e020f */
[----:B------:R-:W-:Y:S02]  /*c390*/  IMAD.MOV.U32 R15, RZ, RZ, 0x40000040 ;  /* 0x40000040ff0f7424 */ /* 0x000fe400078e00ff */
[C---:B------:R-:W-:Y:S01]  /*c3a0*/  VIADD R26, R14.reuse, 0x80 ;  /* 0x000000800e1a7836 */ /* 0x040fe20000000000 */
[C---:B------:R-:W-:Y:S01]  /*c3b0*/  R2UR UR6, R14.reuse ;  /* 0x000000000e0672ca */ /* 0x040fe200000e0000 */
[C---:B------:R-:W-:Y:S01]  /*c3c0*/  VIADD R24, R14.reuse, 0x100 ;  /* 0x000001000e187836 */ /* 0x040fe20000000000 */
[----:B------:R-:W-:Y:S01]  /*c3d0*/  R2UR UR7, R15 ;  /* 0x000000000f0772ca */ /* 0x000fe200000e0000 */
[----:B------:R-:W-:Y:S01]  /*c3e0*/  VIADD R28, R14, 0x200 ;  /* 0x000002000e1c7836 */ /* 0x000fe20000000000 */
[----:B------:R-:W-:Y:S01]  /*c3f0*/  R2UR UR10, R26 ;  /* 0x000000001a0a72ca */ /* 0x000fe200000e0000 */
[----:B------:R-:W-:Y:S01]  /*c400*/  VIADD R26, R14, 0x180 ;  /* 0x000001800e1a7836 */ /* 0x000fe20000000000 */
[----:B------:R-:W-:Y:S01]  /*c410*/  R2UR UR14, R24 ;  /* 0x00000000180e72ca */ /* 0x000fe200000e0000 */
[----:B------:R-:W-:Y:S01]  /*c420*/  VIADD R14, R14, 0x280 ;  /* 0x000002800e0e7836 */ /* 0x000fe20000000000 */
[----:B------:R-:W-:-:S02]  /*c430*/  R2UR UR22, R28 ;  /* 0x000000001c1672ca */ /* 0x000fc400000e0000 */
[----:B------:R-:W-:Y:S02]  /*c440*/  R2UR UR18, R26 ;  /* 0x000000001a1272ca */ /* 0x000fe400000e0000 */
[----:B01----:R-:W-:Y:S01]  /*c450*/  WARPGROUP.ARRIVE ;  /* 0x00000000000079c5 */ /* 0x003fe20000000000 */
[----:B------:R-:W-:Y:S02]  /*c460*/  R2UR UR26, R14 ;  /* 0x000000000e1a72ca */ /* 0x000fe400000e0000 */
[----:B------:R-:W-:-:S03]  /*c470*/  R2UR UR27, R15 ;  /* 0x000000000f1b72ca */ /* 0x000fc600000e0000 */
        /* <DEDUP_REMOVED lines=24> */
.L_x_5302:
[----:B------:R-:W2:Y:S01]  /*c600*/  LDL R15, [R1+0x4] ;  /* 0x00000400010f7983 */ /* 0x000ea20000100800 */
[----:B------:R-:W0:Y:S03]  /*c610*/  LDC R14, c[0x0][0x448] ;  /* 0x00011200ff0e7b82 */ /* 0x000e260000000800 */
[----:B------:R-:W3:Y:S04]  /*c620*/  LDL R154, [R1+0x8] ;  /* 0x00000800019a7983 */ /* 0x000ee80000100800 */
[----:B------:R-:W3:Y:S04]  /*c630*/  LDL R153, [R1+0x28] ;  /* 0x0000280001997983 */ /* 0x000ee80000100800 */
[----:B------:R-:W4:Y:S01]  /*c640*/  LDL R152, [R1+0x34] ;  /* 0x0000340001987983 */ /* 0x000f220000100800 */
[----:B------:R-:W-:Y:S01]  /*c650*/  VIADD R13, R13, 0x22860 ;  /* 0x000228600d0d7836 */ /* 0x000fe20000000000 */
[----:B------:R-:W-:Y:S01]  /*c660*/  ULDC UR45, c[0x0][0x9d8] ;  /* 0x00027600002d7ab9 */ /* 0x000fe20000000800 */
[----:B------:R-:W-:Y:S01]  /*c670*/  ULDC UR46, c[0x0][0x9d8] ;  /* 0x00027600002e7ab9 */ /* 0x000fe20000000800 */
[----:B------:R-:W-:Y:S01]  /*c680*/  ULDC UR39, c[0x0][0x988] ;  /* 0x0002620000277ab9 */ /* 0x000fe20000000800 */
[----:B------:R-:W-:Y:S01]  /*c690*/  ULDC UR40, c[0x0][0x988] ;  /* 0x0002620000287ab9 */ /* 0x000fe20000000800 */
[----:B0-----:R-:W-:Y:S01]  /*c6a0*/  ISETP.NE.AND P1, PT, R14, 0x1, PT ;  /* 0x000000010e00780c */ /* 0x001fe20003f25270 */
[----:B------:R-:W-:-:S05]  /*c6b0*/  IMAD.U32 R14, RZ, RZ, UR41 ;  /* 0x00000029ff0e7e24 */ /* 0x000fca000f8e00ff */
[----:B------:R-:W-:-:S04]  /*c6c0*/  PRMT R13, R14, 0x654, R13 ;  /* 0x000006540e0d7816 */ /* 0x000fc8000000000d */
[----:B------:R0:W-:Y:S03]  /*c6d0*/  SYNCS.ARRIVE.TRANS64.RED.A1T0 RZ, [R13+URZ], RZ ;  /* 0x000000ff0dff79a7 */ /* 0x0001e6000810043f */
[----:B------:R-:W2:Y:S08]  /*c6e0*/  @P1 LDC R14, c[0x0][0x44c] ;  /* 0x00011300ff0e1b82 */ /* 0x000eb00000000800 */
[----:B0-----:R-:W0:Y:S01]  /*c6f0*/  @P1 LDC R13, c[0x0][0x450] ;  /* 0x00011400ff0d1b82 */ /* 0x001e220000000800 */
[----:B--2---:R-:W-:-:S05]  /*c700*/  @P1 IMAD.HI.U32 R14, R15, R14, RZ ;  /* 0x0000000e0f0e1227 */ /* 0x004fca00078e00ff */
[----:B0-----:R-:W-:-:S04]  /*c710*/  @P1 SHF.R.U32.HI R15, RZ, R13, R14 ;  /* 0x0000000dff0f1219 */ /* 0x001fc8000001160e */
[----:B---3--:R-:W-:-:S05]  /*c720*/  IADD3 R13, R15, R153, -R154 ;  /* 0x000000990f0d7210 */ /* 0x008fca0007ffe89a */
[----:B------:R-:W-:-:S05]  /*c730*/  IMAD.HI R13, R13, 0x2aaaaaab, RZ ;  /* 0x2aaaaaab0d0d7827 */ /* 0x000fca00078e02ff */
[----:B------:R-:W-:-:S04]  /*c740*/  SHF.R.U32.HI R14, RZ, 0x1f, R13 ;  /* 0x0000001fff0e7819 */ /* 0x000fc8000001160d */
[----:B------:R-:W-:Y:S01]  /*c750*/  LEA.HI.SX32 R14, R13, R14, 0x1c ;  /* 0x0000000e0d0e7211 */ /* 0x000fe200078fe2ff */
[----:B------:R-:W-:-:S03]  /*c760*/  VIADD R13, R176, 0xfffffffe ;  /* 0xfffffffeb00d7836 */ /* 0x000fc60000000000 */
[----:B----4-:R-:W-:-:S04]  /*c770*/  VIMNMX R152, R152, R14, !PT ;  /* 0x0000000e98987248 */ /* 0x010fc80007fe0100 */
[----:B------:R-:W-:Y:S01]  /*c780*/  ISETP.GE.AND P1, PT, R13, R152, PT ;  /* 0x000000980d00720c */ /* 0x000fe20003f26270 */
[----:B------:R0:W-:-:S12]  /*c790*/  STL [R1+0x14], R152 ;  /* 0x0000149801007387 */ /* 0x0001d80000100800 */
[----:B0-----:R-:W-:Y:S05]  /*c7a0*/  @!P1 BRA `(.L_x_5303) ;  /* 0x0000002c00389947 */ /* 0x001fea0003800000 */
[----:B------:R-:W-:Y:S01]  /*c7b0*/  IMAD.MOV.U32 R216, RZ, RZ, R21 ;  /* 0x000000ffffd87224 */ /* 0x000fe200078e0015 */
[----:B------:R-:W-:-:S07]  /*c7c0*/  MOV R215, R20 ;  /* 0x0000001400d77202 */ /* 0x000fce0000000f00 */
.L_x_5315:
[----:B------:R-:W-:Y:S01]  /*c7d0*/  VIADD R22, R22, 0x1 ;  /* 0x0000000116167836 */ /* 0x000fe20000000000 */
[----:B------:R-:W-:Y:S05]  /*c7e0*/  YIELD ;  /* 0x0000000000007946 */ /* 0x000fea0003800000 */
[----:B------:R-:W-:-:S04]  /*c7f0*/  ISETP.NE.AND P1, PT, R22, 0x2, PT ;  /* 0x000000021600780c */ /* 0x000fc80003f25270 */
[----:B------:R-:W-:Y:S02]  /*c800*/  SEL R12, RZ, 0x1, P1 ;  /* 0x00000001ff0c7807 */ /* 0x000fe40000800000 */
[----:B------:R-:W-:Y:S02]  /*c810*/  SEL R22, R22, RZ, P1 ;  /* 0x000000ff16167207 */ /* 0x000fe40000800000 */
[----:B------:R-:W-:Y:S01]  /*c820*/  LOP3.LUT R204, R204, R12, RZ, 0x3c, !PT ;  /* 0x0000000ccccc7212 */ /* 0x000fe200078e3cff */
[----:B------:R-:W-:Y:S06]  /*c830*/  @!P0 BRA `(.L_x_5304) ;  /* 0x0000000000048947 */ /* 0x000fec0003800000 */
[----:B------:R-:W-:Y:S01]  /*c840*/  BPT.TRAP 0x1 ;  /* 0x000000040000795c */ /* 0x000fe20000300000 */
.L_x_5304:
[----:B------:R-:W-:Y:S01]  /*c850*/  IMAD R14, R22, 0x8, R19 ;  /* 0x00000008160e7824 */ /* 0x000fe200078e0213 */
[----:B------:R-:W-:-:S04]  /*c860*/  SHF.L.U32 R15, R204, 0x1f, RZ ;  /* 0x0000001fcc0f7819 */ /* 0x000fc800000006ff */
[----:B------:R0:W1:Y:S01]  /*c870*/  SYNCS.PHASECHK.TRANS64.TRYWAIT P1, [R14+URZ+0x22830], R15 ;  /* 0x0228300f0e0075a7 */ /* 0x000062000802017f */
[----:B------:R-:W-:Y:S05]  /*c880*/  @!P0 BRA `(.L_x_5305) ;  /* 0x0000000000048947 */ /* 0x000fea0003800000 */
[----:B------:R-:W-:Y:S01]  /*c890*/  BPT.TRAP 0x1 ;  /* 0x000000040000795c */ /* 0x000fe20000300000 */
.L_x_5305:
[----:B------:R-:W2:Y:S01]  /*c8a0*/  LDL R12, [R1] ;  /* 0x00000000010c7983 */ /* 0x000ea20000100800 */
[----:B------:R-:W-:Y:S02]  /*c8b0*/  IMAD.MOV.U32 R155, RZ, RZ, 0x40000040 ;  /* 0x40000040ff9b7424 */ /* 0x000fe400078e00ff */
[----:B--2---:R-:W-:Y:S01]  /*c8c0*/  IMAD R154, R22, 0x300, R12 ;  /* 0x00000300169a7824 */ /* 0x004fe200078e020c */
[----:B-1----:R-:W-:Y:S06]  /*c8d0*/  @P1 BRA `(.L_x_5306) ;  /* 0x0000000000081947 */ /* 0x002fec0003800000 */
[----:B------:R-:W1:Y:S02]  /*c8e0*/  SYNCS.PHASECHK.TRANS64.TRYWAIT P1, [R14+URZ+0x22830], R15 ;  /* 0x0228300f0e0075a7 */ /* 0x000e64000802017f */
[----:B-1----:R-:W-:Y:S05]  /*c8f0*/  @!P1 BRA `(.L_x_5307) ;  /* 0x0000013800c49947 */ /* 0x002fea0003800000 */
.L_x_5306:
        /* <DEDUP_REMOVED lines=9> */
[----:B------:R-:W-:Y:S01]  /*c990*/  MOV R153, 0x40000040 ;  /* 0x4000004000997802 */ /* 0x000fe20000000f00 */
[----:B------:R-:W-:Y:S01]  /*c9a0*/  IMAD.MOV.U32 R21, RZ, RZ, 0x40000040 ;  /* 0x40000040ff157424 */ /* 0x000fe200078e00ff */
        /* <DEDUP_REMOVED lines=30> */
.L_x_5308:
[----:B------:R-:W3:Y:S01]  /*cb90*/  LDL R218, [R1+0x4] ;  /* 0x0000040001da7983 */ /* 0x000ee20000100800 */
[----:B------:R-:W4:Y:S03]  /*cba0*/  LDC R21, c[0x0][0x448] ;  /* 0x00011200ff157b82 */ /* 0x000f260000000800 */
[----:B------:R-:W3:Y:S01]  /*cbb0*/  LDL R20, [R1+0x40] ;  /* 0x0000400001147983 */ /* 0x000ee20000100800 */
[----:B------:R-:W-:-:S03]  /*cbc0*/  FMUL.FTZ R219, R178, UR46 ;  /* 0x0000002eb2db7c20 */ /* 0x000fc60008410000 */
[----:B------:R-:W5:Y:S01]  /*cbd0*/  LDL R178, [R1+0x30] ;  /* 0x0000300001b27983 */ /* 0x000f620000100800 */
[----:B------:R-:W-:-:S03]  /*cbe0*/  FMUL.FTZ R221, R174, UR46 ;  /* 0x0000002eaedd7c20 */ /* 0x000fc60008410000 */
[----:B------:R-:W2:Y:S01]  /*cbf0*/  LDL R174, [R1+0x28] ;  /* 0x0000280001ae7983 */ /* 0x000ea20000100800 */
[----:B----4-:R-:W-:-:S13]  /*cc00*/  ISETP.NE.AND P1, PT, R21, 0x1, PT ;  /* 0x000000011500780c */ /* 0x010fda0003f25270 */
[----:B------:R-:W4:Y:S08]  /*cc10*/  @P1 LDC R217, c[0x0][0x44c] ;  /* 0x00011300ffd91b82 */ /* 0x000f300000000800 */
[----:B------:R-:W0:Y:S01]  /*cc20*/  @P1 LDC R21, c[0x0][0x450] ;  /* 0x00011400ff151b82 */ /* 0x000e220000000800 */
[----:B---3--:R-:W-:Y:S02]  /*cc30*/  IMAD.IADD R20, R20, 0x1, R218 ;  /* 0x0000000114147824 */ /* 0x008fe400078e02da */
[----:B------:R-:W-:Y:S01]  /*cc40*/  FMUL.FTZ R218, R162, UR46 ;  /* 0x0000002ea2da7c20 */ /* 0x000fe20008410000 */
[----:B------:R-:W-:-:S02]  /*cc50*/  FMUL.FTZ R162, R173, UR46 ;  /* 0x0000002eada27c20 */ /* 0x000fc40008410000 */
[----:B------:R-:W2:Y:S01]  /*cc60*/  LDL R173, [R1+0x8] ;  /* 0x0000080001ad7983 */ /* 0x000ea20000100800 */
[----:B----4-:R-:W-:-:S05]  /*cc70*/  @P1 IMAD.HI.U32 R217, R20, R217, RZ ;  /* 0x000000d914d91227 */ /* 0x010fca00078e00ff */
[----:B0-----:R-:W-:Y:S01]  /*cc80*/  @P1 SHF.R.U32.HI R20, RZ, R21, R217 ;  /* 0x00000015ff141219 */ /* 0x001fe200000116d9 */
[----:B------:R-:W-:Y:S01]  /*cc90*/  FMUL.FTZ R21, R152, UR46 ;  /* 0x0000002e98157c20 */ /* 0x000fe20008410000 */
[----:B------:R-:W-:Y:S01]  /*cca0*/  FMUL.FTZ R152, R153, UR46 ;  /* 0x0000002e99987c20 */ /* 0x000fe20008410000 */
[----:B------:R-:W-:Y:S01]  /*ccb0*/  FMUL.FTZ R153, R156, UR46 ;  /* 0x0000002e9c997c20 */ /* 0x000fe20008410000 */
[----:B------:R-:W-:Y:S01]  /*ccc0*/  FMUL.FTZ R156, R161, UR46 ;  /* 0x0000002ea19c7c20 */ /* 0x000fe20008410000 */
[----:B------:R-:W-:Y:S02]  /*ccd0*/  FMUL.FTZ R161, R172, UR46 ;  /* 0x0000002eaca17c20 */ /* 0x000fe40008410000 */
[----:B------:R-:W0:Y:S01]  /*cce0*/  SHFL.IDX PT, R172, R20, RZ, 0x1c1f ;  /* 0x001c1fff14ac7589 */ /* 0x000e2200000e0000 */
[----:B------:R-:W-:Y:S01]  /*ccf0*/  FMUL.FTZ R220, R175, UR46 ;  /* 0x0000002eafdc7c20 */ /* 0x000fe20008410000 */
[----:B------:R-:W-:Y:S02]  /*cd00*/  FMUL.FTZ R175, R176, UR46 ;  /* 0x0000002eb0af7c20 */ /* 0x000fe40008410000 */
[----:B------:R3:W4:Y:S01]  /*cd10*/  SHFL.IDX PT, R176, R20, 0x1, 0x1c1f ;  /* 0x003c1f0014b07f89 */ /* 0x00072200000e0000 */
[----:B------:R-:W-:Y:S01]  /*cd20*/  FMUL.FTZ R229, R154, UR46 ;  /* 0x0000002e9ae57c20 */ /* 0x000fe20008410000 */
[----:B------:R-:W-:Y:S01]  /*cd30*/  FMUL.FTZ R154, R157, UR46 ;  /* 0x0000002e9d9a7c20 */ /* 0x000fe20008410000 */
[----:B------:R-:W-:Y:S01]  /*cd40*/  FMUL.FTZ R228, R155, UR46 ;  /* 0x0000002e9be47c20 */ /* 0x000fe20008410000 */
[----:B---3--:R-:W-:Y:S01]  /*cd50*/  IMAD R20, R13, -0x60, RZ ;  /* 0xffffffa00d147824 */ /* 0x008fe200078e02ff */
[----:B------:R-:W3:Y:S01]  /*cd60*/  MUFU.TANH R152, R152 ;  /* 0x0000009800987308 */ /* 0x000ee20000002400 */
[----:B------:R-:W-:Y:S01]  /*cd70*/  FMUL.FTZ R227, R158, UR46 ;  /* 0x0000002e9ee37c20 */ /* 0x000fe20008410000 */
[----:B------:R-:W-:Y:S01]  /*cd80*/  FMUL.FTZ R155, R160, UR46 ;  /* 0x0000002ea09b7c20 */ /* 0x000fe20008410000 */
[----:B------:R-:W-:Y:S01]  /*cd90*/  FMUL.FTZ R157, R164, UR46 ;  /* 0x0000002ea49d7c20 */ /* 0x000fe20008410000 */
[----:B-----5:R-:W-:Y:S01]  /*cda0*/  IADD3 R20, -R178, 0x1, R20 ;  /* 0x00000001b2147810 */ /* 0x020fe20007ffe114 */
[----:B------:R-:W-:-:S03]  /*cdb0*/  FMUL.FTZ R158, R165, UR46 ;  /* 0x0000002ea59e7c20 */ /* 0x000fc60008410000 */
[----:B------:R-:W5:Y:S01]  /*cdc0*/  MUFU.TANH R21, R21 ;  /* 0x0000001500157308 */ /* 0x000f620000002400 */
[----:B------:R-:W-:Y:S01]  /*cdd0*/  FMUL.FTZ R226, R159, UR46 ;  /* 0x0000002e9fe27c20 */ /* 0x000fe20008410000 */
[----:B------:R-:W-:Y:S01]  /*cde0*/  FMUL.FTZ R160, R169, UR46 ;  /* 0x0000002ea9a07c20 */ /* 0x000fe20008410000 */
[----:B------:R-:W-:-:S05]  /*cdf0*/  FMUL.FTZ R159, R168, UR46 ;  /* 0x0000002ea89f7c20 */ /* 0x000fca0008410000 */
[----:B------:R-:W1:Y:S08]  /*ce00*/  MUFU.TANH R153, R153 ;  /* 0x0000009900997308 */ /* 0x000e700000002400 */
[----:B------:R-:W1:Y:S01]  /*ce10*/  MUFU.TANH R154, R154 ;  /* 0x0000009a009a7308 */ /* 0x000e620000002400 */
[----:B------:R-:W-:Y:S01]  /*ce20*/  FMUL.FTZ R225, R163, UR46 ;  /* 0x0000002ea3e17c20 */ /* 0x000fe20008410000 */
[----:B------:R-:W-:-:S06]  /*ce30*/  FMUL.FTZ R164, R180, UR46 ;  /* 0x0000002eb4a47c20 */ /* 0x000fcc0008410000 */
[----:B------:R-:W1:Y:S01]  /*ce40*/  MUFU.TANH R156, R156 ;  /* 0x0000009c009c7308 */ /* 0x000e620000002400 */
[----:B------:R-:W-:-:S07]  /*ce50*/  FMUL.FTZ R163, R181, UR46 ;  /* 0x0000002eb5a37c20 */ /* 0x000fce0008410000 */
[----:B------:R-:W1:Y:S08]  /*ce60*/  MUFU.TANH R155, R155 ;  /* 0x0000009b009b7308 */ /* 0x000e700000002400 */
[----:B------:R-:W1:Y:S01]  /*ce70*/  MUFU.TANH R157, R157 ;  /* 0x0000009d009d7308 */ /* 0x000e620000002400 */
[----:B------:R-:W-:-:S07]  /*ce80*/  FMUL.FTZ R177, R177, UR46 ;  /* 0x0000002eb1b17c20 */ /* 0x000fce0008410000 */
[----:B------:R-:W1:Y:S01]  /*ce90*/  MUFU.TANH R158, R158 ;  /* 0x0000009e009e7308 */ /* 0x000e620000002400 */
[----:B------:R-:W-:Y:S01]  /*cea0*/  FMUL.FTZ R169, R186, UR46 ;  /* 0x0000002ebaa97c20 */ /* 0x000fe20008410000 */
[----:B------:R-:W-:Y:S01]  /*ceb0*/  FMUL.FTZ R165, R184, UR46 ;  /* 0x0000002eb8a57c20 */ /* 0x000fe20008410000 */
[----:B------:R-:W-:-:S05]  /*cec0*/  FMUL.FTZ R186, R188, UR46 ;  /* 0x0000002ebcba7c20 */ /* 0x000fca0008410000 */
[----:B------:R-:W1:Y:S01]  /*ced0*/  MUFU.TANH R160, R160 ;  /* 0x000000a000a07308 */ /* 0x000e620000002400 */
[----:B------:R-:W-:Y:S01]  /*cee0*/  FMUL.FTZ R217, R167, UR46 ;  /* 0x0000002ea7d97c20 */ /* 0x000fe20008410000 */
[----:B------:R-:W-:-:S06]  /*cef0*/  FMUL.FTZ R167, R182, UR46 ;  /* 0x0000002eb6a77c20 */ /* 0x000fcc0008410000 */
[----:B------:R-:W1:Y:S01]  /*cf00*/  MUFU.TANH R159, R159 ;  /* 0x0000009f009f7308 */ /* 0x000e620000002400 */
[----:B------:R-:W-:-:S07]  /*cf10*/  FMUL.FTZ R168, R183, UR46 ;  /* 0x0000002eb7a87c20 */ /* 0x000fce0008410000 */
[----:B------:R-:W1:Y:S01]  /*cf20*/  MUFU.TANH R161, R161 ;  /* 0x000000a100a17308 */ /* 0x000e620000002400 */
[----:B------:R-:W-:-:S07]  /*cf30*/  FMUL.FTZ R183, R185, UR46 ;  /* 0x0000002eb9b77c20 */ /* 0x000fce0008410000 */
[----:B------:R-:W1:Y:S01]  /*cf40*/  MUFU.TANH R162, R162 ;  /* 0x000000a200a27308 */ /* 0x000e620000002400 */
[----:B------:R-:W-:Y:S01]  /*cf50*/  FMUL.FTZ R224, R166, UR46 ;  /* 0x0000002ea6e07c20 */ /* 0x000fe20008410000 */
[----:B------:R-:W-:-:S06]  /*cf60*/  FMUL.FTZ R166, R179, UR46 ;  /* 0x0000002eb3a67c20 */ /* 0x000fcc0008410000 */
        /* <DEDUP_REMOVED lines=11> */
[----:B------:R-:W-:-:S07]  /*d020*/  FMUL.FTZ R199, R199, UR46 ;  /* 0x0000002ec7c77c20 */ /* 0x000fce0008410000 */
[----:B------:R-:W1:Y:S01]  /*d030*/  MUFU.TANH R218, R218 ;  /* 0x000000da00da7308 */ /* 0x000e620000002400 */
[----:B------:R-:W-:-:S07]  /*d040*/  FMUL.FTZ R223, R170, UR46 ;  /* 0x0000002eaadf7c20 */ /* 0x000fce0008410000 */
        /* <DEDUP_REMOVED lines=8> */
[----:B--2---:R-:W-:-:S05]  /*d0d0*/  IADD3 R173, -R173, R20, R174 ;  /* 0x00000014adad7210 */ /* 0x004fca0007ffe1ae */
[C---:B0-----:R-:W-:Y:S02]  /*d0e0*/  IMAD.IADD R20, R173.reuse, 0x1, R172 ;  /* 0x00000001ad147824 */ /* 0x041fe400078e02ac */
[----:B----4-:R-:W-:-:S03]  /*d0f0*/  IMAD.IADD R176, R173, 0x1, R176 ;  /* 0x00000001adb07824 */ /* 0x010fc600078e02b0 */
[C---:B------:R-:W-:Y:S02]  /*d100*/  ISETP.GT.AND P3, PT, R20.reuse, 0x1, PT ;  /* 0x000000011400780c */ /* 0x040fe40003f64270 */
[C---:B------:R-:W-:Y:S02]  /*d110*/  ISETP.GT.AND P2, PT, R20.reuse, RZ, PT ;  /* 0x000000ff1400720c */ /* 0x040fe40003f44270 */
[C---:B------:R-:W-:Y:S02]  /*d120*/  ISETP.GT.AND P4, PT, R20.reuse, 0x8, PT ;  /* 0x000000081400780c */ /* 0x040fe40003f84270 */
[----:B------:R-:W-:Y:S02]  /*d130*/  ISETP.GT.AND P1, PT, R20, 0x9, PT ;  /* 0x000000091400780c */ /* 0x000fe40003f24270 */
[----:B---3--:R-:W-:Y:S02]  /*d140*/  FSEL R173, R152, -INF , P3 ;  /* 0xff80000098ad7808 */ /* 0x008fe40001800000 */
[----:B-----5:R-:W-:-:S02]  /*d150*/  FSEL R181, R21, -INF , P2 ;  /* 0xff80000015b57808 */ /* 0x020fc40001000000 */
[C---:B------:R-:W-:Y:S02]  /*d160*/  ISETP.GT.AND P3, PT, R20.reuse, 0x11, PT ;  /* 0x000000111400780c */ /* 0x040fe40003f64270 */
[----:B-1----:R-:W-:Y:S02]  /*d170*/  FSEL R182, R153, -INF , P4 ;  /* 0xff80000099b67808 */ /* 0x002fe40002000000 */
[C---:B------:R-:W-:Y:S02]  /*d180*/  ISETP.GT.AND P2, PT, R20.reuse, 0x10, PT ;  /* 0x000000101400780c */ /* 0x040fe40003f44270 */
[----:B------:R-:W-:Y:S02]  /*d190*/  ISETP.GT.AND P4, PT, R20, 0x18, PT ;  /* 0x000000181400780c */ /* 0x000fe40003f84270 */
[----:B------:R-:W-:Y:S02]  /*d1a0*/  FSEL R174, R154, -INF , P1 ;  /* 0xff8000009aae7808 */ /* 0x000fe40000800000 */
[----:B------:R-:W-:-:S02]  /*d1b0*/  ISETP.GT.AND P1, PT, R20, 0x19, PT ;  /* 0x000000191400780c */ /* 0x000fc40003f24270 */
[----:B------:R-:W-:Y:S02]  /*d1c0*/  FSEL R156, R156, -INF , P3 ;  /* 0xff8000009c9c7808 */ /* 0x000fe40001800000 */
[----:B------:R-:W-:Y:S02]  /*d1d0*/  FSEL R180, R155, -INF , P2 ;  /* 0xff8000009bb47808 */ /* 0x000fe40001000000 */
[C---:B------:R-:W-:Y:S02]  /*d1e0*/  ISETP.GT.AND P3, PT, R20.reuse, 0x21, PT ;  /* 0x000000211400780c */ /* 0x040fe40003f64270 */
[----:B------:R-:W-:Y:S02]  /*d1f0*/  FSEL R179, R157, -INF , P4 ;  /* 0xff8000009db37808 */ /* 0x000fe40002000000 */
[C---:B------:R-:W-:Y:S02]  /*d200*/  ISETP.GT.AND P2, PT, R20.reuse, 0x20, PT ;  /* 0x000000201400780c */ /* 0x040fe40003f44270 */
[----:B------:R-:W-:-:S02]  /*d210*/  ISETP.GT.AND P4, PT, R20, 0x28, PT ;  /* 0x000000281400780c */ /* 0x000fc40003f84270 */
[----:B------:R-:W-:Y:S02]  /*d220*/  FSEL R157, R158, -INF , P1 ;  /* 0xff8000009e9d7808 */ /* 0x000fe40000800000 */
[----:B------:R-:W-:Y:S02]  /*d230*/  ISETP.GT.AND P1, PT, R20, 0x29, PT ;  /* 0x000000291400780c */ /* 0x000fe40003f24270 */
[----:B------:R-:W-:Y:S02]  /*d240*/  FSEL R158, R160, -INF , P3 ;  /* 0xff800000a09e7808 */ /* 0x000fe40001800000 */
[----:B------:R-:W-:Y:S02]  /*d250*/  FSEL R178, R159, -INF , P2 ;  /* 0xff8000009fb27808 */ /* 0x000fe40001000000 */
[----:B------:R-:W-:Y:S02]  /*d260*/  FSEL R160, R161, -INF , P4 ;  /* 0xff800000a1a07808 */ /* 0x000fe40002000000 */
[----:B------:R-:W-:-:S02]  /*d270*/  ISETP.GT.AND P2, PT, R20, 0x30, PT ;  /* 0x000000301400780c */ /* 0x000fc40003f44270 */
[----:B------:R-:W-:Y:S02]  /*d280*/  ISETP.GT.AND P4, PT, R20, 0x38, PT ;  /* 0x000000381400780c */ /* 0x000fe40003f84270 */
[----:B------:R-:W-:Y:S02]  /*d290*/  FSEL R154, R162, -INF , P1 ;  /* 0xff800000a29a7808 */ /* 0x000fe40000800000 */
[C---:B------:R-:W-:Y:S02]  /*d2a0*/  ISETP.GT.AND P1, PT, R20.reuse, 0x39, PT ;  /* 0x000000391400780c */ /* 0x040fe40003f24270 */
[----:B------:R-:W-:Y:S02]  /*d2b0*/  ISETP.GT.AND P3, PT, R20, 0x31, PT ;  /* 0x000000311400780c */ /* 0x000fe40003f64270 */
[----:B------:R-:W-:Y:S02]  /*d2c0*/  FSEL R175, R175, -INF , P2 ;  /* 0xff800000afaf7808 */ /* 0x000fe40001000000 */
[----:B------:R-:W-:-:S02]  /*d2d0*/  FSEL R159, R164, -INF , P4 ;  /* 0xff800000a49f7808 */ /* 0x000fc40002000000 */
[C---:B------:R-:W-:Y:S02]  /*d2e0*/  ISETP.GT.AND P2, PT, R20.reuse, 0x40, PT ;  /* 0x000000401400780c */ /* 0x040fe40003f44270 */
[----:B------:R-:W-:Y:S02]  /*d2f0*/  ISETP.GT.AND P4, PT, R20, 0x48, PT ;  /* 0x000000481400780c */ /* 0x000fe40003f84270 */
[----:B------:R-:W-:Y:S02]  /*d300*/  FSEL R155, R163, -INF , P1 ;  /* 0xff800000a39b7808 */ /* 0x000fe40000800000 */
[----:B------:R-:W-:Y:S02]  /*d310*/  ISETP.GT.AND P1, PT, R176, RZ, PT ;  /* 0x000000ffb000720c */ /* 0x000fe40003f24270 */
[----:B------:R-:W-:Y:S02]  /*d320*/  FSEL R177, R177, -INF , P3 ;  /* 0xff800000b1b17808 */ /* 0x000fe40001800000 */
[----:B------:R-:W-:-:S02]  /*d330*/  ISETP.GT.AND P3, PT, R20, 0x41, PT ;  /* 0x000000411400780c */ /* 0x000fc40003f64270 */
[----:B------:R-:W-:Y:S02]  /*d340*/  FSEL R162, R165, -INF , P2 ;  /* 0xff800000a5a27808 */ /* 0x000fe40001000000 */
[----:B------:R-:W-:Y:S02]  /*d350*/  FSEL R152, R186, -INF , P4 ;  /* 0xff800000ba987808 */ /* 0x000fe40002000000 */
[C---:B------:R-:W-:Y:S02]  /*d360*/  ISETP.GT.AND P2, PT, R176.reuse, 0x1, PT ;  /* 0x00000001b000780c */ /* 0x040fe40003f44270 */
[----:B------:R-:W-:Y:S02]  /*d370*/  FSEL R186, R229, -INF , P1 ;  /* 0xff800000e5ba7808 */ /* 0x000fe40000800000 */
[----:B------:R-:W-:Y:S02]  /*d380*/  FSEL R161, R183, -INF , P3 ;  /* 0xff800000b7a17808 */ /* 0x000fe40001800000 */
[----:B------:R-:W-:-:S02]  /*d390*/  ISETP.GT.AND P3, PT, R176, 0x8, PT ;  /* 0x00000008b000780c */ /* 0x000fc40003f64270 */
[----:B------:R-:W-:Y:S02]  /*d3a0*/  FSEL R153, R228, -INF , P2 ;  /* 0xff800000e4997808 */ /* 0x000fe40001000000 */
[----:B------:R-:W-:Y:S01]  /*d3b0*/  FMNMX.FTZ R21, R186, R216, !PT ;  /* 0x000000d8ba157209 */ /* 0x000fe20007810000 */
[----:B------:R0:W-:Y:S01]  /*d3c0*/  MUFU.TANH R172, R199 ;  /* 0x000000c700ac7308 */ /* 0x0001e20000002400 */
[C---:B------:R-:W-:Y:S02]  /*d3d0*/  ISETP.GT.AND P4, PT, R176.reuse, 0x9, PT ;  /* 0x00000009b000780c */ /* 0x040fe40003f84270 */
[----:B------:R-:W-:Y:S02]  /*d3e0*/  FMNMX.FTZ R21, R153, R21, !PT ;  /* 0x0000001599157209 */ /* 0x000fe40007810000 */
[----:B------:R-:W-:Y:S02]  /*d3f0*/  ISETP.GT.AND P1, PT, R176, 0x10, PT ;  /* 0x00000010b000780c */ /* 0x000fe40003f24270 */
[----:B0-----:R-:W-:-:S02]  /*d400*/  FSEL R199, R227, -INF , P3 ;  /* 0xff800000e3c77808 */ /* 0x001fc40001800000 */
[----:B------:R-:W-:Y:S02]  /*d410*/  FSEL R198, R226, -INF , P4 ;  /* 0xff800000e2c67808 */ /* 0x000fe40002000000 */
[----:B------:R-:W-:Y:S02]  /*d420*/  FMNMX.FTZ R21, R199, R21, !PT ;  /* 0x00000015c7157209 */ /* 0x000fe40007810000 */
[----:B------:R-:W-:Y:S02]  /*d430*/  ISETP.GT.AND P2, PT, R176, 0x11, PT ;  /* 0x00000011b000780c */ /* 0x000fe40003f44270 */
[----:B------:R-:W-:Y:S02]  /*d440*/  FSEL R218, R218, -INF , P1 ;  /* 0xff800000dada7808 */ /* 0x000fe40000800000 */
[----:B------:R-:W-:Y:S01]  /*d450*/  FMNMX.FTZ R21, R198, R21, !PT ;  /* 0x00000015c6157209 */ /* 0x000fe20007810000 */
[----:B------:R-:W0:Y:S01]  /*d460*/  MUFU.TANH R222, R222 ;  /* 0x000000de00de7308 */ /* 0x000e220000002400 */
[----:B------:R-:W-:-:S02]  /*d470*/  ISETP.GT.AND P3, PT, R176, 0x18, PT ;  /* 0x00000018b000780c */ /* 0x000fc40003f64270 */
[----:B------:R-:W-:Y:S02]  /*d480*/  FSEL R194, R225, -INF , P2 ;  /* 0xff800000e1c27808 */ /* 0x000fe40001000000 */
[----:B------:R-:W-:Y:S01]  /*d490*/  FMNMX.FTZ R21, R218, R21, !PT ;  /* 0x00000015da157209 */ /* 0x000fe20007810000 */
[----:B------:R-:W-:Y:S01]  /*d4a0*/  FMUL.FTZ R188, R191, UR46 ;  /* 0x0000002ebfbc7c20 */ /* 0x000fe20008410000 */
[----:B------:R-:W-:Y:S01]  /*d4b0*/  ISETP.GT.AND P4, PT, R176, 0x19, PT ;  /* 0x00000019b000780c */ /* 0x000fe20003f84270 */
[----:B------:R-:W1:Y:S01]  /*d4c0*/  MUFU.TANH R221, R221 ;  /* 0x000000dd00dd7308 */ /* 0x000e620000002400 */
[----:B------:R-:W-:Y:S02]  /*d4d0*/  FSEL R191, R224, -INF , P3 ;  /* 0xff800000e0bf7808 */ /* 0x000fe40001800000 */
[----:B------:R-:W-:Y:S02]  /*d4e0*/  FMNMX.FTZ R21, R194, R21, !PT ;  /* 0x00000015c2157209 */ /* 0x000fe40007810000 */
[----:B------:R-:W-:-:S02]  /*d4f0*/  ISETP.GT.AND P1, PT, R176, 0x20, PT ;  /* 0x00000020b000780c */ /* 0x000fc40003f24270 */
[----:B------:R-:W-:Y:S01]  /*d500*/  FSEL R217, R217, -INF , P4 ;  /* 0xff800000d9d97808 */ /* 0x000fe20002000000 */
[----:B------:R-:W2:Y:S01]  /*d510*/  MUFU.TANH R220, R220 ;  /* 0x000000dc00dc7308 */ /* 0x000ea20000002400 */
[----:B------:R-:W-:Y:S01]  /*d520*/  FMNMX.FTZ R21, R191, R21, !PT ;  /* 0x00000015bf157209 */ /* 0x000fe20007810000 */
[----:B------:R-:W-:Y:S01]  /*d530*/  FMUL.FTZ R184, R195, UR46 ;  /* 0x0000002ec3b87c20 */ /* 0x000fe20008410000 */
[----:B------:R-:W-:Y:S02]  /*d540*/  ISETP.GT.AND P2, PT, R176, 0x21, PT ;  /* 0x00000021b000780c */ /* 0x000fe40003f44270 */
[----:B------:R-:W-:Y:S02]  /*d550*/  FSEL R195, R223, -INF , P1 ;  /* 0xff800000dfc37808 */ /* 0x000fe40000800000 */
[----:B------:R-:W-:Y:S01]  /*d560*/  FMNMX.FTZ R21, R217, R21, !PT ;  /* 0x00000015d9157209 */ /* 0x000fe20007810000 */
[----:B------:R-:W3:Y:S01]  /*d570*/  MUFU.TANH R219, R219 ;  /* 0x000000db00db7308 */ /* 0x000ee20000002400 */
[----:B------:R-:W-:Y:S01]  /*d580*/  FMUL.FTZ R171, R190, UR46 ;  /* 0x0000002ebeab7c20 */ /* 0x000fe20008410000 */
[----:B------:R-:W-:-:S02]  /*d590*/  ISETP.GT.AND P3, PT, R176, 0x28, PT ;  /* 0x00000028b000780c */ /* 0x000fc40003f64270 */
[----:B0-----:R-:W-:Y:S02]  /*d5a0*/  FSEL R190, R222, -INF , P2 ;  /* 0xff800000debe7808 */ /* 0x001fe40001000000 */
[----:B------:R-:W-:Y:S02]  /*d5b0*/  FMNMX.FTZ R21, R195, R21, !PT ;  /* 0x00000015c3157209 */ /* 0x000fe40007810000 */
[----:B------:R-:W0:Y:S01]  /*d5c0*/  MUFU.TANH R166, R166 ;  /* 0x000000a600a67308 */ /* 0x000e220000002400 */
[----:B------:R-:W-:Y:S02]  /*d5d0*/  ISETP.GT.AND P4, PT, R176, 0x29, PT ;  /* 0x00000029b000780c */ /* 0x000fe40003f84270 */
[----:B-1----:R-:W-:Y:S02]  /*d5e0*/  FSEL R163, R221, -INF , P3 ;  /* 0xff800000dda37808 */ /* 0x002fe40001800000 */
[----:B------:R-:W-:-:S03]  /*d5f0*/  FMNMX.FTZ R21, R190, R21, !PT ;  /* 0x00000015be157209 */ /* 0x000fc60007810000 */
[----:B------:R-:W1:Y:S01]  /*d600*/  MUFU.TANH R167, R167 ;  /* 0x000000a700a77308 */ /* 0x000e620000002400 */
[----:B------:R-:W-:Y:S02]  /*d610*/  ISETP.GT.AND P1, PT, R176, 0x30, PT ;  /* 0x00000030b000780c */ /* 0x000fe40003f24270 */
[----:B--2---:R-:W-:Y:S02]  /*d620*/  FSEL R164, R220, -INF , P4 ;  /* 0xff800000dca47808 */ /* 0x004fe40002000000 */
[----:B------:R-:W-:-:S03]  /*d630*/  FMNMX.FTZ R21, R163, R21, !PT ;  /* 0x00000015a3157209 */ /* 0x000fc60007810000 */
[----:B------:R-:W2:Y:S01]  /*d640*/  MUFU.TANH R168, R168 ;  /* 0x000000a800a87308 */ /* 0x000ea20000002400 */
[----:B------:R-:W-:Y:S02]  /*d650*/  ISETP.GT.AND P2, PT, R176, 0x31, PT ;  /* 0x00000031b000780c */ /* 0x000fe40003f44270 */
[----:B---3--:R-:W-:Y:S02]  /*d660*/  FSEL R165, R219, -INF , P1 ;  /* 0xff800000dba57808 */ /* 0x008fe40000800000 */
[----:B------:R-:W-:-:S03]  /*d670*/  FMNMX.FTZ R21, R164, R21, !PT ;  /* 0x00000015a4157209 */ /* 0x000fc60007810000 */
[----:B------:R-:W3:Y:S01]  /*d680*/  MUFU.TANH R169, R169 ;  /* 0x000000a900a97308 */ /* 0x000ee20000002400 */
[----:B------:R-:W-:Y:S02]  /*d690*/  ISETP.GT.AND P3, PT, R176, 0x38, PT ;  /* 0x00000038b000780c */ /* 0x000fe40003f64270 */
[----:B0-----:R-:W-:Y:S02]  /*d6a0*/  FSEL R166, R166, -INF , P2 ;  /* 0xff800000a6a67808 */ /* 0x001fe40001000000 */
[----:B------:R-:W-:-:S03]  /*d6b0*/  FMNMX.FTZ R21, R165, R21, !PT ;  /* 0x00000015a5157209 */ /* 0x000fc60007810000 */
        /* <DEDUP_REMOVED lines=23> */
[----:B------:R-:W-:Y:S02]  /*d830*/  FMNMX.FTZ R21, R171, R21, !PT ;  /* 0x00000015ab157209 */ /* 0x000fe40007810000 */
[----:B------:R-:W-:Y:S02]  /*d840*/  ISETP.GT.AND P2, PT, R176, 0x51, PT ;  /* 0x00000051b000780c */ /* 0x000fe40003f44270 */
[----:B---3--:R-:W-:Y:S02]  /*d850*/  FSEL R187, R187, -INF , P1 ;  /* 0xff800000bbbb7808 */ /* 0x008fe40000800000 */
[----:B------:R-:W-:-:S02]  /*d860*/  FMNMX.FTZ R21, R188, R21, !PT ;  /* 0x00000015bc157209 */ /* 0x000fc40007810000 */
[----:B------:R-:W-:Y:S02]  /*d870*/  ISETP.GT.AND P3, PT, R176, 0x58, PT ;  /* 0x00000058b000780c */ /* 0x000fe40003f64270 */
[----:B0-----:R-:W-:Y:S02]  /*d880*/  FSEL R184, R184, -INF , P2 ;  /* 0xff800000b8b87808 */ /* 0x001fe40001000000 */
[----:B------:R-:W-:Y:S02]  /*d890*/  FMNMX.FTZ R21, R187, R21, !PT ;  /* 0x00000015bb157209 */ /* 0x000fe40007810000 */
[----:B------:R-:W-:Y:S02]  /*d8a0*/  ISETP.GT.AND P4, PT, R176, 0x59, PT ;  /* 0x00000059b000780c */ /* 0x000fe40003f84270 */
[----:B-1----:R-:W-:Y:S02]  /*d8b0*/  FSEL R185, R185, -INF , P3 ;  /* 0xff800000b9b97808 */ /* 0x002fe40001800000 */
[----:B------:R-:W-:-:S02]  /*d8c0*/  FMNMX.FTZ R21, R184, R21, !PT ;  /* 0x00000015b8157209 */ /* 0x000fc40007810000 */
[----:B------:R-:W-:Y:S02]  /*d8d0*/  FSEL R172, R172, -INF , P4 ;  /* 0xff800000acac7808 */ /* 0x000fe40002000000 */
[C---:B------:R-:W-:Y:S02]  /*d8e0*/  ISETP.GT.AND P1, PT, R20.reuse, 0x49, PT ;  /* 0x000000491400780c */ /* 0x040fe40003f24270 */
[C---:B------:R-:W-:Y:S02]  /*d8f0*/  ISETP.GT.AND P2, PT, R20.reuse, 0x50, PT ;  /* 0x000000501400780c */ /* 0x040fe40003f44270 */
[C---:B------:R-:W-:Y:S02]  /*d900*/  ISETP.GT.AND P3, PT, R20.reuse, 0x51, PT ;  /* 0x000000511400780c */ /* 0x040fe40003f64270 */
[C---:B------:R-:W-:Y:S02]  /*d910*/  ISETP.GT.AND P4, PT, R20.reuse, 0x58, PT ;  /* 0x000000581400780c */ /* 0x040fe40003f84270 */
[----:B------:R-:W-:-:S02]  /*d920*/  ISETP.GT.AND P5, PT, R20, 0x59, PT ;  /* 0x000000591400780c */ /* 0x000fc40003fa4270 */
[----:B------:R-:W-:-:S04]  /*d930*/  FMNMX.FTZ R20, R185, R21, !PT ;  /* 0x00000015b9147209 */ /* 0x000fc80007810000 */
[----:B------:R-:W-:-:S05]  /*d940*/  FMNMX.FTZ R20, R172, R20, !PT ;  /* 0x00000014ac147209 */ /* 0x000fca0007810000 */
[----:B------:R-:W0:Y:S02]  /*d950*/  SHFL.BFLY PT, R21, R20, 0x2, 0x1f ;  /* 0x0c401f0014157f89 */ /* 0x000e2400000e0000 */
[----:B0-----:R-:W-:-:S05]  /*d960*/  FMNMX.FTZ R21, R20, R21, !PT ;  /* 0x0000001514157209 */ /* 0x001fca0007810000 */
[----:B------:R-:W0:Y:S01]  /*d970*/  SHFL.BFLY PT, R20, R21, 0x1, 0x1f ;  /* 0x0c201f0015147f89 */ /* 0x000e2200000e0000 */
[----:B------:R-:W-:Y:S01]  /*d980*/  UMOV UR37, UR40 ;  /* 0x0000002800257c82 */ /* 0x000fe20008000000 */
[----:B------:R-:W-:Y:S01]  /*d990*/  FMUL.FTZ R189, R189, UR46 ;  /* 0x0000002ebdbd7c20 */ /* 0x000fe20008410000 */
[----:B0-----:R-:W-:-:S04]  /*d9a0*/  FMNMX.FTZ R21, R21, R20, !PT ;  /* 0x0000001415157209 */ /* 0x001fc80007810000 */
[C---:B------:R-:W-:Y:S01]  /*d9b0*/  FSETP.NEU.FTZ.AND P6, PT, R21.reuse, -INF , PT ;  /* 0xff8000001500780b */ /* 0x040fe20003fdd000 */
[----:B------:R-:W-:-:S03]  /*d9c0*/  FMUL.FTZ R176, R21, UR37 ;  /* 0x0000002515b07c20 */ /* 0x000fc60008410000 */
[----:B------:R-:W-:Y:S02]  /*d9d0*/  FSEL R20, R21, RZ, P6 ;  /* 0x000000ff15147208 */ /* 0x000fe40003000000 */
[----:B------:R-:W-:-:S03]  /*d9e0*/  FSEL R176, R176, RZ, P6 ;  /* 0x000000ffb0b07208 */ /* 0x000fc60003000000 */
[----:B------:R-:W-:Y:S02]  /*d9f0*/  FADD.FTZ R20, -R20, R216 ;  /* 0x000000d814147221 */ /* 0x000fe40000010100 */
[--C-:B------:R-:W-:Y:S02]  /*da00*/  FFMA.FTZ R186, R186, UR37, -R176.reuse ;  /* 0x00000025baba7c23 */ /* 0x100fe400080108b0 */
[----:B------:R-:W-:Y:S01]  /*da10*/  FMUL.FTZ R20, R20, UR37 ;  /* 0x0000002514147c20 */ /* 0x000fe20008410000 */
[----:B------:R0:W-:Y:S01]  /*da20*/  MUFU.TANH R183, R189 ;  /* 0x000000bd00b77308 */ /* 0x0001e20000002400 */
        /* <DEDUP_REMOVED lines=23> */
[----:B------:R-:W-:Y:S08]  /*dba0*/  MUFU.EX2 R195, R186 ;  /* 0x000000ba00c37308 */ /* 0x000ff00000000800 */
[----:B------:R-:W0:Y:S02]  /*dbb0*/  MUFU.EX2 R176, R20 ;  /* 0x0000001400b07308 */ /* 0x000e240000000800 */
[----:B0-----:R-:W-:Y:S01]  /*dbc0*/  FFMA.FTZ R186, R176, R0, R195 ;  /* 0x00000000b0ba7223 */ /* 0x001fe200000100c3 */
[----:B------:R-:W-:-:S04]  /*dbd0*/  FMNMX.FTZ R0, R181, R215, !PT ;  /* 0x000000d7b5007209 */ /* 0x000fc80007810000 */
[----:B------:R-:W-:-:S04]  /*dbe0*/  FMNMX.FTZ R0, R173, R0, !PT ;  /* 0x00000000ad007209 */ /* 0x000fc80007810000 */
[----:B------:R-:W-:-:S04]  /*dbf0*/  FMNMX.FTZ R0, R182, R0, !PT ;  /* 0x00000000b6007209 */ /* 0x000fc80007810000 */
[----:B------:R-:W-:-:S04]  /*dc00*/  FMNMX.FTZ R0, R174, R0, !PT ;  /* 0x00000000ae007209 */ /* 0x000fc80007810000 */
[----:B------:R-:W-:-:S04]  /*dc10*/  FMNMX.FTZ R0, R180, R0, !PT ;  /* 0x00000000b4007209 */ /* 0x000fc80007810000 */
[----:B------:R-:W-:-:S04]  /*dc20*/  FMNMX.FTZ R0, R156, R0, !PT ;  /* 0x000000009c007209 */ /* 0x000fc80007810000 */
[----:B------:R-:W-:-:S04]  /*dc30*/  FMNMX.FTZ R0, R179, R0, !PT ;  /* 0x00000000b3007209 */ /* 0x000fc80007810000 */
[----:B------:R-:W-:Y:S01]  /*dc40*/  FMNMX.FTZ R0, R157, R0, !PT ;  /* 0x000000009d007209 */ /* 0x000fe20007810000 */
[----:B------:R-:W0:Y:S03]  /*dc50*/  MUFU.EX2 R153, R153 ;  /* 0x0000009900997308 */ /* 0x000e260000000800 */
[----:B------:R-:W-:-:S04]  /*dc60*/  FMNMX.FTZ R0, R178, R0, !PT ;  /* 0x00000000b2007209 */ /* 0x000fc80007810000 */
[----:B------:R-:W-:-:S04]  /*dc70*/  FMNMX.FTZ R0, R158, R0, !PT ;  /* 0x000000009e007209 */ /* 0x000fc80007810000 */
[----:B------:R-:W-:-:S04]  /*dc80*/  FMNMX.FTZ R0, R160, R0, !PT ;  /* 0x00000000a0007209 */ /* 0x000fc80007810000 */
[----:B------:R-:W-:-:S04]  /*dc90*/  FMNMX.FTZ R0, R154, R0, !PT ;  /* 0x000000009a007209 */ /* 0x000fc80007810000 */
[----:B------:R-:W-:Y:S01]  /*dca0*/  FMNMX.FTZ R0, R175, R0, !PT ;  /* 0x00000000af007209 */ /* 0x000fe20007810000 */
[C---:B0-----:R-:W-:Y:S01]  /*dcb0*/  FADD.FTZ R186, R153.reuse, R186 ;  /* 0x000000ba99ba7221 */ /* 0x041fe20000010000 */
[----:B------:R-:W-:Y:S01]  /*dcc0*/  F2FP.F16.F32.PACK_AB R153, R153, R195 ;  /* 0x000000c39999723e */ /* 0x000fe200000000ff */
[----:B------:R-:W-:Y:S01]  /*dcd0*/  FMUL.FTZ R195, R192, UR46 ;  /* 0x0000002ec0c37c20 */ /* 0x000fe20008410000 */
[----:B------:R-:W-:Y:S01]  /*dce0*/  FMNMX.FTZ R20, R177, R0, !PT ;  /* 0x00000000b1147209 */ /* 0x000fe20007810000 */
[----:B------:R-:W-:-:S03]  /*dcf0*/  FMUL.FTZ R193, R193, UR46 ;  /* 0x0000002ec1c17c20 */ /* 0x000fc60008410000 */
[----:B------:R-:W-:Y:S01]  /*dd00*/  FMNMX.FTZ R20, R159, R20, !PT ;  /* 0x000000149f147209 */ /* 0x000fe20007810000 */
[----:B------:R-:W0:Y:S03]  /*dd10*/  MUFU.TANH R195, R195 ;  /* 0x000000c300c37308 */ /* 0x000e260000002400 */
[----:B------:R-:W-:Y:S01]  /*dd20*/  FMNMX.FTZ R192, R155, R20, !PT ;  /* 0x000000149bc07209 */ /* 0x000fe20007810000 */
[----:B------:R-:W-:Y:S01]  /*dd30*/  FMUL.FTZ R196, R196, UR46 ;  /* 0x0000002ec4c47c20 */ /* 0x000fe20008410000 */
[----:B------:R-:W-:Y:S02]  /*dd40*/  FMUL.FTZ R198, R197, UR46 ;  /* 0x0000002ec5c67c20 */ /* 0x000fe40008410000 */
[----:B------:R-:W-:Y:S01]  /*dd50*/  FMNMX.FTZ R192, R162, R192, !PT ;  /* 0x000000c0a2c07209 */ /* 0x000fe20007810000 */
[----:B------:R-:W1:Y:S03]  /*dd60*/  MUFU.TANH R0, R193 ;  /* 0x000000c100007308 */ /* 0x000e660000002400 */
[----:B------:R-:W-:-:S05]  /*dd70*/  FMNMX.FTZ R192, R161, R192, !PT ;  /* 0x000000c0a1c07209 */ /* 0x000fca0007810000 */
[----:B------:R1:W2:Y:S01]  /*dd80*/  MUFU.TANH R20, R196 ;  /* 0x000000c400147308 */ /* 0x0002a20000002400 */
[----:B------:R-:W-:Y:S02]  /*dd90*/  FSEL R183, R183, -INF , P1 ;  /* 0xff800000b7b77808 */ /* 0x000fe40000800000 */
[----:B------:R-:W-:-:S05]  /*dda0*/  FMNMX.FTZ R192, R152, R192, !PT ;  /* 0x000000c098c07209 */ /* 0x000fca0007810000 */
[----:B------:R-:W3:Y:S01]  /*ddb0*/  MUFU.TANH R198, R198 ;  /* 0x000000c600c67308 */ /* 0x000ee20000002400 */
[----:B0-----:R-:W-:Y:S02]  /*ddc0*/  FSEL R195, R195, -INF , P2 ;  /* 0xff800000c3c37808 */ /* 0x001fe40001000000 */
[----:B------:R-:W-:Y:S02]  /*ddd0*/  FMNMX.FTZ R192, R183, R192, !PT ;  /* 0x000000c0b7c07209 */ /* 0x000fe40007810000 */
[----:B-1----:R-:W-:Y:S02]  /*dde0*/  FSEL R196, R0, -INF , P3 ;  /* 0xff80000000c47808 */ /* 0x002fe40001800000 */
[----:B------:R-:W-:Y:S02]  /*ddf0*/  FMNMX.FTZ R192, R195, R192, !PT ;  /* 0x000000c0c3c07209 */ /* 0x000fe40007810000 */
[----:B--2---:R-:W-:Y:S02]  /*de00*/  FSEL R197, R20, -INF , P4 ;  /* 0xff80000014c57808 */ /* 0x004fe40002000000 */
[----:B------:R-:W-:-:S04]  /*de10*/  FMNMX.FTZ R192, R196, R192, !PT ;  /* 0x000000c0c4c07209 */ /* 0x000fc80007810000 */
[----:B------:R-:W-:Y:S02]  /*de20*/  FMNMX.FTZ R20, R197, R192, !PT ;  /* 0x000000c0c5147209 */ /* 0x000fe40007810000 */
[----:B---3--:R-:W-:-:S04]  /*de30*/  FSEL R198, R198, -INF , P5 ;  /* 0xff800000c6c67808 */ /* 0x008fc80002800000 */
[----:B------:R-:W-:-:S05]  /*de40*/  FMNMX.FTZ R20, R198, R20, !PT ;  /* 0x00000014c6147209 */ /* 0x000fca0007810000 */
[----:B------:R-:W0:Y:S02]  /*de50*/  SHFL.BFLY PT, R0, R20, 0x2, 0x1f ;  /* 0x0c401f0014007f89 */ /* 0x000e2400000e0000 */
[----:B0-----:R-:W-:-:S05]  /*de60*/  FMNMX.FTZ R20, R20, R0, !PT ;  /* 0x0000000014147209 */ /* 0x001fca0007810000 */
[----:B------:R-:W0:Y:S01]  /*de70*/  SHFL.BFLY PT, R0, R20, 0x1, 0x1f ;  /* 0x0c201f0014007f89 */ /* 0x000e2200000e0000 */
[----:B------:R-:W1:Y:S08]  /*de80*/  MUFU.EX2 R199, R199 ;  /* 0x000000c700c77308 */ /* 0x000e700000000800 */
[----:B------:R-:W2:Y:S08]  /*de90*/  MUFU.EX2 R216, R216 ;  /* 0x000000d800d87308 */ /* 0x000eb00000000800 */
[----:B------:R3:W-:Y:S01]  /*dea0*/  MUFU.EX2 R192, R217 ;  /* 0x000000d900c07308 */ /* 0x0007e20000000800 */
[----:B0-----:R-:W-:-:S07]  /*deb0*/  FMNMX.FTZ R20, R20, R0, !PT ;  /* 0x0000000014147209 */ /* 0x001fce0007810000 */
[----:B------:R0:W4:Y:S01]  /*dec0*/  MUFU.EX2 R193, R218 ;  /* 0x000000da00c17308 */ /* 0x0001220000000800 */
[C---:B------:R-:W-:Y:S01]  /*ded0*/  FSETP.NEU.FTZ.AND P1, PT, R20.reuse, -INF , PT ;  /* 0xff8000001400780b */ /* 0x040fe20003f3d000 */
[----:B---3--:R-:W-:-:S03]  /*dee0*/  FMUL.FTZ R217, R20, UR37 ;  /* 0x0000002514d97c20 */ /* 0x008fc60008410000 */
[----:B------:R-:W-:-:S03]  /*def0*/  FSEL R0, R20, RZ, P1 ;  /* 0x000000ff14007208 */ /* 0x000fc60000800000 */
[----:B------:R-:W3:Y:S01]  /*df00*/  MUFU.EX2 R194, R194 ;  /* 0x000000c200c27308 */ /* 0x000ee20000000800 */
[----:B------:R-:W-:Y:S01]  /*df10*/  FSEL R217, R217, RZ, P1 ;  /* 0x000000ffd9d97208 */ /* 0x000fe20000800000 */
[----:B-1----:R-:W-:Y:S01]  /*df20*/  FADD.FTZ R186, R199, R186 ;  /* 0x000000bac7ba7221 */ /* 0x002fe20000010000 */
[----:B------:R-:W-:-:S03]  /*df30*/  FADD.FTZ R215, -R0, R215 ;  /* 0x000000d700d77221 */ /* 0x000fc60000010100 */
[--C-:B------:R-:W-:Y:S01]  /*df40*/  FFMA.FTZ R178, R178, UR37, -R217.reuse ;  /* 0x00000025b2b27c23 */ /* 0x100fe200080108d9 */
[--C-:B------:R-:W-:Y:S01]  /*df50*/  FFMA.FTZ R219, R175, UR37, -R217.reuse ;  /* 0x00000025afdb7c23 */ /* 0x100fe200080108d9 */
[----:B------:R-:W1:Y:S01]  /*df60*/  MUFU.EX2 R191, R191 ;  /* 0x000000bf00bf7308 */ /* 0x000e620000000800 */
[--C-:B0-----:R-:W-:Y:S01]  /*df70*/  FFMA.FTZ R218, R154, UR37, -R217.reuse ;  /* 0x000000259ada7c23 */ /* 0x101fe200080108d9 */
[--C-:B------:R-:W-:Y:S01]  /*df80*/  FFMA.FTZ R181, R181, UR37, -R217.reuse ;  /* 0x00000025b5b57c23 */ /* 0x100fe200080108d9 */
[--C-:B------:R-:W-:Y:S01]  /*df90*/  FFMA.FTZ R182, R182, UR37, -R217.reuse ;  /* 0x00000025b6b67c23 */ /* 0x100fe200080108d9 */
[--C-:B------:R-:W-:Y:S01]  /*dfa0*/  FFMA.FTZ R174, R174, UR37, -R217.reuse ;  /* 0x00000025aeae7c23 */ /* 0x100fe200080108d9 */
[----:B------:R-:W-:-:S03]  /*dfb0*/  FFMA.FTZ R180, R180, UR37, -R217 ;  /* 0x00000025b4b47c23 */ /* 0x000fc600080108d9 */
        /* <DEDUP_REMOVED lines=9> */
[--C-:B0-----:R-:W-:Y:S01]  /*e050*/  FFMA.FTZ R188, R173, UR37, -R217.reuse ;  /* 0x00000025adbc7c23 */ /* 0x101fe200080108d9 */
[--C-:B------:R-:W-:Y:S01]  /*e060*/  FFMA.FTZ R162, R162, UR37, -R217.reuse ;  /* 0x00000025a2a27c23 */ /* 0x100fe200080108d9 */
[--C-:B------:R-:W-:Y:S01]  /*e070*/  FFMA.FTZ R220, R152, UR37, -R217.reuse ;  /* 0x0000002598dc7c23 */ /* 0x100fe200080108d9 */
[--C-:B------:R-:W-:Y:S01]  /*e080*/  FFMA.FTZ R183, R183, UR37, -R217.reuse ;  /* 0x00000025b7b77c23 */ /* 0x100fe200080108d9 */
[--C-:B------:R-:W-:Y:S01]  /*e090*/  FFMA.FTZ R195, R195, UR37, -R217.reuse ;  /* 0x00000025c3c37c23 */ /* 0x100fe200080108d9 */
[--C-:B------:R-:W-:Y:S01]  /*e0a0*/  FFMA.FTZ R196, R196, UR37, -R217.reuse ;  /* 0x00000025c4c47c23 */ /* 0x100fe200080108d9 */
[--C-:B------:R-:W-:Y:S01]  /*e0b0*/  FFMA.FTZ R197, R197, UR37, -R217.reuse ;  /* 0x00000025c5c57c23 */ /* 0x100fe200080108d9 */
[----:B------:R0:W-:Y:S01]  /*e0c0*/  MUFU.EX2 R173, R187 ;  /* 0x000000bb00ad7308 */ /* 0x0001e20000000800 */
[--C-:B-----5:R-:W-:Y:S01]  /*e0d0*/  FFMA.FTZ R185, R161, UR37, -R217.reuse ;  /* 0x00000025a1b97c23 */ /* 0x120fe200080108d9 */
[--C-:B------:R-:W-:Y:S01]  /*e0e0*/  FFMA.FTZ R198, R198, UR37, -R217.reuse ;  /* 0x00000025c6c67c23 */ /* 0x100fe200080108d9 */
[----:B--2---:R-:W-:Y:S01]  /*e0f0*/  FADD.FTZ R186, R216, R186 ;  /* 0x000000bad8ba7221 */ /* 0x004fe20000010000 */
[----:B0-----:R-:W-:-:S04]  /*e100*/  FFMA.FTZ R187, R155, UR37, -R217 ;  /* 0x000000259bbb7c23 */ /* 0x001fc800080108d9 */
[----:B------:R0:W-:Y:S01]  /*e110*/  MUFU.EX2 R217, R178 ;  /* 0x000000b200d97308 */ /* 0x0001e20000000800 */
[----:B----4-:R-:W-:Y:S01]  /*e120*/  FADD.FTZ R186, R193, R186 ;  /* 0x000000bac1ba7221 */ /* 0x010fe20000010000 */
[----:B0-----:R-:W-:-:S06]  /*e130*/  FMUL.FTZ R178, R215, UR37 ;  /* 0x00000025d7b27c20 */ /* 0x001fcc0008410000 */
[----:B------:R-:W0:Y:S01]  /*e140*/  MUFU.EX2 R189, R189 ;  /* 0x000000bd00bd7308 */ /* 0x000e220000000800 */
[----:B---3--:R-:W-:-:S07]  /*e150*/  FADD.FTZ R186, R194, R186 ;  /* 0x000000bac2ba7221 */ /* 0x008fce0000010000 */
[----:B------:R-:W-:Y:S01]  /*e160*/  MUFU.EX2 R152, R181 ;  /* 0x000000b500987308 */ /* 0x000fe20000000800 */
[----:B-1----:R-:W-:-:S07]  /*e170*/  FADD.FTZ R186, R191, R186 ;  /* 0x000000babfba7221 */ /* 0x002fce0000010000 */
[----:B------:R-:W1:Y:S01]  /*e180*/  MUFU.EX2 R178, R178 ;  /* 0x000000b200b27308 */ /* 0x000e620000000800 */
[----:B------:R-:W-:-:S07]  /*e190*/  FADD.FTZ R186, R192, R186 ;  /* 0x000000bac0ba7221 */ /* 0x000fce0000010000 */
[----:B------:R-:W2:Y:S08]  /*e1a0*/  MUFU.EX2 R188, R188 ;  /* 0x000000bc00bc7308 */ /* 0x000eb00000000800 */
[----:B------:R-:W3:Y:S08]  /*e1b0*/  MUFU.EX2 R182, R182 ;  /* 0x000000b600b67308 */ /* 0x000ef00000000800 */
[----:B------:R-:W4:Y:S08]  /*e1c0*/  MUFU.EX2 R174, R174 ;  /* 0x000000ae00ae7308 */ /* 0x000f300000000800 */
[----:B------:R0:W-:Y:S08]  /*e1d0*/  MUFU.EX2 R221, R158 ;  /* 0x0000009e00dd7308 */ /* 0x0001f00000000800 */
[----:B------:R-:W5:Y:S01]  /*e1e0*/  MUFU.EX2 R190, R190 ;  /* 0x000000be00be7308 */ /* 0x000f620000000800 */
[----:B0-----:R-:W-:-:S07]  /*e1f0*/  FADD.FTZ R158, R189, R186 ;  /* 0x000000babd9e7221 */ /* 0x001fce0000010000 */
[----:B------:R-:W0:Y:S08]  /*e200*/  MUFU.EX2 R180, R180 ;  /* 0x000000b400b47308 */ /* 0x000e300000000800 */
[----:B------:R1:W-:Y:S02]  /*e210*/  MUFU.EX2 R186, R154 ;  /* 0x0000009a00ba7308 */ /* 0x0003e40000000800 */
[----:B-1----:R-:W-:-:S06]  /*e220*/  FFMA.FTZ R154, R178, R3, R152 ;  /* 0x00000003b29a7223 */ /* 0x002fcc0000010098 */
[----:B------:R-:W1:Y:S01]  /*e230*/  MUFU.EX2 R156, R156 ;  /* 0x0000009c009c7308 */ /* 0x000e620000000800 */
[----:B--2---:R-:W-:-:S04]  /*e240*/  FADD.FTZ R154, R188, R154 ;  /* 0x0000009abc9a7221 */ /* 0x004fc80000010000 */
[----:B---3--:R-:W-:-:S03]  /*e250*/  FADD.FTZ R154, R182, R154 ;  /* 0x0000009ab69a7221 */ /* 0x008fc60000010000 */
[----:B------:R-:W2:Y:S01]  /*e260*/  MUFU.EX2 R179, R179 ;  /* 0x000000b300b37308 */ /* 0x000ea20000000800 */
[----:B----4-:R-:W-:Y:S01]  /*e270*/  FADD.FTZ R154, R174, R154 ;  /* 0x0000009aae9a7221 */ /* 0x010fe20000010000 */
[----:B-----5:R-:W-:-:S06]  /*e280*/  FADD.FTZ R3, R190, R158 ;  /* 0x0000009ebe037221 */ /* 0x020fcc0000010000 */
[----:B------:R-:W3:Y:S01]  /*e290*/  MUFU.EX2 R181, R157 ;  /* 0x0000009d00b57308 */ /* 0x000ee20000000800 */
[----:B0-----:R-:W-:-:S04]  /*e2a0*/  FADD.FTZ R158, R180, R154 ;  /* 0x0000009ab49e7221 */ /* 0x001fc80000010000 */
[----:B-1----:R-:W-:-:S03]  /*e2b0*/  FADD.FTZ R158, R156, R158 ;  /* 0x0000009e9c9e7221 */ /* 0x002fc60000010000 */
[----:B------:R-:W0:Y:S01]  /*e2c0*/  MUFU.EX2 R163, R163 ;  /* 0x000000a300a37308 */ /* 0x000e220000000800 */
[----:B--2---:R-:W-:-:S07]  /*e2d0*/  FADD.FTZ R158, R179, R158 ;  /* 0x0000009eb39e7221 */ /* 0x004fce0000010000 */
[----:B------:R1:W-:Y:S01]  /*e2e0*/  MUFU.EX2 R222, R160 ;  /* 0x000000a000de7308 */ /* 0x0003e20000000800 */
[----:B---3--:R-:W-:-:S07]  /*e2f0*/  FADD.FTZ R158, R181, R158 ;  /* 0x0000009eb59e7221 */ /* 0x008fce0000010000 */
[----:B------:R-:W2:Y:S01]  /*e300*/  MUFU.EX2 R164, R164 ;  /* 0x000000a400a47308 */ /* 0x000ea20000000800 */
[----:B-1----:R-:W-:-:S07]  /*e310*/  FADD.FTZ R160, R217, R158 ;  /* 0x0000009ed9a07221 */ /* 0x002fce0000010000 */
[----:B------:R-:W1:Y:S01]  /*e320*/  MUFU.EX2 R218, R218 ;  /* 0x000000da00da7308 */ /* 0x000e620000000800 */
[----:B------:R-:W-:-:S07]  /*e330*/  F2FP.F16.F32.PACK_AB R152, R188, R152 ;  /* 0x00000098bc98723e */ /* 0x000fce00000000ff */
[----:B------:R-:W3:Y:S01]  /*e340*/  MUFU.EX2 R165, R165 ;  /* 0x000000a500a57308 */ /* 0x000ee20000000800 */
[----:B------:R-:W-:Y:S01]  /*e350*/  F2FP.F16.F32.PACK_AB R154, R174, R182 ;  /* 0x000000b6ae9a723e */ /* 0x000fe200000000ff */
[----:B0-----:R-:W-:-:S06]  /*e360*/  FADD.FTZ R174, R163, R3 ;  /* 0x00000003a3ae7221 */ /* 0x001fcc0000010000 */
[----:B------:R-:W0:Y:S08]  /*e370*/  MUFU.EX2 R219, R219 ;  /* 0x000000db00db7308 */ /* 0x000e300000000800 */
[----:B------:R-:W4:Y:S01]  /*e380*/  MUFU.EX2 R166, R166 ;  /* 0x000000a600a67308 */ /* 0x000f220000000800 */
[----:B--2---:R-:W-:-:S07]  /*e390*/  FADD.FTZ R174, R164, R174 ;  /* 0x000000aea4ae7221 */ /* 0x004fce0000010000 */
[----:B------:R-:W2:Y:S08]  /*e3a0*/  MUFU.EX2 R177, R177 ;  /* 0x000000b100b17308 */ /* 0x000eb00000000800 */
[----:B------:R5:W-:Y:S08]  /*e3b0*/  MUFU.EX2 R188, R162 ;  /* 0x000000a200bc7308 */ /* 0x000bf00000000800 */
[----:B------:R-:W2:Y:S01]  /*e3c0*/  MUFU.EX2 R167, R167 ;  /* 0x000000a700a77308 */ /* 0x000ea20000000800 */
[----:B-----5:R-:W-:-:S04]  /*e3d0*/  FADD.FTZ R162, R221, R160 ;  /* 0x000000a0dda27221 */ /* 0x020fc80000010000 */
[----:B------:R-:W-:-:S03]  /*e3e0*/  FADD.FTZ R162, R222, R162 ;  /* 0x000000a2dea27221 */ /* 0x000fc60000010000 */
[----:B------:R-:W5:Y:S01]  /*e3f0*/  MUFU.EX2 R168, R168 ;  /* 0x000000a800a87308 */ /* 0x000f620000000800 */
[----:B-1----:R-:W-:Y:S01]  /*e400*/  FADD.FTZ R3, R218, R162 ;  /* 0x000000a2da037221 */ /* 0x002fe20000010000 */
[----:B---3--:R-:W-:-:S06]  /*e410*/  FADD.FTZ R174, R165, R174 ;  /* 0x000000aea5ae7221 */ /* 0x008fcc0000010000 */
[----:B------:R-:W1:Y:S01]  /*e420*/  MUFU.EX2 R187, R187 ;  /* 0x000000bb00bb7308 */ /* 0x000e620000000800 */
[----:B0-----:R-:W-:Y:S01]  /*e430*/  FADD.FTZ R3, R219, R3 ;  /* 0x00000003db037221 */ /* 0x001fe20000010000 */
[----:B----4-:R-:W-:-:S06]  /*e440*/  FADD.FTZ R174, R166, R174 ;  /* 0x000000aea6ae7221 */ /* 0x010fcc0000010000 */
[----:B------:R-:W0:Y:S01]  /*e450*/  MUFU.EX2 R169, R169 ;  /* 0x000000a900a97308 */ /* 0x000e220000000800 */
[----:B--2---:R-:W-:Y:S01]  /*e460*/  FADD.FTZ R3, R177, R3 ;  /* 0x00000003b1037221 */ /* 0x004fe20000010000 */
[----:B------:R-:W-:-:S06]  /*e470*/  FADD.FTZ R174, R167, R174 ;  /* 0x000000aea7ae7221 */ /* 0x000fcc0000010000 */
[----:B------:R-:W2:Y:S01]  /*e480*/  MUFU.EX2 R170, R170 ;  /* 0x000000aa00aa7308 */ /* 0x000ea20000000800 */
[----:B------:R-:W-:Y:S01]  /*e490*/  F2FP.F16.F32.PACK_AB R163, R164, R163 ;  /* 0x000000a3a4a3723e */ /* 0x000fe200000000ff */
[----:B------:R-:W-:Y:S01]  /*e4a0*/  FADD.FTZ R3, R186, R3 ;  /* 0x00000003ba037221 */ /* 0x000fe20000010000 */
[----:B------:R-:W-:-:S05]  /*e4b0*/  F2FP.F16.F32.PACK_AB R164, R177, R219 ;  /* 0x000000dbb1a4723e */ /* 0x000fca00000000ff */
[----:B------:R-:W3:Y:S01]  /*e4c0*/  MUFU.EX2 R185, R185 ;  /* 0x000000b900b97308 */ /* 0x000ee20000000800 */
[----:B-----5:R-:W-:-:S07]  /*e4d0*/  FADD.FTZ R177, R168, R174 ;  /* 0x000000aea8b17221 */ /* 0x020fce0000010000 */
[----:B------:R-:W4:Y:S01]  /*e4e0*/  MUFU.EX2 R171, R171 ;  /* 0x000000ab00ab7308 */ /* 0x000f220000000800 */
[----:B-1----:R-:W-:Y:S01]  /*e4f0*/  FADD.FTZ R3, R187, R3 ;  /* 0x00000003bb037221 */ /* 0x002fe20000010000 */
[----:B0-----:R-:W-:-:S06]  /*e500*/  FADD.FTZ R177, R169, R177 ;  /* 0x000000b1a9b17221 */ /* 0x001fcc0000010000 */
[----:B------:R-:W0:Y:S01]  /*e510*/  MUFU.EX2 R220, R220 ;  /* 0x000000dc00dc7308 */ /* 0x000e220000000800 */
[----:B------:R-:W-:Y:S01]  /*e520*/  FADD.FTZ R3, R188, R3 ;  /* 0x00000003bc037221 */ /* 0x000fe20000010000 */
[----:B--2---:R-:W-:-:S06]  /*e530*/  FADD.FTZ R177, R170, R177 ;  /* 0x000000b1aab17221 */ /* 0x004fcc0000010000 */
[----:B------:R-:W1:Y:S01]  /*e540*/  MUFU.EX2 R183, R183 ;  /* 0x000000b700b77308 */ /* 0x000e620000000800 */
[----:B---3--:R-:W-:Y:S01]  /*e550*/  FADD.FTZ R3, R185, R3 ;  /* 0x00000003b9037221 */ /* 0x008fe20000010000 */
[----:B----4-:R-:W-:-:S06]  /*e560*/  FADD.FTZ R177, R171, R177 ;  /* 0x000000b1abb17221 */ /* 0x010fcc0000010000 */
[----:B------:R-:W2:Y:S01]  /*e570*/  MUFU.EX2 R195, R195 ;  /* 0x000000c300c37308 */ /* 0x000ea20000000800 */
[----:B0-----:R-:W-:Y:S01]  /*e580*/  FADD.FTZ R3, R220, R3 ;  /* 0x00000003dc037221 */ /* 0x001fe20000010000 */
[----:B------:R-:W-:-:S06]  /*e590*/  F2FP.F16.F32.PACK_AB R158, R181, R179 ;  /* 0x000000b3b59e723e */ /* 0x000fcc00000000ff */
[----:B------:R-:W-:Y:S01]  /*e5a0*/  MUFU.EX2 R184, R184 ;  /* 0x000000b800b87308 */ /* 0x000fe20000000800 */
[----:B------:R-:W-:-:S07]  /*e5b0*/  FADD.FTZ R179, R0, R177 ;  /* 0x000000b100b37221 */ /* 0x000fce0000010000 */
[----:B------:R-:W0:Y:S01]  /*e5c0*/  MUFU.EX2 R196, R196 ;  /* 0x000000c400c47308 */ /* 0x000e220000000800 */
[----:B-1----:R-:W-:-:S07]  /*e5d0*/  FADD.FTZ R3, R183, R3 ;  /* 0x00000003b7037221 */ /* 0x002fce0000010000 */
[----:B------:R-:W1:Y:S01]  /*e5e0*/  MUFU.EX2 R174, R197 ;  /* 0x000000c500ae7308 */ /* 0x000e620000000800 */
[----:B------:R-:W-:Y:S02]  /*e5f0*/  VIADD R155, R14, 0x22840 ;  /* 0x000228400e9b7836 */ /* 0x000fe40000000000 */
[----:B--2---:R-:W-:Y:S01]  /*e600*/  FADD.FTZ R3, R195, R3 ;  /* 0x00000003c3037221 */ /* 0x004fe20000010000 */
[----:B------:R-:W-:-:S04]  /*e610*/  FADD.FTZ R179, R173, R179 ;  /* 0x000000b3adb37221 */ /* 0x000fc80000010000 */
[----:B------:R-:W2:Y:S01]  /*e620*/  MUFU.EX2 R198, R198 ;  /* 0x000000c600c67308 */ /* 0x000ea20000000800 */
[----:B------:R-:W-:-:S07]  /*e630*/  MOV R157, UR41 ;  /* 0x00000029009d7c02 */ /* 0x000fce0008000f00 */
[----:B------:R-:W3:Y:S01]  /*e640*/  MUFU.EX2 R177, R172 ;  /* 0x000000ac00b17308 */ /* 0x000ee20000000800 */
[----:B------:R-:W-:Y:S01]  /*e650*/  F2FP.F16.F32.PACK_AB R171, R0, R171 ;  /* 0x000000ab00ab723e */ /* 0x000fe200000000ff */
[----:B0-----:R-:W-:Y:S01]  /*e660*/  FADD.FTZ R3, R196, R3 ;  /* 0x00000003c4037221 */ /* 0x001fe20000010000 */
[----:B------:R-:W-:Y:S01]  /*e670*/  FADD.FTZ R0, R184, R179 ;  /* 0x000000b3b8007221 */ /* 0x000fe20000010000 */
[----:B------:R-:W-:Y:S02]  /*e680*/  PRMT R155, R157, 0x654, R155 ;  /* 0x000006549d9b7816 */ /* 0x000fe4000000009b */
[----:B-1----:R-:W-:Y:S01]  /*e690*/  FADD.FTZ R3, R174, R3 ;  /* 0x00000003ae037221 */ /* 0x002fe20000010000 */
[----:B------:R-:W-:Y:S01]  /*e6a0*/  FADD.FTZ R0, R175, R0 ;  /* 0x00000000af007221 */ /* 0x000fe20000010000 */
[----:B------:R0:W-:Y:S01]  /*e6b0*/  SYNCS.ARRIVE.TRANS64.RED.A1T0 RZ, [R155+URZ], RZ ;  /* 0x000000ff9bff79a7 */ /* 0x0001e2000810043f */
[----:B------:R-:W-:Y:S01]  /*e6c0*/  F2FP.F16.F32.PACK_AB R165, R166, R165 ;  /* 0x000000a5a6a5723e */ /* 0x000fe200000000ff */
[----:B--2---:R-:W-:Y:S01]  /*e6d0*/  FADD.FTZ R3, R198, R3 ;  /* 0x00000003c6037221 */ /* 0x004fe20000010000 */
[----:B------:R-:W-:Y:S01]  /*e6e0*/  F2FP.F16.F32.PACK_AB R167, R168, R167 ;  /* 0x000000a7a8a7723e */ /* 0x000fe200000000ff */
[-C--:B------:R-:W-:Y:S01]  /*e6f0*/  FMUL.FTZ R24, R24, R178.reuse ;  /* 0x000000b218187220 */ /* 0x080fe20000410000 */
[----:B------:R-:W-:Y:S01]  /*e700*/  F2FP.F16.F32.PACK_AB R169, R170, R169 ;  /* 0x000000a9aaa9723e */ /* 0x000fe200000000ff */
[-C--:B------:R-:W-:Y:S01]  /*e710*/  FMUL.FTZ R25, R25, R178.reuse ;  /* 0x000000b219197220 */ /* 0x080fe20000410000 */
[----:B------:R-:W-:Y:S01]  /*e720*/  F2FP.F16.F32.PACK_AB R157, R194, R193 ;  /* 0x000000c1c29d723e */ /* 0x000fe200000000ff */
[-C--:B------:R-:W-:Y:S01]  /*e730*/  FMUL.FTZ R28, R28, R178.reuse ;  /* 0x000000b21c1c7220 */ /* 0x080fe20000410000 */
[----:B0-----:R-:W-:Y:S01]  /*e740*/  F2FP.F16.F32.PACK_AB R155, R216, R199 ;  /* 0x000000c7d89b723e */ /* 0x001fe200000000ff */
[----:B---3--:R-:W-:Y:S01]  /*e750*/  FADD.FTZ R0, R177, R0 ;  /* 0x00000000b1007221 */ /* 0x008fe20000010000 */
[----:B------:R-:W-:Y:S01]  /*e760*/  F2FP.F16.F32.PACK_AB R159, R192, R191 ;  /* 0x000000bfc09f723e */ /* 0x000fe200000000ff */
[-C--:B------:R-:W-:Y:S01]  /*e770*/  FMUL.FTZ R29, R29, R178.reuse ;  /* 0x000000b21d1d7220 */ /* 0x080fe20000410000 */
[----:B------:R-:W-:Y:S01]  /*e780*/  F2FP.F16.F32.PACK_AB R161, R190, R189 ;  /* 0x000000bdbea1723e */ /* 0x000fe200000000ff */
[----:B------:R-:W-:Y:S01]  /*e790*/  FMUL.FTZ R32, R32, R178 ;  /* 0x000000b220207220 */ /* 0x000fe20000410000 */
[----:B------:R-:W-:Y:S01]  /*e7a0*/  F2FP.F16.F32.PACK_AB R156, R156, R180 ;  /* 0x000000b49c9c723e */ /* 0x000fe200000000ff */
[-C--:B------:R-:W-:Y:S01]  /*e7b0*/  FMUL.FTZ R33, R33, R178.reuse ;  /* 0x000000b221217220 */ /* 0x080fe20000410000 */
[----:B------:R-:W-:Y:S01]  /*e7c0*/  F2FP.F16.F32.PACK_AB R160, R221, R217 ;  /* 0x000000d9dda0723e */ /* 0x000fe200000000ff */
[----:B------:R-:W-:Y:S01]  /*e7d0*/  FMUL.FTZ R36, R36, R178 ;  /* 0x000000b224247220 */ /* 0x000fe20000410000 */
[----:B------:R-:W-:Y:S01]  /*e7e0*/  F2FP.F16.F32.PACK_AB R162, R218, R222 ;  /* 0x000000dedaa2723e */ /* 0x000fe200000000ff */
[----:B------:R-:W-:Y:S01]  /*e7f0*/  FMUL.FTZ R37, R37, R178 ;  /* 0x000000b225257220 */ /* 0x000fe20000410000 */
[----:B------:R-:W-:Y:S01]  /*e800*/  F2FP.F16.F32.PACK_AB R166, R187, R186 ;  /* 0x000000babba6723e */ /* 0x000fe200000000ff */
[----:B------:R-:W-:Y:S01]  /*e810*/  FMUL.FTZ R40, R40, R178 ;  /* 0x000000b228287220 */ /* 0x000fe20000410000 */
[----:B------:R-:W-:Y:S01]  /*e820*/  F2FP.F16.F32.PACK_AB R168, R185, R188 ;  /* 0x000000bcb9a8723e */ /* 0x000fe200000000ff */
[----:B------:R-:W-:Y:S01]  /*e830*/  FMUL.FTZ R41, R41, R178 ;  /* 0x000000b229297220 */ /* 0x000fe20000410000 */
[----:B------:R-:W-:Y:S01]  /*e840*/  F2FP.F16.F32.PACK_AB R170, R183, R220 ;  /* 0x000000dcb7aa723e */ /* 0x000fe200000000ff */
[-C--:B------:R-:W-:Y:S01]  /*e850*/  FMUL.FTZ R44, R44, R178.reuse ;  /* 0x000000b22c2c7220 */ /* 0x080fe20000410000 */
[----:B------:R-:W-:Y:S01]  /*e860*/  F2FP.F16.F32.PACK_AB R172, R196, R195 ;  /* 0x000000c3c4ac723e */ /* 0x000fe200000000ff */
[-C--:B------:R-:W-:Y:S01]  /*e870*/  FMUL.FTZ R45, R45, R178.reuse ;  /* 0x000000b22d2d7220 */ /* 0x080fe20000410000 */
[----:B------:R-:W-:Y:S01]  /*e880*/  F2FP.F16.F32.PACK_AB R173, R184, R173 ;  /* 0x000000adb8ad723e */ /* 0x000fe200000000ff */
[----:B------:R-:W-:Y:S01]  /*e890*/  FMUL.FTZ R48, R48, R178 ;  /* 0x000000b230307220 */ /* 0x000fe20000410000 */
[----:B------:R-:W-:Y:S01]  /*e8a0*/  F2FP.F16.F32.PACK_AB R174, R198, R174 ;  /* 0x000000aec6ae723e */ /* 0x000fe200000000ff */
[-C--:B------:R-:W-:Y:S01]  /*e8b0*/  FMUL.FTZ R49, R49, R178.reuse ;  /* 0x000000b231317220 */ /* 0x080fe20000410000 */
[----:B------:R-:W-:Y:S01]  /*e8c0*/  F2FP.F16.F32.PACK_AB R175, R177, R175 ;  /* 0x000000afb1af723e */ /* 0x000fe200000000ff */
        /* <DEDUP_REMOVED lines=114> */
[----:B------:R-:W-:Y:S06]  /*eff0*/  @!P0 BRA `(.L_x_5309) ;  /* 0x0000000000048947 */ /* 0x000fec0003800000 */
[----:B------:R-:W-:Y:S01]  /*f000*/  BPT.TRAP 0x1 ;  /* 0x000000040000795c */ /* 0x000fe20000300000 */
.L_x_5309:
[----:B------:R0:W1:Y:S01]  /*f010*/  SYNCS.PHASECHK.TRANS64.TRYWAIT P1, [R14+URZ+0x22850], R15 ;  /* 0x0228500f0e0075a7 */ /* 0x000062000802017f */
[----:B------:R-:W-:Y:S05]  /*f020*/  @!P0 BRA `(.L_x_5310) ;  /* 0x0000000000048947 */ /* 0x000fea0003800000 */
[----:B------:R-:W-:Y:S01]  /*f030*/  BPT.TRAP 0x1 ;  /* 0x000000040000795c */ /* 0x000fe20000300000 */
.L_x_5310:
[----:B------:R-:W-:Y:S04]  /*f040*/  BSSY B0, `(.L_x_5311) ;  /* 0x0000004000007945 */ /* 0x000fe80003800000 */
[----:B-1----:R-:W-:Y:S05]  /*f050*/  @P1 BRA `(.L_x_5312) ;  /* 0x0000000000081947 */ /* 0x002fea0003800000 */
[----:B------:R-:W1:Y:S02]  /*f060*/  SYNCS.PHASECHK.TRANS64.TRYWAIT P1, [R14+URZ+0x22850], R15 ;  /* 0x0228500f0e0075a7 */ /* 0x000e64000802017f */
[----:B-1----:R-:W-:Y:S05]  /*f070*/  @!P1 BRA `(.L_x_5313) ;  /* 0x0000011000f89947 */ /* 0x002fea0003800000 */
.L_x_5312:
[----:B------:R-:W-:Y:S05]  /*f080*/  BSYNC B0 ;  /* 0x0000000000007941 */ /* 0x000fea0003800000 */
.L_x_5311:
        /* <DEDUP_REMOVED lines=19> */
[----:B------:R-:W-:Y:S02]  /*f1c0*/  R2UR UR7, R153 ;  /* 0x00000000990772ca */ /* 0x000fe400000e0000 */
[----:B------:R-:W-:-:S14]  /*f1d0*/  MOV R153, 0x40000040 ;  /* 0x4000004000997802 */ /* 0x000fdc0000000f00 */
        /* <DEDUP_REMOVED lines=33> */
.L_x_5314:
[----:B------:R-:W2:Y:S01]  /*f3f0*/  LDL R152, [R1+0x14] ;  /* 0x0000140001987983 */ /* 0x000ea20000100800 */
[----:B------:R-:W-:Y:S01]  /*f400*/  IMAD.U32 R15, RZ, RZ, UR41 ;  /* 0x00000029ff0f7e24 */ /* 0x000fe2000f8e00ff */
[----:B------:R-:W-:Y:S01]  /*f410*/  IADD3 R14, R14, 0x22860, RZ ;  /* 0x000228600e0e7810 */ /* 0x000fe20007ffe0ff */
[----:B------:R-:W-:Y:S02]  /*f420*/  IMAD.MOV.U32 R216, RZ, RZ, R21 ;  /* 0x000000ffffd87224 */ /* 0x000fe400078e0015 */
[----:B------:R-:W-:Y:S01]  /*f430*/  IMAD.MOV.U32 R215, RZ, RZ, R20 ;  /* 0x000000ffffd77224 */ /* 0x000fe200078e0014 */
[----:B------:R-:W-:-:S04]  /*f440*/  PRMT R14, R15, 0x654, R14 ;  /* 0x000006540f0e7816 */ /* 0x000fc8000000000e */
[----:B------:R0:W-:Y:S01]  /*f450*/  SYNCS.ARRIVE.TRANS64.RED.A1T0 RZ, [R14+URZ], RZ ;  /* 0x000000ff0eff79a7 */ /* 0x0001e2000810043f */
[C---:B--2---:R-:W-:Y:S01]  /*f460*/  ISETP.GT.AND P1, PT, R13.reuse, R152, PT ;  /* 0x000000980d00720c */ /* 0x044fe20003f24270 */
[----:B------:R-:W-:-:S12]  /*f470*/  VIADD R13, R13, 0xffffffff ;  /* 0xffffffff0d0d7836 */ /* 0x000fd80000000000 */
[----:B0-----:R-:W-:Y:S05]  /*f480*/  @P1 BRA `(.L_x_5315) ;  /* 0xffffffd000d01947 */ /* 0x001fea000383ffff */
.L_x_5303:
[----:B------:R-:W2:Y:S02]  /*f490*/  LDL R14, [R1+0x34] ;  /* 0x00003400010e7983 */ /* 0x000ea40000100800 */
[----:B--2---:R-:W-:-:S13]  /*f4a0*/  ISETP.GE.AND P1, PT, R13, R14, PT ;  /* 0x0000000e0d00720c */ /* 0x004fda0003f26270 */
[----:B------:R-:W-:Y:S05]  /*f4b0*/  @!P1 BRA `(.L_x_5316) ;  /* 0x0000002400549947 */ /* 0x000fea0003800000 */
[----:B------:R-:W-:Y:S02]  /*f4c0*/  IMAD.MOV.U32 R215, RZ, RZ, R21 ;  /* 0x000000ffffd77224 */ /* 0x000fe400078e0015 */
[----:B------:R-:W-:-:S07]  /*f4d0*/  IMAD.MOV.U32 R216, RZ, RZ, R20 ;  /* 0x000000ffffd87224 */ /* 0x000fce00078e0014 */
.L_x_5328:
[----:B------:R-:W-:Y:S01]  /*f4e0*/  IADD3 R22, R22, 0x1, RZ ;  /* 0x0000000116167810 */ /* 0x000fe20007ffe0ff */
[----:B------:R-:W-:Y:S05]  /*f4f0*/  YIELD ;  /* 0x0000000000007946 */ /* 0x000fea0003800000 */
[----:B------:R-:W-:-:S04]  /*f500*/  ISETP.NE.AND P1, PT, R22, 0x2, PT ;  /* 0x000000021600780c */ /* 0x000fc80003f25270 */
[----:B------:R-:W-:Y:S02]  /*f510*/  SEL R12, RZ, 0x1, P1 ;  /* 0x00000001ff0c7807 */ /* 0x000fe40000800000 */
[----:B------:R-:W-:Y:S02]  /*f520*/  SEL R22, R22, RZ, P1 ;  /* 0x000000ff16167207 */ /* 0x000fe40000800000 */
[----:B------:R-:W-:Y:S01]  /*f530*/  LOP3.LUT R204, R204, R12, RZ, 0x3c, !PT ;  /* 0x0000000ccccc7212 */ /* 0x000fe200078e3cff */
[----:B------:R-:W-:Y:S06]  /*f540*/  @!P0 BRA `(.L_x_5317) ;  /* 0x0000000000048947 */ /* 0x000fec0003800000 */
[----:B------:R-:W-:Y:S01]  /*f550*/  BPT.TRAP 0x1 ;  /* 0x000000040000795c */ /* 0x000fe20000300000 */
.L_x_5317:
[----:B------:R-:W-:Y:S01]  /*f560*/  IMAD R14, R22, 0x8, R19 ;  /* 0x00000008160e7824 */ /* 0x000fe200078e0213 */
[----:B------:R-:W-:-:S04]  /*f570*/  SHF.L.U32 R15, R204, 0x1f, RZ ;  /* 0x0000001fcc0f7819 */ /* 0x000fc800000006ff */
[----:B------:R0:W1:Y:S01]  /*f580*/  SYNCS.PHASECHK.TRANS64.TRYWAIT P1, [R14+URZ+0x22830], R15 ;  /* 0x0228300f0e0075a7 */ /* 0x000062000802017f */
[----:B------:R-:W-:Y:S05]  /*f590*/  @!P0 BRA `(.L_x_5318) ;  /* 0x0000000000048947 */ /* 0x000fea0003800000 */
[----:B------:R-:W-:Y:S01]  /*f5a0*/  BPT.TRAP 0x1 ;  /* 0x000000040000795c */ /* 0x000fe20000300000 */
.L_x_5318:
[----:B------:R-:W2:Y:S01]  /*f5b0*/  LDL R12, [R1] ;  /* 0x00000000010c7983 */ /* 0x000ea20000100800 */
[----:B------:R-:W-:Y:S02]  /*f5c0*/  IMAD.MOV.U32 R155, RZ, RZ, 0x40000040 ;  /* 0x40000040ff9b7424 */ /* 0x000fe400078e00ff */
[----:B--2---:R-:W-:Y:S01]  /*f5d0*/  IMAD R154, R22, 0x300, R12 ;  /* 0x00000300169a7824 */ /* 0x004fe200078e020c */
[----:B-1----:R-:W-:Y:S06]  /*f5e0*/  @P1 BRA `(.L_x_5319) ;  /* 0x0000000000081947 */ /* 0x002fec0003800000 */
[----:B------:R-:W1:Y:S02]  /*f5f0*/  SYNCS.PHASECHK.TRANS64.TRYWAIT P1, [R14+URZ+0x22830], R15 ;  /* 0x0228300f0e0075a7 */ /* 0x000e64000802017f */
[----:B-1----:R-:W-:Y:S05]  /*f600*/  @!P1 BRA `(.L_x_5320) ;  /* 0x0000010c00a89947 */ /* 0x002fea0003800000 */
.L_x_5319:
        /* <DEDUP_REMOVED lines=12> */
[----:B------:R-:W2:Y:S01]  /*f6d0*/  S2R R12, SR_TID.X ;  /* 0x00000000000c7919 */ /* 0x000ea20000002100 */
[----:B------:R-:W-:-:S02]  /*f6e0*/  R2UR UR11, R153 ;  /* 0x00000000990b72ca */ /* 0x000fc400000e0000 */
[----:B------:R-:W-:Y:S02]  /*f6f0*/  R2UR UR19, R155 ;  /* 0x000000009b1372ca */ /* 0x000fe400000e0000 */
[----:B------:R-:W-:Y:S01]  /*f700*/  WARPGROUP.ARRIVE ;  /* 0x00000000000079c5 */ /* 0x000fe20000000000 */
[----:B------:R-:W-:Y:S02]  /*f710*/  R2UR UR8, R10 ;  /* 0x000000000a0872ca */ /* 0x000fe400000e0000 */
[----:B------:R-:W-:Y:S02]  /*f720*/  R2UR UR9, R11 ;  /* 0x000000000b0972ca */ /* 0x000fe400000e0000 */
[----:B------:R-:W-:Y:S01]  /*f730*/  MOV R21, 0x40000040 ;  /* 0x4000004000157802 */ /* 0x000fe20000000f00 */
[----:B------:R-:W-:Y:S01]  /*f740*/  HGMMA.64x96x16.F32 R152, gdesc[UR4], RZ, !UPT, gsb0 ;  /* 0x01600000049879f0 */ /* 0x000fe2000c0008ff */
[----:B------:R-:W-:Y:S02]  /*f750*/  R2UR UR14, R20 ;  /* 0x00000000140e72ca */ /* 0x000fe400000e0000 */
        /* <DEDUP_REMOVED lines=20> */
.L_x_5321:
        /* <DEDUP_REMOVED lines=32> */
[----:B------:R-:W-:Y:S01]  /*faa0*/  UMOV UR37, UR39 ;  /* 0x0000002700257c82 */ /* 0x000fe20008000000 */
        /* <DEDUP_REMOVED lines=222> */
[----:B------:R-:W1:Y:S08]  /*10890*/  MUFU.EX2 R157, R157 ;  /* 0x0000009d009d7308 */ /* 0x000e700000000800 */
[----:B------:R-:W2:Y:S08]  /*108a0*/  MUFU.EX2 R161, R161 ;  /* 0x000000a100a17308 */ /* 0x000eb00000000800 */
[----:B------:R-:W-:Y:S01]  /*108b0*/  MUFU.EX2 R195, R172 ;  /* 0x000000ac00c37308 */ /* 0x000fe20000000800 */
[----:B-1----:R-:W-:Y:S01]  /*108c0*/  FADD.FTZ R156, R157, R156 ;  /* 0x0000009c9d9c7221 */ /* 0x002fe20000010000 */
[----:B0-----:R-:W-:-:S03]  /*108d0*/  FMNMX.FTZ R21, R21, R194, !PT ;  /* 0x000000c215157209 */ /* 0x001fc60007810000 */
[----:B------:R-:W-:Y:S02]  /*108e0*/  FADD.FTZ R156, R198, R156 ;  /* 0x0000009cc69c7221 */ /* 0x000fe40000010000 */
[----:B------:R-:W0:Y:S01]  /*108f0*/  SHFL.BFLY PT, R216, R21, 0x1, 0x1f ;  /* 0x0c201f0015d87f89 */ /* 0x000e2200000e0000 */
[----:B------:R-:W1:Y:S01]  /*10900*/  MUFU.EX2 R194, R164 ;  /* 0x000000a400c27308 */ /* 0x000e620000000800 */
[----:B--2---:R-:W-:-:S07]  /*10910*/  FADD.FTZ R156, R161, R156 ;  /* 0x0000009ca19c7221 */ /* 0x004fce0000010000 */
[----:B------:R-:W2:Y:S08]  /*10920*/  MUFU.EX2 R164, R165 ;  /* 0x000000a500a47308 */ /* 0x000eb00000000800 */
[----:B------:R3:W-:Y:S01]  /*10930*/  MUFU.EX2 R165, R168 ;  /* 0x000000a800a57308 */ /* 0x0007e20000000800 */
[----:B-1----:R-:W-:Y:S01]  /*10940*/  FADD.FTZ R156, R194, R156 ;  /* 0x0000009cc29c7221 */ /* 0x002fe20000010000 */
[----:B0-----:R-:W-:-:S06]  /*10950*/  FMNMX.FTZ R21, R21, R216, !PT ;  /* 0x000000d815157209 */ /* 0x001fcc0007810000 */
[----:B------:R-:W-:Y:S01]  /*10960*/  MUFU.EX2 R172, R189 ;  /* 0x000000bd00ac7308 */ /* 0x000fe20000000800 */
[----:B--2---:R-:W-:Y:S01]  /*10970*/  FADD.FTZ R156, R164, R156 ;  /* 0x0000009ca49c7221 */ /* 0x004fe20000010000 */
[C---:B---3--:R-:W-:Y:S01]  /*10980*/  FMUL.FTZ R168, R21.reuse, UR37 ;  /* 0x0000002515a87c20 */ /* 0x048fe20008410000 */
[----:B------:R-:W-:-:S03]  /*10990*/  FADD.FTZ R169, -R21, R215 ;  /* 0x000000d715a97221 */ /* 0x000fc60000010100 */
[--C-:B------:R-:W-:Y:S01]  /*109a0*/  FFMA.FTZ R219, R219, UR37, -R168.reuse ;  /* 0x00000025dbdb7c23 */ /* 0x100fe200080108a8 */
[----:B------:R-:W-:Y:S01]  /*109b0*/  FMUL.FTZ R169, R169, UR37 ;  /* 0x00000025a9a97c20 */ /* 0x000fe20008410000 */
        /* <DEDUP_REMOVED lines=29> */
[C---:B------:R-:W-:Y:S01]  /*10b90*/  FADD.FTZ R156, R165.reuse, R156 ;  /* 0x0000009ca59c7221 */ /* 0x040fe20000010000 */
[----:B------:R-:W-:Y:S01]  /*10ba0*/  F2FP.F16.F32.PACK_AB R164, R165, R164 ;  /* 0x000000a4a5a4723e */ /* 0x000fe200000000ff */
[-C--:B------:R-:W-:Y:S01]  /*10bb0*/  FMUL.FTZ R26, R26, R178.reuse ;  /* 0x000000b21a1a7220 */ /* 0x080fe20000410000 */
[-C--:B------:R-:W-:Y:S01]  /*10bc0*/  FMUL.FTZ R27, R27, R178.reuse ;  /* 0x000000b21b1b7220 */ /* 0x080fe20000410000 */
[----:B------:R-:W-:Y:S01]  /*10bd0*/  FADD.FTZ R156, R160, R156 ;  /* 0x0000009ca09c7221 */ /* 0x000fe20000010000 */
        /* <DEDUP_REMOVED lines=42> */
[----:B---3--:R-:W-:-:S02]  /*10e80*/  VIADD R153, R14, 0x22840 ;  /* 0x000228400e997836 */ /* 0x008fc40000000000 */
[-C--:B------:R-:W-:Y:S01]  /*10e90*/  FMUL.FTZ R95, R95, R178.reuse ;  /* 0x000000b25f5f7220 */ /* 0x080fe20000410000 */
[-C--:B------:R-:W-:Y:S01]  /*10ea0*/  FMUL.FTZ R98, R98, R178.reuse ;  /* 0x000000b262627220 */ /* 0x080fe20000410000 */
[-C--:B------:R-:W-:Y:S01]  /*10eb0*/  FMUL.FTZ R99, R99, R178.reuse ;  /* 0x000000b263637220 */ /* 0x080fe20000410000 */
[-C--:B------:R-:W-:Y:S01]  /*10ec0*/  FMUL.FTZ R102, R102, R178.reuse ;  /* 0x000000b266667220 */ /* 0x080fe20000410000 */
[----:B------:R-:W-:Y:S01]  /*10ed0*/  PRMT R153, R168, 0x654, R153 ;  /* 0x00000654a8997816 */ /* 0x000fe20000000099 */
[C---:B0-----:R-:W-:Y:S01]  /*10ee0*/  FADD.FTZ R168, R155.reuse, R0 ;  /* 0x000000009ba87221 */ /* 0x041fe20000010000 */
[----:B------:R-:W-:Y:S01]  /*10ef0*/  MUFU.EX2 R163, R163 ;  /* 0x000000a300a37308 */ /* 0x000fe20000000800 */
[----:B------:R-:W-:Y:S01]  /*10f00*/  F2FP.F16.F32.PACK_AB R155, R155, R217 ;  /* 0x000000d99b9b723e */ /* 0x000fe200000000ff */
[----:B------:R0:W-:Y:S01]  /*10f10*/  SYNCS.ARRIVE.TRANS64.RED.A1T0 RZ, [R153+URZ], RZ ;  /* 0x000000ff99ff79a7 */ /* 0x0001e2000810043f */
[----:B-1----:R-:W-:Y:S01]  /*10f20*/  FADD.FTZ R169, R158, R168 ;  /* 0x000000a89ea97221 */ /* 0x002fe20000010000 */
[----:B------:R-:W-:Y:S01]  /*10f30*/  F2FP.F16.F32.PACK_AB R168, R198, R157 ;  /* 0x0000009dc6a8723e */ /* 0x000fe200000000ff */
[-C--:B------:R-:W-:Y:S01]  /*10f40*/  FMUL.FTZ R103, R103, R178.reuse ;  /* 0x000000b267677220 */ /* 0x080fe20000410000 */
[-C--:B------:R-:W-:Y:S01]  /*10f50*/  FMUL.FTZ R106, R106, R178.reuse ;  /* 0x000000b26a6a7220 */ /* 0x080fe20000410000 */
[-C--:B------:R-:W-:Y:S01]  /*10f60*/  FMUL.FTZ R107, R107, R178.reuse ;  /* 0x000000b26b6b7220 */ /* 0x080fe20000410000 */
[----:B------:R-:W-:Y:S01]  /*10f70*/  MUFU.EX2 R166, R166 ;  /* 0x000000a600a67308 */ /* 0x000fe20000000800 */
[-C--:B------:R-:W-:Y:S01]  /*10f80*/  FMUL.FTZ R110, R110, R178.reuse ;  /* 0x000000b26e6e7220 */ /* 0x080fe20000410000 */
[----:B0-----:R-:W-:Y:S01]  /*10f90*/  F2FP.F16.F32.PACK_AB R153, R218, R219 ;  /* 0x000000dbda99723e */ /* 0x001fe200000000ff */
        /* <DEDUP_REMOVED lines=21> */
[----:B------:R1:W3:Y:S01]  /*110f0*/  MUFU.EX2 R167, R171 ;  /* 0x000000ab00a77308 */ /* 0x0002e20000000800 */
[C---:B--2---:R-:W-:Y:S01]  /*11100*/  FADD.FTZ R170, R159.reuse, R169 ;  /* 0x000000a99faa7221 */ /* 0x044fe20000010000 */
[----:B------:R-:W-:Y:S01]  /*11110*/  F2FP.F16.F32.PACK_AB R169, R159, R158 ;  /* 0x0000009e9fa9723e */ /* 0x000fe200000000ff */
[----:B------:R-:W-:Y:S01]  /*11120*/  FMUL.FTZ R150, R150, R178 ;  /* 0x000000b296967220 */ /* 0x000fe20000410000 */
[----:B0-----:R-:W-:Y:S01]  /*11130*/  F2FP.F16.F32.PACK_AB R165, R189, R166 ;  /* 0x000000a6bda5723e */ /* 0x001fe200000000ff */
[----:B------:R-:W-:Y:S01]  /*11140*/  FADD.FTZ R158, R162, R170 ;  /* 0x000000aaa29e7221 */ /* 0x000fe20000010000 */
[----:B------:R-:W-:Y:S01]  /*11150*/  F2FP.F16.F32.PACK_AB R170, R194, R161 ;  /* 0x000000a1c2aa723e */ /* 0x000fe200000000ff */
[----:B------:R-:W-:Y:S01]  /*11160*/  FMUL.FTZ R151, R151, R178 ;  /* 0x000000b297977220 */ /* 0x000fe20000410000 */
[----:B------:R-:W0:Y:S01]  /*11170*/  MUFU.EX2 R173, R173 ;  /* 0x000000ad00ad7308 */ /* 0x000e220000000800 */
[C---:B------:R-:W-:Y:S01]  /*11180*/  FADD.FTZ R158, R163.reuse, R158 ;  /* 0x0000009ea39e7221 */ /* 0x040fe20000010000 */
[----:B-1----:R-:W-:-:S03]  /*11190*/  F2FP.F16.F32.PACK_AB R171, R163, R162 ;  /* 0x000000a2a3ab723e */ /* 0x002fc600000000ff */
[----:B------:R-:W-:Y:S01]  /*111a0*/  FADD.FTZ R158, R166, R158 ;  /* 0x0000009ea69e7221 */ /* 0x000fe20000010000 */
[----:B------:R-:W-:Y:S02]  /*111b0*/  F2FP.F16.F32.PACK_AB R166, R195, R160 ;  /* 0x000000a0c3a6723e */ /* 0x000fe400000000ff */
[----:B------:R-:W1:Y:S01]  /*111c0*/  MUFU.EX2 R174, R174 ;  /* 0x000000ae00ae7308 */ /* 0x000e620000000800 */
[----:B------:R-:W-:-:S04]  /*111d0*/  FADD.FTZ R158, R189, R158 ;  /* 0x0000009ebd9e7221 */ /* 0x000fc80000010000 */
[----:B---3--:R-:W-:Y:S01]  /*111e0*/  FADD.FTZ R158, R167, R158 ;  /* 0x0000009ea79e7221 */ /* 0x008fe20000010000 */
[C---:B------:R-:W-:Y:S02]  /*111f0*/  F2FP.F16.F32.PACK_AB R167, R215.reuse, R167 ;  /* 0x000000a7d7a7723e */ /* 0x040fe400000000ff */
[----:B------:R-:W2:Y:S01]  /*11200*/  MUFU.EX2 R177, R177 ;  /* 0x000000b100b17308 */ /* 0x000ea20000000800 */
[----:B------:R-:W-:Y:S01]  /*11210*/  FADD.FTZ R158, R215, R158 ;  /* 0x0000009ed79e7221 */ /* 0x000fe20000010000 */
[----:B0-----:R-:W-:Y:S01]  /*11220*/  FADD.FTZ R156, R173, R156 ;  /* 0x0000009cad9c7221 */ /* 0x001fe20000010000 */
[----:B------:R-:W-:Y:S02]  /*11230*/  F2FP.F16.F32.PACK_AB R160, R197, R173 ;  /* 0x000000adc5a0723e */ /* 0x000fe400000000ff */
[----:B------:R-:W-:Y:S01]  /*11240*/  FADD.FTZ R158, R3, R158 ;  /* 0x0000009e039e7221 */ /* 0x000fe20000010000 */
[----:B------:R-:W-:Y:S02]  /*11250*/  FADD.FTZ R156, R197, R156 ;  /* 0x0000009cc59c7221 */ /* 0x000fe40000010000 */
        /* <DEDUP_REMOVED lines=51> */
.L_x_5322:
[----:B------:R0:W1:Y:S01]  /*11590*/  SYNCS.PHASECHK.TRANS64.TRYWAIT P1, [R14+URZ+0x22850], R15 ;  /* 0x0228500f0e0075a7 */ /* 0x000062000802017f */
[----:B------:R-:W-:Y:S05]  /*115a0*/  @!P0 BRA `(.L_x_5323) ;  /* 0x0000000000048947 */ /* 0x000fea0003800000 */
[----:B------:R-:W-:Y:S01]  /*115b0*/  BPT.TRAP 0x1 ;  /* 0x000000040000795c */ /* 0x000fe20000300000 */
.L_x_5323:
[----:B------:R-:W-:Y:S04]  /*115c0*/  BSSY B0, `(.L_x_5324) ;  /* 0x0000004000007945 */ /* 0x000fe80003800000 */
[----:B-1----:R-:W-:Y:S05]  /*115d0*/  @P1 BRA `(.L_x_5325) ;  /* 0x0000000000081947 */ /* 0x002fea0003800000 */
[----:B------:R-:W1:Y:S02]  /*115e0*/  SYNCS.PHASECHK.TRANS64.TRYWAIT P1, [R14+URZ+0x22850], R15 ;  /* 0x0228500f0e0075a7 */ /* 0x000e64000802017f */
[----:B-1----:R-:W-:Y:S05]  /*115f0*/  @!P1 BRA `(.L_x_5326) ;  /* 0x000000ec00c09947 */ /* 0x002fea0003800000 */
.L_x_5325:
[----:B------:R-:W-:Y:S05]  /*11600*/  BSYNC B0 ;  /* 0x0000000000007941 */ /* 0x000fea0003800000 */
.L_x_5324:
        /* <DEDUP_REMOVED lines=14> */
[----:B------:R-:W-:Y:S01]  /*116f0*/  IMAD.MOV.U32 R153, RZ, RZ, 0x40000040 ;  /* 0x40000040ff997424 */ /* 0x000fe200078e00ff */
[----:B------:R-:W-:Y:S01]  /*11700*/  IADD3 R152, R176, 0x80, RZ ;  /* 0x00000080b0987810 */ /* 0x000fe20007ffe0ff */
[----:B------:R-:W-:-:S03]  /*11710*/  WARPGROUP.ARRIVE ;  /* 0x00000000000079c5 */ /* 0x000fc60000000000 */
        /* <DEDUP_REMOVED lines=16> */
[----:B------:R-:W-:Y:S01]  /*11820*/  VIADD R176, R176, 0x280 ;  /* 0x00000280b0b07836 */ /* 0x000fe20000000000 */
[----:B------:R-:W-:Y:S01]  /*11830*/  MOV R153, 0x40000040 ;  /* 0x4000004000997802 */ /* 0x000fe20000000f00 */
        /* <DEDUP_REMOVED lines=19> */
.L_x_5327:
[----:B------:R-:W2:Y:S01]  /*11970*/  LDL R152, [R1+0x34] ;  /* 0x0000340001987983 */ /* 0x000ea20000100800 */
[----:B------:R-:W-:Y:S01]  /*11980*/  VIADD R14, R14, 0x22860 ;  /* 0x000228600e0e7836 */ /* 0x000fe20000000000 */
[----:B------:R-:W-:Y:S01]  /*11990*/  MOV R216, R20 ;  /* 0x0000001400d87202 */ /* 0x000fe20000000f00 */
[----:B------:R-:W-:Y:S02]  /*119a0*/  IMAD.U32 R15, RZ, RZ, UR41 ;  /* 0x00000029ff0f7e24 */ /* 0x000fe4000f8e00ff */
[----:B------:R-:W-:-:S03]  /*119b0*/  IMAD.MOV.U32 R215, RZ, RZ, R21 ;  /* 0x000000ffffd77224 */ /* 0x000fc600078e0015 */
[----:B------:R-:W-:-:S04]  /*119c0*/  PRMT R14, R15, 0x654, R14 ;  /* 0x000006540f0e7816 */ /* 0x000fc8000000000e */
[----:B------:R0:W-:Y:S01]  /*119d0*/  SYNCS.ARRIVE.TRANS64.RED.A1T0 RZ, [R14+URZ], RZ ;  /* 0x000000ff0eff79a7 */ /* 0x0001e2000810043f */
[C---:B--2---:R-:W-:Y:S01]  /*119e0*/  ISETP.GT.AND P1, PT, R13.reuse, R152, PT ;  /* 0x000000980d00720c */ /* 0x044fe20003f24270 */
[----:B------:R-:W-:-:S12]  /*119f0*/  VIADD R13, R13, 0xffffffff ;  /* 0xffffffff0d0d7836 */ /* 0x000fd80000000000 */
[----:B0-----:R-:W-:Y:S05]  /*11a00*/  @P1 BRA `(.L_x_5328) ;  /* 0xffffffd800b41947 */ /* 0x001fea000383ffff */
.L_x_5316:
[----:B------:R-:W2:Y:S01]  /*11a10*/  LDL.LU R14, [R1+0x54] ;  /* 0x00005400010e7983 */ /* 0x000ea20000300800 */
[----:B------:R-:W-:Y:S05]  /*11a20*/  WARPSYNC.ALL ;  /* 0x0000000000007948 */ /* 0x000fea0003800000 */
[----:B------:R-:W0:Y:S01]  /*11a30*/  SHFL.BFLY PT, R4, R3, 0x2, 0x1f ;  /* 0x0c401f0003047f89 */ /* 0x000e2200000e0000 */
        /* <DEDUP_REMOVED lines=14> */
[----:B---3--:R-:W-:-:S02]  /*11b20*/  IMAD.U32 R4, RZ, RZ, UR37 ;  /* 0x00000025ff047e24 */ /* 0x008fc4000f8e00ff */
[----:B0-----:R-:W-:Y:S02]  /*11b30*/  @P0 FMUL.FTZ R5, R5, 0.69314718246459960938 ;  /* 0x3f31721805050820 */ /* 0x001fe40000410000 */
[----:B------:R-:W-:-:S04]  /*11b40*/  @P0 FMUL.FTZ R4, R4, 0.69314718246459960938 ;  /* 0x3f31721804040820 */ /* 0x000fc80000410000 */
[----:B------:R-:W-:Y:S01]  /*11b50*/  @P0 FFMA.FTZ R155, R4, R20, R5 ;  /* 0x00000014049b0223 */ /* 0x000fe20000010005 */
[-C--:B----4-:R-:W-:Y:S01]  /*11b60*/  FMUL.FTZ R152, R24, R3.reuse ;  /* 0x0000000318987220 */ /* 0x090fe20000410000 */
        /* <DEDUP_REMOVED lines=68> */
[----:B------:R-:W-:-:S03]  /*11fb0*/  FMUL.FTZ R149, R149, R3 ;  /* 0x0000000395957220 */ /* 0x000fc60000410000 */
[----:B------:R-:W0:Y:S08]  /*11fc0*/  @P0 MUFU.RCP R0, R4 ;  /* 0x0000000400000308 */ /* 0x000e300000001000 */
[----:B------:R3:W4:Y:S02]  /*11fd0*/  @P0 MUFU.LG2 R5, R4 ;  /* 0x0000000400050308 */ /* 0x0007240000000c00 */
[----:B---3--:R-:W-:-:S02]  /*11fe0*/  IMAD.U32 R4, RZ, RZ, UR37 ;  /* 0x00000025ff047e24 */ /* 0x008fc4000f8e00ff */
[-C--:B0-----:R-:W-:Y:S01]  /*11ff0*/  FMUL.FTZ R26, R26, R0.reuse ;  /* 0x000000001a1a7220 */ /* 0x081fe20000410000 */
[-C--:B------:R-:W-:Y:S01]  /*12000*/  FMUL.FTZ R27, R27, R0.reuse ;  /* 0x000000001b1b7220 */ /* 0x080fe20000410000 */
[-C--:B------:R-:W-:Y:S01]  /*12010*/  FMUL.FTZ R30, R30, R0.reuse ;  /* 0x000000001e1e7220 */ /* 0x080fe20000410000 */
[----:B------:R-:W-:Y:S01]  /*12020*/  @P0 FMUL.FTZ R4, R4, 0.69314718246459960938 ;  /* 0x3f31721804040820 */ /* 0x000fe20000410000 */
[-C--:B------:R-:W-:Y:S01]  /*12030*/  FMUL.FTZ R31, R31, R0.reuse ;  /* 0x000000001f1f7220 */ /* 0x080fe20000410000 */
[-C--:B------:R-:W-:Y:S01]  /*12040*/  FMUL.FTZ R34, R34, R0.reuse ;  /* 0x0000000022227220 */ /* 0x080fe20000410000 */
[-C--:B------:R-:W-:Y:S01]  /*12050*/  FMUL.FTZ R35, R35, R0.reuse ;  /* 0x0000000023237220 */ /* 0x080fe20000410000 */
[----:B----4-:R-:W-:Y:S01]  /*12060*/  @P0 FMUL.FTZ R5, R5, 0.69314718246459960938 ;  /* 0x3f31721805050820 */ /* 0x010fe20000410000 */
        /* <DEDUP_REMOVED lines=58> */
[----:B------:R-:W-:Y:S01]  /*12410*/  SEL R0, RZ, 0x1, P1 ;  /* 0x00000001ff007807 */ /* 0x000fe20000800000 */
[----:B------:R-:W-:Y:S01]  /*12420*/  @P0 FFMA.FTZ R154, R4, R21, R5 ;  /* 0x00000015049a0223 */ /* 0x000fe20000010005 */
[----:B------:R-:W-:-:S02]  /*12430*/  PLOP3.LUT P0, PT, PT, PT, PT, 0x8, 0x0 ;  /* 0x000000000000781c */ /* 0x000fc40003f0e170 */
[----:B------:R-:W-:Y:S01]  /*12440*/  LOP3.LUT R204, R204, R0, RZ, 0x3c, !PT ;  /* 0x00000000cccc7212 */ /* 0x000fe200078e3cff */
[----:B--2---:R-:W-:-:S05]  /*12450*/  VIADD R14, R14, 0x1 ;  /* 0x000000010e0e7836 */ /* 0x004fca0000000000 */
[----:B------:R1:W-:Y:S05]  /*12460*/  STL [R1+0x54], R14 ;  /* 0x0000540e01007387 */ /* 0x0003ea0000100800 */
.L_x_5257:
[----:B------:R-:W-:Y:S05]  /*12470*/  WARPSYNC.ALL ;  /* 0x0000000000007948 */ /* 0x000fea0003800000 */
[----:B------:R-:W0:Y:S08]  /*12480*/  S2UR UR41, SR_CgaCtaId ;  /* 0x00000000002979c3 */ /* 0x000e300000008800 */
[----:B------:R-:W-:Y:S06]  /*12490*/  BAR.SYNC.DEFER_BLOCKING 0x5, 0x180 ;  /* 0x0146000000007b1d */ /* 0x000fec0000010000 */
[----:B------:R-:W-:Y:S01]  /*124a0*/  UMOV UR4, 0x400 ;  /* 0x0000040000047882 */ /* 0x000fe20000000000 */
[----:B------:R-:W-:Y:S01]  /*124b0*/  BSSY B0, `(.L_x_5329) ;  /* 0x000052a000007945 */ /* 0x000fe20003800000 */
[----:B0-----:R-:W-:-:S06]  /*124c0*/  ULEA UR4, UR41, UR4, 0x18 ;  /* 0x0000000429047291 */ /* 0x001fcc000f8ec03f */
        /* <DEDUP_REMOVED lines=9> */
[----:B-1----:R-:W-:Y:S01]  /*12560*/  F2FP.F16.F32.PACK_AB R12, R33, R32 ;  /* 0x00000020210c723e */ /* 0x002fe200000000ff */
[----:B------:R-:W2:Y:S01]  /*12570*/  LDL.LU R157, [R1+0x4c] ;  /* 0x00004c00019d7983 */ /* 0x000ea20000300800 */
[----:B------:R-:W-:Y:S02]  /*12580*/  F2FP.F16.F32.PACK_AB R13, R35, R34 ;  /* 0x00000022230d723e */ /* 0x000fe400000000ff */
[----:B------:R-:W-:Y:S01]  /*12590*/  F2FP.F16.F32.PACK_AB R14, R37, R36 ;  /* 0x00000024250e723e */ /* 0x000fe200000000ff */
[----:B------:R-:W2:Y:S01]  /*125a0*/  LDL.LU R156, [R1+0x50] ;  /* 0x00005000019c7983 */ /* 0x000ea20000300800 */
[----:B------:R-:W-:-:S02]  /*125b0*/  MOV R20, R19 ;  /* 0x0000001300147202 */ /* 0x000fc40000000f00 */
        /* <DEDUP_REMOVED lines=169> */
[----:B--2---:R-:W-:Y:S01]  /*13050*/  LOP3.LUT R4, R3, 0x380, RZ, 0xc0, !PT ;  /* 0x0000038003047812 */ /* 0x004fe200078ec0ff */
        /* <DEDUP_REMOVED lines=14> */
[----:B------:R-:W-:-:S07]  /*13140*/  IADD3.X R11, R156, UR5, RZ, P0, !PT ;  /* 0x000000059c0b7c10 */ /* 0x000fce00087fe4ff */
[----:B------:R-:W5:Y:S01]  /*13150*/  @P1 LDG.E R8, desc[UR42][R10.64] ;  /* 0x0000002a0a081981 */ /* 0x000f62000c1e1900 */
[----:B------:R-:W-:-:S04]  /*13160*/  ISETP.NE.U32.AND P0, PT, RZ, UR6, PT ;  /* 0x00000006ff007c0c */ /* 0x000fc8000bf05070 */
[----:B------:R-:W-:-:S13]  /*13170*/  ISETP.NE.AND.EX P0, PT, RZ, UR7, PT, P0 ;  /* 0x00000007ff007c0c */ /* 0x000fda000bf05300 */
[----:B0-----:R-:W-:Y:S01]  /*13180*/  @P0 IADD3 R12, P2, R157, UR6, RZ ;  /* 0x000000069d0c0c10 */ /* 0x001fe2000ff5e0ff */
[----:B------:R-:W-:-:S03]  /*13190*/  ULDC UR6, c[0x0][0xa88] ;  /* 0x0002a20000067ab9 */ /* 0x000fc60000000800 */
[----:B------:R-:W-:Y:S02]  /*131a0*/  @P0 IADD3.X R13, R156, UR7, RZ, P2, !PT ;  /* 0x000000079c0d0c10 */ /* 0x000fe400097fe4ff */
[----:B------:R-:W-:Y:S01]  /*131b0*/  ISETP.GT.AND P2, PT, R0, 0x1, PT ;  /* 0x000000010000780c */ /* 0x000fe20003f44270 */
[----:B------:R-:W-:Y:S01]  /*131c0*/  IMAD.U32 R9, RZ, RZ, UR6 ;  /* 0x00000006ff097e24 */ /* 0x000fe2000f8e00ff */
[----:B------:R-:W-:-:S04]  /*131d0*/  MOV R0, 0x9b8 ;  /* 0x000009b800007802 */ /* 0x000fc80000000f00 */
[----:B------:R-:W-:Y:S01]  /*131e0*/  SEL R0, R0, 0x978, P2 ;  /* 0x0000097800007807 */ /* 0x000fe20001000000 */
[----:B------:R0:W5:Y:S03]  /*131f0*/  @P0 LDG.E R9, desc[UR42][R12.64] ;  /* 0x0000002a0c090981 */ /* 0x000166000c1e1900 */
[----:B------:R1:W2:Y:S08]  /*13200*/  LDC.64 R14, c[0x0][R0+0x220] ;  /* 0x00008800000e7b82 */ /* 0x0002b00000000a00 */
[----:B0-----:R1:W0:Y:S01]  /*13210*/  LDC.64 R12, c[0x0][R0+0x218] ;  /* 0x00008600000c7b82 */ /* 0x0012220000000a00 */
[----:B------:R-:W-:Y:S05]  /*13220*/  @P0 BRA `(.L_x_5331) ;  /* 0x0000000000100947 */ /* 0x000fea0003800000 */
[----:B------:R-:W-:Y:S05]  /*13230*/  @!P1 BRA `(.L_x_5331) ;  /* 0x00000000000c9947 */ /* 0x000fea0003800000 */
[----:B-----5:R-:W3:Y:S04]  /*13240*/  LDG.E R9, desc[UR42][R10.64] ;  /* 0x0000002a0a097981 */ /* 0x020ee8000c1e1900 */
[----:B------:R-:W3:Y:S02]  /*13250*/  LDG.E R10, desc[UR42][R10.64+0x4] ;  /* 0x0000042a0a0a7981 */ /* 0x000ee4000c1e1900 */
[----:B---3--:R-:W-:-:S07]  /*13260*/  IMAD.IADD R9, R10, 0x1, -R9 ;  /* 0x000000010a097824 */ /* 0x008fce00078e0a09 */
.L_x_5331:
        /* <DEDUP_REMOVED lines=27> */
[----:B------:R-:W-:Y:S02]  /*13420*/  IMAD.IADD R156, R163, 0x1, R160 ;  /* 0x00000001a39c7824 */ /* 0x000fe400078e02a0 */
[----:B-1----:R-:W-:-:S02]  /*13430*/  IMAD R24, R11, R12, RZ ;  /* 0x0000000c0b187224 */ /* 0x002fc400078e02ff */
[----:B------:R-:W-:-:S04]  /*13440*/  IMAD.WIDE.U32 R12, R10, R12, RZ ;  /* 0x0000000c0a0c7225 */ /* 0x000fc800078e00ff */
[----:B----4-:R-:W-:-:S04]  /*13450*/  @P1 IMAD.HI.U32 R10, R156, R25, RZ ;  /* 0x000000199c0a1227 */ /* 0x010fc800078e00ff */
[----:B------:R-:W-:Y:S01]  /*13460*/  IMAD.MOV.U32 R25, RZ, RZ, R156 ;  /* 0x000000ffff197224 */ /* 0x000fe200078e009c */
[----:B0-----:R-:W-:Y:S02]  /*13470*/  @P1 SHF.R.U32.HI R25, RZ, R157, R10 ;  /* 0x0000009dff191219 */ /* 0x001fe4000001160a */
        /* <DEDUP_REMOVED lines=20> */
[----:B------:R-:W-:Y:S04]  /*135c0*/  SHFL.IDX PT, R12, R14, 0x1, 0x1c1f ;  /* 0x003c1f000e0c7f89 */ /* 0x000fe800000e0000 */
[----:B------:R1:W2:Y:S01]  /*135d0*/  SHFL.IDX PT, R13, R0, 0x1, 0x1c1f ;  /* 0x003c1f00000d7f89 */ /* 0x0002a200000e0000 */
[----:B------:R-:W-:Y:S01]  /*135e0*/  LOP3.LUT P0, RZ, R161, 0x3, RZ, 0xc0, !PT ;  /* 0x00000003a1ff7812 */ /* 0x000fe2000780c0ff */
[----:B------:R-:W-:-:S02]  /*135f0*/  VIADD R24, R25, 0x8 ;  /* 0x0000000819187836 */ /* 0x000fc40000000000 */
[----:B-1----:R-:W-:-:S05]  /*13600*/  IMAD R0, R9, R158, RZ ;  /* 0x0000009e09007224 */ /* 0x002fca00078e02ff */
        /* <DEDUP_REMOVED lines=17> */
[----:B------:R-:W-:Y:S02]  /*13720*/  IADD3 R33, P2, R20, 0x2000, RZ ;  /* 0x0000200014217810 */ /* 0x000fe40007f5e0ff */
[----:B------:R-:W-:Y:S02]  /*13730*/  SHF.R.U64 R44, R44, 0x3, RZ ;  /* 0x000000032c2c7819 */ /* 0x000fe400000012ff */
[----:B------:R-:W-:-:S02]  /*13740*/  IADD3 R37, P3, R20, 0x3000, RZ ;  /* 0x0000300014257810 */ /* 0x000fc40007f7e0ff */
[----:B------:R-:W-:Y:S01]  /*13750*/  LOP3.LUT R44, R44, R45, RZ, 0x3c, !PT ;  /* 0x0000002d2c2c7212 */ /* 0x000fe200078e3cff */
[----:B------:R-:W-:Y:S01]  /*13760*/  IMAD.X R45, RZ, RZ, R21, P5 ;  /* 0x000000ffff2d7224 */ /* 0x000fe200028e0615 */
[C---:B------:R-:W-:Y:S02]  /*13770*/  IADD3 R65, P5, R20.reuse, 0xa000, RZ ;  /* 0x0000a00014417810 */ /* 0x040fe40007fbe0ff */
[----:B------:R-:W-:Y:S02]  /*13780*/  IADD3 R41, P4, R20, 0x4000, RZ ;  /* 0x0000400014297810 */ /* 0x000fe40007f9e0ff */
[----:B------:R-:W-:Y:S01]  /*13790*/  LOP3.LUT R64, R65, 0x380, RZ, 0xc0, !PT ;  /* 0x0000038041407812 */ /* 0x000fe200078ec0ff */
[----:B------:R-:W-:Y:S01]  /*137a0*/  IMAD R3, R3, UR4, RZ ;  /* 0x0000000403037c24 */ /* 0x000fe2000f8e02ff */
[----:B------:R-:W-:Y:S01]  /*137b0*/  LOP3.LUT R28, R29, 0x380, RZ, 0xc0, !PT ;  /* 0x000003801d1c7812 */ /* 0x000fe200078ec0ff */
[----:B------:R-:W5:Y:S01]  /*137c0*/  LD.E.128 R44, desc[UR42][R44.64] ;  /* 0x0000002a2c2c7980 */ /* 0x000f62000c101d00 */
[----:B------:R-:W-:-:S02]  /*137d0*/  LOP3.LUT R32, R33, 0x380, RZ, 0xc0, !PT ;  /* 0x0000038021207812 */ /* 0x000fc400078ec0ff */
[----:B------:R-:W-:Y:S02]  /*137e0*/  LOP3.LUT R36, R37, 0x380, RZ, 0xc0, !PT ;  /* 0x0000038025247812 */ /* 0x000fe400078ec0ff */
[----:B------:R-:W-:Y:S02]  /*137f0*/  LOP3.LUT R40, R41, 0x380, RZ, 0xc0, !PT ;  /* 0x0000038029287812 */ /* 0x000fe400078ec0ff */
[----:B------:R-:W-:Y:S02]  /*13800*/  SHF.R.U64 R64, R64, 0x3, RZ ;  /* 0x0000000340407819 */ /* 0x000fe400000012ff */
[----:B------:R-:W-:Y:S02]  /*13810*/  SHF.R.U64 R28, R28, 0x3, RZ ;  /* 0x000000031c1c7819 */ /* 0x000fe400000012ff */
[----:B------:R-:W-:Y:S02]  /*13820*/  SHF.R.U64 R32, R32, 0x3, RZ ;  /* 0x0000000320207819 */ /* 0x000fe400000012ff */
[----:B------:R-:W-:-:S02]  /*13830*/  SHF.R.U64 R36, R36, 0x3, RZ ;  /* 0x0000000324247819 */ /* 0x000fc400000012ff */
[----:B------:R-:W-:Y:S02]  /*13840*/  SHF.R.U64 R40, R40, 0x3, RZ ;  /* 0x0000000328287819 */ /* 0x000fe400000012ff */
[----:B------:R-:W-:Y:S01]  /*13850*/  LOP3.LUT R64, R64, R65, RZ, 0x3c, !PT ;  /* 0x0000004140407212 */ /* 0x000fe200078e3cff */
[--C-:B------:R-:W-:Y:S01]  /*13860*/  IMAD.X R65, RZ, RZ, R21.reuse, P5 ;  /* 0x000000ffff417224 */ /* 0x100fe200028e0615 */
[----:B------:R-:W-:Y:S01]  /*13870*/  LOP3.LUT R28, R28, R29, RZ, 0x3c, !PT ;  /* 0x0000001d1c1c7212 */ /* 0x000fe200078e3cff */
[--C-:B------:R-:W-:Y:S01]  /*13880*/  IMAD.X R29, RZ, RZ, R21.reuse, P0 ;  /* 0x000000ffff1d7224 */ /* 0x100fe200000e0615 */
[----:B------:R-:W-:Y:S02]  /*13890*/  LOP3.LUT R32, R32, R33, RZ, 0x3c, !PT ;  /* 0x0000002120207212 */ /* 0x000fe400078e3cff */
[----:B------:R-:W-:Y:S01]  /*138a0*/  LOP3.LUT R36, R36, R37, RZ, 0x3c, !PT ;  /* 0x0000002524247212 */ /* 0x000fe200078e3cff */
[--C-:B------:R-:W-:Y:S01]  /*138b0*/  IMAD.X R37, RZ, RZ, R21.reuse, P3 ;  /* 0x000000ffff257224 */ /* 0x100fe200018e0615 */
[----:B------:R-:W-:Y:S01]  /*138c0*/  LOP3.LUT R40, R40, R41, RZ, 0x3c, !PT ;  /* 0x0000002928287212 */ /* 0x000fe200078e3cff */
[----:B------:R-:W-:Y:S01]  /*138d0*/  IMAD.X R41, RZ, RZ, R21, P4 ;  /* 0x000000ffff297224 */ /* 0x000fe200020e0615 */
[----:B------:R-:W-:Y:S01]  /*138e0*/  IADD3.X R33, RZ, R21, RZ, P2, !PT ;  /* 0x00000015ff217210 */ /* 0x000fe200017fe4ff */
[----:B------:R-:W-:Y:S01]  /*138f0*/  IMAD R3, R8, UR5, R3 ;  /* 0x0000000508037c24 */ /* 0x000fe2000f8e0203 */
[C---:B------:R-:W-:Y:S01]  /*13900*/  IADD3 R14, P5, R20.reuse, 0xf000, RZ ;  /* 0x0000f000140e7810 */ /* 0x040fe20007fbe0ff */
[----:B------:R-:W5:Y:S01]  /*13910*/  LD.E.128 R28, desc[UR42][R28.64] ;  /* 0x0000002a1c1c7980 */ /* 0x000f62000c101d00 */
[----:B------:R-:W-:-:S02]  /*13920*/  IADD3 R49, P0, R20, 0x6000, RZ ;  /* 0x0000600014317810 */ /* 0x000fc40007f1e0ff */
[C---:B------:R-:W-:Y:S01]  /*13930*/  IADD3 R53, P2, R20.reuse, 0x7000, RZ ;  /* 0x0000700014357810 */ /* 0x040fe20007f5e0ff */
[----:B------:R-:W-:Y:S01]  /*13940*/  IMAD.X R85, RZ, RZ, R21, P5 ;  /* 0x000000ffff557224 */ /* 0x000fe200028e0615 */
[C---:B------:R-:W-:Y:S01]  /*13950*/  IADD3 R57, P3, R20.reuse, 0x8000, RZ ;  /* 0x0000800014397810 */ /* 0x040fe20007f7e0ff */
[----:B------:R-:W5:Y:S01]  /*13960*/  LD.E.128 R32, desc[UR42][R32.64] ;  /* 0x0000002a20207980 */ /* 0x000f62000c101d00 */
[----:B------:R-:W-:Y:S02]  /*13970*/  IADD3 R61, P4, R20, 0x9000, RZ ;  /* 0x00009000143d7810 */ /* 0x000fe40007f9e0ff */
[----:B------:R-:W-:Y:S01]  /*13980*/  LOP3.LUT R9, R14, 0x380, RZ, 0xc0, !PT ;  /* 0x000003800e097812 */ /* 0x000fe200078ec0ff */
[----:B------:R-:W5:Y:S01]  /*13990*/  LD.E.128 R36, desc[UR42][R36.64] ;  /* 0x0000002a24247980 */ /* 0x000f62000c101d00 */
[----:B------:R-:W-:Y:S02]  /*139a0*/  LOP3.LUT R48, R49, 0x380, RZ, 0xc0, !PT ;  /* 0x0000038031307812 */ /* 0x000fe400078ec0ff */
[----:B------:R-:W-:Y:S01]  /*139b0*/  LOP3.LUT R52, R53, 0x380, RZ, 0xc0, !PT ;  /* 0x0000038035347812 */ /* 0x000fe200078ec0ff */
[----:B------:R-:W5:Y:S01]  /*139c0*/  LD.E.128 R40, desc[UR42][R40.64] ;  /* 0x0000002a28287980 */ /* 0x000f62000c101d00 */
[----:B------:R-:W-:-:S02]  /*139d0*/  LOP3.LUT R56, R57, 0x380, RZ, 0xc0, !PT ;  /* 0x0000038039387812 */ /* 0x000fc400078ec0ff */
[----:B------:R-:W-:Y:S01]  /*139e0*/  LOP3.LUT R60, R61, 0x380, RZ, 0xc0, !PT ;  /* 0x000003803d3c7812 */ /* 0x000fe200078ec0ff */
        /* <DEDUP_REMOVED lines=8> */
[----:B------:R-:W0:Y:S01]  /*13a70*/  @P1 LDC R14, c[0x0][0xbf0] ;  /* 0x0002fc00ff0e1b82 */ /* 0x000e220000000800 */
[----:B------:R-:W-:Y:S01]  /*13a80*/  LOP3.LUT R52, R52, R53, RZ, 0x3c, !PT ;  /* 0x0000003534347212 */ /* 0x000fe200078e3cff */
[--C-:B------:R-:W-:Y:S01]  /*13a90*/  IMAD.X R49, RZ, RZ, R21.reuse, P0 ;  /* 0x000000ffff317224 */ /* 0x100fe200000e0615 */
[----:B------:R-:W-:Y:S01]  /*13aa0*/  LOP3.LUT R56, R56, R57, RZ, 0x3c, !PT ;  /* 0x0000003938387212 */ /* 0x000fe200078e3cff */
[--C-:B------:R-:W-:Y:S01]  /*13ab0*/  IMAD.X R53, RZ, RZ, R21.reuse, P2 ;  /* 0x000000ffff357224 */ /* 0x100fe200010e0615 */
[----:B------:R-:W-:Y:S01]  /*13ac0*/  LOP3.LUT R60, R60, R61, RZ, 0x3c, !PT ;  /* 0x0000003d3c3c7212 */ /* 0x000fe200078e3cff */
[----:B------:R-:W-:Y:S01]  /*13ad0*/  IMAD.X R57, RZ, RZ, R21, P3 ;  /* 0x000000ffff397224 */ /* 0x000fe200018e0615 */
[----:B------:R-:W-:Y:S01]  /*13ae0*/  IADD3.X R61, RZ, R21, RZ, P4, !PT ;  /* 0x00000015ff3d7210 */ /* 0x000fe200027fe4ff */
[----:B------:R-:W-:Y:S01]  /*13af0*/  IMAD.WIDE.U32 R8, R8, UR4, RZ ;  /* 0x0000000408087c25 */ /* 0x000fe2000f8e00ff */
[C---:B------:R-:W-:Y:S01]  /*13b00*/  IADD3 R69, P0, R20.reuse, 0xb000, RZ ;  /* 0x0000b00014457810 */ /* 0x040fe20007f1e0ff */
[----:B------:R-:W-:Y:S01]  /*13b10*/  ULDC.64 UR4, c[0x0][0xae8] ;  /* 0x0002ba0000047ab9 */ /* 0x000fe20000000a00 */
[C---:B------:R-:W-:Y:S01]  /*13b20*/  IADD3 R73, P2, R20.reuse, 0xc000, RZ ;  /* 0x0000c00014497810 */ /* 0x040fe20007f5e0ff */
[----:B------:R-:W5:Y:S01]  /*13b30*/  LD.E.128 R48, desc[UR42][R48.64] ;  /* 0x0000002a30307980 */ /* 0x000f62000c101d00 */
[----:B------:R-:W-:-:S02]  /*13b40*/  IADD3 R77, P3, R20, 0xd000, RZ ;  /* 0x0000d000144d7810 */ /* 0x000fc40007f7e0ff */
[----:B------:R-:W-:Y:S02]  /*13b50*/  IADD3 R81, P4, R20, 0xe000, RZ ;  /* 0x0000e00014517810 */ /* 0x000fe40007f9e0ff */
[----:B------:R-:W-:Y:S01]  /*13b60*/  LOP3.LUT R12, R12, 0xfffffff8, RZ, 0xc0, !PT ;  /* 0xfffffff80c0c7812 */ /* 0x000fe200078ec0ff */
[----:B------:R-:W-:Y:S01]  /*13b70*/  IMAD.IADD R9, R9, 0x1, R3 ;  /* 0x0000000109097824 */ /* 0x000fe200078e0203 */
[----:B------:R-:W-:Y:S01]  /*13b80*/  LOP3.LUT R68, R69, 0x380, RZ, 0xc0, !PT ;  /* 0x0000038045447812 */ /* 0x000fe200078ec0ff */
[----:B------:R-:W5:Y:S01]  /*13b90*/  LD.E.128 R52, desc[UR42][R52.64] ;  /* 0x0000002a34347980 */ /* 0x000f62000c101d00 */
[----:B------:R-:W-:Y:S01]  /*13ba0*/  LOP3.LUT R72, R73, 0x380, RZ, 0xc0, !PT ;  /* 0x0000038049487812 */ /* 0x000fe200078ec0ff */
[----:B------:R-:W-:Y:S01]  /*13bb0*/  IMAD.IADD R3, R11, 0x1, -R12 ;  /* 0x000000010b037824 */ /* 0x000fe200078e0a0c */
[----:B------:R-:W-:Y:S01]  /*13bc0*/  LOP3.LUT R76, R77, 0x380, RZ, 0xc0, !PT ;  /* 0x000003804d4c7812 */ /* 0x000fe200078ec0ff */
[----:B------:R-:W5:Y:S01]  /*13bd0*/  LD.E.128 R56, desc[UR42][R56.64] ;  /* 0x0000002a38387980 */ /* 0x000f62000c101d00 */
[----:B------:R-:W-:-:S02]  /*13be0*/  LOP3.LUT R80, R81, 0x380, RZ, 0xc0, !PT ;  /* 0x0000038051507812 */ /* 0x000fc400078ec0ff */
[----:B------:R-:W-:Y:S01]  /*13bf0*/  LOP3.LUT R25, R20, 0x380, RZ, 0xc0, !PT ;  /* 0x0000038014197812 */ /* 0x000fe200078ec0ff */
[----:B------:R-:W-:Y:S01]  /*13c00*/  IMAD R3, R3, 0x20, R10 ;  /* 0x0000002003037824 */ /* 0x000fe200078e020a */
[----:B------:R-:W-:Y:S01]  /*13c10*/  SHF.R.U64 R68, R68, 0x3, RZ ;  /* 0x0000000344447819 */ /* 0x000fe200000012ff */
[----:B------:R-:W5:Y:S01]  /*13c20*/  LD.E.128 R60, desc[UR42][R60.64] ;  /* 0x0000002a3c3c7980 */ /* 0x000f62000c101d00 */
[----:B------:R-:W-:Y:S02]  /*13c30*/  SHF.R.U64 R72, R72, 0x3, RZ ;  /* 0x0000000348487819 */ /* 0x000fe400000012ff */
[----:B------:R-:W-:Y:S01]  /*13c40*/  SHF.R.U64 R76, R76, 0x3, RZ ;  /* 0x000000034c4c7819 */ /* 0x000fe200000012ff */
[----:B------:R-:W5:Y:S01]  /*13c50*/  LD.E.128 R84, desc[UR42][R84.64] ;  /* 0x0000002a54547980 */ /* 0x000f62000c101d00 */
[----:B------:R-:W-:Y:S02]  /*13c60*/  SHF.R.U64 R80, R80, 0x3, RZ ;  /* 0x0000000350507819 */ /* 0x000fe400000012ff */
[----:B------:R-:W-:Y:S01]  /*13c70*/  SHF.R.U64 R25, R25, 0x3, RZ ;  /* 0x0000000319197819 */ /* 0x000fe200000012ff */
[----:B------:R-:W-:Y:S01]  /*13c80*/  IMAD.WIDE.U32 R8, R203, UR4, R8 ;  /* 0x00000004cb087c25 */ /* 0x000fe2000f8e0008 */
        /* <DEDUP_REMOVED lines=10> */
[----:B------:R-:W-:Y:S01]  /*13d30*/  IMAD.IADD R12, R160, 0x1, R3 ;  /* 0x00000001a00c7824 */ /* 0x000fe200078e0203 */
[----:B------:R-:W-:Y:S01]  /*13d40*/  MOV R25, R21 ;  /* 0x0000001500197202 */ /* 0x000fe20000000f00 */
[----:B------:R-:W-:Y:S01]  /*13d50*/  IMAD R9, R203, UR5, R9 ;  /* 0x00000005cb097c24 */ /* 0x000fe2000f8e0209 */
[----:B------:R-:W-:Y:S01]  /*13d60*/  ULDC.64 UR4, c[0x0][0xaf0] ;  /* 0x0002bc0000047ab9 */ /* 0x000fe20000000a00 */
[----:B-1----:R-:W-:Y:S01]  /*13d70*/  @P1 IMAD.HI.U32 R3, R12, R15, RZ ;  /* 0x0000000f0c031227 */ /* 0x002fe200078e00ff */
[----:B------:R-:W5:Y:S03]  /*13d80*/  LD.E.128 R68, desc[UR42][R68.64] ;  /* 0x0000002a44447980 */ /* 0x000f66000c101d00 */
[----:B------:R-:W-:Y:S01]  /*13d90*/  IMAD R13, R13, UR4, RZ ;  /* 0x000000040d0d7c24 */ /* 0x000fe2000f8e02ff */
[----:B------:R-:W5:Y:S01]  /*13da0*/  LD.E.128 R24, desc[UR42][R24.64] ;  /* 0x0000002a18187980 */ /* 0x000f62000c101d00 */
[----:B------:R-:W-:-:S03]  /*13db0*/  IMAD.MOV.U32 R11, RZ, RZ, R12 ;  /* 0x000000ffff0b7224 */ /* 0x000fc600078e000c */
[----:B------:R-:W5:Y:S01]  /*13dc0*/  LD.E.128 R72, desc[UR42][R72.64] ;  /* 0x0000002a48487980 */ /* 0x000f62000c101d00 */
[----:B------:R-:W-:-:S03]  /*13dd0*/  IMAD R13, R4, UR5, R13 ;  /* 0x00000005040d7c24 */ /* 0x000fc6000f8e020d */
[----:B------:R-:W5:Y:S01]  /*13de0*/  LD.E.128 R76, desc[UR42][R76.64] ;  /* 0x0000002a4c4c7980 */ /* 0x000f62000c101d00 */
[----:B------:R-:W-:-:S03]  /*13df0*/  IMAD.WIDE.U32 R8, R4, UR4, R8 ;  /* 0x0000000404087c25 */ /* 0x000fc6000f8e0008 */
[----:B------:R-:W5:Y:S01]  /*13e00*/  LD.E.128 R80, desc[UR42][R80.64] ;  /* 0x0000002a50507980 */ /* 0x000f62000c101d00 */
[----:B0-----:R-:W-:Y:S01]  /*13e10*/  @P1 SHF.R.U32.HI R11, RZ, R14, R3 ;  /* 0x0000000eff0b1219 */ /* 0x001fe20000011603 */
[----:B------:R-:W-:Y:S01]  /*13e20*/  ULDC.64 UR4, c[0x0][0xae0] ;  /* 0x0002b80000047ab9 */ /* 0x000fe20000000a00 */
[----:B------:R-:W-:Y:S01]  /*13e30*/  @!PT LDS RZ, [RZ] ;  /* 0x00000000fffff984 */ /* 0x000fe20000000800 */
[----:B------:R-:W-:Y:S01]  /*13e40*/  @!PT LDS RZ, [RZ] ;  /* 0x00000000fffff984 */ /* 0x000fe20000000800 */
[----:B------:R-:W-:Y:S01]  /*13e50*/  @!PT LDS RZ, [RZ] ;  /* 0x00000000fffff984 */ /* 0x000fe20000000800 */
[----:B------:R-:W-:Y:S01]  /*13e60*/  @!PT LDS RZ, [RZ] ;  /* 0x00000000fffff984 */ /* 0x000fe20000000800 */
[----:B------:R0:W-:Y:S06]  /*13e70*/  MEMBAR.ALL.CTA ;  /* 0x0000000000007992 */ /* 0x0001ec0000008000 */
[----:B0-----:R-:W0:Y:S01]  /*13e80*/  FENCE.VIEW.ASYNC.S ;  /* 0x00000000000073c6 */ /* 0x001e220000000000 */
[----:B------:R-:W-:Y:S01]  /*13e90*/  IMAD.IADD R9, R9, 0x1, R13 ;  /* 0x0000000109097824 */ /* 0x000fe200078e020d */
[----:B------:R-:W-:-:S02]  /*13ea0*/  SHF.R.S32.HI R3, RZ, 0x1f, R11 ;  /* 0x0000001fff037819 */ /* 0x000fc4000001140b */
[----:B------:R-:W-:-:S03]  /*13eb0*/  IADD3 R13, -R11, RZ, RZ ;  /* 0x000000ff0b0d7210 */ /* 0x000fc60007ffe1ff */
[----:B------:R-:W-:Y:S02]  /*13ec0*/  IMAD R4, R3, UR4, RZ ;  /* 0x0000000403047c24 */ /* 0x000fe4000f8e02ff */
[----:B------:R-:W-:Y:S02]  /*13ed0*/  IMAD R13, R158, R13, R12 ;  /* 0x0000000d9e0d7224 */ /* 0x000fe400078e020c */
[----:B------:R-:W-:-:S04]  /*13ee0*/  IMAD.WIDE.U32 R8, R11, UR4, R8 ;  /* 0x000000040b087c25 */ /* 0x000fc8000f8e0008 */
[----:B------:R-:W-:Y:S02]  /*13ef0*/  VIADD R3, R19, 0x22820 ;  /* 0x0002282013037836 */ /* 0x000fe40000000000 */
[----:B------:R-:W-:Y:S01]  /*13f00*/  IMAD R11, R11, UR5, R4 ;  /* 0x000000050b0b7c24 */ /* 0x000fe2000f8e0204 */
[----:B------:R-:W-:Y:S01]  /*13f10*/  SHF.R.S32.HI R4, RZ, 0x1f, R13 ;  /* 0x0000001fff047819 */ /* 0x000fe2000001140d */
[----:B------:R-:W-:Y:S01]  /*13f20*/  ULDC.64 UR4, c[0x0][0xad8] ;  /* 0x0002b60000047ab9 */ /* 0x000fe20000000a00 */
[----:B------:R-:W-:Y:S01]  /*13f30*/  PRMT R3, RZ, 0x654, R3 ;  /* 0x00000654ff037816 */ /* 0x000fe20000000003 */
[----:B------:R-:W-:Y:S02]  /*13f40*/  IMAD.IADD R9, R9, 0x1, R11 ;  /* 0x0000000109097824 */ /* 0x000fe400078e020b */
[----:B------:R-:W-:Y:S01]  /*13f50*/  IMAD R4, R4, UR4, RZ ;  /* 0x0000000404047c24 */ /* 0x000fe2000f8e02ff */
[----:B0-----:R0:W-:Y:S01]  /*13f60*/  SYNCS.ARRIVE.TRANS64.RED.A1T0 RZ, [R3+URZ], RZ ;  /* 0x000000ff03ff79a7 */ /* 0x0011e2000810043f */
[----:B------:R-:W-:-:S04]  /*13f70*/  IMAD.WIDE.U32 R8, R13, UR4, R8 ;  /* 0x000000040d087c25 */ /* 0x000fc8000f8e0008 */
[----:B0-----:R-:W-:Y:S01]  /*13f80*/  IMAD R3, R13, UR5, R4 ;  /* 0x000000050d037c24 */ /* 0x001fe2000f8e0204 */
        /* <DEDUP_REMOVED lines=8> */
.L_x_5543:
        /* <DEDUP_REMOVED lines=10> */
[C---:B------:R-:W-:Y:S01]  /*140b0*/  VIADD R91, R208.reuse, 0x80 ;  /* 0x00000080d05b7836 */ /* 0x040fe20000000000 */
[C---:B------:R-:W-:Y:S01]  /*140c0*/  IADD3 R88, R208.reuse, 0xc0, RZ ;  /* 0x000000c0d0587810 */ /* 0x040fe20007ffe0ff */
[----:B------:R-:W-:Y:S01]  /*140d0*/  VIADD R89, R208, 0xc0 ;  /* 0x000000c0d0597836 */ /* 0x000fe20000000000 */
[----:B------:R-:W-:Y:S02]  /*140e0*/  ISETP.GE.AND P1, PT, R90, UR4, PT ;  /* 0x000000045a007c0c */ /* 0x000fe4000bf26270 */
[----:B------:R-:W-:-:S02]  /*140f0*/  ISETP.GE.AND P0, PT, R88, UR4, PT ;  /* 0x0000000458007c0c */ /* 0x000fc4000bf06270 */
[----:B------:R-:W-:Y:S02]  /*14100*/  SHF.R.S32.HI R12, RZ, 0x1f, R208 ;  /* 0x0000001fff0c7819 */ /* 0x000fe400000114d0 */
[----:B------:R-:W-:Y:S02]  /*14110*/  SHF.R.S32.HI R92, RZ, 0x1f, R92 ;  /* 0x0000001fff5c7819 */ /* 0x000fe4000001145c */
[CC--:B--2---:R-:W-:Y:S02]  /*14120*/  @!P3 LEA R8, P5, R208.reuse, R14.reuse, 0x1 ;  /* 0x0000000ed008b211 */ /* 0x0c4fe400078a08ff */
[-C--:B------:R-:W-:Y:S02]  /*14130*/  @!P2 LEA R10, P4, R15, R14.reuse, 0x1 ;  /* 0x0000000e0f0aa211 */ /* 0x080fe400078808ff */
[----:B-1----:R-:W-:Y:S02]  /*14140*/  @!P3 LEA.HI.X R9, R208, R3, R12, 0x1, P5 ;  /* 0x00000003d009b211 */ /* 0x002fe400028f0c0c */
[----:B------:R-:W-:-:S02]  /*14150*/  @!P1 LEA R12, P5, R90, R14, 0x1 ;  /* 0x0000000e5a0c9211 */ /* 0x000fc400078a08ff */
[----:B------:R-:W-:Y:S01]  /*14160*/  SHF.R.S32.HI R91, RZ, 0x1f, R91 ;  /* 0x0000001fff5b7819 */ /* 0x000fe2000001145b */
[----:B-----5:R3:W-:Y:S01]  /*14170*/  @!P3 ST.E.128 desc[UR42][R8.64], R24 ;  /* 0x000000180800b985 */ /* 0x0207e2000c101d2a */
[-C--:B------:R-:W-:Y:S02]  /*14180*/  @!P2 LEA.HI.X R11, R15, R3.reuse, R92, 0x1, P4 ;  /* 0x000000030f0ba211 */ /* 0x080fe400020f0c5c */
[----:B------:R-:W-:Y:S02]  /*14190*/  SHF.R.S32.HI R89, RZ, 0x1f, R89 ;  /* 0x0000001fff597819 */ /* 0x000fe40000011459 */
[----:B------:R-:W-:Y:S01]  /*141a0*/  @!P0 LEA R14, P4, R88, R14, 0x1 ;  /* 0x0000000e580e8211 */ /* 0x000fe200078808ff */
[----:B------:R3:W-:Y:S01]  /*141b0*/  @!P2 ST.E.128 desc[UR42][R10.64], R40 ;  /* 0x000000280a00a985 */ /* 0x0007e2000c101d2a */
[-C--:B------:R-:W-:Y:S02]  /*141c0*/  @!P1 LEA.HI.X R13, R90, R3.reuse, R91, 0x1, P5 ;  /* 0x000000035a0d9211 */ /* 0x080fe400028f0c5b */
[----:B------:R-:W-:-:S03]  /*141d0*/  @!P0 LEA.HI.X R15, R88, R3, R89, 0x1, P4 ;  /* 0x00000003580f8211 */ /* 0x000fc600020f0c59 */
[----:B------:R3:W-:Y:S04]  /*141e0*/  @!P1 ST.E.128 desc[UR42][R12.64], R56 ;  /* 0x000000380c009985 */ /* 0x0007e8000c101d2a */
[----:B------:R3:W-:Y:S02]  /*141f0*/  @!P0 ST.E.128 desc[UR42][R14.64], R72 ;  /* 0x000000480e008985 */ /* 0x0007e4000c101d2a */
.L_x_5335:
[----:B------:R-:W-:Y:S05]  /*14200*/  BSYNC B1 ;  /* 0x0000000000017941 */ /* 0x000fea0003800000 */
.L_x_5334:
[----:B------:R-:W-:-:S03]  /*14210*/  UMOV UR4, 0xffffffff ;  /* 0xffffffff00047882 */ /* 0x000fc60000000000 */
[----:B------:R-:W-:Y:S05]  /*14220*/  BRA.DIV UR4, `(.L_x_5336) ;  /* 0x000000c204fc7947 */ /* 0x000fea000b800000 */
[----:B-1----:R1:W4:Y:S04]  /*14230*/  SHFL.IDX PT, R3, R20, 0x1, 0x181f ;  /* 0x00381f0014037f89 */ /* 0x00232800000e0000 */
[----:B--23--:R1:W2:Y:S02]  /*14240*/  SHFL.IDX PT, R14, R4, 0x1, 0x181f ;  /* 0x00381f00040e7f89 */ /* 0x00c2a400000e0000 */
.L_x_5547:
[----:B------:R-:W-:Y:S01]  /*14250*/  VIADD R9, R21, 0x20 ;  /* 0x0000002015097836 */ /* 0x000fe20000000000 */
[----:B------:R-:W-:Y:S04]  /*14260*/  BSSY B1, `(.L_x_5337) ;  /* 0x000001e000017945 */ /* 0x000fe80003800000 */
[----:B------:R-:W-:-:S13]  /*14270*/  ISETP.GE.AND P0, PT, R9, R0, PT ;  /* 0x000000000900720c */ /* 0x000fda0003f06270 */
[----:B------:R-:W-:Y:S05]  /*14280*/  @P0 BRA `(.L_x_5338) ;  /* 0x00000000006c0947 */ /* 0x000fea0003800000 */
[C---:B------:R-:W-:Y:S01]  /*14290*/  VIADD R15, R208.reuse, 0x40 ;  /* 0x00000040d00f7836 */ /* 0x040fe20000000000 */
[----:B------:R-:W-:Y:S01]  /*142a0*/  ULDC UR4, c[0x0][0xac8] ;  /* 0x0002b20000047ab9 */ /* 0x000fe20000000800 */
[C---:B-----5:R-:W-:Y:S01]  /*142b0*/  VIADD R26, R208.reuse, 0x80 ;  /* 0x00000080d01a7836 */ /* 0x060fe20000000000 */
        /* <DEDUP_REMOVED lines=12> */
[----:B----4-:R-:W-:Y:S02]  /*14380*/  @!P3 LEA.HI.X R9, R208, R3, R12, 0x1, P5 ;  /* 0x00000003d009b211 */ /* 0x010fe400028f0c0c */
[----:B------:R-:W-:-:S02]  /*14390*/  @!P1 LEA R12, P5, R26, R14, 0x1 ;  /* 0x0000000e1a0c9211 */ /* 0x000fc400078a08ff */
[----:B------:R-:W-:Y:S01]  /*143a0*/  SHF.R.S32.HI R27, RZ, 0x1f, R27 ;  /* 0x0000001fff1b7819 */ /* 0x000fe2000001141b */
[----:B------:R3:W-:Y:S01]  /*143b0*/  @!P3 ST.E.128 desc[UR42][R8.64], R28 ;  /* 0x0000001c0800b985 */ /* 0x0007e2000c101d2a */
        /* <DEDUP_REMOVED lines=8> */
.L_x_5338:
[----:B------:R-:W-:Y:S05]  /*14440*/  BSYNC B1 ;  /* 0x0000000000017941 */ /* 0x000fea0003800000 */
.L_x_5337:
[----:B------:R-:W-:-:S03]  /*14450*/  UMOV UR4, 0xffffffff ;  /* 0xffffffff00047882 */ /* 0x000fc60000000000 */
[----:B------:R-:W-:Y:S05]  /*14460*/  BRA.DIV UR4, `(.L_x_5339) ;  /* 0x000000c204b47947 */ /* 0x000fea000b800000 */
[----:B----4-:R4:W0:Y:S04]  /*14470*/  SHFL.IDX PT, R3, R20, 0x2, 0x181f ;  /* 0x00581f0014037f89 */ /* 0x01082800000e0000 */
[----:B--23--:R4:W2:Y:S02]  /*14480*/  SHFL.IDX PT, R14, R4, 0x2, 0x181f ;  /* 0x00581f00040e7f89 */ /* 0x00c8a400000e0000 */
.L_x_5551:
        /* <DEDUP_REMOVED lines=19> */
[----:B0-----:R-:W-:Y:S02]  /*145c0*/  @!P3 LEA.HI.X R9, R208, R3, R12, 0x1, P5 ;  /* 0x00000003d009b211 */ /* 0x001fe400028f0c0c */
        /* <DEDUP_REMOVED lines=11> */
.L_x_5341:
[----:B------:R-:W-:Y:S05]  /*14680*/  BSYNC B1 ;  /* 0x0000000000017941 */ /* 0x000fea0003800000 */
.L_x_5340:
[----:B------:R-:W-:-:S03]  /*14690*/  UMOV UR4, 0xffffffff ;  /* 0xffffffff00047882 */ /* 0x000fc60000000000 */
[----:B------:R-:W-:Y:S05]  /*146a0*/  BRA.DIV UR4, `(.L_x_5342) ;  /* 0x000000c2046c7947 */ /* 0x000fea000b800000 */
[----:B0-----:R0:W0:Y:S04]  /*146b0*/  SHFL.IDX PT, R3, R20, 0x3, 0x181f ;  /* 0x00781f0014037f89 */ /* 0x00102800000e0000 */
[----:B--23--:R2:W3:Y:S02]  /*146c0*/  SHFL.IDX PT, R14, R4, 0x3, 0x181f ;  /* 0x00781f00040e7f89 */ /* 0x00c4e400000e0000 */
.L_x_5555:
[----:B------:R-:W-:-:S05]  /*146d0*/  VIADD R9, R21, 0x60 ;  /* 0x0000006015097836 */ /* 0x000fca0000000000 */
[----:B------:R-:W-:-:S13]  /*146e0*/  ISETP.GE.AND P0, PT, R9, R0, PT ;  /* 0x000000000900720c */ /* 0x000fda0003f06270 */
[----:B------:R-:W-:Y:S05]  /*146f0*/  @P0 BRA `(.L_x_5343) ;  /* 0x0000003000140947 */ /* 0x000fea0003800000 */
[C---:B01--4-:R-:W-:Y:S01]  /*14700*/  VIADD R20, R208.reuse, 0x40 ;  /* 0x00000040d0147836 */ /* 0x053fe20000000000 */
[----:B------:R-:W-:Y:S01]  /*14710*/  ULDC UR4, c[0x0][0xac8] ;  /* 0x0002b20000047ab9 */ /* 0x000fe20000000800 */
[C---:B--2---:R-:W-:Y:S01]  /*14720*/  VIADD R4, R208.reuse, 0x80 ;  /* 0x00000080d0047836 */ /* 0x044fe20000000000 */
[C---:B------:R-:W-:Y:S01]  /*14730*/  ISETP.GE.AND P3, PT, R208.reuse, UR4, PT ;  /* 0x00000004d0007c0c */ /* 0x040fe2000bf66270 */
[----:B-----5:R-:W-:Y:S01]  /*14740*/  VIADD R24, R208, 0x40 ;  /* 0x00000040d0187836 */ /* 0x020fe20000000000 */
[----:B------:R-:W-:Y:S02]  /*14750*/  ISETP.GE.AND P4, PT, R20, UR4, PT ;  /* 0x0000000414007c0c */ /* 0x000fe4000bf86270 */
[----:B------:R-:W-:Y:S02]  /*14760*/  ISETP.GE.AND P5, PT, R4, UR4, PT ;  /* 0x0000000404007c0c */ /* 0x000fe4000bfa6270 */
[----:B------:R-:W-:Y:S02]  /*14770*/  IADD3 R15, R208, 0x80, RZ ;  /* 0x00000080d00f7810 */ /* 0x000fe40007ffe0ff */
[----:B------:R-:W-:-:S02]  /*14780*/  SHF.R.S32.HI R25, RZ, 0x1f, R208 ;  /* 0x0000001fff197819 */ /* 0x000fc400000114d0 */
[----:B------:R-:W-:Y:S02]  /*14790*/  SHF.R.S32.HI R24, RZ, 0x1f, R24 ;  /* 0x0000001fff187819 */ /* 0x000fe40000011418 */
[----:B------:R-:W-:Y:S02]  /*147a0*/  SHF.R.S32.HI R15, RZ, 0x1f, R15 ;  /* 0x0000001fff0f7819 */ /* 0x000fe4000001140f */
[-C--:B---3--:R-:W-:Y:S02]  /*147b0*/  @!P3 LEA R8, P0, R208, R14.reuse, 0x1 ;  /* 0x0000000ed008b211 */ /* 0x088fe400078008ff */
[-C--:B------:R-:W-:Y:S02]  /*147c0*/  @!P4 LEA R10, P1, R20, R14.reuse, 0x1 ;  /* 0x0000000e140ac211 */ /* 0x080fe400078208ff */
[----:B------:R-:W-:Y:S02]  /*147d0*/  @!P5 LEA R12, P2, R4, R14, 0x1 ;  /* 0x0000000e040cd211 */ /* 0x000fe400078408ff */
[----:B------:R-:W-:-:S02]  /*147e0*/  @!P3 LEA.HI.X R9, R208, R3, R25, 0x1, P0 ;  /* 0x00000003d009b211 */ /* 0x000fc400000f0c19 */
        /* <DEDUP_REMOVED lines=14> */
.L_x_5332:
[----:B0-----:R-:W0:Y:S01]  /*148d0*/  @P1 LDC R11, c[0x0][0xbec] ;  /* 0x0002fb00ff0b1b82 */ /* 0x001e220000000800 */
[----:B------:R-:W-:Y:S01]  /*148e0*/  ULDC.64 UR4, c[0x0][0xb08] ;  /* 0x0002c20000047ab9 */ /* 0x000fe20000000a00 */
[----:B------:R-:W-:Y:S02]  /*148f0*/  IMAD.MOV.U32 R10, RZ, RZ, R156 ;  /* 0x000000ffff0a7224 */ /* 0x000fe400078e009c */
[----:B------:R-:W-:-:S04]  /*14900*/  IMAD R3, R3, UR4, RZ ;  /* 0x0000000403037c24 */ /* 0x000fc8000f8e02ff */
[----:B------:R-:W1:Y:S01]  /*14910*/  @P1 LDC R9, c[0x0][0xbf0] ;  /* 0x0002fc00ff091b82 */ /* 0x000e620000000800 */
[----:B------:R-:W-:Y:S02]  /*14920*/  IMAD R3, R8, UR5, R3 ;  /* 0x0000000508037c24 */ /* 0x000fe4000f8e0203 */
[----:B0-----:R-:W-:-:S05]  /*14930*/  @P1 IMAD.HI.U32 R11, R156, R11, RZ ;  /* 0x0000000b9c0b1227 */ /* 0x001fca00078e00ff */
[----:B-1----:R-:W-:Y:S01]  /*14940*/  @P1 SHF.R.U32.HI R10, RZ, R9, R11 ;  /* 0x00000009ff0a1219 */ /* 0x002fe2000001160b */
        /* <DEDUP_REMOVED lines=11> */
[----:B------:R-:W-:Y:S02]  /*14a00*/  SHF.R.S32.HI R4, RZ, 0x1f, R10 ;  /* 0x0000001fff047819 */ /* 0x000fe4000001140a */
[----:B------:R-:W-:Y:S01]  /*14a10*/  IMAD.IADD R9, R9, 0x1, R3 ;  /* 0x0000000109097824 */ /* 0x000fe200078e0203 */
[----:B------:R-:W-:Y:S01]  /*14a20*/  IADD3 R3, -R10, RZ, RZ ;  /* 0x000000ff0a037210 */ /* 0x000fe20007ffe1ff */
        /* <DEDUP_REMOVED lines=9> */
[----:B------:R-:W-:Y:S01]  /*14ac0*/  IMAD.IADD R9, R9, 0x1, R4 ;  /* 0x0000000109097824 */ /* 0x000fe200078e0204 */
[----:B------:R-:W-:Y:S02]  /*14ad0*/  SHF.R.S32.HI R4, RZ, 0x1f, R3 ;  /* 0x0000001fff047819 */ /* 0x000fe40000011403 */
[----:B------:R-:W-:Y:S01]  /*14ae0*/  PRMT R10, RZ, 0x654, R10 ;  /* 0x00000654ff0a7816 */ /* 0x000fe2000000000a */
[----:B------:R-:W-:-:S03]  /*14af0*/  IMAD.WIDE.U32 R8, R3, UR4, R8 ;  /* 0x0000000403087c25 */ /* 0x000fc6000f8e0008 */
[----:B------:R0:W-:Y:S01]  /*14b00*/  SYNCS.ARRIVE.TRANS64.RED.A1T0 RZ, [R10+URZ], RZ ;  /* 0x000000ff0aff79a7 */ /* 0x0001e2000810043f */
        /* <DEDUP_REMOVED lines=10> */
.L_x_5558:
        /* <DEDUP_REMOVED lines=28> */
[----:B------:R1:W-:Y:S04]  /*14d70*/  @!P0 ST.E.64 desc[UR42][R8.64], R28 ;  /* 0x0000001c08008985 */ /* 0x0003e8000c101b2a */
[----:B------:R-:W5:Y:S04]  /*14d80*/  LDL R13, [R1+0xb8] ;  /* 0x0000b800010d7983 */ /* 0x000f680000100800 */
[----:B-1----:R-:W4:Y:S01]  /*14d90*/  LDL R28, [R1+0x140] ;  /* 0x00014000011c7983 */ /* 0x002f220000100800 */
[----:B------:R-:W-:-:S02]  /*14da0*/  ISETP.GE.AND P0, PT, R10, UR4, PT ;  /* 0x000000040a007c0c */ /* 0x000fc4000bf06270 */
[----:B------:R-:W-:Y:S01]  /*14db0*/  ISETP.GE.AND P1, PT, R14, UR4, PT ;  /* 0x000000040e007c0c */ /* 0x000fe2000bf26270 */
[----:B------:R-:W5:Y:S10]  /*14dc0*/  LDL R29, [R1+0x9c] ;  /* 0x00009c00011d7983 */ /* 0x000f740000100800 */
[----:B------:R-:W-:-:S04]  /*14dd0*/  @!P0 LEA R8, P2, R10, R12, 0x2 ;  /* 0x0000000c0a088211 */ /* 0x000fc800078410ff */
[----:B------:R-:W-:Y:S02]  /*14de0*/  @!P0 LEA.HI.X R9, R10, R20, R158, 0x2, P2 ;  /* 0x000000140a098211 */ /* 0x000fe400010f149e */
[----:B------:R-:W5:Y:S04]  /*14df0*/  LDL R10, [R1+0xb4] ;  /* 0x0000b400010a7983 */ /* 0x000f680000100800 */
[----:B------:R1:W-:Y:S01]  /*14e00*/  @!P0 ST.E.64 desc[UR42][R8.64], R32 ;  /* 0x0000002008008985 */ /* 0x0003e2000c101b2a */
[----:B------:R-:W-:Y:S02]  /*14e10*/  ISETP.GE.AND P0, PT, R11, UR4, PT ;  /* 0x000000040b007c0c */ /* 0x000fe4000bf06270 */
[C---:B-1----:R-:W-:Y:S01]  /*14e20*/  @!P1 LEA R8, P2, R14.reuse, R12, 0x2 ;  /* 0x0000000c0e089211 */ /* 0x042fe200078410ff */
[----:B------:R-:W5:Y:S03]  /*14e30*/  LDL R33, [R1+0xb0] ;  /* 0x0000b00001217983 */ /* 0x000f660000100800 */
[----:B------:R-:W-:Y:S01]  /*14e40*/  @!P1 LEA.HI.X R9, R14, R20, R157, 0x2, P2 ;  /* 0x000000140e099211 */ /* 0x000fe200010f149d */
[----:B------:R-:W5:Y:S04]  /*14e50*/  LDL R32, [R1+0x130] ;  /* 0x0001300001207983 */ /* 0x000f680000100800 */
[----:B------:R1:W-:Y:S01]  /*14e60*/  @!P1 ST.E.64 desc[UR42][R8.64], R36 ;  /* 0x0000002408009985 */ /* 0x0003e2000c101b2a */
[----:B------:R-:W-:-:S03]  /*14e70*/  ISETP.GE.AND P1, PT, R155, UR4, PT ;  /* 0x000000049b007c0c */ /* 0x000fc6000bf26270 */
[----:B------:R-:W5:Y:S01]  /*14e80*/  LDL R14, [R1+0x13c] ;  /* 0x00013c00010e7983 */ /* 0x000f620000100800 */
[----:B-1----:R-:W-:-:S03]  /*14e90*/  @!P0 LEA R8, P2, R11, R12, 0x2 ;  /* 0x0000000c0b088211 */ /* 0x002fc600078410ff */
[----:B------:R-:W5:Y:S01]  /*14ea0*/  LDL R36, [R1+0x120] ;  /* 0x0001200001247983 */ /* 0x000f620000100800 */
[----:B------:R-:W-:-:S03]  /*14eb0*/  @!P0 LEA.HI.X R9, R11, R20, R15, 0x2, P2 ;  /* 0x000000140b098211 */ /* 0x000fc600010f140f */
[----:B------:R-:W5:Y:S04]  /*14ec0*/  LDL R37, [R1+0x98] ;  /* 0x0000980001257983 */ /* 0x000f680000100800 */
[----:B------:R1:W-:Y:S01]  /*14ed0*/  @!P0 ST.E.64 desc[UR42][R8.64], R40 ;  /* 0x0000002808008985 */ /* 0x0003e2000c101b2a */
[----:B------:R-:W-:-:S03]  /*14ee0*/  ISETP.GE.AND P0, PT, R154, UR4, PT ;  /* 0x000000049a007c0c */ /* 0x000fc6000bf06270 */
[----:B------:R-:W5:Y:S04]  /*14ef0*/  LDL R11, [R1+0x138] ;  /* 0x00013800010b7983 */ /* 0x000f680000100800 */
[----:B------:R-:W5:Y:S01]  /*14f00*/  LDL R15, [R1+0xa4] ;  /* 0x0000a400010f7983 */ /* 0x000f620000100800 */
[----:B-1----:R-:W-:-:S03]  /*14f10*/  @!P1 LEA R8, P2, R155, R12, 0x2 ;  /* 0x0000000c9b089211 */ /* 0x002fc600078410ff */
[----:B------:R-:W5:Y:S01]  /*14f20*/  LDL R40, [R1+0x134] ;  /* 0x0001340001287983 */ /* 0x000f620000100800 */
[----:B------:R-:W-:-:S03]  /*14f30*/  @!P1 LEA.HI.X R9, R155, R20, R156, 0x2, P2 ;  /* 0x000000149b099211 */ /* 0x000fc600010f149c */
[----:B------:R-:W5:Y:S04]  /*14f40*/  LDL R41, [R1+0xa0] ;  /* 0x0000a00001297983 */ /* 0x000f680000100800 */
[----:B------:R1:W-:Y:S02]  /*14f50*/  @!P1 ST.E.64 desc[UR42][R8.64], R44 ;  /* 0x0000002c08009985 */ /* 0x0003e4000c101b2a */
[----:B-1----:R-:W-:Y:S02]  /*14f60*/  @!P0 LEA R8, P2, R154, R12, 0x2 ;  /* 0x0000000c9a088211 */ /* 0x002fe400078410ff */
[----:B------:R-:W5:Y:S04]  /*14f70*/  LDL R45, [R1+0x12c] ;  /* 0x00012c00012d7983 */ /* 0x000f680000100800 */
[----:B------:R-:W5:Y:S01]  /*14f80*/  LDL R44, [R1+0x124] ;  /* 0x00012400012c7983 */ /* 0x000f620000100800 */
[----:B--2---:R-:W-:-:S02]  /*14f90*/  ISETP.GE.AND P1, PT, R21, UR4, PT ;  /* 0x0000000415007c0c */ /* 0x004fc4000bf26270 */
[----:B---3--:R-:W-:-:S05]  /*14fa0*/  @!P0 LEA.HI.X R9, R154, R20, R153, 0x2, P2 ;  /* 0x000000149a098211 */ /* 0x008fca00010f1499 */
[----:B------:R1:W-:Y:S06]  /*14fb0*/  @!P0 ST.E.64 desc[UR42][R8.64], R48 ;  /* 0x0000003008008985 */ /* 0x0003ec000c101b2a */
[C---:B-1----:R-:W-:Y:S01]  /*14fc0*/  @!P1 LEA R8, P2, R21.reuse, R12, 0x2 ;  /* 0x0000000c15089211 */ /* 0x042fe200078410ff */
[----:B------:R-:W2:Y:S03]  /*14fd0*/  LDL R49, [R1+0x7c] ;  /* 0x00007c0001317983 */ /* 0x000ea60000100800 */
[----:B----4-:R-:W-:Y:S01]  /*14fe0*/  @!P1 LEA.HI.X R9, R21, R20, R28, 0x2, P2 ;  /* 0x0000001415099211 */ /* 0x010fe200010f141c */
[----:B------:R-:W3:Y:S04]  /*14ff0*/  LDL R48, [R1+0xf8] ;  /* 0x0000f80001307983 */ /* 0x000ee80000100800 */
[----:B------:R-:W4:Y:S01]  /*15000*/  LDL R28, [R1+0x128] ;  /* 0x00012800011c7983 */ /* 0x000f220000100800 */
[----:B-----5:R-:W-:-:S03]  /*15010*/  ISETP.GE.AND P0, PT, R13, UR4, PT ;  /* 0x000000040d007c0c */ /* 0x020fc6000bf06270 */
[----:B------:R1:W-:Y:S04]  /*15020*/  @!P1 ST.E.64 desc[UR42][R8.64], R52 ;  /* 0x0000003408009985 */ /* 0x0003e8000c101b2a */
[----:B------:R-:W5:Y:S01]  /*15030*/  LDL R21, [R1+0x90] ;  /* 0x0000900001157983 */ /* 0x000f620000100800 */
[----:B------:R-:W-:-:S05]  /*15040*/  ISETP.GE.AND P1, PT, R10, UR4, PT ;  /* 0x000000040a007c0c */ /* 0x000fca000bf26270 */
[----:B-1----:R-:W-:Y:S01]  /*15050*/  @!P0 LEA R8, P2, R13, R12, 0x2 ;  /* 0x0000000c0d088211 */ /* 0x002fe200078410ff */
[----:B------:R-:W2:Y:S04]  /*15060*/  LDL R53, [R1+0x80] ;  /* 0x0000800001357983 */ /* 0x000ea80000100800 */
[----:B------:R-:W3:Y:S01]  /*15070*/  LDL R52, [R1+0x100] ;  /* 0x0001000001347983 */ /* 0x000ee20000100800 */
[----:B------:R-:W-:Y:S02]  /*15080*/  ISETP.GE.AND P3, PT, R33, UR4, PT ;  /* 0x0000000421007c0c */ /* 0x000fe4000bf66270 */
[----:B------:R-:W-:Y:S02]  /*15090*/  @!P0 LEA.HI.X R9, R13, R20, R14, 0x2, P2 ;  /* 0x000000140d098211 */ /* 0x000fe400010f140e */
[----:B------:R-:W5:Y:S04]  /*150a0*/  LDL R14, [R1+0x94] ;  /* 0x00009400010e7983 */ /* 0x000f680000100800 */
[----:B------:R1:W-:Y:S01]  /*150b0*/  @!P0 ST.E.64 desc[UR42][R8.64], R56 ;  /* 0x0000003808008985 */ /* 0x0003e2000c101b2a */
[----:B------:R-:W-:-:S03]  /*150c0*/  ISETP.GE.AND P2, PT, R25, UR4, PT ;  /* 0x0000000419007c0c */ /* 0x000fc6000bf46270 */
[----:B------:R-:W2:Y:S01]  /*150d0*/  LDL R13, [R1+0x8c] ;  /* 0x00008c00010d7983 */ /* 0x000ea20000100800 */
[----:B-1----:R-:W-:-:S03]  /*150e0*/  @!P1 LEA R8, P0, R10, R12, 0x2 ;  /* 0x0000000c0a089211 */ /* 0x002fc600078010ff */
[----:B------:R-:W3:Y:S01]  /*150f0*/  LDL R56, [R1+0x104] ;  /* 0x0001040001387983 */ /* 0x000ee20000100800 */
[----:B------:R-:W-:-:S05]  /*15100*/  @!P1 LEA.HI.X R9, R10, R20, R11, 0x2, P0 ;  /* 0x000000140a099211 */ /* 0x000fca00000f140b */
[----:B------:R1:W-:Y:S01]  /*15110*/  @!P1 ST.E.64 desc[UR42][R8.64], R60 ;  /* 0x0000003c08009985 */ /* 0x0003e2000c101b2a */
[----:B------:R-:W-:Y:S02]  /*15120*/  ISETP.GE.AND P1, PT, R15, UR4, PT ;  /* 0x000000040f007c0c */ /* 0x000fe4000bf26270 */
[-C--:B------:R-:W-:Y:S02]  /*15130*/  @!P2 LEA R10, P5, R25, R12.reuse, 0x2 ;  /* 0x0000000c190aa211 */ /* 0x080fe400078a10ff */
[----:B-1----:R-:W-:-:S04]  /*15140*/  @!P3 LEA R8, P4, R33, R12, 0x2 ;  /* 0x0000000c2108b211 */ /* 0x002fc800078810ff */
[-C--:B------:R-:W-:Y:S02]  /*15150*/  @!P3 LEA.HI.X R9, R33, R20.reuse, R40, 0x2, P4 ;  /* 0x000000142109b211 */ /* 0x080fe400020f1428 */
[----:B------:R-:W3:Y:S01]  /*15160*/  LDL R33, [R1+0x118] ;  /* 0x0001180001217983 */ /* 0x000ee20000100800 */
[----:B------:R-:W-:-:S03]  /*15170*/  @!P2 LEA.HI.X R11, R25, R20, R32, 0x2, P5 ;  /* 0x00000014190ba211 */ /* 0x000fc600028f1420 */
[----:B------:R-:W3:Y:S01]  /*15180*/  LDL R40, [R1+0x11c] ;  /* 0x00011c0001287983 */ /* 0x000ee20000100800 */
[----:B------:R-:W-:-:S03]  /*15190*/  ISETP.GE.AND P0, PT, R152, UR4, PT ;  /* 0x0000000498007c0c */ /* 0x000fc6000bf06270 */
[----:B------:R-:W-:Y:S04]  /*151a0*/  @!P3 ST.E.64 desc[UR42][R8.64], R64 ;  /* 0x000000400800b985 */ /* 0x000fe8000c101b2a */
[----:B------:R1:W-:Y:S01]  /*151b0*/  @!P2 ST.E.64 desc[UR42][R10.64], R68 ;  /* 0x000000440a00a985 */ /* 0x0003e2000c101b2a */
[----:B------:R-:W-:-:S03]  /*151c0*/  ISETP.GE.AND P2, PT, R29, UR4, PT ;  /* 0x000000041d007c0c */ /* 0x000fc6000bf46270 */
[----:B------:R-:W3:Y:S04]  /*151d0*/  LDL R32, [R1+0x88] ;  /* 0x0000880001207983 */ /* 0x000ee80000100800 */
[----:B------:R-:W3:Y:S01]  /*151e0*/  LDL R25, [R1+0x84] ;  /* 0x0000840001197983 */ /* 0x000ee20000100800 */
[-C--:B-1----:R-:W-:Y:S02]  /*151f0*/  @!P1 LEA R10, P5, R15, R12.reuse, 0x2 ;  /* 0x0000000c0f0a9211 */ /* 0x082fe400078a10ff */
[----:B------:R-:W-:-:S04]  /*15200*/  @!P0 LEA R8, P4, R152, R12, 0x2 ;  /* 0x0000000c98088211 */ /* 0x000fc800078810ff */
[-C--:B------:R-:W-:Y:S02]  /*15210*/  @!P0 LEA.HI.X R9, R152, R20.reuse, R45, 0x2, P4 ;  /* 0x0000001498098211 */ /* 0x080fe400020f142d */
[----:B------:R-:W-:Y:S01]  /*15220*/  ISETP.GE.AND P3, PT, R41, UR4, PT ;  /* 0x0000000429007c0c */ /* 0x000fe2000bf66270 */
[----:B------:R-:W3:Y:S04]  /*15230*/  LDL R45, [R1+0x74] ;  /* 0x00007400012d7983 */ /* 0x000ee80000100800 */
[----:B------:R-:W-:Y:S01]  /*15240*/  @!P0 ST.E.64 desc[UR42][R8.64], R72 ;  /* 0x0000004808008985 */ /* 0x000fe2000c101b2a */
[----:B----4-:R-:W-:-:S03]  /*15250*/  @!P1 LEA.HI.X R11, R15, R20, R28, 0x2, P5 ;  /* 0x000000140f0b9211 */ /* 0x010fc600028f141c */
[----:B------:R-:W4:Y:S04]  /*15260*/  LDL R15, [R1+0x110] ;  /* 0x00011000010f7983 */ /* 0x000f280000100800 */
[----:B------:R-:W4:Y:S04]  /*15270*/  LDL R28, [R1+0x114] ;  /* 0x00011400011c7983 */ /* 0x000f280000100800 */
[----:B------:R1:W-:Y:S02]  /*15280*/  @!P1 ST.E.64 desc[UR42][R10.64], R76 ;  /* 0x0000004c0a009985 */ /* 0x0003e4000c101b2a */
[----:B-1----:R-:W-:-:S04]  /*15290*/  @!P2 LEA R10, P5, R29, R12, 0x2 ;  /* 0x0000000c1d0aa211 */ /* 0x002fc800078a10ff */
[----:B------:R-:W-:Y:S02]  /*152a0*/  @!P2 LEA.HI.X R11, R29, R20, R36, 0x2, P5 ;  /* 0x000000141d0ba211 */ /* 0x000fe400028f1424 */
[----:B------:R-:W4:Y:S04]  /*152b0*/  LDL R36, [R1+0x10c] ;  /* 0x00010c0001247983 */ /* 0x000f280000100800 */
[----:B------:R-:W4:Y:S01]  /*152c0*/  LDL R29, [R1+0x108] ;  /* 0x00010800011d7983 */ /* 0x000f220000100800 */
[----:B------:R-:W-:Y:S02]  /*152d0*/  @!P3 LEA R8, P4, R41, R12, 0x2 ;  /* 0x0000000c2908b211 */ /* 0x000fe400078810ff */
[----:B------:R-:W-:Y:S02]  /*152e0*/  ISETP.GE.AND P0, PT, R37, UR4, PT ;  /* 0x0000000425007c0c */ /* 0x000fe4000bf06270 */
[----:B------:R-:W-:-:S02]  /*152f0*/  @!P3 LEA.HI.X R9, R41, R20, R44, 0x2, P4 ;  /* 0x000000142909b211 */ /* 0x000fc400020f142c */
[----:B------:R-:W4:Y:S01]  /*15300*/  LDL R41, [R1+0x70] ;  /* 0x0000700001297983 */ /* 0x000f220000100800 */
[----:B-----5:R-:W-:-:S03]  /*15310*/  ISETP.GE.AND P1, PT, R14, UR4, PT ;  /* 0x000000040e007c0c */ /* 0x020fc6000bf26270 */
[----:B------:R-:W-:Y:S04]  /*15320*/  @!P3 ST.E.64 desc[UR42][R8.64], R80 ;  /* 0x000000500800b985 */ /* 0x000fe8000c101b2a */
[----:B------:R1:W-:Y:S01]  /*15330*/  @!P2 ST.E.64 desc[UR42][R10.64], R84 ;  /* 0x000000540a00a985 */ /* 0x0003e2000c101b2a */
[----:B--2---:R-:W-:-:S03]  /*15340*/  ISETP.GE.AND P2, PT, R13, UR4, PT ;  /* 0x000000040d007c0c */ /* 0x004fc6000bf46270 */
[----:B------:R-:W2:Y:S02]  /*15350*/  LDL R44, [R1+0xf4] ;  /* 0x0000f400012c7983 */ /* 0x000ea40000100800 */
[CC--:B-1----:R-:W-:Y:S02]  /*15360*/  @!P1 LEA R10, P5, R14.reuse, R12.reuse, 0x2 ;  /* 0x0000000c0e0a9211 */ /* 0x0c2fe400078a10ff */
[----:B------:R-:W-:Y:S02]  /*15370*/  @!P0 LEA R8, P4, R37, R12, 0x2 ;  /* 0x0000000c25088211 */ /* 0x000fe400078810ff */
[----:B------:R-:W-:Y:S02]  /*15380*/  ISETP.GE.AND P3, PT, R21, UR4, PT ;  /* 0x0000000415007c0c */ /* 0x000fe4000bf66270 */
[-C--:B---3--:R-:W-:Y:S02]  /*15390*/  @!P1 LEA.HI.X R11, R14, R20.reuse, R33, 0x2, P5 ;  /* 0x000000140e0b9211 */ /* 0x088fe400028f1421 */
[----:B------:R-:W3:Y:S01]  /*153a0*/  LDL R14, [R1+0x78] ;  /* 0x00007800010e7983 */ /* 0x000ee20000100800 */
[----:B------:R-:W-:-:S03]  /*153b0*/  @!P0 LEA.HI.X R9, R37, R20, R40, 0x2, P4 ;  /* 0x0000001425098211 */ /* 0x000fc600020f1428 */
[----:B------:R-:W5:Y:S04]  /*153c0*/  LDL R37, [R1+0x6c] ;  /* 0x00006c0001257983 */ /* 0x000f680000100800 */
[----:B------:R-:W-:Y:S04]  /*153d0*/  @!P0 ST.E.64 desc[UR42][R8.64], R88 ;  /* 0x0000005808008985 */ /* 0x000fe8000c101b2a */
[----:B------:R1:W-:Y:S01]  /*153e0*/  @!P1 ST.E.64 desc[UR42][R10.64], R92 ;  /* 0x0000005c0a009985 */ /* 0x0003e2000c101b2a */
[----:B------:R-:W-:-:S03]  /*153f0*/  ISETP.GE.AND P0, PT, R32, UR4, PT ;  /* 0x0000000420007c0c */ /* 0x000fc6000bf06270 */
[----:B------:R-:W2:Y:S04]  /*15400*/  LDL R33, [R1+0x68] ;  /* 0x0000680001217983 */ /* 0x000ea80000100800 */
[----:B------:R-:W2:Y:S01]  /*15410*/  LDL R40, [R1+0xf0] ;  /* 0x0000f00001287983 */ /* 0x000ea20000100800 */
[-C--:B-1----:R-:W-:Y:S02]  /*15420*/  @!P2 LEA R10, P5, R13, R12.reuse, 0x2 ;  /* 0x0000000c0d0aa211 */ /* 0x082fe400078a10ff */
[----:B------:R-:W-:Y:S02]  /*15430*/  @!P3 LEA R8, P4, R21, R12, 0x2 ;  /* 0x0000000c1508b211 */ /* 0x000fe400078810ff */
[----:B------:R-:W-:Y:S02]  /*15440*/  ISETP.GE.AND P1, PT, R25, UR4, PT ;  /* 0x0000000419007c0c */ /* 0x000fe4000bf26270 */
[----:B----4-:R-:W-:-:S02]  /*15450*/  @!P2 LEA.HI.X R11, R13, R20, R15, 0x2, P5 ;  /* 0x000000140d0ba211 */ /* 0x010fc400028f140f */
[----:B------:R-:W4:Y:S04]  /*15460*/  LDL R15, [R1+0xfc] ;  /* 0x0000fc00010f7983 */ /* 0x000f280000100800 */
[----:B------:R-:W2:Y:S01]  /*15470*/  LDL R13, [R1+0x64] ;  /* 0x00006400010d7983 */ /* 0x000ea20000100800 */
[----:B------:R-:W-:-:S03]  /*15480*/  @!P3 LEA.HI.X R9, R21, R20, R28, 0x2, P4 ;  /* 0x000000141509b211 */ /* 0x000fc600020f141c */
[----:B------:R-:W2:Y:S04]  /*15490*/  LDL R28, [R1+0x60] ;  /* 0x00006000011c7983 */ /* 0x000ea80000100800 */
[----:B------:R-:W2:Y:S04]  /*154a0*/  LDL R21, [R1+0x5c] ;  /* 0x00005c0001157983 */ /* 0x000ea80000100800 */
[----:B------:R1:W-:Y:S04]  /*154b0*/  @!P3 ST.E.64 desc[UR42][R8.64], R96 ;  /* 0x000000600800b985 */ /* 0x0003e8000c101b2a */
[----:B------:R0:W-:Y:S01]  /*154c0*/  @!P2 ST.E.64 desc[UR42][R10.64], R100 ;  /* 0x000000640a00a985 */ /* 0x0001e2000c101b2a */
[----:B-1----:R-:W-:-:S04]  /*154d0*/  @!P0 LEA R8, P5, R32, R12, 0x2 ;  /* 0x0000000c20088211 */ /* 0x002fc800078a10ff */
[----:B------:R-:W-:Y:S02]  /*154e0*/  @!P0 LEA.HI.X R9, R32, R20, R36, 0x2, P5 ;  /* 0x0000001420098211 */ /* 0x000fe400028f1424 */
[C---:B0-----:R-:W-:Y:S01]  /*154f0*/  @!P1 LEA R10, P2, R25.reuse, R12, 0x2 ;  /* 0x0000000c190a9211 */ /* 0x041fe200078410ff */
[----:B------:R-:W2:Y:S04]  /*15500*/  LDL R36, [R1+0xec] ;  /* 0x0000ec0001247983 */ /* 0x000ea80000100800 */
[----:B------:R-:W2:Y:S01]  /*15510*/  LDL R32, [R1+0xe8] ;  /* 0x0000e80001207983 */ /* 0x000ea20000100800 */
[----:B------:R-:W-:-:S03]  /*15520*/  @!P1 LEA.HI.X R11, R25, R20, R29, 0x2, P2 ;  /* 0x00000014190b9211 */ /* 0x000fc600010f141d */
[----:B------:R-:W2:Y:S04]  /*15530*/  LDL R29, [R1+0xe4] ;  /* 0x0000e400011d7983 */ /* 0x000ea80000100800 */
[----:B------:R-:W2:Y:S01]  /*15540*/  LDL R25, [R1+0xe0] ;  /* 0x0000e00001197983 */ /* 0x000ea20000100800 */
[----:B------:R-:W-:Y:S02]  /*15550*/  ISETP.GE.AND P3, PT, R53, UR4, PT ;  /* 0x0000000435007c0c */ /* 0x000fe4000bf66270 */
        /* <DEDUP_REMOVED lines=9> */
[----:B------:R0:W-:Y:S01]  /*155f0*/  @!P3 ST.E.64 desc[UR42][R8.64], R112 ;  /* 0x000000700800b985 */ /* 0x0001e2000c101b2a */
[----:B---3--:R-:W-:-:S03]  /*15600*/  ISETP.GE.AND P2, PT, R14, UR4, PT ;  /* 0x000000040e007c0c */ /* 0x008fc6000bf46270 */
[----:B------:R1:W-:Y:S01]  /*15610*/  @!P4 ST.E.64 desc[UR42][R10.64], R116 ;  /* 0x000000740a00c985 */ /* 0x0003e2000c101b2a */
[----:B-----5:R-:W-:-:S09]  /*15620*/  ISETP.GE.AND P4, PT, R37, UR4, PT ;  /* 0x0000000425007c0c */ /* 0x020fd2000bf86270 */
[-C--:B0-----:R-:W-:Y:S02]  /*15630*/  @!P2 LEA R8, P3, R14, R12.reuse, 0x2 ;  /* 0x0000000c0e08a211 */ /* 0x081fe400078610ff */
[----:B-1----:R-:W-:-:S04]  /*15640*/  @!P1 LEA R10, P5, R45, R12, 0x2 ;  /* 0x0000000c2d0a9211 */ /* 0x002fc800078a10ff */
[-C--:B------:R-:W-:Y:S02]  /*15650*/  @!P1 LEA.HI.X R11, R45, R20.reuse, R48, 0x2, P5 ;  /* 0x000000142d0b9211 */ /* 0x080fe400028f1430 */
[----:B----4-:R-:W-:Y:S02]  /*15660*/  @!P2 LEA.HI.X R9, R14, R20, R15, 0x2, P3 ;  /* 0x000000140e09a211 */ /* 0x010fe400018f140f */
[----:B------:R-:W-:-:S03]  /*15670*/  @!P0 LEA R14, P3, R41, R12, 0x2 ;  /* 0x0000000c290e8211 */ /* 0x000fc600078610ff */
[----:B------:R0:W-:Y:S01]  /*15680*/  @!P2 ST.E.64 desc[UR42][R8.64], R120 ;  /* 0x000000780800a985 */ /* 0x0001e2000c101b2a */
[----:B--2---:R-:W-:Y:S02]  /*15690*/  ISETP.GE.AND P2, PT, R33, UR4, PT ;  /* 0x0000000421007c0c */ /* 0x004fe4000bf46270 */
        /* <DEDUP_REMOVED lines=10> */
[----:B--2---:R-:W-:Y:S02]  /*15740*/  @!P3 LEA R14, P4, R13, R12, 0x2 ;  /* 0x0000000c0d0eb211 */ /* 0x004fe400078810ff */
[-C--:B------:R-:W-:Y:S02]  /*15750*/  @!P2 LEA.HI.X R11, R33, R20.reuse, R36, 0x2, P5 ;  /* 0x00000014210ba211 */ /* 0x080fe400028f1424 */
[----:B------:R-:W-:Y:S02]  /*15760*/  @!P3 LEA.HI.X R15, R13, R20, R32, 0x2, P4 ;  /* 0x000000140d0fb211 */ /* 0x000fe400020f1420 */
        /* <DEDUP_REMOVED lines=8> */
.L_x_5346:
[----:B------:R-:W-:Y:S05]  /*157f0*/  BSYNC B1 ;  /* 0x0000000000017941 */ /* 0x000fea0003800000 */
.L_x_5345:
[----:B------:R-:W-:-:S03]  /*15800*/  UMOV UR4, 0xffffffff ;  /* 0xffffffff00047882 */ /* 0x000fc60000000000 */
[----:B------:R-:W-:Y:S05]  /*15810*/  BRA.DIV UR4, `(.L_x_5347) ;  /* 0x000000b204907947 */ /* 0x000fea000b800000 */
[----:B0-----:R-:W0:Y:S04]  /*15820*/  SHFL.IDX PT, R4, R4, 0x1, 0x1c1f ;  /* 0x003c1f0004047f89 */ /* 0x001e2800000e0000 */
[----:B------:R-:W4:Y:S02]  /*15830*/  SHFL.IDX PT, R3, R3, 0x1, 0x1c1f ;  /* 0x003c1f0003037f89 */ /* 0x000f2400000e0000 */
.L_x_5562:
        /* <DEDUP_REMOVED lines=44> */
[----:B-1----:R-:W2:Y:S01]  /*15b00*/  LDL R20, [R1+0x5c] ;  /* 0x00005c0001147983 */ /* 0x002ea20000100800 */
[----:B-----5:R-:W-:Y:S01]  /*15b10*/  ISETP.GE.AND P2, PT, R68, UR4, PT ;  /* 0x0000000444007c0c */ /* 0x020fe2000bf46270 */
[----:B----4-:R-:W-:Y:S01]  /*15b20*/  IMAD.MOV.U32 R60, RZ, RZ, R57 ;  /* 0x000000ffff3c7224 */ /* 0x010fe200078e0039 */
[----:B------:R-:W-:-:S02]  /*15b30*/  MOV R57, R56 ;  /* 0x0000003800397202 */ /* 0x000fc40000000f00 */
[----:B------:R-:W-:Y:S01]  /*15b40*/  ISETP.GE.AND P3, PT, R84, UR4, PT ;  /* 0x0000000454007c0c */ /* 0x000fe2000bf66270 */
[----:B------:R-:W-:Y:S02]  /*15b50*/  IMAD.MOV.U32 R56, RZ, RZ, R53 ;  /* 0x000000ffff387224 */ /* 0x000fe400078e0035 */
[----:B------:R-:W-:Y:S02]  /*15b60*/  IMAD.MOV.U32 R53, RZ, RZ, R52 ;  /* 0x000000ffff357224 */ /* 0x000fe400078e0034 */
[----:B------:R-:W-:Y:S02]  /*15b70*/  IMAD.MOV.U32 R52, RZ, RZ, R48 ;  /* 0x000000ffff347224 */ /* 0x000fe400078e0030 */
[----:B------:R-:W-:Y:S02]  /*15b80*/  IMAD.MOV.U32 R48, RZ, RZ, R32 ;  /* 0x000000ffff307224 */ /* 0x000fe400078e0020 */
[----:B---3--:R-:W-:Y:S02]  /*15b90*/  IMAD.MOV.U32 R32, RZ, RZ, R13 ;  /* 0x000000ffff207224 */ /* 0x008fe400078e000d */
[----:B------:R-:W-:Y:S01]  /*15ba0*/  IMAD.MOV.U32 R13, RZ, RZ, R11 ;  /* 0x000000ffff0d7224 */ /* 0x000fe200078e000b */
[----:B------:R-:W-:Y:S01]  /*15bb0*/  MOV R11, R10 ;  /* 0x0000000a000b7202 */ /* 0x000fe20000000f00 */
[----:B------:R-:W-:-:S02]  /*15bc0*/  IMAD.MOV.U32 R10, RZ, RZ, R9 ;  /* 0x000000ffff0a7224 */ /* 0x000fc400078e0009 */
[----:B0-----:R-:W-:Y:S02]  /*15bd0*/  @!P2 IMAD.MOV.U32 R9, RZ, RZ, R4 ;  /* 0x000000ffff09a224 */ /* 0x001fe400078e0004 */
[----:B------:R-:W-:Y:S02]  /*15be0*/  IMAD.MOV.U32 R61, RZ, RZ, R8 ;  /* 0x000000ffff3d7224 */ /* 0x000fe400078e0008 */
[----:B------:R-:W-:Y:S02]  /*15bf0*/  @!P2 IMAD.MOV.U32 R8, RZ, RZ, R3 ;  /* 0x000000ffff08a224 */ /* 0x000fe400078e0003 */
[----:B------:R-:W-:Y:S01]  /*15c00*/  IMAD.MOV.U32 R72, RZ, RZ, R64 ;  /* 0x000000ffff487224 */ /* 0x000fe200078e0040 */
[----:B------:R-:W-:Y:S01]  /*15c10*/  MOV R64, R60 ;  /* 0x0000003c00407202 */ /* 0x000fe20000000f00 */
[----:B------:R-:W-:Y:S02]  /*15c20*/  IMAD.MOV.U32 R60, RZ, RZ, R56 ;  /* 0x000000ffff3c7224 */ /* 0x000fe400078e0038 */
[----:B------:R-:W-:-:S02]  /*15c30*/  IMAD.MOV.U32 R56, RZ, RZ, R52 ;  /* 0x000000ffff387224 */ /* 0x000fc400078e0034 */
[----:B------:R-:W-:Y:S01]  /*15c40*/  IMAD.MOV.U32 R52, RZ, RZ, R10 ;  /* 0x000000ffff347224 */ /* 0x000fe200078e000a */
[----:B------:R-:W-:Y:S01]  /*15c50*/  @!P3 LEA R10, P4, R84, R3, 0x2 ;  /* 0x00000003540ab211 */ /* 0x000fe200078810ff */
[----:B------:R-:W-:-:S04]  /*15c60*/  @!P2 IMAD.WIDE R8, R68, 0x4, R8 ;  /* 0x000000044408a825 */ /* 0x000fc800078e0208 */
[----:B------:R-:W-:Y:S02]  /*15c70*/  IMAD.MOV.U32 R68, RZ, RZ, R65 ;  /* 0x000000ffff447224 */ /* 0x000fe400078e0041 */
[----:B------:R-:W-:Y:S02]  /*15c80*/  IMAD.MOV.U32 R65, RZ, RZ, R48 ;  /* 0x000000ffff417224 */ /* 0x000fe400078e0030 */
[----:B------:R-:W-:Y:S01]  /*15c90*/  IMAD.MOV.U32 R48, RZ, RZ, R11 ;  /* 0x000000ffff307224 */ /* 0x000fe200078e000b */
[----:B------:R-:W-:Y:S02]  /*15ca0*/  @!P3 LEA.HI.X R11, R84, R4, R93, 0x2, P4 ;  /* 0x00000004540bb211 */ /* 0x000fe400020f145d */
[----:B------:R-:W3:Y:S01]  /*15cb0*/  LDL R93, [R1+0x150] ;  /* 0x00015000015d7983 */ /* 0x000ee20000100800 */
[C---:B------:R-:W-:Y:S02]  /*15cc0*/  ISETP.GE.AND P1, PT, R77.reuse, UR4, PT ;  /* 0x000000044d007c0c */ /* 0x040fe4000bf26270 */
[----:B------:R-:W-:Y:S01]  /*15cd0*/  ISETP.GE.AND P0, PT, R88, UR4, PT ;  /* 0x0000000458007c0c */ /* 0x000fe2000bf06270 */
[----:B------:R0:W-:Y:S04]  /*15ce0*/  @!P2 ST.E.64 desc[UR42][R8.64], R26 ;  /* 0x0000001a0800a985 */ /* 0x0001e8000c101b2a */
[----:B------:R1:W-:Y:S04]  /*15cf0*/  @!P3 ST.E.64 desc[UR42][R10.64], R30 ;  /* 0x0000001e0a00b985 */ /* 0x0003e8000c101b2a */
[----:B------:R-:W4:Y:S02]  /*15d00*/  LDL R84, [R1+0xac] ;  /* 0x0000ac0001547983 */ /* 0x000f240000100800 */
[----:B0-----:R-:W-:-:S04]  /*15d10*/  @!P1 LEA R8, P5, R77, R3, 0x2 ;  /* 0x000000034d089211 */ /* 0x001fc800078a10ff */
[-C--:B------:R-:W-:Y:S02]  /*15d20*/  @!P1 LEA.HI.X R9, R77, R4.reuse, R80, 0x2, P5 ;  /* 0x000000044d099211 */ /* 0x080fe400028f1450 */
[----:B------:R-:W5:Y:S01]  /*15d30*/  LDL R80, [R1+0x14c] ;  /* 0x00014c0001507983 */ /* 0x000f620000100800 */
[C---:B-1----:R-:W-:Y:S02]  /*15d40*/  @!P0 LEA R10, P4, R88.reuse, R3, 0x2 ;  /* 0x00000003580a8211 */ /* 0x042fe400078810ff */
[----:B------:R-:W-:Y:S01]  /*15d50*/  ISETP.GE.AND P2, PT, R73, UR4, PT ;  /* 0x0000000449007c0c */ /* 0x000fe2000bf46270 */
[----:B------:R-:W2:Y:S01]  /*15d60*/  LDL R77, [R1+0xa8] ;  /* 0x0000a800014d7983 */ /* 0x000ea20000100800 */
[----:B---3--:R-:W-:-:S03]  /*15d70*/  @!P0 LEA.HI.X R11, R88, R4, R93, 0x2, P4 ;  /* 0x00000004580b8211 */ /* 0x008fc600020f145d */
[----:B------:R-:W3:Y:S04]  /*15d80*/  LDL R88, [R1+0x144] ;  /* 0x0001440001587983 */ /* 0x000ee80000100800 */
[----:B------:R0:W-:Y:S01]  /*15d90*/  @!P1 ST.E.64 desc[UR42][R8.64], R34 ;  /* 0x0000002208009985 */ /* 0x0001e2000c101b2a */
[----:B------:R-:W-:-:S03]  /*15da0*/  ISETP.GE.AND P1, PT, R76, UR4, PT ;  /* 0x000000044c007c0c */ /* 0x000fc6000bf26270 */
[----:B------:R-:W4:Y:S01]  /*15db0*/  LDL R93, [R1+0x148] ;  /* 0x00014800015d7983 */ /* 0x000f220000100800 */
[----:B0-----:R-:W-:-:S04]  /*15dc0*/  @!P2 LEA R8, P5, R73, R3, 0x2 ;  /* 0x000000034908a211 */ /* 0x001fc800078a10ff */
[----:B-----5:R-:W-:Y:S01]  /*15dd0*/  @!P2 LEA.HI.X R9, R73, R4, R80, 0x2, P5 ;  /* 0x000000044909a211 */ /* 0x020fe200028f1450 */
[----:B------:R-:W-:Y:S04]  /*15de0*/  @!P0 ST.E.64 desc[UR42][R10.64], R38 ;  /* 0x000000260a008985 */ /* 0x000fe8000c101b2a */
[----:B------:R0:W-:Y:S01]  /*15df0*/  @!P2 ST.E.64 desc[UR42][R8.64], R42 ;  /* 0x0000002a0800a985 */ /* 0x0001e2000c101b2a */
[----:B------:R-:W-:-:S03]  /*15e00*/  ISETP.GE.AND P3, PT, R92, UR4, PT ;  /* 0x000000045c007c0c */ /* 0x000fc6000bf66270 */
[----:B------:R-:W5:Y:S04]  /*15e10*/  LDL R73, [R1+0xa0] ;  /* 0x0000a00001497983 */ /* 0x000f680000100800 */
[----:B------:R-:W5:Y:S01]  /*15e20*/  LDL R80, [R1+0xa4] ;  /* 0x0000a40001507983 */ /* 0x000f620000100800 */
[----:B0-----:R-:W-:-:S04]  /*15e30*/  @!P1 LEA R8, P5, R76, R3, 0x2 ;  /* 0x000000034c089211 */ /* 0x001fc800078a10ff */
[-C--:B---3--:R-:W-:Y:S02]  /*15e40*/  @!P1 LEA.HI.X R9, R76, R4.reuse, R88, 0x2, P5 ;  /* 0x000000044c099211 */ /* 0x088fe400028f1458 */
[----:B------:R-:W3:Y:S01]  /*15e50*/  LDL R88, [R1+0x13c] ;  /* 0x00013c0001587983 */ /* 0x000ee20000100800 */
[C---:B------:R-:W-:Y:S02]  /*15e60*/  ISETP.GE.AND P2, PT, R81.reuse, UR4, PT ;  /* 0x0000000451007c0c */ /* 0x040fe4000bf46270 */
[CC--:B------:R-:W-:Y:S01]  /*15e70*/  @!P3 LEA R10, P4, R92.reuse, R3.reuse, 0x2 ;  /* 0x000000035c0ab211 */ /* 0x0c0fe200078810ff */
[----:B------:R-:W5:Y:S03]  /*15e80*/  LDL R76, [R1+0x9c] ;  /* 0x00009c00014c7983 */ /* 0x000f660000100800 */
[----:B----4-:R-:W-:Y:S02]  /*15e90*/  @!P3 LEA.HI.X R11, R92, R4, R93, 0x2, P4 ;  /* 0x000000045c0bb211 */ /* 0x010fe400020f145d */
[----:B------:R-:W4:Y:S04]  /*15ea0*/  LDL R92, [R1+0x140] ;  /* 0x00014000015c7983 */ /* 0x000f280000100800 */
[----:B------:R-:W-:Y:S04]  /*15eb0*/  @!P3 ST.E.64 desc[UR42][R10.64], R46 ;  /* 0x0000002e0a00b985 */ /* 0x000fe8000c101b2a */
[----:B------:R0:W-:Y:S02]  /*15ec0*/  @!P1 ST.E.64 desc[UR42][R8.64], R50 ;  /* 0x0000003208009985 */ /* 0x0001e4000c101b2a */
[----:B0-----:R-:W-:-:S04]  /*15ed0*/  @!P2 LEA R8, P5, R81, R3, 0x2 ;  /* 0x000000035108a211 */ /* 0x001fc800078a10ff */
[----:B---3--:R-:W-:Y:S02]  /*15ee0*/  @!P2 LEA.HI.X R9, R81, R4, R88, 0x2, P5 ;  /* 0x000000045109a211 */ /* 0x008fe400028f1458 */
[----:B------:R-:W3:Y:S01]  /*15ef0*/  LDL R81, [R1+0x134] ;  /* 0x0001340001517983 */ /* 0x000ee20000100800 */
[----:B------:R-:W-:Y:S02]  /*15f00*/  ISETP.GE.AND P0, PT, R89, UR4, PT ;  /* 0x0000000459007c0c */ /* 0x000fe4000bf06270 */
[----:B------:R-:W-:Y:S01]  /*15f10*/  ISETP.GE.AND P1, PT, R69, UR4, PT ;  /* 0x0000000445007c0c */ /* 0x000fe2000bf26270 */
[----:B------:R-:W5:Y:S10]  /*15f20*/  LDL R88, [R1+0x138] ;  /* 0x0001380001587983 */ /* 0x000f740000100800 */
[----:B------:R-:W-:-:S04]  /*15f30*/  @!P0 LEA R10, P4, R89, R3, 0x2 ;  /* 0x00000003590a8211 */ /* 0x000fc800078810ff */
[----:B----4-:R-:W-:-:S05]  /*15f40*/  @!P0 LEA.HI.X R11, R89, R4, R92, 0x2, P4 ;  /* 0x00000004590b8211 */ /* 0x010fca00020f145c */
[----:B------:R-:W-:Y:S04]  /*15f50*/  @!P0 ST.E.64 desc[UR42][R10.64], R54 ;  /* 0x000000360a008985 */ /* 0x000fe8000c101b2a */
[----:B------:R0:W-:Y:S02]  /*15f60*/  @!P2 ST.E.64 desc[UR42][R8.64], R58 ;  /* 0x0000003a0800a985 */ /* 0x0001e4000c101b2a */
[----:B0-----:R-:W-:-:S04]  /*15f70*/  @!P1 LEA R8, P5, R69, R3, 0x2 ;  /* 0x0000000345089211 */ /* 0x001fc800078a10ff */
[----:B---3--:R-:W-:Y:S02]  /*15f80*/  @!P1 LEA.HI.X R9, R69, R4, R81, 0x2, P5 ;  /* 0x0000000445099211 */ /* 0x008fe400028f1451 */
[----:B------:R-:W3:Y:S01]  /*15f90*/  LDL R81, [R1+0x12c] ;  /* 0x00012c0001517983 */ /* 0x000ee20000100800 */
[----:B------:R-:W-:Y:S02]  /*15fa0*/  ISETP.GE.AND P3, PT, R85, UR4, PT ;  /* 0x0000000455007c0c */ /* 0x000fe4000bf66270 */
[----:B--2---:R-:W-:-:S11]  /*15fb0*/  ISETP.GE.AND P2, PT, R77, UR4, PT ;  /* 0x000000044d007c0c */ /* 0x004fd6000bf46270 */
[----:B------:R-:W-:-:S04]  /*15fc0*/  @!P3 LEA R10, P4, R85, R3, 0x2 ;  /* 0x00000003550ab211 */ /* 0x000fc800078810ff */
[----:B-----5:R-:W-:Y:S02]  /*15fd0*/  @!P3 LEA.HI.X R11, R85, R4, R88, 0x2, P4 ;  /* 0x00000004550bb211 */ /* 0x020fe400020f1458 */
[----:B------:R-:W2:Y:S04]  /*15fe0*/  LDL R85, [R1+0x130] ;  /* 0x0001300001557983 */ /* 0x000ea80000100800 */
[----:B------:R-:W-:Y:S04]  /*15ff0*/  @!P3 ST.E.64 desc[UR42][R10.64], R62 ;  /* 0x0000003e0a00b985 */ /* 0x000fe8000c101b2a */
[----:B------:R0:W-:Y:S02]  /*16000*/  @!P1 ST.E.64 desc[UR42][R8.64], R66 ;  /* 0x0000004208009985 */ /* 0x0001e4000c101b2a */
[----:B0-----:R-:W-:-:S04]  /*16010*/  @!P2 LEA R8, P5, R77, R3, 0x2 ;  /* 0x000000034d08a211 */ /* 0x001fc800078a10ff */
[----:B---3--:R-:W-:Y:S02]  /*16020*/  @!P2 LEA.HI.X R9, R77, R4, R81, 0x2, P5 ;  /* 0x000000044d09a211 */ /* 0x008fe400028f1451 */
[----:B------:R-:W3:Y:S01]  /*16030*/  LDL R77, [R1+0x124] ;  /* 0x00012400014d7983 */ /* 0x000ee20000100800 */
[C---:B------:R-:W-:Y:S02]  /*16040*/  ISETP.GE.AND P0, PT, R84.reuse, UR4, PT ;  /* 0x0000000454007c0c */ /* 0x040fe4000bf06270 */
[----:B------:R-:W-:Y:S01]  /*16050*/  ISETP.GE.AND P1, PT, R73, UR4, PT ;  /* 0x0000000449007c0c */ /* 0x000fe2000bf26270 */
[----:B------:R-:W4:Y:S10]  /*16060*/  LDL R81, [R1+0x128] ;  /* 0x0001280001517983 */ /* 0x000f340000100800 */
[----:B------:R-:W-:-:S04]  /*16070*/  @!P0 LEA R10, P4, R84, R3, 0x2 ;  /* 0x00000003540a8211 */ /* 0x000fc800078810ff */
[----:B--2---:R-:W-:Y:S01]  /*16080*/  @!P0 LEA.HI.X R11, R84, R4, R85, 0x2, P4 ;  /* 0x00000004540b8211 */ /* 0x004fe200020f1455 */
[----:B------:R-:W-:Y:S02]  /*16090*/  IMAD.MOV.U32 R69, RZ, RZ, R68 ;  /* 0x000000ffff457224 */ /* 0x000fe400078e0044 */
[----:B------:R-:W2:Y:S04]  /*160a0*/  LDL R68, [R1+0x94] ;  /* 0x0000940001447983 */ /* 0x000ea80000100800 */
[----:B------:R-:W-:Y:S04]  /*160b0*/  @!P0 ST.E.64 desc[UR42][R10.64], R70 ;  /* 0x000000460a008985 */ /* 0x000fe8000c101b2a */
[----:B------:R0:W-:Y:S02]  /*160c0*/  @!P2 ST.E.64 desc[UR42][R8.64], R74 ;  /* 0x0000004a0800a985 */ /* 0x0001e4000c101b2a */
[----:B0-----:R-:W-:-:S04]  /*160d0*/  @!P1 LEA R8, P5, R73, R3, 0x2 ;  /* 0x0000000349089211 */ /* 0x001fc800078a10ff */
[----:B---3--:R-:W-:Y:S02]  /*160e0*/  @!P1 LEA.HI.X R9, R73, R4, R77, 0x2, P5 ;  /* 0x0000000449099211 */ /* 0x008fe400028f144d */
[----:B------:R-:W3:Y:S01]  /*160f0*/  LDL R77, [R1+0x120] ;  /* 0x00012000014d7983 */ /* 0x000ee20000100800 */
[----:B------:R-:W-:-:S03]  /*16100*/  MOV R73, R69 ;  /* 0x0000004500497202 */ /* 0x000fc60000000f00 */
[----:B------:R-:W5:Y:S01]  /*16110*/  LDL R69, [R1+0x118] ;  /* 0x0001180001457983 */ /* 0x000f620000100800 */
[----:B------:R-:W-:Y:S02]  /*16120*/  ISETP.GE.AND P3, PT, R80, UR4, PT ;  /* 0x0000000450007c0c */ /* 0x000fe4000bf66270 */
[----:B------:R-:W-:Y:S02]  /*16130*/  ISETP.GE.AND P0, PT, R76, UR4, PT ;  /* 0x000000044c007c0c */ /* 0x000fe4000bf06270 */
[----:B------:R-:W-:-:S09]  /*16140*/  ISETP.GE.AND P2, PT, R72, UR4, PT ;  /* 0x0000000448007c0c */ /* 0x000fd2000bf46270 */
[----:B------:R-:W-:-:S04]  /*16150*/  @!P3 LEA R10, P4, R80, R3, 0x2 ;  /* 0x00000003500ab211 */ /* 0x000fc800078810ff */
[----:B----4-:R-:W-:-:S05]  /*16160*/  @!P3 LEA.HI.X R11, R80, R4, R81, 0x2, P4 ;  /* 0x00000004500bb211 */ /* 0x010fca00020f1451 */
[----:B------:R0:W-:Y:S01]  /*16170*/  @!P3 ST.E.64 desc[UR42][R10.64], R78 ;  /* 0x0000004e0a00b985 */ /* 0x0001e2000c101b2a */
[----:B--2---:R-:W-:-:S03]  /*16180*/  ISETP.GE.AND P3, PT, R68, UR4, PT ;  /* 0x0000000444007c0c */ /* 0x004fc6000bf66270 */
[----:B------:R1:W-:Y:S01]  /*16190*/  @!P1 ST.E.64 desc[UR42][R8.64], R82 ;  /* 0x0000005208009985 */ /* 0x0003e2000c101b2a */
[----:B------:R-:W-:Y:S02]  /*161a0*/  ISETP.GE.AND P1, PT, R64, UR4, PT ;  /* 0x0000000440007c0c */ /* 0x000fe4000bf26270 */
[-C--:B0-----:R-:W-:Y:S02]  /*161b0*/  @!P0 LEA R10, P4, R76, R3.reuse, 0x2 ;  /* 0x000000034c0a8211 */ /* 0x081fe400078810ff */
[----:B-1----:R-:W-:-:S04]  /*161c0*/  @!P2 LEA R8, P5, R72, R3, 0x2 ;  /* 0x000000034808a211 */ /* 0x002fc800078a10ff */
[-C--:B------:R-:W-:Y:S02]  /*161d0*/  @!P2 LEA.HI.X R9, R72, R4.reuse, R73, 0x2, P5 ;  /* 0x000000044809a211 */ /* 0x080fe400028f1449 */
[----:B---3--:R-:W-:-:S05]  /*161e0*/  @!P0 LEA.HI.X R11, R76, R4, R77, 0x2, P4 ;  /* 0x000000044c0b8211 */ /* 0x008fca00020f144d */
[----:B------:R0:W-:Y:S01]  /*161f0*/  @!P0 ST.E.64 desc[UR42][R10.64], R86 ;  /* 0x000000560a008985 */ /* 0x0001e2000c101b2a */
[----:B------:R-:W-:-:S03]  /*16200*/  ISETP.GE.AND P0, PT, R60, UR4, PT ;  /* 0x000000043c007c0c */ /* 0x000fc6000bf06270 */
        /* <DEDUP_REMOVED lines=11> */
[----:B-1----:R-:W-:Y:S02]  /*162c0*/  @!P2 LEA R8, P1, R56, R3, 0x2 ;  /* 0x000000033808a211 */ /* 0x002fe400078210ff */
[-C--:B------:R-:W-:Y:S02]  /*162d0*/  @!P0 LEA.HI.X R11, R60, R4.reuse, R61, 0x2, P5 ;  /* 0x000000043c0b8211 */ /* 0x080fe400028f143d */
[----:B------:R-:W-:Y:S02]  /*162e0*/  @!P2 LEA.HI.X R9, R56, R4, R57, 0x2, P1 ;  /* 0x000000043809a211 */ /* 0x000fe400008f1439 */
[----:B------:R-:W-:Y:S01]  /*162f0*/  ISETP.GE.AND P1, PT, R12, UR4, PT ;  /* 0x000000040c007c0c */ /* 0x000fe2000bf26270 */
[----:B------:R0:W-:Y:S04]  /*16300*/  @!P0 ST.E.64 desc[UR42][R10.64], R102 ;  /* 0x000000660a008985 */ /* 0x0001e8000c101b2a */
[----:B------:R1:W-:Y:S01]  /*16310*/  @!P2 ST.E.64 desc[UR42][R8.64], R106 ;  /* 0x0000006a0800a985 */ /* 0x0003e2000c101b2a */
[----:B------:R-:W-:-:S02]  /*16320*/  ISETP.GE.AND P2, PT, R44, UR4, PT ;  /* 0x000000042c007c0c */ /* 0x000fc4000bf46270 */
[-C--:B0-----:R-:W-:Y:S02]  /*16330*/  @!P4 LEA R10, P0, R52, R3.reuse, 0x2 ;  /* 0x00000003340ac211 */ /* 0x081fe400078010ff */
[----:B-1----:R-:W-:Y:S02]  /*16340*/  @!P3 LEA R8, P5, R48, R3, 0x2 ;  /* 0x000000033008b211 */ /* 0x002fe400078a10ff */
[-C--:B------:R-:W-:Y:S02]  /*16350*/  @!P4 LEA.HI.X R11, R52, R4.reuse, R53, 0x2, P0 ;  /* 0x00000004340bc211 */ /* 0x080fe400000f1435 */
[----:B------:R-:W-:Y:S02]  /*16360*/  ISETP.GE.AND P0, PT, R40, UR4, PT ;  /* 0x0000000428007c0c */ /* 0x000fe4000bf06270 */
[----:B------:R-:W-:Y:S01]  /*16370*/  @!P3 LEA.HI.X R9, R48, R4, R49, 0x2, P5 ;  /* 0x000000043009b211 */ /* 0x000fe200028f1431 */
[----:B------:R0:W-:Y:S04]  /*16380*/  @!P4 ST.E.64 desc[UR42][R10.64], R110 ;  /* 0x0000006e0a00c985 */ /* 0x0001e8000c101b2a */
[----:B------:R1:W-:Y:S01]  /*16390*/  @!P3 ST.E.64 desc[UR42][R8.64], R114 ;  /* 0x000000720800b985 */ /* 0x0003e2000c101b2a */
[----:B------:R-:W-:-:S02]  /*163a0*/  ISETP.GE.AND P3, PT, R36, UR4, PT ;  /* 0x0000000424007c0c */ /* 0x000fc4000bf66270 */
[-C--:B0-----:R-:W-:Y:S02]  /*163b0*/  @!P1 LEA R10, P4, R12, R3.reuse, 0x2 ;  /* 0x000000030c0a9211 */ /* 0x081fe400078810ff */
[-C--:B-1----:R-:W-:Y:S02]  /*163c0*/  @!P2 LEA R8, P5, R44, R3.reuse, 0x2 ;  /* 0x000000032c08a211 */ /* 0x082fe400078a10ff */
[-C--:B------:R-:W-:Y:S02]  /*163d0*/  @!P1 LEA.HI.X R11, R12, R4.reuse, R13, 0x2, P4 ;  /* 0x000000040c0b9211 */ /* 0x080fe400020f140d */
[----:B------:R-:W-:Y:S02]  /*163e0*/  @!P0 LEA R12, P4, R40, R3, 0x2 ;  /* 0x00000003280c8211 */ /* 0x000fe400078810ff */
[----:B------:R-:W-:Y:S01]  /*163f0*/  @!P2 LEA.HI.X R9, R44, R4, R45, 0x2, P5 ;  /* 0x000000042c09a211 */ /* 0x000fe200028f142d */
[----:B------:R-:W-:Y:S01]  /*16400*/  @!P1 ST.E.64 desc[UR42][R10.64], R118 ;  /* 0x000000760a009985 */ /* 0x000fe2000c101b2a */
[----:B------:R-:W-:-:S02]  /*16410*/  ISETP.GE.AND P1, PT, R32, UR4, PT ;  /* 0x0000000420007c0c */ /* 0x000fc4000bf26270 */
        /* <DEDUP_REMOVED lines=28> */
.L_x_5330:
[----:B------:R-:W3:Y:S01]  /*165e0*/  LDL.LU R10, [R1+0x4c] ;  /* 0x00004c00010a7983 */ /* 0x000ee20000300800 */
[----:B------:R-:W-:Y:S01]  /*165f0*/  ULDC.64 UR6, c[0x0][0xc08] ;  /* 0x0003020000067ab9 */ /* 0x000fe20000000a00 */
[----:B------:R-:W-:Y:S02]  /*16600*/  ULDC.64 UR4, c[0x0][0xc00] ;  /* 0x0003000000047ab9 */ /* 0x000fe40000000a00 */
[----:B------:R-:W4:Y:S04]  /*16610*/  LDL.LU R0, [R1+0x50] ;  /* 0x0000500001007983 */ /* 0x000f280000300800 */
[----:B--2---:R-:W2:Y:S01]  /*16620*/  LDL R4, [R1+0x44] ;  /* 0x0000440001047983 */ /* 0x004ea20000100800 */
[----:B------:R-:W-:Y:S01]  /*16630*/  ISETP.NE.U32.AND P1, PT, RZ, UR6, PT ;  /* 0x00000006ff007c0c */ /* 0x000fe2000bf25070 */
[----:B------:R-:W-:Y:S01]  /*16640*/  IMAD.MOV.U32 R3, RZ, RZ, RZ ;  /* 0x000000ffff037224 */ /* 0x000fe200078e00ff */
[----:B------:R-:W-:-:S02]  /*16650*/  ISETP.NE.U32.AND P0, PT, RZ, UR4, PT ;  /* 0x00000004ff007c0c */ /* 0x000fc4000bf05070 */
[----:B------:R-:W-:Y:S02]  /*16660*/  ISETP.NE.AND.EX P1, PT, RZ, UR7, PT, P1 ;  /* 0x00000007ff007c0c */ /* 0x000fe4000bf25310 */
[----:B------:R-:W-:Y:S01]  /*16670*/  ISETP.NE.AND.EX P0, PT, RZ, UR5, PT, P0 ;  /* 0x00000005ff007c0c */ /* 0x000fe2000bf05300 */
[----:B------:R-:W1:Y:S01]  /*16680*/  S2R R35, SR_TID.X ;  /* 0x0000000000237919 */ /* 0x000e620000002100 */
        /* <DEDUP_REMOVED lines=9> */
[----:B-1----:R-:W-:-:S05]  /*16720*/  VIADD R0, R35, 0xffffff80 ;  /* 0xffffff8023007836 */ /* 0x002fca0000000000 */
[----:B------:R-:W-:-:S07]  /*16730*/  ISETP.GT.AND P3, PT, R0, 0x7f, PT ;  /* 0x0000007f0000780c */ /* 0x000fce0003f64270 */
[----:B------:R-:W1:Y:S02]  /*16740*/  @!P2 LDC R4, c[0x0][0xad4] ;  /* 0x0002b500ff04ab82 */ /* 0x000e640000000800 */
[----:B-1----:R3:W-:Y:S01]  /*16750*/  @!P2 STL [R1+0x44], R4 ;  /* 0x000044040100a387 */ /* 0x0027e20000100800 */
[----:B------:R-:W-:Y:S01]  /*16760*/  ISETP.GT.AND P2, PT, R4, 0x1, PT ;  /* 0x000000010400780c */ /* 0x000fe20003f44270 */
[----:B------:R-:W-:-:S12]  /*16770*/  @P1 BRA `(.L_x_5348) ;  /* 0x0000000000101947 */ /* 0x000fd80003800000 */
[----:B------:R-:W-:Y:S05]  /*16780*/  @!P0 BRA `(.L_x_5348) ;  /* 0x00000000000c8947 */ /* 0x000fea0003800000 */
[----:B---3--:R-:W2:Y:S04]  /*16790*/  LDG.E R11, desc[UR42][R8.64] ;  /* 0x0000002a080b7981 */ /* 0x008ea8000c1e1900 */
[----:B-----5:R-:W2:Y:S02]  /*167a0*/  LDG.E R26, desc[UR42][R8.64+0x4] ;  /* 0x0000042a081a7981 */ /* 0x020ea4000c1e1900 */
[----:B--2---:R-:W-:-:S07]  /*167b0*/  IMAD.IADD R26, R26, 0x1, -R11 ;  /* 0x000000011a1a7824 */ /* 0x004fce00078e0a0b */
.L_x_5348:
[----:B---3--:R-:W2:Y:S04]  /*167c0*/  LDL.LU R8, [R1+0x48] ;  /* 0x0000480001087983 */ /* 0x008ea80000300800 */
[----:B------:R-:W3:Y:S01]  /*167d0*/  LDL.LU R0, [R1+0xd8] ;  /* 0x0000d80001007983 */ /* 0x000ee20000300800 */
[----:B------:R-:W-:Y:S01]  /*167e0*/  BSSY B1, `(.L_x_5349) ;  /* 0x0000037000017945 */ /* 0x000fe20003800000 */
[----:B-----5:R-:W-:Y:S02]  /*167f0*/  SHF.R.S32.HI R28, RZ, 0x1f, R3 ;  /* 0x0000001fff1c7819 */ /* 0x020fe40000011403 */
[----:B--2---:R-:W-:Y:S02]  /*16800*/  SEL R33, R8, RZ, !P0 ;  /* 0x000000ff08217207 */ /* 0x004fe40004000000 */
[----:B---3--:R-:W-:Y:S01]  /*16810*/  SEL R30, R0, RZ, !P0 ;  /* 0x000000ff001e7207 */ /* 0x008fe20004000000 */
[----:B------:R-:W-:Y:S06]  /*16820*/  @P3 BRA `(.L_x_5350) ;  /* 0x0000000000c83947 */ /* 0x000fec0003800000 */
[----:B------:R-:W2:Y:S01]  /*16830*/  LDL R8, [R1+0x4] ;  /* 0x0000040001087983 */ /* 0x000ea20000100800 */
[----:B------:R-:W1:Y:S02]  /*16840*/  LDC R37, c[0x0][0xbe8] ;  /* 0x0002fa00ff257b82 */ /* 0x000e640000000800 */
[----:B-1----:R-:W-:Y:S01]  /*16850*/  IMAD R0, R26, R37, RZ ;  /* 0x000000251a007224 */ /* 0x002fe200078e02ff */
[----:B--2---:R-:W-:-:S04]  /*16860*/  IADD3 R35, R8, -0x80, R35 ;  /* 0xffffff8008237810 */ /* 0x004fc80007ffe023 */
[----:B------:R-:W-:-:S13]  /*16870*/  ISETP.GE.AND P0, PT, R35, R0, PT ;  /* 0x000000002300720c */ /* 0x000fda0003f06270 */
[----:B------:R-:W-:Y:S05]  /*16880*/  @P0 BRA `(.L_x_5350) ;  /* 0x0000000000b00947 */ /* 0x000fea0003800000 */
[----:B------:R-:W2:Y:S01]  /*16890*/  LDL.LU R32, [R1+0x58] ;  /* 0x0000580001207983 */ /* 0x000ea20000300800 */
[----:B------:R-:W-:Y:S01]  /*168a0*/  ISETP.GT.AND P0, PT, R4, 0x1, PT ;  /* 0x000000010400780c */ /* 0x000fe20003f04270 */
[----:B------:R-:W-:Y:S01]  /*168b0*/  IMAD.MOV.U32 R4, RZ, RZ, 0x9b8 ;  /* 0x000009b8ff047424 */ /* 0x000fe200078e00ff */
[----:B------:R-:W-:Y:S01]  /*168c0*/  ISETP.NE.AND P1, PT, R37, 0x1, PT ;  /* 0x000000012500780c */ /* 0x000fe20003f25270 */
[----:B------:R-:W1:Y:S01]  /*168d0*/  LDC.64 R14, c[0x0][0xba8] ;  /* 0x0002ea00ff0e7b82 */ /* 0x000e620000000a00 */
[----:B------:R-:W-:Y:S02]  /*168e0*/  IMAD.MOV.U32 R27, RZ, RZ, R35 ;  /* 0x000000ffff1b7224 */ /* 0x000fe400078e0023 */
        /* <DEDUP_REMOVED lines=16> */
[----:B------:R-:W-:Y:S02]  /*169f0*/  IADD3 R29, R21, R29, RZ ;  /* 0x0000001d151d7210 */ /* 0x000fe40007ffe0ff */
[----:B------:R-:W-:Y:S01]  /*16a00*/  IADD3 R20, P1, P3, R24, R20, R3 ;  /* 0x0000001418147210 */ /* 0x000fe20007b3e003 */
        /* <DEDUP_REMOVED lines=20> */
.L_x_5350:
[----:B------:R-:W-:Y:S05]  /*16b50*/  BSYNC B1 ;  /* 0x0000000000017941 */ /* 0x000fea0003800000 */
.L_x_5349:
[----:B------:R-:W-:Y:S05]  /*16b60*/  @P2 BRA `(.L_x_5343) ;  /* 0x0000000800f82947 */ /* 0x000fea0003800000 */
[----:B------:R-:W2:Y:S01]  /*16b70*/  LDL R24, [R1+0x4] ;  /* 0x0000040001187983 */ /* 0x000ea20000100800 */
[----:B------:R-:W3:Y:S01]  /*16b80*/  LDC R21, c[0x0][0xbe8] ;  /* 0x0002fa00ff157b82 */ /* 0x000ee20000000800 */
[----:B------:R-:W-:Y:S01]  /*16b90*/  ULDC.64 UR4, c[0x0][0xaa0] ;  /* 0x0002a80000047ab9 */ /* 0x000fe20000000a00 */
[----:B------:R-:W4:Y:S01]  /*16ba0*/  S2R R0, SR_TID.X ;  /* 0x0000000000007919 */ /* 0x000f220000002100 */
[----:B---3--:R-:W-:Y:S01]  /*16bb0*/  ISETP.NE.AND P0, PT, R21, 0x1, PT ;  /* 0x000000011500780c */ /* 0x008fe20003f05270 */
[----:B----4-:R-:W-:Y:S02]  /*16bc0*/  VIADD R4, R0, 0xffffff80 ;  /* 0xffffff8000047836 */ /* 0x010fe40000000000 */
[----:B------:R-:W-:-:S10]  /*16bd0*/  IMAD R0, R28, UR4, RZ ;  /* 0x000000041c007c24 */ /* 0x000fd4000f8e02ff */
[----:B------:R-:W3:Y:S01]  /*16be0*/  @P0 LDC R13, c[0x0][0xbec] ;  /* 0x0002fb00ff0d0b82 */ /* 0x000ee20000000800 */
[----:B-1----:R-:W-:Y:S01]  /*16bf0*/  SHF.R.S32.HI R9, RZ, 0x1f, R4 ;  /* 0x0000001fff097819 */ /* 0x002fe20000011404 */
[----:B------:R-:W-:-:S03]  /*16c00*/  IMAD R11, R3, UR5, R0 ;  /* 0x00000005030b7c24 */ /* 0x000fc6000f8e0200 */
[----:B------:R-:W-:Y:S01]  /*16c10*/  LEA.HI R0, R9, R4, RZ, 0x3 ;  /* 0x0000000409007211 */ /* 0x000fe200078f18ff */
[----:B------:R-:W-:Y:S02]  /*16c20*/  IMAD.WIDE.U32 R8, R3, UR4, RZ ;  /* 0x0000000403087c25 */ /* 0x000fe4000f8e00ff */
[----:B------:R-:W1:Y:S01]  /*16c30*/  @P0 LDC R15, c[0x0][0xbf0] ;  /* 0x0002fc00ff0f0b82 */ /* 0x000e620000000800 */
[----:B------:R-:W-:Y:S01]  /*16c40*/  ULDC.64 UR4, c[0x0][0xae8] ;  /* 0x0002ba0000047ab9 */ /* 0x000fe20000000a00 */
[----:B------:R-:W-:Y:S02]  /*16c50*/  LOP3.LUT R3, R0, 0xfffffff8, RZ, 0xc0, !PT ;  /* 0xfffffff800037812 */ /* 0x000fe400078ec0ff */
[----:B------:R-:W-:Y:S02]  /*16c60*/  SHF.R.S32.HI R20, RZ, 0x3, R0 ;  /* 0x00000003ff147819 */ /* 0x000fe40000011400 */
[----:B------:R-:W-:Y:S01]  /*16c70*/  IADD3 R9, R9, R11, RZ ;  /* 0x0000000b09097210 */ /* 0x000fe20007ffe0ff */
[----:B------:R-:W-:-:S04]  /*16c80*/  IMAD.IADD R3, R4, 0x1, -R3 ;  /* 0x0000000104037824 */ /* 0x000fc800078e0a03 */
[----:B------:R-:W-:Y:S02]  /*16c90*/  IMAD R0, R3, 0x20, R20 ;  /* 0x0000002003007824 */ /* 0x000fe400078e0214 */
        /* <DEDUP_REMOVED lines=8> */
[----:B--2---:R-:W-:-:S04]  /*16d20*/  IMAD.IADD R10, R24, 0x1, R0 ;  /* 0x00000001180a7824 */ /* 0x004fc800078e0200 */
[----:B---3--:R-:W-:-:S04]  /*16d30*/  @P0 IMAD.HI.U32 R0, R10, R13, RZ ;  /* 0x0000000d0a000227 */ /* 0x008fc800078e00ff */
[----:B------:R-:W-:Y:S01]  /*16d40*/  IMAD.MOV.U32 R3, RZ, RZ, R10 ;  /* 0x000000ffff037224 */ /* 0x000fe200078e000a */
[----:B-1----:R-:W-:-:S04]  /*16d50*/  @P0 SHF.R.U32.HI R3, RZ, R15, R0 ;  /* 0x0000000fff030219 */ /* 0x002fc80000011600 */
[--C-:B------:R-:W-:Y:S01]  /*16d60*/  SHF.R.S32.HI R0, RZ, 0x1f, R3.reuse ;  /* 0x0000001fff007819 */ /* 0x100fe20000011403 */
[----:B------:R-:W-:Y:S02]  /*16d70*/  IMAD.MOV R11, RZ, RZ, -R3 ;  /* 0x000000ffff0b7224 */ /* 0x000fe400078e0a03 */
[----:B------:R-:W-:-:S04]  /*16d80*/  IMAD.WIDE.U32 R8, R3, UR4, R8 ;  /* 0x0000000403087c25 */ /* 0x000fc8000f8e0008 */
[----:B------:R-:W-:Y:S02]  /*16d90*/  IMAD R0, R0, UR4, RZ ;  /* 0x0000000400007c24 */ /* 0x000fe4000f8e02ff */
[----:B------:R-:W-:Y:S02]  /*16da0*/  IMAD R11, R21, R11, R10 ;  /* 0x0000000b150b7224 */ /* 0x000fe400078e020a */
[----:B------:R-:W-:Y:S01]  /*16db0*/  IMAD R3, R3, UR5, R0 ;  /* 0x0000000503037c24 */ /* 0x000fe2000f8e0200 */
[----:B------:R-:W-:Y:S02]  /*16dc0*/  ULDC.64 UR4, c[0x0][0xad8] ;  /* 0x0002b60000047ab9 */ /* 0x000fe40000000a00 */
[----:B------:R-:W-:Y:S02]  /*16dd0*/  SHF.R.S32.HI R0, RZ, 0x1f, R11 ;  /* 0x0000001fff007819 */ /* 0x000fe4000001140b */
[----:B------:R-:W-:-:S03]  /*16de0*/  IADD3 R9, R9, R3, RZ ;  /* 0x0000000309097210 */ /* 0x000fc60007ffe0ff */
        /* <DEDUP_REMOVED lines=11> */
.L_x_5565:
[----:B------:R-:W-:Y:S01]  /*16ea0*/  IMAD R21, R26, R21, RZ ;  /* 0x000000151a157224 */ /* 0x000fe200078e02ff */
[----:B------:R-:W-:Y:S01]  /*16eb0*/  BSSY B1, `(.L_x_5352) ;  /* 0x000001f000017945 */ /* 0x000fe20003800000 */
[----:B------:R-:W-:-:S05]  /*16ec0*/  IMAD.IADD R20, R20, 0x1, R24 ;  /* 0x0000000114147824 */ /* 0x000fca00078e0218 */
        /* <DEDUP_REMOVED lines=12> */
[----:B------:R-:W-:-:S02]  /*16f90*/  IADD3 R29, R208, 0x40, RZ ;  /* 0x00000040d01d7810 */ /* 0x000fc40007ffe0ff */
[----:B------:R-:W-:Y:S02]  /*16fa0*/  SHF.R.S32.HI R14, RZ, 0x1f, R208 ;  /* 0x0000001fff0e7819 */ /* 0x000fe400000114d0 */
[----:B------:R-:W-:Y:S02]  /*16fb0*/  SHF.R.S32.HI R29, RZ, 0x1f, R29 ;  /* 0x0000001fff1d7819 */ /* 0x000fe4000001141d */
[-C--:B---3--:R-:W-:Y:S02]  /*16fc0*/  @!P3 LEA R10, P5, R208, R9.reuse, 0x1 ;  /* 0x00000009d00ab211 */ /* 0x088fe400078a08ff */
[----:B------:R-:W-:Y:S02]  /*16fd0*/  @!P2 LEA R12, P4, R8, R9, 0x1 ;  /* 0x00000009080ca211 */ /* 0x000fe400078808ff */
[----:B--2---:R-:W-:Y:S02]  /*16fe0*/  @!P3 LEA.HI.X R11, R208, R3, R14, 0x1, P5 ;  /* 0x00000003d00bb211 */ /* 0x004fe400028f0c0e */
        /* <DEDUP_REMOVED lines=11> */
.L_x_5353:
[----:B------:R-:W-:Y:S05]  /*170a0*/  BSYNC B1 ;  /* 0x0000000000017941 */ /* 0x000fea0003800000 */
.L_x_5352:
[----:B------:R-:W-:-:S03]  /*170b0*/  UMOV UR4, 0xffffffff ;  /* 0xffffffff00047882 */ /* 0x000fc60000000000 */
[----:B------:R-:W-:Y:S05]  /*170c0*/  BRA.DIV UR4, `(.L_x_5354) ;  /* 0x0000009a04e87947 */ /* 0x000fea000b800000 */
[----:B--2---:R2:W0:Y:S04]  /*170d0*/  SHFL.IDX PT, R3, R4, 0x1, 0x181f ;  /* 0x00381f0004037f89 */ /* 0x00442800000e0000 */
[----:B---34-:R2:W3:Y:S02]  /*170e0*/  SHFL.IDX PT, R9, R0, 0x1, 0x181f ;  /* 0x00381f0000097f89 */ /* 0x0184e400000e0000 */
.L_x_5569:
        /* <DEDUP_REMOVED lines=19> */
[----:B0-----:R-:W-:Y:S02]  /*17220*/  @!P3 LEA.HI.X R11, R208, R3, R14, 0x1, P5 ;  /* 0x00000003d00bb211 */ /* 0x001fe400028f0c0e */
[----:B------:R-:W-:-:S02]  /*17230*/  @!P1 LEA R14, P5, R26, R9, 0x1 ;  /* 0x000000091a0e9211 */ /* 0x000fc400078a08ff */
[----:B------:R-:W-:Y:S01]  /*17240*/  SHF.R.S32.HI R27, RZ, 0x1f, R27 ;  /* 0x0000001fff1b7819 */ /* 0x000fe2000001141b */
[----:B------:R4:W-:Y:S01]  /*17250*/  @!P3 ST.E.128 desc[UR42][R10.64], RZ ;  /* 0x000000ff0a00b985 */ /* 0x0009e2000c101d2a */
[----:B------:R-:W-:Y:S02]  /*17260*/  @!P2 LEA.HI.X R13, R28, R3, R29, 0x1, P4 ;  /* 0x000000031c0da211 */ /* 0x000fe400020f0c1d */
[----:B------:R-:W-:Y:S02]  /*17270*/  SHF.R.S32.HI R25, RZ, 0x1f, R25 ;  /* 0x0000001fff197819 */ /* 0x000fe40000011419 */
[----:B------:R-:W-:Y:S01]  /*17280*/  @!P0 LEA R8, P4, R24, R9, 0x1 ;  /* 0x0000000918088211 */ /* 0x000fe200078808ff */
[----:B------:R4:W-:Y:S01]  /*17290*/  @!P2 ST.E.128 desc[UR42][R12.64], RZ ;  /* 0x000000ff0c00a985 */ /* 0x0009e2000c101d2a */
[-C--:B------:R-:W-:Y:S02]  /*172a0*/  @!P1 LEA.HI.X R15, R26, R3.reuse, R27, 0x1, P5 ;  /* 0x000000031a0f9211 */ /* 0x080fe400028f0c1b */
[----:B------:R-:W-:-:S03]  /*172b0*/  @!P0 LEA.HI.X R9, R24, R3, R25, 0x1, P4 ;  /* 0x0000000318098211 */ /* 0x000fc600020f0c19 */
[----:B------:R4:W-:Y:S04]  /*172c0*/  @!P1 ST.E.128 desc[UR42][R14.64], RZ ;  /* 0x000000ff0e009985 */ /* 0x0009e8000c101d2a */
[----:B------:R4:W-:Y:S02]  /*172d0*/  @!P0 ST.E.128 desc[UR42][R8.64], RZ ;  /* 0x000000ff08008985 */ /* 0x0009e4000c101d2a */
.L_x_5356:
[----:B------:R-:W-:Y:S05]  /*172e0*/  BSYNC B1 ;  /* 0x0000000000017941 */ /* 0x000fea0003800000 */
.L_x_5355:
[----:B------:R-:W-:-:S03]  /*172f0*/  UMOV UR4, 0xffffffff ;  /* 0xffffffff00047882 */ /* 0x000fc60000000000 */
[----:B------:R-:W-:Y:S05]  /*17300*/  BRA.DIV UR4, `(.L_x_5357) ;  /* 0x0000009a04a47947 */ /* 0x000fea000b800000 */
[----:B0-----:R0:W0:Y:S04]  /*17310*/  SHFL.IDX PT, R3, R4, 0x2, 0x181f ;  /* 0x00581f0004037f89 */ /* 0x00102800000e0000 */
[----:B---34-:R3:W4:Y:S02]  /*17320*/  SHFL.IDX PT, R9, R0, 0x2, 0x181f ;  /* 0x00581f0000097f89 */ /* 0x01872400000e0000 */
.L_x_5573:
        /* <DEDUP_REMOVED lines=17> */
[-C--:B----4-:R-:W-:Y:S02]  /*17440*/  @!P3 LEA R10, P5, R208, R9.reuse, 0x1 ;  /* 0x00000009d00ab211 */ /* 0x090fe400078a08ff */
        /* <DEDUP_REMOVED lines=13> */
.L_x_5359:
[----:B------:R-:W-:Y:S05]  /*17520*/  BSYNC B1 ;  /* 0x0000000000017941 */ /* 0x000fea0003800000 */
.L_x_5358:
[----:B------:R-:W-:-:S03]  /*17530*/  UMOV UR4, 0xffffffff ;  /* 0xffffffff00047882 */ /* 0x000fc60000000000 */
[----:B------:R-:W-:Y:S05]  /*17540*/  BRA.DIV UR4, `(.L_x_5360) ;  /* 0x0000009a04607947 */ /* 0x000fea000b800000 */
[----:B0-----:R0:W0:Y:S04]  /*17550*/  SHFL.IDX PT, R3, R4, 0x3, 0x181f ;  /* 0x00781f0004037f89 */ /* 0x00102800000e0000 */
[----:B----4-:R4:W0:Y:S02]  /*17560*/  SHFL.IDX PT, R9, R0, 0x3, 0x181f ;  /* 0x00781f0000097f89 */ /* 0x01082400000e0000 */
.L_x_5577:
[----:B-1234-:R-:W-:-:S05]  /*17570*/  VIADD R0, R20, 0x60 ;  /* 0x0000006014007836 */ /* 0x01efca0000000000 */
[----:B------:R-:W-:-:S13]  /*17580*/  ISETP.GE.AND P0, PT, R0, R21, PT ;  /* 0x000000150000720c */ /* 0x000fda0003f06270 */
[----:B------:R-:W-:Y:S05]  /*17590*/  @P0 BRA `(.L_x_5343) ;  /* 0x00000000006c0947 */ /* 0x000fea0003800000 */
        /* <DEDUP_REMOVED lines=13> */
[-C--:B------:R-:W-:Y:S02]  /*17670*/  @!P3 LEA R10, P5, R208, R9.reuse, 0x1 ;  /* 0x00000009d00ab211 */ /* 0x080fe400078a08ff */
        /* <DEDUP_REMOVED lines=13> */
.L_x_5343:
[----:B------:R-:W-:Y:S05]  /*17750*/  BSYNC B0 ;  /* 0x0000000000007941 */ /* 0x000fea0003800000 */
.L_x_5329:
[----:B------:R-:W-:Y:S02]  /*17760*/  ULDC UR4, c[0x0][0xc3c] ;  /* 0x00030f0000047ab9 */ /* 0x000fe40000000800 */
[----:B------:R-:W-:-:S13]  /*17770*/  ISETP.GE.AND P0, PT, R7, UR4, PT ;  /* 0x0000000407007c0c */ /* 0x000fda000bf06270 */
[----:B------:R-:W-:Y:S05]  /*17780*/  @!P0 BRA `(.L_x_5361) ;  /* 0xfffffea000648947 */ /* 0x000fea000383ffff */
[----:B------:R-:W-:Y:S05]  /*17790*/  BRA `(.L_x_5189) ;  /* 0x0000007800387947 */ /* 0x000fea0003800000 */
.L_x_5187:
        /* <DEDUP_REMOVED lines=16> */
.L_x_5362:
        /* <DEDUP_REMOVED lines=30> */
[----:B-1----:R-:W-:-:S04]  /*17a80*/  SEL R2, R2, RZ, P4 ;  /* 0x000000ff02027207 */ /* 0x002fc80002000000 */
[----:B------:R-:W-:-:S05]  /*17a90*/  IADD3 R2, R3, R2, RZ ;  /* 0x0000000203027210 */ /* 0x000fca0007ffe0ff */
        /* <DEDUP_REMOVED lines=11> */
.L_x_5366:
        /* <DEDUP_REMOVED lines=13> */
[----:B-1----:R-:W-:Y:S01]  /*17c20*/  @!P6 IMAD.WIDE R2, R9, 0x4, R2 ;  /* 0x000000040902e825 */ /* 0x002fe200078e0202 */
[----:B------:R-:W-:-:S06]  /*17c30*/  MOV R9, RZ ;  /* 0x000000ff00097202 */ /* 0x000fcc0000000f00 */
        /* <DEDUP_REMOVED lines=22> */
.L_x_5364:
        /* <DEDUP_REMOVED lines=13> */
.L_x_5367:
        /* <DEDUP_REMOVED lines=17> */
[----:B------:R-:W-:Y:S01]  /*17f80*/  IMAD.HI.U32 R3, R3, R11, R2 ;  /* 0x0000000b03037227 */ /* 0x000fe200078e0002 */
[----:B------:R-:W-:-:S05]  /*17f90*/  IADD3 R11, RZ, -R13, RZ ;  /* 0x8000000dff0b7210 */ /* 0x000fca0007ffe0ff */
        /* <DEDUP_REMOVED lines=14> */
[----:B0-----:R-:W-:-:S03]  /*18080*/  IMAD.MOV R13, RZ, RZ, -R3 ;  /* 0x000000ffff0d7224 */ /* 0x001fc600078e0a03 */
[----:B------:R-:W-:Y:S01]  /*18090*/  @!P2 IADD3 R10, -R10, RZ, RZ ;  /* 0x000000ff0a0aa210 */ /* 0x000fe20007ffe1ff */
[----:B------:R-:W-:Y:S01]  /*180a0*/  IMAD.MOV R12, RZ, RZ, -R2 ;  /* 0x000000ffff0c7224 */ /* 0x000fe200078e0a02 */
[----:B------:R-:W-:Y:S01]  /*180b0*/  @!P1 LOP3.LUT R10, RZ, R6, RZ, 0x33, !PT ;  /* 0x00000006ff0a9212 */ /* 0x000fe200078e33ff */
[----:B------:R-:W-:Y:S02]  /*180c0*/  IMAD R11, R13, R4, RZ ;  /* 0x000000040d0b7224 */ /* 0x000fe400078e02ff */
        /* <DEDUP_REMOVED lines=15> */
[----:B------:R-:W-:-:S06]  /*181c0*/  @P0 IADD3 R2, R2, 0x1, RZ ;  /* 0x0000000102020810 */ /* 0x000fcc0007ffe0ff */
        /* <DEDUP_REMOVED lines=8> */
.L_x_5368:
        /* <DEDUP_REMOVED lines=29> */
[----:B------:R-:W-:-:S03]  /*18420*/  IMAD.MOV R2, RZ, RZ, -R2 ;  /* 0x000000ffff027224 */ /* 0x000fc600078e0a02 */
[----:B------:R-:W-:Y:S01]  /*18430*/  IADD3 R3, -R11, RZ, RZ ;  /* 0x000000ff0b037210 */ /* 0x000fe20007ffe1ff */
        /* <DEDUP_REMOVED lines=30> */
.L_x_5369:
[----:B------:R-:W-:-:S05]  /*18620*/  LOP3.LUT R17, RZ, R2, RZ, 0x33, !PT ;  /* 0x00000002ff117212 */ /* 0x000fca00078e33ff */
[----:B------:R-:W-:Y:S01]  /*18630*/  IMAD.IADD R17, R6, 0x1, R17 ;  /* 0x0000000106117824 */ /* 0x000fe200078e0211 */
[----:B------:R-:W-:Y:S06]  /*18640*/  BRA `(.L_x_5370) ;  /* 0x00000000000c7947 */ /* 0x000fec0003800000 */
.L_x_5365:
[----:B------:R-:W-:Y:S01]  /*18650*/  IMAD.MOV.U32 R17, RZ, RZ, RZ ;  /* 0x000000ffff117224 */ /* 0x000fe200078e00ff */
[----:B------:R-:W-:Y:S01]  /*18660*/  MOV R16, UR6 ;  /* 0x0000000600107c02 */ /* 0x000fe20008000f00 */
[----:B------:R-:W-:-:S07]  /*18670*/  IMAD.MOV.U32 R18, RZ, RZ, RZ ;  /* 0x000000ffff127224 */ /* 0x000fce00078e00ff */
.L_x_5370:
[----:B------:R-:W-:-:S13]  /*18680*/  ISETP.NE.AND P0, PT, R7, RZ, PT ;  /* 0x000000ff0700720c */ /* 0x000fda0003f05270 */
[----:B------:R-:W0:Y:S01]  /*18690*/  @!P0 S2R R3, SR_CgaCtaId ;  /* 0x0000000000038919 */ /* 0x000e220000008800 */
[----:B------:R-:W-:-:S04]  /*186a0*/  @!P0 MOV R2, 0x400 ;  /* 0x0000040000028802 */ /* 0x000fc80000000f00 */
[----:B0-----:R-:W-:-:S05]  /*186b0*/  @!P0 LEA R2, R3, R2, 0x18 ;  /* 0x0000000203028211 */ /* 0x001fca00078ec0ff */
[----:B------:R1:W-:Y:S01]  /*186c0*/  @!P0 STS.128 [R2+0x228d0], R16 ;  /* 0x0228d01002008388 */ /* 0x0003e20000000c00 */
[----:B------:R-:W-:Y:S06]  /*186d0*/  BAR.ARV 0x5, 0x180 ;  /* 0x0146000000007b1d */ /* 0x000fec0000002000 */
.L_x_5363:
        /* <DEDUP_REMOVED lines=14> */
[----:B------:R-:W-:Y:S02]  /*187c0*/  LOP3.LUT R2, R2, 0x38, RZ, 0xc0, !PT ;  /* 0x0000003802027812 */ /* 0x000fe400078ec0ff */
[----:B------:R-:W-:-:S02]  /*187d0*/  CS2R R24, SRZ ;  /* 0x0000000000187805 */ /* 0x000fc4000001ff00 */
[----:B------:R-:W-:Y:S01]  /*187e0*/  LOP3.LUT R4, R3, 0x38, R0, 0x78, !PT ;  /* 0x0000003803047812 */ /* 0x000fe200078e7800 */
[----:B------:R-:W-:Y:S01]  /*187f0*/  IMAD.SHL.U32 R0, R0, 0x10, RZ ;  /* 0x0000001000007824 */ /* 0x000fe200078e00ff */
[----:B------:R-:W-:Y:S01]  /*18800*/  SHF.R.U32.HI R3, RZ, 0x3, R5 ;  /* 0x00000003ff037819 */ /* 0x000fe20000011605 */
[----:B------:R-:W-:Y:S01]  /*18810*/  IMAD.MOV.U32 R26, RZ, RZ, 0x1 ;  /* 0x00000001ff1a7424 */ /* 0x000fe200078e00ff */
[----:B------:R-:W-:Y:S01]  /*18820*/  LOP3.LUT R29, R4, 0x200, R29, 0xf8, !PT ;  /* 0x00000200041d7812 */ /* 0x000fe200078ef81d */
[----:B------:R-:W-:Y:S01]  /*18830*/  ULDC.64 UR40, c[0x0][0x198] ;  /* 0x0000660000287ab9 */ /* 0x000fe20000000a00 */
[----:B------:R-:W-:Y:S01]  /*18840*/  LOP3.LUT R3, R3, 0x70, R0, 0xf8, !PT ;  /* 0x0000007003037812 */ /* 0x000fe200078ef800 */
[----:B------:R-:W-:Y:S01]  /*18850*/  ULOP3.LUT UR38, UR36, 0x2, URZ, 0xfc, !UPT ;  /* 0x0000000224267892 */ /* 0x000fe2000f8efc3f */
[C---:B------:R-:W-:Y:S01]  /*18860*/  LOP3.LUT R0, R2.reuse, 0x40, RZ, 0xfc, !PT ;  /* 0x0000004002007812 */ /* 0x040fe200078efcff */
[----:B------:R-:W-:Y:S01]  /*18870*/  ULDC UR37, c[0x0][0xc] ;  /* 0x0000030000257ab9 */ /* 0x000fe20000000800 */
[----:B------:R-:W-:-:S02]  /*18880*/  LOP3.LUT R3, R2, 0x80, RZ, 0xfc, !PT ;  /* 0x0000008002037812 */ /* 0x000fc400078efcff */
[----:B------:R-:W-:Y:S01]  /*18890*/  MOV R27, 0x1 ;  /* 0x00000001001b7802 */ /* 0x000fe20000000f00 */
[----:B0-----:R-:W-:Y:S01]  /*188a0*/  ULEA UR4, UR5, UR4, 0x18 ;  /* 0x0000000405047291 */ /* 0x001fe2000f8ec03f */
[----:B------:R-:W-:-:S05]  /*188b0*/  LOP3.LUT R2, R2, 0xc0, RZ, 0xfc, !PT ;  /* 0x000000c002027812 */ /* 0x000fca00078efcff */
[----:B------:R-:W-:-:S04]  /*188c0*/  IMAD.U32 R22, RZ, RZ, UR4 ;  /* 0x00000004ff167e24 */ /* 0x000fc8000f8e00ff */
[----:B------:R-:W-:-:S05]  /*188d0*/  IMAD R0, R29, 0x2, R22 ;  /* 0x000000021d007824 */ /* 0x000fca00078e0216 */
[----:B------:R1:W-:Y:S02]  /*188e0*/  STL [R1+0x4], R0 ;  /* 0x0000040001007387 */ /* 0x0003e40000100800 */
.L_x_5474:
[----:B------:R-:W0:Y:S02]  /*188f0*/  LDC.64 R2, c[0x0][0xc88] ;  /* 0x00032200ff027b82 */ /* 0x000e240000000a00 */
[----:B0-----:R-:W-:-:S05]  /*18900*/  IMAD.WIDE R2, R19, 0x4, R2 ;  /* 0x0000000413027825 */ /* 0x001fca00078e0202 */
[----:B-1----:R-:W1:Y:S01]  /*18910*/  LDG.E R35, desc[UR42][R2.64] ;  /* 0x0000002a02237981 */ /* 0x002e62000c1e1900 */
[----:B------:R-:W-:Y:S05]  /*18920*/  YIELD ;  /* 0x0000000000007946 */ /* 0x000fea0003800000 */
[----:B------:R-:W-:Y:S01]  /*18930*/  ULDC.64 UR4, c[0x0][0xa28] ;  /* 0x00028a0000047ab9 */ /* 0x000fe20000000a00 */
[----:B------:R-:W-:Y:S01]  /*18940*/  IMAD.MOV.U32 R31, RZ, RZ, RZ ;  /* 0x000000ffff1f7224 */ /* 0x000fe200078e00ff */
[----:B------:R-:W-:Y:S01]  /*18950*/  ISETP.NE.U32.AND P0, PT, RZ, UR4, PT ;  /* 0x00000004ff007c0c */ /* 0x000fe2000bf05070 */
[----:B---34-:R-:W-:Y:S01]  /*18960*/  IMAD.MOV.U32 R6, RZ, RZ, RZ ;  /* 0x000000ffff067224 */ /* 0x018fe200078e00ff */
[----:B------:R-:W-:Y:S01]  /*18970*/  ULDC.64 UR8, c[0x0][0xa18] ;  /* 0x0002860000087ab9 */ /* 0x000fe20000000a00 */
[----:B------:R-:W-:Y:S01]  /*18980*/  ULDC.64 UR6, c[0x0][0xa10] ;  /* 0x0002840000067ab9 */ /* 0x000fe20000000a00 */
[----:B------:R-:W-:-:S02]  /*18990*/  ISETP.NE.AND.EX P0, PT, RZ, UR5, PT, P0 ;  /* 0x00000005ff007c0c */ /* 0x000fc4000bf05300 */
[----:B-1----:R-:W-:-:S11]  /*189a0*/  SHF.R.S32.HI R0, RZ, 0x1f, R35 ;  /* 0x0000001fff007819 */ /* 0x002fd60000011423 */
        /* <DEDUP_REMOVED lines=8> */
[----:B------:R-:W-:Y:S02]  /*18a30*/  ISETP.NE.U32.AND P2, PT, RZ, UR8, PT ;  /* 0x00000008ff007c0c */ /* 0x000fe4000bf45070 */
[----:B------:R-:W-:Y:S02]  /*18a40*/  ISETP.NE.AND.EX P0, PT, RZ, UR5, PT, P0 ;  /* 0x00000005ff007c0c */ /* 0x000fe4000bf05300 */
[----:B------:R-:W-:Y:S02]  /*18a50*/  ISETP.NE.AND.EX P2, PT, RZ, UR9, PT, P2 ;  /* 0x00000009ff007c0c */ /* 0x000fe4000bf45320 */
[----:B------:R-:W-:Y:S02]  /*18a60*/  ISETP.NE.U32.AND P1, PT, RZ, UR6, PT ;  /* 0x00000006ff007c0c */ /* 0x000fe4000bf25070 */
[----:B-1----:R-:W-:-:S02]  /*18a70*/  IADD3 R2, P3, R32, UR4, RZ ;  /* 0x0000000420027c10 */ /* 0x002fc4000ff7e0ff */
[----:B------:R-:W-:Y:S02]  /*18a80*/  ISETP.NE.AND.EX P1, PT, RZ, UR7, PT, P1 ;  /* 0x00000007ff007c0c */ /* 0x000fe4000bf25310 */
[C---:B------:R-:W-:Y:S02]  /*18a90*/  IADD3.X R3, R33.reuse, UR5, RZ, P3, !PT ;  /* 0x0000000521037c10 */ /* 0x040fe40009ffe4ff */
[----:B------:R-:W-:Y:S02]  /*18aa0*/  IADD3 R4, P4, R32, UR6, RZ ;  /* 0x0000000620047c10 */ /* 0x000fe4000ff9e0ff */
[----:B0-----:R-:W-:Y:S01]  /*18ab0*/  MOV R0, RZ ;  /* 0x000000ff00007202 */ /* 0x001fe20000000f00 */
[----:B--2---:R-:W2:Y:S01]  /*18ac0*/  @P0 LDG.E R6, desc[UR42][R2.64] ;  /* 0x0000002a02060981 */ /* 0x004ea2000c1e1900 */
        /* <DEDUP_REMOVED lines=18> */
[----:B--2---:R0:W-:Y:S01]  /*18bf0*/  STL [R1+0xc], R8 ;  /* 0x00000c0801007387 */ /* 0x0041e20000100800 */
[----:B------:R-:W-:Y:S01]  /*18c00*/  IMAD.MOV.U32 R11, RZ, RZ, R8 ;  /* 0x000000ffff0b7224 */ /* 0x000fe200078e0008 */
[----:B------:R-:W-:Y:S06]  /*18c10*/  @P2 BRA `(.L_x_5372) ;  /* 0x0000000000142947 */ /* 0x000fec0003800000 */
[----:B------:R-:W-:Y:S05]  /*18c20*/  @!P0 BRA `(.L_x_5372) ;  /* 0x0000000000108947 */ /* 0x000fea0003800000 */
[----:B0-----:R-:W2:Y:S04]  /*18c30*/  LDG.E R8, desc[UR42][R2.64] ;  /* 0x0000002a02087981 */ /* 0x001ea8000c1e1900 */
[----:B------:R-:W2:Y:S02]  /*18c40*/  LDG.E R7, desc[UR42][R2.64+0x4] ;  /* 0x0000042a02077981 */ /* 0x000ea4000c1e1900 */
[----:B--2---:R-:W-:-:S05]  /*18c50*/  IMAD.IADD R11, R7, 0x1, -R8 ;  /* 0x00000001070b7824 */ /* 0x004fca00078e0a08 */
[----:B------:R1:W-:Y:S02]  /*18c60*/  STL [R1+0xc], R11 ;  /* 0x00000c0b01007387 */ /* 0x0003e40000100800 */
.L_x_5372:
        /* <DEDUP_REMOVED lines=14> */
.L_x_5373:
        /* <DEDUP_REMOVED lines=8> */
[----:B--2---:R-:W-:-:S07]  /*18dd0*/  IADD3 R9, -R9, R10, RZ ;  /* 0x0000000a09097210 */ /* 0x004fce0007ffe1ff */
.L_x_5374:
[----:B0-----:R-:W2:Y:S01]  /*18de0*/  @P1 LDG.E R2, desc[UR42][R4.64] ;  /* 0x0000002a04021981 */ /* 0x001ea2000c1e1900 */
[----:B------:R-:W0:Y:S03]  /*18df0*/  LDC R3, c[0x0][0x448] ;  /* 0x00011200ff037b82 */ /* 0x000e260000000800 */
[----:B------:R3:W2:Y:S01]  /*18e00*/  @P1 LDG.E R5, desc[UR42][R4.64+0x4] ;  /* 0x0000042a04051981 */ /* 0x0006a2000c1e1900 */
[----:B-----5:R-:W-:Y:S01]  /*18e10*/  IMAD.IADD R9, R9, 0x1, -R31 ;  /* 0x0000000109097824 */ /* 0x020fe200078e0a1f */
[----:B------:R-:W-:Y:S01]  /*18e20*/  BSSY B0, `(.L_x_5375) ;  /* 0x0000036000007945 */ /* 0x000fe20003800000 */
[----:B------:R-:W-:Y:S01]  /*18e30*/  LOP3.LUT R30, R8, 0xff, RZ, 0xc0, !PT ;  /* 0x000000ff081e7812 */ /* 0x000fe200078ec0ff */
[----:B------:R-:W-:Y:S01]  /*18e40*/  IMAD.MOV.U32 R13, RZ, RZ, RZ ;  /* 0x000000ffff0d7224 */ /* 0x000fe200078e00ff */
[----:B0-----:R-:W-:-:S13]  /*18e50*/  ISETP.NE.AND P0, PT, R3, 0x1, PT ;  /* 0x000000010300780c */ /* 0x001fda0003f05270 */
[----:B---3--:R-:W0:Y:S08]  /*18e60*/  @P0 LDC R4, c[0x0][0x44c] ;  /* 0x00011300ff040b82 */ /* 0x008e300000000800 */
[----:B------:R-:W3:Y:S01]  /*18e70*/  @P0 LDC R3, c[0x0][0x450] ;  /* 0x00011400ff030b82 */ /* 0x000ee20000000800 */
[----:B--2---:R-:W-:Y:S02]  /*18e80*/  @P1 IMAD.IADD R6, R5, 0x1, -R2 ;  /* 0x0000000105061824 */ /* 0x004fe400078e0a02 */
[----:B------:R-:W-:-:S02]  /*18e90*/  IMAD.SHL.U32 R2, R17, 0x80, RZ ;  /* 0x0000008011027824 */ /* 0x000fc400078e00ff */
[----:B------:R-:W-:Y:S02]  /*18ea0*/  IMAD.IADD R7, R9, 0x1, R6 ;  /* 0x0000000109077824 */ /* 0x000fe400078e0206 */
[----:B------:R-:W-:Y:S02]  /*18eb0*/  VIADD R2, R2, 0x7f ;  /* 0x0000007f02027836 */ /* 0x000fe40000000000 */
[----:B------:R-:W-:Y:S01]  /*18ec0*/  VIADD R5, R7, 0x5f ;  /* 0x0000005f07057836 */ /* 0x000fe20000000000 */
[----:B------:R2:W-:Y:S01]  /*18ed0*/  STL [R1], R7 ;  /* 0x0000000701007387 */ /* 0x0005e20000100800 */
[----:B0-----:R-:W-:-:S04]  /*18ee0*/  @P0 IMAD.HI.U32 R4, R2, R4, RZ ;  /* 0x0000000402040227 */ /* 0x001fc800078e00ff */
[----:B------:R-:W-:Y:S01]  /*18ef0*/  IMAD.HI R5, R5, 0x2aaaaaab, RZ ;  /* 0x2aaaaaab05057827 */ /* 0x000fe200078e02ff */
[----:B---3--:R-:W-:Y:S02]  /*18f00*/  @P0 SHF.R.U32.HI R2, RZ, R3, R4 ;  /* 0x00000003ff020219 */ /* 0x008fe40000011604 */
[----:B------:R-:W-:Y:S02]  /*18f10*/  SHF.R.U32.HI R4, RZ, 0x10, R8 ;  /* 0x00000010ff047819 */ /* 0x000fe40000011608 */
[----:B--2---:R-:W-:Y:S02]  /*18f20*/  IADD3 R7, R7, 0x60, -R11 ;  /* 0x0000006007077810 */ /* 0x004fe40007ffe80b */
[----:B------:R-:W-:Y:S02]  /*18f30*/  SHF.R.U32.HI R3, RZ, 0x1f, R5 ;  /* 0x0000001fff037819 */ /* 0x000fe40000011605 */
[----:B------:R-:W-:Y:S02]  /*18f40*/  IADD3 R2, R7, R2, RZ ;  /* 0x0000000207027210 */ /* 0x000fe40007ffe0ff */
[----:B------:R-:W-:-:S03]  /*18f50*/  LEA.HI.SX32 R5, R5, R3, 0x1c ;  /* 0x0000000305057211 */ /* 0x000fc600078fe2ff */
[----:B------:R-:W-:-:S05]  /*18f60*/  IMAD.HI R2, R2, 0x2aaaaaab, RZ ;  /* 0x2aaaaaab02027827 */ /* 0x000fca00078e02ff */
[----:B------:R-:W-:-:S04]  /*18f70*/  SHF.R.U32.HI R3, RZ, 0x1f, R2 ;  /* 0x0000001fff037819 */ /* 0x000fc80000011602 */
[----:B------:R-:W-:-:S04]  /*18f80*/  LEA.HI.SX32 R3, R2, R3, 0x1c ;  /* 0x0000000302037211 */ /* 0x000fc800078fe2ff */
[----:B------:R-:W-:-:S04]  /*18f90*/  VIMNMX R10, R5, R3, PT ;  /* 0x00000003050a7248 */ /* 0x000fc80003fe0100 */
[----:B------:R-:W-:-:S13]  /*18fa0*/  ISETP.GE.AND P0, PT, R10, 0x1, PT ;  /* 0x000000010a00780c */ /* 0x000fda0003f06270 */
[----:B------:R-:W-:Y:S05]  /*18fb0*/  @!P0 BRA `(.L_x_5376) ;  /* 0x0000000000708947 */ /* 0x000fea0003800000 */
[----:B------:R-:W-:Y:S01]  /*18fc0*/  ISETP.NE.AND P0, PT, R4, RZ, PT ;  /* 0x000000ff0400720c */ /* 0x000fe20003f05270 */
[----:B------:R-:W-:-:S03]  /*18fd0*/  ULDC UR4, c[0x0][0x9f0] ;  /* 0x00027c0000047ab9 */ /* 0x000fc60000000800 */
[----:B------:R-:W-:-:S04]  /*18fe0*/  SEL R8, R4, UR4, P0 ;  /* 0x0000000404087c07 */ /* 0x000fc80008000000 */
[----:B------:R-:W-:Y:S02]  /*18ff0*/  IABS R12, R8 ;  /* 0x00000008000c7213 */ /* 0x000fe40000000000 */
[----:B-1----:R-:W-:Y:S02]  /*19000*/  IADD3 R11, R8, -0x1, R10 ;  /* 0xffffffff080b7810 */ /* 0x002fe40007ffe00a */
[----:B------:R-:W0:Y:S08]  /*19010*/  I2F.RP R2, R12 ;  /* 0x0000000c00027306 */ /* 0x000e300000209400 */
        /* <DEDUP_REMOVED lines=22> */
.L_x_5376:
[----:B------:R-:W-:Y:S05]  /*19180*/  BSYNC B0 ;  /* 0x0000000000007941 */ /* 0x000fea0003800000 */
.L_x_5375:
[-C--:B------:R-:W-:Y:S01]  /*19190*/  IMAD R2, R30, R13.reuse, RZ ;  /* 0x0000000d1e027224 */ /* 0x080fe200078e02ff */
        /* <DEDUP_REMOVED lines=24> */
.L_x_5580:
[----:B--2---:R-:W-:Y:S02]  /*19320*/  ISETP.NE.AND P0, PT, R14, RZ, PT ;  /* 0x000000ff0e00720c */ /* 0x004fe40003f05270 */
[----:B------:R-:W-:-:S11]  /*19330*/  PLOP3.LUT P6, PT, PT, PT, PT, 0x8, 0x0 ;  /* 0x000000000000781c */ /* 0x000fd60003fce170 */
[----:B------:R-:W-:Y:S05]  /*19340*/  @P0 BRA `(.L_x_5380) ;  /* 0x00000000000c0947 */ /* 0x000fea0003800000 */
[----:B------:R-:W-:-:S03]  /*19350*/  UMOV UR4, 0xffffffff ;  /* 0xffffffff00047882 */ /* 0x000fc60000000000 */
[----:B------:R-:W-:Y:S05]  /*19360*/  BRA.DIV UR4, `(.L_x_5381) ;  /* 0x0000007e04587947 */ /* 0x000fea000b800000 */
[----:B------:R-:W-:-:S13]  /*19370*/  ELECT P6, URZ, PT ;  /* 0x00000000003f782f */ /* 0x000fda00038c0000 */
.L_x_5380:
        /* <DEDUP_REMOVED lines=9> */
.L_x_5583:
[----:B------:R-:W-:Y:S05]  /*19410*/  BSYNC B1 ;  /* 0x0000000000017941 */ /* 0x000fea0003800000 */
.L_x_5382:
        /* <DEDUP_REMOVED lines=10> */
.L_x_5584:
[----:B------:R-:W-:Y:S05]  /*194c0*/  BSYNC B2 ;  /* 0x0000000000027941 */ /* 0x000fea0003800000 */
.L_x_5386:
[----:B------:R-:W-:Y:S04]  /*194d0*/  BSSY B2, `(.L_x_5388) ;  /* 0x0000009000027945 */ /* 0x000fe80003800000 */
[----:B------:R-:W-:Y:S05]  /*194e0*/  @P1 BRA `(.L_x_5389) ;  /* 0x00000000001c1947 */ /* 0x000fea0003800000 */
[----:B-1----:R-:W1:Y:S01]  /*194f0*/  S2R R11, SR_TID.X ;  /* 0x00000000000b7919 */ /* 0x002e620000002100 */
[----:B------:R-:W-:-:S04]  /*19500*/  IMAD.MOV.U32 R10, RZ, RZ, 0x3000 ;  /* 0x00003000ff0a7424 */ /* 0x000fc800078e00ff */
[----:B------:R2:W-:Y:S01]  /*19510*/  SYNCS.ARRIVE.TRANS64 RZ, [R3+URZ+0x22890], R10 ;  /* 0x0228900a03ff79a7 */ /* 0x0005e2000800003f */
[----:B-1----:R-:W-:-:S04]  /*19520*/  LOP3.LUT R11, R11, 0x1f, RZ, 0xc0, !PT ;  /* 0x0000001f0b0b7812 */ /* 0x002fc800078ec0ff */
[----:B------:R-:W-:-:S13]  /*19530*/  ISETP.NE.AND P0, PT, R11, RZ, PT ;  /* 0x000000ff0b00720c */ /* 0x000fda0003f05270 */
[----:B--2---:R-:W-:Y:S05]  /*19540*/  @!P0 BRA `(.L_x_5389) ;  /* 0x0000000000048947 */ /* 0x004fea0003800000 */
[----:B------:R-:W-:Y:S01]  /*19550*/  BPT.TRAP 0x1 ;  /* 0x000000040000795c */ /* 0x000fe20000300000 */
.L_x_5389:
[----:B------:R-:W-:Y:S05]  /*19560*/  BSYNC B2 ;  /* 0x0000000000027941 */ /* 0x000fea0003800000 */
.L_x_5388:
[----:B------:R-:W-:Y:S01]  /*19570*/  IMAD.MOV.U32 R14, RZ, RZ, RZ ;  /* 0x000000ffff0e7224 */ /* 0x000fe200078e00ff */
[----:B------:R-:W-:Y:S01]  /*19580*/  UIADD3 UR4, UP0, UR40, 0x570, URZ ;  /* 0x0000057028047890 */ /* 0x000fe2000ff1e03f */
[----:B------:R-:W-:Y:S01]  /*19590*/  IMAD R10, R2, 0x60, R0 ;  /* 0x00000060020a7824 */ /* 0x000fe200078e0200 */
[----:B------:R-:W-:Y:S01]  /*195a0*/  PLOP3.LUT P0, PT, PT, PT, PT, 0x80, 0x0 ;  /* 0x000000000000781c */ /* 0x000fe20003f0f070 */
[----:B-1----:R-:W-:Y:S01]  /*195b0*/  IMAD R11, R24, 0x3000, R22 ;  /* 0x00003000180b7824 */ /* 0x002fe200078e0216 */
[----:B------:R-:W-:Y:S01]  /*195c0*/  R2UR UR10, R14 ;  /* 0x000000000e0a72ca */ /* 0x000fe200000e0000 */
[----:B------:R-:W-:Y:S01]  /*195d0*/  VIADD R10, R10, 0xffffffa0 ;  /* 0xffffffa00a0a7836 */ /* 0x000fe20000000000 */
[----:B------:R-:W-:Y:S01]  /*195e0*/  UIADD3.X UR5, URZ, UR41, URZ, UP0, !UPT ;  /* 0x000000293f057290 */ /* 0x000fe200087fe43f */
[----:B------:R-:W-:Y:S01]  /*195f0*/  VIADD R11, R11, 0x1c400 ;  /* 0x0001c4000b0b7836 */ /* 0x000fe20000000000 */
[----:B------:R-:W-:Y:S01]  /*19600*/  UMOV UR6, 0x0 ;  /* 0x0000000000067882 */ /* 0x000fe20000000000 */
[----:B------:R-:W-:Y:S01]  /*19610*/  VIADD R12, R3, 0x22890 ;  /* 0x00022890030c7836 */ /* 0x000fe20000000000 */
[----:B------:R-:W-:-:S09]  /*19620*/  UMOV UR7, 0x12f00000 ;  /* 0x12f0000000077882 */ /* 0x000fd20000000000 */
.L_x_5390:
        /* <DEDUP_REMOVED lines=13> */
.L_x_5585:
[----:B------:R-:W-:Y:S05]  /*19700*/  BSYNC B2 ;  /* 0x0000000000027941 */ /* 0x000fea0003800000 */
.L_x_5391:
        /* <DEDUP_REMOVED lines=11> */
.L_x_5394:
[----:B------:R-:W-:Y:S05]  /*197c0*/  BSYNC B2 ;  /* 0x0000000000027941 */ /* 0x000fea0003800000 */
.L_x_5393:
        /* <DEDUP_REMOVED lines=9> */
.L_x_5395:
        /* <DEDUP_REMOVED lines=15> */
.L_x_5396:
        /* <DEDUP_REMOVED lines=15> */
.L_x_5397:
        /* <DEDUP_REMOVED lines=15> */
.L_x_5398:
        /* <DEDUP_REMOVED lines=10> */
.L_x_5385:
[----:B------:R-:W-:Y:S05]  /*19bd0*/  BSYNC B1 ;  /* 0x0000000000017941 */ /* 0x000fea0003800000 */
.L_x_5384:
[----:B------:R-:W-:Y:S01]  /*19be0*/  VIADD R12, R2, 0xfffffffe ;  /* 0xfffffffe020c7836 */ /* 0x000fe20000000000 */
[----:B------:R-:W-:Y:S02]  /*19bf0*/  IADD3 R24, R24, 0x1, RZ ;  /* 0x0000000118187810 */ /* 0x000fe40007ffe0ff */
[----:B------:R-:W-:Y:S02]  /*19c00*/  PLOP3.LUT P0, PT, PT, PT, PT, 0x8, 0x0 ;  /* 0x000000000000781c */ /* 0x000fe40003f0e170 */
[----:B------:R-:W-:Y:S02]  /*19c10*/  ISETP.GE.AND P2, PT, R12, R8, PT ;  /* 0x000000080c00720c */ /* 0x000fe40003f46270 */
[----:B------:R-:W-:-:S04]  /*19c20*/  ISETP.NE.AND P1, PT, R24, 0x2, PT ;  /* 0x000000021800780c */ /* 0x000fc80003f25270 */
[----:B------:R-:W-:Y:S02]  /*19c30*/  SEL R2, RZ, 0x1, P1 ;  /* 0x00000001ff027807 */ /* 0x000fe40000800000 */
[----:B------:R-:W-:Y:S02]  /*19c40*/  SEL R24, R24, RZ, P1 ;  /* 0x000000ff18187207 */ /* 0x000fe40000800000 */
[----:B------:R-:W-:-:S03]  /*19c50*/  LOP3.LUT R27, R27, R2, RZ, 0x3c, !PT ;  /* 0x000000021b1b7212 */ /* 0x000fc600078e3cff */
[----:B------:R-:W-:Y:S05]  /*19c60*/  @!P2 BRA `(.L_x_5378) ;  /* 0x000000080010a947 */ /* 0x000fea0003800000 */
.L_x_5414:
[----:B------:R-:W-:Y:S05]  /*19c70*/  YIELD ;  /* 0x0000000000007946 */ /* 0x000fea0003800000 */
[----:B------:R-:W-:Y:S04]  /*19c80*/  BSSY B1, `(.L_x_5399) ;  /* 0x000007a000017945 */ /* 0x000fe80003800000 */
[----:B------:R-:W-:Y:S05]  /*19c90*/  @!P6 BRA `(.L_x_5400) ;  /* 0x0000000400e0e947 */ /* 0x000fea0003800000 */
[----:B------:R-:W-:Y:S01]  /*19ca0*/  IMAD R9, R24, 0x8, R22 ;  /* 0x0000000818097824 */ /* 0x000fe200078e0216 */
[----:B------:R-:W-:Y:S01]  /*19cb0*/  SHF.L.U32 R2, R27, 0x1f, RZ ;  /* 0x0000001f1b027819 */ /* 0x000fe200000006ff */
[----:B0-----:R-:W0:Y:S01]  /*19cc0*/  S2R R3, SR_TID.X ;  /* 0x0000000000037919 */ /* 0x001e220000002100 */
[----:B------:R-:W-:Y:S02]  /*19cd0*/  BSSY B2, `(.L_x_5401) ;  /* 0x0000005000027945 */ /* 0x000fe40003800000 */
[----:B------:R-:W2:Y:S01]  /*19ce0*/  SYNCS.PHASECHK.TRANS64.TRYWAIT P1, [R9+URZ+0x228a0], R2 ;  /* 0x0228a002090075a7 */ /* 0x000ea2000802017f */
[----:B0-----:R-:W-:-:S04]  /*19cf0*/  LOP3.LUT R3, R3, 0x7f, RZ, 0xc0, !PT ;  /* 0x0000007f03037812 */ /* 0x001fc800078ec0ff */
[----:B------:R-:W-:Y:S01]  /*19d00*/  ISETP.NE.AND P2, PT, R3, RZ, PT ;  /* 0x000000ff0300720c */ /* 0x000fe20003f45270 */
[----:B--2---:R-:W-:-:S12]  /*19d10*/  @!P1 BRA `(.L_x_5402) ;  /* 0x0000007400489947 */ /* 0x004fd80003800000 */
.L_x_5586:
[----:B------:R-:W-:Y:S05]  /*19d20*/  BSYNC B2 ;  /* 0x0000000000027941 */ /* 0x000fea0003800000 */
.L_x_5401:
        /* <DEDUP_REMOVED lines=9> */
.L_x_5404:
[----:B------:R-:W-:Y:S05]  /*19dc0*/  BSYNC B2 ;  /* 0x0000000000027941 */ /* 0x000fea0003800000 */
.L_x_5403:
        /* <DEDUP_REMOVED lines=10> */
[----:B------:R-:W-:-:S10]  /*19e70*/  UMOV UR7, 0x12f00000 ;  /* 0x12f0000000077882 */ /* 0x000fd40000000000 */
.L_x_5405:
        /* <DEDUP_REMOVED lines=13> */
.L_x_5587:
[----:B------:R-:W-:Y:S05]  /*19f50*/  BSYNC B2 ;  /* 0x0000000000027941 */ /* 0x000fea0003800000 */
.L_x_5406:
[----:B------:R-:W-:Y:S01]  /*19f60*/  BSSY B2, `(.L_x_5408) ;  /* 0x000000b000027945 */ /* 0x000fe20003800000 */
[----:B01----:R-:W-:Y:S01]  /*19f70*/  MOV R2, 0x0 ;  /* 0x0000000000027802 */ /* 0x003fe20000000f00 */
[----:B------:R-:W-:Y:S02]  /*19f80*/  IMAD.MOV.U32 R3, RZ, RZ, 0x12f00000 ;  /* 0x12f00000ff037424 */ /* 0x000fe400078e00ff */
[----:B------:R-:W-:Y:S05]  /*19f90*/  @P2 BRA `(.L_x_5409) ;  /* 0x00000000001c2947 */ /* 0x000fea0003800000 */
[----:B------:R-:W0:Y:S01]  /*19fa0*/  S2R R14, SR_TID.X ;  /* 0x00000000000e7919 */ /* 0x000e220000002100 */
[----:B------:R-:W-:-:S04]  /*19fb0*/  IMAD.MOV.U32 R10, RZ, RZ, 0xc000 ;  /* 0x0000c000ff0a7424 */ /* 0x000fc800078e00ff */
[----:B------:R1:W-:Y:S01]  /*19fc0*/  SYNCS.ARRIVE.TRANS64 RZ, [R9+URZ+0x228b0], R10 ;  /* 0x0228b00a09ff79a7 */ /* 0x0003e2000800003f */
[----:B0-----:R-:W-:-:S04]  /*19fd0*/  LOP3.LUT R14, R14, 0x1f, RZ, 0xc0, !PT ;  /* 0x0000001f0e0e7812 */ /* 0x001fc800078ec0ff */
[----:B------:R-:W-:-:S13]  /*19fe0*/  ISETP.NE.AND P1, PT, R14, RZ, PT ;  /* 0x000000ff0e00720c */ /* 0x000fda0003f25270 */
[----:B-1----:R-:W-:Y:S05]  /*19ff0*/  @!P1 BRA `(.L_x_5409) ;  /* 0x0000000000049947 */ /* 0x002fea0003800000 */
[----:B------:R-:W-:Y:S01]  /*1a000*/  BPT.TRAP 0x1 ;  /* 0x000000040000795c */ /* 0x000fe20000300000 */
.L_x_5409:
[----:B------:R-:W-:Y:S05]  /*1a010*/  BSYNC B2 ;  /* 0x0000000000027941 */ /* 0x000fea0003800000 */
.L_x_5408:
[----:B------:R-:W-:Y:S01]  /*1a020*/  R2UR UR6, R2 ;  /* 0x00000000020672ca */ /* 0x000fe200000e0000 */
[----:B------:R-:W-:Y:S01]  /*1a030*/  IMAD R10, R24, 0xc000, R22 ;  /* 0x0000c000180a7824 */ /* 0x000fe200078e0216 */
[----:B------:R-:W-:Y:S01]  /*1a040*/  R2UR UR7, R3 ;  /* 0x00000000030772ca */ /* 0x000fe200000e0000 */
[----:B------:R-:W-:Y:S01]  /*1a050*/  UIADD3 UR4, UP0, UR40, 0x670, URZ ;  /* 0x0000067028047890 */ /* 0x000fe2000ff1e03f */
[----:B------:R-:W-:Y:S01]  /*1a060*/  R2UR UR10, R13 ;  /* 0x000000000d0a72ca */ /* 0x000fe200000e0000 */
[----:B------:R-:W-:Y:S01]  /*1a070*/  VIADD R9, R9, 0x228b0 ;  /* 0x000228b009097836 */ /* 0x000fe20000000000 */
[----:B------:R-:W-:Y:S01]  /*1a080*/  PLOP3.LUT P1, PT, PT, PT, PT, 0x80, 0x0 ;  /* 0x000000000000781c */ /* 0x000fe20003f2f070 */
[----:B------:R-:W-:Y:S01]  /*1a090*/  VIADD R13, R10, 0x400 ;  /* 0x000004000a0d7836 */ /* 0x000fe20000000000 */
[----:B------:R-:W-:-:S12]  /*1a0a0*/  UIADD3.X UR5, URZ, UR41, URZ, UP0, !UPT ;  /* 0x000000293f057290 */ /* 0x000fd800087fe43f */
.L_x_5410:
        /* <DEDUP_REMOVED lines=15> */
.L_x_5411:
        /* <DEDUP_REMOVED lines=15> */
.L_x_5412:
        /* <DEDUP_REMOVED lines=15> */
.L_x_5413:
        /* <DEDUP_REMOVED lines=10> */
.L_x_5400:
[----:B------:R-:W-:Y:S05]  /*1a420*/  BSYNC B1 ;  /* 0x0000000000017941 */ /* 0x000fea0003800000 */
.L_x_5399:
        /* <DEDUP_REMOVED lines=8> */
.L_x_5378:
[----:B------:R-:W-:Y:S05]  /*1a4b0*/  BSYNC B0 ;  /* 0x0000000000007941 */ /* 0x000fea0003800000 */
.L_x_5377:
[----:B------:R-:W2:Y:S01]  /*1a4c0*/  LDC R0, c[0x0][0x448] ;  /* 0x00011200ff007b82 */ /* 0x000ea20000000800 */
[----:B------:R-:W-:Y:S01]  /*1a4d0*/  LEA R2, R17, 0x7f, 0x7 ;  /* 0x0000007f11027811 */ /* 0x000fe200078e38ff */
[----:B------:R-:W-:Y:S06]  /*1a4e0*/  @!P0 WARPSYNC.ALL ;  /* 0x0000000000008948 */ /* 0x000fec0003800000 */
[----:B------:R-:W-:Y:S01]  /*1a4f0*/  @!P0 BAR.SYNC.DEFER_BLOCKING 0xc, 0x180 ;  /* 0x0306000000008b1d */ /* 0x000fe20000010000 */
[----:B------:R-:W-:-:S05]  /*1a500*/  ISETP.NE.AND P2, PT, R4, RZ, PT ;  /* 0x000000ff0400720c */ /* 0x000fca0003f45270 */
[----:B------:R-:W-:Y:S08]  /*1a510*/  BSSY B0, `(.L_x_5415) ;  /* 0x0000029000007945 */ /* 0x000ff00003800000 */
[----:B------:R-:W3:Y:S01]  /*1a520*/  @!P2 LDC R4, c[0x0][0x9f0] ;  /* 0x00027c00ff04ab82 */ /* 0x000ee20000000800 */
[----:B--2---:R-:W-:-:S13]  /*1a530*/  ISETP.NE.AND P1, PT, R0, 0x1, PT ;  /* 0x000000010000780c */ /* 0x004fda0003f25270 */
[----:B0-----:R-:W0:Y:S08]  /*1a540*/  @P1 LDC R3, c[0x0][0x44c] ;  /* 0x00011300ff031b82 */ /* 0x001e300000000800 */
[----:B------:R-:W2:Y:S01]  /*1a550*/  @P1 LDC R0, c[0x0][0x450] ;  /* 0x00011400ff001b82 */ /* 0x000ea20000000800 */
[----:B0-----:R-:W-:-:S05]  /*1a560*/  @P1 IMAD.HI.U32 R3, R2, R3, RZ ;  /* 0x0000000302031227 */ /* 0x001fca00078e00ff */
[----:B--2---:R-:W-:-:S05]  /*1a570*/  @P1 SHF.R.U32.HI R2, RZ, R0, R3 ;  /* 0x00000000ff021219 */ /* 0x004fca0000011603 */
[----:B------:R-:W-:-:S04]  /*1a580*/  IMAD.IADD R2, R7, 0x1, R2 ;  /* 0x0000000107027824 */ /* 0x000fc800078e0202 */
[----:B------:R-:W-:-:S05]  /*1a590*/  IMAD.HI R2, R2, 0x2aaaaaab, RZ ;  /* 0x2aaaaaab02027827 */ /* 0x000fca00078e02ff */
[----:B------:R-:W-:-:S04]  /*1a5a0*/  SHF.R.U32.HI R3, RZ, 0x1f, R2 ;  /* 0x0000001fff037819 */ /* 0x000fc80000011602 */
[----:B------:R-:W-:Y:S01]  /*1a5b0*/  LEA.HI.SX32 R2, R2, R3, 0x1c ;  /* 0x0000000302027211 */ /* 0x000fe200078fe2ff */
[----:B------:R-:W-:-:S03]  /*1a5c0*/  IMAD.MOV.U32 R3, RZ, RZ, RZ ;  /* 0x000000ffff037224 */ /* 0x000fc600078e00ff */
[----:B------:R-:W-:-:S04]  /*1a5d0*/  VIMNMX R5, R5, R2, PT ;  /* 0x0000000205057248 */ /* 0x000fc80003fe0100 */
[----:B------:R-:W-:-:S13]  /*1a5e0*/  ISETP.GE.AND P1, PT, R5, 0x1, PT ;  /* 0x000000010500780c */ /* 0x000fda0003f26270 */
[----:B---3--:R-:W-:Y:S05]  /*1a5f0*/  @!P1 BRA `(.L_x_5416) ;  /* 0x0000000000689947 */ /* 0x008fea0003800000 */
[-C--:B------:R-:W-:Y:S02]  /*1a600*/  IABS R0, R4.reuse ;  /* 0x0000000400007213 */ /* 0x080fe40000000000 */
[----:B------:R-:W-:Y:S02]  /*1a610*/  IABS R7, R4 ;  /* 0x0000000400077213 */ /* 0x000fe40000000000 */
[----:B------:R-:W0:Y:S03]  /*1a620*/  I2F.RP R8, R0 ;  /* 0x0000000000087306 */ /* 0x000e260000209400 */
[----:B------:R-:W-:-:S05]  /*1a630*/  IMAD.MOV R7, RZ, RZ, -R7 ;  /* 0x000000ffff077224 */ /* 0x000fca00078e0a07 */
[----:B0-----:R-:W0:Y:S02]  /*1a640*/  MUFU.RCP R8, R8 ;  /* 0x0000000800087308 */ /* 0x001e240000001000 */
[----:B0-----:R-:W-:-:S06]  /*1a650*/  VIADD R9, R8, 0xffffffe ;  /* 0x0ffffffe08097836 */ /* 0x001fcc0000000000 */
[----:B------:R-:W0:Y:S02]  /*1a660*/  F2I.FTZ.U32.TRUNC.NTZ R3, R9 ;  /* 0x0000000900037305 */ /* 0x000e24000021f000 */
        /* <DEDUP_REMOVED lines=19> */
.L_x_5416:
[----:B------:R-:W-:Y:S05]  /*1a7a0*/  BSYNC B0 ;  /* 0x0000000000007941 */ /* 0x000fea0003800000 */
.L_x_5415:
        /* <DEDUP_REMOVED lines=12> */
[----:B------:R-:W2:Y:S01]  /*1a870*/  LDC.64 R2, c[0x0][0xc60] ;  /* 0x00031800ff027b82 */ /* 0x000ea20000000a00 */
[----:B------:R-:W0:Y:S02]  /*1a880*/  FLO.U32 R0, UR4 ;  /* 0x0000000400007d00 */ /* 0x000e2400080e0000 */
[----:B0-----:R-:W-:-:S06]  /*1a890*/  ISETP.EQ.U32.AND P0, PT, R0, R5, PT ;  /* 0x000000050000720c */ /* 0x001fcc0003f02070 */
[----:B------:R-:W2:Y:S07]  /*1a8a0*/  POPC R5, UR4 ;  /* 0x0000000400057d09 */ /* 0x000eae0008000000 */
[----:B--2---:R-:W2:Y:S01]  /*1a8b0*/  @P0 ATOMG.E.ADD.STRONG.GPU PT, R3, desc[UR42][R2.64], R5 ;  /* 0x00000005020309a8 */ /* 0x004ea200081ee1ea */
[----:B------:R-:W0:Y:S02]  /*1a8c0*/  S2R R4, SR_LTMASK ;  /* 0x0000000000047919 */ /* 0x000e240000003900 */
[----:B0-----:R-:W-:-:S04]  /*1a8d0*/  LOP3.LUT R4, R4, UR4, RZ, 0xc0, !PT ;  /* 0x0000000404047c12 */ /* 0x001fc8000f8ec0ff */
[----:B------:R-:W0:Y:S01]  /*1a8e0*/  POPC R7, R4 ;  /* 0x0000000400077309 */ /* 0x000e220000000000 */
[----:B--2---:R-:W0:Y:S02]  /*1a8f0*/  SHFL.IDX PT, R0, R3, R0, 0x1f ;  /* 0x00001f0003007589 */ /* 0x004e2400000e0000 */
[----:B0-----:R-:W-:Y:S01]  /*1a900*/  IADD3 R16, R0, UR37, R7 ;  /* 0x0000002500107c10 */ /* 0x001fe2000fffe007 */
[----:B------:R-:W-:Y:S06]  /*1a910*/  BRA `(.L_x_5419) ;  /* 0x0000003000e87947 */ /* 0x000fec0003800000 */
.L_x_5418:
        /* <DEDUP_REMOVED lines=15> */
[----:B-1----:R-:W-:Y:S02]  /*1aa10*/  IMAD.U32 R11, RZ, RZ, UR5 ;  /* 0x00000005ff0b7e24 */ /* 0x002fe4000f8e00ff */
[----:B------:R-:W-:Y:S02]  /*1aa20*/  IMAD.MOV.U32 R12, RZ, RZ, 0x1 ;  /* 0x00000001ff0c7424 */ /* 0x000fe400078e00ff */
[----:B------:R-:W-:-:S07]  /*1aa30*/  IMAD.MOV.U32 R13, RZ, RZ, RZ ;  /* 0x000000ffff0d7224 */ /* 0x000fce00078e00ff */
[----:B------:R-:W-:-:S07]  /*1aa40*/  LEPC R20, `(.L_x_5421) ;  /* 0x000000001014794e */ /* 0x000fce0000000000 */
[----:B0-----:R-:W-:Y:S05]  /*1aa50*/  CALL.ABS.NOINC R2 ;  /* 0x0000000002007343 */ /* 0x001fea0003c00000 */
.L_x_5421:
[----:B------:R-:W-:Y:S05]  /*1aa60*/  BSYNC B6 ;  /* 0x0000000000067941 */ /* 0x000fea0003800000 */
.L_x_5420:
        /* <DEDUP_REMOVED lines=8> */
[----:B------:R0:W2:Y:S01]  /*1aaf0*/  LDC.64 R2, c[0x4][R34] ;  /* 0x0100000022027b82 */ /* 0x0000a20000000a00 */
[----:B------:R-:W-:Y:S01]  /*1ab00*/  IMAD.U32 R4, RZ, RZ, UR6 ;  /* 0x00000006ff047e24 */ /* 0x000fe2000f8e00ff */
[----:B------:R-:W-:Y:S01]  /*1ab10*/  MOV R7, UR9 ;  /* 0x0000000900077c02 */ /* 0x000fe20008000f00 */
[----:B------:R-:W-:Y:S02]  /*1ab20*/  IMAD.U32 R5, RZ, RZ, UR7 ;  /* 0x00000007ff057e24 */ /* 0x000fe4000f8e00ff */
[----:B------:R-:W-:Y:S02]  /*1ab30*/  IMAD.U32 R6, RZ, RZ, UR8 ;  /* 0x00000008ff067e24 */ /* 0x000fe4000f8e00ff */
[----:B------:R-:W-:-:S02]  /*1ab40*/  IMAD.U32 R10, RZ, RZ, UR4 ;  /* 0x00000004ff0a7e24 */ /* 0x000fc4000f8e00ff */
[----:B-1----:R-:W-:Y:S02]  /*1ab50*/  IMAD.U32 R11, RZ, RZ, UR5 ;  /* 0x00000005ff0b7e24 */ /* 0x002fe4000f8e00ff */
[----:B------:R-:W-:Y:S02]  /*1ab60*/  IMAD.MOV.U32 R8, RZ, RZ, 0x70 ;  /* 0x00000070ff087424 */ /* 0x000fe400078e00ff */
[----:B------:R-:W-:Y:S02]  /*1ab70*/  IMAD.MOV.U32 R12, RZ, RZ, 0x1 ;  /* 0x00000001ff0c7424 */ /* 0x000fe400078e00ff */
[----:B0-----:R-:W-:-:S07]  /*1ab80*/  IMAD.MOV.U32 R13, RZ, RZ, RZ ;  /* 0x000000ffff0d7224 */ /* 0x001fce00078e00ff */
[----:B------:R-:W-:-:S07]  /*1ab90*/  LEPC R20, `(.L_x_5424) ;  /* 0x000000001014794e */ /* 0x000fce0000000000 */
[----:B--2---:R-:W-:Y:S05]  /*1aba0*/  CALL.ABS.NOINC R2 ;  /* 0x0000000002007343 */ /* 0x004fea0003c00000 */
.L_x_5424:
[----:B------:R0:W1:Y:S01]  /*1abb0*/  LDC.64 R2, c[0x4][R34] ;  /* 0x0100000022027b82 */ /* 0x0000620000000a00 */
[----:B------:R-:W-:Y:S01]  /*1abc0*/  ULDC.64 UR4, c[0x4][0x98] ;  /* 0x0100260000047ab9 */ /* 0x000fe20000000a00 */
[----:B------:R-:W-:Y:S01]  /*1abd0*/  ULDC.64 UR6, c[0x4][0xa0] ;  /* 0x0100280000067ab9 */ /* 0x000fe20000000a00 */
[----:B------:R-:W-:Y:S01]  /*1abe0*/  ULDC.64 UR8, c[0x4][0x18] ;  /* 0x0100060000087ab9 */ /* 0x000fe20000000a00 */
[----:B------:R-:W-:Y:S01]  /*1abf0*/  IMAD.U32 R4, RZ, RZ, UR4 ;  /* 0x00000004ff047e24 */ /* 0x000fe2000f8e00ff */
[----:B------:R-:W-:Y:S01]  /*1ac00*/  MOV R5, UR5 ;  /* 0x0000000500057c02 */ /* 0x000fe20008000f00 */
[----:B------:R-:W-:Y:S01]  /*1ac10*/  IMAD.U32 R6, RZ, RZ, UR6 ;  /* 0x00000006ff067e24 */ /* 0x000fe2000f8e00ff */
[----:B------:R-:W-:Y:S01]  /*1ac20*/  MOV R13, RZ ;  /* 0x000000ff000d7202 */ /* 0x000fe20000000f00 */
[----:B------:R-:W-:Y:S02]  /*1ac30*/  IMAD.U32 R7, RZ, RZ, UR7 ;  /* 0x00000007ff077e24 */ /* 0x000fe4000f8e00ff */
[----:B------:R-:W-:-:S02]  /*1ac40*/  IMAD.U32 R10, RZ, RZ, UR8 ;  /* 0x00000008ff0a7e24 */ /* 0x000fc4000f8e00ff */
[----:B------:R-:W-:Y:S02]  /*1ac50*/  IMAD.U32 R11, RZ, RZ, UR9 ;  /* 0x00000009ff0b7e24 */ /* 0x000fe4000f8e00ff */
[----:B------:R-:W-:Y:S02]  /*1ac60*/  IMAD.MOV.U32 R8, RZ, RZ, 0x70 ;  /* 0x00000070ff087424 */ /* 0x000fe400078e00ff */
[----:B0-----:R-:W-:-:S07]  /*1ac70*/  IMAD.MOV.U32 R12, RZ, RZ, 0x1 ;  /* 0x00000001ff0c7424 */ /* 0x001fce00078e00ff */
[----:B------:R-:W-:-:S07]  /*1ac80*/  LEPC R20, `(.L_x_5423) ;  /* 0x000000001014794e */ /* 0x000fce0000000000 */
[----:B-1----:R-:W-:Y:S05]  /*1ac90*/  CALL.ABS.NOINC R2 ;  /* 0x0000000002007343 */ /* 0x002fea0003c00000 */
.L_x_5423:
[----:B------:R-:W-:Y:S05]  /*1aca0*/  BSYNC B6 ;  /* 0x0000000000067941 */ /* 0x000fea0003800000 */
.L_x_5422:
[----:B------:R-:W2:Y:S01]  /*1acb0*/  LDL R2, [R1+0x20] ;  /* 0x0000200001027983 */ /* 0x000ea20000100800 */
[----:B------:R-:W-:Y:S01]  /*1acc0*/  ULDC.64 UR4, c[0x0][0x9f8] ;  /* 0x00027e0000047ab9 */ /* 0x000fe20000000a00 */
[----:B------:R-:W0:Y:S02]  /*1acd0*/  LDC R8, c[0x0][0x430] ;  /* 0x00010c00ff087b82 */ /* 0x000e240000000800 */
[----:B------:R-:W3:Y:S01]  /*1ace0*/  LDL R20, [R1] ;  /* 0x0000000001147983 */ /* 0x000ee20000100800 */
[----:B------:R-:W-:Y:S01]  /*1acf0*/  ISETP.NE.U32.AND P0, PT, RZ, UR4, PT ;  /* 0x00000004ff007c0c */ /* 0x000fe2000bf05070 */
[----:B------:R-:W4:Y:S03]  /*1ad00*/  S2R R21, SR_TID.X ;  /* 0x0000000000157919 */ /* 0x000f260000002100 */
[----:B------:R-:W-:-:S13]  /*1ad10*/  ISETP.NE.AND.EX P0, PT, RZ, UR5, PT, P0 ;  /* 0x00000005ff007c0c */ /* 0x000fda000bf05300 */
[----:B------:R-:W-:Y:S02]  /*1ad20*/  @P0 IADD3 R32, P1, R32, UR4, RZ ;  /* 0x0000000420200c10 */ /* 0x000fe4000ff3e0ff */
[----:B------:R-:W-:Y:S01]  /*1ad30*/  MOV R36, RZ ;  /* 0x000000ff00247202 */ /* 0x000fe20000000f00 */
[----:B------:R-:W-:Y:S01]  /*1ad40*/  IMAD.U32 R9, RZ, RZ, UR38 ;  /* 0x00000026ff097e24 */ /* 0x000fe2000f8e00ff */
[----:B------:R-:W-:Y:S01]  /*1ad50*/  @P0 IADD3.X R33, R33, UR5, RZ, P1, !PT ;  /* 0x0000000521210c10 */ /* 0x000fe20008ffe4ff */
[----:B------:R-:W-:-:S04]  /*1ad60*/  ULDC UR4, c[0x0][0x320] ;  /* 0x0000c80000047ab9 */ /* 0x000fc80000000800 */
[----:B------:R-:W3:Y:S01]  /*1ad70*/  @P0 LDG.E R28, desc[UR42][R32.64] ;  /* 0x0000002a201c0981 */ /* 0x000ee2000c1e1900 */
[----:B----4-:R-:W-:-:S04]  /*1ad80*/  LOP3.LUT R21, R21, 0x7f, RZ, 0xc0, !PT ;  /* 0x0000007f15157812 */ /* 0x010fc800078ec0ff */
[----:B------:R-:W-:Y:S02]  /*1ad90*/  SHF.R.U32.HI R34, RZ, 0x3, R21 ;  /* 0x00000003ff227819 */ /* 0x000fe40000011615 */
[----:B------:R-:W4:Y:S01]  /*1ada0*/  S2R R21, SR_TID.X ;  /* 0x0000000000157919 */ /* 0x000f220000002100 */
[----:B0-----:R-:W-:-:S13]  /*1adb0*/  ISETP.NE.AND P1, PT, R8, 0x1, PT ;  /* 0x000000010800780c */ /* 0x001fda0003f25270 */
[----:B------:R-:W0:Y:S08]  /*1adc0*/  @P1 LDC R5, c[0x0][0x434] ;  /* 0x00010d00ff051b82 */ /* 0x000e300000000800 */
[----:B------:R-:W1:Y:S01]  /*1add0*/  @P1 LDC R4, c[0x0][0x438] ;  /* 0x00010e00ff041b82 */ /* 0x000e620000000800 */
[----:B----4-:R-:W-:-:S05]  /*1ade0*/  IMAD.SHL.U32 R21, R21, 0x10, RZ ;  /* 0x0000001015157824 */ /* 0x010fca00078e00ff */
[----:B------:R-:W-:Y:S02]  /*1adf0*/  LOP3.LUT R21, R34, 0x70, R21, 0xf8, !PT ;  /* 0x0000007022157812 */ /* 0x000fe400078ef815 */
[----:B------:R-:W-:Y:S02]  /*1ae00*/  ISETP.NE.AND P2, PT, R9, 0x3, PT ;  /* 0x000000030900780c */ /* 0x000fe40003f45270 */
[----:B------:R-:W-:Y:S01]  /*1ae10*/  LOP3.LUT R23, R23, 0xffffffdf, RZ, 0xc0, !PT ;  /* 0xffffffdf17177812 */ /* 0x000fe200078ec0ff */
[----:B------:R-:W-:Y:S01]  /*1ae20*/  UMOV UR5, 0xffffffff ;  /* 0xffffffff00057882 */ /* 0x000fe20000000000 */
[----:B--2---:R-:W-:-:S04]  /*1ae30*/  VIADD R0, R2, 0xffffffff ;  /* 0xffffffff02007836 */ /* 0x004fc80000000000 */
[----:B------:R-:W-:-:S05]  /*1ae40*/  IMAD R37, R0, 0x60, R21 ;  /* 0x0000006000257824 */ /* 0x000fca00078e0215 */
[----:B---3--:R-:W-:-:S04]  /*1ae50*/  ISETP.GE.AND P0, PT, R37, R20, PT ;  /* 0x000000142500720c */ /* 0x008fc80003f06270 */
[----:B------:R-:W-:Y:S01]  /*1ae60*/  ISETP.GT.U32.OR P0, PT, R21, 0x5f, P0 ;  /* 0x0000005f1500780c */ /* 0x000fe20000704470 */
[----:B------:R-:W-:-:S12]  /*1ae70*/  IMAD.IADD R37, R37, 0x1, R31 ;  /* 0x0000000125257824 */ /* 0x000fd800078e021f */
[----:B------:R-:W2:Y:S01]  /*1ae80*/  @!P0 LDC.64 R2, c[0x0][0x428] ;  /* 0x00010a00ff028b82 */ /* 0x000ea20000000a00 */
[----:B0-----:R-:W-:-:S04]  /*1ae90*/  @P1 IMAD.HI.U32 R5, R37, R5, RZ ;  /* 0x0000000525051227 */ /* 0x001fc800078e00ff */
[----:B------:R-:W-:Y:S01]  /*1aea0*/  IMAD.MOV.U32 R6, RZ, RZ, R37 ;  /* 0x000000ffff067224 */ /* 0x000fe200078e0025 */
[----:B-1----:R-:W-:Y:S02]  /*1aeb0*/  @P1 SHF.R.U32.HI R6, RZ, R4, R5 ;  /* 0x00000004ff061219 */ /* 0x002fe40000011605 */
[----:B------:R-:W-:Y:S02]  /*1aec0*/  SHF.R.S32.HI R34, RZ, 0x1f, R28 ;  /* 0x0000001fff227819 */ /* 0x000fe4000001141c */
[--C-:B------:R-:W-:Y:S01]  /*1aed0*/  @!P0 SHF.R.S32.HI R5, RZ, 0x1f, R6.reuse ;  /* 0x0000001fff058819 */ /* 0x100fe20000011406 */
[----:B------:R-:W-:Y:S02]  /*1aee0*/  @!P0 IMAD.MOV.U32 R4, RZ, RZ, R6 ;  /* 0x000000ffff048224 */ /* 0x000fe400078e0006 */
        /* <DEDUP_REMOVED lines=8> */
[----:B------:R-:W-:Y:S02]  /*1af70*/  ISETP.GT.U32.AND P0, PT, R21, 0x5f, PT ;  /* 0x0000005f1500780c */ /* 0x000fe40003f04070 */
[----:B------:R-:W1:Y:S11]  /*1af80*/  S2R R21, SR_TID.X ;  /* 0x0000000000157919 */ /* 0x000e760000002100 */
[----:B------:R-:W-:-:S04]  /*1af90*/  @P0 LOP3.LUT R23, R23, 0x20, RZ, 0xfc, !PT ;  /* 0x0000002017170812 */ /* 0x000fc800078efcff */
[----:B------:R-:W-:Y:S01]  /*1afa0*/  LOP3.LUT R23, R23, 0xffffffbf, RZ, 0xc0, !PT ;  /* 0xffffffbf17177812 */ /* 0x000fe200078ec0ff */
[----:B-1----:R-:W-:-:S05]  /*1afb0*/  IMAD.SHL.U32 R21, R21, 0x8, RZ ;  /* 0x0000000815157824 */ /* 0x002fca00078e00ff */
[----:B------:R-:W-:-:S04]  /*1afc0*/  LOP3.LUT R21, R21, 0x38, RZ, 0xc0, !PT ;  /* 0x0000003815157812 */ /* 0x000fc800078ec0ff */
[----:B------:R-:W-:-:S04]  /*1afd0*/  LOP3.LUT R11, R21, 0x40, RZ, 0xfc, !PT ;  /* 0x00000040150b7812 */ /* 0x000fc800078efcff */
[----:B------:R-:W-:Y:S02]  /*1afe0*/  ISETP.GE.AND P4, PT, R11, UR4, PT ;  /* 0x000000040b007c0c */ /* 0x000fe4000bf86270 */
[----:B------:R-:W-:Y:S02]  /*1aff0*/  @P2 LOP3.LUT R23, R23, 0x40, RZ, 0xfc, !PT ;  /* 0x0000004017172812 */ /* 0x000fe400078efcff */
[----:B------:R-:W-:Y:S02]  /*1b000*/  LOP3.LUT R10, R21, 0x80, RZ, 0xfc, !PT ;  /* 0x00000080150a7812 */ /* 0x000fe400078efcff */
[----:B------:R-:W-:Y:S02]  /*1b010*/  LOP3.LUT R23, R23, 0xfffffff7, RZ, 0xc0, !PT ;  /* 0xfffffff717177812 */ /* 0x000fe400078ec0ff */
[----:B------:R-:W-:Y:S02]  /*1b020*/  ISETP.GE.AND P3, PT, R10, UR4, PT ;  /* 0x000000040a007c0c */ /* 0x000fe4000bf66270 */
[----:B------:R-:W-:-:S03]  /*1b030*/  ISETP.GE.AND P0, PT, R21, UR4, PT ;  /* 0x0000000415007c0c */ /* 0x000fc6000bf06270 */
[----:B------:R-:W-:-:S04]  /*1b040*/  @P4 LOP3.LUT R23, R23, 0x8, RZ, 0xfc, !PT ;  /* 0x0000000817174812 */ /* 0x000fc800078efcff */
[----:B------:R-:W-:Y:S02]  /*1b050*/  LOP3.LUT R23, R23, 0xffffffef, RZ, 0xc0, !PT ;  /* 0xffffffef17177812 */ /* 0x000fe400078ec0ff */
[----:B------:R-:W-:Y:S02]  /*1b060*/  LOP3.LUT R9, R21, 0xc0, RZ, 0xfc, !PT ;  /* 0x000000c015097812 */ /* 0x000fe400078efcff */
[----:B------:R-:W-:Y:S02]  /*1b070*/  LOP3.LUT R23, R23, 0xfffffffb, RZ, 0xc0, !PT ;  /* 0xfffffffb17177812 */ /* 0x000fe400078ec0ff */
[----:B------:R-:W-:Y:S02]  /*1b080*/  ISETP.GE.AND P1, PT, R9, UR4, PT ;  /* 0x0000000409007c0c */ /* 0x000fe4000bf26270 */
[----:B------:R-:W-:-:S04]  /*1b090*/  @P3 LOP3.LUT R23, R23, 0x4, RZ, 0xfc, !PT ;  /* 0x0000000417173812 */ /* 0x000fc800078efcff */
[----:B------:R-:W-:Y:S01]  /*1b0a0*/  @P0 LOP3.LUT R23, R23, 0x10, RZ, 0xfc, !PT ;  /* 0x0000001017170812 */ /* 0x000fe200078efcff */
[----:B------:R-:W-:-:S03]  /*1b0b0*/  IMAD.MOV R4, RZ, RZ, -R6 ;  /* 0x000000ffff047224 */ /* 0x000fc600078e0a06 */
[----:B------:R-:W-:Y:S01]  /*1b0c0*/  LOP3.LUT R23, R23, 0xfffffffd, RZ, 0xc0, !PT ;  /* 0xfffffffd17177812 */ /* 0x000fe200078ec0ff */
[----:B------:R-:W-:-:S03]  /*1b0d0*/  IMAD R37, R8, R4, R37 ;  /* 0x0000000408257224 */ /* 0x000fc600078e0225 */
[----:B------:R-:W-:Y:S01]  /*1b0e0*/  @P1 LOP3.LUT R23, R23, 0x2, RZ, 0xfc, !PT ;  /* 0x0000000217171812 */ /* 0x000fe200078efcff */
[----:B0-----:R-:W-:Y:S06]  /*1b0f0*/  BRA.DIV UR5, `(.L_x_5425) ;  /* 0x0000006205787947 */ /* 0x001fec000b800000 */
.L_x_5590:
[----:B------:R-:W-:Y:S01]  /*1b100*/  SEL R6, RZ, 0x1, P0 ;  /* 0x00000001ff067807 */ /* 0x000fe20000000000 */
[----:B------:R-:W-:Y:S06]  /*1b110*/  @!P2 BRA `(.L_x_5426) ;  /* 0x000000000004a947 */ /* 0x000fec0003800000 */
[----:B------:R-:W-:Y:S01]  /*1b120*/  BPT.TRAP 0x1 ;  /* 0x000000040000795c */ /* 0x000fe20000300000 */
.L_x_5426:
[----:B------:R-:W-:Y:S01]  /*1b130*/  IMAD R33, R0, -0x60, R20 ;  /* 0xffffffa000217824 */ /* 0x000fe200078e0214 */
[----:B------:R-:W-:Y:S01]  /*1b140*/  SHF.L.U32 R0, R26, 0x1f, RZ ;  /* 0x0000001f1a007819 */ /* 0x000fe200000006ff */
[----:B------:R-:W-:Y:S01]  /*1b150*/  IMAD R32, R25, 0x8, R22 ;  /* 0x0000000819207824 */ /* 0x000fe200078e0216 */
[----:B------:R-:W-:Y:S03]  /*1b160*/  BSSY B0, `(.L_x_5427) ;  /* 0x0000003000007945 */ /* 0x000fe60003800000 */
[----:B------:R-:W0:Y:S02]  /*1b170*/  SYNCS.PHASECHK.TRANS64.TRYWAIT P0, [R32+URZ+0x22840], R0 ;  /* 0x02284000200075a7 */ /* 0x000e24000800017f */
[----:B0-----:R-:W-:Y:S05]  /*1b180*/  @!P0 BRA `(.L_x_5428) ;  /* 0x0000006000888947 */ /* 0x001fea0003800000 */
.L_x_5591:
[----:B------:R-:W-:Y:S05]  /*1b190*/  BSYNC B0 ;  /* 0x0000000000007941 */ /* 0x000fea0003800000 */
.L_x_5427:
        /* <DEDUP_REMOVED lines=29> */
[----:B------:R-:W-:Y:S02]  /*1b370*/  UMOV UR5, 0xffffffff ;  /* 0xffffffff00057882 */ /* 0x000fe40000000000 */
[----:B------:R-:W-:Y:S01]  /*1b380*/  IADD3 R33, -R5, R33, RZ ;  /* 0x0000002105217210 */ /* 0x000fe20007ffe1ff */
[----:B------:R-:W-:Y:S01]  /*1b390*/  IMAD R5, R25, 0x1800, R29 ;  /* 0x0000180019057824 */ /* 0x000fe200078e021d */
[----:B------:R-:W-:Y:S02]  /*1b3a0*/  LEA.HI.X R4, R2, UR7, R4, 0x1, P0 ;  /* 0x0000000702047c11 */ /* 0x000fe400080f0c04 */
        /* <DEDUP_REMOVED lines=54> */
.L_x_5605:
        /* <DEDUP_REMOVED lines=10> */
.L_x_5430:
[----:B------:R-:W-:Y:S02]  /*1b7b0*/  PLOP3.LUT P1, PT, P1, P0, PT, 0xa2, 0x0 ;  /* 0x000000000000781c */ /* 0x000fe40000f21472 */
[----:B------:R-:W-:-:S08]  /*1b7c0*/  @P0 R2UR P1, UR4, R32 ;  /* 0x00000000200402ca */ /* 0x000fd00000020000 */
[----:B------:R-:W-:-:S05]  /*1b7d0*/  @P0 PLOP3.LUT P0, PT, P1, PT, PT, 0x80, 0x0 ;  /* 0x000000000000081c */ /* 0x000fca0000f0f070 */
[----:B------:R-:W-:Y:S01]  /*1b7e0*/  @!P1 SYNCS.ARRIVE.TRANS64.RED.A0T1 RZ, [UR4+0x22830], RZ ;  /* 0x022830ffffff99a7 */ /* 0x000fe20008200404 */
[----:B------:R-:W-:Y:S07]  /*1b7f0*/  @!P1 ARRIVES.LDGSTSBAR.64.TRANSCNT [UR4+0x22830] ;  /* 0x02283000ff0099b0 */ /* 0x000fee0008000a84 */
[----:B------:R-:W-:Y:S05]  /*1b800*/  @P0 BRA.U.ANY `(.L_x_5430) ;  /* 0xfffffffd00e80947 */ /* 0x000fea000393ffff */
[----:B------:R-:W-:Y:S01]  /*1b810*/  NOP ;  /* 0x0000000000007918 */ /* 0x000fe20000000000 */
[----:B------:R-:W-:-:S04]  /*1b820*/  MOV R0, UR38 ;  /* 0x0000002600007c02 */ /* 0x000fc80008000f00 */
[----:B------:R-:W-:-:S13]  /*1b830*/  ISETP.NE.AND P2, PT, R0, 0x3, PT ;  /* 0x000000030000780c */ /* 0x000fda0003f45270 */
[----:B------:R-:W-:Y:S05]  /*1b840*/  @!P2 BRA `(.L_x_5431) ;  /* 0x000000000004a947 */ /* 0x000fea0003800000 */
[----:B------:R-:W-:Y:S01]  /*1b850*/  BPT.TRAP 0x1 ;  /* 0x000000040000795c */ /* 0x000fe20000300000 */
.L_x_5431:
[----:B------:R1:W5:Y:S01]  /*1b860*/  LDL.LU R4, [R1+0x14] ;  /* 0x0000140001047983 */ /* 0x0003620000300800 */
[----:B------:R-:W-:Y:S01]  /*1b870*/  LOP3.LUT P0, RZ, R23, 0x4, RZ, 0xc0, !PT ;  /* 0x0000000417ff7812 */ /* 0x000fe2000780c0ff */
[----:B------:R1:W-:Y:S02]  /*1b880*/  SYNCS.ARRIVE.TRANS64.A1T0 RZ, [R32+URZ+0x22830], RZ ;  /* 0x022830ff20ff79a7 */ /* 0x0003e4000810003f */
[----:B0-----:R1:W5:Y:S10]  /*1b890*/  LDL.LU R3, [R1+0x8] ;  /* 0x0000080001037983 */ /* 0x0013740000300800 */
[----:B------:R-:W-:Y:S05]  /*1b8a0*/  WARPSYNC.ALL ;  /* 0x0000000000007948 */ /* 0x000fea0003800000 */
[----:B------:R-:W-:Y:S01]  /*1b8b0*/  ULDC.64 UR4, c[0x0][0xa00] ;  /* 0x0002800000047ab9 */ /* 0x000fe20000000a00 */
[----:B------:R-:W-:Y:S01]  /*1b8c0*/  SEL R2, RZ, 0x4, P0 ;  /* 0x00000004ff027807 */ /* 0x000fe20000000000 */
[----:B------:R-:W-:Y:S01]  /*1b8d0*/  BSSY B6, `(.L_x_5432) ;  /* 0x0000029000067945 */ /* 0x000fe20003800000 */
[----:B------:R-:W-:Y:S01]  /*1b8e0*/  BAR.SYNC.DEFER_BLOCKING 0x8, 0x180 ;  /* 0x0206000000007b1d */ /* 0x000fe20000010000 */
[----:B------:R-:W-:Y:S02]  /*1b8f0*/  ISETP.NE.U32.AND P0, PT, RZ, UR4, PT ;  /* 0x00000004ff007c0c */ /* 0x000fe4000bf05070 */
[----:B------:R-:W-:-:S02]  /*1b900*/  LOP3.LUT P2, RZ, R23, 0x8, RZ, 0xc0, !PT ;  /* 0x0000000817ff7812 */ /* 0x000fc4000784c0ff */
[----:B------:R-:W-:Y:S01]  /*1b910*/  ISETP.NE.AND.EX P0, PT, RZ, UR5, PT, P0 ;  /* 0x00000005ff007c0c */ /* 0x000fe2000bf05300 */
[----:B------:R-:W-:Y:S01]  /*1b920*/  ULDC.64 UR4, c[0x0][0x298] ;  /* 0x0000a60000047ab9 */ /* 0x000fe20000000a00 */
[----:B------:R-:W-:Y:S02]  /*1b930*/  LOP3.LUT P1, RZ, R23, 0x2, RZ, 0xc0, !PT ;  /* 0x0000000217ff7812 */ /* 0x000fe4000782c0ff */
[----:B------:R-:W-:Y:S02]  /*1b940*/  SEL R0, RZ, 0x2, P2 ;  /* 0x00000002ff007807 */ /* 0x000fe40001000000 */
[----:B------:R-:W-:Y:S02]  /*1b950*/  SEL R5, R35, RZ, !P0 ;  /* 0x000000ff23057207 */ /* 0x000fe40004000000 */
[----:B------:R-:W-:Y:S02]  /*1b960*/  IADD3 R0, R2, R0, R6 ;  /* 0x0000000002007210 */ /* 0x000fe40007ffe006 */
[----:B------:R-:W-:Y:S01]  /*1b970*/  SEL R35, RZ, 0x8, P1 ;  /* 0x00000008ff237807 */ /* 0x000fe20000800000 */
[----:B------:R0:W-:Y:S04]  /*1b980*/  STL [R1], R5 ;  /* 0x0000000501007387 */ /* 0x0001e80000100800 */
[----:B------:R-:W-:Y:S01]  /*1b990*/  IMAD.IADD R35, R0, 0x1, R35 ;  /* 0x0000000100237824 */ /* 0x000fe200078e0223 */
[----:B-----5:R-:W-:-:S02]  /*1b9a0*/  SEL R2, R4, RZ, !P0 ;  /* 0x000000ff04027207 */ /* 0x020fc40004000000 */
[----:B------:R-:W-:Y:S01]  /*1b9b0*/  SHF.R.S32.HI R0, RZ, 0x1f, R3 ;  /* 0x0000001fff007819 */ /* 0x000fe20000011403 */
[C---:B0-----:R-:W-:Y:S02]  /*1b9c0*/  IMAD.WIDE.U32 R4, R3.reuse, UR4, RZ ;  /* 0x0000000403047c25 */ /* 0x041fe4000f8e00ff */
[----:B------:R0:W-:Y:S02]  /*1b9d0*/  STL [R1+0x14], R2 ;  /* 0x0000140201007387 */ /* 0x0001e40000100800 */
[----:B------:R-:W-:Y:S02]  /*1b9e0*/  IMAD R0, R0, UR4, RZ ;  /* 0x0000000400007c24 */ /* 0x000fe4000f8e02ff */
[----:B------:R2:W-:Y:S02]  /*1b9f0*/  STL.64 [R1+0x18], R4 ;  /* 0x0000180401007387 */ /* 0x0005e40000100a00 */
[----:B------:R-:W-:Y:S02]  /*1ba00*/  IMAD R0, R3, UR5, R0 ;  /* 0x0000000503007c24 */ /* 0x000fe4000f8e0200 */
[----:B0-----:R-:W-:-:S02]  /*1ba10*/  VIADD R2, R22, 0x18400 ;  /* 0x0001840016027836 */ /* 0x001fc40000000000 */
[----:B------:R-:W-:-:S03]  /*1ba20*/  IMAD.IADD R0, R5, 0x1, R0 ;  /* 0x0000000105007824 */ /* 0x000fc600078e0200 */
[----:B------:R-:W-:Y:S02]  /*1ba30*/  LOP3.LUT P0, RZ, R2, 0x3ff, RZ, 0xc0, !PT ;  /* 0x000003ff02ff7812 */ /* 0x000fe4000780c0ff */
[----:B------:R2:W-:Y:S11]  /*1ba40*/  STL [R1+0x8], R0 ;  /* 0x0000080001007387 */ /* 0x0005f60000100800 */
[----:B--2---:R-:W-:Y:S05]  /*1ba50*/  @!P0 BRA `(.L_x_5433) ;  /* 0x0000000000408947 */ /* 0x004fea0003800000 */
        /* <DEDUP_REMOVED lines=16> */
.L_x_5433:
[----:B------:R-:W-:Y:S05]  /*1bb60*/  BSYNC B6 ;  /* 0x0000000000067941 */ /* 0x000fea0003800000 */
.L_x_5432:
[----:B------:R-:W2:Y:S01]  /*1bb70*/  LDL.LU R0, [R1+0x8] ;  /* 0x0000080001007983 */ /* 0x000ea20000300800 */
[----:B------:R-:W-:Y:S01]  /*1bb80*/  ULDC.64 UR4, c[0x0][0x2d8] ;  /* 0x0000b60000047ab9 */ /* 0x000fe20000000a00 */
[----:B------:R-:W0:Y:S02]  /*1bb90*/  LDC R7, c[0x0][0x448] ;  /* 0x00011200ff077b82 */ /* 0x000e240000000800 */
[----:B------:R-:W2:Y:S04]  /*1bba0*/  LDL.LU.64 R2, [R1+0x18] ;  /* 0x0000180001027983 */ /* 0x000ea80000300a00 */
[----:B------:R-:W3:Y:S04]  /*1bbb0*/  LDL.LU R20, [R1+0x14] ;  /* 0x0000140001147983 */ /* 0x000ee80000300800 */
[----:B------:R-:W4:Y:S04]  /*1bbc0*/  LDL.LU R21, [R1] ;  /* 0x0000000001157983 */ /* 0x000f280000300800 */
[----:B------:R0:W5:Y:S02]  /*1bbd0*/  LDL R8, [R1+0x4] ;  /* 0x0000040001087983 */ /* 0x0001640000100800 */
[----:B0-----:R-:W-:-:S13]  /*1bbe0*/  ISETP.NE.AND P0, PT, R7, 0x1, PT ;  /* 0x000000010700780c */ /* 0x001fda0003f05270 */
[----:B------:R-:W0:Y:S01]  /*1bbf0*/  @P0 LDC R6, c[0x0][0x44c] ;  /* 0x00011300ff060b82 */ /* 0x000e220000000800 */
        /* <DEDUP_REMOVED lines=9> */
[----:B------:R-:W-:-:S03]  /*1bc90*/  ULDC.64 UR4, c[0x0][0x2d0] ;  /* 0x0000b40000047ab9 */ /* 0x000fc60000000a00 */
[----:B------:R-:W-:Y:S02]  /*1bca0*/  IADD3 R3, R3, R0, RZ ;  /* 0x0000000003037210 */ /* 0x000fe40007ffe0ff */
[----:B------:R-:W4:Y:S01]  /*1bcb0*/  @P0 LDC R0, c[0x0][0x450] ;  /* 0x00011400ff000b82 */ /* 0x000f220000000800 */
[----:B--2---:R-:W-:-:S04]  /*1bcc0*/  LOP3.LUT R20, R20, 0x7f, RZ, 0xc0, !PT ;  /* 0x0000007f14147812 */ /* 0x004fc800078ec0ff */
[----:B------:R-:W-:Y:S02]  /*1bcd0*/  SHF.R.U32.HI R21, RZ, 0x3, R20 ;  /* 0x00000003ff157819 */ /* 0x000fe40000011614 */
[----:B------:R-:W2:Y:S02]  /*1bce0*/  S2R R20, SR_TID.X ;  /* 0x0000000000147919 */ /* 0x000ea40000002100 */
[----:B--2---:R-:W-:-:S05]  /*1bcf0*/  IMAD.SHL.U32 R20, R20, 0x10, RZ ;  /* 0x0000001014147824 */ /* 0x004fca00078e00ff */
[----:B------:R-:W-:-:S05]  /*1bd00*/  LOP3.LUT R20, R21, 0x70, R20, 0xf8, !PT ;  /* 0x0000007015147812 */ /* 0x000fca00078ef814 */
[----:B------:R-:W-:Y:S02]  /*1bd10*/  IMAD R5, R17, 0x80, R20 ;  /* 0x0000008011057824 */ /* 0x000fe400078e0214 */
[----:B------:R2:W5:Y:S02]  /*1bd20*/  LDL R20, [R1+0xc] ;  /* 0x00000c0001147983 */ /* 0x0005640000100800 */
        /* <DEDUP_REMOVED lines=16> */
[----:B------:R-:W-:Y:S01]  /*1be30*/  ULDC.64 UR4, c[0x0][0x280] ;  /* 0x0000a00000047ab9 */ /* 0x000fe20000000a00 */
[----:B---3--:R-:W-:Y:S02]  /*1be40*/  SHF.L.U32 R9, R9, 0x3, RZ ;  /* 0x0000000309097819 */ /* 0x008fe400000006ff */
[----:B------:R-:W-:Y:S01]  /*1be50*/  IMAD.IADD R4, R3, 0x1, R4 ;  /* 0x0000000103047824 */ /* 0x000fe200078e0204 */
[C---:B------:R-:W-:Y:S01]  /*1be60*/  LEA R0, P0, R2.reuse, UR4, 0x1 ;  /* 0x0000000402007c11 */ /* 0x040fe2000f8008ff */
[----:B------:R-:W-:Y:S01]  /*1be70*/  ULDC UR4, c[0x0][0x2b8] ;  /* 0x0000ae0000047ab9 */ /* 0x000fe20000000800 */
[----:B------:R-:W-:Y:S02]  /*1be80*/  LOP3.LUT R9, R9, 0x38, RZ, 0xc0, !PT ;  /* 0x0000003809097812 */ /* 0x000fe400078ec0ff */
[----:B------:R-:W-:Y:S01]  /*1be90*/  LEA.HI.X R4, R2, UR5, R4, 0x1, P0 ;  /* 0x0000000502047c11 */ /* 0x000fe200080f0c04 */
[----:B------:R-:W-:Y:S01]  /*1bea0*/  UMOV UR5, 0xffffffff ;  /* 0xffffffff00057882 */ /* 0x000fe20000000000 */
[----:B0-----:R-:W-:-:S02]  /*1beb0*/  LOP3.LUT R21, R21, 0x7f, RZ, 0xc0, !PT ;  /* 0x0000007f15157812 */ /* 0x001fc400078ec0ff */
[----:B------:R-:W-:Y:S02]  /*1bec0*/  ISETP.GE.AND P1, PT, R9, UR4, PT ;  /* 0x0000000409007c0c */ /* 0x000fe4000bf26270 */
[----:B------:R-:W-:Y:S01]  /*1bed0*/  SHF.R.U32.HI R10, RZ, 0x3, R21 ;  /* 0x00000003ff0a7819 */ /* 0x000fe20000011615 */
[----:B--2---:R-:W-:Y:S10]  /*1bee0*/  BRA.DIV UR5, `(.L_x_5434) ;  /* 0x0000005e05447947 */ /* 0x004ff4000b800000 */
[----:B------:R-:W0:Y:S01]  /*1bef0*/  SHFL.IDX PT, R3, R0, RZ, 0x181f ;  /* 0x00181fff00037589 */ /* 0x000e2200000e0000 */
[----:B-----5:R-:W-:Y:S02]  /*1bf00*/  IMAD R5, R20, R7, RZ ;  /* 0x0000000714057224 */ /* 0x020fe400078e02ff */
[----:B------:R-:W-:Y:S01]  /*1bf10*/  IMAD R17, R17, 0x80, R10 ;  /* 0x0000008011117824 */ /* 0x000fe200078e020a */
[----:B------:R-:W2:Y:S03]  /*1bf20*/  SHFL.IDX PT, R2, R4, RZ, 0x181f ;  /* 0x00181fff04027589 */ /* 0x000ea600000e0000 */
[C---:B------:R-:W-:Y:S01]  /*1bf30*/  VIADD R6, R17.reuse, 0x10 ;  /* 0x0000001011067836 */ /* 0x040fe20000000000 */
[----:B------:R-:W-:-:S13]  /*1bf40*/  ISETP.GE.AND P0, PT, R17, R5, PT ;  /* 0x000000051100720c */ /* 0x000fda0003f06270 */
[----:B0-----:R-:W-:-:S05]  /*1bf50*/  @!P0 LEA R3, P2, R9, R3, 0x1 ;  /* 0x0000000309038211 */ /* 0x001fca00078408ff */
[----:B--2---:R-:W-:-:S05]  /*1bf60*/  @!P0 IMAD.X R2, RZ, RZ, R2, P2 ;  /* 0x000000ffff028224 */ /* 0x004fca00010e0602 */
        /* <DEDUP_REMOVED lines=15> */
[----:B------:R-:W-:Y:S02]  /*1c060*/  ISETP.GE.AND P0, PT, R6, R5, PT ;  /* 0x000000050600720c */ /* 0x000fe40003f06270 */
[----:B------:R-:W-:Y:S01]  /*1c070*/  IADD3 R6, R17, 0x30, RZ ;  /* 0x0000003011067810 */ /* 0x000fe20007ffe0ff */
        /* <DEDUP_REMOVED lines=41> */
[----:B------:R-:W3:Y:S04]  /*1c310*/  SHFL.IDX PT, R4, R4, 0x7, 0x181f ;  /* 0x00f81f0004047f89 */ /* 0x000ee800000e0000 */
[----:B------:R-:W4:Y:S01]  /*1c320*/  SHFL.IDX PT, R0, R0, 0x7, 0x181f ;  /* 0x00f81f0000007f89 */ /* 0x000f2200000e0000 */
[----:B0-----:R-:W-:-:S04]  /*1c330*/  @!P0 LEA R3, P2, R9, R3, 0x1 ;  /* 0x0000000309038211 */ /* 0x001fc800078408ff */
[----:B--2---:R-:W-:-:S04]  /*1c340*/  @!P0 IADD3.X R2, RZ, R2, RZ, P2, !PT ;  /* 0x00000002ff028210 */ /* 0x004fc800017fe4ff */
[----:B------:R-:W-:-:S04]  /*1c350*/  @!P0 LOP3.LUT R3, R3, R2, RZ, 0x3c, !PT ;  /* 0x0000000203038212 */ /* 0x000fc800078e3cff */
[----:B------:R-:W-:-:S04]  /*1c360*/  @!P0 LOP3.LUT R2, R3, R2, RZ, 0x3c, !PT ;  /* 0x0000000203028212 */ /* 0x000fc800078e3cff */
[----:B------:R-:W-:-:S05]  /*1c370*/  @!P0 LOP3.LUT R3, R3, R2, RZ, 0x3c, !PT ;  /* 0x0000000203038212 */ /* 0x000fca00078e3cff */
[----:B---34-:R2:W-:Y:S02]  /*1c380*/  @!P0 LDGSTS.E.BYPASS.LTC128B.128 [R8+0x1b400], desc[UR42][R2.64], !P1 ;  /* 0x1b40000002088fae */ /* 0x0185e4000c901d6a */
.L_x_5622:
[----:B------:R-:W-:-:S05]  /*1c390*/  VIADD R17, R17, 0x70 ;  /* 0x0000007011117836 */ /* 0x000fca0000000000 */
[----:B------:R-:W-:-:S13]  /*1c3a0*/  ISETP.GE.AND P0, PT, R17, R5, PT ;  /* 0x000000051100720c */ /* 0x000fda0003f06270 */
[----:B0-2---:R-:W-:-:S05]  /*1c3b0*/  @!P0 LEA R2, P2, R9, R0, 0x1 ;  /* 0x0000000009028211 */ /* 0x005fca00078408ff */
[----:B------:R-:W-:-:S05]  /*1c3c0*/  @!P0 IMAD.X R3, RZ, RZ, R4, P2 ;  /* 0x000000ffff038224 */ /* 0x000fca00010e0604 */
[----:B------:R-:W-:Y:S01]  /*1c3d0*/  @!PT LDS RZ, [RZ] ;  /* 0x00000000fffff984 */ /* 0x000fe20000000800 */
[----:B------:R-:W-:Y:S01]  /*1c3e0*/  @!PT LDS RZ, [RZ] ;  /* 0x00000000fffff984 */ /* 0x000fe20000000800 */
[----:B------:R-:W-:Y:S01]  /*1c3f0*/  @!PT LDS RZ, [RZ] ;  /* 0x00000000fffff984 */ /* 0x000fe20000000800 */
[----:B------:R0:W-:Y:S01]  /*1c400*/  @!P0 LDGSTS.E.BYPASS.LTC128B.128 [R8+0x1bc00], desc[UR42][R2.64], !P1 ;  /* 0x1bc0000002088fae */ /* 0x0001e2000c901d6a */
[----:B------:R-:W-:Y:S01]  /*1c410*/  PLOP3.LUT P0, PT, PT, PT, PT, 0x80, 0x0 ;  /* 0x000000000000781c */ /* 0x000fe20003f0f070 */
[----:B------:R-:W-:-:S12]  /*1c420*/  NOP ;  /* 0x0000000000007918 */ /* 0x000fd80000000000 */
.L_x_5435:
        /* <DEDUP_REMOVED lines=18> */
.L_x_5623:
[----:B------:R-:W-:Y:S05]  /*1c550*/  BSYNC B0 ;  /* 0x0000000000007941 */ /* 0x000fea0003800000 */
.L_x_5436:
[----:B------:R-:W-:-:S05]  /*1c560*/  IMAD.U32 R0, RZ, RZ, UR38 ;  /* 0x00000026ff007e24 */ /* 0x000fca000f8e00ff */
[----:B------:R-:W-:-:S13]  /*1c570*/  ISETP.NE.AND P0, PT, R0, 0x3, PT ;  /* 0x000000030000780c */ /* 0x000fda0003f05270 */
[----:B------:R-:W-:Y:S05]  /*1c580*/  @!P0 BRA `(.L_x_5438) ;  /* 0x0000000000048947 */ /* 0x000fea0003800000 */
[----:B------:R-:W-:Y:S01]  /*1c590*/  BPT.TRAP 0x1 ;  /* 0x000000040000795c */ /* 0x000fe20000300000 */
.L_x_5438:
[----:B0-----:R-:W-:Y:S01]  /*1c5a0*/  SHF.L.U32 R3, R26, 0x1f, RZ ;  /* 0x0000001f1a037819 */ /* 0x001fe200000006ff */
[----:B------:R-:W-:Y:S03]  /*1c5b0*/  BSSY B0, `(.L_x_5439) ;  /* 0x0000003000007945 */ /* 0x000fe60003800000 */
[----:B------:R-:W0:Y:S02]  /*1c5c0*/  SYNCS.PHASECHK.TRANS64.TRYWAIT P0, [R32+URZ+0x22860], R3 ;  /* 0x02286003200075a7 */ /* 0x000e24000800017f */
[----:B0-----:R-:W-:Y:S05]  /*1c5d0*/  @!P0 BRA `(.L_x_5440) ;  /* 0x0000006000408947 */ /* 0x001fea0003800000 */
.L_x_5624:
[----:B------:R-:W-:Y:S05]  /*1c5e0*/  BSYNC B0 ;  /* 0x0000000000007941 */ /* 0x000fea0003800000 */
.L_x_5439:
[----:B------:R-:W2:Y:S01]  /*1c5f0*/  LDL.LU R0, [R1+0x28] ;  /* 0x0000280001007983 */ /* 0x000ea20000300800 */
[----:B------:R-:W-:Y:S01]  /*1c600*/  ULDC.64 UR4, c[0x0][0x328] ;  /* 0x0000ca0000047ab9 */ /* 0x000fe20000000a00 */
[----:B------:R-:W-:Y:S02]  /*1c610*/  ULDC.64 UR6, c[0x0][0x318] ;  /* 0x0000c60000067ab9 */ /* 0x000fe40000000a00 */
[----:B------:R-:W3:Y:S01]  /*1c620*/  LDL.LU R4, [R1+0x2c] ;  /* 0x00002c0001047983 */ /* 0x000ee20000300800 */
[----:B0-----:R-:W-:-:S04]  /*1c630*/  IMAD.WIDE.U32 R2, R37, UR4, RZ ;  /* 0x0000000425027c25 */ /* 0x001fc8000f8e00ff */
[----:B--2---:R-:W-:-:S04]  /*1c640*/  IMAD R0, R0, UR4, RZ ;  /* 0x0000000400007c24 */ /* 0x004fc8000f8e02ff */
[----:B------:R-:W-:Y:S01]  /*1c650*/  IMAD R5, R37, UR5, R0 ;  /* 0x0000000525057c24 */ /* 0x000fe2000f8e0200 */
[----:B------:R-:W-:-:S03]  /*1c660*/  ULDC.64 UR4, c[0x0][0x338] ;  /* 0x0000ce0000047ab9 */ /* 0x000fc60000000a00 */
[----:B------:R-:W-:Y:S02]  /*1c670*/  IMAD.IADD R3, R3, 0x1, R5 ;  /* 0x0000000103037824 */ /* 0x000fe400078e0205 */
[----:B---3--:R-:W-:Y:S02]  /*1c680*/  IMAD R5, R4, UR4, RZ ;  /* 0x0000000404057c24 */ /* 0x008fe4000f8e02ff */
        /* <DEDUP_REMOVED lines=15> */
[----:B------:R-:W2:Y:S01]  /*1c780*/  SHFL.IDX PT, R14, R5, RZ, 0x181f ;  /* 0x00181fff050e7589 */ /* 0x000ea200000e0000 */
[----:B------:R-:W-:Y:S02]  /*1c790*/  ISETP.NE.U32.AND P3, PT, R7, 0x1, PT ;  /* 0x000000010700780c */ /* 0x000fe40003f65070 */
[----:B------:R-:W-:Y:S01]  /*1c7a0*/  LOP3.LUT P1, RZ, R35, 0x4, RZ, 0xc0, !PT ;  /* 0x0000000423ff7812 */ /* 0x000fe2000782c0ff */
        /* <DEDUP_REMOVED lines=41> */
[----:B------:R-:W-:Y:S04]  /*1ca40*/  SHFL.IDX PT, R14, R5, 0x4, 0x181f ;  /* 0x00981f00050e7f89 */ /* 0x000fe800000e0000 */
[----:B0-----:R-:W0:Y:S02]  /*1ca50*/  SHFL.IDX PT, R3, R6, 0x3, 0x181f ;  /* 0x00781f0006037f89 */ /* 0x001e2400000e0000 */
[----:B0-----:R-:W-:Y:S02]  /*1ca60*/  IADD3.X R9, RZ, R3, RZ, P4, !PT ;  /* 0x00000003ff097210 */ /* 0x001fe400027fe4ff */
[C---:B------:R-:W-:Y:S01]  /*1ca70*/  ISETP.LT.OR P4, PT, R33.reuse, 0x31, P3 ;  /* 0x000000312100780c */ /* 0x040fe20001f81670 */
[----:B------:R-:W0:Y:S04]  /*1ca80*/  SHFL.IDX PT, R3, R6, 0x4, 0x181f ;  /* 0x00981f0006037f89 */ /* 0x000e2800000e0000 */
[----:B------:R-:W2:Y:S08]  /*1ca90*/  SHFL.IDX PT, R6, R6, 0x5, 0x181f ;  /* 0x00b81f0006067f89 */ /* 0x000eb000000e0000 */
        /* <DEDUP_REMOVED lines=8> */
[----:B------:R3:W4:Y:S02]  /*1cb20*/  SHFL.IDX PT, R14, R5, 0x5, 0x181f ;  /* 0x00b81f00050e7f89 */ /* 0x00072400000e0000 */
        /* <DEDUP_REMOVED lines=9> */
.L_x_5638:
[C---:B------:R-:W-:Y:S02]  /*1cbc0*/  ISETP.LT.OR P3, PT, R33.reuse, 0x51, P3 ;  /* 0x000000512100780c */ /* 0x040fe40001f61670 */
[C---:B------:R-:W-:Y:S02]  /*1cbd0*/  ISETP.LT.OR P2, PT, R33.reuse, 0x51, !P2 ;  /* 0x000000512100780c */ /* 0x040fe40005741670 */
[C---:B------:R-:W-:Y:S02]  /*1cbe0*/  ISETP.LT.OR P1, PT, R33.reuse, 0x51, !P1 ;  /* 0x000000512100780c */ /* 0x040fe40004f21670 */
[----:B0--3--:R-:W-:Y:S02]  /*1cbf0*/  IADD3 R2, P4, R14, R0, RZ ;  /* 0x000000000e027210 */ /* 0x009fe40007f9e0ff */
        /* <DEDUP_REMOVED lines=11> */
.L_x_5442:
        /* <DEDUP_REMOVED lines=11> */
.L_x_5443:
[----:B------:R-:W2:Y:S01]  /*1cd60*/  LDL.LU R2, [R1+0x20] ;  /* 0x0000200001027983 */ /* 0x000ea20000300800 */
[----:B------:R0:W-:Y:S01]  /*1cd70*/  SYNCS.ARRIVE.TRANS64.A1T0 RZ, [R32+URZ+0x22850], RZ ;  /* 0x022850ff20ff79a7 */ /* 0x0001e2000810003f */
[----:B------:R-:W-:Y:S01]  /*1cd80*/  BSSY B0, `(.L_x_5444) ;  /* 0x00000dc000007945 */ /* 0x000fe20003800000 */
[----:B--2---:R-:W-:-:S05]  /*1cd90*/  VIADD R10, R2, 0xfffffffe ;  /* 0xfffffffe020a7836 */ /* 0x004fca0000000000 */
[----:B------:R-:W-:-:S13]  /*1cda0*/  ISETP.GE.AND P0, PT, R10, R30, PT ;  /* 0x0000001e0a00720c */ /* 0x000fda0003f06270 */
[----:B0-----:R-:W-:Y:S05]  /*1cdb0*/  @!P0 BRA `(.L_x_5445) ;  /* 0x0000000c00608947 */ /* 0x001fea0003800000 */
.L_x_5458:
[----:B0-----:R-:W0:Y:S01]  /*1cdc0*/  S2R R2, SR_TID.X ;  /* 0x0000000000027919 */ /* 0x001e220000002100 */
[----:B------:R-:W2:Y:S01]  /*1cdd0*/  LDC R8, c[0x0][0x430] ;  /* 0x00010c00ff087b82 */ /* 0x000ea20000000800 */
[----:B------:R-:W-:Y:S01]  /*1cde0*/  IMAD R9, R10, 0x60, R31 ;  /* 0x000000600a097824 */ /* 0x000fe200078e021f */
[----:B---3--:R-:W3:Y:S01]  /*1cdf0*/  S2R R4, SR_TID.X ;  /* 0x0000000000047919 */ /* 0x008ee20000002100 */
[----:B------:R-:W-:Y:S01]  /*1ce00*/  VIADD R25, R25, 0x1 ;  /* 0x0000000119197836 */ /* 0x000fe20000000000 */
[----:B--2---:R-:W-:Y:S02]  /*1ce10*/  ISETP.NE.AND P0, PT, R8, 0x1, PT ;  /* 0x000000010800780c */ /* 0x004fe40003f05270 */
[----:B0-----:R-:W-:Y:S01]  /*1ce20*/  LOP3.LUT R2, R2, 0x7f, RZ, 0xc0, !PT ;  /* 0x0000007f02027812 */ /* 0x001fe200078ec0ff */
[----:B---3--:R-:W-:-:S03]  /*1ce30*/  IMAD.SHL.U32 R4, R4, 0x10, RZ ;  /* 0x0000001004047824 */ /* 0x008fc600078e00ff */
[----:B------:R-:W-:-:S07]  /*1ce40*/  SHF.R.U32.HI R2, RZ, 0x3, R2 ;  /* 0x00000003ff027819 */ /* 0x000fce0000011602 */
[----:B------:R-:W0:Y:S01]  /*1ce50*/  @P0 LDC R3, c[0x0][0x438] ;  /* 0x00010e00ff030b82 */ /* 0x000e220000000800 */
[----:B------:R-:W-:-:S04]  /*1ce60*/  LOP3.LUT R4, R2, 0x70, R4, 0xf8, !PT ;  /* 0x0000007002047812 */ /* 0x000fc800078ef804 */
[----:B------:R-:W-:-:S03]  /*1ce70*/  ISETP.GT.U32.AND P1, PT, R4, 0x5f, PT ;  /* 0x0000005f0400780c */ /* 0x000fc60003f24070 */
[----:B------:R-:W2:Y:S01]  /*1ce80*/  @P0 LDC R2, c[0x0][0x434] ;  /* 0x00010d00ff020b82 */ /* 0x000ea20000000800 */
[----:B------:R-:W-:-:S05]  /*1ce90*/  IMAD.IADD R9, R4, 0x1, R9 ;  /* 0x0000000104097824 */ /* 0x000fca00078e0209 */
[----:B------:R-:W-:-:S04]  /*1cea0*/  MOV R11, R9 ;  /* 0x00000009000b7202 */ /* 0x000fc80000000f00 */
[----:B------:R-:W3:Y:S08]  /*1ceb0*/  @!P1 LDC.64 R4, c[0x0][0x428] ;  /* 0x00010a00ff049b82 */ /* 0x000ef00000000a00 */
[----:B----4-:R-:W4:Y:S01]  /*1cec0*/  @!P1 LDC.64 R6, c[0x0][0x418] ;  /* 0x00010600ff069b82 */ /* 0x010f220000000a00 */
[----:B--2---:R-:W-:-:S05]  /*1ced0*/  @P0 IMAD.HI.U32 R2, R9, R2, RZ ;  /* 0x0000000209020227 */ /* 0x004fca00078e00ff */
[----:B0-----:R-:W-:-:S04]  /*1cee0*/  @P0 SHF.R.U32.HI R11, RZ, R3, R2 ;  /* 0x00000003ff0b0219 */ /* 0x001fc80000011602 */
[----:B------:R-:W-:Y:S01]  /*1cef0*/  @!P1 SHF.R.S32.HI R3, RZ, 0x1f, R11 ;  /* 0x0000001fff039819 */ /* 0x000fe2000001140b */
[----:B---3--:R-:W-:-:S04]  /*1cf00*/  @!P1 IMAD R2, R34, R4, RZ ;  /* 0x0000000422029224 */ /* 0x008fc800078e02ff */
[----:B------:R-:W-:Y:S02]  /*1cf10*/  @!P1 IMAD R5, R28, R5, R2 ;  /* 0x000000051c059224 */ /* 0x000fe400078e0202 */
[----:B------:R-:W-:-:S04]  /*1cf20*/  @!P1 IMAD.MOV.U32 R2, RZ, RZ, R11 ;  /* 0x000000ffff029224 */ /* 0x000fc800078e000b */
[----:B------:R-:W-:-:S04]  /*1cf30*/  @!P1 IMAD.WIDE.U32 R2, R28, R4, R2 ;  /* 0x000000041c029225 */ /* 0x000fc800078e0002 */
[----:B------:R-:W-:Y:S01]  /*1cf40*/  @!P1 IMAD.IADD R5, R5, 0x1, R3 ;  /* 0x0000000105059824 */ /* 0x000fe200078e0203 */
[C---:B----4-:R-:W-:Y:S01]  /*1cf50*/  @!P1 LEA R6, P0, R2.reuse, R6, 0x2 ;  /* 0x0000000602069211 */ /* 0x050fe200078010ff */
[----:B------:R-:W-:Y:S02]  /*1cf60*/  IMAD.MOV.U32 R4, RZ, RZ, RZ ;  /* 0x000000ffff047224 */ /* 0x000fe400078e00ff */
[----:B------:R-:W-:Y:S01]  /*1cf70*/  IMAD.U32 R12, RZ, RZ, UR38 ;  /* 0x00000026ff0c7e24 */ /* 0x000fe2000f8e00ff */
[----:B------:R-:W-:Y:S02]  /*1cf80*/  @!P1 LEA.HI.X R7, R2, R7, R5, 0x2, P0 ;  /* 0x0000000702079211 */ /* 0x000fe400000f1405 */
[----:B------:R-:W-:-:S03]  /*1cf90*/  ISETP.NE.AND P0, PT, R25, 0x2, PT ;  /* 0x000000021900780c */ /* 0x000fc60003f05270 */
[----:B------:R0:W5:Y:S01]  /*1cfa0*/  @!P1 LDG.E R4, desc[UR42][R6.64] ;  /* 0x0000002a06049981 */ /* 0x000162000c1e1900 */
[----:B------:R-:W-:Y:S02]  /*1cfb0*/  ISETP.NE.AND P1, PT, R12, 0x3, PT ;  /* 0x000000030c00780c */ /* 0x000fe40003f25270 */
[----:B------:R-:W-:Y:S01]  /*1cfc0*/  SEL R3, RZ, 0x1, P0 ;  /* 0x00000001ff037807 */ /* 0x000fe20000000000 */
[----:B------:R-:W-:Y:S01]  /*1cfd0*/  IMAD.MOV R5, RZ, RZ, -R11 ;  /* 0x000000ffff057224 */ /* 0x000fe200078e0a0b */
[----:B------:R-:W-:Y:S05]  /*1cfe0*/  YIELD ;  /* 0x0000000000007946 */ /* 0x000fea0003800000 */
[----:B------:R-:W-:-:S02]  /*1cff0*/  LOP3.LUT R26, R26, R3, RZ, 0x3c, !PT ;  /* 0x000000031a1a7212 */ /* 0x000fc400078e3cff */
[----:B------:R-:W-:Y:S01]  /*1d000*/  MOV R3, R10 ;  /* 0x0000000a00037202 */ /* 0x000fe20000000f00 */
[----:B------:R-:W-:Y:S01]  /*1d010*/  IMAD R5, R8, R5, R9 ;  /* 0x0000000508057224 */ /* 0x000fe200078e0209 */
[----:B------:R-:W-:Y:S01]  /*1d020*/  SEL R25, R25, RZ, P0 ;  /* 0x000000ff19197207 */ /* 0x000fe20000000000 */
[----:B------:R-:W-:Y:S01]  /*1d030*/  VIADD R10, R10, 0xffffffff ;  /* 0xffffffff0a0a7836 */ /* 0x000fe20000000000 */
[----:B------:R-:W-:Y:S01]  /*1d040*/  ISETP.GT.AND P2, PT, R3, R30, PT ;  /* 0x0000001e0300720c */ /* 0x000fe20003f44270 */
[----:B0-----:R-:W-:-:S12]  /*1d050*/  @!P1 BRA `(.L_x_5446) ;  /* 0x0000000000049947 */ /* 0x001fd80003800000 */
[----:B------:R-:W-:Y:S01]  /*1d060*/  BPT.TRAP 0x1 ;  /* 0x000000040000795c */ /* 0x000fe20000300000 */
.L_x_5446:
[----:B------:R-:W-:Y:S01]  /*1d070*/  IMAD R6, R25, 0x8, R22 ;  /* 0x0000000819067824 */ /* 0x000fe200078e0216 */
[----:B------:R-:W-:Y:S01]  /*1d080*/  SHF.L.U32 R21, R26, 0x1f, RZ ;  /* 0x0000001f1a157819 */ /* 0x000fe200000006ff */
[----:B------:R-:W-:Y:S01]  /*1d090*/  BSSY B1, `(.L_x_5447) ;  /* 0x0000004000017945 */ /* 0x000fe20003800000 */
[----:B------:R-:W-:Y:S02]  /*1d0a0*/  SHF.R.S32.HI R17, RZ, 0x1f, R5 ;  /* 0x0000001fff117819 */ /* 0x000fe40000011405 */
[----:B------:R-:W0:Y:S02]  /*1d0b0*/  SYNCS.PHASECHK.TRANS64.TRYWAIT P0, [R6+URZ+0x22840], R21 ;  /* 0x02284015060075a7 */ /* 0x000e24000800017f */
[----:B0-----:R-:W-:Y:S05]  /*1d0c0*/  @!P0 BRA `(.L_x_5448) ;  /* 0x0000005c00e08947 */ /* 0x001fea0003800000 */
.L_x_5639:
[----:B------:R-:W-:Y:S05]  /*1d0d0*/  BSYNC B1 ;  /* 0x0000000000017941 */ /* 0x000fea0003800000 */
.L_x_5447:
        /* <DEDUP_REMOVED lines=21> */
[----:B------:R-:W2:Y:S01]  /*1d230*/  SHFL.IDX PT, R2, R8, RZ, 0x181f ;  /* 0x00181fff08027589 */ /* 0x000ea200000e0000 */
[----:B------:R-:W-:-:S03]  /*1d240*/  IMAD R7, R7, 0x2, R22 ;  /* 0x0000000207077824 */ /* 0x000fc600078e0216 */
[----:B------:R-:W3:Y:S01]  /*1d250*/  SHFL.IDX PT, R3, R9, RZ, 0x181f ;  /* 0x00181fff09037589 */ /* 0x000ee200000e0000 */
[----:B--2---:R-:W-:-:S05]  /*1d260*/  IADD3 R2, P0, R2, R0, RZ ;  /* 0x0000000002027210 */ /* 0x004fca0007f1e0ff */
[----:B---3--:R-:W-:-:S05]  /*1d270*/  IMAD.X R3, RZ, RZ, R3, P0 ;  /* 0x000000ffff037224 */ /* 0x008fca00000e0603 */
[----:B------:R-:W-:Y:S01]  /*1d280*/  @!PT LDS RZ, [RZ] ;  /* 0x00000000fffff984 */ /* 0x000fe20000000800 */
[----:B------:R2:W-:Y:S04]  /*1d290*/  LDGSTS.E.BYPASS.LTC128B.128 [R7+0x1c400], desc[UR42][R2.64], !P1 ;  /* 0x1c40000002077fae */ /* 0x0005e8000c901d6a */
[----:B--2---:R-:W2:Y:S04]  /*1d2a0*/  SHFL.IDX PT, R2, R8, 0x1, 0x181f ;  /* 0x00381f0008027f89 */ /* 0x004ea800000e0000 */
[----:B------:R-:W3:Y:S01]  /*1d2b0*/  SHFL.IDX PT, R3, R9, 0x1, 0x181f ;  /* 0x00381f0009037f89 */ /* 0x000ee200000e0000 */
[----:B--2---:R-:W-:-:S04]  /*1d2c0*/  IADD3 R2, P0, R2, R0, RZ ;  /* 0x0000000002027210 */ /* 0x004fc80007f1e0ff */
[----:B---3--:R-:W-:-:S05]  /*1d2d0*/  IADD3.X R3, RZ, R3, RZ, P0, !PT ;  /* 0x00000003ff037210 */ /* 0x008fca00007fe4ff */
[----:B------:R2:W-:Y:S04]  /*1d2e0*/  LDGSTS.E.BYPASS.LTC128B.128 [R7+0x1cc00], desc[UR42][R2.64], !P1 ;  /* 0x1cc0000002077fae */ /* 0x0005e8000c901d6a */
[----:B--2---:R-:W2:Y:S04]  /*1d2f0*/  SHFL.IDX PT, R2, R8, 0x2, 0x181f ;  /* 0x00581f0008027f89 */ /* 0x004ea800000e0000 */
[----:B------:R-:W3:Y:S01]  /*1d300*/  SHFL.IDX PT, R3, R9, 0x2, 0x181f ;  /* 0x00581f0009037f89 */ /* 0x000ee200000e0000 */
[----:B--2---:R-:W-:-:S05]  /*1d310*/  IADD3 R2, P0, R2, R0, RZ ;  /* 0x0000000002027210 */ /* 0x004fca0007f1e0ff */
[----:B---3--:R-:W-:-:S05]  /*1d320*/  IMAD.X R3, RZ, RZ, R3, P0 ;  /* 0x000000ffff037224 */ /* 0x008fca00000e0603 */
[----:B------:R2:W-:Y:S04]  /*1d330*/  LDGSTS.E.BYPASS.LTC128B.128 [R7+0x1d400], desc[UR42][R2.64], !P1 ;  /* 0x1d40000002077fae */ /* 0x0005e8000c901d6a */
[----:B--2---:R-:W2:Y:S04]  /*1d340*/  SHFL.IDX PT, R2, R8, 0x3, 0x181f ;  /* 0x00781f0008027f89 */ /* 0x004ea800000e0000 */
[----:B------:R-:W3:Y:S01]  /*1d350*/  SHFL.IDX PT, R3, R9, 0x3, 0x181f ;  /* 0x00781f0009037f89 */ /* 0x000ee200000e0000 */
[----:B--2---:R-:W-:-:S05]  /*1d360*/  IADD3 R2, P0, R2, R0, RZ ;  /* 0x0000000002027210 */ /* 0x004fca0007f1e0ff */
[----:B---3--:R-:W-:-:S05]  /*1d370*/  IMAD.X R3, RZ, RZ, R3, P0 ;  /* 0x000000ffff037224 */ /* 0x008fca00000e0603 */
[----:B------:R2:W-:Y:S04]  /*1d380*/  LDGSTS.E.BYPASS.LTC128B.128 [R7+0x1dc00], desc[UR42][R2.64], !P1 ;  /* 0x1dc0000002077fae */ /* 0x0005e8000c901d6a */
[----:B--2---:R-:W2:Y:S04]  /*1d390*/  SHFL.IDX PT, R2, R8, 0x4, 0x181f ;  /* 0x00981f0008027f89 */ /* 0x004ea800000e0000 */
[----:B------:R-:W3:Y:S04]  /*1d3a0*/  SHFL.IDX PT, R3, R9, 0x4, 0x181f ;  /* 0x00981f0009037f89 */ /* 0x000ee800000e0000 */
[----:B------:R-:W4:Y:S01]  /*1d3b0*/  SHFL.IDX PT, R9, R9, 0x5, 0x181f ;  /* 0x00b81f0009097f89 */ /* 0x000f2200000e0000 */
[----:B--2---:R-:W-:-:S05]  /*1d3c0*/  IADD3 R2, P0, R2, R0, RZ ;  /* 0x0000000002027210 */ /* 0x004fca0007f1e0ff */
[----:B---3--:R-:W-:-:S05]  /*1d3d0*/  IMAD.X R3, RZ, RZ, R3, P0 ;  /* 0x000000ffff037224 */ /* 0x008fca00000e0603 */
[----:B------:R2:W-:Y:S04]  /*1d3e0*/  LDGSTS.E.BYPASS.LTC128B.128 [R7+0x1e400], desc[UR42][R2.64], !P1 ;  /* 0x1e40000002077fae */ /* 0x0005e8000c901d6a */
[----:B--2-4-:R2:W3:Y:S02]  /*1d3f0*/  SHFL.IDX PT, R2, R8, 0x5, 0x181f ;  /* 0x00b81f0008027f89 */ /* 0x0144e400000e0000 */
.L_x_5653:
[----:B---3--:R-:W-:-:S05]  /*1d400*/  IADD3 R2, P0, R2, R0, RZ ;  /* 0x0000000002027210 */ /* 0x008fca0007f1e0ff */
[----:B------:R-:W-:Y:S01]  /*1d410*/  IMAD.X R3, RZ, RZ, R9, P0 ;  /* 0x000000ffff037224 */ /* 0x000fe200000e0609 */
[----:B------:R-:W-:-:S04]  /*1d420*/  PLOP3.LUT P0, PT, PT, PT, PT, 0x80, 0x0 ;  /* 0x000000000000781c */ /* 0x000fc80003f0f070 */
[----:B------:R-:W-:Y:S01]  /*1d430*/  @!PT LDS RZ, [RZ] ;  /* 0x00000000fffff984 */ /* 0x000fe20000000800 */
[----:B------:R-:W-:Y:S01]  /*1d440*/  @!PT LDS RZ, [RZ] ;  /* 0x00000000fffff984 */ /* 0x000fe20000000800 */
[----:B------:R-:W-:Y:S01]  /*1d450*/  @!PT LDS RZ, [RZ] ;  /* 0x00000000fffff984 */ /* 0x000fe20000000800 */
[----:B------:R3:W-:Y:S01]  /*1d460*/  LDGSTS.E.BYPASS.LTC128B.128 [R7+0x1ec00], desc[UR42][R2.64], !P1 ;  /* 0x1ec0000002077fae */ /* 0x0007e2000c901d6a */
[----:B------:R-:W-:-:S08]  /*1d470*/  NOP ;  /* 0x0000000000007918 */ /* 0x000fd00000000000 */
.L_x_5450:
[----:B------:R-:W-:Y:S02]  /*1d480*/  PLOP3.LUT P1, PT, P1, P0, PT, 0xa2, 0x0 ;  /* 0x000000000000781c */ /* 0x000fe40000f21472 */
[----:B------:R-:W-:-:S08]  /*1d490*/  @P0 R2UR P1, UR4, R6 ;  /* 0x00000000060402ca */ /* 0x000fd00000020000 */
[----:B------:R-:W-:-:S05]  /*1d4a0*/  @P0 PLOP3.LUT P0, PT, P1, PT, PT, 0x80, 0x0 ;  /* 0x000000000000081c */ /* 0x000fca0000f0f070 */
[----:B------:R-:W-:Y:S01]  /*1d4b0*/  @!P1 SYNCS.ARRIVE.TRANS64.RED.A0T1 RZ, [UR4+0x22830], RZ ;  /* 0x022830ffffff99a7 */ /* 0x000fe20008200404 */
[----:B------:R-:W-:Y:S07]  /*1d4c0*/  @!P1 ARRIVES.LDGSTSBAR.64.TRANSCNT [UR4+0x22830] ;  /* 0x02283000ff0099b0 */ /* 0x000fee0008000a84 */
[----:B------:R-:W-:Y:S05]  /*1d4d0*/  @P0 BRA.U.ANY `(.L_x_5450) ;  /* 0xfffffffd00e80947 */ /* 0x000fea000393ffff */
[----:B------:R-:W-:Y:S01]  /*1d4e0*/  NOP ;  /* 0x0000000000007918 */ /* 0x000fe20000000000 */
[----:B---3--:R-:W-:-:S05]  /*1d4f0*/  IMAD.U32 R2, RZ, RZ, UR38 ;  /* 0x00000026ff027e24 */ /* 0x008fca000f8e00ff */
[----:B------:R-:W-:-:S13]  /*1d500*/  ISETP.NE.AND P3, PT, R2, 0x3, PT ;  /* 0x000000030200780c */ /* 0x000fda0003f65270 */
[----:B------:R-:W-:Y:S05]  /*1d510*/  @!P3 BRA `(.L_x_5451) ;  /* 0x000000000004b947 */ /* 0x000fea0003800000 */
[----:B------:R-:W-:Y:S01]  /*1d520*/  BPT.TRAP 0x1 ;  /* 0x000000040000795c */ /* 0x000fe20000300000 */
.L_x_5451:
[----:B------:R3:W-:Y:S01]  /*1d530*/  SYNCS.ARRIVE.TRANS64.A1T0 RZ, [R6+URZ+0x22830], RZ ;  /* 0x022830ff06ff79a7 */ /* 0x0007e2000810003f */
[----:B------:R-:W-:Y:S05]  /*1d540*/  @!P3 BRA `(.L_x_5452) ;  /* 0x000000000004b947 */ /* 0x000fea0003800000 */
[----:B------:R-:W-:Y:S01]  /*1d550*/  BPT.TRAP 0x1 ;  /* 0x000000040000795c */ /* 0x000fe20000300000 */
.L_x_5452:
[----:B------:R-:W4:Y:S01]  /*1d560*/  SYNCS.PHASECHK.TRANS64.TRYWAIT P0, [R6+URZ+0x22860], R21 ;  /* 0x02286015060075a7 */ /* 0x000f22000800017f */
[----:B------:R-:W-:Y:S04]  /*1d570*/  BSSY B1, `(.L_x_5453) ;  /* 0x0000002000017945 */ /* 0x000fe80003800000 */
[----:B----4-:R-:W-:Y:S05]  /*1d580*/  @!P0 BRA `(.L_x_5454) ;  /* 0x0000006000688947 */ /* 0x010fea0003800000 */
.L_x_5654:
[----:B------:R-:W-:Y:S05]  /*1d590*/  BSYNC B1 ;  /* 0x0000000000017941 */ /* 0x000fea0003800000 */
.L_x_5453:
[----:B------:R-:W-:Y:S01]  /*1d5a0*/  ULDC.64 UR4, c[0x0][0x328] ;  /* 0x0000ca0000047ab9 */ /* 0x000fe20000000a00 */
[----:B------:R-:W-:Y:S01]  /*1d5b0*/  ULDC.64 UR6, c[0x0][0x318] ;  /* 0x0000c60000067ab9 */ /* 0x000fe20000000a00 */
[----:B------:R-:W-:Y:S01]  /*1d5c0*/  IMAD R2, R17, UR4, RZ ;  /* 0x0000000411027c24 */ /* 0x000fe2000f8e02ff */
[C---:B------:R-:W-:Y:S02]  /*1d5d0*/  LOP3.LUT P5, RZ, R23.reuse, 0x10, RZ, 0xc0, !PT ;  /* 0x0000001017ff7812 */ /* 0x040fe400078ac0ff */
        /* <DEDUP_REMOVED lines=16> */
[----:B--2---:R-:W-:-:S04]  /*1d6e0*/  LEA R8, P0, R2, UR6, 0x1 ;  /* 0x0000000602087c11 */ /* 0x004fc8000f8008ff */
[----:B------:R-:W-:Y:S01]  /*1d6f0*/  LEA.HI.X R9, R2, UR7, R9, 0x1, P0 ;  /* 0x0000000702097c11 */ /* 0x000fe200080f0c09 */
[----:B------:R-:W-:Y:S08]  /*1d700*/  BRA.DIV UR4, `(.L_x_5455) ;  /* 0x00000062041c7947 */ /* 0x000ff0000b800000 */
[----:B------:R-:W2:Y:S01]  /*1d710*/  SHFL.IDX PT, R14, R8, RZ, 0x181f ;  /* 0x00181fff080e7589 */ /* 0x000ea200000e0000 */
[----:B------:R-:W-:-:S03]  /*1d720*/  IMAD R7, R7, 0x2, R22 ;  /* 0x0000000207077824 */ /* 0x000fc600078e0216 */
[----:B------:R-:W5:Y:S04]  /*1d730*/  SHFL.IDX PT, R3, R9, RZ, 0x181f ;  /* 0x00181fff09037589 */ /* 0x000f6800000e0000 */
[----:B------:R-:W-:Y:S04]  /*1d740*/  SHFL.IDX PT, R5, R9, 0x1, 0x181f ;  /* 0x00381f0009057f89 */ /* 0x000fe800000e0000 */
[----:B------:R-:W-:Y:S01]  /*1d750*/  SHFL.IDX PT, R17, R9, 0x2, 0x181f ;  /* 0x00581f0009117f89 */ /* 0x000fe200000e0000 */
[----:B--2---:R-:W-:-:S03]  /*1d760*/  IADD3 R2, P0, R14, R0, RZ ;  /* 0x000000000e027210 */ /* 0x004fc60007f1e0ff */
[----:B------:R-:W2:Y:S02]  /*1d770*/  SHFL.IDX PT, R14, R8, 0x1, 0x181f ;  /* 0x00381f00080e7f89 */ /* 0x000ea400000e0000 */
[----:B-----5:R-:W-:-:S05]  /*1d780*/  IMAD.X R3, RZ, RZ, R3, P0 ;  /* 0x000000ffff037224 */ /* 0x020fca00000e0603 */
[----:B------:R-:W-:Y:S04]  /*1d790*/  LDGSTS.E.BYPASS.LTC128B.128 [R7+0x400], desc[UR42][R2.64], !P5 ;  /* 0x0040000002077fae */ /* 0x000fe8000e901d6a */
[----:B------:R-:W-:Y:S04]  /*1d7a0*/  LDGSTS.E.BYPASS.LTC128B.128 [R7+0x3400], desc[UR42][R2.64+0x80], !P4 ;  /* 0x0340008002077fae */ /* 0x000fe8000e101d6a */
[----:B------:R-:W-:Y:S04]  /*1d7b0*/  LDGSTS.E.BYPASS.LTC128B.128 [R7+0x6400], desc[UR42][R2.64+0x100], !P3 ;  /* 0x0640010002077fae */ /* 0x000fe8000d901d6a */
[----:B------:R5:W-:Y:S01]  /*1d7c0*/  LDGSTS.E.BYPASS.LTC128B.128 [R7+0x9400], desc[UR42][R2.64+0x180], !P1 ;  /* 0x0940018002077fae */ /* 0x000be2000c901d6a */
[----:B--2---:R-:W-:-:S03]  /*1d7d0*/  IADD3 R4, P0, R14, R0, RZ ;  /* 0x000000000e047210 */ /* 0x004fc60007f1e0ff */
[----:B------:R-:W5:Y:S02]  /*1d7e0*/  SHFL.IDX PT, R14, R8, 0x2, 0x181f ;  /* 0x00581f00080e7f89 */ /* 0x000f6400000e0000 */
[----:B------:R-:W-:-:S05]  /*1d7f0*/  IMAD.X R5, RZ, RZ, R5, P0 ;  /* 0x000000ffff057224 */ /* 0x000fca00000e0605 */
[----:B------:R-:W-:Y:S04]  /*1d800*/  LDGSTS.E.BYPASS.LTC128B.128 [R7+0xc00], desc[UR42][R4.64], !P5 ;  /* 0x00c0000004077fae */ /* 0x000fe8000e901d6a */
[----:B------:R-:W-:Y:S04]  /*1d810*/  LDGSTS.E.BYPASS.LTC128B.128 [R7+0x3c00], desc[UR42][R4.64+0x80], !P4 ;  /* 0x03c0008004077fae */ /* 0x000fe8000e101d6a */
[----:B------:R-:W-:Y:S04]  /*1d820*/  LDGSTS.E.BYPASS.LTC128B.128 [R7+0x6c00], desc[UR42][R4.64+0x100], !P3 ;  /* 0x06c0010004077fae */ /* 0x000fe8000d901d6a */
[----:B------:R2:W-:Y:S01]  /*1d830*/  LDGSTS.E.BYPASS.LTC128B.128 [R7+0x9c00], desc[UR42][R4.64+0x180], !P1 ;  /* 0x09c0018004077fae */ /* 0x0005e2000c901d6a */
[----:B-----5:R-:W-:-:S03]  /*1d840*/  IADD3 R2, P0, R14, R0, RZ ;  /* 0x000000000e027210 */ /* 0x020fc60007f1e0ff */
[----:B------:R-:W5:Y:S02]  /*1d850*/  SHFL.IDX PT, R14, R8, 0x3, 0x181f ;  /* 0x00781f00080e7f89 */ /* 0x000f6400000e0000 */
[----:B------:R-:W-:Y:S02]  /*1d860*/  IMAD.X R3, RZ, RZ, R17, P0 ;  /* 0x000000ffff037224 */ /* 0x000fe400000e0611 */
[----:B------:R-:W-:Y:S04]  /*1d870*/  SHFL.IDX PT, R17, R9, 0x4, 0x181f ;  /* 0x00981f0009117f89 */ /* 0x000fe800000e0000 */
[----:B--2---:R-:W2:Y:S04]  /*1d880*/  SHFL.IDX PT, R5, R9, 0x3, 0x181f ;  /* 0x00781f0009057f89 */ /* 0x004ea800000e0000 */
[----:B------:R-:W-:Y:S04]  /*1d890*/  LDGSTS.E.BYPASS.LTC128B.128 [R7+0x1400], desc[UR42][R2.64], !P5 ;  /* 0x0140000002077fae */ /* 0x000fe8000e901d6a */
[----:B------:R-:W-:Y:S04]  /*1d8a0*/  LDGSTS.E.BYPASS.LTC128B.128 [R7+0x4400], desc[UR42][R2.64+0x80], !P4 ;  /* 0x0440008002077fae */ /* 0x000fe8000e101d6a */
[----:B------:R-:W-:Y:S01]  /*1d8b0*/  LDGSTS.E.BYPASS.LTC128B.128 [R7+0x7400], desc[UR42][R2.64+0x100], !P3 ;  /* 0x0740010002077fae */ /* 0x000fe2000d901d6a */
[----:B-----5:R-:W-:-:S03]  /*1d8c0*/  IADD3 R4, P0, R14, R0, RZ ;  /* 0x000000000e047210 */ /* 0x020fc60007f1e0ff */
[----:B------:R5:W-:Y:S04]  /*1d8d0*/  LDGSTS.E.BYPASS.LTC128B.128 [R7+0xa400], desc[UR42][R2.64+0x180], !P1 ;  /* 0x0a40018002077fae */ /* 0x000be8000c901d6a */
[----:B------:R-:W5:Y:S01]  /*1d8e0*/  SHFL.IDX PT, R14, R8, 0x4, 0x181f ;  /* 0x00981f00080e7f89 */ /* 0x000f6200000e0000 */
[----:B--2---:R-:W-:-:S03]  /*1d8f0*/  IMAD.X R5, RZ, RZ, R5, P0 ;  /* 0x000000ffff057224 */ /* 0x004fc600000e0605 */
[----:B------:R-:W2:Y:S04]  /*1d900*/  SHFL.IDX PT, R9, R9, 0x5, 0x181f ;  /* 0x00b81f0009097f89 */ /* 0x000ea800000e0000 */
[----:B------:R0:W-:Y:S04]  /*1d910*/  LDGSTS.E.BYPASS.LTC128B.128 [R7+0x1c00], desc[UR42][R4.64], !P5 ;  /* 0x01c0000004077fae */ /* 0x0001e8000e901d6a */
[----:B------:R0:W-:Y:S04]  /*1d920*/  LDGSTS.E.BYPASS.LTC128B.128 [R7+0x4c00], desc[UR42][R4.64+0x80], !P4 ;  /* 0x04c0008004077fae */ /* 0x0001e8000e101d6a */
[----:B------:R0:W-:Y:S04]  /*1d930*/  LDGSTS.E.BYPASS.LTC128B.128 [R7+0x7c00], desc[UR42][R4.64+0x100], !P3 ;  /* 0x07c0010004077fae */ /* 0x0001e8000d901d6a */
[----:B------:R0:W-:Y:S01]  /*1d940*/  LDGSTS.E.BYPASS.LTC128B.128 [R7+0xac00], desc[UR42][R4.64+0x180], !P1 ;  /* 0x0ac0018004077fae */ /* 0x0001e2000c901d6a */
[----:B-----5:R-:W-:-:S03]  /*1d950*/  IADD3 R2, P0, R14, R0, RZ ;  /* 0x000000000e027210 */ /* 0x020fc60007f1e0ff */
[----:B------:R0:W0:Y:S02]  /*1d960*/  SHFL.IDX PT, R14, R8, 0x5, 0x181f ;  /* 0x00b81f00080e7f89 */ /* 0x00002400000e0000 */
[----:B------:R-:W-:-:S05]  /*1d970*/  IMAD.X R3, RZ, RZ, R17, P0 ;  /* 0x000000ffff037224 */ /* 0x000fca00000e0611 */
[----:B------:R0:W-:Y:S04]  /*1d980*/  LDGSTS.E.BYPASS.LTC128B.128 [R7+0x2400], desc[UR42][R2.64], !P5 ;  /* 0x0240000002077fae */ /* 0x0001e8000e901d6a */
[----:B------:R0:W-:Y:S04]  /*1d990*/  LDGSTS.E.BYPASS.LTC128B.128 [R7+0x5400], desc[UR42][R2.64+0x80], !P4 ;  /* 0x0540008002077fae */ /* 0x0001e8000e101d6a */
[----:B------:R0:W-:Y:S04]  /*1d9a0*/  LDGSTS.E.BYPASS.LTC128B.128 [R7+0x8400], desc[UR42][R2.64+0x100], !P3 ;  /* 0x0840010002077fae */ /* 0x0001e8000d901d6a */
[----:B--2---:R0:W-:Y:S02]  /*1d9b0*/  LDGSTS.E.BYPASS.LTC128B.128 [R7+0xb400], desc[UR42][R2.64+0x180], !P1 ;  /* 0x0b40018002077fae */ /* 0x0041e4000c901d6a */
.L_x_5668:
[----:B0-----:R-:W-:-:S04]  /*1d9c0*/  IADD3 R2, P0, R14, R0, RZ ;  /* 0x000000000e027210 */ /* 0x001fc80007f1e0ff */
        /* <DEDUP_REMOVED lines=10> */
.L_x_5456:
        /* <DEDUP_REMOVED lines=11> */
.L_x_5457:
[----:B------:R0:W-:Y:S01]  /*1db20*/  SYNCS.ARRIVE.TRANS64.A1T0 RZ, [R6+URZ+0x22850], RZ ;  /* 0x022850ff06ff79a7 */ /* 0x0001e2000810003f */
[----:B------:R-:W-:Y:S05]  /*1db30*/  @P2 BRA `(.L_x_5458) ;  /* 0xfffffff000a02947 */ /* 0x000fea000383ffff */
.L_x_5445:
[----:B------:R-:W-:Y:S05]  /*1db40*/  BSYNC B0 ;  /* 0x0000000000007941 */ /* 0x000fea0003800000 */
.L_x_5444:
        /* <DEDUP_REMOVED lines=10> */
[----:B------:R-:W5:Y:S01]  /*1dbf0*/  LDC.64 R2, c[0x0][0xc60] ;  /* 0x00031800ff027b82 */ /* 0x000f620000000a00 */
[----:B------:R-:W2:Y:S02]  /*1dc00*/  FLO.U32 R0, UR4 ;  /* 0x0000000400007d00 */ /* 0x000ea400080e0000 */
[----:B--2---:R-:W-:-:S06]  /*1dc10*/  ISETP.EQ.U32.AND P1, PT, R0, R7, PT ;  /* 0x000000070000720c */ /* 0x004fcc0003f22070 */
[----:B------:R-:W5:Y:S07]  /*1dc20*/  POPC R7, UR4 ;  /* 0x0000000400077d09 */ /* 0x000f6e0008000000 */
[----:B-----5:R-:W2:Y:S01]  /*1dc30*/  @P1 ATOMG.E.ADD.STRONG.GPU PT, R3, desc[UR42][R2.64], R7 ;  /* 0x00000007020319a8 */ /* 0x020ea200081ee1ea */
[----:B------:R-:W5:Y:S02]  /*1dc40*/  S2R R4, SR_LTMASK ;  /* 0x0000000000047919 */ /* 0x000f640000003900 */
[----:B-----5:R-:W-:-:S04]  /*1dc50*/  LOP3.LUT R4, R4, UR4, RZ, 0xc0, !PT ;  /* 0x0000000404047c12 */ /* 0x020fc8000f8ec0ff */
[----:B------:R-:W5:Y:S01]  /*1dc60*/  POPC R9, R4 ;  /* 0x0000000400097309 */ /* 0x000f620000000000 */
[----:B--2---:R-:W5:Y:S02]  /*1dc70*/  SHFL.IDX PT, R0, R3, R0, 0x1f ;  /* 0x00001f0003007589 */ /* 0x004f6400000e0000 */
[----:B-----5:R-:W-:-:S07]  /*1dc80*/  IADD3 R16, R0, UR37, R9 ;  /* 0x0000002500107c10 */ /* 0x020fce000fffe009 */
.L_x_5460:
[----:B------:R-:W-:Y:S05]  /*1dc90*/  BSYNC B0 ;  /* 0x0000000000007941 */ /* 0x000fea0003800000 */
.L_x_5459:
[----:B------:R-:W-:Y:S02]  /*1dca0*/  LOP3.LUT R26, R26, R5, RZ, 0x3c, !PT ;  /* 0x000000051a1a7212 */ /* 0x000fe400078e3cff */
[----:B------:R-:W-:-:S07]  /*1dcb0*/  SEL R25, R25, RZ, P0 ;  /* 0x000000ff19197207 */ /* 0x000fce0000000000 */
.L_x_5419:
[----:B------:R-:W-:Y:S05]  /*1dcc0*/  BSYNC B7 ;  /* 0x0000000000077941 */ /* 0x000fea0003800000 */
.L_x_5417:
        /* <DEDUP_REMOVED lines=8> */
[----:B------:R2:W0:Y:S01]  /*1dd50*/  LDS.128 R16, [R22+0x228d0] ;  /* 0x0228d00016107984 */ /* 0x0004220000000c00 */
[----:B------:R-:W-:Y:S06]  /*1dd60*/  BAR.ARV 0x4, 0x180 ;  /* 0x0106000000007b1d */ /* 0x000fec0000002000 */
[----:B------:R-:W-:Y:S05]  /*1dd70*/  BRA `(.L_x_5462) ;  /* 0x0000000c00d47947 */ /* 0x000fea0003800000 */
.L_x_5461:
        /* <DEDUP_REMOVED lines=9> */
[----:B------:R-:W5:Y:S01]  /*1de10*/  @!P1 LDC.64 R4, c[0x0][0xc78] ;  /* 0x00031e00ff049b82 */ /* 0x000f620000000a00 */
[----:B--2---:R-:W-:-:S05]  /*1de20*/  @!P1 IMAD.WIDE R2, R7, 0x4, R2 ;  /* 0x0000000407029825 */ /* 0x004fca00078e0202 */
[----:B0--34-:R5:W2:Y:S02]  /*1de30*/  @!P1 LDG.E R6, desc[UR42][R2.64] ;  /* 0x0000002a02069981 */ /* 0x019aa4000c1e1900 */
[----:B-----5:R-:W-:-:S05]  /*1de40*/  @!P1 IMAD.WIDE R2, R7, 0x4, R4 ;  /* 0x0000000407029825 */ /* 0x020fca00078e0204 */
[----:B------:R-:W3:Y:S01]  /*1de50*/  @!P1 LDG.E R5, desc[UR42][R2.64] ;  /* 0x0000002a02059981 */ /* 0x000ee2000c1e1900 */
[----:B------:R-:W-:Y:S01]  /*1de60*/  IMAD.MOV.U32 R17, RZ, RZ, RZ ;  /* 0x000000ffff117224 */ /* 0x000fe200078e00ff */
[----:B------:R-:W-:Y:S02]  /*1de70*/  MOV R4, RZ ;  /* 0x000000ff00047202 */ /* 0x000fe40000000f00 */
[C---:B------:R-:W-:Y:S01]  /*1de80*/  ISETP.GE.U32.AND P2, PT, R8.reuse, 0x2, PT ;  /* 0x000000020800780c */ /* 0x040fe20003f46070 */
[----:B------:R-:W-:Y:S01]  /*1de90*/  SHFL.IDX PT, R0, R16, RZ, 0x1f ;  /* 0x00001fff10007589 */ /* 0x000fe200000e0000 */
[C---:B------:R-:W-:Y:S02]  /*1dea0*/  ISETP.GE.U32.AND P3, PT, R8.reuse, 0x4, PT ;  /* 0x000000040800780c */ /* 0x040fe40003f66070 */
[C---:B------:R-:W-:Y:S01]  /*1deb0*/  ISETP.GE.U32.AND P4, PT, R8.reuse, 0x8, PT ;  /* 0x000000080800780c */ /* 0x040fe20003f86070 */
[----:B------:R-:W-:Y:S01]  /*1dec0*/  SHFL.IDX PT, R7, R16, 0x1, 0x1f ;  /* 0x00201f0010077f89 */ /* 0x000fe200000e0000 */
[C---:B------:R-:W-:Y:S01]  /*1ded0*/  ISETP.GE.U32.AND P5, PT, R8.reuse, 0x10, PT ;  /* 0x000000100800780c */ /* 0x040fe20003fa6070 */
[----:B--2---:R-:W-:Y:S01]  /*1dee0*/  @!P1 IMAD.MOV.U32 R17, RZ, RZ, R6 ;  /* 0x000000ffff119224 */ /* 0x004fe200078e0006 */
[----:B------:R-:W-:Y:S01]  /*1def0*/  MOV R6, RZ ;  /* 0x000000ff00067202 */ /* 0x000fe20000000f00 */
        /* <DEDUP_REMOVED lines=19> */
.L_x_5678:
[----:B------:R-:W-:Y:S02]  /*1e030*/  ULDC UR4, c[0x0][0xc38] ;  /* 0x00030e0000047ab9 */ /* 0x000fe40000000800 */
[----:B------:R-:W-:-:S04]  /*1e040*/  IMAD.U32 R5, RZ, RZ, UR4 ;  /* 0x00000004ff057e24 */ /* 0x000fc8000f8e00ff */
[----:B--2---:R-:W-:-:S04]  /*1e050*/  IMAD R14, R14, R5, RZ ;  /* 0x000000050e0e7224 */ /* 0x004fc800078e02ff */
[----:B------:R-:W-:-:S05]  /*1e060*/  IMAD.IADD R7, R7, 0x1, R14 ;  /* 0x0000000107077824 */ /* 0x000fca00078e020e */
[----:B------:R-:W-:-:S13]  /*1e070*/  ISETP.GT.AND P6, PT, R7, R0, PT ;  /* 0x000000000700720c */ /* 0x000fda0003fc4270 */
[----:B------:R-:W-:Y:S05]  /*1e080*/  @P6 BRA `(.L_x_5464) ;  /* 0x0000000000a46947 */ /* 0x000fea0003800000 */
.L_x_5467:
        /* <DEDUP_REMOVED lines=35> */
.L_x_5686:
[----:B------:R-:W-:Y:S02]  /*1e2c0*/  ULDC UR4, c[0x0][0xc38] ;  /* 0x00030e0000047ab9 */ /* 0x000fe40000000800 */
[----:B------:R-:W-:-:S04]  /*1e2d0*/  IMAD.U32 R5, RZ, RZ, UR4 ;  /* 0x00000004ff057e24 */ /* 0x000fc8000f8e00ff */
[----:B--2---:R-:W-:-:S04]  /*1e2e0*/  IMAD R14, R14, R5, RZ ;  /* 0x000000050e0e7224 */ /* 0x004fc800078e02ff */
[----:B------:R-:W-:-:S05]  /*1e2f0*/  IMAD.IADD R7, R14, 0x1, R7 ;  /* 0x000000010e077824 */ /* 0x000fca00078e0207 */
[----:B------:R-:W-:-:S13]  /*1e300*/  ISETP.GT.AND P6, PT, R7, R0, PT ;  /* 0x000000000700720c */ /* 0x000fda0003fc4270 */
[----:B------:R-:W-:Y:S05]  /*1e310*/  @!P6 BRA `(.L_x_5467) ;  /* 0xfffffffc005ce947 */ /* 0x000fea000383ffff */
.L_x_5464:
[----:B------:R-:W-:Y:S01]  /*1e320*/  IADD3 R7, -R14, R7, RZ ;  /* 0x000000070e077210 */ /* 0x000fe20007ffe1ff */
[----:B------:R-:W-:-:S04]  /*1e330*/  UMOV UR4, 0xffffffff ;  /* 0xffffffff00047882 */ /* 0x000fc80000000000 */
[----:B------:R-:W-:-:S05]  /*1e340*/  IMAD R3, R2, R5, R7 ;  /* 0x0000000502037224 */ /* 0x000fca00078e0207 */
[----:B------:R-:W-:Y:S01]  /*1e350*/  ISETP.GT.AND P6, PT, R3, R0, PT ;  /* 0x000000000300720c */ /* 0x000fe20003fc4270 */
[----:B------:R-:W-:-:S12]  /*1e360*/  BRA.DIV UR4, `(.L_x_5468) ;  /* 0x0000006204c07947 */ /* 0x000fd8000b800000 */
[----:B------:R-:W-:-:S04]  /*1e370*/  VOTE.ANY R3, PT, !P6 ;  /* 0x0000000000037806 */ /* 0x000fc800070e0100 */
[----:B------:R-:W2:Y:S02]  /*1e380*/  POPC R12, R3 ;  /* 0x00000003000c7309 */ /* 0x000ea40000000000 */
[----:B--2---:R2:W3:Y:S01]  /*1e390*/  SHFL.IDX PT, R17, R17, R12, 0x1f ;  /* 0x00001f0c11117589 */ /* 0x0044e200000e0000 */
[----:B------:R-:W-:-:S03]  /*1e3a0*/  IMAD.IADD R19, R12, 0x1, R19 ;  /* 0x000000010c137824 */ /* 0x000fc600078e0213 */
[----:B------:R2:W4:Y:S04]  /*1e3b0*/  SHFL.IDX PT, R4, R4, R12, 0x1f ;  /* 0x00001f0c04047589 */ /* 0x00052800000e0000 */
.L_x_5691:
[----:B------:R-:W-:-:S13]  /*1e3c0*/  ISETP.NE.AND P0, PT, R3, RZ, PT ;  /* 0x000000ff0300720c */ /* 0x000fda0003f05270 */
[----:B------:R-:W-:Y:S05]  /*1e3d0*/  @!P0 BRA `(.L_x_5469) ;  /* 0x0000000000108947 */ /* 0x000fea0003800000 */
[----:B------:R-:W-:Y:S01]  /*1e3e0*/  UMOV UR4, 0xffffffff ;  /* 0xffffffff00047882 */ /* 0x000fe20000000000 */
[----:B--2---:R-:W-:Y:S02]  /*1e3f0*/  VIADD R12, R12, 0xffffffff ;  /* 0xffffffff0c0c7836 */ /* 0x004fe40000000000 */
[----:B------:R-:W-:Y:S05]  /*1e400*/  BRA.DIV UR4, `(.L_x_5470) ;  /* 0x0000006204f47947 */ /* 0x000fea000b800000 */
[----:B------:R2:W0:Y:S02]  /*1e410*/  SHFL.IDX PT, R6, R2, R12, 0x1f ;  /* 0x00001f0c02067589 */ /* 0x00042400000e0000 */
.L_x_5469:
[----:B----4-:R-:W-:Y:S01]  /*1e420*/  ISETP.NE.AND P0, PT, R4, 0x1, PT ;  /* 0x000000010400780c */ /* 0x010fe20003f05270 */
[----:B0-----:R-:W-:-:S04]  /*1e430*/  IMAD R16, R6, R5, R7 ;  /* 0x0000000506107224 */ /* 0x001fc800078e0207 */
[----:B------:R-:W-:-:S08]  /*1e440*/  IMAD.IADD R0, R0, 0x1, -R16 ;  /* 0x0000000100007824 */ /* 0x000fd000078e0a10 */
[----:B------:R-:W-:Y:S05]  /*1e450*/  @!P0 BRA `(.L_x_5471) ;  /* 0x0000000000dc8947 */ /* 0x000fea0003800000 */
[-C--:B---3--:R-:W-:Y:S02]  /*1e460*/  IABS R5, R17.reuse ;  /* 0x0000001100057213 */ /* 0x088fe40000000000 */
[----:B------:R-:W-:Y:S02]  /*1e470*/  IABS R6, R4 ;  /* 0x0000000400067213 */ /* 0x000fe40000000000 */
[----:B------:R-:W0:Y:S08]  /*1e480*/  I2F.RP R7, R5 ;  /* 0x0000000500077306 */ /* 0x000e300000209400 */
[----:B------:R-:W3:Y:S08]  /*1e490*/  I2F.RP R8, R6 ;  /* 0x0000000600087306 */ /* 0x000ef00000209400 */
[----:B0-----:R-:W2:Y:S08]  /*1e4a0*/  MUFU.RCP R7, R7 ;  /* 0x0000000700077308 */ /* 0x001eb00000001000 */
[----:B---3--:R-:W-:Y:S01]  /*1e4b0*/  MUFU.RCP R8, R8 ;  /* 0x0000000800087308 */ /* 0x008fe20000001000 */
[----:B--2---:R-:W-:Y:S01]  /*1e4c0*/  VIADD R2, R7, 0xffffffe ;  /* 0x0ffffffe07027836 */ /* 0x004fe20000000000 */
[----:B------:R-:W-:-:S06]  /*1e4d0*/  IABS R7, R17 ;  /* 0x0000001100077213 */ /* 0x000fcc0000000000 */
[----:B------:R0:W2:Y:S02]  /*1e4e0*/  F2I.FTZ.U32.TRUNC.NTZ R3, R2 ;  /* 0x0000000200037305 */ /* 0x0000a4000021f000 */
[----:B0-----:R-:W-:Y:S02]  /*1e4f0*/  IMAD.MOV.U32 R2, RZ, RZ, RZ ;  /* 0x000000ffff027224 */ /* 0x001fe400078e00ff */
[----:B--2---:R-:W-:-:S04]  /*1e500*/  IMAD.MOV R10, RZ, RZ, -R3 ;  /* 0x000000ffff0a7224 */ /* 0x004fc800078e0a03 */
[----:B------:R-:W-:-:S04]  /*1e510*/  IMAD R9, R10, R5, RZ ;  /* 0x000000050a097224 */ /* 0x000fc800078e02ff */
[----:B------:R-:W-:Y:S01]  /*1e520*/  IMAD.HI.U32 R3, R3, R9, R2 ;  /* 0x0000000903037227 */ /* 0x000fe200078e0002 */
[----:B------:R-:W-:Y:S02]  /*1e530*/  IABS R2, R0 ;  /* 0x0000000000027213 */ /* 0x000fe40000000000 */
[----:B------:R-:W-:-:S03]  /*1e540*/  IADD3 R9, RZ, -R7, RZ ;  /* 0x80000007ff097210 */ /* 0x000fc60007ffe0ff */
        /* <DEDUP_REMOVED lines=18> */
[----:B------:R-:W-:Y:S02]  /*1e670*/  @!P2 IADD3 R7, -R7, RZ, RZ ;  /* 0x000000ff0707a210 */ /* 0x000fe40007ffe1ff */
        /* <DEDUP_REMOVED lines=14> */
[----:B------:R-:W-:Y:S01]  /*1e760*/  IMAD.MOV R2, RZ, RZ, -R5 ;  /* 0x000000ffff027224 */ /* 0x000fe200078e0a05 */
[----:B------:R-:W-:-:S03]  /*1e770*/  LEA R5, R4, R5, 0x18 ;  /* 0x0000000504057211 */ /* 0x000fc600078ec0ff */
[--C-:B------:R-:W-:Y:S02]  /*1e780*/  IMAD R4, R4, R2, R7.reuse ;  /* 0x0000000204047224 */ /* 0x100fe400078e0207 */
[----:B------:R-:W-:Y:S02]  /*1e790*/  IMAD.MOV R2, RZ, RZ, -R7 ;  /* 0x000000ffff027224 */ /* 0x000fe400078e0a07 */
[----:B------:R-:W-:Y:S02]  /*1e7a0*/  IMAD R18, R4, 0x10000, R5 ;  /* 0x0001000004127824 */ /* 0x000fe400078e0205 */
[----:B------:R-:W-:Y:S01]  /*1e7b0*/  IMAD R2, R17, R2, R0 ;  /* 0x0000000211027224 */ /* 0x000fe200078e0200 */
[----:B------:R-:W-:Y:S06]  /*1e7c0*/  BRA `(.L_x_5472) ;  /* 0x0000000000f07947 */ /* 0x000fec0003800000 */
.L_x_5471:
[----:B--2---:R-:W0:Y:S02]  /*1e7d0*/  LDC.64 R2, c[0x0][0xc90] ;  /* 0x00032400ff027b82 */ /* 0x004e240000000a00 */
[----:B0-----:R-:W-:-:S05]  /*1e7e0*/  IMAD.WIDE R2, R19, 0x4, R2 ;  /* 0x0000000413027825 */ /* 0x001fca00078e0202 */
[----:B------:R0:W3:Y:S02]  /*1e7f0*/  LDG.E R6, desc[UR42][R2.64] ;  /* 0x0000002a02067981 */ /* 0x0000e4000c1e1900 */
[----:B0-----:R-:W-:Y:S02]  /*1e800*/  IMAD.MOV.U32 R2, RZ, RZ, RZ ;  /* 0x000000ffff027224 */ /* 0x001fe400078e00ff */
[----:B---3--:R-:W-:-:S05]  /*1e810*/  IMAD R7, R17, R6, RZ ;  /* 0x0000000611077224 */ /* 0x008fca00078e02ff */
[----:B------:R-:W-:-:S04]  /*1e820*/  IABS R4, R7 ;  /* 0x0000000700047213 */ /* 0x000fc80000000000 */
[----:B------:R-:W0:Y:S08]  /*1e830*/  I2F.RP R8, R4 ;  /* 0x0000000400087306 */ /* 0x000e300000209400 */
[----:B0-----:R-:W0:Y:S02]  /*1e840*/  MUFU.RCP R8, R8 ;  /* 0x0000000800087308 */ /* 0x001e240000001000 */
[----:B0-----:R-:W-:-:S06]  /*1e850*/  VIADD R9, R8, 0xffffffe ;  /* 0x0ffffffe08097836 */ /* 0x001fcc0000000000 */
[----:B------:R-:W1:Y:S02]  /*1e860*/  F2I.FTZ.U32.TRUNC.NTZ R3, R9 ;  /* 0x0000000900037305 */ /* 0x000e64000021f000 */
[----:B-1----:R-:W-:-:S04]  /*1e870*/  IMAD.MOV R11, RZ, RZ, -R3 ;  /* 0x000000ffff0b7224 */ /* 0x002fc800078e0a03 */
        /* <DEDUP_REMOVED lines=46> */
[----:B------:R-:W-:Y:S02]  /*1eb60*/  @!P1 LOP3.LUT R2, RZ, R5, RZ, 0x33, !PT ;  /* 0x00000005ff029212 */ /* 0x000fe400078e33ff */
[----:B------:R-:W-:-:S05]  /*1eb70*/  IADD3 R5, -R5, RZ, RZ ;  /* 0x000000ff05057210 */ /* 0x000fca0007ffe1ff */
[----:B------:R-:W-:-:S07]  /*1eb80*/  IMAD R18, R2, R5, R3 ;  /* 0x0000000502127224 */ /* 0x000fce00078e0203 */
.L_x_5472:
[----:B------:R-:W-:-:S05]  /*1eb90*/  LOP3.LUT R2, RZ, R2, RZ, 0x33, !PT ;  /* 0x00000002ff027212 */ /* 0x000fca00078e33ff */
[----:B------:R-:W-:Y:S01]  /*1eba0*/  IMAD.IADD R17, R17, 0x1, R2 ;  /* 0x0000000111117824 */ /* 0x000fe200078e0202 */
[----:B------:R-:W-:Y:S06]  /*1ebb0*/  BRA `(.L_x_5473) ;  /* 0x00000000001c7947 */ /* 0x000fec0003800000 */
.L_x_5465:
[----:B------:R-:W-:Y:S01]  /*1ebc0*/  UMOV UR4, URZ ;  /* 0x0000003f00047c82 */ /* 0x000fe20008000000 */
[----:B------:R-:W-:Y:S01]  /*1ebd0*/  UMOV UR5, URZ ;  /* 0x0000003f00057c82 */ /* 0x000fe20008000000 */
[----:B------:R-:W-:Y:S01]  /*1ebe0*/  ULDC UR6, c[0x0][0xc3c] ;  /* 0x00030f0000067ab9 */ /* 0x000fe20000000800 */
[----:B------:R-:W-:Y:S02]  /*1ebf0*/  IMAD.MOV.U32 R16, RZ, RZ, R0 ;  /* 0x000000ffff107224 */ /* 0x000fe400078e0000 */
[----:B------:R-:W-:Y:S02]  /*1ec00*/  IMAD.U32 R17, RZ, RZ, UR4 ;  /* 0x00000004ff117e24 */ /* 0x000fe4000f8e00ff */
[----:B------:R-:W-:Y:S02]  /*1ec10*/  IMAD.U32 R18, RZ, RZ, UR5 ;  /* 0x00000005ff127e24 */ /* 0x000fe4000f8e00ff */
[----:B------:R-:W-:-:S07]  /*1ec20*/  IMAD.U32 R19, RZ, RZ, UR6 ;  /* 0x00000006ff137e24 */ /* 0x000fce000f8e00ff */
.L_x_5473:
        /* <DEDUP_REMOVED lines=10> */
.L_x_5462:
[----:B------:R-:W-:Y:S02]  /*1ecd0*/  ULDC UR4, c[0x0][0xc3c] ;  /* 0x00030f0000047ab9 */ /* 0x000fe40000000800 */
[----:B0-----:R-:W-:-:S13]  /*1ece0*/  ISETP.GE.AND P0, PT, R19, UR4, PT ;  /* 0x0000000413007c0c */ /* 0x001fda000bf06270 */
[----:B------:R-:W-:Y:S05]  /*1ecf0*/  @!P0 BRA `(.L_x_5474) ;  /* 0xffffff9800fc8947 */ /* 0x000fea000383ffff */
[----:B------:R-:W-:Y:S05]  /*1ed00*/  BSYNC B8 ;  /* 0x0000000000087941 */ /* 0x000fea0003800000 */
.L_x_5371:
[----:B------:R-:W5:Y:S01]  /*1ed10*/  LDL.LU R0, [R1+0x24] ;  /* 0x0000240001007983 */ /* 0x000f620000300800 */
[----:B------:R-:W-:Y:S01]  /*1ed20*/  BSSY B0, `(.L_x_5475) ;  /* 0x000000b000007945 */ /* 0x000fe20003800000 */
[----:B------:R-:W0:Y:S01]  /*1ed30*/  S2R R5, SR_CgaCtaId ;  /* 0x0000000000057919 */ /* 0x000e220000008800 */
[----:B-----5:R-:W-:-:S05]  /*1ed40*/  VIADD R0, R0, 0x1 ;  /* 0x0000000100007836 */ /* 0x020fca0000000000 */
[----:B-1----:R-:W-:-:S04]  /*1ed50*/  LEA.HI R2, R0, R0, RZ, 0x1 ;  /* 0x0000000000027211 */ /* 0x002fc800078f08ff */
[----:B------:R-:W-:Y:S02]  /*1ed60*/  LOP3.LUT R3, R2, 0xfffffffe, RZ, 0xc0, !PT ;  /* 0xfffffffe02037812 */ /* 0x000fe400078ec0ff */
[----:B------:R-:W-:Y:S02]  /*1ed70*/  MOV R2, 0x400 ;  /* 0x0000040000027802 */ /* 0x000fe40000000f00 */
[----:B------:R-:W-:Y:S02]  /*1ed80*/  IADD3 R0, R0, -R3, RZ ;  /* 0x8000000300007210 */ /* 0x000fe40007ffe0ff */
[----:B0-----:R-:W-:Y:S02]  /*1ed90*/  LEA R4, R5, R2, 0x18 ;  /* 0x0000000205047211 */ /* 0x001fe400078ec0ff */
[----:B------:R-:W-:-:S04]  /*1eda0*/  SHF.L.U32 R0, R0, 0x1f, RZ ;  /* 0x0000001f00007819 */ /* 0x000fc800000006ff */
[----:B------:R-:W0:Y:S02]  /*1edb0*/  SYNCS.PHASECHK.TRANS64.TRYWAIT P0, [R4+URZ+0x22820], R0 ;  /* 0x02282000040075a7 */ /* 0x000e24000800017f */
[----:B0-----:R-:W-:Y:S05]  /*1edc0*/  @!P0 BRA `(.L_x_5476) ;  /* 0x0000005800ac8947 */ /* 0x001fea0003800000 */
.L_x_5694:
[----:B------:R-:W-:Y:S05]  /*1edd0*/  BSYNC B0 ;  /* 0x0000000000007941 */ /* 0x000fea0003800000 */
.L_x_5475:
[----:B------:R-:W-:-:S03]  /*1ede0*/  UMOV UR4, 0xffffffff ;  /* 0xffffffff00047882 */ /* 0x000fc60000000000 */
[----:B------:R-:W-:Y:S05]  /*1edf0*/  BRA.DIV UR4, `(.L_x_5477) ;  /* 0x0000005a04b47947 */ /* 0x000fea000b800000 */
[----:B0-----:R-:W0:Y:S02]  /*1ee00*/  S2R R0, SR_TID.X ;  /* 0x0000000000007919 */ /* 0x001e240000002100 */
[----:B0-----:R-:W-:-:S04]  /*1ee10*/  SHF.R.U32.HI R0, RZ, 0x5, R0 ;  /* 0x00000005ff007819 */ /* 0x001fc80000011600 */
[----:B------:R-:W-:-:S05]  /*1ee20*/  LOP3.LUT R0, R0, 0x3, RZ, 0xc0, !PT ;  /* 0x0000000300007812 */ /* 0x000fca00078ec0ff */
[----:B------:R0:W1:Y:S02]  /*1ee30*/  SHFL.IDX PT, R14, R0, RZ, 0x1f ;  /* 0x00001fff000e7589 */ /* 0x00006400000e0000 */
.L_x_5697:
[----:B-1----:R-:W-:-:S13]  /*1ee40*/  ISETP.NE.AND P0, PT, R14, RZ, PT ;  /* 0x000000ff0e00720c */ /* 0x002fda0003f05270 */
[----:B------:R-:W-:Y:S05]  /*1ee50*/  @P0 BRA `(.L_x_5189) ;  /* 0x0000000000880947 */ /* 0x000fea0003800000 */
[----:B------:R-:W-:-:S03]  /*1ee60*/  UMOV UR4, 0xffffffff ;  /* 0xffffffff00047882 */ /* 0x000fc60000000000 */
[----:B------:R-:W-:Y:S05]  /*1ee70*/  BRA.DIV UR4, `(.L_x_5478) ;  /* 0x0000005a04c87947 */ /* 0x000fea000b800000 */
[----:B------:R-:W-:-:S13]  /*1ee80*/  ELECT P6, URZ, PT ;  /* 0x00000000003f782f */ /* 0x000fda00038c0000 */
.L_x_5700:
[----:B------:R-:W-:Y:S05]  /*1ee90*/  @!P6 BRA `(.L_x_5189) ;  /* 0x000000000078e947 */ /* 0x000fea0003800000 */
[----:B------:R-:W-:-:S06]  /*1eea0*/  ULOP3.LUT UR4, UR36, 0x2, URZ, 0xfc, !UPT ;  /* 0x0000000224047892 */ /* 0x000fcc000f8efc3f */
[----:B0-----:R-:W-:-:S05]  /*1eeb0*/  IMAD.U32 R0, RZ, RZ, UR4 ;  /* 0x00000004ff007e24 */ /* 0x001fca000f8e00ff */
[----:B------:R-:W-:-:S13]  /*1eec0*/  ISETP.NE.AND P0, PT, R0, 0x3, PT ;  /* 0x000000030000780c */ /* 0x000fda0003f05270 */
[----:B------:R-:W-:Y:S05]  /*1eed0*/  @!P0 BRA `(.L_x_5479) ;  /* 0x0000000000048947 */ /* 0x000fea0003800000 */
[----:B------:R-:W-:Y:S01]  /*1eee0*/  BPT.TRAP 0x1 ;  /* 0x000000040000795c */ /* 0x000fe20000300000 */
.L_x_5479:
[C---:B------:R-:W-:Y:S01]  /*1eef0*/  IMAD R5, R25.reuse, 0x8, R4 ;  /* 0x0000000819057824 */ /* 0x040fe200078e0204 */
[----:B------:R-:W-:Y:S01]  /*1ef00*/  SHF.L.U32 R0, R26, 0x1f, RZ ;  /* 0x0000001f1a007819 */ /* 0x000fe200000006ff */
[----:B------:R-:W-:-:S03]  /*1ef10*/  VIADD R25, R25, 0x1 ;  /* 0x0000000119197836 */ /* 0x000fc60000000000 */
[----:B------:R-:W0:Y:S02]  /*1ef20*/  SYNCS.PHASECHK.TRANS64.TRYWAIT P1, [R5+URZ+0x22840], R0 ;  /* 0x02284000050075a7 */ /* 0x000e24000802017f */
[----:B------:R-:W-:-:S04]  /*1ef30*/  ISETP.NE.AND P2, PT, R25, 0x2, PT ;  /* 0x000000021900780c */ /* 0x000fc80003f45270 */
[----:B------:R-:W-:Y:S01]  /*1ef40*/  SEL R3, RZ, 0x1, P2 ;  /* 0x00000001ff037807 */ /* 0x000fe20001000000 */
[----:B0-----:R-:W-:Y:S08]  /*1ef50*/  @!P1 BRA `(.L_x_5480) ;  /* 0x0000005800b09947 */ /* 0x001ff00003800000 */
.L_x_5701:
[----:B------:R-:W-:Y:S02]  /*1ef60*/  SEL R25, R25, RZ, P2 ;  /* 0x000000ff19197207 */ /* 0x000fe40001000000 */
[----:B------:R-:W-:Y:S01]  /*1ef70*/  LOP3.LUT R2, R26, R3, RZ, 0x3c, !PT ;  /* 0x000000031a027212 */ /* 0x000fe200078e3cff */
[----:B------:R-:W-:Y:S06]  /*1ef80*/  @!P0 BRA `(.L_x_5481) ;  /* 0x0000000000048947 */ /* 0x000fec0003800000 */
[----:B------:R-:W-:Y:S01]  /*1ef90*/  BPT.TRAP 0x1 ;  /* 0x000000040000795c */ /* 0x000fe20000300000 */
.L_x_5481:
[----:B------:R-:W-:Y:S01]  /*1efa0*/  IMAD R25, R25, 0x8, R4 ;  /* 0x0000000819197824 */ /* 0x000fe200078e0204 */
[----:B------:R-:W-:-:S04]  /*1efb0*/  SHF.L.U32 R2, R2, 0x1f, RZ ;  /* 0x0000001f02027819 */ /* 0x000fc800000006ff */
[----:B------:R-:W1:Y:S02]  /*1efc0*/  SYNCS.PHASECHK.TRANS64.TRYWAIT P1, [R25+URZ+0x22840], R2 ;  /* 0x02284002190075a7 */ /* 0x000e64000802017f */
[----:B-1----:R-:W-:Y:S05]  /*1efd0*/  @!P1 BRA `(.L_x_5482) ;  /* 0x0000005800a49947 */ /* 0x002fea0003800000 */
.L_x_5702:
[----:B------:R-:W-:Y:S05]  /*1efe0*/  @!P0 BRA `(.L_x_5483) ;  /* 0x0000000000048947 */ /* 0x000fea0003800000 */
[----:B------:R-:W-:Y:S01]  /*1eff0*/  BPT.TRAP 0x1 ;  /* 0x000000040000795c */ /* 0x000fe20000300000 */
.L_x_5483:
[----:B------:R-:W5:Y:S02]  /*1f000*/  SYNCS.PHASECHK.TRANS64.TRYWAIT P1, [R5+URZ+0x22860], R0 ;  /* 0x02286000050075a7 */ /* 0x000f64000802017f */
[----:B-----5:R-:W-:Y:S05]  /*1f010*/  @!P1 BRA `(.L_x_5484) ;  /* 0x0000005800a89947 */ /* 0x020fea0003800000 */
.L_x_5703:
[----:B------:R-:W-:Y:S05]  /*1f020*/  @!P0 BRA `(.L_x_5485) ;  /* 0x0000000000048947 */ /* 0x000fea0003800000 */
[----:B------:R-:W-:Y:S01]  /*1f030*/  BPT.TRAP 0x1 ;  /* 0x000000040000795c */ /* 0x000fe20000300000 */
.L_x_5485:
[----:B------:R0:W0:Y:S02]  /*1f040*/  SYNCS.PHASECHK.TRANS64.TRYWAIT P0, [R25+URZ+0x22860], R2 ;  /* 0x02286002190075a7 */ /* 0x000024000800017f */
[----:B0-----:R-:W-:Y:S05]  /*1f050*/  @!P0 NANOSLEEP.SYNCS 0x989680 ;  /* 0x009896800000895d */ /* 0x001fea0003900000 */
[----:B------:R-:W0:Y:S02]  /*1f060*/  @!P0 SYNCS.PHASECHK.TRANS64 P0, [R25+URZ+0x22860], R2 ;  /* 0x02286002190085a7 */ /* 0x000e24000800007f */
[----:B0-----:R-:W-:Y:S05]  /*1f070*/  @!P0 BRA `(.L_x_5485) ;  /* 0xfffffffc00f08947 */ /* 0x001fea000383ffff */
.L_x_5189:
[----:B------:R-:W-:Y:S05]  /*1f080*/  BSYNC B9 ;  /* 0x0000000000097941 */ /* 0x000fea0003800000 */
.L_x_5186:
[----:B------:R-:W-:Y:S05]  /*1f090*/  EXIT ;  /* 0x000000000000794d */ /* 0x000fea0003800000 */
.L_x_5209:
[----:B0-----:R0:W1:Y:S02]  /*1f0a0*/  SYNCS.PHASECHK.TRANS64.TRYWAIT P5, [R87+URZ+0x22890], R93 ;  /* 0x0228905d570075a7 */ /* 0x00106400080a017f */
[----:B-1----:R-:W-:Y:S05]  /*1f0b0*/  @!P5 NANOSLEEP.SYNCS 0x989680 ;  /* 0x009896800000d95d */ /* 0x002fea0003900000 */
[----:B------:R-:W1:Y:S02]  /*1f0c0*/  @!P5 SYNCS.PHASECHK.TRANS64 P5, [R87+URZ+0x22890], R93 ;  /* 0x0228905d5700d5a7 */ /* 0x000e6400080a007f */
[----:B-1----:R-:W-:Y:S05]  /*1f0d0*/  @!P5 BRA `(.L_x_5209) ;  /* 0xfffffffc00f0d947 */ /* 0x002fea000383ffff */
[----:B------:R-:W-:Y:S05]  /*1f0e0*/  BRA `(.L_x_5486) ;  /* 0xfffffe4400e47947 */ /* 0x000fea000383ffff */
.L_x_5210:
        /* <DEDUP_REMOVED lines=8> */
.L_x_5488:
[----:B------:R-:W-:Y:S05]  /*1f170*/  BSYNC B1 ;  /* 0x0000000000017941 */ /* 0x000fea0003800000 */
.L_x_5487:
        /* <DEDUP_REMOVED lines=8> */
.L_x_5489:
[----:B------:R-:W-:Y:S05]  /*1f200*/  BRA `(.L_x_5490) ;  /* 0xfffffe4400b07947 */ /* 0x000fea000383ffff */
.L_x_5219:
[----:B------:R-:W-:Y:S01]  /*1f210*/  BSSY B1, `(.L_x_5491) ;  /* 0x0000008000017945 */ /* 0x000fe20003800000 */
[----:B0---4-:R-:W-:Y:S01]  /*1f220*/  MOV R13, R97 ;  /* 0x00000061000d7202 */ /* 0x011fe20000000f00 */
[----:B------:R-:W-:Y:S02]  /*1f230*/  IMAD.MOV.U32 R12, RZ, RZ, 0x1 ;  /* 0x00000001ff0c7424 */ /* 0x000fe400078e00ff */
[----:B------:R-:W-:Y:S02]  /*1f240*/  IMAD.MOV.U32 R11, RZ, RZ, 0x1c1f ;  /* 0x00001c1fff0b7424 */ /* 0x000fe400078e00ff */
[----:B------:R-:W-:-:S07]  /*1f250*/  IMAD.MOV.U32 R15, RZ, RZ, -0x1 ;  /* 0xffffffffff0f7424 */ /* 0x000fce00078e00ff */
[----:B-123--:R-:W-:Y:S05]  /*1f260*/  WARPSYNC.COLLECTIVE R15, `(.L_x_5492) ;  /* 0x000000000f087348 */ /* 0x00efea0003c00000 */
[----:B---3--:R0:W3:Y:S02]  /*1f270*/  SHFL.IDX P6, R14, R13, R12, R11 ;  /* 0x0000000c0d0e7389 */ /* 0x0080e400000c000b */
[----:B0123--:R-:W-:Y:S01]  /*1f280*/  ENDCOLLECTIVE ;  /* 0x000000000000791b */ /* 0x00ffe20003800000 */
.L_x_5492:
[----:B------:R-:W-:Y:S05]  /*1f290*/  BSYNC B1 ;  /* 0x0000000000017941 */ /* 0x000fea0003800000 */
.L_x_5491:
[----:B------:R-:W-:Y:S01]  /*1f2a0*/  IMAD.MOV.U32 R13, RZ, RZ, R95 ;  /* 0x000000ffff0d7224 */ /* 0x000fe200078e005f */
[----:B------:R-:W-:Y:S01]  /*1f2b0*/  MOV R11, 0x1c1f ;  /* 0x00001c1f000b7802 */ /* 0x000fe20000000f00 */
[----:B------:R-:W-:Y:S02]  /*1f2c0*/  IMAD.MOV.U32 R12, RZ, RZ, 0x1 ;  /* 0x00000001ff0c7424 */ /* 0x000fe400078e00ff */
[----:B------:R-:W-:Y:S02]  /*1f2d0*/  IMAD.MOV.U32 R15, RZ, RZ, -0x1 ;  /* 0xffffffffff0f7424 */ /* 0x000fe400078e00ff */
[----:B------:R-:W-:-:S07]  /*1f2e0*/  IMAD.MOV.U32 R97, RZ, RZ, R14 ;  /* 0x000000ffff617224 */ /* 0x000fce00078e000e */
[----:B------:R-:W-:Y:S05]  /*1f2f0*/  WARPSYNC.COLLECTIVE R15, `(.L_x_5493) ;  /* 0x000000000f087348 */ /* 0x000fea0003c00000 */
[----:B------:R0:W1:Y:S02]  /*1f300*/  SHFL.IDX P6, R14, R13, R12, R11 ;  /* 0x0000000c0d0e7389 */ /* 0x00006400000c000b */
[----:B01----:R-:W-:Y:S01]  /*1f310*/  ENDCOLLECTIVE ;  /* 0x000000000000791b */ /* 0x003fe20003800000 */
.L_x_5493:
[----:B------:R-:W-:Y:S05]  /*1f320*/  BRA `(.L_x_5494) ;  /* 0xfffffe4c002c7947 */ /* 0x000fea000383ffff */
.L_x_5229:
[----:B-1----:R1:W2:Y:S02]  /*1f330*/  SYNCS.PHASECHK.TRANS64.TRYWAIT P4, [R87+URZ+0x22890], R93 ;  /* 0x0228905d570075a7 */ /* 0x0022a4000808017f */
[----:B--2---:R-:W-:Y:S05]  /*1f340*/  @!P4 NANOSLEEP.SYNCS 0x989680 ;  /* 0x009896800000c95d */ /* 0x004fea0003900000 */
[----:B------:R-:W2:Y:S02]  /*1f350*/  @!P4 SYNCS.PHASECHK.TRANS64 P4, [R87+URZ+0x22890], R93 ;  /* 0x0228905d5700c5a7 */ /* 0x000ea4000808007f */
[----:B--2---:R-:W-:Y:S05]  /*1f360*/  @!P4 BRA `(.L_x_5229) ;  /* 0xfffffffc00f0c947 */ /* 0x004fea000383ffff */
[----:B------:R-:W-:Y:S05]  /*1f370*/  BRA `(.L_x_5495) ;  /* 0xfffffe5400f47947 */ /* 0x000fea000383ffff */
.L_x_5230:
        /* <DEDUP_REMOVED lines=8> */
.L_x_5497:
[----:B------:R-:W-:Y:S05]  /*1f400*/  BSYNC B1 ;  /* 0x0000000000017941 */ /* 0x000fea0003800000 */
.L_x_5496:
        /* <DEDUP_REMOVED lines=8> */
.L_x_5498:
[----:B------:R-:W-:Y:S01]  /*1f490*/  IMAD.MOV.U32 R98, RZ, RZ, R14 ;  /* 0x000000ffff627224 */ /* 0x000fe200078e000e */
[----:B------:R-:W-:Y:S06]  /*1f4a0*/  BRA `(.L_x_5499) ;  /* 0xfffffe5400c07947 */ /* 0x000fec000383ffff */
.L_x_5235:
        /* <DEDUP_REMOVED lines=8> */
.L_x_5501:
[----:B------:R-:W-:Y:S05]  /*1f530*/  BSYNC B1 ;  /* 0x0000000000017941 */ /* 0x000fea0003800000 */
.L_x_5500:
        /* <DEDUP_REMOVED lines=8> */
.L_x_5502:
[----:B------:R-:W-:Y:S01]  /*1f5c0*/  MOV R96, R14 ;  /* 0x0000000e00607202 */ /* 0x000fe20000000f00 */
[----:B------:R-:W-:Y:S06]  /*1f5d0*/  BRA `(.L_x_5503) ;  /* 0xfffffe5c00587947 */ /* 0x000fec000383ffff */
.L_x_5240:
[----:B0-----:R0:W1:Y:S02]  /*1f5e0*/  SYNCS.PHASECHK.TRANS64.TRYWAIT P2, [R87+URZ+0x22890], R93 ;  /* 0x0228905d570075a7 */ /* 0x001064000804017f */
[----:B-1----:R-:W-:Y:S05]  /*1f5f0*/  @!P2 NANOSLEEP.SYNCS 0x989680 ;  /* 0x009896800000a95d */ /* 0x002fea0003900000 */
[----:B------:R-:W1:Y:S02]  /*1f600*/  @!P2 SYNCS.PHASECHK.TRANS64 P2, [R87+URZ+0x22890], R93 ;  /* 0x0228905d5700a5a7 */ /* 0x000e64000804007f */
[----:B-1----:R-:W-:Y:S05]  /*1f610*/  @!P2 BRA `(.L_x_5240) ;  /* 0xfffffffc00f0a947 */ /* 0x002fea000383ffff */
[----:B------:R-:W-:Y:S05]  /*1f620*/  BRA `(.L_x_5504) ;  /* 0xfffffe6400507947 */ /* 0x000fea000383ffff */
.L_x_5241:
        /* <DEDUP_REMOVED lines=8> */
.L_x_5506:
[----:B------:R-:W-:Y:S05]  /*1f6b0*/  BSYNC B1 ;  /* 0x0000000000017941 */ /* 0x000fea0003800000 */
.L_x_5505:
[----:B------:R-:W-:Y:S01]  /*1f6c0*/  IMAD.MOV.U32 R13, RZ, RZ, R32 ;  /* 0x000000ffff0d7224 */ /* 0x000fe200078e0020 */
[----:B------:R-:W-:Y:S01]  /*1f6d0*/  MOV R12, RZ ;  /* 0x000000ff000c7202 */ /* 0x000fe20000000f00 */
[----:B------:R-:W-:Y:S02]  /*1f6e0*/  IMAD.MOV.U32 R11, RZ, RZ, 0x1c1f ;  /* 0x00001c1fff0b7424 */ /* 0x000fe400078e00ff */
[----:B------:R-:W-:Y:S02]  /*1f6f0*/  IMAD.MOV.U32 R15, RZ, RZ, -0x1 ;  /* 0xffffffffff0f7424 */ /* 0x000fe400078e00ff */
[----:B------:R-:W-:-:S07]  /*1f700*/  IMAD.MOV.U32 R5, RZ, RZ, R14 ;  /* 0x000000ffff057224 */ /* 0x000fce00078e000e */
[----:B------:R-:W-:Y:S05]  /*1f710*/  WARPSYNC.COLLECTIVE R15, `(.L_x_5507) ;  /* 0x000000000f087348 */ /* 0x000fea0003c00000 */
[----:B------:R0:W1:Y:S02]  /*1f720*/  SHFL.IDX P6, R14, R13, R12, R11 ;  /* 0x0000000c0d0e7389 */ /* 0x00006400000c000b */
[----:B01----:R-:W-:Y:S01]  /*1f730*/  ENDCOLLECTIVE ;  /* 0x000000000000791b */ /* 0x003fe20003800000 */
.L_x_5507:
[----:B------:R-:W-:Y:S01]  /*1f740*/  IMAD.MOV.U32 R7, RZ, RZ, R14 ;  /* 0x000000ffff077224 */ /* 0x000fe200078e000e */
[----:B------:R-:W-:Y:S06]  /*1f750*/  BRA `(.L_x_5508) ;  /* 0xfffffe64006c7947 */ /* 0x000fec000383ffff */
.L_x_5244:
        /* <DEDUP_REMOVED lines=8> */
.L_x_5510:
[----:B------:R-:W-:Y:S05]  /*1f7e0*/  BSYNC B1 ;  /* 0x0000000000017941 */ /* 0x000fea0003800000 */
.L_x_5509:
        /* <DEDUP_REMOVED lines=8> */
.L_x_5511:
[----:B------:R-:W-:Y:S01]  /*1f870*/  IMAD.MOV.U32 R7, RZ, RZ, R14 ;  /* 0x000000ffff077224 */ /* 0x000fe200078e000e */
[----:B------:R-:W-:Y:S06]  /*1f880*/  BRA `(.L_x_5512) ;  /* 0xfffffe6400687947 */ /* 0x000fec000383ffff */
.L_x_5248:
[----:B---3--:R3:W4:Y:S02]  /*1f890*/  SYNCS.PHASECHK.TRANS64.TRYWAIT P3, [R87+URZ+0x228b0], R93 ;  /* 0x0228b05d570075a7 */ /* 0x008724000806017f */
[----:B----4-:R-:W-:Y:S05]  /*1f8a0*/  @!P3 NANOSLEEP.SYNCS 0x989680 ;  /* 0x009896800000b95d */ /* 0x010fea0003900000 */
[----:B------:R-:W4:Y:S02]  /*1f8b0*/  @!P3 SYNCS.PHASECHK.TRANS64 P3, [R87+URZ+0x228b0], R93 ;  /* 0x0228b05d5700b5a7 */ /* 0x000f24000806007f */
[----:B----4-:R-:W-:Y:S05]  /*1f8c0*/  @!P3 BRA `(.L_x_5248) ;  /* 0xfffffffc00f0b947 */ /* 0x010fea000383ffff */
[----:B------:R-:W-:Y:S05]  /*1f8d0*/  BRA `(.L_x_5513) ;  /* 0xfffffe6400e07947 */ /* 0x000fea000383ffff */
.L_x_5258:
[----:B------:R-:W-:Y:S01]  /*1f8e0*/  BSSY B0, `(.L_x_5514) ;  /* 0x0000007000007945 */ /* 0x000fe20003800000 */
[----:B------:R-:W-:Y:S01]  /*1f8f0*/  MOV R12, RZ ;  /* 0x000000ff000c7202 */ /* 0x000fe20000000f00 */
[----:B------:R-:W-:Y:S02]  /*1f900*/  IMAD.MOV.U32 R11, RZ, RZ, 0x1f ;  /* 0x0000001fff0b7424 */ /* 0x000fe400078e00ff */
[----:B------:R-:W-:-:S07]  /*1f910*/  IMAD.MOV.U32 R15, RZ, RZ, -0x1 ;  /* 0xffffffffff0f7424 */ /* 0x000fce00078e00ff */
[----:B------:R-:W-:Y:S05]  /*1f920*/  WARPSYNC.COLLECTIVE R15, `(.L_x_5515) ;  /* 0x000000000f087348 */ /* 0x000fea0003c00000 */
[----:B------:R0:W1:Y:S02]  /*1f930*/  SHFL.IDX P6, R14, R13, R12, R11 ;  /* 0x0000000c0d0e7389 */ /* 0x00006400000c000b */
[----:B01----:R-:W-:Y:S01]  /*1f940*/  ENDCOLLECTIVE ;  /* 0x000000000000791b */ /* 0x003fe20003800000 */
.L_x_5515:
[----:B------:R-:W-:Y:S05]  /*1f950*/  BSYNC B0 ;  /* 0x0000000000007941 */ /* 0x000fea0003800000 */
.L_x_5514:
[----:B------:R-:W-:Y:S05]  /*1f960*/  BRA `(.L_x_5516) ;  /* 0xfffffe7800107947 */ /* 0x000fea000383ffff */
.L_x_5270:
        /* <DEDUP_REMOVED lines=8> */
.L_x_5518:
[----:B------:R-:W-:Y:S05]  /*1f9f0*/  BSYNC B1 ;  /* 0x0000000000017941 */ /* 0x000fea0003800000 */
.L_x_5517:
[----:B------:R-:W-:Y:S01]  /*1fa00*/  IMAD.MOV.U32 R13, RZ, RZ, R10 ;  /* 0x000000ffff0d7224 */ /* 0x000fe200078e000a */
[----:B------:R-:W-:Y:S01]  /*1fa10*/  MOV R0, R14 ;  /* 0x0000000e00007202 */ /* 0x000fe20000000f00 */
[----:B------:R-:W-:Y:S02]  /*1fa20*/  IMAD.MOV.U32 R12, RZ, RZ, RZ ;  /* 0x000000ffff0c7224 */ /* 0x000fe400078e00ff */
[----:B------:R-:W-:Y:S02]  /*1fa30*/  IMAD.MOV.U32 R11, RZ, RZ, 0x1c1f ;  /* 0x00001c1fff0b7424 */ /* 0x000fe400078e00ff */
[----:B------:R-:W-:-:S07]  /*1fa40*/  IMAD.MOV.U32 R15, RZ, RZ, -0x1 ;  /* 0xffffffffff0f7424 */ /* 0x000fce00078e00ff */
[----:B------:R-:W-:Y:S05]  /*1fa50*/  WARPSYNC.COLLECTIVE R15, `(.L_x_5519) ;  /* 0x000000000f087348 */ /* 0x000fea0003c00000 */
[----:B------:R0:W1:Y:S02]  /*1fa60*/  SHFL.IDX P6, R14, R13, R12, R11 ;  /* 0x0000000c0d0e7389 */ /* 0x00006400000c000b */
[----:B01----:R-:W-:Y:S01]  /*1fa70*/  ENDCOLLECTIVE ;  /* 0x000000000000791b */ /* 0x003fe20003800000 */
.L_x_5519:
[----:B------:R-:W-:Y:S02]  /*1fa80*/  IMAD.MOV.U32 R13, RZ, RZ, R34 ;  /* 0x000000ffff0d7224 */ /* 0x000fe400078e0022 */
[----:B------:R-:W-:-:S07]  /*1fa90*/  IMAD.MOV.U32 R3, RZ, RZ, R14 ;  /* 0x000000ffff037224 */ /* 0x000fce00078e000e */
[----:B------:R-:W-:Y:S05]  /*1faa0*/  WARPSYNC.COLLECTIVE R15, `(.L_x_5520) ;  /* 0x000000000f087348 */ /* 0x000fea0003c00000 */
[----:B------:R0:W1:Y:S02]  /*1fab0*/  SHFL.IDX P6, R14, R13, R12, R11 ;  /* 0x0000000c0d0e7389 */ /* 0x00006400000c000b */
[----:B01----:R-:W-:Y:S01]  /*1fac0*/  ENDCOLLECTIVE ;  /* 0x000000000000791b */ /* 0x003fe20003800000 */
.L_x_5520:
[----:B------:R-:W-:Y:S01]  /*1fad0*/  IMAD.MOV.U32 R13, RZ, RZ, R30 ;  /* 0x000000ffff0d7224 */ /* 0x000fe200078e001e */
[----:B------:R-:W-:-:S07]  /*1fae0*/  MOV R7, R14 ;  /* 0x0000000e00077202 */ /* 0x000fce0000000f00 */
[----:B------:R-:W-:Y:S05]  /*1faf0*/  WARPSYNC.COLLECTIVE R15, `(.L_x_5521) ;  /* 0x000000000f087348 */ /* 0x000fea0003c00000 */
[----:B------:R0:W1:Y:S02]  /*1fb00*/  SHFL.IDX P6, R14, R13, R12, R11 ;  /* 0x0000000c0d0e7389 */ /* 0x00006400000c000b */
[----:B01----:R-:W-:Y:S01]  /*1fb10*/  ENDCOLLECTIVE ;  /* 0x000000000000791b */ /* 0x003fe20003800000 */
.L_x_5521:
[----:B------:R-:W-:Y:S01]  /*1fb20*/  IMAD.MOV.U32 R8, RZ, RZ, R14 ;  /* 0x000000ffff087224 */ /* 0x000fe200078e000e */
[----:B------:R-:W-:Y:S06]  /*1fb30*/  BRA `(.L_x_5522) ;  /* 0xfffffe7c00887947 */ /* 0x000fec000383ffff */
.L_x_5273:
[----:B------:R-:W-:Y:S01]  /*1fb40*/  BSSY B1, `(.L_x_5523) ;  /* 0x0000008000017945 */ /* 0x000fe20003800000 */
[----:B------:R-:W-:Y:S02]  /*1fb50*/  IMAD.MOV.U32 R13, RZ, RZ, R31 ;  /* 0x000000ffff0d7224 */ /* 0x000fe400078e001f */
[----:B------:R-:W-:Y:S02]  /*1fb60*/  IMAD.MOV.U32 R12, RZ, RZ, 0x1 ;  /* 0x00000001ff0c7424 */ /* 0x000fe400078e00ff */
[----:B------:R-:W-:Y:S02]  /*1fb70*/  IMAD.MOV.U32 R11, RZ, RZ, 0x1c1f ;  /* 0x00001c1fff0b7424 */ /* 0x000fe400078e00ff */
[----:B------:R-:W-:-:S07]  /*1fb80*/  IMAD.MOV.U32 R15, RZ, RZ, -0x1 ;  /* 0xffffffffff0f7424 */ /* 0x000fce00078e00ff */
[----:B-1--4-:R-:W-:Y:S05]  /*1fb90*/  WARPSYNC.COLLECTIVE R15, `(.L_x_5524) ;  /* 0x000000000f087348 */ /* 0x012fea0003c00000 */
[----:B------:R0:W2:Y:S02]  /*1fba0*/  SHFL.IDX P6, R14, R13, R12, R11 ;  /* 0x0000000c0d0e7389 */ /* 0x0000a400000c000b */
[----:B012-4-:R-:W-:Y:S01]  /*1fbb0*/  ENDCOLLECTIVE ;  /* 0x000000000000791b */ /* 0x017fe20003800000 */
.L_x_5524:
[----:B------:R-:W-:Y:S05]  /*1fbc0*/  BSYNC B1 ;  /* 0x0000000000017941 */ /* 0x000fea0003800000 */
.L_x_5523:
        /* <DEDUP_REMOVED lines=8> */
.L_x_5525:
[----:B------:R-:W-:Y:S02]  /*1fc50*/  IMAD.MOV.U32 R13, RZ, RZ, R34 ;  /* 0x000000ffff0d7224 */ /* 0x000fe400078e0022 */
[----:B------:R-:W-:-:S07]  /*1fc60*/  IMAD.MOV.U32 R3, RZ, RZ, R14 ;  /* 0x000000ffff037224 */ /* 0x000fce00078e000e */
[----:B------:R-:W-:Y:S05]  /*1fc70*/  WARPSYNC.COLLECTIVE R15, `(.L_x_5526) ;  /* 0x000000000f087348 */ /* 0x000fea0003c00000 */
[----:B------:R0:W1:Y:S02]  /*1fc80*/  SHFL.IDX P6, R14, R13, R12, R11 ;  /* 0x0000000c0d0e7389 */ /* 0x00006400000c000b */
[----:B01----:R-:W-:Y:S01]  /*1fc90*/  ENDCOLLECTIVE ;  /* 0x000000000000791b */ /* 0x003fe20003800000 */
.L_x_5526:
[----:B------:R-:W-:Y:S01]  /*1fca0*/  IMAD.MOV.U32 R13, RZ, RZ, R30 ;  /* 0x000000ffff0d7224 */ /* 0x000fe200078e001e */
[----:B------:R-:W-:-:S07]  /*1fcb0*/  MOV R7, R14 ;  /* 0x0000000e00077202 */ /* 0x000fce0000000f00 */
[----:B------:R-:W-:Y:S05]  /*1fcc0*/  WARPSYNC.COLLECTIVE R15, `(.L_x_5527) ;  /* 0x000000000f087348 */ /* 0x000fea0003c00000 */
[----:B------:R0:W1:Y:S02]  /*1fcd0*/  SHFL.IDX P6, R14, R13, R12, R11 ;  /* 0x0000000c0d0e7389 */ /* 0x00006400000c000b */
[----:B01----:R-:W-:Y:S01]  /*1fce0*/  ENDCOLLECTIVE ;  /* 0x000000000000791b */ /* 0x003fe20003800000 */
.L_x_5527:
[----:B------:R-:W-:Y:S01]  /*1fcf0*/  IMAD.MOV.U32 R30, RZ, RZ, R14 ;  /* 0x000000ffff1e7224 */ /* 0x000fe200078e000e */
[----:B------:R-:W-:Y:S06]  /*1fd00*/  BRA `(.L_x_5528) ;  /* 0xfffffe7c00e87947 */ /* 0x000fec000383ffff */
.L_x_5277:
[----:B0-----:R0:W1:Y:S02]  /*1fd10*/  SYNCS.PHASECHK.TRANS64.TRYWAIT P0, [R19+URZ+0x22800], R34 ;  /* 0x02280022130075a7 */ /* 0x001064000800017f */
[----:B-1----:R-:W-:Y:S05]  /*1fd20*/  @!P0 NANOSLEEP.SYNCS 0x989680 ;  /* 0x009896800000895d */ /* 0x002fea0003900000 */
[----:B------:R-:W1:Y:S02]  /*1fd30*/  @!P0 SYNCS.PHASECHK.TRANS64 P0, [R19+URZ+0x22800], R34 ;  /* 0x02280022130085a7 */ /* 0x000e64000800007f */
[----:B-1----:R-:W-:Y:S05]  /*1fd40*/  @!P0 BRA `(.L_x_5277) ;  /* 0xfffffffc00f08947 */ /* 0x002fea000383ffff */
[----:B------:R-:W-:Y:S05]  /*1fd50*/  BRA `(.L_x_5529) ;  /* 0xfffffe8000d87947 */ /* 0x000fea000383ffff */
.L_x_5285:
        /* <DEDUP_REMOVED lines=9> */
.L_x_5531:
[----:B------:R-:W-:Y:S05]  /*1fdf0*/  BSYNC B1 ;  /* 0x0000000000017941 */ /* 0x000fea0003800000 */
.L_x_5530:
[----:B------:R0:W5:Y:S01]  /*1fe00*/  LDL R8, [R1+0x8] ;  /* 0x0000080001087983 */ /* 0x0001620000100800 */
[----:B------:R-:W-:Y:S01]  /*1fe10*/  IMAD.MOV.U32 R13, RZ, RZ, R36 ;  /* 0x000000ffff0d7224 */ /* 0x000fe200078e0024 */
[----:B------:R-:W-:Y:S01]  /*1fe20*/  MOV R0, R14 ;  /* 0x0000000e00007202 */ /* 0x000fe20000000f00 */
[----:B------:R-:W-:Y:S01]  /*1fe30*/  IMAD.MOV.U32 R12, RZ, RZ, RZ ;  /* 0x000000ffff0c7224 */ /* 0x000fe200078e00ff */
[----:B------:R-:W-:Y:S01]  /*1fe40*/  ISETP.GE.AND P0, PT, R16, R27, PT ;  /* 0x0000001b1000720c */ /* 0x000fe20003f06270 */
[----:B------:R-:W-:Y:S02]  /*1fe50*/  IMAD.MOV.U32 R11, RZ, RZ, 0x1c1f ;  /* 0x00001c1fff0b7424 */ /* 0x000fe400078e00ff */
[----:B------:R-:W-:-:S10]  /*1fe60*/  IMAD.MOV.U32 R15, RZ, RZ, -0x1 ;  /* 0xffffffffff0f7424 */ /* 0x000fd400078e00ff */
[----:B0----5:R-:W-:Y:S05]  /*1fe70*/  WARPSYNC.COLLECTIVE R15, `(.L_x_5532) ;  /* 0x000000000f087348 */ /* 0x021fea0003c00000 */
[----:B------:R1:W2:Y:S02]  /*1fe80*/  SHFL.IDX P6, R14, R13, R12, R11 ;  /* 0x0000000c0d0e7389 */ /* 0x0002a400000c000b */
[----:B012--5:R-:W-:Y:S01]  /*1fe90*/  ENDCOLLECTIVE ;  /* 0x000000000000791b */ /* 0x027fe20003800000 */
.L_x_5532:
[----:B------:R-:W-:Y:S02]  /*1fea0*/  IMAD.MOV.U32 R13, RZ, RZ, R24 ;  /* 0x000000ffff0d7224 */ /* 0x000fe400078e0018 */
[----:B------:R-:W-:-:S07]  /*1feb0*/  IMAD.MOV.U32 R3, RZ, RZ, R14 ;  /* 0x000000ffff037224 */ /* 0x000fce00078e000e */
[----:B------:R-:W-:Y:S05]  /*1fec0*/  WARPSYNC.COLLECTIVE R15, `(.L_x_5533) ;  /* 0x000000000f087348 */ /* 0x000fea0003c00000 */
[----:B------:R0:W1:Y:S02]  /*1fed0*/  SHFL.IDX P6, R14, R13, R12, R11 ;  /* 0x0000000c0d0e7389 */ /* 0x00006400000c000b */
[----:B01----:R-:W-:Y:S01]  /*1fee0*/  ENDCOLLECTIVE ;  /* 0x000000000000791b */ /* 0x003fe20003800000 */
.L_x_5533:
[----:B------:R-:W-:Y:S01]  /*1fef0*/  IMAD.MOV.U32 R13, RZ, RZ, R37 ;  /* 0x000000ffff0d7224 */ /* 0x000fe200078e0025 */
[----:B------:R-:W-:-:S07]  /*1ff00*/  MOV R4, R14 ;  /* 0x0000000e00047202 */ /* 0x000fce0000000f00 */
[----:B------:R-:W-:Y:S05]  /*1ff10*/  WARPSYNC.COLLECTIVE R15, `(.L_x_5534) ;  /* 0x000000000f087348 */ /* 0x000fea0003c00000 */
[----:B------:R0:W1:Y:S02]  /*1ff20*/  SHFL.IDX P6, R14, R13, R12, R11 ;  /* 0x0000000c0d0e7389 */ /* 0x00006400000c000b */
[----:B01----:R-:W-:Y:S01]  /*1ff30*/  ENDCOLLECTIVE ;  /* 0x000000000000791b */ /* 0x003fe20003800000 */
.L_x_5534:
[----:B------:R-:W-:-:S05]  /*1ff40*/  IMAD R25, R8, R6, RZ ;  /* 0x0000000608197224 */ /* 0x000fca00078e02ff */
[----:B------:R-:W-:-:S13]  /*1ff50*/  ISETP.GE.OR P1, PT, R40, R25, P0 ;  /* 0x000000192800720c */ /* 0x000fda0000726670 */
[C---:B------:R-:W-:Y:S01]  /*1ff60*/  @!P1 IMAD.SHL.U32 R5, R16.reuse, 0x2, RZ ;  /* 0x0000000210059824 */ /* 0x040fe200078e00ff */
[----:B------:R-:W-:-:S04]  /*1ff70*/  @!P1 SHF.L.U64.HI R7, R16, 0x1, R17 ;  /* 0x0000000110079819 */ /* 0x000fc80000010211 */
[----:B------:R-:W-:-:S05]  /*1ff80*/  @!P1 IADD3 R8, P2, R3, R5, RZ ;  /* 0x0000000503089210 */ /* 0x000fca0007f5e0ff */
[----:B------:R-:W-:-:S06]  /*1ff90*/  @!P1 IMAD.X R9, R0, 0x1, R7, P2 ;  /* 0x0000000100099824 */ /* 0x000fcc00010e0607 */
        /* <DEDUP_REMOVED lines=11> */
[----:B--2---:R-:W-:Y:S01]  /*20050*/  @!P1 IMAD.MOV.U32 R29, RZ, RZ, R11 ;  /* 0x000000ffff1d9224 */ /* 0x004fe200078e000b */
[----:B------:R-:W-:Y:S01]  /*20060*/  MOV R11, 0x1c1f ;  /* 0x00001c1f000b7802 */ /* 0x000fe20000000f00 */
[----:B------:R-:W-:Y:S01]  /*20070*/  @!P1 IMAD.MOV.U32 R20, RZ, RZ, R8 ;  /* 0x000000ffff149224 */ /* 0x000fe200078e0008 */
[----:B------:R-:W-:Y:S01]  /*20080*/  @!P1 MOV R21, R9 ;  /* 0x0000000900159202 */ /* 0x000fe20000000f00 */
[----:B------:R-:W-:-:S07]  /*20090*/  @!P1 IMAD.MOV.U32 R28, RZ, RZ, R10 ;  /* 0x000000ffff1c9224 */ /* 0x000fce00078e000a */
[----:B-----5:R-:W-:Y:S05]  /*200a0*/  WARPSYNC.COLLECTIVE R15, `(.L_x_5535) ;  /* 0x000000000f087348 */ /* 0x020fea0003c00000 */
[----:B------:R0:W1:Y:S02]  /*200b0*/  SHFL.IDX P6, R14, R13, R12, R11 ;  /* 0x0000000c0d0e7389 */ /* 0x00006400000c000b */
[----:B01---5:R-:W-:Y:S01]  /*200c0*/  ENDCOLLECTIVE ;  /* 0x000000000000791b */ /* 0x023fe20003800000 */
.L_x_5535:
[----:B------:R-:W-:Y:S02]  /*200d0*/  IMAD.MOV.U32 R0, RZ, RZ, R20 ;  /* 0x000000ffff007224 */ /* 0x000fe400078e0014 */
[----:B------:R-:W-:Y:S01]  /*200e0*/  IMAD.MOV.U32 R3, RZ, RZ, R21 ;  /* 0x000000ffff037224 */ /* 0x000fe200078e0015 */
[----:B------:R-:W-:Y:S01]  /*200f0*/  MOV R8, R28 ;  /* 0x0000001c00087202 */ /* 0x000fe20000000f00 */
[----:B------:R-:W-:Y:S01]  /*20100*/  IMAD.MOV.U32 R9, RZ, RZ, R29 ;  /* 0x000000ffff097224 */ /* 0x000fe200078e001d */
[----:B------:R-:W-:Y:S02]  /*20110*/  PRMT R53, R53, 0x5410, R0 ;  /* 0x0000541035357816 */ /* 0x000fe40000000000 */
[----:B------:R-:W-:Y:S01]  /*20120*/  PRMT R41, R3, 0x7610, R41 ;  /* 0x0000761003297816 */ /* 0x000fe20000000029 */
[----:B------:R-:W-:Y:S01]  /*20130*/  @!P1 IMAD.MOV.U32 R30, RZ, RZ, R4 ;  /* 0x000000ffff1e9224 */ /* 0x000fe200078e0004 */
[----:B------:R-:W-:Y:S01]  /*20140*/  PRMT R38, R8, 0x7610, R38 ;  /* 0x0000761008267816 */ /* 0x000fe20000000026 */
[----:B------:R-:W-:-:S02]  /*20150*/  @!P1 IMAD.MOV.U32 R31, RZ, RZ, R5 ;  /* 0x000000ffff1f9224 */ /* 0x000fc400078e0005 */
[----:B------:R-:W-:Y:S02]  /*20160*/  @!P1 IMAD.MOV.U32 R34, RZ, RZ, R6 ;  /* 0x000000ffff229224 */ /* 0x000fe400078e0006 */
[--C-:B------:R-:W-:Y:S01]  /*20170*/  IMAD.MOV.U32 R13, RZ, RZ, R36.reuse ;  /* 0x000000ffff0d7224 */ /* 0x100fe200078e0024 */
[----:B------:R-:W-:Y:S01]  /*20180*/  MOV R5, R31 ;  /* 0x0000001f00057202 */ /* 0x000fe20000000f00 */
[----:B------:R-:W-:Y:S01]  /*20190*/  @!P1 IMAD.MOV.U32 R35, RZ, RZ, R7 ;  /* 0x000000ffff239224 */ /* 0x000fe200078e0007 */
[----:B------:R-:W-:Y:S01]  /*201a0*/  PRMT R36, R9, 0x7610, R36 ;  /* 0x0000761009247816 */ /* 0x000fe20000000024 */
[----:B------:R-:W-:Y:S01]  /*201b0*/  IMAD.MOV.U32 R4, RZ, RZ, R30 ;  /* 0x000000ffff047224 */ /* 0x000fe200078e001e */
[----:B------:R-:W-:Y:S01]  /*201c0*/  PRMT R43, R5, 0x7610, R43 ;  /* 0x00007610052b7816 */ /* 0x000fe2000000002b */
[----:B------:R-:W-:Y:S02]  /*201d0*/  IMAD.MOV.U32 R6, RZ, RZ, R34 ;  /* 0x000000ffff067224 */ /* 0x000fe400078e0022 */
[----:B------:R-:W-:Y:S01]  /*201e0*/  IMAD.MOV.U32 R7, RZ, RZ, R35 ;  /* 0x000000ffff077224 */ /* 0x000fe200078e0023 */
[----:B------:R-:W-:Y:S01]  /*201f0*/  PRMT R38, R38, 0x5410, R4 ;  /* 0x0000541026267816 */ /* 0x000fe20000000004 */
[----:B------:R-:W-:Y:S01]  /*20200*/  IMAD.MOV.U32 R0, RZ, RZ, R14 ;  /* 0x000000ffff007224 */ /* 0x000fe200078e000e */
[----:B------:R-:W-:-:S07]  /*20210*/  PRMT R53, R6, 0x7610, R53 ;  /* 0x0000761006357816 */ /* 0x000fce0000000035 */
[----:B------:R-:W-:Y:S05]  /*20220*/  WARPSYNC.COLLECTIVE R15, `(.L_x_5536) ;  /* 0x000000000f087348 */ /* 0x000fea0003c00000 */
[----:B------:R0:W1:Y:S02]  /*20230*/  SHFL.IDX P6, R14, R13, R12, R11 ;  /* 0x0000000c0d0e7389 */ /* 0x00006400000c000b */
[----:B01----:R-:W-:Y:S01]  /*20240*/  ENDCOLLECTIVE ;  /* 0x000000000000791b */ /* 0x003fe20003800000 */
.L_x_5536:
[----:B------:R-:W-:Y:S02]  /*20250*/  PRMT R36, R36, 0x5410, R7 ;  /* 0x0000541024247816 */ /* 0x000fe40000000007 */
[----:B------:R-:W-:Y:S01]  /*20260*/  CS2R R4, SRZ ;  /* 0x0000000000047805 */ /* 0x000fe2000001ff00 */
[----:B------:R-:W-:Y:S02]  /*20270*/  IMAD.MOV.U32 R13, RZ, RZ, R24 ;  /* 0x000000ffff0d7224 */ /* 0x000fe400078e0018 */
[----:B------:R-:W-:-:S07]  /*20280*/  IMAD.MOV.U32 R3, RZ, RZ, R14 ;  /* 0x000000ffff037224 */ /* 0x000fce00078e000e */
[----:B------:R-:W-:Y:S05]  /*20290*/  WARPSYNC.COLLECTIVE R15, `(.L_x_5537) ;  /* 0x000000000f087348 */ /* 0x000fea0003c00000 */
[----:B------:R0:W1:Y:S02]  /*202a0*/  SHFL.IDX P6, R14, R13, R12, R11 ;  /* 0x0000000c0d0e7389 */ /* 0x00006400000c000b */
[----:B01----:R-:W-:Y:S01]  /*202b0*/  ENDCOLLECTIVE ;  /* 0x000000000000791b */ /* 0x003fe20003800000 */
.L_x_5537:
[----:B------:R-:W-:Y:S02]  /*202c0*/  IMAD.MOV.U32 R13, RZ, RZ, R37 ;  /* 0x000000ffff0d7224 */ /* 0x000fe400078e0025 */
[----:B------:R-:W-:-:S07]  /*202d0*/  IMAD.MOV.U32 R24, RZ, RZ, R14 ;  /* 0x000000ffff187224 */ /* 0x000fce00078e000e */
[----:B------:R-:W-:Y:S05]  /*202e0*/  WARPSYNC.COLLECTIVE R15, `(.L_x_5538) ;  /* 0x000000000f087348 */ /* 0x000fea0003c00000 */
[----:B------:R0:W1:Y:S02]  /*202f0*/  SHFL.IDX P6, R14, R13, R12, R11 ;  /* 0x0000000c0d0e7389 */ /* 0x00006400000c000b */
[----:B01----:R-:W-:Y:S01]  /*20300*/  ENDCOLLECTIVE ;  /* 0x000000000000791b */ /* 0x003fe20003800000 */
.L_x_5538:
[----:B------:R-:W-:Y:S05]  /*20310*/  BRA `(.L_x_5539) ;  /* 0xfffffe8c00a47947 */ /* 0x000fea000383ffff */
.L_x_5289:
[----:B0-----:R0:W1:Y:S02]  /*20320*/  SYNCS.PHASECHK.TRANS64.TRYWAIT P1, [R19+URZ+0x22800], R12 ;  /* 0x0228000c130075a7 */ /* 0x001064000802017f */
[----:B-1----:R-:W-:Y:S05]  /*20330*/  @!P1 NANOSLEEP.SYNCS 0x989680 ;  /* 0x009896800000995d */ /* 0x002fea0003900000 */
[----:B------:R-:W1:Y:S02]  /*20340*/  @!P1 SYNCS.PHASECHK.TRANS64 P1, [R19+URZ+0x22800], R12 ;  /* 0x0228000c130095a7 */ /* 0x000e64000802007f */
[----:B-1----:R-:W-:Y:S05]  /*20350*/  @!P1 BRA `(.L_x_5289) ;  /* 0xfffffffc00f09947 */ /* 0x002fea000383ffff */
[----:B------:R-:W-:Y:S05]  /*20360*/  BRA `(.L_x_5540) ;  /* 0xfffffe90003c7947 */ /* 0x000fea000383ffff */
.L_x_5295:
[----:B-1----:R1:W3:Y:S02]  /*20370*/  SYNCS.PHASECHK.TRANS64.TRYWAIT P1, [R13+URZ+0x22830], R74 ;  /* 0x0228304a0d0075a7 */ /* 0x0022e4000802017f */
[----:B---3--:R-:W-:Y:S05]  /*20380*/  @!P1 NANOSLEEP.SYNCS 0x989680 ;  /* 0x009896800000995d */ /* 0x008fea0003900000 */
[----:B------:R-:W3:Y:S02]  /*20390*/  @!P1 SYNCS.PHASECHK.TRANS64 P1, [R13+URZ+0x22830], R74 ;  /* 0x0228304a0d0095a7 */ /* 0x000ee4000802007f */
[----:B---3--:R-:W-:Y:S05]  /*203a0*/  @!P1 BRA `(.L_x_5295) ;  /* 0xfffffffc00f09947 */ /* 0x008fea000383ffff */
[----:B------:R-:W-:Y:S05]  /*203b0*/  BRA `(.L_x_5294) ;  /* 0xfffffe9c00cc7947 */ /* 0x000fea000383ffff */
.L_x_5301:
[----:B-1----:R1:W2:Y:S02]  /*203c0*/  SYNCS.PHASECHK.TRANS64.TRYWAIT P1, [R13+URZ+0x22850], R74 ;  /* 0x0228504a0d0075a7 */ /* 0x0022a4000802017f */
[----:B--2---:R-:W-:Y:S05]  /*203d0*/  @!P1 NANOSLEEP.SYNCS 0x989680 ;  /* 0x009896800000995d */ /* 0x004fea0003900000 */
[----:B------:R-:W2:Y:S02]  /*203e0*/  @!P1 SYNCS.PHASECHK.TRANS64 P1, [R13+URZ+0x22850], R74 ;  /* 0x0228504a0d0095a7 */ /* 0x000ea4000802007f */
[----:B--2---:R-:W-:Y:S05]  /*203f0*/  @!P1 BRA `(.L_x_5301) ;  /* 0xfffffffc00f09947 */ /* 0x004fea000383ffff */
[----:B------:R-:W-:Y:S05]  /*20400*/  BRA `(.L_x_5300) ;  /* 0xfffffebc009c7947 */ /* 0x000fea000383ffff */
.L_x_5307:
[----:B-1----:R1:W2:Y:S02]  /*20410*/  SYNCS.PHASECHK.TRANS64.TRYWAIT P1, [R14+URZ+0x22830], R15 ;  /* 0x0228300f0e0075a7 */ /* 0x0022a4000802017f */
[----:B--2---:R-:W-:Y:S05]  /*20420*/  @!P1 NANOSLEEP.SYNCS 0x989680 ;  /* 0x009896800000995d */ /* 0x004fea0003900000 */
[----:B------:R-:W2:Y:S02]  /*20430*/  @!P1 SYNCS.PHASECHK.TRANS64 P1, [R14+URZ+0x22830], R15 ;  /* 0x0228300f0e0095a7 */ /* 0x000ea4000802007f */
[----:B--2---:R-:W-:Y:S05]  /*20440*/  @!P1 BRA `(.L_x_5307) ;  /* 0xfffffffc00f09947 */ /* 0x004fea000383ffff */
[----:B------:R-:W-:Y:S05]  /*20450*/  BRA `(.L_x_5306) ;  /* 0xfffffec400287947 */ /* 0x000fea000383ffff */
.L_x_5313:
[----:B-1----:R1:W2:Y:S02]  /*20460*/  SYNCS.PHASECHK.TRANS64.TRYWAIT P1, [R14+URZ+0x22850], R15 ;  /* 0x0228500f0e0075a7 */ /* 0x0022a4000802017f */
[----:B--2---:R-:W-:Y:S05]  /*20470*/  @!P1 NANOSLEEP.SYNCS 0x989680 ;  /* 0x009896800000995d */ /* 0x004fea0003900000 */
[----:B------:R-:W2:Y:S02]  /*20480*/  @!P1 SYNCS.PHASECHK.TRANS64 P1, [R14+URZ+0x22850], R15 ;  /* 0x0228500f0e0095a7 */ /* 0x000ea4000802007f */
[----:B--2---:R-:W-:Y:S05]  /*20490*/  @!P1 BRA `(.L_x_5313) ;  /* 0xfffffffc00f09947 */ /* 0x004fea000383ffff */
[----:B------:R-:W-:Y:S05]  /*204a0*/  BRA `(.L_x_5312) ;  /* 0xfffffee800f47947 */ /* 0x000fea000383ffff */
.L_x_5320:
[----:B-1----:R1:W2:Y:S02]  /*204b0*/  SYNCS.PHASECHK.TRANS64.TRYWAIT P1, [R14+URZ+0x22830], R15 ;  /* 0x0228300f0e0075a7 */ /* 0x0022a4000802017f */
[----:B--2---:R-:W-:Y:S05]  /*204c0*/  @!P1 NANOSLEEP.SYNCS 0x989680 ;  /* 0x009896800000995d */ /* 0x004fea0003900000 */
[----:B------:R-:W2:Y:S02]  /*204d0*/  @!P1 SYNCS.PHASECHK.TRANS64 P1, [R14+URZ+0x22830], R15 ;  /* 0x0228300f0e0095a7 */ /* 0x000ea4000802007f */
[----:B--2---:R-:W-:Y:S05]  /*204e0*/  @!P1 BRA `(.L_x_5320) ;  /* 0xfffffffc00f09947 */ /* 0x004fea000383ffff */
[----:B------:R-:W-:Y:S05]  /*204f0*/  BRA `(.L_x_5319) ;  /* 0xfffffef000447947 */ /* 0x000fea000383ffff */
.L_x_5326:
[----:B-1----:R1:W2:Y:S02]  /*20500*/  SYNCS.PHASECHK.TRANS64.TRYWAIT P1, [R14+URZ+0x22850], R15 ;  /* 0x0228500f0e0075a7 */ /* 0x0022a4000802017f */
[----:B--2---:R-:W-:Y:S05]  /*20510*/  @!P1 NANOSLEEP.SYNCS 0x989680 ;  /* 0x009896800000995d */ /* 0x004fea0003900000 */
[----:B------:R-:W2:Y:S02]  /*20520*/  @!P1 SYNCS.PHASECHK.TRANS64 P1, [R14+URZ+0x22850], R15 ;  /* 0x0228500f0e0095a7 */ /* 0x000ea4000802007f */
[----:B--2---:R-:W-:Y:S05]  /*20530*/  @!P1 BRA `(.L_x_5326) ;  /* 0xfffffffc00f09947 */ /* 0x004fea000383ffff */
[----:B------:R-:W-:Y:S05]  /*20540*/  BRA `(.L_x_5325) ;  /* 0xffffff10002c7947 */ /* 0x000fea000383ffff */
.L_x_5333:
[----:B------:R-:W-:Y:S02]  /*20550*/  IMAD.MOV.U32 R13, RZ, RZ, R20 ;  /* 0x000000ffff0d7224 */ /* 0x000fe400078e0014 */
[----:B------:R-:W-:Y:S02]  /*20560*/  IMAD.MOV.U32 R12, RZ, RZ, RZ ;  /* 0x000000ffff0c7224 */ /* 0x000fe400078e00ff */
[----:B------:R-:W-:Y:S02]  /*20570*/  IMAD.MOV.U32 R11, RZ, RZ, 0x181f ;  /* 0x0000181fff0b7424 */ /* 0x000fe400078e00ff */
[----:B------:R-:W-:-:S07]  /*20580*/  IMAD.MOV.U32 R15, RZ, RZ, -0x1 ;  /* 0xffffffffff0f7424 */ /* 0x000fce00078e00ff */
[----:B-----5:R-:W-:Y:S05]  /*20590*/  WARPSYNC.COLLECTIVE R15, `(.L_x_5541) ;  /* 0x000000000f087348 */ /* 0x020fea0003c00000 */
[----:B------:R0:W1:Y:S02]  /*205a0*/  SHFL.IDX P6, R14, R13, R12, R11 ;  /* 0x0000000c0d0e7389 */ /* 0x00006400000c000b */
[----:B01---5:R-:W-:Y:S01]  /*205b0*/  ENDCOLLECTIVE ;  /* 0x000000000000791b */ /* 0x023fe20003800000 */
.L_x_5541:
[----:B------:R-:W-:Y:S01]  /*205c0*/  IMAD.MOV.U32 R13, RZ, RZ, R4 ;  /* 0x000000ffff0d7224 */ /* 0x000fe200078e0004 */
[----:B------:R-:W-:-:S07]  /*205d0*/  MOV R3, R14 ;  /* 0x0000000e00037202 */ /* 0x000fce0000000f00 */
[----:B------:R-:W-:Y:S05]  /*205e0*/  WARPSYNC.COLLECTIVE R15, `(.L_x_5542) ;  /* 0x000000000f087348 */ /* 0x000fea0003c00000 */
[----:B------:R0:W1:Y:S02]  /*205f0*/  SHFL.IDX P6, R14, R13, R12, R11 ;  /* 0x0000000c0d0e7389 */ /* 0x00006400000c000b */
[----:B01----:R-:W-:Y:S01]  /*20600*/  ENDCOLLECTIVE ;  /* 0x000000000000791b */ /* 0x003fe20003800000 */
.L_x_5542:
[----:B------:R-:W-:Y:S05]  /*20610*/  BRA `(.L_x_5543) ;  /* 0xffffff38007c7947 */ /* 0x000fea000383ffff */
.L_x_5336:
        /* <DEDUP_REMOVED lines=8> */
.L_x_5545:
[----:B------:R-:W-:Y:S05]  /*206a0*/  BSYNC B1 ;  /* 0x0000000000017941 */ /* 0x000fea0003800000 */
.L_x_5544:
        /* <DEDUP_REMOVED lines=8> */
.L_x_5546:
[----:B------:R-:W-:Y:S05]  /*20730*/  BRA `(.L_x_5547) ;  /* 0xffffff3800c47947 */ /* 0x000fea000383ffff */
.L_x_5339:
[----:B------:R-:W-:Y:S01]  /*20740*/  BSSY B1, `(.L_x_5548) ;  /* 0x0000008000017945 */ /* 0x000fe20003800000 */
[----:B---3--:R-:W-:Y:S01]  /*20750*/  IMAD.MOV.U32 R13, RZ, RZ, R20 ;  /* 0x000000ffff0d7224 */ /* 0x008fe200078e0014 */
[----:B------:R-:W-:Y:S01]  /*20760*/  MOV R15, 0xffffffff ;  /* 0xffffffff000f7802 */ /* 0x000fe20000000f00 */
[----:B------:R-:W-:Y:S02]  /*20770*/  IMAD.MOV.U32 R12, RZ, RZ, 0x2 ;  /* 0x00000002ff0c7424 */ /* 0x000fe400078e00ff */
[----:B------:R-:W-:-:S07]  /*20780*/  IMAD.MOV.U32 R11, RZ, RZ, 0x181f ;  /* 0x0000181fff0b7424 */ /* 0x000fce00078e00ff */
[----:B012-45:R-:W-:Y:S05]  /*20790*/  WARPSYNC.COLLECTIVE R15, `(.L_x_5549) ;  /* 0x000000000f087348 */ /* 0x037fea0003c00000 */
[----:B--2---:R2:W3:Y:S02]  /*207a0*/  SHFL.IDX P6, R14, R13, R12, R11 ;  /* 0x0000000c0d0e7389 */ /* 0x0044e400000c000b */
[----:B012345:R-:W-:Y:S01]  /*207b0*/  ENDCOLLECTIVE ;  /* 0x000000000000791b */ /* 0x03ffe20003800000 */
.L_x_5549:
[----:B------:R-:W-:Y:S05]  /*207c0*/  BSYNC B1 ;  /* 0x0000000000017941 */ /* 0x000fea0003800000 */
.L_x_5548:
        /* <DEDUP_REMOVED lines=8> */
.L_x_5550:
[----:B------:R-:W-:Y:S05]  /*20850*/  BRA `(.L_x_5551) ;  /* 0xffffff3c000c7947 */ /* 0x000fea000383ffff */
.L_x_5342:
[----:B------:R-:W-:Y:S01]  /*20860*/  BSSY B1, `(.L_x_5552) ;  /* 0x0000008000017945 */ /* 0x000fe20003800000 */
[----:B---3--:R-:W-:Y:S01]  /*20870*/  IMAD.MOV.U32 R13, RZ, RZ, R20 ;  /* 0x000000ffff0d7224 */ /* 0x008fe200078e0014 */
[----:B------:R-:W-:Y:S01]  /*20880*/  MOV R12, 0x3 ;  /* 0x00000003000c7802 */ /* 0x000fe20000000f00 */
[----:B------:R-:W-:Y:S02]  /*20890*/  IMAD.MOV.U32 R11, RZ, RZ, 0x181f ;  /* 0x0000181fff0b7424 */ /* 0x000fe400078e00ff */
[----:B------:R-:W-:-:S07]  /*208a0*/  IMAD.MOV.U32 R15, RZ, RZ, -0x1 ;  /* 0xffffffffff0f7424 */ /* 0x000fce00078e00ff */
[----:B012-45:R-:W-:Y:S05]  /*208b0*/  WARPSYNC.COLLECTIVE R15, `(.L_x_5553) ;  /* 0x000000000f087348 */ /* 0x037fea0003c00000 */
[----:B--2---:R2:W3:Y:S02]  /*208c0*/  SHFL.IDX P6, R14, R13, R12, R11 ;  /* 0x0000000c0d0e7389 */ /* 0x0044e400000c000b */
[----:B012345:R-:W-:Y:S01]  /*208d0*/  ENDCOLLECTIVE ;  /* 0x000000000000791b */ /* 0x03ffe20003800000 */
.L_x_5553:
[----:B------:R-:W-:Y:S05]  /*208e0*/  BSYNC B1 ;  /* 0x0000000000017941 */ /* 0x000fea0003800000 */
.L_x_5552:
[----:B------:R-:W-:Y:S01]  /*208f0*/  IMAD.MOV.U32 R13, RZ, RZ, R4 ;  /* 0x000000ffff0d7224 */ /* 0x000fe200078e0004 */
[----:B------:R-:W-:Y:S01]  /*20900*/  MOV R15, 0xffffffff ;  /* 0xffffffff000f7802 */ /* 0x000fe20000000f00 */
[----:B------:R-:W-:Y:S02]  /*20910*/  IMAD.MOV.U32 R12, RZ, RZ, 0x3 ;  /* 0x00000003ff0c7424 */ /* 0x000fe400078e00ff */
[----:B------:R-:W-:Y:S02]  /*20920*/  IMAD.MOV.U32 R11, RZ, RZ, 0x181f ;  /* 0x0000181fff0b7424 */ /* 0x000fe400078e00ff */
[----:B------:R-:W-:-:S07]  /*20930*/  IMAD.MOV.U32 R3, RZ, RZ, R14 ;  /* 0x000000ffff037224 */ /* 0x000fce00078e000e */
[----:B------:R-:W-:Y:S05]  /*20940*/  WARPSYNC.COLLECTIVE R15, `(.L_x_5554) ;  /* 0x000000000f087348 */ /* 0x000fea0003c00000 */
[----:B------:R0:W1:Y:S02]  /*20950*/  SHFL.IDX P6, R14, R13, R12, R11 ;  /* 0x0000000c0d0e7389 */ /* 0x00006400000c000b */
[----:B01----:R-:W-:Y:S01]  /*20960*/  ENDCOLLECTIVE ;  /* 0x000000000000791b */ /* 0x003fe20003800000 */
.L_x_5554:
[----:B------:R-:W-:Y:S05]  /*20970*/  BRA `(.L_x_5555) ;  /* 0xffffff3c00547947 */ /* 0x000fea000383ffff */
.L_x_5344:
[----:B------:R-:W-:Y:S02]  /*20980*/  IMAD.MOV.U32 R13, RZ, RZ, R4 ;  /* 0x000000ffff0d7224 */ /* 0x000fe400078e0004 */
[----:B------:R-:W-:Y:S02]  /*20990*/  IMAD.MOV.U32 R12, RZ, RZ, RZ ;  /* 0x000000ffff0c7224 */ /* 0x000fe400078e00ff */
[----:B------:R-:W-:Y:S02]  /*209a0*/  IMAD.MOV.U32 R11, RZ, RZ, 0x1c1f ;  /* 0x00001c1fff0b7424 */ /* 0x000fe400078e00ff */
[----:B------:R-:W-:-:S07]  /*209b0*/  IMAD.MOV.U32 R15, RZ, RZ, -0x1 ;  /* 0xffffffffff0f7424 */ /* 0x000fce00078e00ff */
[----:B------:R-:W-:Y:S05]  /*209c0*/  WARPSYNC.COLLECTIVE R15, `(.L_x_5556) ;  /* 0x000000000f087348 */ /* 0x000fea0003c00000 */
[----:B------:R0:W1:Y:S02]  /*209d0*/  SHFL.IDX P6, R14, R13, R12, R11 ;  /* 0x0000000c0d0e7389 */ /* 0x00006400000c000b */
[----:B01----:R-:W-:Y:S01]  /*209e0*/  ENDCOLLECTIVE ;  /* 0x000000000000791b */ /* 0x003fe20003800000 */
.L_x_5556:
[----:B------:R-:W-:Y:S02]  /*209f0*/  IMAD.MOV.U32 R13, RZ, RZ, R3 ;  /* 0x000000ffff0d7224 */ /* 0x000fe400078e0003 */
[----:B------:R-:W-:-:S07]  /*20a00*/  IMAD.MOV.U32 R20, RZ, RZ, R14 ;  /* 0x000000ffff147224 */ /* 0x000fce00078e000e */
[----:B------:R-:W-:Y:S05]  /*20a10*/  WARPSYNC.COLLECTIVE R15, `(.L_x_5557) ;  /* 0x000000000f087348 */ /* 0x000fea0003c00000 */
[----:B------:R0:W1:Y:S02]  /*20a20*/  SHFL.IDX P6, R14, R13, R12, R11 ;  /* 0x0000000c0d0e7389 */ /* 0x00006400000c000b */
[----:B01----:R-:W-:Y:S01]  /*20a30*/  ENDCOLLECTIVE ;  /* 0x000000000000791b */ /* 0x003fe20003800000 */
.L_x_5557:
[----:B------:R-:W-:Y:S01]  /*20a40*/  MOV R12, R14 ;  /* 0x0000000e000c7202 */ /* 0x000fe20000000f00 */
[----:B------:R-:W-:Y:S06]  /*20a50*/  BRA `(.L_x_5558) ;  /* 0xffffff4000547947 */ /* 0x000fec000383ffff */
.L_x_5347:
[----:B------:R-:W-:Y:S01]  /*20a60*/  BSSY B1, `(.L_x_5559) ;  /* 0x0000008000017945 */ /* 0x000fe20003800000 */
[----:B---3--:R-:W-:Y:S02]  /*20a70*/  IMAD.MOV.U32 R13, RZ, RZ, R4 ;  /* 0x000000ffff0d7224 */ /* 0x008fe400078e0004 */
[----:B--2---:R-:W-:Y:S02]  /*20a80*/  IMAD.MOV.U32 R12, RZ, RZ, 0x1 ;  /* 0x00000001ff0c7424 */ /* 0x004fe400078e00ff */
[----:B------:R-:W-:Y:S02]  /*20a90*/  IMAD.MOV.U32 R11, RZ, RZ, 0x1c1f ;  /* 0x00001c1fff0b7424 */ /* 0x000fe400078e00ff */
[----:B------:R-:W-:-:S07]  /*20aa0*/  IMAD.MOV.U32 R15, RZ, RZ, -0x1 ;  /* 0xffffffffff0f7424 */ /* 0x000fce00078e00ff */
[----:B01----:R-:W-:Y:S05]  /*20ab0*/  WARPSYNC.COLLECTIVE R15, `(.L_x_5560) ;  /* 0x000000000f087348 */ /* 0x003fea0003c00000 */
[----:B------:R2:W3:Y:S02]  /*20ac0*/  SHFL.IDX P6, R14, R13, R12, R11 ;  /* 0x0000000c0d0e7389 */ /* 0x0004e400000c000b */
[----:B0123--:R-:W-:Y:S01]  /*20ad0*/  ENDCOLLECTIVE ;  /* 0x000000000000791b */ /* 0x00ffe20003800000 */
.L_x_5560:
[----:B------:R-:W-:Y:S05]  /*20ae0*/  BSYNC B1 ;  /* 0x0000000000017941 */ /* 0x000fea0003800000 */
.L_x_5559:
        /* <DEDUP_REMOVED lines=8> */
.L_x_5561:
[----:B------:R-:W-:Y:S01]  /*20b70*/  IMAD.MOV.U32 R3, RZ, RZ, R14 ;  /* 0x000000ffff037224 */ /* 0x000fe200078e000e */
[----:B------:R-:W-:Y:S06]  /*20b80*/  BRA `(.L_x_5562) ;  /* 0xffffff4c002c7947 */ /* 0x000fec000383ffff */
.L_x_5351:
[----:B------:R-:W-:Y:S01]  /*20b90*/  IMAD.MOV.U32 R13, RZ, RZ, R4 ;  /* 0x000000ffff0d7224 */ /* 0x000fe200078e0004 */
[----:B------:R-:W-:Y:S01]  /*20ba0*/  MOV R15, 0xffffffff ;  /* 0xffffffff000f7802 */ /* 0x000fe20000000f00 */
[----:B------:R-:W-:Y:S02]  /*20bb0*/  IMAD.MOV.U32 R12, RZ, RZ, RZ ;  /* 0x000000ffff0c7224 */ /* 0x000fe400078e00ff */
[----:B------:R-:W-:-:S07]  /*20bc0*/  IMAD.MOV.U32 R11, RZ, RZ, 0x181f ;  /* 0x0000181fff0b7424 */ /* 0x000fce00078e00ff */
[----:B0-----:R-:W-:Y:S05]  /*20bd0*/  WARPSYNC.COLLECTIVE R15, `(.L_x_5563) ;  /* 0x000000000f087348 */ /* 0x001fea0003c00000 */
[----:B------:R1:W2:Y:S02]  /*20be0*/  SHFL.IDX P6, R14, R13, R12, R11 ;  /* 0x0000000c0d0e7389 */ /* 0x0002a400000c000b */
[----:B012---:R-:W-:Y:S01]  /*20bf0*/  ENDCOLLECTIVE ;  /* 0x000000000000791b */ /* 0x007fe20003800000 */
.L_x_5563:
[----:B------:R-:W-:Y:S02]  /*20c00*/  IMAD.MOV.U32 R13, RZ, RZ, R0 ;  /* 0x000000ffff0d7224 */ /* 0x000fe400078e0000 */
[----:B------:R-:W-:-:S07]  /*20c10*/  IMAD.MOV.U32 R3, RZ, RZ, R14 ;  /* 0x000000ffff037224 */ /* 0x000fce00078e000e */
[----:B------:R-:W-:Y:S05]  /*20c20*/  WARPSYNC.COLLECTIVE R15, `(.L_x_5564) ;  /* 0x000000000f087348 */ /* 0x000fea0003c00000 */
[----:B------:R0:W1:Y:S02]  /*20c30*/  SHFL.IDX P6, R14, R13, R12, R11 ;  /* 0x0000000c0d0e7389 */ /* 0x00006400000c000b */
[----:B01----:R-:W-:Y:S01]  /*20c40*/  ENDCOLLECTIVE ;  /* 0x000000000000791b */ /* 0x003fe20003800000 */
.L_x_5564:
[----:B------:R-:W-:Y:S01]  /*20c50*/  IMAD.MOV.U32 R9, RZ, RZ, R14 ;  /* 0x000000ffff097224 */ /* 0x000fe200078e000e */
[----:B------:R-:W-:Y:S06]  /*20c60*/  BRA `(.L_x_5565) ;  /* 0xffffff60008c7947 */ /* 0x000fec000383ffff */
.L_x_5354:
        /* <DEDUP_REMOVED lines=8> */
.L_x_5567:
[----:B------:R-:W-:Y:S05]  /*20cf0*/  BSYNC B1 ;  /* 0x0000000000017941 */ /* 0x000fea0003800000 */
.L_x_5566:
        /* <DEDUP_REMOVED lines=8> */
.L_x_5568:
[----:B------:R-:W-:Y:S01]  /*20d80*/  IMAD.MOV.U32 R9, RZ, RZ, R14 ;  /* 0x000000ffff097224 */ /* 0x000fe200078e000e */
[----:B------:R-:W-:Y:S06]  /*20d90*/  BRA `(.L_x_5569) ;  /* 0xffffff6000d47947 */ /* 0x000fec000383ffff */
.L_x_5357:
[----:B------:R-:W-:Y:S01]  /*20da0*/  BSSY B1, `(.L_x_5570) ;  /* 0x0000008000017945 */ /* 0x000fe20003800000 */
[----:B----4-:R-:W-:Y:S01]  /*20db0*/  MOV R13, R4 ;  /* 0x00000004000d7202 */ /* 0x010fe20000000f00 */
[----:B------:R-:W-:Y:S02]  /*20dc0*/  IMAD.MOV.U32 R12, RZ, RZ, 0x2 ;  /* 0x00000002ff0c7424 */ /* 0x000fe400078e00ff */
[----:B------:R-:W-:Y:S02]  /*20dd0*/  IMAD.MOV.U32 R11, RZ, RZ, 0x181f ;  /* 0x0000181fff0b7424 */ /* 0x000fe400078e00ff */
[----:B------:R-:W-:-:S07]  /*20de0*/  IMAD.MOV.U32 R15, RZ, RZ, -0x1 ;  /* 0xffffffffff0f7424 */ /* 0x000fce00078e00ff */
[----:B0123--:R-:W-:Y:S05]  /*20df0*/  WARPSYNC.COLLECTIVE R15, `(.L_x_5571) ;  /* 0x000000000f087348 */ /* 0x00ffea0003c00000 */
[----:B------:R4:W0:Y:S02]  /*20e00*/  SHFL.IDX P6, R14, R13, R12, R11 ;  /* 0x0000000c0d0e7389 */ /* 0x00082400000c000b */
[----:B01234-:R-:W-:Y:S01]  /*20e10*/  ENDCOLLECTIVE ;  /* 0x000000000000791b */ /* 0x01ffe20003800000 */
.L_x_5571:
[----:B------:R-:W-:Y:S05]  /*20e20*/  BSYNC B1 ;  /* 0x0000000000017941 */ /* 0x000fea0003800000 */
.L_x_5570:
        /* <DEDUP_REMOVED lines=8> */
.L_x_5572:
[----:B------:R-:W-:Y:S01]  /*20eb0*/  IMAD.MOV.U32 R9, RZ, RZ, R14 ;  /* 0x000000ffff097224 */ /* 0x000fe200078e000e */
[----:B------:R-:W-:Y:S06]  /*20ec0*/  BRA `(.L_x_5573) ;  /* 0xffffff6400187947 */ /* 0x000fec000383ffff */
.L_x_5360:
[----:B------:R-:W-:Y:S01]  /*20ed0*/  BSSY B1, `(.L_x_5574) ;  /* 0x0000008000017945 */ /* 0x000fe20003800000 */
[----:B0-----:R-:W-:Y:S02]  /*20ee0*/  IMAD.MOV.U32 R13, RZ, RZ, R4 ;  /* 0x000000ffff0d7224 */ /* 0x001fe400078e0004 */
[----:B------:R-:W-:Y:S02]  /*20ef0*/  IMAD.MOV.U32 R12, RZ, RZ, 0x3 ;  /* 0x00000003ff0c7424 */ /* 0x000fe400078e00ff */
[----:B------:R-:W-:Y:S02]  /*20f00*/  IMAD.MOV.U32 R11, RZ, RZ, 0x181f ;  /* 0x0000181fff0b7424 */ /* 0x000fe400078e00ff */
[----:B------:R-:W-:-:S07]  /*20f10*/  IMAD.MOV.U32 R15, RZ, RZ, -0x1 ;  /* 0xffffffffff0f7424 */ /* 0x000fce00078e00ff */
[----:B-1234-:R-:W-:Y:S05]  /*20f20*/  WARPSYNC.COLLECTIVE R15, `(.L_x_5575) ;  /* 0x000000000f087348 */ /* 0x01efea0003c00000 */
[----:B------:R0:W0:Y:S02]  /*20f30*/  SHFL.IDX P6, R14, R13, R12, R11 ;  /* 0x0000000c0d0e7389 */ /* 0x00002400000c000b */
[----:B01234-:R-:W-:Y:S01]  /*20f40*/  ENDCOLLECTIVE ;  /* 0x000000000000791b */ /* 0x01ffe20003800000 */
.L_x_5575:
[----:B------:R-:W-:Y:S05]  /*20f50*/  BSYNC B1 ;  /* 0x0000000000017941 */ /* 0x000fea0003800000 */
.L_x_5574:
        /* <DEDUP_REMOVED lines=8> */
.L_x_5576:
[----:B------:R-:W-:Y:S01]  /*20fe0*/  IMAD.MOV.U32 R9, RZ, RZ, R14 ;  /* 0x000000ffff097224 */ /* 0x000fe200078e000e */
[----:B------:R-:W-:Y:S06]  /*20ff0*/  BRA `(.L_x_5577) ;  /* 0xffffff64005c7947 */ /* 0x000fec000383ffff */
.L_x_5379:
[----:B-1----:R-:W0:Y:S01]  /*21000*/  S2R R11, SR_TID.X ;  /* 0x00000000000b7919 */ /* 0x002e220000002100 */
[----:B------:R-:W-:Y:S01]  /*21010*/  BSSY B1, `(.L_x_5578) ;  /* 0x000000a000017945 */ /* 0x000fe20003800000 */
[----:B------:R-:W-:Y:S01]  /*21020*/  MOV R12, RZ ;  /* 0x000000ff000c7202 */ /* 0x000fe20000000f00 */
[----:B------:R-:W-:Y:S01]  /*21030*/  IMAD.MOV.U32 R15, RZ, RZ, -0x1 ;  /* 0xffffffffff0f7424 */ /* 0x000fe200078e00ff */
[----:B0-----:R-:W-:-:S04]  /*21040*/  SHF.R.U32.HI R11, RZ, 0x5, R11 ;  /* 0x00000005ff0b7819 */ /* 0x001fc8000001160b */
[----:B------:R-:W-:-:S05]  /*21050*/  LOP3.LUT R11, R11, 0x3, RZ, 0xc0, !PT ;  /* 0x000000030b0b7812 */ /* 0x000fca00078ec0ff */
[----:B------:R-:W-:Y:S02]  /*21060*/  IMAD.MOV.U32 R13, RZ, RZ, R11 ;  /* 0x000000ffff0d7224 */ /* 0x000fe400078e000b */
[----:B------:R-:W-:-:S07]  /*21070*/  IMAD.MOV.U32 R11, RZ, RZ, 0x1f ;  /* 0x0000001fff0b7424 */ /* 0x000fce00078e00ff */
[----:B------:R-:W-:Y:S05]  /*21080*/  WARPSYNC.COLLECTIVE R15, `(.L_x_5579) ;  /* 0x000000000f087348 */ /* 0x000fea0003c00000 */
[----:B------:R0:W1:Y:S02]  /*21090*/  SHFL.IDX P6, R14, R13, R12, R11 ;  /* 0x0000000c0d0e7389 */ /* 0x00006400000c000b */
[----:B01----:R-:W-:Y:S01]  /*210a0*/  ENDCOLLECTIVE ;  /* 0x000000000000791b */ /* 0x003fe20003800000 */
.L_x_5579:
[----:B------:R-:W-:Y:S05]  /*210b0*/  BSYNC B1 ;  /* 0x0000000000017941 */ /* 0x000fea0003800000 */
.L_x_5578:
[----:B------:R-:W-:Y:S05]  /*210c0*/  BRA `(.L_x_5580) ;  /* 0xffffff8000947947 */ /* 0x000fea000383ffff */
.L_x_5381:
[----:B------:R-:W-:Y:S01]  /*210d0*/  BSSY B1, `(.L_x_5581) ;  /* 0x0000006000017945 */ /* 0x000fe20003800000 */
[----:B------:R-:W-:-:S07]  /*210e0*/  IMAD.MOV.U32 R15, RZ, RZ, -0x1 ;  /* 0xffffffffff0f7424 */ /* 0x000fce00078e00ff */
[----:B01----:R-:W-:Y:S05]  /*210f0*/  WARPSYNC.COLLECTIVE R15, `(.L_x_5582) ;  /* 0x000000000f0c7348 */ /* 0x003fea0003c00000 */
[----:B------:R-:W-:Y:S02]  /*21100*/  ELECT P6, UR62, PT ;  /* 0x00000000003e782f */ /* 0x000fe400038c0000 */
[----:B------:R-:W-:Y:S01]  /*21110*/  MOV R14, UR62 ;  /* 0x0000003e000e7c02 */ /* 0x000fe20008000f00 */
[----:B01----:R-:W-:Y:S10]  /*21120*/  ENDCOLLECTIVE ;  /* 0x000000000000791b */ /* 0x003ff40003800000 */
.L_x_5582:
[----:B------:R-:W-:Y:S05]  /*21130*/  BSYNC B1 ;  /* 0x0000000000017941 */ /* 0x000fea0003800000 */
.L_x_5581:
[----:B------:R-:W-:Y:S05]  /*21140*/  BRA `(.L_x_5380) ;  /* 0xffffff80008c7947 */ /* 0x000fea000383ffff */
.L_x_5383:
[----:B0-----:R0:W2:Y:S02]  /*21150*/  SYNCS.PHASECHK.TRANS64.TRYWAIT P0, [R22+URZ+0x22820], R3 ;  /* 0x02282003160075a7 */ /* 0x0010a4000800017f */
[----:B--2---:R-:W-:Y:S05]  /*21160*/  @!P0 NANOSLEEP.SYNCS 0x989680 ;  /* 0x009896800000895d */ /* 0x004fea0003900000 */
[----:B------:R-:W2:Y:S02]  /*21170*/  @!P0 SYNCS.PHASECHK.TRANS64 P0, [R22+URZ+0x22820], R3 ;  /* 0x02282003160085a7 */ /* 0x000ea4000800007f */
[----:B--2---:R-:W-:Y:S05]  /*21180*/  @!P0 BRA `(.L_x_5383) ;  /* 0xfffffffc00f08947 */ /* 0x004fea000383ffff */
[----:B------:R-:W-:Y:S05]  /*21190*/  BRA `(.L_x_5583) ;  /* 0xffffff80009c7947 */ /* 0x000fea000383ffff */
.L_x_5387:
[----:B0-----:R0:W2:Y:S02]  /*211a0*/  SYNCS.PHASECHK.TRANS64.TRYWAIT P0, [R3+URZ+0x228a0], R9 ;  /* 0x0228a009030075a7 */ /* 0x0010a4000800017f */
[----:B--2---:R-:W-:Y:S05]  /*211b0*/  @!P0 NANOSLEEP.SYNCS 0x989680 ;  /* 0x009896800000895d */ /* 0x004fea0003900000 */
[----:B------:R-:W2:Y:S02]  /*211c0*/  @!P0 SYNCS.PHASECHK.TRANS64 P0, [R3+URZ+0x228a0], R9 ;  /* 0x0228a009030085a7 */ /* 0x000ea4000800007f */
[----:B--2---:R-:W-:Y:S05]  /*211d0*/  @!P0 BRA `(.L_x_5387) ;  /* 0xfffffffc00f08947 */ /* 0x004fea000383ffff */
[----:B------:R-:W-:Y:S05]  /*211e0*/  BRA `(.L_x_5584) ;  /* 0xffffff8000b47947 */ /* 0x000fea000383ffff */
.L_x_5392:
[----:B-1----:R1:W2:Y:S02]  /*211f0*/  SYNCS.PHASECHK.TRANS64.TRYWAIT P0, [R3+URZ+0x228c0], R9 ;  /* 0x0228c009030075a7 */ /* 0x0022a4000800017f */
[----:B--2---:R-:W-:Y:S05]  /*21200*/  @!P0 NANOSLEEP.SYNCS 0x989680 ;  /* 0x009896800000895d */ /* 0x004fea0003900000 */
[----:B------:R-:W2:Y:S02]  /*21210*/  @!P0 SYNCS.PHASECHK.TRANS64 P0, [R3+URZ+0x228c0], R9 ;  /* 0x0228c009030085a7 */ /* 0x000ea4000800007f */
[----:B--2---:R-:W-:Y:S05]  /*21220*/  @!P0 BRA `(.L_x_5392) ;  /* 0xfffffffc00f08947 */ /* 0x004fea000383ffff */
[----:B------:R-:W-:Y:S05]  /*21230*/  BRA `(.L_x_5585) ;  /* 0xffffff8400307947 */ /* 0x000fea000383ffff */
.L_x_5402:
[----:B0-----:R0:W2:Y:S02]  /*21240*/  SYNCS.PHASECHK.TRANS64.TRYWAIT P1, [R9+URZ+0x228a0], R2 ;  /* 0x0228a002090075a7 */ /* 0x0010a4000802017f */
[----:B--2---:R-:W-:Y:S05]  /*21250*/  @!P1 NANOSLEEP.SYNCS 0x989680 ;  /* 0x009896800000995d */ /* 0x004fea0003900000 */
[----:B------:R-:W2:Y:S02]  /*21260*/  @!P1 SYNCS.PHASECHK.TRANS64 P1, [R9+URZ+0x228a0], R2 ;  /* 0x0228a002090095a7 */ /* 0x000ea4000802007f */
[----:B--2---:R-:W-:Y:S05]  /*21270*/  @!P1 BRA `(.L_x_5402) ;  /* 0xfffffffc00f09947 */ /* 0x004fea000383ffff */
[----:B------:R-:W-:Y:S05]  /*21280*/  BRA `(.L_x_5586) ;  /* 0xffffff8800a47947 */ /* 0x000fea000383ffff */
.L_x_5407:
[----:B-1----:R1:W2:Y:S02]  /*21290*/  SYNCS.PHASECHK.TRANS64.TRYWAIT P1, [R9+URZ+0x228c0], R2 ;  /* 0x0228c002090075a7 */ /* 0x0022a4000802017f */
[----:B--2---:R-:W-:Y:S05]  /*212a0*/  @!P1 NANOSLEEP.SYNCS 0x989680 ;  /* 0x009896800000995d */ /* 0x004fea0003900000 */
[----:B------:R-:W2:Y:S02]  /*212b0*/  @!P1 SYNCS.PHASECHK.TRANS64 P1, [R9+URZ+0x228c0], R2 ;  /* 0x0228c002090095a7 */ /* 0x000ea4000802007f */
[----:B--2---:R-:W-:Y:S05]  /*212c0*/  @!P1 BRA `(.L_x_5407) ;  /* 0xfffffffc00f09947 */ /* 0x004fea000383ffff */
[----:B------:R-:W-:Y:S05]  /*212d0*/  BRA `(.L_x_5587) ;  /* 0xffffff8c001c7947 */ /* 0x000fea000383ffff */
.L_x_5425:
[----:B------:R-:W0:Y:S01]  /*212e0*/  S2R R9, SR_TID.X ;  /* 0x0000000000097919 */ /* 0x000e220000002100 */
[----:B------:R-:W-:Y:S01]  /*212f0*/  BSSY B0, `(.L_x_5588) ;  /* 0x000000a000007945 */ /* 0x000fe20003800000 */
[----:B------:R-:W-:Y:S01]  /*21300*/  IMAD.MOV.U32 R12, RZ, RZ, RZ ;  /* 0x000000ffff0c7224 */ /* 0x000fe200078e00ff */
[----:B------:R-:W-:Y:S01]  /*21310*/  MOV R15, 0xffffffff ;  /* 0xffffffff000f7802 */ /* 0x000fe20000000f00 */
[----:B------:R-:W-:Y:S01]  /*21320*/  IMAD.MOV.U32 R11, RZ, RZ, 0x1f ;  /* 0x0000001fff0b7424 */ /* 0x000fe200078e00ff */
[----:B0-----:R-:W-:-:S04]  /*21330*/  SHF.R.U32.HI R9, RZ, 0x5, R9 ;  /* 0x00000005ff097819 */ /* 0x001fc80000011609 */
[----:B------:R-:W-:-:S05]  /*21340*/  LOP3.LUT R9, R9, 0x3, RZ, 0xc0, !PT ;  /* 0x0000000309097812 */ /* 0x000fca00078ec0ff */
[----:B------:R-:W-:-:S07]  /*21350*/  IMAD.MOV.U32 R13, RZ, RZ, R9 ;  /* 0x000000ffff0d7224 */ /* 0x000fce00078e0009 */
[----:B-----5:R-:W-:Y:S05]  /*21360*/  WARPSYNC.COLLECTIVE R15, `(.L_x_5589) ;  /* 0x000000000f087348 */ /* 0x020fea0003c00000 */
[----:B------:R0:W1:Y:S02]  /*21370*/  SHFL.IDX P6, R14, R13, R12, R11 ;  /* 0x0000000c0d0e7389 */ /* 0x00006400000c000b */
[----:B01---5:R-:W-:Y:S01]  /*21380*/  ENDCOLLECTIVE ;  /* 0x000000000000791b */ /* 0x023fe20003800000 */
.L_x_5589:
[----:B------:R-:W-:Y:S05]  /*21390*/  BSYNC B0 ;  /* 0x0000000000007941 */ /* 0x000fea0003800000 */
.L_x_5588:
[----:B------:R-:W-:Y:S05]  /*213a0*/  BRA `(.L_x_5590) ;  /* 0xffffff9c00547947 */ /* 0x000fea000383ffff */
.L_x_5428:
[----:B0-----:R0:W1:Y:S02]  /*213b0*/  SYNCS.PHASECHK.TRANS64.TRYWAIT P0, [R32+URZ+0x22840], R0 ;  /* 0x02284000200075a7 */ /* 0x001064000800017f */
[----:B-1----:R-:W-:Y:S05]  /*213c0*/  @!P0 NANOSLEEP.SYNCS 0x989680 ;  /* 0x009896800000895d */ /* 0x002fea0003900000 */
[----:B------:R-:W1:Y:S02]  /*213d0*/  @!P0 SYNCS.PHASECHK.TRANS64 P0, [R32+URZ+0x22840], R0 ;  /* 0x02284000200085a7 */ /* 0x000e64000800007f */
[----:B-1----:R-:W-:Y:S05]  /*213e0*/  @!P0 BRA `(.L_x_5428) ;  /* 0xfffffffc00f08947 */ /* 0x002fea000383ffff */
[----:B------:R-:W-:Y:S05]  /*213f0*/  BRA `(.L_x_5591) ;  /* 0xffffff9c00647947 */ /* 0x000fea000383ffff */
.L_x_5429:
        /* <DEDUP_REMOVED lines=8> */
.L_x_5593:
[----:B------:R-:W-:Y:S05]  /*21480*/  BSYNC B0 ;  /* 0x0000000000007941 */ /* 0x000fea0003800000 */
.L_x_5592:
[----:B------:R-:W-:Y:S01]  /*21490*/  IMAD.MOV.U32 R13, RZ, RZ, R0 ;  /* 0x000000ffff0d7224 */ /* 0x000fe200078e0000 */
[----:B------:R-:W-:Y:S01]  /*214a0*/  MOV R12, RZ ;  /* 0x000000ff000c7202 */ /* 0x000fe20000000f00 */
[----:B------:R-:W-:Y:S02]  /*214b0*/  IMAD.MOV.U32 R11, RZ, RZ, 0x181f ;  /* 0x0000181fff0b7424 */ /* 0x000fe400078e00ff */
[----:B------:R-:W-:Y:S02]  /*214c0*/  IMAD.MOV.U32 R15, RZ, RZ, -0x1 ;  /* 0xffffffffff0f7424 */ /* 0x000fe400078e00ff */
[----:B------:R-:W-:Y:S02]  /*214d0*/  IMAD.MOV.U32 R2, RZ, RZ, R14 ;  /* 0x000000ffff027224 */ /* 0x000fe400078e000e */
[----:B------:R-:W-:-:S07]  /*214e0*/  @P0 IMAD R7, R5, 0x2, R22 ;  /* 0x0000000205070824 */ /* 0x000fce00078e0216 */
[----:B------:R-:W-:Y:S05]  /*214f0*/  WARPSYNC.COLLECTIVE R15, `(.L_x_5594) ;  /* 0x000000000f087348 */ /* 0x000fea0003c00000 */
[----:B------:R0:W1:Y:S02]  /*21500*/  SHFL.IDX P6, R14, R13, R12, R11 ;  /* 0x0000000c0d0e7389 */ /* 0x00006400000c000b */
[----:B01----:R-:W-:Y:S01]  /*21510*/  ENDCOLLECTIVE ;  /* 0x000000000000791b */ /* 0x003fe20003800000 */
.L_x_5594:
[----:B------:R-:W-:Y:S01]  /*21520*/  IMAD.MOV.U32 R13, RZ, RZ, R4 ;  /* 0x000000ffff0d7224 */ /* 0x000fe200078e0004 */
[----:B------:R-:W-:Y:S01]  /*21530*/  MOV R12, 0x1 ;  /* 0x00000001000c7802 */ /* 0x000fe20000000f00 */
[----:B------:R-:W-:-:S07]  /*21540*/  IMAD.MOV.U32 R3, RZ, RZ, R14 ;  /* 0x000000ffff037224 */ /* 0x000fce00078e000e */
[----:B------:R-:W-:Y:S05]  /*21550*/  WARPSYNC.COLLECTIVE R15, `(.L_x_5595) ;  /* 0x000000000f087348 */ /* 0x000fea0003c00000 */
[----:B------:R0:W1:Y:S02]  /*21560*/  SHFL.IDX P6, R14, R13, R12, R11 ;  /* 0x0000000c0d0e7389 */ /* 0x00006400000c000b */
[----:B01----:R-:W-:Y:S01]  /*21570*/  ENDCOLLECTIVE ;  /* 0x000000000000791b */ /* 0x003fe20003800000 */
.L_x_5595:
        /* <DEDUP_REMOVED lines=15> */
.L_x_5596:
[----:B------:R-:W-:Y:S02]  /*21670*/  @P0 IMAD R7, R5, 0x2, R22 ;  /* 0x0000000205070824 */ /* 0x000fe400078e0216 */
[----:B------:R-:W-:Y:S01]  /*21680*/  IMAD.MOV.U32 R13, RZ, RZ, R4 ;  /* 0x000000ffff0d7224 */ /* 0x000fe200078e0004 */
[----:B------:R-:W-:Y:S01]  /*21690*/  MOV R12, 0x2 ;  /* 0x00000002000c7802 */ /* 0x000fe20000000f00 */
[----:B------:R-:W-:-:S07]  /*216a0*/  IMAD.MOV.U32 R3, RZ, RZ, R14 ;  /* 0x000000ffff037224 */ /* 0x000fce00078e000e */
[----:B------:R-:W-:Y:S05]  /*216b0*/  WARPSYNC.COLLECTIVE R15, `(.L_x_5597) ;  /* 0x000000000f087348 */ /* 0x000fea0003c00000 */
[----:B------:R0:W1:Y:S02]  /*216c0*/  SHFL.IDX P6, R14, R13, R12, R11 ;  /* 0x0000000c0d0e7389 */ /* 0x00006400000c000b */
[----:B01----:R-:W-:Y:S01]  /*216d0*/  ENDCOLLECTIVE ;  /* 0x000000000000791b */ /* 0x003fe20003800000 */
.L_x_5597:
        /* <DEDUP_REMOVED lines=15> */
.L_x_5598:
[----:B------:R-:W-:Y:S02]  /*217d0*/  @P0 IMAD R7, R5, 0x2, R22 ;  /* 0x0000000205070824 */ /* 0x000fe400078e0216 */
[----:B------:R-:W-:Y:S01]  /*217e0*/  IMAD.MOV.U32 R13, RZ, RZ, R4 ;  /* 0x000000ffff0d7224 */ /* 0x000fe200078e0004 */
[----:B------:R-:W-:Y:S01]  /*217f0*/  MOV R12, 0x3 ;  /* 0x00000003000c7802 */ /* 0x000fe20000000f00 */
[----:B------:R-:W-:-:S07]  /*21800*/  IMAD.MOV.U32 R3, RZ, RZ, R14 ;  /* 0x000000ffff037224 */ /* 0x000fce00078e000e */
[----:B------:R-:W-:Y:S05]  /*21810*/  WARPSYNC.COLLECTIVE R15, `(.L_x_5599) ;  /* 0x000000000f087348 */ /* 0x000fea0003c00000 */
[----:B------:R0:W1:Y:S02]  /*21820*/  SHFL.IDX P6, R14, R13, R12, R11 ;  /* 0x0000000c0d0e7389 */ /* 0x00006400000c000b */
[----:B01----:R-:W-:Y:S01]  /*21830*/  ENDCOLLECTIVE ;  /* 0x000000000000791b */ /* 0x003fe20003800000 */
.L_x_5599:
        /* <DEDUP_REMOVED lines=15> */
.L_x_5600:
[----:B------:R-:W-:Y:S02]  /*21930*/  @P0 IMAD R7, R5, 0x2, R22 ;  /* 0x0000000205070824 */ /* 0x000fe400078e0216 */
[----:B------:R-:W-:Y:S01]  /*21940*/  IMAD.MOV.U32 R13, RZ, RZ, R4 ;  /* 0x000000ffff0d7224 */ /* 0x000fe200078e0004 */
[----:B------:R-:W-:Y:S01]  /*21950*/  MOV R12, 0x4 ;  /* 0x00000004000c7802 */ /* 0x000fe20000000f00 */
[----:B------:R-:W-:-:S07]  /*21960*/  IMAD.MOV.U32 R3, RZ, RZ, R14 ;  /* 0x000000ffff037224 */ /* 0x000fce00078e000e */
[----:B------:R-:W-:Y:S05]  /*21970*/  WARPSYNC.COLLECTIVE R15, `(.L_x_5601) ;  /* 0x000000000f087348 */ /* 0x000fea0003c00000 */
[----:B------:R0:W1:Y:S02]  /*21980*/  SHFL.IDX P6, R14, R13, R12, R11 ;  /* 0x0000000c0d0e7389 */ /* 0x00006400000c000b */
[----:B01----:R-:W-:Y:S01]  /*21990*/  ENDCOLLECTIVE ;  /* 0x000000000000791b */ /* 0x003fe20003800000 */
.L_x_5601:
        /* <DEDUP_REMOVED lines=15> */
.L_x_5602:
[----:B------:R-:W-:Y:S02]  /*21a90*/  @P0 IMAD R7, R5, 0x2, R22 ;  /* 0x0000000205070824 */ /* 0x000fe400078e0216 */
[----:B------:R-:W-:Y:S01]  /*21aa0*/  IMAD.MOV.U32 R13, RZ, RZ, R4 ;  /* 0x000000ffff0d7224 */ /* 0x000fe200078e0004 */
[----:B------:R-:W-:Y:S01]  /*21ab0*/  MOV R12, 0x5 ;  /* 0x00000005000c7802 */ /* 0x000fe20000000f00 */
[----:B------:R-:W-:-:S07]  /*21ac0*/  IMAD.MOV.U32 R3, RZ, RZ, R14 ;  /* 0x000000ffff037224 */ /* 0x000fce00078e000e */
[----:B------:R-:W-:Y:S05]  /*21ad0*/  WARPSYNC.COLLECTIVE R15, `(.L_x_5603) ;  /* 0x000000000f087348 */ /* 0x000fea0003c00000 */
[----:B------:R0:W1:Y:S02]  /*21ae0*/  SHFL.IDX P6, R14, R13, R12, R11 ;  /* 0x0000000c0d0e7389 */ /* 0x00006400000c000b */
[----:B01----:R-:W-:Y:S01]  /*21af0*/  ENDCOLLECTIVE ;  /* 0x000000000000791b */ /* 0x003fe20003800000 */
.L_x_5603:
        /* <DEDUP_REMOVED lines=10> */
.L_x_5604:
[----:B------:R-:W-:Y:S01]  /*21ba0*/  @!PT LDS RZ, [RZ] ;  /* 0x00000000fffff984 */ /* 0x000fe20000000800 */
[----:B------:R-:W-:Y:S01]  /*21bb0*/  @!PT LDS RZ, [RZ] ;  /* 0x00000000fffff984 */ /* 0x000fe20000000800 */
[----:B------:R-:W-:Y:S01]  /*21bc0*/  @!PT LDS RZ, [RZ] ;  /* 0x00000000fffff984 */ /* 0x000fe20000000800 */
[----:B------:R0:W-:Y:S01]  /*21bd0*/  @P0 LDGSTS.E.BYPASS.LTC128B.128 [R7+0x1e400], desc[UR42][R2.64], !P2 ;  /* 0x1e40000002070fae */ /* 0x0001e2000d101d6a */
[----:B------:R-:W-:Y:S01]  /*21be0*/  IMAD.MOV.U32 R0, RZ, RZ, R14 ;  /* 0x000000ffff007224 */ /* 0x000fe200078e000e */
[----:B------:R-:W-:Y:S06]  /*21bf0*/  BRA `(.L_x_5605) ;  /* 0xffffff9800c47947 */ /* 0x000fec000383ffff */
.L_x_5434:
[----:B------:R-:W-:Y:S01]  /*21c00*/  IMAD.MOV.U32 R13, RZ, RZ, R4 ;  /* 0x000000ffff0d7224 */ /* 0x000fe200078e0004 */
[----:B------:R-:W-:Y:S01]  /*21c10*/  MOV R15, 0xffffffff ;  /* 0xffffffff000f7802 */ /* 0x000fe20000000f00 */
[----:B------:R-:W-:Y:S02]  /*21c20*/  IMAD.MOV.U32 R12, RZ, RZ, RZ ;  /* 0x000000ffff0c7224 */ /* 0x000fe400078e00ff */
[----:B------:R-:W-:Y:S02]  /*21c30*/  IMAD.MOV.U32 R11, RZ, RZ, 0x181f ;  /* 0x0000181fff0b7424 */ /* 0x000fe400078e00ff */
[----:B-----5:R-:W-:Y:S02]  /*21c40*/  IMAD R5, R20, R7, RZ ;  /* 0x0000000714057224 */ /* 0x020fe400078e02ff */
[----:B------:R-:W-:-:S07]  /*21c50*/  IMAD R17, R17, 0x80, R10 ;  /* 0x0000008011117824 */ /* 0x000fce00078e020a */
[----:B-1----:R-:W-:Y:S05]  /*21c60*/  WARPSYNC.COLLECTIVE R15, `(.L_x_5606) ;  /* 0x000000000f087348 */ /* 0x002fea0003c00000 */
[----:B------:R0:W2:Y:S02]  /*21c70*/  SHFL.IDX P6, R14, R13, R12, R11 ;  /* 0x0000000c0d0e7389 */ /* 0x0000a400000c000b */
[----:B012---:R-:W-:Y:S01]  /*21c80*/  ENDCOLLECTIVE ;  /* 0x000000000000791b */ /* 0x007fe20003800000 */
.L_x_5606:
[C---:B------:R-:W-:Y:S01]  /*21c90*/  VIADD R6, R17.reuse, 0x10 ;  /* 0x0000001011067836 */ /* 0x040fe20000000000 */
[----:B------:R-:W-:Y:S01]  /*21ca0*/  ISETP.GE.AND P0, PT, R17, R5, PT ;  /* 0x000000051100720c */ /* 0x000fe20003f06270 */
[----:B------:R-:W-:Y:S02]  /*21cb0*/  IMAD.MOV.U32 R13, RZ, RZ, R0 ;  /* 0x000000ffff0d7224 */ /* 0x000fe400078e0000 */
[----:B------:R-:W-:-:S10]  /*21cc0*/  IMAD.MOV.U32 R2, RZ, RZ, R14 ;  /* 0x000000ffff027224 */ /* 0x000fd400078e000e */
[----:B------:R-:W-:Y:S05]  /*21cd0*/  WARPSYNC.COLLECTIVE R15, `(.L_x_5607) ;  /* 0x000000000f087348 */ /* 0x000fea0003c00000 */
[----:B------:R0:W1:Y:S02]  /*21ce0*/  SHFL.IDX P6, R14, R13, R12, R11 ;  /* 0x0000000c0d0e7389 */ /* 0x00006400000c000b */
[----:B01----:R-:W-:Y:S01]  /*21cf0*/  ENDCOLLECTIVE ;  /* 0x000000000000791b */ /* 0x003fe20003800000 */
.L_x_5607:
[----:B------:R-:W-:Y:S01]  /*21d00*/  MOV R13, R4 ;  /* 0x00000004000d7202 */ /* 0x000fe20000000f00 */
[----:B------:R-:W-:Y:S02]  /*21d10*/  IMAD.MOV.U32 R12, RZ, RZ, 0x1 ;  /* 0x00000001ff0c7424 */ /* 0x000fe400078e00ff */
[----:B------:R-:W-:-:S07]  /*21d20*/  IMAD.MOV.U32 R3, RZ, RZ, R14 ;  /* 0x000000ffff037224 */ /* 0x000fce00078e000e */
[----:B------:R-:W-:Y:S05]  /*21d30*/  WARPSYNC.COLLECTIVE R15, `(.L_x_5608) ;  /* 0x000000000f087348 */ /* 0x000fea0003c00000 */
[----:B------:R0:W1:Y:S02]  /*21d40*/  SHFL.IDX P6, R14, R13, R12, R11 ;  /* 0x0000000c0d0e7389 */ /* 0x00006400000c000b */
[----:B01----:R-:W-:Y:S01]  /*21d50*/  ENDCOLLECTIVE ;  /* 0x000000000000791b */ /* 0x003fe20003800000 */
.L_x_5608:
        /* <DEDUP_REMOVED lines=15> */
.L_x_5609:
[----:B------:R-:W-:Y:S01]  /*21e50*/  MOV R13, R4 ;  /* 0x00000004000d7202 */ /* 0x000fe20000000f00 */
[----:B------:R-:W-:Y:S02]  /*21e60*/  IMAD.MOV.U32 R12, RZ, RZ, 0x2 ;  /* 0x00000002ff0c7424 */ /* 0x000fe400078e00ff */
[----:B------:R-:W-:-:S07]  /*21e70*/  IMAD.MOV.U32 R3, RZ, RZ, R14 ;  /* 0x000000ffff037224 */ /* 0x000fce00078e000e */
[----:B------:R-:W-:Y:S05]  /*21e80*/  WARPSYNC.COLLECTIVE R15, `(.L_x_5610) ;  /* 0x000000000f087348 */ /* 0x000fea0003c00000 */
[----:B------:R0:W1:Y:S02]  /*21e90*/  SHFL.IDX P6, R14, R13, R12, R11 ;  /* 0x0000000c0d0e7389 */ /* 0x00006400000c000b */
[----:B01----:R-:W-:Y:S01]  /*21ea0*/  ENDCOLLECTIVE ;  /* 0x000000000000791b */ /* 0x003fe20003800000 */
.L_x_5610:
        /* <DEDUP_REMOVED lines=16> */
.L_x_5611:
[----:B------:R-:W-:Y:S01]  /*21fb0*/  MOV R13, R4 ;  /* 0x00000004000d7202 */ /* 0x000fe20000000f00 */
[----:B------:R-:W-:Y:S02]  /*21fc0*/  IMAD.MOV.U32 R12, RZ, RZ, 0x3 ;  /* 0x00000003ff0c7424 */ /* 0x000fe400078e00ff */
[----:B------:R-:W-:-:S07]  /*21fd0*/  IMAD.MOV.U32 R3, RZ, RZ, R14 ;  /* 0x000000ffff037224 */ /* 0x000fce00078e000e */
[----:B------:R-:W-:Y:S05]  /*21fe0*/  WARPSYNC.COLLECTIVE R15, `(.L_x_5612) ;  /* 0x000000000f087348 */ /* 0x000fea0003c00000 */
[----:B------:R0:W1:Y:S02]  /*21ff0*/  SHFL.IDX P6, R14, R13, R12, R11 ;  /* 0x0000000c0d0e7389 */ /* 0x00006400000c000b */
[----:B01----:R-:W-:Y:S01]  /*22000*/  ENDCOLLECTIVE ;  /* 0x000000000000791b */ /* 0x003fe20003800000 */
.L_x_5612:
        /* <DEDUP_REMOVED lines=16> */
.L_x_5613:
[----:B------:R-:W-:Y:S01]  /*22110*/  MOV R13, R4 ;  /* 0x00000004000d7202 */ /* 0x000fe20000000f00 */
[----:B------:R-:W-:Y:S02]  /*22120*/  IMAD.MOV.U32 R12, RZ, RZ, 0x4 ;  /* 0x00000004ff0c7424 */ /* 0x000fe400078e00ff */
[----:B------:R-:W-:-:S07]  /*22130*/  IMAD.MOV.U32 R3, RZ, RZ, R14 ;  /* 0x000000ffff037224 */ /* 0x000fce00078e000e */
[----:B------:R-:W-:Y:S05]  /*22140*/  WARPSYNC.COLLECTIVE R15, `(.L_x_5614) ;  /* 0x000000000f087348 */ /* 0x000fea0003c00000 */
[----:B------:R0:W1:Y:S02]  /*22150*/  SHFL.IDX P6, R14, R13, R12, R11 ;  /* 0x0000000c0d0e7389 */ /* 0x00006400000c000b */
[----:B01----:R-:W-:Y:S01]  /*22160*/  ENDCOLLECTIVE ;  /* 0x000000000000791b */ /* 0x003fe20003800000 */
.L_x_5614:
        /* <DEDUP_REMOVED lines=16> */
.L_x_5615:
[----:B------:R-:W-:Y:S01]  /*22270*/  MOV R13, R4 ;  /* 0x00000004000d7202 */ /* 0x000fe20000000f00 */
[----:B------:R-:W-:Y:S02]  /*22280*/  IMAD.MOV.U32 R12, RZ, RZ, 0x5 ;  /* 0x00000005ff0c7424 */ /* 0x000fe400078e00ff */
[----:B------:R-:W-:-:S07]  /*22290*/  IMAD.MOV.U32 R3, RZ, RZ, R14 ;  /* 0x000000ffff037224 */ /* 0x000fce00078e000e */
[----:B------:R-:W-:Y:S05]  /*222a0*/  WARPSYNC.COLLECTIVE R15, `(.L_x_5616) ;  /* 0x000000000f087348 */ /* 0x000fea0003c00000 */
[----:B------:R0:W1:Y:S02]  /*222b0*/  SHFL.IDX P6, R14, R13, R12, R11 ;  /* 0x0000000c0d0e7389 */ /* 0x00006400000c000b */
[----:B01----:R-:W-:Y:S01]  /*222c0*/  ENDCOLLECTIVE ;  /* 0x000000000000791b */ /* 0x003fe20003800000 */
.L_x_5616:
        /* <DEDUP_REMOVED lines=16> */
.L_x_5617:
[----:B------:R-:W-:Y:S01]  /*223d0*/  MOV R13, R4 ;  /* 0x00000004000d7202 */ /* 0x000fe20000000f00 */
[----:B------:R-:W-:Y:S02]  /*223e0*/  IMAD.MOV.U32 R12, RZ, RZ, 0x6 ;  /* 0x00000006ff0c7424 */ /* 0x000fe400078e00ff */
[----:B------:R-:W-:-:S07]  /*223f0*/  IMAD.MOV.U32 R3, RZ, RZ, R14 ;  /* 0x000000ffff037224 */ /* 0x000fce00078e000e */
[----:B------:R-:W-:Y:S05]  /*22400*/  WARPSYNC.COLLECTIVE R15, `(.L_x_5618) ;  /* 0x000000000f087348 */ /* 0x000fea0003c00000 */
[----:B------:R0:W1:Y:S02]  /*22410*/  SHFL.IDX P6, R14, R13, R12, R11 ;  /* 0x0000000c0d0e7389 */ /* 0x00006400000c000b */
[----:B01----:R-:W-:Y:S01]  /*22420*/  ENDCOLLECTIVE ;  /* 0x000000000000791b */ /* 0x003fe20003800000 */
.L_x_5618:
        /* <DEDUP_REMOVED lines=16> */
.L_x_5619:
[----:B------:R-:W-:Y:S01]  /*22530*/  IMAD.MOV.U32 R13, RZ, RZ, R4 ;  /* 0x000000ffff0d7224 */ /* 0x000fe200078e0004 */
[----:B------:R-:W-:Y:S01]  /*22540*/  MOV R12, 0x7 ;  /* 0x00000007000c7802 */ /* 0x000fe20000000f00 */
[----:B------:R-:W-:-:S07]  /*22550*/  IMAD.MOV.U32 R3, RZ, RZ, R14 ;  /* 0x000000ffff037224 */ /* 0x000fce00078e000e */
[----:B------:R-:W-:Y:S05]  /*22560*/  WARPSYNC.COLLECTIVE R15, `(.L_x_5620) ;  /* 0x000000000f087348 */ /* 0x000fea0003c00000 */
[----:B------:R0:W1:Y:S02]  /*22570*/  SHFL.IDX P6, R14, R13, R12, R11 ;  /* 0x0000000c0d0e7389 */ /* 0x00006400000c000b */
[----:B01----:R-:W-:Y:S01]  /*22580*/  ENDCOLLECTIVE ;  /* 0x000000000000791b */ /* 0x003fe20003800000 */
.L_x_5620:
        /* <DEDUP_REMOVED lines=10> */
.L_x_5621:
[----:B------:R-:W-:Y:S01]  /*22630*/  @!PT LDS RZ, [RZ] ;  /* 0x00000000fffff984 */ /* 0x000fe20000000800 */
[----:B------:R-:W-:Y:S01]  /*22640*/  @!PT LDS RZ, [RZ] ;  /* 0x00000000fffff984 */ /* 0x000fe20000000800 */
[----:B------:R-:W-:Y:S01]  /*22650*/  @!PT LDS RZ, [RZ] ;  /* 0x00000000fffff984 */ /* 0x000fe20000000800 */
[----:B------:R0:W-:Y:S01]  /*22660*/  @!P0 LDGSTS.E.BYPASS.LTC128B.128 [R8+0x1b400], desc[UR42][R2.64], !P1 ;  /* 0x1b40000002088fae */ /* 0x0001e2000c901d6a */
[----:B------:R-:W-:Y:S01]  /*22670*/  IMAD.MOV.U32 R0, RZ, RZ, R14 ;  /* 0x000000ffff007224 */ /* 0x000fe200078e000e */
[----:B------:R-:W-:Y:S06]  /*22680*/  BRA `(.L_x_5622) ;  /* 0xffffff9c00407947 */ /* 0x000fec000383ffff */
.L_x_5437:
[----:B0-----:R0:W2:Y:S02]  /*22690*/  SYNCS.PHASECHK.TRANS64.TRYWAIT P0, [R22+URZ+0x22820], R3 ;  /* 0x02282003160075a7 */ /* 0x0010a4000800017f */
[----:B--2---:R-:W-:Y:S05]  /*226a0*/  @!P0 NANOSLEEP.SYNCS 0x989680 ;  /* 0x009896800000895d */ /* 0x004fea0003900000 */
[----:B------:R-:W2:Y:S02]  /*226b0*/  @!P0 SYNCS.PHASECHK.TRANS64 P0, [R22+URZ+0x22820], R3 ;  /* 0x02282003160085a7 */ /* 0x000ea4000800007f */
[----:B--2---:R-:W-:Y:S05]  /*226c0*/  @!P0 BRA `(.L_x_5437) ;  /* 0xfffffffc00f08947 */ /* 0x004fea000383ffff */
[----:B------:R-:W-:Y:S05]  /*226d0*/  BRA `(.L_x_5623) ;  /* 0xffffff9c009c7947 */ /* 0x000fea000383ffff */
.L_x_5440:
[----:B0-----:R0:W2:Y:S02]  /*226e0*/  SYNCS.PHASECHK.TRANS64.TRYWAIT P0, [R32+URZ+0x22860], R3 ;  /* 0x02286003200075a7 */ /* 0x0010a4000800017f */
[----:B--2---:R-:W-:Y:S05]  /*226f0*/  @!P0 NANOSLEEP.SYNCS 0x989680 ;  /* 0x009896800000895d */ /* 0x004fea0003900000 */
[----:B------:R-:W2:Y:S02]  /*22700*/  @!P0 SYNCS.PHASECHK.TRANS64 P0, [R32+URZ+0x22860], R3 ;  /* 0x02286003200085a7 */ /* 0x000ea4000800007f */
[----:B--2---:R-:W-:Y:S05]  /*22710*/  @!P0 BRA `(.L_x_5440) ;  /* 0xfffffffc00f08947 */ /* 0x004fea000383ffff */
[----:B------:R-:W-:Y:S05]  /*22720*/  BRA `(.L_x_5624) ;  /* 0xffffff9c00ac7947 */ /* 0x000fea000383ffff */
.L_x_5441:
        /* <DEDUP_REMOVED lines=8> */
.L_x_5626:
[----:B------:R-:W-:Y:S05]  /*227b0*/  BSYNC B0 ;  /* 0x0000000000007941 */ /* 0x000fea0003800000 */
.L_x_5625:
        /* <DEDUP_REMOVED lines=13> */
.L_x_5627:
[----:B------:R-:W-:Y:S02]  /*22890*/  IMAD.MOV.U32 R13, RZ, RZ, R6 ;  /* 0x000000ffff0d7224 */ /* 0x000fe400078e0006 */
[----:B------:R-:W-:Y:S02]  /*228a0*/  IMAD.MOV.U32 R12, RZ, RZ, 0x1 ;  /* 0x00000001ff0c7424 */ /* 0x000fe400078e00ff */
[----:B------:R-:W-:-:S05]  /*228b0*/  IMAD.SHL.U32 R7, R7, 0x8, RZ ;  /* 0x0000000807077824 */ /* 0x000fca00078e00ff */
[----:B------:R-:W-:-:S04]  /*228c0*/  LOP3.LUT R7, R7, 0x38, RZ, 0xc0, !PT ;  /* 0x0000003807077812 */ /* 0x000fc800078ec0ff */
[----:B------:R-:W-:Y:S02]  /*228d0*/  SHF.L.U32 R0, R7, 0x1, RZ ;  /* 0x0000000107007819 */ /* 0x000fe400000006ff */
[----:B------:R-:W-:Y:S02]  /*228e0*/  LOP3.LUT R7, R35, 0x1, RZ, 0xc0, !PT ;  /* 0x0000000123077812 */ /* 0x000fe400078ec0ff */
[----:B------:R-:W-:Y:S02]  /*228f0*/  IADD3 R2, P0, R14, R0, RZ ;  /* 0x000000000e027210 */ /* 0x000fe40007f1e0ff */
[----:B------:R-:W-:-:S13]  /*22900*/  ISETP.NE.U32.AND P3, PT, R7, 0x1, PT ;  /* 0x000000010700780c */ /* 0x000fda0003f65070 */
[----:B------:R-:W-:Y:S05]  /*22910*/  WARPSYNC.COLLECTIVE R15, `(.L_x_5628) ;  /* 0x000000000f087348 */ /* 0x000fea0003c00000 */
[----:B------:R0:W1:Y:S02]  /*22920*/  SHFL.IDX P6, R14, R13, R12, R11 ;  /* 0x0000000c0d0e7389 */ /* 0x00006400000c000b */
[----:B01----:R-:W-:Y:S01]  /*22930*/  ENDCOLLECTIVE ;  /* 0x000000000000791b */ /* 0x003fe20003800000 */
.L_x_5628:
        /* <DEDUP_REMOVED lines=17> */
.L_x_5629:
[----:B------:R-:W-:Y:S02]  /*22a50*/  IMAD.MOV.U32 R13, RZ, RZ, R6 ;  /* 0x000000ffff0d7224 */ /* 0x000fe400078e0006 */
[----:B------:R-:W-:Y:S01]  /*22a60*/  IMAD.MOV.U32 R12, RZ, RZ, 0x2 ;  /* 0x00000002ff0c7424 */ /* 0x000fe200078e00ff */
[----:B------:R-:W-:-:S13]  /*22a70*/  IADD3 R2, P4, R14, R0, RZ ;  /* 0x000000000e027210 */ /* 0x000fda0007f9e0ff */
[----:B------:R-:W-:Y:S05]  /*22a80*/  WARPSYNC.COLLECTIVE R15, `(.L_x_5630) ;  /* 0x000000000f087348 */ /* 0x000fea0003c00000 */
[----:B------:R0:W1:Y:S02]  /*22a90*/  SHFL.IDX P6, R14, R13, R12, R11 ;  /* 0x0000000c0d0e7389 */ /* 0x00006400000c000b */
[----:B01----:R-:W-:Y:S01]  /*22aa0*/  ENDCOLLECTIVE ;  /* 0x000000000000791b */ /* 0x003fe20003800000 */
.L_x_5630:
        /* <DEDUP_REMOVED lines=17> */
.L_x_5631:
[----:B------:R-:W-:Y:S01]  /*22bc0*/  IMAD.MOV.U32 R13, RZ, RZ, R6 ;  /* 0x000000ffff0d7224 */ /* 0x000fe200078e0006 */
[----:B------:R-:W-:Y:S02]  /*22bd0*/  MOV R12, 0x3 ;  /* 0x00000003000c7802 */ /* 0x000fe40000000f00 */
[----:B------:R-:W-:-:S13]  /*22be0*/  IADD3 R2, P4, R14, R0, RZ ;  /* 0x000000000e027210 */ /* 0x000fda0007f9e0ff */
[----:B------:R-:W-:Y:S05]  /*22bf0*/  WARPSYNC.COLLECTIVE R15, `(.L_x_5632) ;  /* 0x000000000f087348 */ /* 0x000fea0003c00000 */
[----:B------:R0:W1:Y:S02]  /*22c00*/  SHFL.IDX P6, R14, R13, R12, R11 ;  /* 0x0000000c0d0e7389 */ /* 0x00006400000c000b */
[----:B01----:R-:W-:Y:S01]  /*22c10*/  ENDCOLLECTIVE ;  /* 0x000000000000791b */ /* 0x003fe20003800000 */
.L_x_5632:
        /* <DEDUP_REMOVED lines=17> */
.L_x_5633:
[----:B------:R-:W-:Y:S02]  /*22d30*/  IMAD.MOV.U32 R13, RZ, RZ, R6 ;  /* 0x000000ffff0d7224 */ /* 0x000fe400078e0006 */
[----:B------:R-:W-:Y:S01]  /*22d40*/  IMAD.MOV.U32 R12, RZ, RZ, 0x4 ;  /* 0x00000004ff0c7424 */ /* 0x000fe200078e00ff */
[----:B------:R-:W-:-:S13]  /*22d50*/  IADD3 R2, P4, R14, R0, RZ ;  /* 0x000000000e027210 */ /* 0x000fda0007f9e0ff */
[----:B------:R-:W-:Y:S05]  /*22d60*/  WARPSYNC.COLLECTIVE R15, `(.L_x_5634) ;  /* 0x000000000f087348 */ /* 0x000fea0003c00000 */
[----:B------:R0:W1:Y:S02]  /*22d70*/  SHFL.IDX P6, R14, R13, R12, R11 ;  /* 0x0000000c0d0e7389 */ /* 0x00006400000c000b */
[----:B01----:R-:W-:Y:S01]  /*22d80*/  ENDCOLLECTIVE ;  /* 0x000000000000791b */ /* 0x003fe20003800000 */
.L_x_5634:
        /* <DEDUP_REMOVED lines=17> */
.L_x_5635:
[----:B------:R-:W-:Y:S02]  /*22ea0*/  IMAD.MOV.U32 R13, RZ, RZ, R6 ;  /* 0x000000ffff0d7224 */ /* 0x000fe400078e0006 */
[----:B------:R-:W-:Y:S01]  /*22eb0*/  IMAD.MOV.U32 R12, RZ, RZ, 0x5 ;  /* 0x00000005ff0c7424 */ /* 0x000fe200078e00ff */
[----:B------:R-:W-:-:S13]  /*22ec0*/  IADD3 R2, P4, R14, R0, RZ ;  /* 0x000000000e027210 */ /* 0x000fda0007f9e0ff */
[----:B------:R-:W-:Y:S05]  /*22ed0*/  WARPSYNC.COLLECTIVE R15, `(.L_x_5636) ;  /* 0x000000000f087348 */ /* 0x000fea0003c00000 */
[----:B------:R0:W1:Y:S02]  /*22ee0*/  SHFL.IDX P6, R14, R13, R12, R11 ;  /* 0x0000000c0d0e7389 */ /* 0x00006400000c000b */
[----:B01----:R-:W-:Y:S01]  /*22ef0*/  ENDCOLLECTIVE ;  /* 0x000000000000791b */ /* 0x003fe20003800000 */
.L_x_5636:
        /* <DEDUP_REMOVED lines=12> */
.L_x_5637:
        /* <DEDUP_REMOVED lines=9> */
.L_x_5448:
[----:B0-----:R0:W2:Y:S02]  /*23050*/  SYNCS.PHASECHK.TRANS64.TRYWAIT P0, [R6+URZ+0x22840], R21 ;  /* 0x02284015060075a7 */ /* 0x0010a4000800017f */
[----:B--2---:R-:W-:Y:S05]  /*23060*/  @!P0 NANOSLEEP.SYNCS 0x989680 ;  /* 0x009896800000895d */ /* 0x004fea0003900000 */
[----:B------:R-:W2:Y:S02]  /*23070*/  @!P0 SYNCS.PHASECHK.TRANS64 P0, [R6+URZ+0x22840], R21 ;  /* 0x02284015060085a7 */ /* 0x000ea4000800007f */
[----:B--2---:R-:W-:Y:S05]  /*23080*/  @!P0 BRA `(.L_x_5448) ;  /* 0xfffffffc00f08947 */ /* 0x004fea000383ffff */
[----:B------:R-:W-:Y:S05]  /*23090*/  BRA `(.L_x_5639) ;  /* 0xffffffa0000c7947 */ /* 0x000fea000383ffff */
.L_x_5449:
[----:B------:R-:W-:Y:S01]  /*230a0*/  BSSY B1, `(.L_x_5640) ;  /* 0x0000008000017945 */ /* 0x000fe20003800000 */
[----:B------:R-:W-:Y:S01]  /*230b0*/  IMAD.MOV.U32 R13, RZ, RZ, R9 ;  /* 0x000000ffff0d7224 */ /* 0x000fe200078e0009 */
[----:B------:R-:W-:Y:S01]  /*230c0*/  MOV R12, RZ ;  /* 0x000000ff000c7202 */ /* 0x000fe20000000f00 */
[----:B------:R-:W-:Y:S02]  /*230d0*/  IMAD.MOV.U32 R11, RZ, RZ, 0x181f ;  /* 0x0000181fff0b7424 */ /* 0x000fe400078e00ff */
[----:B------:R-:W-:-:S07]  /*230e0*/  IMAD.MOV.U32 R15, RZ, RZ, -0x1 ;  /* 0xffffffffff0f7424 */ /* 0x000fce00078e00ff */
[----:B01----:R-:W-:Y:S05]  /*230f0*/  WARPSYNC.COLLECTIVE R15, `(.L_x_5641) ;  /* 0x000000000f087348 */ /* 0x003fea0003c00000 */
[----:B------:R2:W3:Y:S02]  /*23100*/  SHFL.IDX P6, R14, R13, R12, R11 ;  /* 0x0000000c0d0e7389 */ /* 0x0004e400000c000b */
[----:B0123--:R-:W-:Y:S01]  /*23110*/  ENDCOLLECTIVE ;  /* 0x000000000000791b */ /* 0x00ffe20003800000 */
.L_x_5641:
[----:B------:R-:W-:Y:S05]  /*23120*/  BSYNC B1 ;  /* 0x0000000000017941 */ /* 0x000fea0003800000 */
.L_x_5640:
        /* <DEDUP_REMOVED lines=9> */
.L_x_5642:
[----:B------:R-:W-:Y:S02]  /*231c0*/  IMAD.MOV.U32 R13, RZ, RZ, R9 ;  /* 0x000000ffff0d7224 */ /* 0x000fe400078e0009 */
[----:B------:R-:W-:Y:S02]  /*231d0*/  IMAD.MOV.U32 R12, RZ, RZ, 0x1 ;  /* 0x00000001ff0c7424 */ /* 0x000fe400078e00ff */
[----:B------:R-:W-:-:S07]  /*231e0*/  IMAD.MOV.U32 R2, RZ, RZ, R14 ;  /* 0x000000ffff027224 */ /* 0x000fce00078e000e */
[----:B------:R-:W-:Y:S05]  /*231f0*/  WARPSYNC.COLLECTIVE R15, `(.L_x_5643) ;  /* 0x000000000f087348 */ /* 0x000fea0003c00000 */
[----:B------:R0:W1:Y:S02]  /*23200*/  SHFL.IDX P6, R14, R13, R12, R11 ;  /* 0x0000000c0d0e7389 */ /* 0x00006400000c000b */
[----:B01----:R-:W-:Y:S01]  /*23210*/  ENDCOLLECTIVE ;  /* 0x000000000000791b */ /* 0x003fe20003800000 */
.L_x_5643:
        /* <DEDUP_REMOVED lines=11> */
.L_x_5644:
[----:B------:R-:W-:Y:S02]  /*232d0*/  IMAD.MOV.U32 R13, RZ, RZ, R9 ;  /* 0x000000ffff0d7224 */ /* 0x000fe400078e0009 */
[----:B------:R-:W-:Y:S02]  /*232e0*/  IMAD.MOV.U32 R12, RZ, RZ, 0x2 ;  /* 0x00000002ff0c7424 */ /* 0x000fe400078e00ff */
[----:B------:R-:W-:-:S07]  /*232f0*/  IMAD.MOV.U32 R2, RZ, RZ, R14 ;  /* 0x000000ffff027224 */ /* 0x000fce00078e000e */
[----:B------:R-:W-:Y:S05]  /*23300*/  WARPSYNC.COLLECTIVE R15, `(.L_x_5645) ;  /* 0x000000000f087348 */ /* 0x000fea0003c00000 */
[----:B------:R0:W1:Y:S02]  /*23310*/  SHFL.IDX P6, R14, R13, R12, R11 ;  /* 0x0000000c0d0e7389 */ /* 0x00006400000c000b */
[----:B01----:R-:W-:Y:S01]  /*23320*/  ENDCOLLECTIVE ;  /* 0x000000000000791b */ /* 0x003fe20003800000 */
.L_x_5645:
        /* <DEDUP_REMOVED lines=11> */
.L_x_5646:
[----:B------:R-:W-:Y:S02]  /*233e0*/  IMAD.MOV.U32 R13, RZ, RZ, R9 ;  /* 0x000000ffff0d7224 */ /* 0x000fe400078e0009 */
[----:B------:R-:W-:Y:S01]  /*233f0*/  IMAD.MOV.U32 R12, RZ, RZ, 0x3 ;  /* 0x00000003ff0c7424 */ /* 0x000fe200078e00ff */
[----:B------:R-:W-:-:S07]  /*23400*/  MOV R2, R14 ;  /* 0x0000000e00027202 */ /* 0x000fce0000000f00 */
[----:B------:R-:W-:Y:S05]  /*23410*/  WARPSYNC.COLLECTIVE R15, `(.L_x_5647) ;  /* 0x000000000f087348 */ /* 0x000fea0003c00000 */
[----:B------:R0:W1:Y:S02]  /*23420*/  SHFL.IDX P6, R14, R13, R12, R11 ;  /* 0x0000000c0d0e7389 */ /* 0x00006400000c000b */
[----:B01----:R-:W-:Y:S01]  /*23430*/  ENDCOLLECTIVE ;  /* 0x000000000000791b */ /* 0x003fe20003800000 */
.L_x_5647:
        /* <DEDUP_REMOVED lines=11> */
.L_x_5648:
[----:B------:R-:W-:Y:S02]  /*234f0*/  IMAD.MOV.U32 R13, RZ, RZ, R9 ;  /* 0x000000ffff0d7224 */ /* 0x000fe400078e0009 */
[----:B------:R-:W-:Y:S01]  /*23500*/  IMAD.MOV.U32 R12, RZ, RZ, 0x4 ;  /* 0x00000004ff0c7424 */ /* 0x000fe200078e00ff */
[----:B------:R-:W-:-:S07]  /*23510*/  MOV R2, R14 ;  /* 0x0000000e00027202 */ /* 0x000fce0000000f00 */
[----:B------:R-:W-:Y:S05]  /*23520*/  WARPSYNC.COLLECTIVE R15, `(.L_x_5649) ;  /* 0x000000000f087348 */ /* 0x000fea0003c00000 */
[----:B------:R0:W1:Y:S02]  /*23530*/  SHFL.IDX P6, R14, R13, R12, R11 ;  /* 0x0000000c0d0e7389 */ /* 0x00006400000c000b */
[----:B01----:R-:W-:Y:S01]  /*23540*/  ENDCOLLECTIVE ;  /* 0x000000000000791b */ /* 0x003fe20003800000 */
.L_x_5649:
        /* <DEDUP_REMOVED lines=11> */
.L_x_5650:
[----:B------:R-:W-:Y:S02]  /*23600*/  IMAD.MOV.U32 R13, RZ, RZ, R9 ;  /* 0x000000ffff0d7224 */ /* 0x000fe400078e0009 */
[----:B------:R-:W-:Y:S01]  /*23610*/  IMAD.MOV.U32 R12, RZ, RZ, 0x5 ;  /* 0x00000005ff0c7424 */ /* 0x000fe200078e00ff */
[----:B------:R-:W-:-:S07]  /*23620*/  MOV R2, R14 ;  /* 0x0000000e00027202 */ /* 0x000fce0000000f00 */
[----:B------:R-:W-:Y:S05]  /*23630*/  WARPSYNC.COLLECTIVE R15, `(.L_x_5651) ;  /* 0x000000000f087348 */ /* 0x000fea0003c00000 */
[----:B------:R0:W1:Y:S02]  /*23640*/  SHFL.IDX P6, R14, R13, R12, R11 ;  /* 0x0000000c0d0e7389 */ /* 0x00006400000c000b */
[----:B01----:R-:W-:Y:S01]  /*23650*/  ENDCOLLECTIVE ;  /* 0x000000000000791b */ /* 0x003fe20003800000 */
.L_x_5651:
        /* <DEDUP_REMOVED lines=11> */
.L_x_5652:
[----:B------:R-:W-:Y:S01]  /*23710*/  MOV R2, R14 ;  /* 0x0000000e00027202 */ /* 0x000fe20000000f00 */
[----:B------:R-:W-:Y:S06]  /*23720*/  BRA `(.L_x_5653) ;  /* 0xffffff9c00347947 */ /* 0x000fec000383ffff */
.L_x_5454:
[----:B----4-:R4:W0:Y:S02]  /*23730*/  SYNCS.PHASECHK.TRANS64.TRYWAIT P0, [R6+URZ+0x22860], R21 ;  /* 0x02286015060075a7 */ /* 0x010824000800017f */
[----:B0-----:R-:W-:Y:S05]  /*23740*/  @!P0 NANOSLEEP.SYNCS 0x989680 ;  /* 0x009896800000895d */ /* 0x001fea0003900000 */
[----:B------:R-:W0:Y:S02]  /*23750*/  @!P0 SYNCS.PHASECHK.TRANS64 P0, [R6+URZ+0x22860], R21 ;  /* 0x02286015060085a7 */ /* 0x000e24000800007f */
[----:B0-----:R-:W-:Y:S05]  /*23760*/  @!P0 BRA `(.L_x_5454) ;  /* 0xfffffffc00f08947 */ /* 0x001fea000383ffff */
[----:B------:R-:W-:Y:S05]  /*23770*/  BRA `(.L_x_5654) ;  /* 0xffffff9c00847947 */ /* 0x000fea000383ffff */
.L_x_5455:
[----:B------:R-:W-:Y:S01]  /*23780*/  BSSY B1, `(.L_x_5655) ;  /* 0x0000008000017945 */ /* 0x000fe20003800000 */
[----:B------:R-:W-:Y:S02]  /*23790*/  IMAD.MOV.U32 R13, RZ, RZ, R9 ;  /* 0x000000ffff0d7224 */ /* 0x000fe400078e0009 */
[----:B------:R-:W-:Y:S02]  /*237a0*/  IMAD.MOV.U32 R12, RZ, RZ, RZ ;  /* 0x000000ffff0c7224 */ /* 0x000fe400078e00ff */
[----:B------:R-:W-:Y:S02]  /*237b0*/  IMAD.MOV.U32 R11, RZ, RZ, 0x181f ;  /* 0x0000181fff0b7424 */ /* 0x000fe400078e00ff */
[----:B------:R-:W-:-:S07]  /*237c0*/  IMAD.MOV.U32 R15, RZ, RZ, -0x1 ;  /* 0xffffffffff0f7424 */ /* 0x000fce00078e00ff */
[----:B01-34-:R-:W-:Y:S05]  /*237d0*/  WARPSYNC.COLLECTIVE R15, `(.L_x_5656) ;  /* 0x000000000f087348 */ /* 0x01bfea0003c00000 */
[----:B------:R2:W0:Y:S02]  /*237e0*/  SHFL.IDX P6, R14, R13, R12, R11 ;  /* 0x0000000c0d0e7389 */ /* 0x00042400000c000b */
[----:B01234-:R-:W-:Y:S01]  /*237f0*/  ENDCOLLECTIVE ;  /* 0x000000000000791b */ /* 0x01ffe20003800000 */
.L_x_5656:
[----:B------:R-:W-:Y:S05]  /*23800*/  BSYNC B1 ;  /* 0x0000000000017941 */ /* 0x000fea0003800000 */
.L_x_5655:
        /* <DEDUP_REMOVED lines=9> */
.L_x_5657:
[----:B------:R-:W-:Y:S01]  /*238a0*/  MOV R13, R9 ;  /* 0x00000009000d7202 */ /* 0x000fe20000000f00 */
[----:B------:R-:W-:Y:S01]  /*238b0*/  IMAD.MOV.U32 R12, RZ, RZ, 0x1 ;  /* 0x00000001ff0c7424 */ /* 0x000fe200078e00ff */
[----:B------:R-:W-:-:S13]  /*238c0*/  IADD3 R2, P0, R14, R0, RZ ;  /* 0x000000000e027210 */ /* 0x000fda0007f1e0ff */
[----:B------:R-:W-:Y:S05]  /*238d0*/  WARPSYNC.COLLECTIVE R15, `(.L_x_5658) ;  /* 0x000000000f087348 */ /* 0x000fea0003c00000 */
[----:B------:R0:W1:Y:S02]  /*238e0*/  SHFL.IDX P6, R14, R13, R12, R11 ;  /* 0x0000000c0d0e7389 */ /* 0x00006400000c000b */
[----:B01----:R-:W-:Y:S01]  /*238f0*/  ENDCOLLECTIVE ;  /* 0x000000000000791b */ /* 0x003fe20003800000 */
.L_x_5658:
        /* <DEDUP_REMOVED lines=13> */
.L_x_5659:
[----:B------:R-:W-:Y:S01]  /*239d0*/  IMAD.MOV.U32 R13, RZ, RZ, R9 ;  /* 0x000000ffff0d7224 */ /* 0x000fe200078e0009 */
[----:B------:R-:W-:Y:S02]  /*239e0*/  MOV R12, 0x2 ;  /* 0x00000002000c7802 */ /* 0x000fe40000000f00 */
[----:B------:R-:W-:-:S13]  /*239f0*/  IADD3 R2, P0, R14, R0, RZ ;  /* 0x000000000e027210 */ /* 0x000fda0007f1e0ff */
[----:B------:R-:W-:Y:S05]  /*23a00*/  WARPSYNC.COLLECTIVE R15, `(.L_x_5660) ;  /* 0x000000000f087348 */ /* 0x000fea0003c00000 */
[----:B------:R0:W1:Y:S02]  /*23a10*/  SHFL.IDX P6, R14, R13, R12, R11 ;  /* 0x0000000c0d0e7389 */ /* 0x00006400000c000b */
[----:B01----:R-:W-:Y:S01]  /*23a20*/  ENDCOLLECTIVE ;  /* 0x000000000000791b */ /* 0x003fe20003800000 */
.L_x_5660:
        /* <DEDUP_REMOVED lines=13> */
.L_x_5661:
[----:B------:R-:W-:Y:S02]  /*23b00*/  IMAD.MOV.U32 R13, RZ, RZ, R9 ;  /* 0x000000ffff0d7224 */ /* 0x000fe400078e0009 */
[----:B------:R-:W-:Y:S01]  /*23b10*/  IMAD.MOV.U32 R12, RZ, RZ, 0x3 ;  /* 0x00000003ff0c7424 */ /* 0x000fe200078e00ff */
[----:B------:R-:W-:-:S13]  /*23b20*/  IADD3 R2, P0, R14, R0, RZ ;  /* 0x000000000e027210 */ /* 0x000fda0007f1e0ff */
[----:B------:R-:W-:Y:S05]  /*23b30*/  WARPSYNC.COLLECTIVE R15, `(.L_x_5662) ;  /* 0x000000000f087348 */ /* 0x000fea0003c00000 */
[----:B------:R0:W1:Y:S02]  /*23b40*/  SHFL.IDX P6, R14, R13, R12, R11 ;  /* 0x0000000c0d0e7389 */ /* 0x00006400000c000b */
[----:B01----:R-:W-:Y:S01]  /*23b50*/  ENDCOLLECTIVE ;  /* 0x000000000000791b */ /* 0x003fe20003800000 */
.L_x_5662:
        /* <DEDUP_REMOVED lines=13> */
.L_x_5663:
[----:B------:R-:W-:Y:S02]  /*23c30*/  IMAD.MOV.U32 R13, RZ, RZ, R9 ;  /* 0x000000ffff0d7224 */ /* 0x000fe400078e0009 */
[----:B------:R-:W-:Y:S01]  /*23c40*/  IMAD.MOV.U32 R12, RZ, RZ, 0x4 ;  /* 0x00000004ff0c7424 */ /* 0x000fe200078e00ff */
[----:B------:R-:W-:-:S13]  /*23c50*/  IADD3 R2, P0, R14, R0, RZ ;  /* 0x000000000e027210 */ /* 0x000fda0007f1e0ff */
[----:B------:R-:W-:Y:S05]  /*23c60*/  WARPSYNC.COLLECTIVE R15, `(.L_x_5664) ;  /* 0x000000000f087348 */ /* 0x000fea0003c00000 */
[----:B------:R0:W1:Y:S02]  /*23c70*/  SHFL.IDX P6, R14, R13, R12, R11 ;  /* 0x0000000c0d0e7389 */ /* 0x00006400000c000b */
[----:B01----:R-:W-:Y:S01]  /*23c80*/  ENDCOLLECTIVE ;  /* 0x000000000000791b */ /* 0x003fe20003800000 */
.L_x_5664:
        /* <DEDUP_REMOVED lines=13> */
.L_x_5665:
[----:B------:R-:W-:Y:S02]  /*23d60*/  IMAD.MOV.U32 R13, RZ, RZ, R9 ;  /* 0x000000ffff0d7224 */ /* 0x000fe400078e0009 */
[----:B------:R-:W-:Y:S01]  /*23d70*/  IMAD.MOV.U32 R12, RZ, RZ, 0x5 ;  /* 0x00000005ff0c7424 */ /* 0x000fe200078e00ff */
[----:B------:R-:W-:-:S13]  /*23d80*/  IADD3 R2, P0, R14, R0, RZ ;  /* 0x000000000e027210 */ /* 0x000fda0007f1e0ff */
[----:B------:R-:W-:Y:S05]  /*23d90*/  WARPSYNC.COLLECTIVE R15, `(.L_x_5666) ;  /* 0x000000000f087348 */ /* 0x000fea0003c00000 */
[----:B------:R0:W1:Y:S02]  /*23da0*/  SHFL.IDX P6, R14, R13, R12, R11 ;  /* 0x0000000c0d0e7389 */ /* 0x00006400000c000b */
[----:B01----:R-:W-:Y:S01]  /*23db0*/  ENDCOLLECTIVE ;  /* 0x000000000000791b */ /* 0x003fe20003800000 */
.L_x_5666:
        /* <DEDUP_REMOVED lines=13> */
.L_x_5667:
[----:B------:R-:W-:Y:S05]  /*23e90*/  BRA `(.L_x_5668) ;  /* 0xffffff9800c87947 */ /* 0x000fea000383ffff */
.L_x_5463:
[----:B------:R-:W-:Y:S01]  /*23ea0*/  BSSY B0, `(.L_x_5669) ;  /* 0x0000008000007945 */ /* 0x000fe20003800000 */
[----:B------:R-:W-:Y:S01]  /*23eb0*/  MOV R13, R16 ;  /* 0x00000010000d7202 */ /* 0x000fe20000000f00 */
[----:B------:R-:W-:Y:S02]  /*23ec0*/  IMAD.MOV.U32 R12, RZ, RZ, RZ ;  /* 0x000000ffff0c7224 */ /* 0x000fe400078e00ff */
[----:B-1----:R-:W-:Y:S02]  /*23ed0*/  IMAD.MOV.U32 R11, RZ, RZ, 0x1f ;  /* 0x0000001fff0b7424 */ /* 0x002fe400078e00ff */
[----:B------:R-:W-:-:S07]  /*23ee0*/  IMAD.MOV.U32 R15, RZ, RZ, -0x1 ;  /* 0xffffffffff0f7424 */ /* 0x000fce00078e00ff */
[----:B0--34-:R-:W-:Y:S05]  /*23ef0*/  WARPSYNC.COLLECTIVE R15, `(.L_x_5670) ;  /* 0x000000000f087348 */ /* 0x019fea0003c00000 */
[----:B------:R1:W2:Y:S02]  /*23f00*/  SHFL.IDX P6, R14, R13, R12, R11 ;  /* 0x0000000c0d0e7389 */ /* 0x0002a400000c000b */
[----:B01234-:R-:W-:Y:S01]  /*23f10*/  ENDCOLLECTIVE ;  /* 0x000000000000791b */ /* 0x01ffe20003800000 */
.L_x_5670:
[----:B------:R-:W-:Y:S05]  /*23f20*/  BSYNC B0 ;  /* 0x0000000000007941 */ /* 0x000fea0003800000 */
.L_x_5669:
        /* <DEDUP_REMOVED lines=9> */
.L_x_5671:
        /* <DEDUP_REMOVED lines=15> */
[----:B------:R-:W-:Y:S02]  /*240b0*/  ISETP.GE.U32.AND P5, PT, R8, 0x10, PT ;  /* 0x000000100800780c */ /* 0x000fe40003fa6070 */
[----:B--2---:R-:W-:Y:S01]  /*240c0*/  @!P1 MOV R17, R6 ;  /* 0x0000000600119202 */ /* 0x004fe20000000f00 */
[----:B------:R-:W-:-:S02]  /*240d0*/  IMAD.MOV.U32 R6, RZ, RZ, RZ ;  /* 0x000000ffff067224 */ /* 0x000fc400078e00ff */
[----:B---3--:R-:W-:Y:S01]  /*240e0*/  @!P1 IMAD.MOV.U32 R4, RZ, RZ, R5 ;  /* 0x000000ffff049224 */ /* 0x008fe200078e0005 */
[----:B------:R-:W-:-:S03]  /*240f0*/  ISETP.NE.AND P1, PT, R8, RZ, PT ;  /* 0x000000ff0800720c */ /* 0x000fc60003f25270 */
[----:B------:R-:W-:-:S10]  /*24100*/  IMAD R13, R4, R17, RZ ;  /* 0x00000011040d7224 */ /* 0x000fd400078e02ff */
[----:B------:R-:W-:Y:S05]  /*24110*/  WARPSYNC.COLLECTIVE R15, `(.L_x_5672) ;  /* 0x000000000f087348 */ /* 0x000fea0003c00000 */
[----:B------:R0:W1:Y:S02]  /*24120*/  SHFL.UP P6, R14, R13, R12, R11 ;  /* 0x0400000c0d0e7389 */ /* 0x00006400000c000b */
[----:B01----:R-:W-:Y:S01]  /*24130*/  ENDCOLLECTIVE ;  /* 0x000000000000791b */ /* 0x003fe20003800000 */
.L_x_5672:
[----:B------:R-:W-:Y:S02]  /*24140*/  MOV R12, 0x2 ;  /* 0x00000002000c7802 */ /* 0x000fe40000000f00 */
[----:B------:R-:W-:-:S05]  /*24150*/  SEL R14, R14, RZ, P1 ;  /* 0x000000ff0e0e7207 */ /* 0x000fca0000800000 */
[----:B------:R-:W-:-:S04]  /*24160*/  IMAD.IADD R5, R13, 0x1, R14 ;  /* 0x000000010d057824 */ /* 0x000fc800078e020e */
[----:B------:R-:W-:-:S07]  /*24170*/  IMAD.MOV.U32 R13, RZ, RZ, R5 ;  /* 0x000000ffff0d7224 */ /* 0x000fce00078e0005 */
[----:B------:R-:W-:Y:S05]  /*24180*/  WARPSYNC.COLLECTIVE R15, `(.L_x_5673) ;  /* 0x000000000f087348 */ /* 0x000fea0003c00000 */
[----:B------:R0:W1:Y:S02]  /*24190*/  SHFL.UP P6, R14, R13, R12, R11 ;  /* 0x0400000c0d0e7389 */ /* 0x00006400000c000b */
[----:B01----:R-:W-:Y:S01]  /*241a0*/  ENDCOLLECTIVE ;  /* 0x000000000000791b */ /* 0x003fe20003800000 */
.L_x_5673:
[----:B------:R-:W-:Y:S01]  /*241b0*/  IMAD.MOV.U32 R12, RZ, RZ, 0x4 ;  /* 0x00000004ff0c7424 */ /* 0x000fe200078e00ff */
[----:B------:R-:W-:-:S05]  /*241c0*/  SEL R2, R14, RZ, P2 ;  /* 0x000000ff0e027207 */ /* 0x000fca0001000000 */
[----:B------:R-:W-:-:S04]  /*241d0*/  IMAD.IADD R2, R5, 0x1, R2 ;  /* 0x0000000105027824 */ /* 0x000fc800078e0202 */
[----:B------:R-:W-:-:S07]  /*241e0*/  IMAD.MOV.U32 R13, RZ, RZ, R2 ;  /* 0x000000ffff0d7224 */ /* 0x000fce00078e0002 */
[----:B------:R-:W-:Y:S05]  /*241f0*/  WARPSYNC.COLLECTIVE R15, `(.L_x_5674) ;  /* 0x000000000f087348 */ /* 0x000fea0003c00000 */
[----:B------:R0:W1:Y:S02]  /*24200*/  SHFL.UP P6, R14, R13, R12, R11 ;  /* 0x0400000c0d0e7389 */ /* 0x00006400000c000b */
[----:B01----:R-:W-:Y:S01]  /*24210*/  ENDCOLLECTIVE ;  /* 0x000000000000791b */ /* 0x003fe20003800000 */
.L_x_5674:
[----:B------:R-:W-:Y:S02]  /*24220*/  MOV R12, 0x8 ;  /* 0x00000008000c7802 */ /* 0x000fe40000000f00 */
[----:B------:R-:W-:-:S05]  /*24230*/  SEL R3, R14, RZ, P3 ;  /* 0x000000ff0e037207 */ /* 0x000fca0001800000 */
[----:B------:R-:W-:-:S04]  /*24240*/  IMAD.IADD R3, R2, 0x1, R3 ;  /* 0x0000000102037824 */ /* 0x000fc800078e0203 */
[----:B------:R-:W-:-:S07]  /*24250*/  IMAD.MOV.U32 R13, RZ, RZ, R3 ;  /* 0x000000ffff0d7224 */ /* 0x000fce00078e0003 */
[----:B------:R-:W-:Y:S05]  /*24260*/  WARPSYNC.COLLECTIVE R15, `(.L_x_5675) ;  /* 0x000000000f087348 */ /* 0x000fea0003c00000 */
[----:B------:R0:W1:Y:S02]  /*24270*/  SHFL.UP P6, R14, R13, R12, R11 ;  /* 0x0400000c0d0e7389 */ /* 0x00006400000c000b */
[----:B01----:R-:W-:Y:S01]  /*24280*/  ENDCOLLECTIVE ;  /* 0x000000000000791b */ /* 0x003fe20003800000 */
.L_x_5675:
[----:B------:R-:W-:Y:S01]  /*24290*/  IMAD.MOV.U32 R12, RZ, RZ, 0x10 ;  /* 0x00000010ff0c7424 */ /* 0x000fe200078e00ff */
[----:B------:R-:W-:-:S05]  /*242a0*/  SEL R14, R14, RZ, P4 ;  /* 0x000000ff0e0e7207 */ /* 0x000fca0002000000 */
[----:B------:R-:W-:-:S04]  /*242b0*/  IMAD.IADD R5, R3, 0x1, R14 ;  /* 0x0000000103057824 */ /* 0x000fc800078e020e */
[----:B------:R-:W-:-:S07]  /*242c0*/  IMAD.MOV.U32 R13, RZ, RZ, R5 ;  /* 0x000000ffff0d7224 */ /* 0x000fce00078e0005 */
[----:B------:R-:W-:Y:S05]  /*242d0*/  WARPSYNC.COLLECTIVE R15, `(.L_x_5676) ;  /* 0x000000000f087348 */ /* 0x000fea0003c00000 */
[----:B------:R0:W1:Y:S02]  /*242e0*/  SHFL.UP P6, R14, R13, R12, R11 ;  /* 0x0400000c0d0e7389 */ /* 0x00006400000c000b */
[----:B01----:R-:W-:Y:S01]  /*242f0*/  ENDCOLLECTIVE ;  /* 0x000000000000791b */ /* 0x003fe20003800000 */
.L_x_5676:
[----:B------:R-:W-:Y:S01]  /*24300*/  MOV R12, 0x1f ;  /* 0x0000001f000c7802 */ /* 0x000fe20000000f00 */
[----:B------:R-:W-:Y:S01]  /*24310*/  IMAD.MOV.U32 R11, RZ, RZ, 0x1f ;  /* 0x0000001fff0b7424 */ /* 0x000fe200078e00ff */
[----:B------:R-:W-:-:S05]  /*24320*/  SEL R2, R14, RZ, P5 ;  /* 0x000000ff0e027207 */ /* 0x000fca0002800000 */
[----:B------:R-:W-:-:S04]  /*24330*/  IMAD.IADD R2, R5, 0x1, R2 ;  /* 0x0000000105027824 */ /* 0x000fc800078e0202 */
[----:B------:R-:W-:-:S07]  /*24340*/  IMAD.MOV.U32 R13, RZ, RZ, R2 ;  /* 0x000000ffff0d7224 */ /* 0x000fce00078e0002 */
[----:B------:R-:W-:Y:S05]  /*24350*/  WARPSYNC.COLLECTIVE R15, `(.L_x_5677) ;  /* 0x000000000f087348 */ /* 0x000fea0003c00000 */
[----:B------:R0:W1:Y:S02]  /*24360*/  SHFL.IDX P6, R14, R13, R12, R11 ;  /* 0x0000000c0d0e7389 */ /* 0x00006400000c000b */
[----:B01----:R-:W-:Y:S01]  /*24370*/  ENDCOLLECTIVE ;  /* 0x000000000000791b */ /* 0x003fe20003800000 */
.L_x_5677:
[----:B------:R-:W-:Y:S05]  /*24380*/  BRA `(.L_x_5678) ;  /* 0xffffff9c00287947 */ /* 0x000fea000383ffff */
.L_x_5466:
[----:B------:R-:W-:Y:S01]  /*24390*/  BSSY B0, `(.L_x_5679) ;  /* 0x0000007000007945 */ /* 0x000fe20003800000 */
[----:B------:R-:W-:Y:S02]  /*243a0*/  IMAD.MOV.U32 R12, RZ, RZ, 0x1 ;  /* 0x00000001ff0c7424 */ /* 0x000fe400078e00ff */
[----:B-1----:R-:W-:Y:S02]  /*243b0*/  IMAD.MOV.U32 R11, RZ, RZ, RZ ;  /* 0x000000ffff0b7224 */ /* 0x002fe400078e00ff */
[----:B------:R-:W-:-:S07]  /*243c0*/  IMAD.MOV.U32 R15, RZ, RZ, -0x1 ;  /* 0xffffffffff0f7424 */ /* 0x000fce00078e00ff */
[----:B------:R-:W-:Y:S05]  /*243d0*/  WARPSYNC.COLLECTIVE R15, `(.L_x_5680) ;  /* 0x000000000f087348 */ /* 0x000fea0003c00000 */
[----:B------:R0:W1:Y:S02]  /*243e0*/  SHFL.UP P6, R14, R13, R12, R11 ;  /* 0x0400000c0d0e7389 */ /* 0x00006400000c000b */
[----:B01----:R-:W-:Y:S01]  /*243f0*/  ENDCOLLECTIVE ;  /* 0x000000000000791b */ /* 0x003fe20003800000 */
.L_x_5680:
[----:B------:R-:W-:Y:S05]  /*24400*/  BSYNC B0 ;  /* 0x0000000000007941 */ /* 0x000fea0003800000 */
.L_x_5679:
        /* <DEDUP_REMOVED lines=8> */
.L_x_5681:
[----:B------:R-:W-:Y:S02]  /*24490*/  MOV R12, 0x4 ;  /* 0x00000004000c7802 */ /* 0x000fe40000000f00 */
[----:B------:R-:W-:-:S05]  /*244a0*/  SEL R2, R14, RZ, P2 ;  /* 0x000000ff0e027207 */ /* 0x000fca0001000000 */
[----:B------:R-:W-:-:S04]  /*244b0*/  IMAD.IADD R2, R13, 0x1, R2 ;  /* 0x000000010d027824 */ /* 0x000fc800078e0202 */
[----:B------:R-:W-:-:S07]  /*244c0*/  IMAD.MOV.U32 R13, RZ, RZ, R2 ;  /* 0x000000ffff0d7224 */ /* 0x000fce00078e0002 */
[----:B------:R-:W-:Y:S05]  /*244d0*/  WARPSYNC.COLLECTIVE R15, `(.L_x_5682) ;  /* 0x000000000f087348 */ /* 0x000fea0003c00000 */
[----:B------:R0:W1:Y:S02]  /*244e0*/  SHFL.UP P6, R14, R13, R12, R11 ;  /* 0x0400000c0d0e7389 */ /* 0x00006400000c000b */
[----:B01----:R-:W-:Y:S01]  /*244f0*/  ENDCOLLECTIVE ;  /* 0x000000000000791b */ /* 0x003fe20003800000 */
.L_x_5682:
[----:B------:R-:W-:Y:S01]  /*24500*/  IMAD.MOV.U32 R12, RZ, RZ, 0x8 ;  /* 0x00000008ff0c7424 */ /* 0x000fe200078e00ff */
[----:B------:R-:W-:-:S05]  /*24510*/  SEL R3, R14, RZ, P3 ;  /* 0x000000ff0e037207 */ /* 0x000fca0001800000 */
[----:B------:R-:W-:-:S04]  /*24520*/  IMAD.IADD R3, R2, 0x1, R3 ;  /* 0x0000000102037824 */ /* 0x000fc800078e0203 */
[----:B------:R-:W-:-:S07]  /*24530*/  IMAD.MOV.U32 R13, RZ, RZ, R3 ;  /* 0x000000ffff0d7224 */ /* 0x000fce00078e0003 */
[----:B------:R-:W-:Y:S05]  /*24540*/  WARPSYNC.COLLECTIVE R15, `(.L_x_5683) ;  /* 0x000000000f087348 */ /* 0x000fea0003c00000 */
[----:B------:R0:W1:Y:S02]  /*24550*/  SHFL.UP P6, R14, R13, R12, R11 ;  /* 0x0400000c0d0e7389 */ /* 0x00006400000c000b */
[----:B01----:R-:W-:Y:S01]  /*24560*/  ENDCOLLECTIVE ;  /* 0x000000000000791b */ /* 0x003fe20003800000 */
.L_x_5683:
[----:B------:R-:W-:Y:S02]  /*24570*/  MOV R12, 0x10 ;  /* 0x00000010000c7802 */ /* 0x000fe40000000f00 */
[----:B------:R-:W-:-:S05]  /*24580*/  SEL R14, R14, RZ, P4 ;  /* 0x000000ff0e0e7207 */ /* 0x000fca0002000000 */
[----:B------:R-:W-:-:S04]  /*24590*/  IMAD.IADD R5, R3, 0x1, R14 ;  /* 0x0000000103057824 */ /* 0x000fc800078e020e */
[----:B------:R-:W-:-:S07]  /*245a0*/  IMAD.MOV.U32 R13, RZ, RZ, R5 ;  /* 0x000000ffff0d7224 */ /* 0x000fce00078e0005 */
[----:B------:R-:W-:Y:S05]  /*245b0*/  WARPSYNC.COLLECTIVE R15, `(.L_x_5684) ;  /* 0x000000000f087348 */ /* 0x000fea0003c00000 */
[----:B------:R0:W1:Y:S02]  /*245c0*/  SHFL.UP P6, R14, R13, R12, R11 ;  /* 0x0400000c0d0e7389 */ /* 0x00006400000c000b */
[----:B01----:R-:W-:Y:S01]  /*245d0*/  ENDCOLLECTIVE ;  /* 0x000000000000791b */ /* 0x003fe20003800000 */
.L_x_5684:
        /* <DEDUP_REMOVED lines=8> */
.L_x_5685:
[----:B------:R-:W-:Y:S05]  /*24660*/  BRA `(.L_x_5686) ;  /* 0xffffff9c00147947 */ /* 0x000fea000383ffff */
.L_x_5468:
[----:B------:R-:W-:Y:S01]  /*24670*/  BSSY B0, `(.L_x_5687) ;  /* 0x0000006000007945 */ /* 0x000fe20003800000 */
[----:B------:R-:W-:Y:S01]  /*24680*/  PLOP3.LUT P6, PT, P6, PT, PT, 0x8, 0x0 ;  /* 0x000000000000781c */ /* 0x000fe200037ce170 */
[----:B------:R-:W-:-:S12]  /*24690*/  IMAD.MOV.U32 R15, RZ, RZ, -0x1 ;  /* 0xffffffffff0f7424 */ /* 0x000fd800078e00ff */
[----:B01----:R-:W-:Y:S05]  /*246a0*/  WARPSYNC.COLLECTIVE R15, `(.L_x_5688) ;  /* 0x000000000f087348 */ /* 0x003fea0003c00000 */
[----:B------:R-:W-:Y:S01]  /*246b0*/  VOTE.ANY R14, PT, P6 ;  /* 0x00000000000e7806 */ /* 0x000fe200030e0100 */
[----:B01----:R-:W-:Y:S06]  /*246c0*/  ENDCOLLECTIVE ;  /* 0x000000000000791b */ /* 0x003fec0003800000 */
.L_x_5688:
[----:B------:R-:W-:Y:S05]  /*246d0*/  BSYNC B0 ;  /* 0x0000000000007941 */ /* 0x000fea0003800000 */
.L_x_5687:
[----:B------:R-:W-:Y:S01]  /*246e0*/  MOV R3, R14 ;  /* 0x0000000e00037202 */ /* 0x000fe20000000f00 */
[----:B------:R-:W-:Y:S02]  /*246f0*/  IMAD.MOV.U32 R13, RZ, RZ, R17 ;  /* 0x000000ffff0d7224 */ /* 0x000fe400078e0011 */
[----:B------:R-:W-:Y:S01]  /*24700*/  IMAD.MOV.U32 R11, RZ, RZ, 0x1f ;  /* 0x0000001fff0b7424 */ /* 0x000fe200078e00ff */
[----:B------:R0:W1:Y:S01]  /*24710*/  POPC R12, R3 ;  /* 0x00000003000c7309 */ /* 0x0000620000000000 */
[----:B------:R-:W-:-:S07]  /*24720*/  IMAD.MOV.U32 R15, RZ, RZ, -0x1 ;  /* 0xffffffffff0f7424 */ /* 0x000fce00078e00ff */
[----:B01----:R-:W-:Y:S05]  /*24730*/  WARPSYNC.COLLECTIVE R15, `(.L_x_5689) ;  /* 0x000000000f087348 */ /* 0x003fea0003c00000 */
[----:B-1----:R1:W2:Y:S02]  /*24740*/  SHFL.IDX P6, R14, R13, R12, R11 ;  /* 0x0000000c0d0e7389 */ /* 0x0022a400000c000b */
[----:B012---:R-:W-:Y:S01]  /*24750*/  ENDCOLLECTIVE ;  /* 0x000000000000791b */ /* 0x007fe20003800000 */
.L_x_5689:
[----:B------:R-:W-:Y:S02]  /*24760*/  IMAD.IADD R19, R12, 0x1, R19 ;  /* 0x000000010c137824 */ /* 0x000fe400078e0213 */
[----:B------:R-:W-:Y:S02]  /*24770*/  IMAD.MOV.U32 R13, RZ, RZ, R4 ;  /* 0x000000ffff0d7224 */ /* 0x000fe400078e0004 */
[----:B------:R-:W-:-:S07]  /*24780*/  IMAD.MOV.U32 R17, RZ, RZ, R14 ;  /* 0x000000ffff117224 */ /* 0x000fce00078e000e */
[----:B------:R-:W-:Y:S05]  /*24790*/  WARPSYNC.COLLECTIVE R15, `(.L_x_5690) ;  /* 0x000000000f087348 */ /* 0x000fea0003c00000 */
[----:B------:R0:W1:Y:S02]  /*247a0*/  SHFL.IDX P6, R14, R13, R12, R11 ;  /* 0x0000000c0d0e7389 */ /* 0x00006400000c000b */
[----:B01----:R-:W-:Y:S01]  /*247b0*/  ENDCOLLECTIVE ;  /* 0x000000000000791b */ /* 0x003fe20003800000 */
.L_x_5690:
[----:B------:R-:W-:Y:S01]  /*247c0*/  MOV R4, R14 ;  /* 0x0000000e00047202 */ /* 0x000fe20000000f00 */
[----:B------:R-:W-:Y:S06]  /*247d0*/  BRA `(.L_x_5691) ;  /* 0xffffff9800f87947 */ /* 0x000fec000383ffff */
.L_x_5470:
[----:B------:R-:W-:Y:S01]  /*247e0*/  BSSY B0, `(.L_x_5692) ;  /* 0x0000007000007945 */ /* 0x000fe20003800000 */
[----:B------:R-:W-:Y:S02]  /*247f0*/  IMAD.MOV.U32 R13, RZ, RZ, R2 ;  /* 0x000000ffff0d7224 */ /* 0x000fe400078e0002 */
[----:B-1----:R-:W-:Y:S02]  /*24800*/  IMAD.MOV.U32 R11, RZ, RZ, 0x1f ;  /* 0x0000001fff0b7424 */ /* 0x002fe400078e00ff */
[----:B------:R-:W-:-:S07]  /*24810*/  IMAD.MOV.U32 R15, RZ, RZ, -0x1 ;  /* 0xffffffffff0f7424 */ /* 0x000fce00078e00ff */
[----:B0--34-:R-:W-:Y:S05]  /*24820*/  WARPSYNC.COLLECTIVE R15, `(.L_x_5693) ;  /* 0x000000000f087348 */ /* 0x019fea0003c00000 */
[----:B------:R1:W2:Y:S02]  /*24830*/  SHFL.IDX P6, R14, R13, R12, R11 ;  /* 0x0000000c0d0e7389 */ /* 0x0002a400000c000b */
[----:B01234-:R-:W-:Y:S01]  /*24840*/  ENDCOLLECTIVE ;  /* 0x000000000000791b */ /* 0x01ffe20003800000 */
.L_x_5693:
[----:B------:R-:W-:Y:S05]  /*24850*/  BSYNC B0 ;  /* 0x0000000000007941 */ /* 0x000fea0003800000 */
.L_x_5692:
[----:B------:R-:W-:Y:S01]  /*24860*/  IMAD.MOV.U32 R6, RZ, RZ, R14 ;  /* 0x000000ffff067224 */ /* 0x000fe200078e000e */
[----:B------:R-:W-:Y:S06]  /*24870*/  BRA `(.L_x_5469) ;  /* 0xffffff9800e87947 */ /* 0x000fec000383ffff */
.L_x_5476:
[----:B0-----:R0:W1:Y:S02]  /*24880*/  SYNCS.PHASECHK.TRANS64.TRYWAIT P0, [R4+URZ+0x22820], R0 ;  /* 0x02282000040075a7 */ /* 0x001064000800017f */
[----:B-1----:R-:W-:Y:S05]  /*24890*/  @!P0 NANOSLEEP.SYNCS 0x989680 ;  /* 0x009896800000895d */ /* 0x002fea0003900000 */
[----:B------:R-:W1:Y:S02]  /*248a0*/  @!P0 SYNCS.PHASECHK.TRANS64 P0, [R4+URZ+0x22820], R0 ;  /* 0x02282000040085a7 */ /* 0x000e64000800007f */
[----:B-1----:R-:W-:Y:S05]  /*248b0*/  @!P0 BRA `(.L_x_5476) ;  /* 0xfffffffc00f08947 */ /* 0x002fea000383ffff */
[----:B------:R-:W-:Y:S05]  /*248c0*/  BRA `(.L_x_5694) ;  /* 0xffffffa400407947 */ /* 0x000fea000383ffff */
.L_x_5477:
        /* <DEDUP_REMOVED lines=8> */
[----:B0-234-:R-:W-:Y:S05]  /*24950*/  WARPSYNC.COLLECTIVE R15, `(.L_x_5696) ;  /* 0x000000000f087348 */ /* 0x01dfea0003c00000 */
[----:B------:R1:W0:Y:S02]  /*24960*/  SHFL.IDX P6, R14, R13, R12, R11 ;  /* 0x0000000c0d0e7389 */ /* 0x00022400000c000b */
[----:B01234-:R-:W-:Y:S01]  /*24970*/  ENDCOLLECTIVE ;  /* 0x000000000000791b */ /* 0x01ffe20003800000 */
.L_x_5696:
[----:B------:R-:W-:Y:S05]  /*24980*/  BSYNC B0 ;  /* 0x0000000000007941 */ /* 0x000fea0003800000 */
.L_x_5695:
[----:B------:R-:W-:Y:S05]  /*24990*/  BRA `(.L_x_5697) ;  /* 0xffffffa400287947 */ /* 0x000fea000383ffff */
.L_x_5478:
[----:B------:R-:W-:Y:S01]  /*249a0*/  BSSY B0, `(.L_x_5698) ;  /* 0x0000006000007945 */ /* 0x000fe20003800000 */
[----:B------:R-:W-:-:S07]  /*249b0*/  IMAD.MOV.U32 R15, RZ, RZ, -0x1 ;  /* 0xffffffffff0f7424 */ /* 0x000fce00078e00ff */
[----:B0-234-:R-:W-:Y:S05]  /*249c0*/  WARPSYNC.COLLECTIVE R15, `(.L_x_5699) ;  /* 0x000000000f0c7348 */ /* 0x01dfea0003c00000 */
[----:B------:R-:W-:Y:S02]  /*249d0*/  ELECT P6, UR62, PT ;  /* 0x00000000003e782f */ /* 0x000fe400038c0000 */
[----:B------:R-:W-:Y:S01]  /*249e0*/  MOV R14, UR62 ;  /* 0x0000003e000e7c02 */ /* 0x000fe20008000f00 */
[----:B0-234-:R-:W-:Y:S10]  /*249f0*/  ENDCOLLECTIVE ;  /* 0x000000000000791b */ /* 0x01dff40003800000 */
.L_x_5699:
[----:B------:R-:W-:Y:S05]  /*24a00*/  BSYNC B0 ;  /* 0x0000000000007941 */ /* 0x000fea0003800000 */
.L_x_5698:
[----:B------:R-:W-:Y:S05]  /*24a10*/  BRA `(.L_x_5700) ;  /* 0xffffffa4001c7947 */ /* 0x000fea000383ffff */
.L_x_5480:
[----:B0-----:R0:W1:Y:S02]  /*24a20*/  SYNCS.PHASECHK.TRANS64.TRYWAIT P1, [R5+URZ+0x22840], R0 ;  /* 0x02284000050075a7 */ /* 0x001064000802017f */
[----:B-1----:R-:W-:Y:S05]  /*24a30*/  @!P1 NANOSLEEP.SYNCS 0x989680 ;  /* 0x009896800000995d */ /* 0x002fea0003900000 */
[----:B------:R-:W1:Y:S02]  /*24a40*/  @!P1 SYNCS.PHASECHK.TRANS64 P1, [R5+URZ+0x22840], R0 ;  /* 0x02284000050095a7 */ /* 0x000e64000802007f */
[----:B-1----:R-:W-:Y:S05]  /*24a50*/  @!P1 BRA `(.L_x_5480) ;  /* 0xfffffffc00f09947 */ /* 0x002fea000383ffff */
[----:B------:R-:W-:Y:S05]  /*24a60*/  BRA `(.L_x_5701) ;  /* 0xffffffa4003c7947 */ /* 0x000fea000383ffff */
.L_x_5482:
[----:B-1----:R1:W0:Y:S02]  /*24a70*/  SYNCS.PHASECHK.TRANS64.TRYWAIT P1, [R25+URZ+0x22840], R2 ;  /* 0x02284002190075a7 */ /* 0x002224000802017f */
[----:B0-----:R-:W-:Y:S05]  /*24a80*/  @!P1 NANOSLEEP.SYNCS 0x989680 ;  /* 0x009896800000995d */ /* 0x001fea0003900000 */
[----:B------:R-:W0:Y:S02]  /*24a90*/  @!P1 SYNCS.PHASECHK.TRANS64 P1, [R25+URZ+0x22840], R2 ;  /* 0x02284002190095a7 */ /* 0x000e24000802007f */
[----:B0-----:R-:W-:Y:S05]  /*24aa0*/  @!P1 BRA `(.L_x_5482) ;  /* 0xfffffffc00f09947 */ /* 0x001fea000383ffff */
[----:B------:R-:W-:Y:S05]  /*24ab0*/  BRA `(.L_x_5702) ;  /* 0xffffffa400487947 */ /* 0x000fea000383ffff */
.L_x_5484:
[----:B------:R0:W0:Y:S02]  /*24ac0*/  SYNCS.PHASECHK.TRANS64.TRYWAIT P1, [R5+URZ+0x22860], R0 ;  /* 0x02286000050075a7 */ /* 0x000024000802017f */
[----:B0-----:R-:W-:Y:S05]  /*24ad0*/  @!P1 NANOSLEEP.SYNCS 0x989680 ;  /* 0x009896800000995d */ /* 0x001fea0003900000 */
[----:B------:R-:W0:Y:S02]  /*24ae0*/  @!P1 SYNCS.PHASECHK.TRANS64 P1, [R5+URZ+0x22860], R0 ;  /* 0x02286000050095a7 */ /* 0x000e24000802007f */
[----:B0-----:R-:W-:Y:S05]  /*24af0*/  @!P1 BRA `(.L_x_5484) ;  /* 0xfffffffc00f09947 */ /* 0x001fea000383ffff */
[----:B------:R-:W-:Y:S05]  /*24b00*/  BRA `(.L_x_5703) ;  /* 0xffffffa400447947 */ /* 0x000fea000383ffff */
.L_x_5704:
        /* <DEDUP_REMOVED lines=15> */
.L_x_6574:


//--------------------- .text._ZN7cutlass13device_kernelIN5flash11enable_sm90INS1_16FlashAttnFwdSm90INS1_25CollectiveMainloopFwdSm90ILi2EN4cute5tupleIJNS5_1CILi1EEES8_S8_EEENS6_IJNS7_ILi128EEENS7_ILi96EEENS7_ILi64EEEEEELi256ENS_6half_tEfNS_4arch4Sm90ELb1ELb0ELb1ELb1ELb1ELb0ELb1ELb1ELb0ELb1ELb1ELb0EEENS1_21CollectiveEpilogueFwdINS6_IJSA_NS7_ILi256EEESB_EEES9_SE_SG_Li256ELb1ELb1ELb1ELb0EEENS1_36VarlenDynamicPersistentTileSchedulerILi128ELi96ELi256ELi128ELb1ELb1ELb1ELb1ELb1ELb1EEEEEEEEEvNT_6ParamsE --------------------------
	.section	.text._ZN7cutlass13device_kernelIN5flash11enable_sm90INS1_16FlashAttnFwdSm90INS1_25CollectiveMainloopFwdSm90ILi2EN4cute5tupleIJNS5_1CILi1EEES8_S8_EEENS6_IJNS7_ILi128EEENS7_ILi96EEENS7_ILi64EEEEEELi256ENS_6half_tEfNS_4arch4Sm90ELb1ELb0ELb1ELb1ELb1ELb0ELb1ELb1ELb0ELb1ELb1ELb0EEENS1_21CollectiveEpilogueFwdINS6_IJSA_NS7_ILi256EEESB_EEES9_SE_SG_Li256ELb1ELb1ELb1ELb0EEENS1_36VarlenDynamicPersistentTileSchedulerILi128ELi96ELi256ELi128ELb1ELb1ELb1ELb1ELb1ELb1EEEEEEEEEvNT_6ParamsE,"ax",@progbits
	.align	128
.text._ZN7cutlass13device_kernelIN5flash11enable_sm90INS1_16FlashAttnFwdSm90INS1_25CollectiveMainloopFwdSm90ILi2EN4cute5tupleIJNS5_1CILi1EEES8_S8_EEENS6_IJNS7_ILi128EEENS7_ILi96EEENS7_ILi64EEEEEELi256ENS_6half_tEfNS_4arch4Sm90ELb1ELb0ELb1ELb1ELb1ELb0ELb1ELb1ELb0ELb1ELb1ELb0EEENS1_21CollectiveEpilogueFwdINS6_IJSA_NS7_ILi256EEESB_EEES9_SE_SG_Li256ELb1ELb1ELb1ELb0EEENS1_36VarlenDynamicPersistentTileSchedulerILi128ELi96ELi256ELi128ELb1ELb1ELb1ELb1ELb1ELb1EEEEEEEEEvNT_6ParamsE:
        .type           _ZN7cutlass13device_kernelIN5flash11enable_sm90INS1_16FlashAttnFwdSm90INS1_25CollectiveMainloopFwdSm90ILi2EN4cute5tupleIJNS5_1CILi1EEES8_S8_EEENS6_IJNS7_ILi128EEENS7_ILi96EEENS7_ILi64EEEEEELi256ENS_6half_tEfNS_4arch4Sm90ELb1ELb0ELb1ELb1ELb1ELb0ELb1ELb1ELb0ELb1ELb1ELb0EEENS1_21CollectiveEpilogueFwdINS6_IJSA_NS7_ILi256EEESB_EEES9_SE_SG_Li256ELb1ELb1ELb1ELb0EEENS1_36VarlenDynamicPersistentTileSchedulerILi128ELi96ELi256ELi128ELb1ELb1ELb1ELb1ELb1ELb1EEEEEEEEEvNT_6ParamsE,@function
        .size           _ZN7cutlass13device_kernelIN5flash11enable_sm90INS1_16FlashAttnFwdSm90INS1_25CollectiveMainloopFwdSm90ILi2EN4cute5tupleIJNS5_1CILi1EEES8_S8_EEENS6_IJNS7_ILi128EEENS7_ILi96EEENS7_ILi64EEEEEELi256ENS_6half_tEfNS_4arch4Sm90ELb1ELb0ELb1ELb1ELb1ELb0ELb1ELb1ELb0ELb1ELb1ELb0EEENS1_21CollectiveEpilogueFwdINS6_IJSA_NS7_ILi256EEESB_EEES9_SE_SG_Li256ELb1ELb1ELb1ELb0EEENS1_36VarlenDynamicPersistentTileSchedulerILi128ELi96ELi256ELi128ELb1ELb1ELb1ELb1ELb1ELb1EEEEEEEEEvNT_6ParamsE,(.L_x_6575 - _ZN7cutlass13device_kernelIN5flash11enable_sm90INS1_16FlashAttnFwdSm90INS1_25CollectiveMainloopFwdSm90ILi2EN4cute5tupleIJNS5_1CILi1EEES8_S8_EEENS6_IJNS7_ILi128EEENS7_ILi96EEENS7_ILi64EEEEEELi256ENS_6half_tEfNS_4arch4Sm90ELb1ELb0ELb1ELb1ELb1ELb0ELb1ELb1ELb0ELb1ELb1ELb0EEENS1_21CollectiveEpilogueFwdINS6_IJSA_NS7_ILi256EEESB_EEES9_SE_SG_Li256ELb1ELb1ELb1ELb0EEENS1_36VarlenDynamicPersistentTileSchedulerILi128ELi96ELi256ELi128ELb1ELb1ELb1ELb1ELb1ELb1EEEEEEEEEvNT_6ParamsE)
        .other          _ZN7cutlass13device_kernelIN5flash11enable_sm90INS1_16FlashAttnFwdSm90INS1_25CollectiveMainloopFwdSm90ILi2EN4cute5tupleIJNS5_1CILi1EEES8_S8_EEENS6_IJNS7_ILi128EEENS7_ILi96EEENS7_ILi64EEEEEELi256ENS_6half_tEfNS_4arch4Sm90ELb1ELb0ELb1ELb1ELb1ELb0ELb1ELb1ELb0ELb1ELb1ELb0EEENS1_21CollectiveEpilogueFwdINS6_IJSA_NS7_ILi256EEESB_EEES9_SE_SG_Li256ELb1ELb1ELb1ELb0EEENS1_36VarlenDynamicPersistentTileSchedulerILi128ELi96ELi256ELi128ELb1ELb1ELb1ELb1ELb1ELb1EEEEEEEEEvNT_6ParamsE,@"STO_CUDA_ENTRY STV_DEFAULT"
_ZN7cutlass13device_kernelIN5flash11enable_sm90INS1_16FlashAttnFwdSm90INS1_25CollectiveMainloopFwdSm90ILi2EN4cute5tupleIJNS5_1CILi1EEES8_S8_EEENS6_IJNS7_ILi128EEENS7_ILi96EEENS7_ILi64EEEEEELi256ENS_6half_tEfNS_4arch4Sm90ELb1ELb0ELb1ELb1ELb1ELb0ELb1ELb1ELb0ELb1ELb1ELb0EEENS1_21CollectiveEpilogueFwdINS6_IJSA_NS7_ILi256EEESB_EEES9_SE_SG_Li256ELb1ELb1ELb1ELb0EEENS1_36VarlenDynamicPersistentTileSchedulerILi128ELi96ELi256ELi128ELb1ELb1ELb1ELb1ELb1ELb1EEEEEEEEEvNT_6ParamsE:
        /* <DEDUP_REMOVED lines=47> */
.L_x_5705:
        /* <DEDUP_REMOVED lines=22> */
.L_x_5706:
        /* <DEDUP_REMOVED lines=18> */
.L_x_5707:
        /* <DEDUP_REMOVED lines=22> */
.L_x_5708:
        /* <DEDUP_REMOVED lines=23> */
.L_x_5709:
        /* <DEDUP_REMOVED lines=10> */
.L_x_5711:
        /* <DEDUP_REMOVED lines=63> */
[----:B------:R-:W-:Y:S02]  /*0cd0*/  IMAD.IADD R9, R16, 0x1, -R9 ;  /* 0x0000000110097824 */ /* 0x000fe400078e0a09 */
[----:B------:R-:W-:Y:S01]  /*0ce0*/  IMAD R0, R2, 0x40, R11 ;  /* 0x0000004002007824 */ /* 0x000fe200078e020b */
[----:B------:R-:W-:Y:S01]  /*0cf0*/  MOV R2, UR6 ;  /* 0x0000000600027c02 */ /* 0x000fe20008000f00 */
[----:B------:R-:W-:Y:S01]  /*0d00*/  IMAD.IADD R3, R12, 0x1, -R3 ;  /* 0x000000010c037824 */ /* 0x000fe200078e0a03 */
[----:B------:R-:W-:Y:S01]  /*0d10*/  STL [R1+0x34], R4 ;  /* 0x0000340401007387 */ /* 0x000fe20000100800 */
[----:B------:R-:W-:Y:S01]  /*0d20*/  IMAD.SHL.U32 R22, R9, 0x2, RZ ;  /* 0x0000000209167824 */ /* 0x000fe200078e00ff */
[----:B------:R-:W-:Y:S01]  /*0d30*/  UMOV UR6, URZ ;  /* 0x0000003f00067c82 */ /* 0x000fe20008000000 */
[----:B------:R-:W-:Y:S01]  /*0d40*/  IMAD R206, R3, 0x8, R0 ;  /* 0x0000000803ce7824 */ /* 0x000fe200078e0200 */
        /* <DEDUP_REMOVED lines=55> */
[----:B------:R-:W-:Y:S02]  /*10c0*/  SHF.R.S32.HI R4, RZ, 0x1f, R224 ;  /* 0x0000001fff047819 */ /* 0x000fe400000114e0 */
[----:B0-----:R-:W-:-:S07]  /*10d0*/  SHF.R.S32.HI R2, RZ, 0x1f, R223 ;  /* 0x0000001fff027819 */ /* 0x001fce00000114df */
.L_x_5776:
[----:B------:R-:W-:Y:S01]  /*10e0*/  ULDC.64 UR6, c[0x0][0xd88] ;  /* 0x0003620000067ab9 */ /* 0x000fe20000000a00 */
[----:B------:R-:W-:Y:S01]  /*10f0*/  ULDC.64 UR8, c[0x0][0xb10] ;  /* 0x0002c40000087ab9 */ /* 0x000fe20000000a00 */
[----:B------:R-:W-:Y:S01]  /*1100*/  UIMAD.WIDE UR6, UR5, 0x4, UR6 ;  /* 0x00000004050678a5 */ /* 0x000fe2000f8e0206 */
[----:B0---4-:R-:W0:Y:S05]  /*1110*/  LDC.64 R8, c[0x0][0x418] ;  /* 0x00010600ff087b82 */ /* 0x011e2a0000000a00 */
[----:B------:R-:W-:Y:S02]  /*1120*/  IMAD.U32 R212, RZ, RZ, UR6 ;  /* 0x00000006ffd47e24 */ /* 0x000fe4000f8e00ff */
[----:B------:R-:W-:Y:S01]  /*1130*/  IMAD.U32 R213, RZ, RZ, UR7 ;  /* 0x00000007ffd57e24 */ /* 0x000fe2000f8e00ff */
[----:B------:R-:W-:Y:S01]  /*1140*/  ULDC.64 UR6, c[0x0][0xb20] ;  /* 0x0002c80000067ab9 */ /* 0x000fe20000000a00 */
[----:B-1----:R-:W1:Y:S03]  /*1150*/  LDC R0, c[0x0][0x424] ;  /* 0x00010900ff007b82 */ /* 0x002e660000000800 */
[----:B--2---:R-:W2:Y:S01]  /*1160*/  LDG.E R212, desc[UR36][R212.64] ;  /* 0x00000024d4d47981 */ /* 0x004ea2000c1e1900 */
[----:B------:R-:W-:Y:S01]  /*1170*/  ISETP.NE.U32.AND P1, PT, RZ, UR6, PT ;  /* 0x00000006ff007c0c */ /* 0x000fe2000bf25070 */
[----:B------:R-:W-:Y:S01]  /*1180*/  IMAD.MOV.U32 R4, RZ, RZ, RZ ;  /* 0x000000ffff047224 */ /* 0x000fe200078e00ff */
[----:B------:R-:W-:-:S02]  /*1190*/  ISETP.NE.U32.AND P0, PT, RZ, UR8, PT ;  /* 0x00000008ff007c0c */ /* 0x000fc4000bf05070 */
[----:B------:R-:W-:Y:S01]  /*11a0*/  ISETP.NE.AND.EX P1, PT, RZ, UR7, PT, P1 ;  /* 0x00000007ff007c0c */ /* 0x000fe2000bf25310 */
[----:B---3--:R-:W3:Y:S01]  /*11b0*/  LDC R7, c[0x0][0x2f0] ;  /* 0x0000bc00ff077b82 */ /* 0x008ee20000000800 */
[----:B------:R-:W-:Y:S02]  /*11c0*/  ISETP.NE.AND.EX P0, PT, RZ, UR9, PT, P0 ;  /* 0x00000009ff007c0c */ /* 0x000fe4000bf05300 */
[----:B--2---:R-:W-:-:S09]  /*11d0*/  SHF.R.S32.HI R222, RZ, 0x1f, R212 ;  /* 0x0000001fffde7819 */ /* 0x004fd200000114d4 */
[----:B------:R-:W-:-:S04]  /*11e0*/  @P1 LEA R2, P2, R212, UR6, 0x2 ;  /* 0x00000006d4021c11 */ /* 0x000fc8000f8410ff */
[C---:B------:R-:W-:Y:S02]  /*11f0*/  @P1 LEA.HI.X R3, R212.reuse, UR7, R222, 0x2, P2 ;  /* 0x00000007d4031c11 */ /* 0x040fe400090f14de */
[----:B------:R-:W-:-:S03]  /*1200*/  @P0 LEA R202, P2, R212, UR8, 0x2 ;  /* 0x00000008d4ca0c11 */ /* 0x000fc6000f8410ff */
[----:B------:R2:W5:Y:S01]  /*1210*/  @P1 LDG.E R4, desc[UR36][R2.64] ;  /* 0x0000002402041981 */ /* 0x000562000c1e1900 */
[----:B------:R-:W-:Y:S01]  /*1220*/  @P0 LEA.HI.X R203, R212, UR9, R222, 0x2, P2 ;  /* 0x00000009d4cb0c11 */ /* 0x000fe200090f14de */
[----:B------:R-:W-:-:S04]  /*1230*/  ULDC.64 UR8, c[0x0][0xb18] ;  /* 0x0002c60000087ab9 */ /* 0x000fc80000000a00 */
[----:B------:R2:W5:Y:S01]  /*1240*/  @P0 LDG.E R202, desc[UR36][R202.64] ;  /* 0x00000024caca0981 */ /* 0x000562000c1e1900 */
[----:B0-----:R-:W-:Y:S02]  /*1250*/  ISETP.NE.U32.AND P1, PT, R8, RZ, PT ;  /* 0x000000ff0800720c */ /* 0x001fe40003f25070 */
[----:B------:R-:W-:Y:S02]  /*1260*/  ISETP.NE.U32.AND P2, PT, RZ, UR8, PT ;  /* 0x00000008ff007c0c */ /* 0x000fe4000bf45070 */
[----:B------:R-:W-:Y:S02]  /*1270*/  ISETP.NE.AND.EX P1, PT, R9, RZ, PT, P1 ;  /* 0x000000ff0900720c */ /* 0x000fe40003f25310 */
[----:B------:R-:W-:Y:S02]  /*1280*/  ISETP.NE.AND.EX P2, PT, RZ, UR9, PT, P2 ;  /* 0x00000009ff007c0c */ /* 0x000fe4000bf45320 */
[----:B-1----:R-:W-:Y:S01]  /*1290*/  SEL R0, R0, 0x1, P1 ;  /* 0x0000000100007807 */ /* 0x002fe20000800000 */
[----:B--23--:R-:W-:Y:S10]  /*12a0*/  @P0 BRA `(.L_x_5712) ;  /* 0x0000000000280947 */ /* 0x00cff40003800000 */
[----:B------:R-:W-:Y:S01]  /*12b0*/  ULDC.64 UR6, c[0x0][0xaf8] ;  /* 0x0002be0000067ab9 */ /* 0x000fe20000000a00 */
[----:B-----5:R-:W0:Y:S01]  /*12c0*/  LDC R202, c[0x0][0x288] ;  /* 0x0000a200ffca7b82 */ /* 0x020e220000000800 */
[----:B------:R-:W-:-:S04]  /*12d0*/  ISETP.NE.U32.AND P0, PT, RZ, UR6, PT ;  /* 0x00000006ff007c0c */ /* 0x000fc8000bf05070 */
[----:B------:R-:W-:-:S13]  /*12e0*/  ISETP.NE.AND.EX P0, PT, RZ, UR7, PT, P0 ;  /* 0x00000007ff007c0c */ /* 0x000fda000bf05300 */
[----:B------:R-:W-:Y:S05]  /*12f0*/  @!P0 BRA `(.L_x_5712) ;  /* 0x0000000000148947 */ /* 0x000fea0003800000 */
[----:B------:R-:W1:Y:S02]  /*1300*/  LDC.64 R2, c[0x0][0xaf8] ;  /* 0x0002be00ff027b82 */ /* 0x000e640000000a00 */
[----:B-1----:R-:W-:-:S05]  /*1310*/  IMAD.WIDE R2, R212, 0x4, R2 ;  /* 0x00000004d4027825 */ /* 0x002fca00078e0202 */
[----:B0-----:R-:W2:Y:S04]  /*1320*/  LDG.E R202, desc[UR36][R2.64] ;  /* 0x0000002402ca7981 */ /* 0x001ea8000c1e1900 */
[----:B------:R-:W2:Y:S02]  /*1330*/  LDG.E R5, desc[UR36][R2.64+0x4] ;  /* 0x0000042402057981 */ /* 0x000ea4000c1e1900 */
[----:B--2---:R-:W-:-:S07]  /*1340*/  IMAD.IADD R202, R5, 0x1, -R202 ;  /* 0x0000000105ca7824 */ /* 0x004fce00078e0aca */
.L_x_5712:
[----:B------:R-:W-:Y:S01]  /*1350*/  IMAD R203, R0, R7, RZ ;  /* 0x0000000700cb7224 */ /* 0x000fe200078e02ff */
[----:B------:R-:W-:Y:S01]  /*1360*/  LOP3.LUT R213, R6, 0xffff, RZ, 0xc0, !PT ;  /* 0x0000ffff06d57812 */ /* 0x000fe200078ec0ff */
[----:B------:R-:W-:Y:S06]  /*1370*/  @!P2 BRA `(.L_x_5713) ;  /* 0x000000000010a947 */ /* 0x000fec0003800000 */
[----:B------:R-:W-:-:S04]  /*1380*/  LEA R2, P0, R212, UR8, 0x2 ;  /* 0x00000008d4027c11 */ /* 0x000fc8000f8010ff */
[----:B------:R-:W-:-:S05]  /*1390*/  LEA.HI.X R3, R212, UR9, R222, 0x2, P0 ;  /* 0x00000009d4037c11 */ /* 0x000fca00080f14de */
[----:B------:R1:W5:Y:S01]  /*13a0*/  LDG.E R203, desc[UR36][R2.64] ;  /* 0x0000002402cb7981 */ /* 0x000362000c1e1900 */
[----:B------:R-:W-:Y:S05]  /*13b0*/  BRA `(.L_x_5714) ;  /* 0x0000000000247947 */ /* 0x000fea0003800000 */
.L_x_5713:
        /* <DEDUP_REMOVED lines=9> */
.L_x_5714:
[----:B------:R-:W2:Y:S01]  /*1450*/  LDC R0, c[0x0][0x448] ;  /* 0x00011200ff007b82 */ /* 0x000ea20000000800 */
[----:B------:R-:W-:Y:S01]  /*1460*/  USHF.L.U32 UR4, UR4, 0x7, URZ ;  /* 0x0000000704047899 */ /* 0x000fe2000800063f */
[----:B-----5:R-:W-:Y:S01]  /*1470*/  IMAD.IADD R203, R203, 0x1, -R4 ;  /* 0x00000001cbcb7824 */ /* 0x020fe200078e0a04 */
[----:B------:R-:W-:-:S04]  /*1480*/  LOP3.LUT R23, R23, 0xfffffffd, RZ, 0xc0, !PT ;  /* 0xfffffffd17177812 */ /* 0x000fc800078ec0ff */
[----:B------:R-:W-:Y:S01]  /*1490*/  IMAD.U32 R204, RZ, RZ, UR4 ;  /* 0x00000004ffcc7e24 */ /* 0x000fe2000f8e00ff */
[----:B------:R-:W-:Y:S01]  /*14a0*/  UIADD3 UR4, UR4, 0x7f, URZ ;  /* 0x0000007f04047890 */ /* 0x000fe2000fffe03f */
[----:B01----:R-:W-:Y:S02]  /*14b0*/  IADD3 R3, R203, 0x60, -R202 ;  /* 0x00000060cb037810 */ /* 0x003fe40007ffe8ca */
[----:B--2---:R-:W-:-:S03]  /*14c0*/  ISETP.NE.AND P0, PT, R0, 0x1, PT ;  /* 0x000000010000780c */ /* 0x004fc60003f05270 */
[----:B------:R-:W-:-:S10]  /*14d0*/  IMAD.U32 R0, RZ, RZ, UR4 ;  /* 0x00000004ff007e24 */ /* 0x000fd4000f8e00ff */
[----:B------:R-:W0:Y:S01]  /*14e0*/  @P0 LDC R2, c[0x0][0x44c] ;  /* 0x00011300ff020b82 */ /* 0x000e220000000800 */
[----:B------:R-:W-:-:S07]  /*14f0*/  @P0 LOP3.LUT R23, R23, 0x2, RZ, 0xfc, !PT ;  /* 0x0000000217170812 */ /* 0x000fce00078efcff */
[----:B------:R-:W1:Y:S01]  /*1500*/  @P0 LDC R5, c[0x0][0x450] ;  /* 0x00011400ff050b82 */ /* 0x000e620000000800 */
[----:B0-----:R-:W-:-:S05]  /*1510*/  @P0 IMAD.HI.U32 R2, R2, UR4, RZ ;  /* 0x0000000402020c27 */ /* 0x001fca000f8e00ff */
[----:B-1----:R-:W-:Y:S01]  /*1520*/  @P0 SHF.R.U32.HI R0, RZ, R5, R2 ;  /* 0x00000005ff000219 */ /* 0x002fe20000011602 */
[----:B------:R-:W-:-:S03]  /*1530*/  VIADD R2, R203, 0x5f ;  /* 0x0000005fcb027836 */ /* 0x000fc60000000000 */
[----:B------:R-:W-:Y:S01]  /*1540*/  IADD3 R0, R3, R0, RZ ;  /* 0x0000000003007210 */ /* 0x000fe20007ffe0ff */
[----:B------:R-:W-:-:S04]  /*1550*/  IMAD.HI R2, R2, 0x2aaaaaab, RZ ;  /* 0x2aaaaaab02027827 */ /* 0x000fc800078e02ff */
[----:B------:R-:W-:Y:S01]  /*1560*/  IMAD.HI R0, R0, 0x2aaaaaab, RZ ;  /* 0x2aaaaaab00007827 */ /* 0x000fe200078e02ff */
[----:B------:R-:W-:-:S04]  /*1570*/  SHF.R.U32.HI R3, RZ, 0x1f, R2 ;  /* 0x0000001fff037819 */ /* 0x000fc80000011602 */
[----:B------:R-:W-:Y:S02]  /*1580*/  SHF.R.U32.HI R5, RZ, 0x1f, R0 ;  /* 0x0000001fff057819 */ /* 0x000fe40000011600 */
[----:B------:R-:W-:Y:S02]  /*1590*/  LEA.HI.SX32 R3, R2, R3, 0x1c ;  /* 0x0000000302037211 */ /* 0x000fe400078fe2ff */
[----:B------:R-:W-:Y:S02]  /*15a0*/  LEA.HI.SX32 R2, R0, R5, 0x1c ;  /* 0x0000000500027211 */ /* 0x000fe400078fe2ff */
[C---:B------:R-:W-:Y:S02]  /*15b0*/  LOP3.LUT R0, R6.reuse, 0xff000000, RZ, 0xc0, !PT ;  /* 0xff00000006007812 */ /* 0x040fe400078ec0ff */
[----:B------:R-:W-:Y:S01]  /*15c0*/  VIMNMX R165, R3, R2, PT ;  /* 0x0000000203a57248 */ /* 0x000fe20003fe0100 */
[----:B------:R-:W-:Y:S01]  /*15d0*/  IMAD.MOV.U32 R2, RZ, RZ, RZ ;  /* 0x000000ffff027224 */ /* 0x000fe200078e00ff */
[----:B------:R-:W-:-:S02]  /*15e0*/  LOP3.LUT R6, R6, 0xff0000, RZ, 0xc0, !PT ;  /* 0x00ff000006067812 */ /* 0x000fc400078ec0ff */
[----:B------:R-:W-:Y:S02]  /*15f0*/  SHF.R.U32.HI R3, RZ, 0x8, R0 ;  /* 0x00000008ff037819 */ /* 0x000fe40000011600 */
[----:B------:R-:W-:Y:S02]  /*1600*/  ISETP.GE.AND P0, PT, R165, 0x1, PT ;  /* 0x00000001a500780c */ /* 0x000fe40003f06270 */
[----:B------:R-:W-:-:S04]  /*1610*/  LEA.HI R3, R6, R3, RZ, 0x10 ;  /* 0x0000000306037211 */ /* 0x000fc800078f80ff */
[----:B------:R-:W-:Y:S02]  /*1620*/  LOP3.LUT R10, R3, 0xff, RZ, 0xc0, !PT ;  /* 0x000000ff030a7812 */ /* 0x000fe400078ec0ff */
[----:B------:R-:W-:-:S03]  /*1630*/  SHF.R.U32.HI R214, RZ, 0x10, R3 ;  /* 0x00000010ffd67819 */ /* 0x000fc60000011603 */
[----:B------:R0:W-:Y:S02]  /*1640*/  STL [R1+0x24], R10 ;  /* 0x0000240a01007387 */ /* 0x0001e40000100800 */
        /* <DEDUP_REMOVED lines=31> */
.L_x_5715:
[-C--:B------:R-:W-:Y:S01]  /*1840*/  IMAD R205, R10, R2.reuse, RZ ;  /* 0x000000020acd7224 */ /* 0x080fe200078e02ff */
[----:B------:R-:W-:Y:S01]  /*1850*/  PLOP3.LUT P0, PT, PT, PT, PT, 0x80, 0x0 ;  /* 0x000000000000781c */ /* 0x000fe20003f0f070 */
[----:B------:R-:W-:Y:S01]  /*1860*/  IMAD.MOV.U32 R0, RZ, RZ, RZ ;  /* 0x000000ffff007224 */ /* 0x000fe200078e00ff */
[----:B------:R-:W-:Y:S01]  /*1870*/  CS2R R150, SRZ ;  /* 0x0000000000967805 */ /* 0x000fe2000001ff00 */
[----:B------:R-:W-:Y:S01]  /*1880*/  IMAD.MOV.U32 R3, RZ, RZ, RZ ;  /* 0x000000ffff037224 */ /* 0x000fe200078e00ff */
[----:B------:R-:W-:Y:S02]  /*1890*/  VIADDMNMX R165, R205, R2, R165, PT ;  /* 0x00000002cda57246 */ /* 0x000fe400038001a5 */
[----:B------:R-:W-:Y:S02]  /*18a0*/  CS2R R148, SRZ ;  /* 0x0000000000947805 */ /* 0x000fe4000001ff00 */
        /* <DEDUP_REMOVED lines=96> */
[----:B------:R1:W2:Y:S01]  /*1eb0*/  LDC.64 R2, c[0x4][R0] ;  /* 0x0100000000027b82 */ /* 0x0002a20000000a00 */
[----:B------:R-:W-:Y:S01]  /*1ec0*/  IMAD.U32 R5, RZ, RZ, UR5 ;  /* 0x00000005ff057e24 */ /* 0x000fe2000f8e00ff */
[----:B------:R-:W-:Y:S01]  /*1ed0*/  ULDC.64 UR4, c[0x4][0xa0] ;  /* 0x0100280000047ab9 */ /* 0x000fe20000000a00 */
[----:B0-----:R-:W-:Y:S01]  /*1ee0*/  IMAD.U32 R10, RZ, RZ, UR6 ;  /* 0x00000006ff0a7e24 */ /* 0x001fe2000f8e00ff */
[----:B------:R-:W-:Y:S01]  /*1ef0*/  MOV R6, UR4 ;  /* 0x0000000400067c02 */ /* 0x000fe20008000f00 */
[----:B------:R-:W-:Y:S02]  /*1f00*/  IMAD.U32 R7, RZ, RZ, UR5 ;  /* 0x00000005ff077e24 */ /* 0x000fe4000f8e00ff */
[----:B------:R-:W-:-:S02]  /*1f10*/  IMAD.U32 R11, RZ, RZ, UR7 ;  /* 0x00000007ff0b7e24 */ /* 0x000fc4000f8e00ff */
[----:B------:R-:W-:Y:S02]  /*1f20*/  IMAD.MOV.U32 R8, RZ, RZ, 0x70 ;  /* 0x00000070ff087424 */ /* 0x000fe400078e00ff */
[----:B------:R-:W-:Y:S02]  /*1f30*/  IMAD.MOV.U32 R12, RZ, RZ, 0x1 ;  /* 0x00000001ff0c7424 */ /* 0x000fe400078e00ff */
[----:B-1----:R-:W-:-:S07]  /*1f40*/  IMAD.MOV.U32 R13, RZ, RZ, RZ ;  /* 0x000000ffff0d7224 */ /* 0x002fce00078e00ff */
[----:B------:R-:W-:-:S07]  /*1f50*/  LEPC R20, `(.L_x_5717) ;  /* 0x000000001014794e */ /* 0x000fce0000000000 */
[----:B--2---:R-:W-:Y:S05]  /*1f60*/  CALL.ABS.NOINC R2 ;  /* 0x0000000002007343 */ /* 0x004fea0003c00000 */
.L_x_5717:
[----:B------:R-:W2:Y:S01]  /*1f70*/  LDL R2, [R1+0x28] ;  /* 0x0000280001027983 */ /* 0x000ea20000100800 */
[----:B------:R-:W-:Y:S01]  /*1f80*/  MOV R0, 0x400 ;  /* 0x0000040000007802 */ /* 0x000fe20000000f00 */
[----:B------:R-:W1:Y:S01]  /*1f90*/  S2R R3, SR_CgaCtaId ;  /* 0x0000000000037919 */ /* 0x000e620000008800 */
[----:B------:R-:W3:Y:S02]  /*1fa0*/  S2R R16, SR_TID.X ;  /* 0x0000000000107919 */ /* 0x000ee40000002100 */
[----:B-1----:R-:W-:Y:S02]  /*1fb0*/  LEA R5, R3, R0, 0x18 ;  /* 0x0000000003057211 */ /* 0x002fe400078ec0ff */
[----:B---3--:R-:W-:Y:S02]  /*1fc0*/  SHF.R.U32.HI R16, RZ, 0x7, R16 ;  /* 0x00000007ff107819 */ /* 0x008fe40000011610 */
[----:B--2---:R-:W-:-:S13]  /*1fd0*/  R2UR UR5, R2 ;  /* 0x00000000020572ca */ /* 0x004fda00000e0000 */
[----:B------:R-:W-:-:S04]  /*1fe0*/  ULEA.HI UR4, UR5, UR5, URZ, 0x1 ;  /* 0x0000000505047291 */ /* 0x000fc8000f8f083f */
[----:B------:R-:W-:-:S04]  /*1ff0*/  ULOP3.LUT UR4, UR4, 0xfffffffe, URZ, 0xc0, !UPT ;  /* 0xfffffffe04047892 */ /* 0x000fc8000f8ec03f */
[----:B------:R-:W-:-:S06]  /*2000*/  UIADD3 UR4, UR5, -UR4, URZ ;  /* 0x8000000405047290 */ /* 0x000fcc000fffe03f */
[----:B------:R-:W-:-:S05]  /*2010*/  IMAD.U32 R2, RZ, RZ, UR4 ;  /* 0x00000004ff027e24 */ /* 0x000fca000f8e00ff */
[----:B------:R-:W-:Y:S01]  /*2020*/  SHF.L.U32 R0, R2, 0x1f, RZ ;  /* 0x0000001f02007819 */ /* 0x000fe200000006ff */
[----:B------:R-:W-:-:S03]  /*2030*/  VIADD R2, R16, 0x8 ;  /* 0x0000000810027836 */ /* 0x000fc60000000000 */
[----:B------:R-:W1:Y:S02]  /*2040*/  SYNCS.PHASECHK.TRANS64.TRYWAIT P0, [R5+URZ+0x32400], R0 ;  /* 0x03240000050075a7 */ /* 0x000e64000800017f */
[----:B-1----:R-:W-:Y:S05]  /*2050*/  @!P0 BRA `(.L_x_5718) ;  /* 0x0000014800408947 */ /* 0x002fea0003800000 */
.L_x_5869:
        /* <DEDUP_REMOVED lines=8> */
.L_x_5719:
[----:B------:R-:W-:Y:S01]  /*20e0*/  R2UR UR6, R5 ;  /* 0x00000000050672ca */ /* 0x000fe200000e0000 */
[----:B------:R-:W-:-:S05]  /*20f0*/  IMAD.U32 R3, RZ, RZ, UR39 ;  /* 0x00000027ff037e24 */ /* 0x000fca000f8e00ff */
[----:B------:R-:W-:-:S07]  /*2100*/  SHF.L.U32 R3, R3, 0x1f, RZ ;  /* 0x0000001f03037819 */ /* 0x000fce00000006ff */
[----:B------:R-:W-:-:S09]  /*2110*/  ULEA UR6, UR38, UR6, 0x3 ;  /* 0x0000000626067291 */ /* 0x000fd2000f8e183f */
[----:B------:R2:W3:Y:S01]  /*2120*/  SYNCS.PHASECHK.TRANS64.TRYWAIT P1, [UR6+0x32430], R3 ;  /* 0x03243003ff0075a7 */ /* 0x0004e20008020146 */
[----:B------:R-:W-:Y:S05]  /*2130*/  @!P0 BRA `(.L_x_5720) ;  /* 0x0000000000048947 */ /* 0x000fea0003800000 */
[----:B------:R-:W-:Y:S01]  /*2140*/  BPT.TRAP 0x1 ;  /* 0x000000040000795c */ /* 0x000fe20000300000 */
.L_x_5720:
[----:B---3--:R-:W-:Y:S05]  /*2150*/  @P1 BRA `(.L_x_5721) ;  /* 0x0000000000081947 */ /* 0x008fea0003800000 */
[----:B------:R-:W3:Y:S02]  /*2160*/  SYNCS.PHASECHK.TRANS64.TRYWAIT P1, [UR6+0x32430], R3 ;  /* 0x03243003ff0075a7 */ /* 0x000ee40008020146 */
[----:B---3--:R-:W-:Y:S05]  /*2170*/  @!P1 BRA `(.L_x_5722) ;  /* 0x00000148000c9947 */ /* 0x008fea0003800000 */
.L_x_5721:
[----:B------:R-:W-:Y:S01]  /*2180*/  R2UR UR4, R5 ;  /* 0x00000000050472ca */ /* 0x000fe200000e0000 */
[----:B------:R-:W-:Y:S01]  /*2190*/  WARPGROUP.ARRIVE ;  /* 0x00000000000079c5 */ /* 0x000fe20000000000 */
[----:B------:R-:W-:Y:S01]  /*21a0*/  UMOV UR8, UR41 ;  /* 0x0000002900087c82 */ /* 0x000fe20008000000 */
[----:B------:R-:W-:Y:S01]  /*21b0*/  UMOV UR9, 0x40000040 ;  /* 0x4000004000097882 */ /* 0x000fe20000000000 */
[----:B------:R-:W-:Y:S01]  /*21c0*/  UMOV UR11, 0x40000040 ;  /* 0x40000040000b7882 */ /* 0x000fe20000000000 */
[----:B------:R-:W-:-:S08]  /*21d0*/  UIADD3 UR5, UR41, 0x2, URZ ;  /* 0x0000000229057890 */ /* 0x000fd0000fffe03f */
        /* <DEDUP_REMOVED lines=42> */
.L_x_5870:
[----:B------:R-:W-:Y:S05]  /*2480*/  @!P0 BRA `(.L_x_5724) ;  /* 0x0000000000048947 */ /* 0x000fea0003800000 */
[----:B------:R-:W-:Y:S01]  /*2490*/  BPT.TRAP 0x1 ;  /* 0x000000040000795c */ /* 0x000fe20000300000 */
.L_x_5724:
[----:B------:R0:W0:Y:S01]  /*24a0*/  SYNCS.PHASECHK.TRANS64.TRYWAIT P1, [UR6+0x32450], R3 ;  /* 0x03245003ff0075a7 */ /* 0x0000220008020146 */
[----:B------:R-:W-:Y:S05]  /*24b0*/  @!P0 BRA `(.L_x_5725) ;  /* 0x0000000000048947 */ /* 0x000fea0003800000 */
[----:B------:R-:W-:Y:S01]  /*24c0*/  BPT.TRAP 0x1 ;  /* 0x000000040000795c */ /* 0x000fe20000300000 */
.L_x_5725:
[----:B0-----:R-:W-:Y:S05]  /*24d0*/  @P1 BRA `(.L_x_5726) ;  /* 0x0000000000081947 */ /* 0x001fea0003800000 */
[----:B------:R-:W0:Y:S02]  /*24e0*/  SYNCS.PHASECHK.TRANS64.TRYWAIT P1, [UR6+0x32450], R3 ;  /* 0x03245003ff0075a7 */ /* 0x000e240008020146 */
[----:B0-----:R-:W-:Y:S05]  /*24f0*/  @!P1 BRA `(.L_x_5727) ;  /* 0x0000014400589947 */ /* 0x001fea0003800000 */
.L_x_5726:
[----:B------:R-:W-:Y:S01]  /*2500*/  R2UR UR4, R5 ;  /* 0x00000000050472ca */ /* 0x000fe200000e0000 */
[----:B------:R-:W-:Y:S01]  /*2510*/  WARPGROUP.ARRIVE ;  /* 0x00000000000079c5 */ /* 0x000fe20000000000 */
[----:B------:R-:W-:Y:S01]  /*2520*/  UMOV UR9, 0x40000040 ;  /* 0x4000004000097882 */ /* 0x000fe20000000000 */
[----:B------:R-:W-:Y:S01]  /*2530*/  UMOV UR11, 0x40000040 ;  /* 0x40000040000b7882 */ /* 0x000fe20000000000 */
[----:B------:R-:W-:Y:S01]  /*2540*/  IMAD.U32 R13, RZ, RZ, UR9 ;  /* 0x00000009ff0d7e24 */ /* 0x000fe2000f8e00ff */
[----:B------:R-:W-:Y:S01]  /*2550*/  UMOV UR13, 0x40000040 ;  /* 0x40000040000d7882 */ /* 0x000fe20000000000 */
        /* <DEDUP_REMOVED lines=8> */
[----:B01--4-:R-:W0:Y:S01]  /*25e0*/  S2R R0, SR_TID.X ;  /* 0x0000000000007919 */ /* 0x013e220000002100 */
[----:B------:R-:W-:Y:S01]  /*25f0*/  UMOV UR23, 0x40000040 ;  /* 0x4000004000177882 */ /* 0x000fe20000000000 */
[----:B------:R-:W-:Y:S01]  /*2600*/  UMOV UR25, 0x40000040 ;  /* 0x4000004000197882 */ /* 0x000fe20000000000 */
[----:B------:R-:W-:Y:S01]  /*2610*/  USHF.R.U32.HI UR4, URZ, 0x4, UR4 ;  /* 0x000000043f047899 */ /* 0x000fe20008011604 */
[----:B------:R-:W-:Y:S01]  /*2620*/  UMOV UR27, 0x40000040 ;  /* 0x40000040001b7882 */ /* 0x000fe20000000000 */
[----:B------:R-:W-:-:S02]  /*2630*/  UMOV UR29, 0x40000040 ;  /* 0x40000040001d7882 */ /* 0x000fc40000000000 */
[----:B------:R-:W-:Y:S02]  /*2640*/  ULOP3.LUT UR7, UR4, 0x3fff, URZ, 0xc0, !UPT ;  /* 0x00003fff04077892 */ /* 0x000fe4000f8ec03f */
[----:B------:R-:W-:Y:S02]  /*2650*/  ULOP3.LUT UR4, UR40, 0x10000, URZ, 0xfc, !UPT ;  /* 0x0001000028047892 */ /* 0x000fe4000f8efc3f */
[----:B------:R-:W-:Y:S02]  /*2660*/  ULOP3.LUT UR60, UR7, 0x10000, URZ, 0xfc, !UPT ;  /* 0x00010000073c7892 */ /* 0x000fe4000f8efc3f */
[----:B------:R-:W-:Y:S02]  /*2670*/  UIADD3 UR56, UR4, 0x402, URZ ;  /* 0x0000040204387890 */ /* 0x000fe4000fffe03f */
[----:B------:R-:W-:Y:S01]  /*2680*/  UIMAD UR5, UR38, 0xc00, UR60 ;  /* 0x00000c00260578a4 */ /* 0x000fe2000f8e023c */
[----:B------:R-:W-:Y:S01]  /*2690*/  UMOV UR8, UR4 ;  /* 0x0000000400087c82 */ /* 0x000fe20008000000 */
[----:B------:R-:W-:Y:S01]  /*26a0*/  UIADD3 UR16, UR4, 0x800, URZ ;  /* 0x0000080004107890 */ /* 0x000fe2000fffe03f */
[----:B------:R-:W-:Y:S01]  /*26b0*/  IMAD.U32 R12, RZ, RZ, UR8 ;  /* 0x00000008ff0c7e24 */ /* 0x000fe2000f8e00ff */
[----:B------:R-:W-:-:S03]  /*26c0*/  UIADD3 UR58, UR5, 0x302, URZ ;  /* 0x00000302053a7890 */ /* 0x000fc6000fffe03f */
[----:B------:R-:W-:Y:S01]  /*26d0*/  UMOV UR10, UR5 ;  /* 0x00000005000a7c82 */ /* 0x000fe20008000000 */
[----:B------:R-:W-:Y:S01]  /*26e0*/  UIADD3 UR18, UR5, 0x600, URZ ;  /* 0x0000060005127890 */ /* 0x000fe2000fffe03f */
[----:B------:R-:W-:Y:S01]  /*26f0*/  HGMMA.64x96x16.F32 R24, gdesc[UR8], R24, gsb0 ;  /* 0x01600000081879f0 */ /* 0x000fe20008000818 */
[----:B------:R-:W-:Y:S02]  /*2700*/  UIADD3 UR8, UR4, 0x2, URZ ;  /* 0x0000000204087890 */ /* 0x000fe4000fffe03f */
[----:B------:R-:W-:Y:S02]  /*2710*/  UIADD3 UR9, UR5, 0x2, URZ ;  /* 0x0000000205097890 */ /* 0x000fe4000fffe03f */
[----:B------:R-:W-:Y:S01]  /*2720*/  UIADD3 UR10, UR5, 0x304, URZ ;  /* 0x00000304050a7890 */ /* 0x000fe2000fffe03f */
[----:B------:R-:W-:Y:S02]  /*2730*/  UMOV UR11, 0x40000040 ;  /* 0x40000040000b7882 */ /* 0x000fe40000000000 */
[----:B------:R-:W-:Y:S01]  /*2740*/  UMOV UR12, UR8 ;  /* 0x00000008000c7c82 */ /* 0x000fe20008000000 */
[----:B------:R-:W-:Y:S01]  /*2750*/  UIADD3 UR8, UR4, 0x4, URZ ;  /* 0x0000000404087890 */ /* 0x000fe2000fffe03f */
[----:B------:R-:W-:Y:S01]  /*2760*/  MOV R10, UR12 ;  /* 0x0000000c000a7c02 */ /* 0x000fe20008000f00 */
[----:B------:R-:W-:Y:S01]  /*2770*/  UMOV UR14, UR9 ;  /* 0x00000009000e7c82 */ /* 0x000fe20008000000 */
[----:B------:R-:W-:Y:S01]  /*2780*/  UIADD3 UR9, UR5, 0x4, URZ ;  /* 0x0000000405097890 */ /* 0x000fe2000fffe03f */
[----:B0-----:R-:W-:Y:S01]  /*2790*/  SHF.R.U32.HI R0, RZ, 0x7, R0 ;  /* 0x00000007ff007819 */ /* 0x001fe20000011600 */
[----:B------:R-:W-:-:S02]  /*27a0*/  UIADD3 UR20, UR4, 0x802, URZ ;  /* 0x0000080204147890 */ /* 0x000fc4000fffe03f */
[----:B------:R-:W-:Y:S01]  /*27b0*/  UIADD3 UR22, UR5, 0x602, URZ ;  /* 0x0000060205167890 */ /* 0x000fe2000fffe03f */
[----:B------:R-:W-:Y:S01]  /*27c0*/  IADD3 R0, -R0, 0xb, RZ ;  /* 0x0000000b00007810 */ /* 0x000fe20007ffe1ff */
[----:B------:R-:W-:Y:S02]  /*27d0*/  UIADD3 UR24, UR4, 0x804, URZ ;  /* 0x0000080404187890 */ /* 0x000fe4000fffe03f */
[----:B------:R-:W-:Y:S02]  /*27e0*/  UIADD3 UR26, UR5, 0x604, URZ ;  /* 0x00000604051a7890 */ /* 0x000fe4000fffe03f */
[----:B------:R-:W-:Y:S02]  /*27f0*/  UIADD3 UR28, UR4, 0x806, URZ ;  /* 0x00000806041c7890 */ /* 0x000fe4000fffe03f */
[----:B------:R-:W-:Y:S01]  /*2800*/  UIADD3 UR30, UR5, 0x606, URZ ;  /* 0x00000606051e7890 */ /* 0x000fe2000fffe03f */
        /* <DEDUP_REMOVED lines=47> */
[----:B---3--:R-:W-:Y:S01]  /*2b00*/  IMAD.U32 R4, RZ, RZ, UR12 ;  /* 0x0000000cff047e24 */ /* 0x008fe2000f8e00ff */
        /* <DEDUP_REMOVED lines=46> */
.L_x_5728:
[----:B------:R-:W1:Y:S01]  /*2df0*/  LDC R81, c[0x0][0x448] ;  /* 0x00011200ff517b82 */ /* 0x000e620000000800 */
[----:B------:R-:W-:Y:S01]  /*2e00*/  ULDC UR4, c[0x0][0xad0] ;  /* 0x0002b40000047ab9 */ /* 0x000fe20000000800 */
[----:B------:R-:W-:Y:S01]  /*2e10*/  R2UR UR5, R204 ;  /* 0x00000000cc0572ca */ /* 0x000fe200000e0000 */
[----:B--2---:R-:W-:Y:S01]  /*2e20*/  FMUL.FTZ R3, R26, UR4 ;  /* 0x000000041a037c20 */ /* 0x004fe20008410000 */
        /* <DEDUP_REMOVED lines=16> */
[----:B--2---:R-:W-:-:S02]  /*2f30*/  VIADD R33, R206, UR5 ;  /* 0x00000005ce217c36 */ /* 0x004fc40008000000 */
[----:B------:R-:W-:Y:S01]  /*2f40*/  FMUL.FTZ R27, R39, UR4 ;  /* 0x00000004271b7c20 */ /* 0x000fe20008410000 */
[----:B------:R-:W-:Y:S01]  /*2f50*/  FMUL.FTZ R21, R30, UR4 ;  /* 0x000000041e157c20 */ /* 0x000fe20008410000 */
[----:B------:R-:W-:Y:S01]  /*2f60*/  FMUL.FTZ R30, R42, UR4 ;  /* 0x000000042a1e7c20 */ /* 0x000fe20008410000 */
[----:B-1----:R-:W-:Y:S01]  /*2f70*/  ISETP.NE.AND P6, PT, R81, 0x1, PT ;  /* 0x000000015100780c */ /* 0x002fe20003fc5270 */
        /* <DEDUP_REMOVED lines=12> */
[----:B------:R-:W2:Y:S01]  /*3040*/  @P6 LDC R34, c[0x0][0x44c] ;  /* 0x00011300ff226b82 */ /* 0x000ea20000000800 */
[----:B------:R-:W-:Y:S01]  /*3050*/  FMUL.FTZ R61, R61, UR4 ;  /* 0x000000043d3d7c20 */ /* 0x000fe20008410000 */
[----:B------:R-:W-:Y:S01]  /*3060*/  FMUL.FTZ R64, R64, UR4 ;  /* 0x0000000440407c20 */ /* 0x000fe20008410000 */
[----:B------:R-:W-:Y:S01]  /*3070*/  FMUL.FTZ R65, R65, UR4 ;  /* 0x0000000441417c20 */ /* 0x000fe20008410000 */
[----:B------:R-:W-:Y:S01]  /*3080*/  FMUL.FTZ R68, R68, UR4 ;  /* 0x0000000444447c20 */ /* 0x000fe20008410000 */
[----:B------:R-:W-:Y:S01]  /*3090*/  FMUL.FTZ R180, R50, UR4 ;  /* 0x0000000432b47c20 */ /* 0x000fe20008410000 */
[----:B------:R-:W3:Y:S01]  /*30a0*/  MUFU.TANH R73, R73 ;  /* 0x0000004900497308 */ /* 0x000ee20000002400 */
[----:B------:R-:W-:Y:S01]  /*30b0*/  FMUL.FTZ R181, R51, UR4 ;  /* 0x0000000433b57c20 */ /* 0x000fe20008410000 */
[----:B------:R-:W4:Y:S01]  /*30c0*/  @P6 LDC R35, c[0x0][0x450] ;  /* 0x00011400ff236b82 */ /* 0x000f220000000800 */
[----:B------:R-:W-:Y:S01]  /*30d0*/  FMUL.FTZ R69, R69, UR4 ;  /* 0x0000000445457c20 */ /* 0x000fe20008410000 */
        /* <DEDUP_REMOVED lines=11> */
[----:B------:R-:W-:Y:S01]  /*3190*/  ULDC UR5, c[0x0][0xa80] ;  /* 0x0002a00000057ab9 */ /* 0x000fe20000000800 */
[----:B------:R5:W0:Y:S01]  /*31a0*/  MUFU.TANH R74, R28 ;  /* 0x0000001c004a7308 */ /* 0x000a220000002400 */
[----:B------:R-:W1:Y:S01]  /*31b0*/  S2UR UR10, SR_CgaCtaId ;  /* 0x00000000000a79c3 */ /* 0x000e620000008800 */
[----:B--2---:R-:W-:Y:S01]  /*31c0*/  @P6 IMAD.HI.U32 R34, R33, R34, RZ ;  /* 0x0000002221226227 */ /* 0x004fe200078e00ff */
[----:B------:R-:W-:Y:S01]  /*31d0*/  ULOP3.LUT UR54, UR7, 0x3000000, URZ, 0xfc, !UPT ;  /* 0x0300000007367892 */ /* 0x000fe2000f8efc3f */
[----:B------:R-:W-:Y:S01]  /*31e0*/  UMOV UR11, 0x40000040 ;  /* 0x40000040000b7882 */ /* 0x000fe20000000000 */
[----:B------:R-:W-:-:S03]  /*31f0*/  UMOV UR15, 0x40000040 ;  /* 0x40000040000f7882 */ /* 0x000fc60000000000 */
[----:B------:R2:W0:Y:S01]  /*3200*/  MUFU.TANH R75, R29 ;  /* 0x0000001d004b7308 */ /* 0x0004220000002400 */
[----:B-----5:R-:W-:Y:S01]  /*3210*/  FMUL.FTZ R28, R38, UR4 ;  /* 0x00000004261c7c20 */ /* 0x020fe20008410000 */
[----:B----4-:R-:W-:Y:S01]  /*3220*/  @P6 SHF.R.U32.HI R33, RZ, R35, R34 ;  /* 0x00000023ff216219 */ /* 0x010fe20000011622 */
[----:B------:R-:W-:-:S04]  /*3230*/  IMAD R35, R165, -0x60, R203 ;  /* 0xffffffa0a5237824 */ /* 0x000fc800078e02cb */
[----:B------:R-:W4:Y:S01]  /*3240*/  SHFL.IDX PT, R34, R33, RZ, 0x1c1f ;  /* 0x001c1fff21227589 */ /* 0x000f2200000e0000 */
[C-C-:B------:R-:W-:Y:S01]  /*3250*/  IADD3 R37, -R22.reuse, 0x61, R35.reuse ;  /* 0x0000006116257810 */ /* 0x140fe20007ffe123 */
[----:B------:R-:W-:Y:S01]  /*3260*/  MUFU.TANH R80, R45 ;  /* 0x0000002d00507308 */ /* 0x000fe20000002400 */
[----:B------:R-:W-:Y:S01]  /*3270*/  IADD3 R35, -R22, 0x60, R35 ;  /* 0x0000006016237810 */ /* 0x000fe20007ffe123 */
[----:B------:R-:W5:Y:S01]  /*3280*/  SHFL.IDX PT, R36, R33, 0x1, 0x1c1f ;  /* 0x003c1f0021247f89 */ /* 0x000f6200000e0000 */
[----:B--2---:R-:W-:Y:S01]  /*3290*/  FMUL.FTZ R29, R43, UR4 ;  /* 0x000000042b1d7c20 */ /* 0x004fe20008410000 */
[----:B------:R-:W-:-:S04]  /*32a0*/  IMAD.IADD R48, R37, 0x1, -R202 ;  /* 0x0000000125307824 */ /* 0x000fc800078e0aca */
[----:B------:R2:W0:Y:S08]  /*32b0*/  MUFU.TANH R76, R32 ;  /* 0x00000020004c7308 */ /* 0x0004300000002400 */
[----:B------:R3:W0:Y:S01]  /*32c0*/  MUFU.TANH R39, R41 ;  /* 0x0000002900277308 */ /* 0x0006220000002400 */
[----:B--2---:R-:W-:Y:S01]  /*32d0*/  FMUL.FTZ R32, R47, UR4 ;  /* 0x000000042f207c20 */ /* 0x004fe20008410000 */
[----:B------:R-:W-:Y:S01]  /*32e0*/  UIADD3 UR4, UR6, 0x32440, URZ ;  /* 0x0003244006047890 */ /* 0x000fe2000fffe03f */
[----:B----4-:R-:W-:-:S03]  /*32f0*/  VIADDMNMX R45, R34, R48, R35, PT ;  /* 0x00000030222d7246 */ /* 0x010fc60003800123 */
[----:B-1----:R-:W-:Y:S02]  /*3300*/  UPRMT UR4, UR10, 0x654, UR4 ;  /* 0x000006540a047896 */ /* 0x002fe40008000004 */
[----:B------:R1:W-:Y:S01]  /*3310*/  MUFU.TANH R43, R44 ;  /* 0x0000002c002b7308 */ /* 0x0003e20000002400 */
[----:B------:R-:W-:Y:S01]  /*3320*/  UIMAD UR10, UR38, 0xc00, UR54 ;  /* 0x00000c00260a78a4 */ /* 0x000fe2000f8e0236 */
[C---:B------:R-:W-:Y:S02]  /*3330*/  ISETP.GT.AND P3, PT, R45.reuse, RZ, PT ;  /* 0x000000ff2d00720c */ /* 0x040fe40003f64270 */
[C---:B------:R-:W-:Y:S01]  /*3340*/  ISETP.GT.AND P4, PT, R45.reuse, 0x1, PT ;  /* 0x000000012d00780c */ /* 0x040fe20003f84270 */
[----:B------:R-:W-:Y:S01]  /*3350*/  UIADD3 UR14, UR10, 0x80, URZ ;  /* 0x000000800a0e7890 */ /* 0x000fe2000fffe03f */
[----:B-----5:R-:W-:Y:S02]  /*3360*/  VIADDMNMX R48, R36, R48, R35, PT ;  /* 0x0000003024307246 */ /* 0x020fe40003800123 */
[----:B------:R-:W-:Y:S01]  /*3370*/  ISETP.GT.AND P5, PT, R45, 0x8, PT ;  /* 0x000000082d00780c */ /* 0x000fe20003fa4270 */
[----:B------:R-:W2:Y:S01]  /*3380*/  MUFU.TANH R40, R40 ;  /* 0x0000002800287308 */ /* 0x000ea20000002400 */
[----:B------:R-:W-:Y:S01]  /*3390*/  FSEL R36, R72, -INF , P3 ;  /* 0xff80000048247808 */ /* 0x000fe20001800000 */
[----:B------:R-:W-:Y:S01]  /*33a0*/  SYNCS.ARRIVE.TRANS64.RED.A1T0 RZ, [UR4], RZ ;  /* 0x000000ffffff79a7 */ /* 0x000fe20008100404 */
[----:B---3--:R-:W-:Y:S01]  /*33b0*/  FSEL R41, R73, -INF , P4 ;  /* 0xff80000049297808 */ /* 0x008fe20002000000 */
[----:B------:R-:W-:Y:S01]  /*33c0*/  UIADD3 UR4, UR10, 0x100, URZ ;  /* 0x000001000a047890 */ /* 0x000fe2000fffe03f */
[----:B------:R-:W-:-:S02]  /*33d0*/  ISETP.GT.AND P1, PT, R45, 0x9, PT ;  /* 0x000000092d00780c */ /* 0x000fc40003f24270 */
[----:B0-----:R-:W-:Y:S01]  /*33e0*/  FSEL R42, R74, -INF , P5 ;  /* 0xff8000004a2a7808 */ /* 0x001fe20002800000 */
[----:B------:R-:W0:Y:S01]  /*33f0*/  MUFU.TANH R49, R49 ;  /* 0x0000003100317308 */ /* 0x000e220000002400 */
[----:B------:R-:W-:Y:S02]  /*3400*/  FMNMX.FTZ R35, R36, R41, !PT ;  /* 0x0000002924237209 */ /* 0x000fe40007810000 */
[----:B------:R-:W-:Y:S02]  /*3410*/  ISETP.GT.AND P2, PT, R45, 0x10, PT ;  /* 0x000000102d00780c */ /* 0x000fe40003f44270 */
[----:B-1----:R-:W-:Y:S02]  /*3420*/  FSEL R44, R75, -INF , P1 ;  /* 0xff8000004b2c7808 */ /* 0x002fe40000800000 */
[----:B------:R-:W-:Y:S01]  /*3430*/  FMNMX.FTZ R35, R42, R35, !PT ;  /* 0x000000232a237209 */ /* 0x000fe20007810000 */
[----:B------:R-:W1:Y:S01]  /*3440*/  MUFU.TANH R52, R52 ;  /* 0x0000003400347308 */ /* 0x000e620000002400 */
[----:B------:R-:W-:-:S02]  /*3450*/  FSEL R37, R76, -INF , P2 ;  /* 0xff8000004c257808 */ /* 0x000fc40001000000 */
[C---:B------:R-:W-:Y:S02]  /*3460*/  ISETP.GT.AND P2, PT, R45.reuse, 0x21, PT ;  /* 0x000000212d00780c */ /* 0x040fe40003f44270 */
[----:B------:R-:W-:Y:S02]  /*3470*/  ISETP.GT.AND P3, PT, R45, 0x11, PT ;  /* 0x000000112d00780c */ /* 0x000fe40003f64270 */
[----:B------:R-:W-:Y:S01]  /*3480*/  FMNMX.FTZ R46, R44, R35, !PT ;  /* 0x000000232c2e7209 */ /* 0x000fe20007810000 */
[----:B------:R-:W3:Y:S01]  /*3490*/  MUFU.TANH R53, R53 ;  /* 0x0000003500357308 */ /* 0x000ee20000002400 */
[----:B------:R-:W-:Y:S02]  /*34a0*/  FSEL R35, R39, -INF , P2 ;  /* 0xff80000027237808 */ /* 0x000fe40001000000 */
[----:B------:R-:W-:Y:S02]  /*34b0*/  ISETP.GT.AND P4, PT, R45, 0x18, PT ;  /* 0x000000182d00780c */ /* 0x000fe40003f84270 */
[----:B------:R-:W-:-:S02]  /*34c0*/  FSEL R34, R77, -INF , P3 ;  /* 0xff8000004d227808 */ /* 0x000fc40001800000 */
[----:B------:R-:W-:Y:S01]  /*34d0*/  FMNMX.FTZ R39, R37, R46, !PT ;  /* 0x0000002e25277209 */ /* 0x000fe20007810000 */
[----:B------:R-:W4:Y:S01]  /*34e0*/  MUFU.TANH R56, R56 ;  /* 0x0000003800387308 */ /* 0x000f220000002400 */
[C---:B------:R-:W-:Y:S02]  /*34f0*/  ISETP.GT.AND P5, PT, R45.reuse, 0x19, PT ;  /* 0x000000192d00780c */ /* 0x040fe40003fa4270 */
[----:B------:R-:W-:Y:S02]  /*3500*/  FSEL R33, R78, -INF , P4 ;  /* 0xff8000004e217808 */ /* 0x000fe40002000000 */
[----:B------:R-:W-:Y:S02]  /*3510*/  FMNMX.FTZ R46, R34, R39, !PT ;  /* 0x00000027222e7209 */ /* 0x000fe40007810000 */
[----:B------:R-:W-:Y:S01]  /*3520*/  ISETP.GT.AND P1, PT, R45, 0x20, PT ;  /* 0x000000202d00780c */ /* 0x000fe20003f24270 */
[----:B------:R-:W5:Y:S01]  /*3530*/  MUFU.TANH R57, R57 ;  /* 0x0000003900397308 */ /* 0x000f620000002400 */
[----:B------:R-:W-:-:S02]  /*3540*/  FSEL R38, R79, -INF , P5 ;  /* 0xff8000004f267808 */ /* 0x000fc40002800000 */
[----:B------:R-:W-:Y:S02]  /*3550*/  FMNMX.FTZ R47, R33, R46, !PT ;  /* 0x0000002e212f7209 */ /* 0x000fe40007810000 */
[----:B--2---:R-:W-:Y:S02]  /*3560*/  FSEL R40, R40, -INF , P1 ;  /* 0xff80000028287808 */ /* 0x004fe40000800000 */
[----:B------:R-:W-:Y:S01]  /*3570*/  FMNMX.FTZ R47, R38, R47, !PT ;  /* 0x0000002f262f7209 */ /* 0x000fe20007810000 */
[----:B------:R-:W2:Y:S01]  /*3580*/  MUFU.TANH R60, R60 ;  /* 0x0000003c003c7308 */ /* 0x000ea20000002400 */
[C---:B------:R-:W-:Y:S02]  /*3590*/  ISETP.GT.AND P3, PT, R45.reuse, 0x28, PT ;  /* 0x000000282d00780c */ /* 0x040fe40003f64270 */
[----:B------:R-:W-:Y:S02]  /*35a0*/  FMNMX.FTZ R46, R40, R47, !PT ;  /* 0x0000002f282e7209 */ /* 0x000fe40007810000 */
[----:B------:R-:W-:-:S02]  /*35b0*/  ISETP.GT.AND P4, PT, R45, 0x29, PT ;  /* 0x000000292d00780c */ /* 0x000fc40003f84270 */
[C---:B------:R-:W-:Y:S01]  /*35c0*/  ISETP.GT.AND P5, PT, R45.reuse, 0x30, PT ;  /* 0x000000302d00780c */ /* 0x040fe20003fa4270 */
[----:B------:R-:W2:Y:S01]  /*35d0*/  MUFU.TANH R61, R61 ;  /* 0x0000003d003d7308 */ /* 0x000ea20000002400 */
[----:B------:R-:W-:Y:S02]  /*35e0*/  ISETP.GT.AND P1, PT, R45, 0x31, PT ;  /* 0x000000312d00780c */ /* 0x000fe40003f24270 */
[----:B------:R-:W-:Y:S02]  /*35f0*/  FSEL R43, R43, -INF , P3 ;  /* 0xff8000002b2b7808 */ /* 0x000fe40001800000 */
[----:B------:R-:W-:Y:S02]  /*3600*/  FMNMX.FTZ R46, R35, R46, !PT ;  /* 0x0000002e232e7209 */ /* 0x000fe40007810000 */
[----:B------:R-:W-:Y:S01]  /*3610*/  FSEL R39, R80, -INF , P4 ;  /* 0xff80000050277808 */ /* 0x000fe20002000000 */
[----:B------:R-:W2:Y:S01]  /*3620*/  MUFU.TANH R64, R64 ;  /* 0x0000004000407308 */ /* 0x000ea20000002400 */
[----:B------:R-:W-:-:S02]  /*3630*/  FSEL R184, R184, -INF , P5 ;  /* 0xff800000b8b87808 */ /* 0x000fc40002800000 */
[----:B0-----:R-:W-:Y:S02]  /*3640*/  FSEL R185, R49, -INF , P1 ;  /* 0xff80000031b97808 */ /* 0x001fe40000800000 */
[C---:B------:R-:W-:Y:S02]  /*3650*/  ISETP.GT.AND P2, PT, R45.reuse, 0x38, PT ;  /* 0x000000382d00780c */ /* 0x040fe40003f44270 */
[C---:B------:R-:W-:Y:S01]  /*3660*/  ISETP.GT.AND P3, PT, R45.reuse, 0x39, PT ;  /* 0x000000392d00780c */ /* 0x040fe20003f64270 */
[----:B------:R-:W0:Y:S01]  /*3670*/  MUFU.TANH R65, R65 ;  /* 0x0000004100417308 */ /* 0x000e220000002400 */
[C---:B------:R-:W-:Y:S02]  /*3680*/  ISETP.GT.AND P4, PT, R45.reuse, 0x40, PT ;  /* 0x000000402d00780c */ /* 0x040fe40003f84270 */
[C---:B------:R-:W-:Y:S02]  /*3690*/  ISETP.GT.AND P5, PT, R45.reuse, 0x41, PT ;  /* 0x000000412d00780c */ /* 0x040fe40003fa4270 */
[----:B------:R-:W-:-:S02]  /*36a0*/  ISETP.GT.AND P1, PT, R45, 0x48, PT ;  /* 0x000000482d00780c */ /* 0x000fc40003f24270 */
[----:B------:R-:W-:Y:S01]  /*36b0*/  FMNMX.FTZ R46, R43, R46, !PT ;  /* 0x0000002e2b2e7209 */ /* 0x000fe20007810000 */
[----:B------:R-:W0:Y:S01]  /*36c0*/  MUFU.TANH R3, R3 ;  /* 0x0000000300037308 */ /* 0x000e220000002400 */
[----:B-1----:R-:W-:Y:S02]  /*36d0*/  FSEL R186, R52, -INF , P2 ;  /* 0xff80000034ba7808 */ /* 0x002fe40001000000 */
[----:B---3--:R-:W-:Y:S02]  /*36e0*/  FSEL R187, R53, -INF , P3 ;  /* 0xff80000035bb7808 */ /* 0x008fe40001800000 */
[----:B----4-:R-:W-:Y:S02]  /*36f0*/  FSEL R176, R56, -INF , P4 ;  /* 0xff80000038b07808 */ /* 0x010fe40002000000 */
[----:B-----5:R-:W-:Y:S01]  /*3700*/  FSEL R177, R57, -INF , P5 ;  /* 0xff80000039b17808 */ /* 0x020fe20002800000 */
[----:B------:R-:W1:Y:S01]  /*3710*/  MUFU.TANH R20, R20 ;  /* 0x0000001400147308 */ /* 0x000e620000002400 */
[----:B--2---:R-:W-:-:S02]  /*3720*/  FSEL R178, R60, -INF , P1 ;  /* 0xff8000003cb27808 */ /* 0x004fc40000800000 */
[C---:B------:R-:W-:Y:S02]  /*3730*/  ISETP.GT.AND P2, PT, R45.reuse, 0x49, PT ;  /* 0x000000492d00780c */ /* 0x040fe40003f44270 */
[C---:B------:R-:W-:Y:S02]  /*3740*/  ISETP.GT.AND P3, PT, R45.reuse, 0x50, PT ;  /* 0x000000502d00780c */ /* 0x040fe40003f64270 */
[C---:B------:R-:W-:Y:S01]  /*3750*/  ISETP.GT.AND P4, PT, R45.reuse, 0x51, PT ;  /* 0x000000512d00780c */ /* 0x040fe20003f84270 */
[----:B------:R-:W2:Y:S01]  /*3760*/  MUFU.TANH R68, R68 ;  /* 0x0000004400447308 */ /* 0x000ea20000002400 */
[C---:B------:R-:W-:Y:S02]  /*3770*/  ISETP.GT.AND P5, PT, R45.reuse, 0x58, PT ;  /* 0x000000582d00780c */ /* 0x040fe40003fa4270 */
[----:B------:R-:W-:Y:S02]  /*3780*/  ISETP.GT.AND P1, PT, R45, 0x59, PT ;  /* 0x000000592d00780c */ /* 0x000fe40003f24270 */
[----:B------:R-:W-:-:S02]  /*3790*/  FMNMX.FTZ R45, R39, R46, !PT ;  /* 0x0000002e272d7209 */ /* 0x000fc40007810000 */
[----:B------:R-:W-:Y:S01]  /*37a0*/  FSEL R179, R61, -INF , P2 ;  /* 0xff8000003db37808 */ /* 0x000fe20001000000 */
[----:B------:R-:W3:Y:S01]  /*37b0*/  MUFU.TANH R21, R21 ;  /* 0x0000001500157308 */ /* 0x000ee20000002400 */
[----:B------:R-:W-:Y:S02]  /*37c0*/  FMNMX.FTZ R46, R184, R45, !PT ;  /* 0x0000002db82e7209 */ /* 0x000fe40007810000 */
[----:B------:R-:W-:Y:S02]  /*37d0*/  FSEL R47, R64, -INF , P3 ;  /* 0xff800000402f7808 */ /* 0x000fe40001800000 */
[----:B------:R-:W-:Y:S02]  /*37e0*/  FMNMX.FTZ R45, R185, R46, !PT ;  /* 0x0000002eb92d7209 */ /* 0x000fe40007810000 */
[----:B------:R-:W-:Y:S01]  /*37f0*/  ISETP.GT.AND P2, PT, R48, RZ, PT ;  /* 0x000000ff3000720c */ /* 0x000fe20003f44270 */
[----:B------:R-:W4:Y:S01]  /*3800*/  MUFU.TANH R24, R24 ;  /* 0x0000001800187308 */ /* 0x000f220000002400 */
[----:B------:R-:W-:-:S02]  /*3810*/  FMNMX.FTZ R50, R186, R45, !PT ;  /* 0x0000002dba327209 */ /* 0x000fc40007810000 */
[C---:B------:R-:W-:Y:S02]  /*3820*/  ISETP.GT.AND P3, PT, R48.reuse, 0x1, PT ;  /* 0x000000013000780c */ /* 0x040fe40003f64270 */
[----:B0-----:R-:W-:Y:S02]  /*3830*/  FSEL R46, R65, -INF , P4 ;  /* 0xff800000412e7808 */ /* 0x001fe40002000000 */
[----:B------:R-:W-:Y:S01]  /*3840*/  FMNMX.FTZ R51, R187, R50, !PT ;  /* 0x00000032bb337209 */ /* 0x000fe20007810000 */
[----:B------:R-:W0:Y:S01]  /*3850*/  MUFU.TANH R26, R26 ;  /* 0x0000001a001a7308 */ /* 0x000e220000002400 */
[----:B------:R-:W-:Y:S02]  /*3860*/  ISETP.GT.AND P4, PT, R48, 0x8, PT ;  /* 0x000000083000780c */ /* 0x000fe40003f84270 */
[----:B------:R-:W-:Y:S02]  /*3870*/  FSEL R3, R3, -INF , P2 ;  /* 0xff80000003037808 */ /* 0x000fe40001000000 */
[----:B-1----:R-:W-:-:S02]  /*3880*/  FSEL R49, R20, -INF , P3 ;  /* 0xff80000014317808 */ /* 0x002fc40001800000 */
[----:B--2---:R-:W-:Y:S01]  /*3890*/  FSEL R45, R68, -INF , P5 ;  /* 0xff800000442d7808 */ /* 0x004fe20002800000 */
[----:B------:R-:W1:Y:S01]  /*38a0*/  MUFU.TANH R25, R25 ;  /* 0x0000001900197308 */ /* 0x000e620000002400 */
[----:B------:R-:W-:Y:S02]  /*38b0*/  FMNMX.FTZ R50, R176, R51, !PT ;  /* 0x00000033b0327209 */ /* 0x000fe40007810000 */
[C---:B------:R-:W-:Y:S02]  /*38c0*/  ISETP.GT.AND P5, PT, R48.reuse, 0x9, PT ;  /* 0x000000093000780c */ /* 0x040fe40003fa4270 */
[----:B---3--:R-:W-:Y:S02]  /*38d0*/  FSEL R51, R21, -INF , P4 ;  /* 0xff80000015337808 */ /* 0x008fe40002000000 */
[----:B------:R-:W-:Y:S01]  /*38e0*/  FMNMX.FTZ R20, R3, R49, !PT ;  /* 0x0000003103147209 */ /* 0x000fe20007810000 */
[----:B------:R-:W2:Y:S01]  /*38f0*/  MUFU.TANH R28, R28 ;  /* 0x0000001c001c7308 */ /* 0x000ea20000002400 */
[----:B------:R-:W-:-:S02]  /*3900*/  ISETP.GT.AND P2, PT, R48, 0x10, PT ;  /* 0x000000103000780c */ /* 0x000fc40003f44270 */
[----:B----4-:R-:W-:Y:S02]  /*3910*/  FSEL R53, R24, -INF , P5 ;  /* 0xff80000018357808 */ /* 0x010fe40002800000 */
[----:B------:R-:W-:Y:S02]  /*3920*/  FMNMX.FTZ R20, R51, R20, !PT ;  /* 0x0000001433147209 */ /* 0x000fe40007810000 */
[----:B------:R-:W-:Y:S01]  /*3930*/  ISETP.GT.AND P3, PT, R48, 0x11, PT ;  /* 0x000000113000780c */ /* 0x000fe20003f64270 */
[----:B------:R-:W3:Y:S01]  /*3940*/  MUFU.TANH R27, R27 ;  /* 0x0000001b001b7308 */ /* 0x000ee20000002400 */
[----:B0-----:R-:W-:Y:S02]  /*3950*/  FSEL R55, R26, -INF , P2 ;  /* 0xff8000001a377808 */ /* 0x001fe40001000000 */
[----:B------:R-:W-:Y:S02]  /*3960*/  FMNMX.FTZ R20, R53, R20, !PT ;  /* 0x0000001435147209 */ /* 0x000fe40007810000 */
[----:B------:R-:W-:-:S02]  /*3970*/  ISETP.GT.AND P4, PT, R48, 0x18, PT ;  /* 0x000000183000780c */ /* 0x000fc40003f84270 */
[----:B-1----:R-:W-:Y:S01]  /*3980*/  FSEL R57, R25, -INF , P3 ;  /* 0xff80000019397808 */ /* 0x002fe20001800000 */
[----:B------:R-:W0:Y:S01]  /*3990*/  MUFU.TANH R69, R69 ;  /* 0x0000004500457308 */ /* 0x000e220000002400 */
[----:B------:R-:W-:Y:S02]  /*39a0*/  FMNMX.FTZ R20, R55, R20, !PT ;  /* 0x0000001437147209 */ /* 0x000fe40007810000 */
[----:B------:R-:W-:Y:S02]  /*39b0*/  FMNMX.FTZ R21, R177, R50, !PT ;  /* 0x00000032b1157209 */ /* 0x000fe40007810000 */
[----:B------:R-:W-:Y:S02]  /*39c0*/  ISETP.GT.AND P2, PT, R48, 0x19, PT ;  /* 0x000000193000780c */ /* 0x000fe40003f44270 */
[----:B--2---:R-:W-:Y:S01]  /*39d0*/  FSEL R61, R28, -INF , P4 ;  /* 0xff8000001c3d7808 */ /* 0x004fe20002000000 */
[----:B------:R-:W1:Y:S01]  /*39e0*/  MUFU.TANH R30, R30 ;  /* 0x0000001e001e7308 */ /* 0x000e620000002400 */
[----:B------:R-:W-:-:S02]  /*39f0*/  FMNMX.FTZ R20, R57, R20, !PT ;  /* 0x0000001439147209 */ /* 0x000fc40007810000 */
[----:B------:R-:W-:Y:S02]  /*3a00*/  FMNMX.FTZ R24, R178, R21, !PT ;  /* 0x00000015b2187209 */ /* 0x000fe40007810000 */
[----:B------:R-:W-:Y:S02]  /*3a10*/  ISETP.GT.AND P3, PT, R48, 0x20, PT ;  /* 0x000000203000780c */ /* 0x000fe40003f64270 */
[----:B---3--:R-:W-:Y:S01]  /*3a20*/  FSEL R59, R27, -INF , P2 ;  /* 0xff8000001b3b7808 */ /* 0x008fe20001000000 */
[----:B------:R-:W2:Y:S01]  /*3a30*/  MUFU.TANH R29, R29 ;  /* 0x0000001d001d7308 */ /* 0x000ea20000002400 */
[----:B------:R-:W-:Y:S02]  /*3a40*/  FMNMX.FTZ R20, R61, R20, !PT ;  /* 0x000000143d147209 */ /* 0x000fe40007810000 */
[----:B------:R-:W-:Y:S02]  /*3a50*/  FMNMX.FTZ R24, R179, R24, !PT ;  /* 0x00000018b3187209 */ /* 0x000fe40007810000 */
[----:B0-----:R-:W-:-:S02]  /*3a60*/  FSEL R166, R69, -INF , P1 ;  /* 0xff80000045a67808 */ /* 0x001fc40000800000 */
[----:B------:R-:W-:Y:S01]  /*3a70*/  ISETP.GT.AND P1, PT, R48, 0x21, PT ;  /* 0x000000213000780c */ /* 0x000fe20003f24270 */
[----:B------:R-:W0:Y:S01]  /*3a80*/  MUFU.TANH R31, R31 ;  /* 0x0000001f001f7308 */ /* 0x000e220000002400 */
[----:B-1----:R-:W-:Y:S02]  /*3a90*/  FSEL R25, R30, -INF , P3 ;  /* 0xff8000001e197808 */ /* 0x002fe40001800000 */
[----:B------:R-:W-:Y:S02]  /*3aa0*/  FMNMX.FTZ R20, R59, R20, !PT ;  /* 0x000000143b147209 */ /* 0x000fe40007810000 */
[----:B------:R-:W-:Y:S02]  /*3ab0*/  FMNMX.FTZ R21, R47, R24, !PT ;  /* 0x000000182f157209 */ /* 0x000fe40007810000 */
[----:B------:R-:W-:Y:S01]  /*3ac0*/  ISETP.GT.AND P2, PT, R48, 0x28, PT ;  /* 0x000000283000780c */ /* 0x000fe20003f44270 */
[----:B------:R-:W1:Y:S01]  /*3ad0*/  MUFU.TANH R32, R32 ;  /* 0x0000002000207308 */ /* 0x000e620000002400 */
[----:B--2---:R-:W-:-:S02]  /*3ae0*/  FSEL R29, R29, -INF , P1 ;  /* 0xff8000001d1d7808 */ /* 0x004fc40000800000 */
[----:B------:R-:W-:Y:S02]  /*3af0*/  FMNMX.FTZ R20, R25, R20, !PT ;  /* 0x0000001419147209 */ /* 0x000fe40007810000 */
[----:B------:R-:W-:Y:S02]  /*3b00*/  FMNMX.FTZ R24, R46, R21, !PT ;  /* 0x000000152e187209 */ /* 0x000fe40007810000 */
[----:B------:R-:W-:Y:S01]  /*3b10*/  ISETP.GT.AND P1, PT, R48, 0x29, PT ;  /* 0x000000293000780c */ /* 0x000fe20003f24270 */
[----:B------:R-:W2:Y:S01]  /*3b20*/  MUFU.TANH R180, R180 ;  /* 0x000000b400b47308 */ /* 0x000ea20000002400 */
[----:B0-----:R-:W-:Y:S02]  /*3b30*/  FSEL R31, R31, -INF , P2 ;  /* 0xff8000001f1f7808 */ /* 0x001fe40001000000 */
[----:B------:R-:W-:Y:S02]  /*3b40*/  FMNMX.FTZ R20, R29, R20, !PT ;  /* 0x000000141d147209 */ /* 0x000fe40007810000 */
[----:B------:R-:W-:-:S02]  /*3b50*/  FMNMX.FTZ R21, R45, R24, !PT ;  /* 0x000000182d157209 */ /* 0x000fc40007810000 */
[----:B------:R-:W-:Y:S01]  /*3b60*/  ISETP.GT.AND P2, PT, R48, 0x30, PT ;  /* 0x000000303000780c */ /* 0x000fe20003f44270 */
[----:B------:R-:W0:Y:S01]  /*3b70*/  MUFU.TANH R181, R181 ;  /* 0x000000b500b57308 */ /* 0x000e220000002400 */
[----:B-1----:R-:W-:Y:S02]  /*3b80*/  FSEL R27, R32, -INF , P1 ;  /* 0xff800000201b7808 */ /* 0x002fe40000800000 */
[----:B------:R-:W-:Y:S02]  /*3b90*/  FMNMX.FTZ R20, R31, R20, !PT ;  /* 0x000000141f147209 */ /* 0x000fe40007810000 */
[----:B------:R-:W-:Y:S02]  /*3ba0*/  FMNMX.FTZ R24, R166, R21, !PT ;  /* 0x00000015a6187209 */ /* 0x000fe40007810000 */
[----:B------:R-:W-:Y:S01]  /*3bb0*/  ISETP.GT.AND P1, PT, R48, 0x31, PT ;  /* 0x000000313000780c */ /* 0x000fe20003f24270 */
[----:B------:R-:W1:Y:S01]  /*3bc0*/  MUFU.TANH R182, R182 ;  /* 0x000000b600b67308 */ /* 0x000e620000002400 */
[----:B--2---:R-:W-:Y:S01]  /*3bd0*/  FSEL R180, R180, -INF , P2 ;  /* 0xff800000b4b47808 */ /* 0x004fe20001000000 */
[----:B------:R-:W2:Y:S01]  /*3be0*/  SHFL.BFLY PT, R65, R24, 0x2, 0x1f ;  /* 0x0c401f0018417f89 */ /* 0x000ea200000e0000 */
[----:B------:R-:W-:-:S02]  /*3bf0*/  FMNMX.FTZ R21, R27, R20, !PT ;  /* 0x000000141b157209 */ /* 0x000fc40007810000 */
[----:B------:R-:W-:Y:S02]  /*3c00*/  ISETP.GT.AND P2, PT, R48, 0x38, PT ;  /* 0x000000383000780c */ /* 0x000fe40003f44270 */
[----:B------:R-:W-:Y:S01]  /*3c10*/  FMNMX.FTZ R20, R180, R21, !PT ;  /* 0x00000015b4147209 */ /* 0x000fe20007810000 */
        /* <DEDUP_REMOVED lines=9> */
[----:B---3--:R-:W-:Y:S02]  /*3cb0*/  FSEL R183, R183, -INF , P1 ;  /* 0xff800000b7b77808 */ /* 0x008fe40000800000 */
[----:B------:R-:W-:Y:S02]  /*3cc0*/  ISETP.GT.AND P1, PT, R48, 0x41, PT ;  /* 0x000000413000780c */ /* 0x000fe40003f24270 */
[----:B------:R-:W-:Y:S02]  /*3cd0*/  FMNMX.FTZ R20, R183, R20, !PT ;  /* 0x00000014b7147209 */ /* 0x000fe40007810000 */
[----:B--2---:R-:W-:Y:S01]  /*3ce0*/  FMNMX.FTZ R65, R24, R65, !PT ;  /* 0x0000004118417209 */ /* 0x004fe20007810000 */
[----:B------:R-:W2:Y:S01]  /*3cf0*/  MUFU.TANH R62, R62 ;  /* 0x0000003e003e7308 */ /* 0x000ea20000002400 */
[----:B0-----:R-:W-:Y:S02]  /*3d00*/  FSEL R173, R173, -INF , P2 ;  /* 0xff800000adad7808 */ /* 0x001fe40001000000 */
[----:B------:R-:W-:Y:S01]  /*3d10*/  ISETP.GT.AND P2, PT, R48, 0x48, PT ;  /* 0x000000483000780c */ /* 0x000fe20003f44270 */
[----:B------:R-:W0:Y:S01]  /*3d20*/  SHFL.BFLY PT, R24, R65, 0x1, 0x1f ;  /* 0x0c201f0041187f89 */ /* 0x000e2200000e0000 */
[----:B------:R-:W-:-:S03]  /*3d30*/  FMNMX.FTZ R20, R173, R20, !PT ;  /* 0x00000014ad147209 */ /* 0x000fc60007810000 */
[----:B------:R-:W3:Y:S01]  /*3d40*/  MUFU.TANH R63, R63 ;  /* 0x0000003f003f7308 */ /* 0x000ee20000002400 */
[----:B-1----:R-:W-:Y:S01]  /*3d50*/  FSEL R169, R169, -INF , P1 ;  /* 0xff800000a9a97808 */ /* 0x002fe20000800000 */
[----:B------:R1:W-:Y:S01]  /*3d60*/  BAR.SYNC.DEFER_BLOCKING R2, 0x100 ;  /* 0x000400020000751d */ /* 0x0003e20000010000 */
[----:B------:R-:W-:Y:S02]  /*3d70*/  ISETP.GT.AND P1, PT, R48, 0x49, PT ;  /* 0x000000493000780c */ /* 0x000fe40003f24270 */
[----:B------:R-:W-:-:S03]  /*3d80*/  FMNMX.FTZ R21, R169, R20, !PT ;  /* 0x00000014a9157209 */ /* 0x000fc60007810000 */
[----:B------:R-:W4:Y:S01]  /*3d90*/  MUFU.TANH R66, R66 ;  /* 0x0000004200427308 */ /* 0x000f220000002400 */
[----:B--2---:R-:W-:Y:S02]  /*3da0*/  FSEL R172, R62, -INF , P2 ;  /* 0xff8000003eac7808 */ /* 0x004fe40001000000 */
[----:B------:R-:W-:Y:S02]  /*3db0*/  ISETP.GT.AND P2, PT, R48, 0x50, PT ;  /* 0x000000503000780c */ /* 0x000fe40003f44270 */
[----:B------:R-:W-:-:S03]  /*3dc0*/  FMNMX.FTZ R21, R172, R21, !PT ;  /* 0x00000015ac157209 */ /* 0x000fc60007810000 */
[----:B------:R-:W2:Y:S01]  /*3dd0*/  MUFU.TANH R67, R67 ;  /* 0x0000004300437308 */ /* 0x000ea20000002400 */
[----:B---3--:R-:W-:Y:S02]  /*3de0*/  FSEL R174, R63, -INF , P1 ;  /* 0xff8000003fae7808 */ /* 0x008fe40000800000 */
[----:B------:R-:W-:Y:S02]  /*3df0*/  ISETP.GT.AND P1, PT, R48, 0x51, PT ;  /* 0x000000513000780c */ /* 0x000fe40003f24270 */
[----:B------:R-:W-:-:S03]  /*3e00*/  FMNMX.FTZ R20, R174, R21, !PT ;  /* 0x00000015ae147209 */ /* 0x000fc60007810000 */
[----:B------:R-:W3:Y:S01]  /*3e10*/  MUFU.TANH R70, R70 ;  /* 0x0000004600467308 */ /* 0x000ee20000002400 */
[----:B----4-:R-:W-:Y:S02]  /*3e20*/  FSEL R171, R66, -INF , P2 ;  /* 0xff80000042ab7808 */ /* 0x010fe40001000000 */
[----:B------:R-:W-:Y:S02]  /*3e30*/  ISETP.GT.AND P2, PT, R48, 0x58, PT ;  /* 0x000000583000780c */ /* 0x000fe40003f44270 */
[----:B------:R-:W-:-:S03]  /*3e40*/  FMNMX.FTZ R21, R171, R20, !PT ;  /* 0x00000014ab157209 */ /* 0x000fc60007810000 */
[----:B------:R-:W4:Y:S01]  /*3e50*/  MUFU.TANH R71, R71 ;  /* 0x0000004700477308 */ /* 0x000f220000002400 */
[----:B--2---:R-:W-:Y:S02]  /*3e60*/  FSEL R170, R67, -INF , P1 ;  /* 0xff80000043aa7808 */ /* 0x004fe40000800000 */
[----:B------:R-:W-:Y:S02]  /*3e70*/  ISETP.GT.AND P1, PT, R48, 0x59, PT ;  /* 0x000000593000780c */ /* 0x000fe40003f24270 */
[----:B------:R-:W-:Y:S02]  /*3e80*/  FMNMX.FTZ R20, R170, R21, !PT ;  /* 0x00000015aa147209 */ /* 0x000fe40007810000 */
[----:B0-----:R-:W-:Y:S02]  /*3e90*/  FMNMX.FTZ R21, R65, R24, !PT ;  /* 0x0000001841157209 */ /* 0x001fe40007810000 */
[----:B---3--:R-:W-:-:S03]  /*3ea0*/  FSEL R167, R70, -INF , P2 ;  /* 0xff80000046a77808 */ /* 0x008fc60001000000 */
[----:B------:R-:W-:Y:S01]  /*3eb0*/  FMUL.FTZ R24, R21, UR5 ;  /* 0x0000000515187c20 */ /* 0x000fe20008410000 */
[----:B------:R-:W-:Y:S02]  /*3ec0*/  FMNMX.FTZ R20, R167, R20, !PT ;  /* 0x00000014a7147209 */ /* 0x000fe40007810000 */
[----:B----4-:R-:W-:Y:S02]  /*3ed0*/  FSEL R175, R71, -INF , P1 ;  /* 0xff80000047af7808 */ /* 0x010fe40000800000 */
[----:B------:R-:W-:Y:S02]  /*3ee0*/  FSETP.NEU.FTZ.AND P1, PT, R21, -INF , PT ;  /* 0xff8000001500780b */ /* 0x000fe40003f3d000 */
[----:B------:R-:W-:Y:S02]  /*3ef0*/  FMNMX.FTZ R20, R175, R20, !PT ;  /* 0x00000014af147209 */ /* 0x000fe40007810000 */
[----:B------:R-:W-:-:S03]  /*3f00*/  FSEL R24, R24, RZ, P1 ;  /* 0x000000ff18187208 */ /* 0x000fc60000800000 */
[----:B------:R-:W0:Y:S02]  /*3f10*/  SHFL.BFLY PT, R63, R20, 0x2, 0x1f ;  /* 0x0c401f00143f7f89 */ /* 0x000e2400000e0000 */
        /* <DEDUP_REMOVED lines=24> */
[--C-:B-1----:R-:W-:Y:S01]  /*40a0*/  FFMA.FTZ R2, R47, UR5, -R24.reuse ;  /* 0x000000052f027c23 */ /* 0x102fe20008010818 */
[--C-:B------:R-:W-:Y:S01]  /*40b0*/  FFMA.FTZ R20, R45, UR5, -R24.reuse ;  /* 0x000000052d147c23 */ /* 0x100fe20008010818 */
[----:B------:R-:W-:Y:S01]  /*40c0*/  FFMA.FTZ R166, R166, UR5, -R24 ;  /* 0x00000005a6a67c23 */ /* 0x000fe20008010818 */
[----:B------:R-:W0:Y:S04]  /*40d0*/  SHFL.BFLY PT, R164, R63, 0x1, 0x1f ;  /* 0x0c201f003fa47f89 */ /* 0x000e2800000e0000 */
[----:B------:R-:W1:Y:S01]  /*40e0*/  MUFU.EX2 R65, R44 ;  /* 0x0000002c00417308 */ /* 0x000e620000000800 */
[----:B--2---:R-:W-:-:S07]  /*40f0*/  F2FP.F16.F32.PACK_AB R152, R41, R36 ;  /* 0x000000242998723e */ /* 0x004fce00000000ff */
[----:B------:R-:W-:Y:S08]  /*4100*/  MUFU.EX2 R37, R37 ;  /* 0x0000002500257308 */ /* 0x000ff00000000800 */
[----:B------:R-:W2:Y:S01]  /*4110*/  MUFU.EX2 R34, R34 ;  /* 0x0000002200227308 */ /* 0x000ea20000000800 */
[----:B-1----:R-:W-:Y:S02]  /*4120*/  F2FP.F16.F32.PACK_AB R154, R65, R42 ;  /* 0x0000002a419a723e */ /* 0x002fe400000000ff */
[----:B0-----:R-:W-:-:S04]  /*4130*/  FMNMX.FTZ R164, R63, R164, !PT ;  /* 0x000000a43fa47209 */ /* 0x001fc80007810000 */
[C---:B------:R-:W-:Y:S01]  /*4140*/  FSETP.NEU.FTZ.AND P1, PT, R164.reuse, -INF , PT ;  /* 0xff800000a400780b */ /* 0x040fe20003f3d000 */
[----:B------:R-:W-:Y:S01]  /*4150*/  FMUL.FTZ R168, R164, UR5 ;  /* 0x00000005a4a87c20 */ /* 0x000fe20008410000 */
[----:B------:R0:W-:Y:S04]  /*4160*/  MUFU.EX2 R162, R39 ;  /* 0x0000002700a27308 */ /* 0x0001e80000000800 */
[----:B------:R-:W-:Y:S02]  /*4170*/  FSEL R168, R168, RZ, P1 ;  /* 0x000000ffa8a87208 */ /* 0x000fe40000800000 */
[----:B--2---:R-:W-:Y:S02]  /*4180*/  F2FP.F16.F32.PACK_AB R156, R34, R37 ;  /* 0x00000025229c723e */ /* 0x004fe400000000ff */
        /* <DEDUP_REMOVED lines=17> */
[----:B-1----:R-:W-:Y:S01]  /*42a0*/  FFMA.FTZ R3, R46, UR5, -R24 ;  /* 0x000000052e037c23 */ /* 0x002fe20008010818 */
[----:B------:R-:W-:Y:S01]  /*42b0*/  FADD.FTZ R46, R42, R39 ;  /* 0x000000272a2e7221 */ /* 0x000fe20000010000 */
[--C-:B------:R-:W-:Y:S01]  /*42c0*/  FFMA.FTZ R171, R171, UR5, -R168.reuse ;  /* 0x00000005abab7c23 */ /* 0x100fe200080108a8 */
[--C-:B------:R-:W-:Y:S01]  /*42d0*/  FFMA.FTZ R170, R170, UR5, -R168.reuse ;  /* 0x00000005aaaa7c23 */ /* 0x100fe200080108a8 */
[----:B------:R-:W-:Y:S01]  /*42e0*/  FFMA.FTZ R167, R167, UR5, -R168 ;  /* 0x00000005a7a77c23 */ /* 0x000fe200080108a8 */
[----:B------:R-:W-:-:S02]  /*42f0*/  FADD.FTZ R46, R65, R46 ;  /* 0x0000002e412e7221 */ /* 0x000fc40000010000 */
[----:B------:R-:W1:Y:S08]  /*4300*/  MUFU.EX2 R51, R51 ;  /* 0x0000003300337308 */ /* 0x000e700000000800 */
[----:B------:R-:W2:Y:S01]  /*4310*/  MUFU.EX2 R28, R53 ;  /* 0x00000035001c7308 */ /* 0x000ea20000000800 */
[----:B0-----:R-:W-:Y:S01]  /*4320*/  FADD.FTZ R44, R153, R26 ;  /* 0x0000001a992c7221 */ /* 0x001fe20000010000 */
[----:B------:R-:W-:-:S06]  /*4330*/  F2FP.F16.F32.PACK_AB R153, R26, R153 ;  /* 0x000000991a99723e */ /* 0x000fcc00000000ff */
[----:B------:R-:W0:Y:S01]  /*4340*/  MUFU.EX2 R55, R55 ;  /* 0x0000003700377308 */ /* 0x000e220000000800 */
[----:B-1----:R-:W-:-:S07]  /*4350*/  FADD.FTZ R39, R51, R44 ;  /* 0x0000002c33277221 */ /* 0x002fce0000010000 */
[----:B------:R-:W1:Y:S01]  /*4360*/  MUFU.EX2 R30, R57 ;  /* 0x00000039001e7308 */ /* 0x000e620000000800 */
[C---:B--2---:R-:W-:Y:S01]  /*4370*/  FADD.FTZ R36, R28.reuse, R39 ;  /* 0x000000271c247221 */ /* 0x044fe20000010000 */
[----:B------:R-:W-:Y:S01]  /*4380*/  FADD.FTZ R39, R37, R46 ;  /* 0x0000002e25277221 */ /* 0x000fe20000010000 */
[----:B------:R-:W-:-:S05]  /*4390*/  F2FP.F16.F32.PACK_AB R155, R28, R51 ;  /* 0x000000331c9b723e */ /* 0x000fca00000000ff */
        /* <DEDUP_REMOVED lines=8> */
[----:B------:R-:W-:Y:S01]  /*4420*/  MUFU.EX2 R40, R40 ;  /* 0x0000002800287308 */ /* 0x000fe20000000800 */
[----:B0-----:R-:W-:-:S07]  /*4430*/  F2FP.F16.F32.PACK_AB R158, R38, R33 ;  /* 0x00000021269e723e */ /* 0x001fce00000000ff */
[----:B------:R-:W-:Y:S01]  /*4440*/  MUFU.EX2 R25, R25 ;  /* 0x0000001900197308 */ /* 0x000fe20000000800 */
[C---:B-1----:R-:W-:Y:S01]  /*4450*/  FADD.FTZ R28, R32.reuse, R37 ;  /* 0x00000025201c7221 */ /* 0x042fe20000010000 */
[----:B------:R-:W-:-:S06]  /*4460*/  F2FP.F16.F32.PACK_AB R159, R32, R61 ;  /* 0x0000003d209f723e */ /* 0x000fcc00000000ff */
[----:B------:R-:W0:Y:S08]  /*4470*/  MUFU.EX2 R35, R35 ;  /* 0x0000002300237308 */ /* 0x000e300000000800 */
[----:B------:R1:W2:Y:S08]  /*4480*/  MUFU.EX2 R24, R29 ;  /* 0x0000001d00187308 */ /* 0x0002b00000000800 */
[----:B------:R-:W3:Y:S01]  /*4490*/  MUFU.EX2 R43, R43 ;  /* 0x0000002b002b7308 */ /* 0x000ee20000000800 */
[----:B-1----:R-:W-:Y:S01]  /*44a0*/  FADD.FTZ R29, R33, R36 ;  /* 0x00000024211d7221 */ /* 0x002fe20000010000 */
[----:B0-----:R-:W-:-:S03]  /*44b0*/  F2FP.F16.F32.PACK_AB R160, R35, R40 ;  /* 0x0000002823a0723e */ /* 0x001fc600000000ff */
[----:B------:R-:W-:-:S03]  /*44c0*/  FADD.FTZ R29, R38, R29 ;  /* 0x0000001d261d7221 */ /* 0x000fc60000010000 */
[----:B------:R-:W0:Y:S01]  /*44d0*/  MUFU.EX2 R31, R31 ;  /* 0x0000001f001f7308 */ /* 0x000e220000000800 */
[----:B------:R-:W-:Y:S01]  /*44e0*/  FADD.FTZ R30, R40, R29 ;  /* 0x0000001d281e7221 */ /* 0x000fe20000010000 */
[----:B------:R-:W-:Y:S01]  /*44f0*/  FADD.FTZ R29, R25, R28 ;  /* 0x0000001c191d7221 */ /* 0x000fe20000010000 */
[C---:B--2---:R-:W-:Y:S02]  /*4500*/  F2FP.F16.F32.PACK_AB R161, R24.reuse, R25 ;  /* 0x0000001918a1723e */ /* 0x044fe400000000ff */
[----:B------:R-:W-:Y:S01]  /*4510*/  FADD.FTZ R30, R35, R30 ;  /* 0x0000001e231e7221 */ /* 0x000fe20000010000 */
[----:B------:R-:W-:Y:S02]  /*4520*/  FADD.FTZ R28, R24, R29 ;  /* 0x0000001d181c7221 */ /* 0x000fe40000010000 */
[----:B------:R3:W1:Y:S08]  /*4530*/  MUFU.EX2 R26, R27 ;  /* 0x0000001b001a7308 */ /* 0x0006700000000800 */
[----:B------:R-:W-:Y:S01]  /*4540*/  MUFU.EX2 R185, R185 ;  /* 0x000000b900b97308 */ /* 0x000fe20000000800 */
[----:B---3--:R-:W-:Y:S01]  /*4550*/  FADD.FTZ R27, R43, R30 ;  /* 0x0000001e2b1b7221 */ /* 0x008fe20000010000 */
[----:B0-----:R-:W-:-:S03]  /*4560*/  FADD.FTZ R189, R31, R28 ;  /* 0x0000001c1fbd7221 */ /* 0x001fc60000010000 */
[C---:B------:R-:W-:Y:S01]  /*4570*/  FADD.FTZ R188, R162.reuse, R27 ;  /* 0x0000001ba2bc7221 */ /* 0x040fe20000010000 */
[----:B------:R-:W-:Y:S02]  /*4580*/  F2FP.F16.F32.PACK_AB R162, R162, R43 ;  /* 0x0000002ba2a2723e */ /* 0x000fe400000000ff */
[----:B------:R-:W-:Y:S01]  /*4590*/  MUFU.EX2 R186, R186 ;  /* 0x000000ba00ba7308 */ /* 0x000fe20000000800 */
[C---:B-1----:R-:W-:Y:S01]  /*45a0*/  FADD.FTZ R189, R26.reuse, R189 ;  /* 0x000000bd1abd7221 */ /* 0x042fe20000010000 */
[----:B------:R-:W-:Y:S02]  /*45b0*/  F2FP.F16.F32.PACK_AB R163, R26, R31 ;  /* 0x0000001f1aa3723e */ /* 0x000fe400000000ff */
[----:B------:R-:W-:-:S04]  /*45c0*/  WARPGROUP.ARRIVE ;  /* 0x00000000000079c5 */ /* 0x000fc80000000000 */
        /* <DEDUP_REMOVED lines=14> */
[--C-:B------:R-:W-:Y:S01]  /*46b0*/  FFMA.FTZ R153, R180, UR5, -R168.reuse ;  /* 0x00000005b4997c23 */ /* 0x100fe200080108a8 */
[----:B------:R-:W-:-:S03]  /*46c0*/  FFMA.FTZ R154, R181, UR5, -R168 ;  /* 0x00000005b59a7c23 */ /* 0x000fc600080108a8 */
[----:B------:R-:W-:Y:S01]  /*46d0*/  MUFU.EX2 R152, R184 ;  /* 0x000000b800987308 */ /* 0x000fe20000000800 */
[----:B------:R-:W-:Y:S01]  /*46e0*/  HGMMA.64x256x16.F32 R24, R156, gdesc[UR12].tnspB, R24, gsb0 ;  /* 0x43e0000c9c187df0 */ /* 0x000fe20008000818 */
[----:B------:R-:W-:Y:S01]  /*46f0*/  UMOV UR14, UR4 ;  /* 0x00000004000e7c82 */ /* 0x000fe20008000000 */
[----:B------:R-:W-:Y:S01]  /*4700*/  UMOV UR15, 0x40000040 ;  /* 0x40000040000f7882 */ /* 0x000fe20000000000 */
[----:B------:R-:W-:-:S04]  /*4710*/  UIADD3 UR4, UR10, 0x180, URZ ;  /* 0x000001800a047890 */ /* 0x000fc8000fffe03f */
[----:B------:R-:W0:Y:S08]  /*4720*/  MUFU.EX2 R153, R153 ;  /* 0x0000009900997308 */ /* 0x000e300000000800 */
[----:B------:R-:W1:Y:S01]  /*4730*/  MUFU.EX2 R154, R154 ;  /* 0x0000009a009a7308 */ /* 0x000e620000000800 */
[----:B------:R-:W-:Y:S02]  /*4740*/  WARPGROUP.DEPBAR.LE gsb0, 0x0 ;  /* 0x00008000000079c5 */ /* 0x000fe40000010000 */
[----:B------:R-:W-:Y:S01]  /*4750*/  WARPGROUP.ARRIVE ;  /* 0x00000000000079c5 */ /* 0x000fe20000000000 */
[--C-:B------:R-:W-:Y:S01]  /*4760*/  FFMA.FTZ R156, R182, UR5, -R168.reuse ;  /* 0x00000005b69c7c23 */ /* 0x100fe200080108a8 */
[----:B------:R-:W-:Y:S01]  /*4770*/  FFMA.FTZ R157, R183, UR5, -R168 ;  /* 0x00000005b79d7c23 */ /* 0x000fe200080108a8 */
[----:B0-----:R-:W-:Y:S01]  /*4780*/  FADD.FTZ R159, R153, R189 ;  /* 0x000000bd999f7221 */ /* 0x001fe20000010000 */
[----:B------:R-:W-:Y:S01]  /*4790*/  FADD.FTZ R158, R152, R188 ;  /* 0x000000bc989e7221 */ /* 0x000fe20000010000 */
[----:B-1----:R-:W-:-:S05]  /*47a0*/  F2FP.F16.F32.PACK_AB R153, R154, R153 ;  /* 0x000000999a99723e */ /* 0x002fca00000000ff */
[----:B------:R-:W-:Y:S01]  /*47b0*/  HGMMA.64x256x16.F32 R24, R160, gdesc[UR12].tnspB, R24, gsb0 ;  /* 0x43e0000ca0187df0 */ /* 0x000fe20008000818 */
[----:B------:R-:W0:Y:S01]  /*47c0*/  MUFU.EX2 R156, R156 ;  /* 0x0000009c009c7308 */ /* 0x000e220000000800 */
[----:B------:R-:W-:Y:S01]  /*47d0*/  FADD.FTZ R159, R154, R159 ;  /* 0x0000009f9a9f7221 */ /* 0x000fe20000010000 */
[----:B------:R-:W-:Y:S01]  /*47e0*/  F2FP.F16.F32.PACK_AB R152, R185, R152 ;  /* 0x00000098b998723e */ /* 0x000fe200000000ff */
[----:B------:R-:W-:Y:S01]  /*47f0*/  UMOV UR14, UR4 ;  /* 0x00000004000e7c82 */ /* 0x000fe20008000000 */
[----:B------:R-:W-:Y:S01]  /*4800*/  F2FP.F16.F32.PACK_AB R154, R187, R186 ;  /* 0x000000babb9a723e */ /* 0x000fe200000000ff */
[----:B------:R-:W-:Y:S01]  /*4810*/  UMOV UR15, 0x40000040 ;  /* 0x40000040000f7882 */ /* 0x000fe20000000000 */
[----:B------:R-:W-:Y:S01]  /*4820*/  FADD.FTZ R158, R185, R158 ;  /* 0x0000009eb99e7221 */ /* 0x000fe20000010000 */
[----:B------:R-:W-:Y:S01]  /*4830*/  UIADD3 UR4, UR10, 0x200, URZ ;  /* 0x000002000a047890 */ /* 0x000fe2000fffe03f */
[----:B------:R-:W1:Y:S01]  /*4840*/  MUFU.EX2 R157, R157 ;  /* 0x0000009d009d7308 */ /* 0x000e620000000800 */
[----:B------:R-:W-:Y:S01]  /*4850*/  UIADD3 UR10, UR10, 0x280, URZ ;  /* 0x000002800a0a7890 */ /* 0x000fe2000fffe03f */
[----:B------:R-:W-:-:S04]  /*4860*/  FADD.FTZ R158, R186, R158 ;  /* 0x0000009eba9e7221 */ /* 0x000fc80000010000 */
[----:B------:R-:W-:Y:S02]  /*4870*/  FADD.FTZ R187, R187, R158 ;  /* 0x0000009ebbbb7221 */ /* 0x000fe40000010000 */
[----:B------:R-:W-:Y:S01]  /*4880*/  MUFU.EX2 R158, R174 ;  /* 0x000000ae009e7308 */ /* 0x000fe20000000800 */
[----:B0-----:R-:W-:Y:S01]  /*4890*/  FADD.FTZ R159, R156, R159 ;  /* 0x0000009f9c9f7221 */ /* 0x001fe20000010000 */
[----:B-1----:R-:W-:-:S03]  /*48a0*/  F2FP.F16.F32.PACK_AB R155, R157, R156 ;  /* 0x0000009c9d9b723e */ /* 0x002fc600000000ff */
[----:B------:R-:W-:Y:S01]  /*48b0*/  FADD.FTZ R159, R157, R159 ;  /* 0x0000009f9d9f7221 */ /* 0x000fe20000010000 */
[----:B------:R-:W-:Y:S02]  /*48c0*/  WARPGROUP.DEPBAR.LE gsb0, 0x0 ;  /* 0x00008000000079c5 */ /* 0x000fe40000010000 */
[----:B------:R-:W-:Y:S01]  /*48d0*/  WARPGROUP.ARRIVE ;  /* 0x00000000000079c5 */ /* 0x000fe20000000000 */
[--C-:B------:R-:W-:Y:S01]  /*48e0*/  FFMA.FTZ R160, R169, UR5, -R168.reuse ;  /* 0x00000005a9a07c23 */ /* 0x100fe200080108a8 */
[----:B------:R-:W-:-:S04]  /*48f0*/  FFMA.FTZ R161, R172, UR5, -R168 ;  /* 0x00000005aca17c23 */ /* 0x000fc800080108a8 */
[----:B------:R-:W-:Y:S01]  /*4900*/  HGMMA.64x256x16.F32 R24, R152, gdesc[UR12].tnspB, R24, gsb0 ;  /* 0x43e0000c98187df0 */ /* 0x000fe20008000818 */
[----:B------:R-:W-:Y:S01]  /*4910*/  MUFU.EX2 R160, R160 ;  /* 0x000000a000a07308 */ /* 0x000fe20000000800 */
[----:B------:R-:W-:Y:S01]  /*4920*/  UMOV UR14, UR4 ;  /* 0x00000004000e7c82 */ /* 0x000fe20008000000 */
[----:B------:R-:W-:-:S06]  /*4930*/  UMOV UR15, 0x40000040 ;  /* 0x40000040000f7882 */ /* 0x000fcc0000000000 */
[----:B------:R-:W0:Y:S01]  /*4940*/  MUFU.EX2 R161, R161 ;  /* 0x000000a100a17308 */ /* 0x000e220000000800 */
[----:B------:R-:W-:Y:S02]  /*4950*/  WARPGROUP.DEPBAR.LE gsb0, 0x0 ;  /* 0x00008000000079c5 */ /* 0x000fe40000010000 */
[----:B------:R-:W-:-:S05]  /*4960*/  FFMA.FTZ R153, R173, UR5, -R168 ;  /* 0x00000005ad997c23 */ /* 0x000fca00080108a8 */
[----:B------:R-:W1:Y:S01]  /*4970*/  MUFU.EX2 R152, R176 ;  /* 0x000000b000987308 */ /* 0x000e620000000800 */
[----:B------:R-:W-:Y:S01]  /*4980*/  F2FP.F16.F32.PACK_AB R154, R179, R178 ;  /* 0x000000b2b39a723e */ /* 0x000fe200000000ff */
[----:B------:R-:W-:Y:S01]  /*4990*/  FFMA.FTZ R168, R175, UR5, -R168 ;  /* 0x00000005afa87c23 */ /* 0x000fe200080108a8 */
[----:B0-----:R-:W-:-:S05]  /*49a0*/  F2FP.F16.F32.PACK_AB R155, R158, R161 ;  /* 0x000000a19e9b723e */ /* 0x001fca00000000ff */
[----:B------:R-:W0:Y:S08]  /*49b0*/  MUFU.EX2 R153, R153 ;  /* 0x0000009900997308 */ /* 0x000e300000000800 */
[----:B------:R-:W2:Y:S01]  /*49c0*/  MUFU.EX2 R168, R168 ;  /* 0x000000a800a87308 */ /* 0x000ea20000000800 */
[----:B-1----:R-:W-:Y:S01]  /*49d0*/  FADD.FTZ R156, R152, R187 ;  /* 0x000000bb989c7221 */ /* 0x002fe20000010000 */
[----:B------:R-:W-:-:S03]  /*49e0*/  F2FP.F16.F32.PACK_AB R152, R177, R152 ;  /* 0x00000098b198723e */ /* 0x000fc600000000ff */
[----:B------:R-:W-:Y:S01]  /*49f0*/  FADD.FTZ R156, R177, R156 ;  /* 0x0000009cb19c7221 */ /* 0x000fe20000010000 */
[----:B0-----:R-:W-:Y:S01]  /*4a00*/  FADD.FTZ R159, R153, R159 ;  /* 0x0000009f999f7221 */ /* 0x001fe20000010000 */
[----:B------:R-:W-:Y:S02]  /*4a10*/  F2FP.F16.F32.PACK_AB R153, R160, R153 ;  /* 0x00000099a099723e */ /* 0x000fe400000000ff */
[----:B------:R-:W-:Y:S01]  /*4a20*/  FADD.FTZ R156, R178, R156 ;  /* 0x0000009cb29c7221 */ /* 0x000fe20000010000 */
[----:B------:R-:W-:Y:S01]  /*4a30*/  FADD.FTZ R159, R160, R159 ;  /* 0x0000009fa09f7221 */ /* 0x000fe20000010000 */
[----:B------:R-:W-:Y:S02]  /*4a40*/  WARPGROUP.ARRIVE ;  /* 0x00000000000079c5 */ /* 0x000fe40000000000 */
[----:B------:R-:W-:Y:S01]  /*4a50*/  FADD.FTZ R156, R179, R156 ;  /* 0x0000009cb39c7221 */ /* 0x000fe20000010000 */
[----:B------:R-:W-:-:S03]  /*4a60*/  FADD.FTZ R159, R161, R159 ;  /* 0x0000009fa19f7221 */ /* 0x000fc60000010000 */
[----:B------:R-:W-:Y:S01]  /*4a70*/  FADD.FTZ R156, R2, R156 ;  /* 0x0000009c029c7221 */ /* 0x000fe20000010000 */
[----:B------:R-:W-:Y:S01]  /*4a80*/  HGMMA.64x256x16.F32 R24, R152, gdesc[UR12].tnspB, R24, gsb0 ;  /* 0x43e0000c98187df0 */ /* 0x000fe20008000818 */
[----:B------:R-:W-:Y:S02]  /*4a90*/  FADD.FTZ R159, R158, R159 ;  /* 0x0000009f9e9f7221 */ /* 0x000fe40000010000 */
[C---:B------:R-:W-:Y:S01]  /*4aa0*/  FADD.FTZ R156, R3.reuse, R156 ;  /* 0x0000009c039c7221 */ /* 0x040fe20000010000 */
[----:B------:R-:W-:Y:S02]  /*4ab0*/  WARPGROUP.DEPBAR.LE gsb0, 0x0 ;  /* 0x00008000000079c5 */ /* 0x000fe40000010000 */
[----:B------:R-:W0:Y:S01]  /*4ac0*/  MUFU.EX2 R153, R171 ;  /* 0x000000ab00997308 */ /* 0x000e220000000800 */
[----:B------:R-:W-:Y:S01]  /*4ad0*/  F2FP.F16.F32.PACK_AB R152, R3, R2 ;  /* 0x000000020398723e */ /* 0x000fe200000000ff */
[----:B------:R-:W-:Y:S01]  /*4ae0*/  FADD.FTZ R3, R20, R156 ;  /* 0x0000009c14037221 */ /* 0x000fe20000010000 */
[----:B------:R-:W-:-:S02]  /*4af0*/  F2FP.F16.F32.PACK_AB R154, R166, R20 ;  /* 0x00000014a69a723e */ /* 0x000fc400000000ff */
[----:B--2---:R-:W-:Y:S01]  /*4b00*/  F2FP.F16.F32.PACK_AB R155, R168, R167 ;  /* 0x000000a7a89b723e */ /* 0x004fe200000000ff */
[----:B------:R-:W-:Y:S01]  /*4b10*/  FADD.FTZ R2, R166, R3 ;  /* 0x00000003a6027221 */ /* 0x000fe20000010000 */
[----:B0-----:R-:W-:Y:S01]  /*4b20*/  FADD.FTZ R159, R153, R159 ;  /* 0x0000009f999f7221 */ /* 0x001fe20000010000 */
[----:B------:R-:W-:-:S03]  /*4b30*/  F2FP.F16.F32.PACK_AB R153, R170, R153 ;  /* 0x00000099aa99723e */ /* 0x000fc600000000ff */
[----:B------:R-:W-:Y:S01]  /*4b40*/  FADD.FTZ R170, R170, R159 ;  /* 0x0000009faaaa7221 */ /* 0x000fe20000010000 */
[----:B------:R-:W-:-:S03]  /*4b50*/  WARPGROUP.ARRIVE ;  /* 0x00000000000079c5 */ /* 0x000fc60000000000 */
[----:B------:R-:W-:-:S07]  /*4b60*/  FADD.FTZ R167, R167, R170 ;  /* 0x000000aaa7a77221 */ /* 0x000fce0000010000 */
[----:B------:R-:W-:Y:S01]  /*4b70*/  HGMMA.64x256x16.F32 R24, R152, gdesc[UR8].tnspB, R24, gsb0 ;  /* 0x43e0000898187df0 */ /* 0x000fe20008000818 */
[----:B------:R-:W-:Y:S02]  /*4b80*/  FADD.FTZ R3, R168, R167 ;  /* 0x000000a7a8037221 */ /* 0x000fe40000010000 */
[----:B------:R-:W-:Y:S02]  /*4b90*/  WARPGROUP.DEPBAR.LE gsb0, 0x0 ;  /* 0x00008000000079c5 */ /* 0x000fe40000010000 */
[----:B------:R-:W-:Y:S05]  /*4ba0*/  @!P0 BRA `(.L_x_5729) ;  /* 0x0000000000048947 */ /* 0x000fea0003800000 */
[----:B------:R-:W-:Y:S01]  /*4bb0*/  BPT.TRAP 0x1 ;  /* 0x000000040000795c */ /* 0x000fe20000300000 */
.L_x_5729:
[----:B------:R-:W0:Y:S01]  /*4bc0*/  @P6 LDC R152, c[0x0][0x44c] ;  /* 0x00011300ff986b82 */ /* 0x000e220000000800 */
[----:B------:R-:W-:Y:S01]  /*4bd0*/  R2UR UR7, R204 ;  /* 0x00000000cc0772ca */ /* 0x000fe200000e0000 */
[----:B------:R-:W-:Y:S01]  /*4be0*/  VIADD R165, R165, 0xfffffffe ;  /* 0xfffffffea5a57836 */ /* 0x000fe20000000000 */
[----:B------:R-:W-:-:S05]  /*4bf0*/  UIADD3 UR6, UR6, 0x32460, URZ ;  /* 0x0003246006067890 */ /* 0x000fca000fffe03f */
[----:B------:R-:W1:Y:S06]  /*4c00*/  @P6 LDC R153, c[0x0][0x450] ;  /* 0x00011400ff996b82 */ /* 0x000e6c0000000800 */
[----:B------:R-:W-:Y:S02]  /*4c10*/  IMAD.U32 R20, RZ, RZ, UR7 ;  /* 0x00000007ff147e24 */ /* 0x000fe4000f8e00ff */
[----:B------:R-:W2:Y:S01]  /*4c20*/  S2UR UR4, SR_CgaCtaId ;  /* 0x00000000000479c3 */ /* 0x000ea20000008800 */
[----:B0-----:R-:W-:Y:S01]  /*4c30*/  @P6 IMAD.HI.U32 R152, R152, UR7, RZ ;  /* 0x0000000798986c27 */ /* 0x001fe2000f8e00ff */
[----:B------:R-:W-:-:S04]  /*4c40*/  R2UR UR7, R165 ;  /* 0x00000000a50772ca */ /* 0x000fc800000e0000 */
[----:B-1----:R-:W-:-:S04]  /*4c50*/  @P6 SHF.R.U32.HI R20, RZ, R153, R152 ;  /* 0x00000099ff146219 */ /* 0x002fc80000011698 */
[----:B------:R-:W-:Y:S01]  /*4c60*/  IADD3 R20, R20, R203, -R202 ;  /* 0x000000cb14147210 */ /* 0x000fe20007ffe8ca */
[----:B--2---:R-:W-:-:S04]  /*4c70*/  UPRMT UR6, UR4, 0x654, UR6 ;  /* 0x0000065404067896 */ /* 0x004fc80008000006 */
[----:B------:R-:W-:-:S05]  /*4c80*/  IMAD.HI R20, R20, 0x2aaaaaab, RZ ;  /* 0x2aaaaaab14147827 */ /* 0x000fca00078e02ff */
[----:B------:R-:W-:Y:S01]  /*4c90*/  SHF.R.U32.HI R153, RZ, 0x1f, R20 ;  /* 0x0000001fff997819 */ /* 0x000fe20000011614 */
[----:B------:R-:W-:Y:S03]  /*4ca0*/  SYNCS.ARRIVE.TRANS64.RED.A1T0 RZ, [UR6], RZ ;  /* 0x000000ffffff79a7 */ /* 0x000fe60008100406 */
[----:B------:R-:W-:-:S04]  /*4cb0*/  LEA.HI.SX32 R20, R20, R153, 0x1c ;  /* 0x0000009914147211 */ /* 0x000fc800078fe2ff */
[----:B------:R-:W-:-:S04]  /*4cc0*/  VIMNMX R20, R205, R20, !PT ;  /* 0x00000014cd147248 */ /* 0x000fc80007fe0100 */
[----:B------:R-:W-:-:S13]  /*4cd0*/  ISETP.LE.AND P1, PT, R20, UR7, PT ;  /* 0x0000000714007c0c */ /* 0x000fda000bf23270 */
[----:B------:R-:W-:Y:S05]  /*4ce0*/  @!P1 BRA `(.L_x_5730) ;  /* 0x0000003000409947 */ /* 0x000fea0003800000 */
[----:B------:R-:W-:Y:S02]  /*4cf0*/  IMAD.MOV.U32 R208, RZ, RZ, R164 ;  /* 0x000000ffffd07224 */ /* 0x000fe400078e00a4 */
[----:B------:R-:W-:-:S07]  /*4d00*/  IMAD.MOV.U32 R207, RZ, RZ, R21 ;  /* 0x000000ffffcf7224 */ /* 0x000fce00078e0015 */
.L_x_5741:
[----:B------:R-:W-:-:S04]  /*4d10*/  UIADD3 UR38, UR38, 0x1, URZ ;  /* 0x0000000126267890 */ /* 0x000fc8000fffe03f */
[----:B------:R-:W-:-:S04]  /*4d20*/  UISETP.NE.AND UP0, UPT, UR38, 0x2, UPT ;  /* 0x000000022600788c */ /* 0x000fc8000bf05270 */
[----:B------:R-:W-:Y:S02]  /*4d30*/  USEL UR6, UR38, URZ, UP0 ;  /* 0x0000003f26067287 */ /* 0x000fe40008000000 */
[----:B------:R-:W-:-:S04]  /*4d40*/  USEL UR4, URZ, 0x1, UP0 ;  /* 0x000000013f047887 */ /* 0x000fc80008000000 */
[----:B------:R-:W-:Y:S01]  /*4d50*/  ULOP3.LUT UR39, UR39, UR4, URZ, 0x3c, !UPT ;  /* 0x0000000427277292 */ /* 0x000fe2000f8e3c3f */
[----:B------:R-:W-:Y:S01]  /*4d60*/  UMOV UR38, UR6 ;  /* 0x0000000600267c82 */ /* 0x000fe20008000000 */
[----:B------:R-:W-:Y:S10]  /*4d70*/  @!P0 BRA `(.L_x_5731) ;  /* 0x0000000000048947 */ /* 0x000ff40003800000 */
[----:B------:R-:W-:Y:S01]  /*4d80*/  BPT.TRAP 0x1 ;  /* 0x000000040000795c */ /* 0x000fe20000300000 */
.L_x_5731:
        /* <DEDUP_REMOVED lines=9> */
.L_x_5732:
[----:B-1----:R-:W-:Y:S05]  /*4e20*/  @P1 BRA `(.L_x_5733) ;  /* 0x0000000000081947 */ /* 0x002fea0003800000 */
[----:B------:R-:W1:Y:S02]  /*4e30*/  SYNCS.PHASECHK.TRANS64.TRYWAIT P1, [UR4+0x32430], R0 ;  /* 0x03243000ff0075a7 */ /* 0x000e640008020144 */
[----:B-1----:R-:W-:Y:S05]  /*4e40*/  @!P1 BRA `(.L_x_5734) ;  /* 0x0000011c001c9947 */ /* 0x002fea0003800000 */
.L_x_5733:
[----:B------:R-:W-:Y:S01]  /*4e50*/  R2UR UR48, R200 ;  /* 0x00000000c83072ca */ /* 0x000fe200000e0000 */
[----:B------:R-:W-:Y:S01]  /*4e60*/  UIMAD UR5, UR38, 0x300, UR61 ;  /* 0x00000300260578a4 */ /* 0x000fe2000f8e023d */
[----:B------:R-:W-:Y:S01]  /*4e70*/  R2UR UR49, R201 ;  /* 0x00000000c93172ca */ /* 0x000fe200000e0000 */
[----:B------:R-:W-:Y:S01]  /*4e80*/  WARPGROUP.ARRIVE ;  /* 0x00000000000079c5 */ /* 0x000fe20000000000 */
        /* <DEDUP_REMOVED lines=27> */
.L_x_5735:
[----:B------:R2:W3:Y:S01]  /*5040*/  SYNCS.PHASECHK.TRANS64.TRYWAIT P1, [UR4+0x32450], R0 ;  /* 0x03245000ff0075a7 */ /* 0x0004e20008020144 */
[----:B------:R-:W-:Y:S05]  /*5050*/  @!P0 BRA `(.L_x_5736) ;  /* 0x0000000000048947 */ /* 0x000fea0003800000 */
[----:B------:R-:W-:Y:S01]  /*5060*/  BPT.TRAP 0x1 ;  /* 0x000000040000795c */ /* 0x000fe20000300000 */
.L_x_5736:
[----:B---3--:R-:W-:Y:S05]  /*5070*/  @P1 BRA `(.L_x_5737) ;  /* 0x0000000000081947 */ /* 0x008fea0003800000 */
[----:B------:R-:W3:Y:S02]  /*5080*/  SYNCS.PHASECHK.TRANS64.TRYWAIT P1, [UR4+0x32450], R0 ;  /* 0x03245000ff0075a7 */ /* 0x000ee40008020144 */
[----:B---3--:R-:W-:Y:S05]  /*5090*/  @!P1 BRA `(.L_x_5738) ;  /* 0x0000011800a09947 */ /* 0x008fea0003800000 */
.L_x_5737:
[----:B------:R-:W-:Y:S01]  /*50a0*/  R2UR UR48, R12 ;  /* 0x000000000c3072ca */ /* 0x000fe200000e0000 */
[----:B------:R-:W-:Y:S01]  /*50b0*/  UIMAD UR5, UR6, 0xc00, UR60 ;  /* 0x00000c00060578a4 */ /* 0x000fe2000f8e023c */
[----:B------:R-:W-:Y:S01]  /*50c0*/  R2UR UR49, R13 ;  /* 0x000000000d3172ca */ /* 0x000fe200000e0000 */
[----:B------:R-:W-:Y:S01]  /*50d0*/  WARPGROUP.ARRIVE ;  /* 0x00000000000079c5 */ /* 0x000fe20000000000 */
[----:B------:R-:W-:Y:S01]  /*50e0*/  UMOV UR51, 0x40000040 ;  /* 0x4000004000337882 */ /* 0x000fe20000000000 */
[----:B------:R-:W-:-:S04]  /*50f0*/  UIADD3 UR10, UR5, 0x304, URZ ;  /* 0x00000304050a7890 */ /* 0x000fc8000fffe03f */
[----:B-1----:R-:W1:Y:S01]  /*5100*/  S2R R21, SR_TID.X ;  /* 0x0000000000157919 */ /* 0x002e620000002100 */
        /* <DEDUP_REMOVED lines=23> */
[----:B-1----:R-:W-:-:S04]  /*5280*/  SHF.R.U32.HI R21, RZ, 0x7, R21 ;  /* 0x00000007ff157819 */ /* 0x002fc80000011615 */
[----:B0-2---:R-:W-:Y:S01]  /*5290*/  IADD3 R0, -R21, 0xb, RZ ;  /* 0x0000000b15007810 */ /* 0x005fe20007ffe1ff */
        /* <DEDUP_REMOVED lines=25> */
[----:B------:R-:W-:Y:S01]  /*5430*/  UMOV UR51, 0x40000040 ;  /* 0x4000004000337882 */ /* 0x000fe20000000000 */
[----:B------:R-:W-:Y:S01]  /*5440*/  UMOV UR48, UR56 ;  /* 0x0000003800307c82 */ /* 0x000fe20008000000 */
[----:B------:R-:W-:Y:S01]  /*5450*/  UMOV UR49, UR57 ;  /* 0x0000003900317c82 */ /* 0x000fe20008000000 */
        /* <DEDUP_REMOVED lines=41> */
.L_x_5739:
[----:B------:R-:W1:Y:S01]  /*56f0*/  LDC R21, c[0x0][0x448] ;  /* 0x00011200ff157b82 */ /* 0x000e620000000800 */
[----:B------:R-:W-:Y:S01]  /*5700*/  R2UR UR5, R204 ;  /* 0x00000000cc0572ca */ /* 0x000fe200000e0000 */
[----:B------:R-:W-:Y:S01]  /*5710*/  ULDC UR10, c[0x0][0xad0] ;  /* 0x0002b400000a7ab9 */ /* 0x000fe20000000800 */
[----:B------:R-:W-:Y:S01]  /*5720*/  UIMAD UR6, UR6, 0xc00, UR54 ;  /* 0x00000c00060678a4 */ /* 0x000fe2000f8e0236 */
        /* <DEDUP_REMOVED lines=10> */
[----:B------:R-:W-:Y:S01]  /*57d0*/  VIADD R217, R206, UR5 ;  /* 0x00000005ced97c36 */ /* 0x000fe20008000000 */
[----:B------:R-:W-:Y:S01]  /*57e0*/  UIMAD UR5, UR7, -0x60, URZ ;  /* 0xffffffa0070578a4 */ /* 0x000fe2000f8e023f */
[----:B------:R-:W-:Y:S01]  /*57f0*/  FMUL.FTZ R170, R170, UR10 ;  /* 0x0000000aaaaa7c20 */ /* 0x000fe20008410000 */
[----:B------:R-:W-:Y:S01]  /*5800*/  FMUL.FTZ R171, R171, UR10 ;  /* 0x0000000aabab7c20 */ /* 0x000fe20008410000 */
[----:B------:R-:W-:Y:S01]  /*5810*/  FMUL.FTZ R174, R174, UR10 ;  /* 0x0000000aaeae7c20 */ /* 0x000fe20008410000 */
[----:B------:R-:W-:Y:S01]  /*5820*/  MUFU.TANH R158, R158 ;  /* 0x0000009e009e7308 */ /* 0x000fe20000002400 */
[----:B------:R-:W-:Y:S01]  /*5830*/  FMUL.FTZ R175, R175, UR10 ;  /* 0x0000000aafaf7c20 */ /* 0x000fe20008410000 */
[----:B------:R-:W-:-:S02]  /*5840*/  IMAD.U32 R172, RZ, RZ, UR5 ;  /* 0x00000005ffac7e24 */ /* 0x000fc4000f8e00ff */
[----:B------:R-:W-:Y:S01]  /*5850*/  FMUL.FTZ R178, R178, UR10 ;  /* 0x0000000ab2b27c20 */ /* 0x000fe20008410000 */
[----:B------:R-:W-:Y:S01]  /*5860*/  FMUL.FTZ R179, R179, UR10 ;  /* 0x0000000ab3b37c20 */ /* 0x000fe20008410000 */
[----:B-1----:R-:W-:Y:S01]  /*5870*/  ISETP.NE.AND P1, PT, R21, 0x1, PT ;  /* 0x000000011500780c */ /* 0x002fe20003f25270 */
[----:B------:R-:W-:Y:S01]  /*5880*/  FMUL.FTZ R219, R184, UR10 ;  /* 0x0000000ab8db7c20 */ /* 0x000fe20008410000 */
[----:B------:R-:W-:Y:S01]  /*5890*/  IADD3 R172, -R22, 0x1, R172 ;  /* 0x0000000116ac7810 */ /* 0x000fe20007ffe1ac */
[----:B------:R-:W-:Y:S01]  /*58a0*/  MUFU.TANH R159, R159 ;  /* 0x0000009f009f7308 */ /* 0x000fe20000002400 */
[----:B------:R-:W-:Y:S01]  /*58b0*/  FMUL.FTZ R182, R182, UR10 ;  /* 0x0000000ab6b67c20 */ /* 0x000fe20008410000 */
[----:B------:R-:W-:Y:S01]  /*58c0*/  FMUL.FTZ R211, R173, UR10 ;  /* 0x0000000aadd37c20 */ /* 0x000fe20008410000 */
[----:B------:R-:W-:Y:S01]  /*58d0*/  IADD3 R172, -R202, R172, R203 ;  /* 0x000000accaac7210 */ /* 0x000fe20007ffe1cb */
[----:B------:R-:W-:Y:S01]  /*58e0*/  FMUL.FTZ R183, R183, UR10 ;  /* 0x0000000ab7b77c20 */ /* 0x000fe20008410000 */
[----:B------:R-:W-:Y:S01]  /*58f0*/  FMUL.FTZ R186, R186, UR10 ;  /* 0x0000000ababa7c20 */ /* 0x000fe20008410000 */
[----:B------:R-:W-:Y:S01]  /*5900*/  FMUL.FTZ R187, R187, UR10 ;  /* 0x0000000abbbb7c20 */ /* 0x000fe20008410000 */
[----:B------:R-:W-:Y:S01]  /*5910*/  FMUL.FTZ R190, R190, UR10 ;  /* 0x0000000abebe7c20 */ /* 0x000fe20008410000 */
[----:B------:R-:W-:Y:S01]  /*5920*/  MUFU.TANH R162, R162 ;  /* 0x000000a200a27308 */ /* 0x000fe20000002400 */
[----:B------:R-:W-:Y:S01]  /*5930*/  FMUL.FTZ R191, R191, UR10 ;  /* 0x0000000abfbf7c20 */ /* 0x000fe20008410000 */
[----:B------:R-:W1:Y:S01]  /*5940*/  @P1 LDC R209, c[0x0][0x44c] ;  /* 0x00011300ffd11b82 */ /* 0x000e620000000800 */
[----:B------:R-:W-:Y:S01]  /*5950*/  FMUL.FTZ R194, R194, UR10 ;  /* 0x0000000ac2c27c20 */ /* 0x000fe20008410000 */
[----:B------:R-:W-:Y:S01]  /*5960*/  FMUL.FTZ R195, R195, UR10 ;  /* 0x0000000ac3c37c20 */ /* 0x000fe20008410000 */
[----:B------:R-:W-:Y:S01]  /*5970*/  FMUL.FTZ R198, R198, UR10 ;  /* 0x0000000ac6c67c20 */ /* 0x000fe20008410000 */
[----:B------:R-:W-:Y:S01]  /*5980*/  FMUL.FTZ R199, R199, UR10 ;  /* 0x0000000ac7c77c20 */ /* 0x000fe20008410000 */
[----:B------:R-:W-:Y:S01]  /*5990*/  FMUL.FTZ R169, R169, UR10 ;  /* 0x0000000aa9a97c20 */ /* 0x000fe20008410000 */
[----:B------:R-:W-:Y:S01]  /*59a0*/  MUFU.TANH R163, R163 ;  /* 0x000000a300a37308 */ /* 0x000fe20000002400 */
[----:B------:R-:W-:Y:S01]  /*59b0*/  FMUL.FTZ R216, R177, UR10 ;  /* 0x0000000ab1d87c20 */ /* 0x000fe20008410000 */
[----:B------:R-:W2:Y:S01]  /*59c0*/  @P1 LDC R21, c[0x0][0x450] ;  /* 0x00011400ff151b82 */ /* 0x000ea20000000800 */
[----:B------:R-:W-:Y:S01]  /*59d0*/  FMUL.FTZ R218, R181, UR10 ;  /* 0x0000000ab5da7c20 */ /* 0x000fe20008410000 */
[----:B------:R-:W-:Y:S01]  /*59e0*/  FMUL.FTZ R165, R165, UR10 ;  /* 0x0000000aa5a57c20 */ /* 0x000fe20008410000 */
[----:B------:R-:W-:Y:S01]  /*59f0*/  FMUL.FTZ R215, R176, UR10 ;  /* 0x0000000ab0d77c20 */ /* 0x000fe20008410000 */
[----:B------:R-:W-:Y:S01]  /*5a00*/  ULDC UR5, c[0x0][0xa80] ;  /* 0x0002a00000057ab9 */ /* 0x000fe20000000800 */
[----:B------:R-:W-:Y:S01]  /*5a10*/  FMUL.FTZ R168, R168, UR10 ;  /* 0x0000000aa8a87c20 */ /* 0x000fe20008410000 */
[----:B------:R-:W-:Y:S01]  /*5a20*/  MUFU.TANH R166, R166 ;  /* 0x000000a600a67308 */ /* 0x000fe20000002400 */
[----:B------:R-:W-:Y:S01]  /*5a30*/  FMUL.FTZ R220, R185, UR10 ;  /* 0x0000000ab9dc7c20 */ /* 0x000fe20008410000 */
[----:B------:R-:W-:Y:S01]  /*5a40*/  FMUL.FTZ R180, R180, UR10 ;  /* 0x0000000ab4b47c20 */ /* 0x000fe20008410000 */
[----:B------:R-:W-:Y:S01]  /*5a50*/  FMUL.FTZ R188, R188, UR10 ;  /* 0x0000000abcbc7c20 */ /* 0x000fe20008410000 */
[----:B------:R-:W-:Y:S01]  /*5a60*/  FMUL.FTZ R189, R189, UR10 ;  /* 0x0000000abdbd7c20 */ /* 0x000fe20008410000 */
[----:B------:R-:W-:Y:S01]  /*5a70*/  FMUL.FTZ R192, R192, UR10 ;  /* 0x0000000ac0c07c20 */ /* 0x000fe20008410000 */
[----:B------:R-:W-:-:S02]  /*5a80*/  UMOV UR11, 0x40000040 ;  /* 0x40000040000b7882 */ /* 0x000fc40000000000 */
[----:B------:R-:W-:Y:S01]  /*5a90*/  MUFU.TANH R167, R167 ;  /* 0x000000a700a77308 */ /* 0x000fe20000002400 */
[----:B-1----:R-:W-:-:S07]  /*5aa0*/  @P1 IMAD.HI.U32 R209, R217, R209, RZ ;  /* 0x000000d1d9d11227 */ /* 0x002fce00078e00ff */
[----:B------:R-:W-:Y:S01]  /*5ab0*/  MUFU.TANH R152, R152 ;  /* 0x0000009800987308 */ /* 0x000fe20000002400 */
[----:B--2---:R-:W-:Y:S01]  /*5ac0*/  @P1 SHF.R.U32.HI R217, RZ, R21, R209 ;  /* 0x00000015ffd91219 */ /* 0x004fe200000116d1 */
[----:B------:R-:W-:Y:S01]  /*5ad0*/  FMUL.FTZ R21, R154, UR10 ;  /* 0x0000000a9a157c20 */ /* 0x000fe20008410000 */
[----:B------:R-:W-:Y:S01]  /*5ae0*/  FMUL.FTZ R154, R156, UR10 ;  /* 0x0000000a9c9a7c20 */ /* 0x000fe20008410000 */
[----:B------:R-:W-:Y:S01]  /*5af0*/  FMUL.FTZ R156, R157, UR10 ;  /* 0x0000000a9d9c7c20 */ /* 0x000fe20008410000 */
[----:B------:R-:W-:Y:S01]  /*5b00*/  FMUL.FTZ R157, R160, UR10 ;  /* 0x0000000aa09d7c20 */ /* 0x000fe20008410000 */
[----:B------:R-:W-:Y:S01]  /*5b10*/  FMUL.FTZ R160, R161, UR10 ;  /* 0x0000000aa1a07c20 */ /* 0x000fe20008410000 */
[----:B------:R-:W-:Y:S01]  /*5b20*/  FMUL.FTZ R161, R164, UR10 ;  /* 0x0000000aa4a17c20 */ /* 0x000fe20008410000 */
[----:B------:R-:W1:Y:S01]  /*5b30*/  MUFU.TANH R21, R21 ;  /* 0x0000001500157308 */ /* 0x000e620000002400 */
[----:B------:R-:W2:Y:S01]  /*5b40*/  SHFL.IDX PT, R164, R217, 0x1, 0x1c1f ;  /* 0x003c1f00d9a47f89 */ /* 0x000ea200000e0000 */
[----:B------:R-:W-:-:S03]  /*5b50*/  FMUL.FTZ R209, R153, UR10 ;  /* 0x0000000a99d17c20 */ /* 0x000fc60008410000 */
[----:B------:R-:W3:Y:S03]  /*5b60*/  SHFL.IDX PT, R153, R217, RZ, 0x1c1f ;  /* 0x001c1fffd9997589 */ /* 0x000ee600000e0000 */
[----:B------:R-:W-:Y:S08]  /*5b70*/  MUFU.TANH R170, R170 ;  /* 0x000000aa00aa7308 */ /* 0x000ff00000002400 */
[----:B------:R-:W4:Y:S08]  /*5b80*/  MUFU.TANH R160, R160 ;  /* 0x000000a000a07308 */ /* 0x000f300000002400 */
[----:B------:R-:W-:Y:S01]  /*5b90*/  MUFU.TANH R171, R171 ;  /* 0x000000ab00ab7308 */ /* 0x000fe20000002400 */
[----:B--2---:R-:W-:-:S02]  /*5ba0*/  IMAD.IADD R164, R172, 0x1, R164 ;  /* 0x00000001aca47824 */ /* 0x004fc400078e02a4 */
[----:B---3--:R-:W-:-:S03]  /*5bb0*/  IMAD.IADD R153, R172, 0x1, R153 ;  /* 0x00000001ac997824 */ /* 0x008fc600078e0299 */
[C---:B------:R-:W-:Y:S02]  /*5bc0*/  ISETP.GT.AND P6, PT, R164.reuse, RZ, PT ;  /* 0x000000ffa400720c */ /* 0x040fe40003fc4270 */
[----:B------:R-:W2:Y:S02]  /*5bd0*/  MUFU.TANH R210, R210 ;  /* 0x000000d200d27308 */ /* 0x000ea40000002400 */
[----:B-1----:R-:W-:Y:S02]  /*5be0*/  FSEL R21, R21, -INF , P6 ;  /* 0xff80000015157808 */ /* 0x002fe40003000000 */
[C---:B------:R-:W-:Y:S02]  /*5bf0*/  ISETP.GT.AND P6, PT, R164.reuse, 0x1, PT ;  /* 0x00000001a400780c */ /* 0x040fe40003fc4270 */
[----:B------:R-:W-:Y:S02]  /*5c00*/  ISETP.GT.AND P3, PT, R153, RZ, PT ;  /* 0x000000ff9900720c */ /* 0x000fe40003f64270 */
[----:B------:R-:W-:Y:S01]  /*5c10*/  FSEL R155, R155, -INF , P6 ;  /* 0xff8000009b9b7808 */ /* 0x000fe20003000000 */
[----:B------:R-:W1:Y:S01]  /*5c20*/  MUFU.TANH R174, R174 ;  /* 0x000000ae00ae7308 */ /* 0x000e620000002400 */
[----:B------:R-:W-:-:S02]  /*5c30*/  ISETP.GT.AND P6, PT, R164, 0x8, PT ;  /* 0x00000008a400780c */ /* 0x000fc40003fc4270 */
[----:B------:R-:W-:Y:S02]  /*5c40*/  FSEL R152, R152, -INF , P3 ;  /* 0xff80000098987808 */ /* 0x000fe40001800000 */
[----:B------:R-:W-:Y:S02]  /*5c50*/  FSEL R158, R158, -INF , P6 ;  /* 0xff8000009e9e7808 */ /* 0x000fe40003000000 */
[C---:B------:R-:W-:Y:S01]  /*5c60*/  ISETP.GT.AND P6, PT, R164.reuse, 0x9, PT ;  /* 0x00000009a400780c */ /* 0x040fe20003fc4270 */
[----:B------:R-:W3:Y:S01]  /*5c70*/  MUFU.TANH R175, R175 ;  /* 0x000000af00af7308 */ /* 0x000ee20000002400 */
[----:B------:R-:W-:Y:S02]  /*5c80*/  ISETP.GT.AND P3, PT, R153, 0x11, PT ;  /* 0x000000119900780c */ /* 0x000fe40003f64270 */
[----:B------:R-:W-:Y:S02]  /*5c90*/  FSEL R159, R159, -INF , P6 ;  /* 0xff8000009f9f7808 */ /* 0x000fe40003000000 */
[----:B------:R-:W-:-:S02]  /*5ca0*/  ISETP.GT.AND P6, PT, R164, 0x10, PT ;  /* 0x00000010a400780c */ /* 0x000fc40003fc4270 */
[----:B----4-:R-:W-:Y:S01]  /*5cb0*/  FSEL R184, R160, -INF , P3 ;  /* 0xff800000a0b87808 */ /* 0x010fe20001800000 */
[----:B------:R-:W4:Y:S01]  /*5cc0*/  MUFU.TANH R178, R178 ;  /* 0x000000b200b27308 */ /* 0x000f220000002400 */
[----:B------:R-:W-:Y:S02]  /*5cd0*/  FSEL R162, R162, -INF , P6 ;  /* 0xff800000a2a27808 */ /* 0x000fe40003000000 */
[C---:B------:R-:W-:Y:S02]  /*5ce0*/  ISETP.GT.AND P6, PT, R164.reuse, 0x11, PT ;  /* 0x00000011a400780c */ /* 0x040fe40003fc4270 */
[----:B------:R-:W-:Y:S02]  /*5cf0*/  ISETP.GT.AND P3, PT, R153, 0x28, PT ;  /* 0x000000289900780c */ /* 0x000fe40003f64270 */
[----:B------:R-:W-:Y:S01]  /*5d00*/  FSEL R163, R163, -INF , P6 ;  /* 0xff800000a3a37808 */ /* 0x000fe20003000000 */
[----:B------:R-:W5:Y:S01]  /*5d10*/  MUFU.TANH R179, R179 ;  /* 0x000000b300b37308 */ /* 0x000f620000002400 */
[----:B------:R-:W-:-:S02]  /*5d20*/  ISETP.GT.AND P6, PT, R164, 0x18, PT ;  /* 0x00000018a400780c */ /* 0x000fc40003fc4270 */
[----:B--2---:R-:W-:Y:S02]  /*5d30*/  FSEL R173, R210, -INF , P3 ;  /* 0xff800000d2ad7808 */ /* 0x004fe40001800000 */
[----:B------:R-:W-:Y:S02]  /*5d40*/  FSEL R166, R166, -INF , P6 ;  /* 0xff800000a6a67808 */ /* 0x000fe40003000000 */
[C---:B------:R-:W-:Y:S01]  /*5d50*/  ISETP.GT.AND P6, PT, R164.reuse, 0x19, PT ;  /* 0x00000019a400780c */ /* 0x040fe20003fc4270 */
[----:B------:R-:W2:Y:S01]  /*5d60*/  MUFU.TANH R182, R182 ;  /* 0x000000b600b67308 */ /* 0x000ea20000002400 */
[----:B------:R-:W-:Y:S02]  /*5d70*/  ISETP.GT.AND P2, PT, R153, 0x1, PT ;  /* 0x000000019900780c */ /* 0x000fe40003f44270 */
[----:B------:R-:W-:Y:S02]  /*5d80*/  FSEL R167, R167, -INF , P6 ;  /* 0xff800000a7a77808 */ /* 0x000fe40003000000 */
[----:B------:R-:W-:-:S02]  /*5d90*/  ISETP.GT.AND P6, PT, R164, 0x20, PT ;  /* 0x00000020a400780c */ /* 0x000fc40003fc4270 */
[C---:B------:R-:W-:Y:S01]  /*5da0*/  ISETP.GT.AND P4, PT, R153.reuse, 0x10, PT ;  /* 0x000000109900780c */ /* 0x040fe20003f84270 */
[----:B------:R-:W0:Y:S01]  /*5db0*/  MUFU.TANH R183, R183 ;  /* 0x000000b700b77308 */ /* 0x000e220000002400 */
[----:B------:R-:W-:Y:S02]  /*5dc0*/  FSEL R170, R170, -INF , P6 ;  /* 0xff800000aaaa7808 */ /* 0x000fe40003000000 */
[C---:B------:R-:W-:Y:S02]  /*5dd0*/  ISETP.GT.AND P6, PT, R164.reuse, 0x21, PT ;  /* 0x00000021a400780c */ /* 0x040fe40003fc4270 */
[----:B------:R-:W-:Y:S02]  /*5de0*/  ISETP.GT.AND P1, PT, R153, 0x8, PT ;  /* 0x000000089900780c */ /* 0x000fe40003f24270 */
[----:B------:R-:W-:Y:S01]  /*5df0*/  FSEL R171, R171, -INF , P6 ;  /* 0xff800000abab7808 */ /* 0x000fe20003000000 */
[----:B------:R-:W0:Y:S01]  /*5e00*/  MUFU.TANH R186, R186 ;  /* 0x000000ba00ba7308 */ /* 0x000e220000002400 */
[----:B------:R-:W-:-:S02]  /*5e10*/  ISETP.GT.AND P6, PT, R164, 0x28, PT ;  /* 0x00000028a400780c */ /* 0x000fc40003fc4270 */
[C---:B------:R-:W-:Y:S02]  /*5e20*/  ISETP.GT.AND P5, PT, R153.reuse, 0x9, PT ;  /* 0x000000099900780c */ /* 0x040fe40003fa4270 */
[----:B-1----:R-:W-:Y:S02]  /*5e30*/  FSEL R210, R174, -INF , P6 ;  /* 0xff800000aed27808 */ /* 0x002fe40003000000 */
[C---:B------:R-:W-:Y:S01]  /*5e40*/  ISETP.GT.AND P6, PT, R164.reuse, 0x29, PT ;  /* 0x00000029a400780c */ /* 0x040fe20003fc4270 */
[----:B------:R-:W1:Y:S01]  /*5e50*/  MUFU.TANH R187, R187 ;  /* 0x000000bb00bb7308 */ /* 0x000e620000002400 */
[----:B------:R-:W-:Y:S02]  /*5e60*/  ISETP.GT.AND P3, PT, R153, 0x39, PT ;  /* 0x000000399900780c */ /* 0x000fe40003f64270 */
[----:B---3--:R-:W-:Y:S02]  /*5e70*/  FSEL R175, R175, -INF , P6 ;  /* 0xff800000afaf7808 */ /* 0x008fe40003000000 */
[----:B------:R-:W-:-:S03]  /*5e80*/  ISETP.GT.AND P6, PT, R164, 0x30, PT ;  /* 0x00000030a400780c */ /* 0x000fc60003fc4270 */
[----:B------:R-:W3:Y:S01]  /*5e90*/  MUFU.TANH R190, R190 ;  /* 0x000000be00be7308 */ /* 0x000ee20000002400 */
[----:B----4-:R-:W-:Y:S02]  /*5ea0*/  FSEL R178, R178, -INF , P6 ;  /* 0xff800000b2b27808 */ /* 0x010fe40003000000 */
[----:B------:R-:W-:-:S04]  /*5eb0*/  ISETP.GT.AND P6, PT, R164, 0x31, PT ;  /* 0x00000031a400780c */ /* 0x000fc80003fc4270 */
[----:B-----5:R-:W-:Y:S01]  /*5ec0*/  FSEL R179, R179, -INF , P6 ;  /* 0xff800000b3b37808 */ /* 0x020fe20003000000 */
[----:B------:R-:W4:Y:S01]  /*5ed0*/  MUFU.TANH R191, R191 ;  /* 0x000000bf00bf7308 */ /* 0x000f220000002400 */
[----:B------:R-:W-:-:S04]  /*5ee0*/  ISETP.GT.AND P6, PT, R164, 0x38, PT ;  /* 0x00000038a400780c */ /* 0x000fc80003fc4270 */
[----:B--2---:R-:W-:Y:S02]  /*5ef0*/  FSEL R182, R182, -INF , P6 ;  /* 0xff800000b6b67808 */ /* 0x004fe40003000000 */
[C---:B------:R-:W-:Y:S01]  /*5f00*/  ISETP.GT.AND P6, PT, R164.reuse, 0x39, PT ;  /* 0x00000039a400780c */ /* 0x040fe20003fc4270 */
[----:B------:R-:W2:Y:S03]  /*5f10*/  MUFU.TANH R194, R194 ;  /* 0x000000c200c27308 */ /* 0x000ea60000002400 */
[----:B0-----:R-:W-:Y:S02]  /*5f20*/  FSEL R183, R183, -INF , P6 ;  /* 0xff800000b7b77808 */ /* 0x001fe40003000000 */
[----:B------:R-:W-:-:S03]  /*5f30*/  ISETP.GT.AND P6, PT, R164, 0x40, PT ;  /* 0x00000040a400780c */ /* 0x000fc60003fc4270 */
[----:B------:R-:W0:Y:S01]  /*5f40*/  MUFU.TANH R195, R195 ;  /* 0x000000c300c37308 */ /* 0x000e220000002400 */
[----:B------:R-:W-:Y:S02]  /*5f50*/  FSEL R186, R186, -INF , P6 ;  /* 0xff800000baba7808 */ /* 0x000fe40003000000 */
[----:B------:R-:W-:-:S04]  /*5f60*/  ISETP.GT.AND P6, PT, R164, 0x41, PT ;  /* 0x00000041a400780c */ /* 0x000fc80003fc4270 */
[----:B-1----:R-:W-:Y:S01]  /*5f70*/  FSEL R187, R187, -INF , P6 ;  /* 0xff800000bbbb7808 */ /* 0x002fe20003000000 */
[----:B------:R-:W1:Y:S01]  /*5f80*/  MUFU.TANH R198, R198 ;  /* 0x000000c600c67308 */ /* 0x000e620000002400 */
[----:B------:R-:W-:-:S04]  /*5f90*/  ISETP.GT.AND P6, PT, R164, 0x48, PT ;  /* 0x00000048a400780c */ /* 0x000fc80003fc4270 */
[----:B---3--:R-:W-:Y:S02]  /*5fa0*/  FSEL R190, R190, -INF , P6 ;  /* 0xff800000bebe7808 */ /* 0x008fe40003000000 */
[C---:B------:R-:W-:Y:S01]  /*5fb0*/  ISETP.GT.AND P6, PT, R164.reuse, 0x49, PT ;  /* 0x00000049a400780c */ /* 0x040fe20003fc4270 */
[----:B------:R-:W3:Y:S03]  /*5fc0*/  MUFU.TANH R199, R199 ;  /* 0x000000c700c77308 */ /* 0x000ee60000002400 */
[----:B----4-:R-:W-:Y:S02]  /*5fd0*/  FSEL R191, R191, -INF , P6 ;  /* 0xff800000bfbf7808 */ /* 0x010fe40003000000 */
[----:B------:R-:W-:-:S03]  /*5fe0*/  ISETP.GT.AND P6, PT, R164, 0x50, PT ;  /* 0x00000050a400780c */ /* 0x000fc60003fc4270 */
[----:B------:R-:W4:Y:S01]  /*5ff0*/  MUFU.TANH R209, R209 ;  /* 0x000000d100d17308 */ /* 0x000f220000002400 */
[----:B--2---:R-:W-:Y:S02]  /*6000*/  FSEL R194, R194, -INF , P6 ;  /* 0xff800000c2c27808 */ /* 0x004fe40003000000 */
[----:B------:R-:W-:-:S04]  /*6010*/  ISETP.GT.AND P6, PT, R164, 0x51, PT ;  /* 0x00000051a400780c */ /* 0x000fc80003fc4270 */
[----:B0-----:R-:W-:Y:S01]  /*6020*/  FSEL R195, R195, -INF , P6 ;  /* 0xff800000c3c37808 */ /* 0x001fe20003000000 */
[----:B------:R-:W0:Y:S01]  /*6030*/  MUFU.TANH R157, R157 ;  /* 0x0000009d009d7308 */ /* 0x000e220000002400 */
[----:B------:R-:W-:-:S04]  /*6040*/  ISETP.GT.AND P6, PT, R164, 0x58, PT ;  /* 0x00000058a400780c */ /* 0x000fc80003fc4270 */
[----:B-1----:R-:W-:Y:S02]  /*6050*/  FSEL R198, R198, -INF , P6 ;  /* 0xff800000c6c67808 */ /* 0x002fe40003000000 */
[----:B------:R-:W-:Y:S01]  /*6060*/  ISETP.GT.AND P6, PT, R164, 0x59, PT ;  /* 0x00000059a400780c */ /* 0x000fe20003fc4270 */
[----:B------:R-:W1:Y:S01]  /*6070*/  MUFU.TANH R161, R161 ;  /* 0x000000a100a17308 */ /* 0x000e620000002400 */
[----:B------:R-:W-:Y:S02]  /*6080*/  FMNMX.FTZ R164, R21, R208, !PT ;  /* 0x000000d015a47209 */ /* 0x000fe40007810000 */
[----:B---3--:R-:W-:Y:S02]  /*6090*/  FSEL R199, R199, -INF , P6 ;  /* 0xff800000c7c77808 */ /* 0x008fe40003000000 */
[----:B------:R-:W-:Y:S02]  /*60a0*/  FMNMX.FTZ R164, R155, R164, !PT ;  /* 0x000000a49ba47209 */ /* 0x000fe40007810000 */
[----:B----4-:R-:W-:Y:S01]  /*60b0*/  FSEL R209, R209, -INF , P2 ;  /* 0xff800000d1d17808 */ /* 0x010fe20001000000 */
[----:B------:R-:W2:Y:S01]  /*60c0*/  MUFU.TANH R169, R169 ;  /* 0x000000a900a97308 */ /* 0x000ea20000002400 */
[----:B------:R-:W-:-:S02]  /*60d0*/  FMNMX.FTZ R164, R158, R164, !PT ;  /* 0x000000a49ea47209 */ /* 0x000fc40007810000 */
[----:B------:R-:W-:Y:S02]  /*60e0*/  ISETP.GT.AND P2, PT, R153, 0x18, PT ;  /* 0x000000189900780c */ /* 0x000fe40003f44270 */
[----:B------:R-:W-:Y:S02]  /*60f0*/  FMNMX.FTZ R164, R159, R164, !PT ;  /* 0x000000a49fa47209 */ /* 0x000fe40007810000 */
[----:B0-----:R-:W-:Y:S01]  /*6100*/  FSEL R177, R157, -INF , P4 ;  /* 0xff8000009db17808 */ /* 0x001fe20002000000 */
[----:B------:R-:W0:Y:S01]  /*6110*/  MUFU.TANH R211, R211 ;  /* 0x000000d300d37308 */ /* 0x000e220000002400 */
[----:B------:R-:W-:Y:S02]  /*6120*/  FMNMX.FTZ R164, R162, R164, !PT ;  /* 0x000000a4a2a47209 */ /* 0x000fe40007810000 */
[----:B------:R-:W-:Y:S02]  /*6130*/  ISETP.GT.AND P4, PT, R153, 0x21, PT ;  /* 0x000000219900780c */ /* 0x000fe40003f84270 */
[----:B------:R-:W-:-:S02]  /*6140*/  FMNMX.FTZ R164, R163, R164, !PT ;  /* 0x000000a4a3a47209 */ /* 0x000fc40007810000 */
[----:B-1----:R-:W-:Y:S01]  /*6150*/  FSEL R181, R161, -INF , P2 ;  /* 0xff800000a1b57808 */ /* 0x002fe20001000000 */
[----:B------:R-:W1:Y:S01]  /*6160*/  MUFU.TANH R154, R154 ;  /* 0x0000009a009a7308 */ /* 0x000e620000002400 */
[----:B------:R-:W-:Y:S02]  /*6170*/  FMNMX.FTZ R164, R166, R164, !PT ;  /* 0x000000a4a6a47209 */ /* 0x000fe40007810000 */
[----:B------:R-:W-:Y:S02]  /*6180*/  ISETP.GT.AND P2, PT, R153, 0x29, PT ;  /* 0x000000299900780c */ /* 0x000fe40003f44270 */
[----:B------:R-:W-:Y:S02]  /*6190*/  FMNMX.FTZ R164, R167, R164, !PT ;  /* 0x000000a4a7a47209 */ /* 0x000fe40007810000 */
[----:B--2---:R-:W-:Y:S01]  /*61a0*/  FSEL R176, R169, -INF , P4 ;  /* 0xff800000a9b07808 */ /* 0x004fe20002000000 */
[----:B------:R-:W2:Y:S01]  /*61b0*/  MUFU.TANH R156, R156 ;  /* 0x0000009c009c7308 */ /* 0x000ea20000002400 */
[----:B------:R-:W-:-:S02]  /*61c0*/  FMNMX.FTZ R164, R170, R164, !PT ;  /* 0x000000a4aaa47209 */ /* 0x000fc40007810000 */
[----:B0-----:R-:W-:Y:S02]  /*61d0*/  FSEL R169, R211, -INF , P2 ;  /* 0xff800000d3a97808 */ /* 0x001fe40001000000 */
[----:B------:R-:W-:Y:S02]  /*61e0*/  FMNMX.FTZ R164, R171, R164, !PT ;  /* 0x000000a4aba47209 */ /* 0x000fe40007810000 */
[----:B------:R-:W-:Y:S01]  /*61f0*/  ISETP.GT.AND P4, PT, R153, 0x38, PT ;  /* 0x000000389900780c */ /* 0x000fe20003f84270 */
[----:B------:R-:W-:Y:S01]  /*6200*/  MUFU.TANH R165, R165 ;  /* 0x000000a500a57308 */ /* 0x000fe20000002400 */
[----:B------:R-:W-:Y:S02]  /*6210*/  FMNMX.FTZ R164, R210, R164, !PT ;  /* 0x000000a4d2a47209 */ /* 0x000fe40007810000 */
[----:B-1----:R-:W-:Y:S02]  /*6220*/  FSEL R185, R154, -INF , P1 ;  /* 0xff8000009ab97808 */ /* 0x002fe40000800000 */
[----:B------:R-:W-:-:S02]  /*6230*/  FMNMX.FTZ R164, R175, R164, !PT ;  /* 0x000000a4afa47209 */ /* 0x000fc40007810000 */
[----:B------:R-:W-:Y:S01]  /*6240*/  ISETP.GT.AND P1, PT, R153, 0x19, PT ;  /* 0x000000199900780c */ /* 0x000fe20003f24270 */
[----:B------:R-:W0:Y:S01]  /*6250*/  MUFU.TANH R168, R168 ;  /* 0x000000a800a87308 */ /* 0x000e220000002400 */
[----:B------:R-:W-:Y:S02]  /*6260*/  FMNMX.FTZ R164, R178, R164, !PT ;  /* 0x000000a4b2a47209 */ /* 0x000fe40007810000 */
[----:B--2---:R-:W-:Y:S02]  /*6270*/  FSEL R154, R156, -INF , P5 ;  /* 0xff8000009c9a7808 */ /* 0x004fe40002800000 */
[----:B------:R-:W-:Y:S02]  /*6280*/  FMNMX.FTZ R164, R179, R164, !PT ;  /* 0x000000a4b3a47209 */ /* 0x000fe40007810000 */
[----:B------:R-:W-:Y:S01]  /*6290*/  ISETP.GT.AND P5, PT, R153, 0x20, PT ;  /* 0x000000209900780c */ /* 0x000fe20003fa4270 */
[----:B------:R-:W1:Y:S01]  /*62a0*/  MUFU.TANH R215, R215 ;  /* 0x000000d700d77308 */ /* 0x000e620000002400 */
[----:B------:R-:W-:-:S02]  /*62b0*/  FMNMX.FTZ R164, R182, R164, !PT ;  /* 0x000000a4b6a47209 */ /* 0x000fc40007810000 */
[----:B------:R-:W-:Y:S02]  /*62c0*/  ISETP.GT.AND P2, PT, R153, 0x40, PT ;  /* 0x000000409900780c */ /* 0x000fe40003f44270 */
[----:B------:R-:W-:-:S03]  /*62d0*/  FMNMX.FTZ R164, R183, R164, !PT ;  /* 0x000000a4b7a47209 */ /* 0x000fc60007810000 */
[----:B------:R-:W2:Y:S01]  /*62e0*/  MUFU.TANH R216, R216 ;  /* 0x000000d800d87308 */ /* 0x000ea20000002400 */
[----:B------:R-:W-:Y:S02]  /*62f0*/  FMNMX.FTZ R164, R186, R164, !PT ;  /* 0x000000a4baa47209 */ /* 0x000fe40007810000 */
[----:B0-----:R-:W-:Y:S02]  /*6300*/  FSEL R172, R168, -INF , P5 ;  /* 0xff800000a8ac7808 */ /* 0x001fe40002800000 */
[----:B------:R-:W-:Y:S02]  /*6310*/  FMNMX.FTZ R164, R187, R164, !PT ;  /* 0x000000a4bba47209 */ /* 0x000fe40007810000 */
[----:B------:R-:W-:Y:S01]  /*6320*/  ISETP.GT.AND P5, PT, R153, 0x31, PT ;  /* 0x000000319900780c */ /* 0x000fe20003fa4270 */
[----:B------:R0:W3:Y:S01]  /*6330*/  MUFU.TANH R217, R180 ;  /* 0x000000b400d97308 */ /* 0x0000e20000002400 */
[----:B------:R-:W-:-:S04]  /*6340*/  FMNMX.FTZ R164, R190, R164, !PT ;  /* 0x000000a4bea47209 */ /* 0x000fc80007810000 */
[----:B------:R-:W-:-:S03]  /*6350*/  FMNMX.FTZ R164, R191, R164, !PT ;  /* 0x000000a4bfa47209 */ /* 0x000fc60007810000 */
[----:B------:R-:W4:Y:S01]  /*6360*/  MUFU.TANH R218, R218 ;  /* 0x000000da00da7308 */ /* 0x000f220000002400 */
[----:B------:R-:W-:Y:S02]  /*6370*/  FMNMX.FTZ R164, R194, R164, !PT ;  /* 0x000000a4c2a47209 */ /* 0x000fe40007810000 */
[----:B0-----:R-:W-:Y:S02]  /*6380*/  FSEL R180, R165, -INF , P1 ;  /* 0xff800000a5b47808 */ /* 0x001fe40000800000 */
[----:B------:R-:W-:Y:S02]  /*6390*/  FMNMX.FTZ R164, R195, R164, !PT ;  /* 0x000000a4c3a47209 */ /* 0x000fe40007810000 */
[----:B------:R-:W-:Y:S01]  /*63a0*/  ISETP.GT.AND P1, PT, R153, 0x30, PT ;  /* 0x000000309900780c */ /* 0x000fe20003f24270 */
[----:B------:R-:W0:Y:S01]  /*63b0*/  MUFU.TANH R219, R219 ;  /* 0x000000db00db7308 */ /* 0x000e220000002400 */
[----:B------:R-:W-:Y:S02]  /*63c0*/  FMNMX.FTZ R164, R198, R164, !PT ;  /* 0x000000a4c6a47209 */ /* 0x000fe40007810000 */
[----:B-1----:R-:W-:-:S02]  /*63d0*/  FSEL R161, R215, -INF , P1 ;  /* 0xff800000d7a17808 */ /* 0x002fc40000800000 */
[----:B------:R-:W-:Y:S01]  /*63e0*/  FMNMX.FTZ R164, R199, R164, !PT ;  /* 0x000000a4c7a47209 */ /* 0x000fe20007810000 */
[----:B------:R-:W1:Y:S01]  /*63f0*/  S2R R215, SR_TID.X ;  /* 0x0000000000d77919 */ /* 0x000e620000002100 */
[----:B------:R-:W-:Y:S01]  /*6400*/  ISETP.GT.AND P1, PT, R153, 0x41, PT ;  /* 0x000000419900780c */ /* 0x000fe20003f24270 */
[----:B------:R-:W5:Y:S01]  /*6410*/  MUFU.TANH R220, R220 ;  /* 0x000000dc00dc7308 */ /* 0x000f620000002400 */
[----:B--2---:R-:W-:Y:S01]  /*6420*/  FSEL R168, R216, -INF , P5 ;  /* 0xff800000d8a87808 */ /* 0x004fe20002800000 */
[----:B------:R-:W2:Y:S01]  /*6430*/  SHFL.BFLY PT, R174, R164, 0x2, 0x1f ;  /* 0x0c401f00a4ae7f89 */ /* 0x000ea200000e0000 */
[----:B---3--:R-:W-:Y:S02]  /*6440*/  FSEL R160, R217, -INF , P4 ;  /* 0xff800000d9a07808 */ /* 0x008fe40002000000 */
[----:B----4-:R-:W-:Y:S02]  /*6450*/  FSEL R165, R218, -INF , P3 ;  /* 0xff800000daa57808 */ /* 0x010fe40001800000 */
[----:B------:R-:W-:Y:S01]  /*6460*/  ISETP.GT.AND P5, PT, R153, 0x49, PT ;  /* 0x000000499900780c */ /* 0x000fe20003fa4270 */
[----:B------:R-:W3:Y:S01]  /*6470*/  MUFU.TANH R192, R192 ;  /* 0x000000c000c07308 */ /* 0x000ee20000002400 */
[----:B0-----:R-:W-:-:S02]  /*6480*/  FSEL R157, R219, -INF , P2 ;  /* 0xff800000db9d7808 */ /* 0x001fc40001000000 */
[C---:B------:R-:W-:Y:S02]  /*6490*/  ISETP.GT.AND P4, PT, R153.reuse, 0x50, PT ;  /* 0x000000509900780c */ /* 0x040fe40003f84270 */
[C---:B------:R-:W-:Y:S02]  /*64a0*/  ISETP.GT.AND P3, PT, R153.reuse, 0x51, PT ;  /* 0x000000519900780c */ /* 0x040fe40003f64270 */
[C---:B------:R-:W-:Y:S02]  /*64b0*/  ISETP.GT.AND P2, PT, R153.reuse, 0x58, PT ;  /* 0x000000589900780c */ /* 0x040fe40003f44270 */
[----:B-----5:R-:W-:Y:S02]  /*64c0*/  FSEL R156, R220, -INF , P1 ;  /* 0xff800000dc9c7808 */ /* 0x020fe40000800000 */
[----:B------:R-:W-:Y:S02]  /*64d0*/  ISETP.GT.AND P1, PT, R153, 0x59, PT ;  /* 0x000000599900780c */ /* 0x000fe40003f24270 */
[----:B---3--:R-:W-:-:S02]  /*64e0*/  FSEL R192, R192, -INF , P4 ;  /* 0xff800000c0c07808 */ /* 0x008fc40002000000 */
[----:B--2---:R-:W-:Y:S02]  /*64f0*/  FMNMX.FTZ R164, R164, R174, !PT ;  /* 0x000000aea4a47209 */ /* 0x004fe40007810000 */
[----:B-1----:R-:W-:-:S03]  /*6500*/  SHF.R.U32.HI R215, RZ, 0x7, R215 ;  /* 0x00000007ffd77819 */ /* 0x002fc600000116d7 */
[----:B------:R-:W0:Y:S02]  /*6510*/  SHFL.BFLY PT, R174, R164, 0x1, 0x1f ;  /* 0x0c201f00a4ae7f89 */ /* 0x000e2400000e0000 */
[----:B0-----:R-:W-:-:S04]  /*6520*/  FMNMX.FTZ R164, R164, R174, !PT ;  /* 0x000000aea4a47209 */ /* 0x001fc80007810000 */
[C---:B------:R-:W-:Y:S01]  /*6530*/  FSETP.NEU.FTZ.AND P6, PT, R164.reuse, -INF , PT ;  /* 0xff800000a400780b */ /* 0x040fe20003fdd000 */
[----:B------:R-:W-:-:S03]  /*6540*/  FMUL.FTZ R211, R164, UR5 ;  /* 0x00000005a4d37c20 */ /* 0x000fc60008410000 */
[----:B------:R-:W-:Y:S02]  /*6550*/  FSEL R174, R164, RZ, P6 ;  /* 0x000000ffa4ae7208 */ /* 0x000fe40003000000 */
[----:B------:R-:W-:Y:S02]  /*6560*/  FSEL R211, R211, RZ, P6 ;  /* 0x000000ffd3d37208 */ /* 0x000fe40003000000 */
[----:B------:R-:W-:Y:S01]  /*6570*/  ISETP.GT.AND P6, PT, R153, 0x48, PT ;  /* 0x000000489900780c */ /* 0x000fe20003fc4270 */
[----:B------:R-:W-:Y:S02]  /*6580*/  FADD.FTZ R208, -R174, R208 ;  /* 0x000000d0aed07221 */ /* 0x000fe40000010100 */
[--C-:B------:R-:W-:Y:S01]  /*6590*/  FFMA.FTZ R21, R21, UR5, -R211.reuse ;  /* 0x0000000515157c23 */ /* 0x100fe200080108d3 */
[--C-:B------:R-:W-:Y:S01]  /*65a0*/  FFMA.FTZ R155, R155, UR5, -R211.reuse ;  /* 0x000000059b9b7c23 */ /* 0x100fe200080108d3 */
[----:B------:R-:W-:Y:S01]  /*65b0*/  FMUL.FTZ R208, R208, UR5 ;  /* 0x00000005d0d07c20 */ /* 0x000fe20008410000 */
[----:B------:R0:W1:Y:S01]  /*65c0*/  MUFU.TANH R174, R188 ;  /* 0x000000bc00ae7308 */ /* 0x0000620000002400 */
        /* <DEDUP_REMOVED lines=8> */
[----:B0-----:R-:W-:Y:S01]  /*6650*/  FMUL.FTZ R188, R196, UR10 ;  /* 0x0000000ac4bc7c20 */ /* 0x001fe20008410000 */
[--C-:B------:R-:W-:Y:S01]  /*6660*/  FFMA.FTZ R171, R171, UR5, -R211.reuse ;  /* 0x00000005abab7c23 */ /* 0x100fe200080108d3 */
[--C-:B------:R-:W-:Y:S01]  /*6670*/  FFMA.FTZ R210, R210, UR5, -R211.reuse ;  /* 0x00000005d2d27c23 */ /* 0x100fe200080108d3 */
[--C-:B------:R-:W-:Y:S01]  /*6680*/  FFMA.FTZ R175, R175, UR5, -R211.reuse ;  /* 0x00000005afaf7c23 */ /* 0x100fe200080108d3 */
[--C-:B------:R-:W-:Y:S01]  /*6690*/  FFMA.FTZ R178, R178, UR5, -R211.reuse ;  /* 0x00000005b2b27c23 */ /* 0x100fe200080108d3 */
[--C-:B------:R-:W-:Y:S01]  /*66a0*/  FFMA.FTZ R179, R179, UR5, -R211.reuse ;  /* 0x00000005b3b37c23 */ /* 0x100fe200080108d3 */
[--C-:B------:R-:W-:Y:S01]  /*66b0*/  FFMA.FTZ R182, R182, UR5, -R211.reuse ;  /* 0x00000005b6b67c23 */ /* 0x100fe200080108d3 */
[----:B------:R-:W0:Y:S01]  /*66c0*/  MUFU.EX2 R208, R208 ;  /* 0x000000d000d07308 */ /* 0x000e220000000800 */
[----:B-1----:R-:W-:Y:S01]  /*66d0*/  FSEL R174, R174, -INF , P6 ;  /* 0xff800000aeae7808 */ /* 0x002fe20003000000 */
[--C-:B------:R-:W-:Y:S01]  /*66e0*/  FFMA.FTZ R183, R183, UR5, -R211.reuse ;  /* 0x00000005b7b77c23 */ /* 0x100fe200080108d3 */
[--C-:B------:R-:W-:Y:S01]  /*66f0*/  FFMA.FTZ R186, R186, UR5, -R211.reuse ;  /* 0x00000005baba7c23 */ /* 0x100fe200080108d3 */
[--C-:B------:R-:W-:Y:S01]  /*6700*/  FFMA.FTZ R187, R187, UR5, -R211.reuse ;  /* 0x00000005bbbb7c23 */ /* 0x100fe200080108d3 */
[--C-:B------:R-:W-:Y:S01]  /*6710*/  FFMA.FTZ R190, R190, UR5, -R211.reuse ;  /* 0x00000005bebe7c23 */ /* 0x100fe200080108d3 */
[--C-:B------:R-:W-:Y:S01]  /*6720*/  FFMA.FTZ R191, R191, UR5, -R211.reuse ;  /* 0x00000005bfbf7c23 */ /* 0x100fe200080108d3 */
[--C-:B------:R-:W-:Y:S01]  /*6730*/  FFMA.FTZ R194, R194, UR5, -R211.reuse ;  /* 0x00000005c2c27c23 */ /* 0x100fe200080108d3 */
[----:B------:R0:W1:Y:S01]  /*6740*/  MUFU.EX2 R153, R155 ;  /* 0x0000009b00997308 */ /* 0x0000620000000800 */
[--C-:B------:R-:W-:Y:S01]  /*6750*/  FFMA.FTZ R195, R195, UR5, -R211.reuse ;  /* 0x00000005c3c37c23 */ /* 0x100fe200080108d3 */
[--C-:B------:R-:W-:Y:S01]  /*6760*/  FFMA.FTZ R198, R198, UR5, -R211.reuse ;  /* 0x00000005c6c67c23 */ /* 0x100fe200080108d3 */
[----:B------:R-:W-:-:S05]  /*6770*/  FFMA.FTZ R199, R199, UR5, -R211 ;  /* 0x00000005c7c77c23 */ /* 0x000fca00080108d3 */
[----:B------:R-:W2:Y:S01]  /*6780*/  MUFU.TANH R188, R188 ;  /* 0x000000bc00bc7308 */ /* 0x000ea20000002400 */
[----:B0-----:R-:W-:Y:S01]  /*6790*/  FFMA.FTZ R155, R208, R3, R21 ;  /* 0x00000003d09b7223 */ /* 0x001fe20000010015 */
[----:B------:R-:W-:Y:S01]  /*67a0*/  FMNMX.FTZ R3, R152, R207, !PT ;  /* 0x000000cf98037209 */ /* 0x000fe20007810000 */
[-C--:B------:R-:W-:Y:S01]  /*67b0*/  FMUL.FTZ R26, R26, R208.reuse ;  /* 0x000000d01a1a7220 */ /* 0x080fe20000410000 */
[-C--:B------:R-:W-:Y:S01]  /*67c0*/  FMUL.FTZ R27, R27, R208.reuse ;  /* 0x000000d01b1b7220 */ /* 0x080fe20000410000 */
[-C--:B------:R-:W-:Y:S01]  /*67d0*/  FMUL.FTZ R30, R30, R208.reuse ;  /* 0x000000d01e1e7220 */ /* 0x080fe20000410000 */
[----:B------:R-:W-:Y:S01]  /*67e0*/  FMNMX.FTZ R3, R209, R3, !PT ;  /* 0x00000003d1037209 */ /* 0x000fe20007810000 */
[-C--:B------:R-:W-:Y:S01]  /*67f0*/  FMUL.FTZ R31, R31, R208.reuse ;  /* 0x000000d01f1f7220 */ /* 0x080fe20000410000 */
[----:B------:R-:W-:Y:S01]  /*6800*/  MUFU.EX2 R158, R158 ;  /* 0x0000009e009e7308 */ /* 0x000fe20000000800 */
[----:B-1----:R-:W-:Y:S01]  /*6810*/  FADD.FTZ R155, R153, R155 ;  /* 0x0000009b999b7221 */ /* 0x002fe20000010000 */
[----:B------:R-:W-:Y:S01]  /*6820*/  FMNMX.FTZ R3, R185, R3, !PT ;  /* 0x00000003b9037209 */ /* 0x000fe20007810000 */
[-C--:B------:R-:W-:Y:S01]  /*6830*/  FMUL.FTZ R34, R34, R208.reuse ;  /* 0x000000d022227220 */ /* 0x080fe20000410000 */
[----:B------:R-:W-:Y:S01]  /*6840*/  F2FP.F16.F32.PACK_AB R153, R153, R21 ;  /* 0x000000159999723e */ /* 0x000fe200000000ff */
[-C--:B------:R-:W-:Y:S01]  /*6850*/  FMUL.FTZ R35, R35, R208.reuse ;  /* 0x000000d023237220 */ /* 0x080fe20000410000 */
[----:B------:R-:W-:Y:S01]  /*6860*/  FMNMX.FTZ R3, R154, R3, !PT ;  /* 0x000000039a037209 */ /* 0x000fe20007810000 */
        /* <DEDUP_REMOVED lines=26> */
[----:B------:R0:W1:Y:S01]  /*6a10*/  MUFU.TANH R3, R189 ;  /* 0x000000bd00037308 */ /* 0x0000620000002400 */
        /* <DEDUP_REMOVED lines=8> */
[----:B0-----:R-:W-:Y:S01]  /*6aa0*/  FMUL.FTZ R189, R193, UR10 ;  /* 0x0000000ac1bd7c20 */ /* 0x001fe20008410000 */
[----:B------:R-:W-:Y:S01]  /*6ab0*/  FMNMX.FTZ R21, R161, R21, !PT ;  /* 0x00000015a1157209 */ /* 0x000fe20007810000 */
[----:B------:R-:W-:Y:S01]  /*6ac0*/  FMUL.FTZ R193, R197, UR10 ;  /* 0x0000000ac5c17c20 */ /* 0x000fe20008410000 */
[----:B------:R-:W-:Y:S01]  /*6ad0*/  UIADD3 UR10, UR4, 0x32440, URZ ;  /* 0x00032440040a7890 */ /* 0x000fe2000fffe03f */
[-C--:B------:R-:W-:Y:S01]  /*6ae0*/  FMUL.FTZ R86, R86, R208.reuse ;  /* 0x000000d056567220 */ /* 0x080fe20000410000 */
[----:B------:R-:W-:Y:S01]  /*6af0*/  FMNMX.FTZ R21, R168, R21, !PT ;  /* 0x00000015a8157209 */ /* 0x000fe20007810000 */
[----:B------:R-:W0:Y:S01]  /*6b00*/  MUFU.TANH R189, R189 ;  /* 0x000000bd00bd7308 */ /* 0x000e220000002400 */
[----:B------:R-:W-:Y:S01]  /*6b10*/  UPRMT UR10, UR55, 0x654, UR10 ;  /* 0x00000654370a7896 */ /* 0x000fe2000800000a */
[----:B-1----:R-:W-:Y:S01]  /*6b20*/  FSEL R3, R3, -INF , P5 ;  /* 0xff80000003037808 */ /* 0x002fe20002800000 */
[-C--:B------:R-:W-:Y:S01]  /*6b30*/  FMUL.FTZ R87, R87, R208.reuse ;  /* 0x000000d057577220 */ /* 0x080fe20000410000 */
[----:B------:R-:W-:Y:S01]  /*6b40*/  FMNMX.FTZ R21, R160, R21, !PT ;  /* 0x00000015a0157209 */ /* 0x000fe20007810000 */
[-C--:B------:R-:W-:Y:S01]  /*6b50*/  FMUL.FTZ R90, R90, R208.reuse ;  /* 0x000000d05a5a7220 */ /* 0x080fe20000410000 */
[-C--:B------:R-:W-:Y:S01]  /*6b60*/  FMUL.FTZ R91, R91, R208.reuse ;  /* 0x000000d05b5b7220 */ /* 0x080fe20000410000 */
[-C--:B------:R-:W-:Y:S01]  /*6b70*/  FMUL.FTZ R94, R94, R208.reuse ;  /* 0x000000d05e5e7220 */ /* 0x080fe20000410000 */
[----:B------:R-:W-:Y:S01]  /*6b80*/  FMNMX.FTZ R21, R165, R21, !PT ;  /* 0x00000015a5157209 */ /* 0x000fe20007810000 */
[----:B------:R-:W1:Y:S01]  /*6b90*/  MUFU.TANH R193, R193 ;  /* 0x000000c100c17308 */ /* 0x000e620000002400 */
[----:B------:R-:W-:Y:S01]  /*6ba0*/  SYNCS.ARRIVE.TRANS64.RED.A1T0 RZ, [UR10], RZ ;  /* 0x000000ffffff79a7 */ /* 0x000fe2000810040a */
[-C--:B------:R-:W-:Y:S01]  /*6bb0*/  FMUL.FTZ R95, R95, R208.reuse ;  /* 0x000000d05f5f7220 */ /* 0x080fe20000410000 */
[----:B------:R-:W-:Y:S01]  /*6bc0*/  FMNMX.FTZ R21, R157, R21, !PT ;  /* 0x000000159d157209 */ /* 0x000fe20007810000 */
[-C--:B------:R-:W-:Y:S01]  /*6bd0*/  FMUL.FTZ R98, R98, R208.reuse ;  /* 0x000000d062627220 */ /* 0x080fe20000410000 */
[-C--:B------:R-:W-:Y:S01]  /*6be0*/  FMUL.FTZ R99, R99, R208.reuse ;  /* 0x000000d063637220 */ /* 0x080fe20000410000 */
[-C--:B------:R-:W-:Y:S01]  /*6bf0*/  FMUL.FTZ R102, R102, R208.reuse ;  /* 0x000000d066667220 */ /* 0x080fe20000410000 */
[----:B------:R-:W-:Y:S01]  /*6c00*/  FMNMX.FTZ R21, R156, R21, !PT ;  /* 0x000000159c157209 */ /* 0x000fe20007810000 */
[-C--:B------:R-:W-:Y:S01]  /*6c10*/  FMUL.FTZ R103, R103, R208.reuse ;  /* 0x000000d067677220 */ /* 0x080fe20000410000 */
[----:B0-----:R-:W-:Y:S01]  /*6c20*/  FSEL R189, R189, -INF , P3 ;  /* 0xff800000bdbd7808 */ /* 0x001fe20001800000 */
[-C--:B------:R-:W-:Y:S01]  /*6c30*/  FMUL.FTZ R106, R106, R208.reuse ;  /* 0x000000d06a6a7220 */ /* 0x080fe20000410000 */
[----:B------:R-:W-:Y:S01]  /*6c40*/  FMNMX.FTZ R21, R174, R21, !PT ;  /* 0x00000015ae157209 */ /* 0x000fe20007810000 */
[-C--:B------:R-:W-:Y:S01]  /*6c50*/  FMUL.FTZ R107, R107, R208.reuse ;  /* 0x000000d06b6b7220 */ /* 0x080fe20000410000 */
[-C--:B------:R-:W-:Y:S01]  /*6c60*/  FMUL.FTZ R110, R110, R208.reuse ;  /* 0x000000d06e6e7220 */ /* 0x080fe20000410000 */
[-C--:B------:R-:W-:Y:S01]  /*6c70*/  FMUL.FTZ R111, R111, R208.reuse ;  /* 0x000000d06f6f7220 */ /* 0x080fe20000410000 */
[----:B------:R-:W-:Y:S01]  /*6c80*/  FMNMX.FTZ R21, R3, R21, !PT ;  /* 0x0000001503157209 */ /* 0x000fe20007810000 */
[-C--:B------:R-:W-:Y:S01]  /*6c90*/  FMUL.FTZ R114, R114, R208.reuse ;  /* 0x000000d072727220 */ /* 0x080fe20000410000 */
[----:B-1----:R-:W-:Y:S01]  /*6ca0*/  FSEL R193, R193, -INF , P1 ;  /* 0xff800000c1c17808 */ /* 0x002fe20000800000 */
        /* <DEDUP_REMOVED lines=23> */
[----:B------:R-:W-:Y:S01]  /*6e20*/  FMUL.FTZ R151, R151, R208 ;  /* 0x000000d097977220 */ /* 0x000fe20000410000 */
[----:B------:R-:W-:Y:S01]  /*6e30*/  UMOV UR10, UR6 ;  /* 0x00000006000a7c82 */ /* 0x000fe20008000000 */
[----:B------:R-:W-:Y:S08]  /*6e40*/  MUFU.EX2 R163, R163 ;  /* 0x000000a300a37308 */ /* 0x000ff00000000800 */
        /* <DEDUP_REMOVED lines=9> */
[C---:B------:R-:W-:Y:S01]  /*6ee0*/  FSETP.NEU.FTZ.AND P1, PT, R21.reuse, -INF , PT ;  /* 0xff8000001500780b */ /* 0x040fe20003f3d000 */
[----:B------:R-:W-:-:S03]  /*6ef0*/  FMUL.FTZ R196, R21, UR5 ;  /* 0x0000000515c47c20 */ /* 0x000fc60008410000 */
[----:B------:R-:W-:Y:S02]  /*6f00*/  FSEL R197, R21, RZ, P1 ;  /* 0x000000ff15c57208 */ /* 0x000fe40000800000 */
[----:B------:R-:W-:Y:S01]  /*6f10*/  FSEL R196, R196, RZ, P1 ;  /* 0x000000ffc4c47208 */ /* 0x000fe20000800000 */
[----:B------:R-:W-:Y:S02]  /*6f20*/  MUFU.EX2 R182, R182 ;  /* 0x000000b600b67308 */ /* 0x000fe40000000800 */
[----:B------:R-:W-:Y:S02]  /*6f30*/  FADD.FTZ R197, -R197, R207 ;  /* 0x000000cfc5c57221 */ /* 0x000fe40000010100 */
[--C-:B------:R-:W-:Y:S01]  /*6f40*/  FFMA.FTZ R152, R152, UR5, -R196.reuse ;  /* 0x0000000598987c23 */ /* 0x100fe200080108c4 */
[--C-:B------:R-:W-:Y:S01]  /*6f50*/  FFMA.FTZ R207, R209, UR5, -R196.reuse ;  /* 0x00000005d1cf7c23 */ /* 0x100fe200080108c4 */
[----:B------:R-:W-:Y:S01]  /*6f60*/  FMUL.FTZ R197, R197, UR5 ;  /* 0x00000005c5c57c20 */ /* 0x000fe20008410000 */
        /* <DEDUP_REMOVED lines=8> */
[----:B------:R-:W-:-:S02]  /*6ff0*/  FFMA.FTZ R193, R193, UR5, -R196 ;  /* 0x00000005c1c17c23 */ /* 0x000fc400080108c4 */
[----:B------:R-:W-:Y:S08]  /*7000*/  MUFU.EX2 R152, R152 ;  /* 0x0000009800987308 */ /* 0x000ff00000000800 */
[----:B------:R-:W0:Y:S08]  /*7010*/  MUFU.EX2 R197, R197 ;  /* 0x000000c500c57308 */ /* 0x000e300000000800 */
[----:B------:R-:W1:Y:S08]  /*7020*/  MUFU.EX2 R207, R207 ;  /* 0x000000cf00cf7308 */ /* 0x000e700000000800 */
[----:B------:R-:W-:Y:S01]  /*7030*/  MUFU.EX2 R185, R185 ;  /* 0x000000b900b97308 */ /* 0x000fe20000000800 */
[----:B0-----:R-:W-:Y:S01]  /*7040*/  FFMA.FTZ R2, R197, R2, R152 ;  /* 0x00000002c5027223 */ /* 0x001fe20000010098 */
        /* <DEDUP_REMOVED lines=64> */
[----:B------:R-:W-:Y:S01]  /*7450*/  FFMA.FTZ R197, R154, UR5, -R196 ;  /* 0x000000059ac57c23 */ /* 0x000fe200080108c4 */
[----:B------:R-:W-:Y:S01]  /*7460*/  IADD3 R154, R215, 0x8, RZ ;  /* 0x00000008d79a7810 */ /* 0x000fe20007ffe0ff */
[C---:B-1----:R-:W-:Y:S01]  /*7470*/  FADD.FTZ R2, R207.reuse, R2 ;  /* 0x00000002cf027221 */ /* 0x042fe20000010000 */
[----:B------:R-:W-:Y:S01]  /*7480*/  F2FP.F16.F32.PACK_AB R152, R207, R152 ;  /* 0x00000098cf98723e */ /* 0x000fe200000000ff */
[----:B------:R-:W-:Y:S01]  /*7490*/  FADD.FTZ R207, R158, R155 ;  /* 0x0000009b9ecf7221 */ /* 0x000fe20000010000 */
[----:B------:R-:W-:Y:S01]  /*74a0*/  F2FP.F16.F32.PACK_AB R155, R159, R158 ;  /* 0x0000009e9f9b723e */ /* 0x000fe200000000ff */
[----:B------:R-:W0:Y:S01]  /*74b0*/  MUFU.EX2 R197, R197 ;  /* 0x000000c500c57308 */ /* 0x000e220000000800 */
[----:B------:R0:W-:Y:S01]  /*74c0*/  BAR.SYNC.DEFER_BLOCKING R154, 0x100 ;  /* 0x0004009a0000751d */ /* 0x0001e20000010000 */
[----:B------:R-:W-:Y:S01]  /*74d0*/  FFMA.FTZ R158, R177, UR5, -R196 ;  /* 0x00000005b19e7c23 */ /* 0x000fe200080108c4 */
[----:B------:R-:W-:-:S05]  /*74e0*/  FADD.FTZ R207, R159, R207 ;  /* 0x000000cf9fcf7221 */ /* 0x000fca0000010000 */
[----:B------:R-:W1:Y:S08]  /*74f0*/  MUFU.EX2 R158, R158 ;  /* 0x0000009e009e7308 */ /* 0x000e700000000800 */
[----:B------:R2:W-:Y:S01]  /*7500*/  MUFU.EX2 R177, R170 ;  /* 0x000000aa00b17308 */ /* 0x0005e20000000800 */
[----:B0-----:R-:W-:Y:S01]  /*7510*/  F2FP.F16.F32.PACK_AB R154, R197, R185 ;  /* 0x000000b9c59a723e */ /* 0x001fe200000000ff */
[----:B------:R-:W-:Y:S01]  /*7520*/  FADD.FTZ R185, R185, R2 ;  /* 0x00000002b9b97221 */ /* 0x000fe20000010000 */
[--C-:B------:R-:W-:Y:S01]  /*7530*/  FFMA.FTZ R2, R180, UR5, -R196.reuse ;  /* 0x00000005b4027c23 */ /* 0x100fe200080108c4 */
[--C-:B------:R-:W-:Y:S01]  /*7540*/  FFMA.FTZ R180, R172, UR5, -R196.reuse ;  /* 0x00000005acb47c23 */ /* 0x100fe200080108c4 */
[----:B------:R-:W-:Y:S01]  /*7550*/  FFMA.FTZ R172, R173, UR5, -R196 ;  /* 0x00000005adac7c23 */ /* 0x000fe200080108c4 */
[----:B------:R-:W-:-:S02]  /*7560*/  FADD.FTZ R197, R197, R185 ;  /* 0x000000b9c5c57221 */ /* 0x000fc40000010000 */
[----:B------:R-:W-:Y:S01]  /*7570*/  MUFU.EX2 R161, R161 ;  /* 0x000000a100a17308 */ /* 0x000fe20000000800 */
[----:B------:R-:W-:Y:S01]  /*7580*/  WARPGROUP.ARRIVE ;  /* 0x00000000000079c5 */ /* 0x000fe20000000000 */
[----:B--2---:R-:W-:Y:S01]  /*7590*/  FFMA.FTZ R170, R176, UR5, -R196 ;  /* 0x00000005b0aa7c23 */ /* 0x004fe200080108c4 */
[----:B-1----:R-:W-:-:S04]  /*75a0*/  FADD.FTZ R197, R158, R197 ;  /* 0x000000c59ec57221 */ /* 0x002fc80000010000 */
[----:B------:R-:W-:Y:S01]  /*75b0*/  HGMMA.64x256x16.F32 R24, R152, gdesc[UR8].tnspB, R24, gsb0 ;  /* 0x43e0000898187df0 */ /* 0x000fe20008000818 */
[----:B------:R-:W-:Y:S01]  /*75c0*/  MUFU.EX2 R2, R2 ;  /* 0x0000000200027308 */ /* 0x000fe20000000800 */
[----:B------:R-:W-:Y:S01]  /*75d0*/  UIADD3 UR10, UR6, 0x80, URZ ;  /* 0x00000080060a7890 */ /* 0x000fe2000fffe03f */
[----:B------:R-:W-:-:S06]  /*75e0*/  UMOV UR11, 0x40000040 ;  /* 0x40000040000b7882 */ /* 0x000fcc0000000000 */
        /* <DEDUP_REMOVED lines=18> */
[----:B------:R0:W1:Y:S08]  /*7710*/  MUFU.EX2 R153, R162 ;  /* 0x000000a200997308 */ /* 0x0000700000000800 */
[----:B------:R2:W3:Y:S01]  /*7720*/  MUFU.EX2 R155, R166 ;  /* 0x000000a6009b7308 */ /* 0x0004e20000000800 */
[----:B0-----:R-:W-:-:S07]  /*7730*/  FFMA.FTZ R162, R184, UR5, -R196 ;  /* 0x00000005b8a27c23 */ /* 0x001fce00080108c4 */
[----:B------:R-:W0:Y:S01]  /*7740*/  MUFU.EX2 R162, R162 ;  /* 0x000000a200a27308 */ /* 0x000e220000000800 */
[----:B--2---:R-:W-:Y:S01]  /*7750*/  FFMA.FTZ R166, R181, UR5, -R196 ;  /* 0x00000005b5a67c23 */ /* 0x004fe200080108c4 */
[----:B-1----:R-:W-:Y:S01]  /*7760*/  FADD.FTZ R159, R153, R207 ;  /* 0x000000cf999f7221 */ /* 0x002fe20000010000 */
[----:B------:R-:W-:-:S03]  /*7770*/  F2FP.F16.F32.PACK_AB R153, R163, R153 ;  /* 0x00000099a399723e */ /* 0x000fc600000000ff */
[----:B------:R-:W-:Y:S01]  /*7780*/  FADD.FTZ R159, R163, R159 ;  /* 0x0000009fa39f7221 */ /* 0x000fe20000010000 */
[----:B------:R-:W-:Y:S01]  /*7790*/  FFMA.FTZ R163, R169, UR5, -R196 ;  /* 0x00000005a9a37c23 */ /* 0x000fe200080108c4 */
[----:B------:R-:W1:Y:S02]  /*77a0*/  MUFU.EX2 R166, R166 ;  /* 0x000000a600a67308 */ /* 0x000e640000000800 */
[----:B---3--:R-:W-:Y:S01]  /*77b0*/  FADD.FTZ R159, R155, R159 ;  /* 0x0000009f9b9f7221 */ /* 0x008fe20000010000 */
[----:B------:R-:W-:-:S03]  /*77c0*/  F2FP.F16.F32.PACK_AB R155, R167, R155 ;  /* 0x0000009ba79b723e */ /* 0x000fc600000000ff */
[----:B------:R-:W-:Y:S01]  /*77d0*/  FADD.FTZ R167, R167, R159 ;  /* 0x0000009fa7a77221 */ /* 0x000fe20000010000 */
[--C-:B------:R-:W-:Y:S01]  /*77e0*/  FFMA.FTZ R159, R160, UR5, -R196.reuse ;  /* 0x00000005a09f7c23 */ /* 0x100fe200080108c4 */
[----:B------:R-:W2:Y:S01]  /*77f0*/  MUFU.EX2 R163, R163 ;  /* 0x000000a300a37308 */ /* 0x000ea20000000800 */
[----:B0-----:R-:W-:Y:S01]  /*7800*/  F2FP.F16.F32.PACK_AB R152, R162, R158 ;  /* 0x0000009ea298723e */ /* 0x001fe200000000ff */
[--C-:B------:R-:W-:Y:S01]  /*7810*/  FFMA.FTZ R158, R168, UR5, -R196.reuse ;  /* 0x00000005a89e7c23 */ /* 0x100fe200080108c4 */
[----:B------:R-:W-:Y:S01]  /*7820*/  FFMA.FTZ R160, R165, UR5, -R196 ;  /* 0x00000005a5a07c23 */ /* 0x000fe200080108c4 */
[----:B------:R-:W-:Y:S01]  /*7830*/  FADD.FTZ R197, R162, R197 ;  /* 0x000000c5a2c57221 */ /* 0x000fe20000010000 */
[----:B------:R-:W-:-:S03]  /*7840*/  FADD.FTZ R167, R177, R167 ;  /* 0x000000a7b1a77221 */ /* 0x000fc60000010000 */
[----:B------:R-:W0:Y:S01]  /*7850*/  MUFU.EX2 R158, R158 ;  /* 0x0000009e009e7308 */ /* 0x000e220000000800 */
[----:B-1----:R-:W-:Y:S01]  /*7860*/  F2FP.F16.F32.PACK_AB R154, R2, R166 ;  /* 0x000000a6029a723e */ /* 0x002fe200000000ff */
[----:B------:R-:W-:-:S03]  /*7870*/  FADD.FTZ R166, R166, R197 ;  /* 0x000000c5a6a67221 */ /* 0x000fc60000010000 */
[----:B------:R-:W-:Y:S01]  /*7880*/  WARPGROUP.ARRIVE ;  /* 0x00000000000079c5 */ /* 0x000fe20000000000 */
[----:B------:R-:W-:Y:S01]  /*7890*/  FADD.FTZ R166, R2, R166 ;  /* 0x000000a602a67221 */ /* 0x000fe20000010000 */
[--C-:B------:R-:W-:Y:S01]  /*78a0*/  FFMA.FTZ R2, R157, UR5, -R196.reuse ;  /* 0x000000059d027c23 */ /* 0x100fe200080108c4 */
[----:B------:R-:W-:Y:S01]  /*78b0*/  MUFU.EX2 R159, R159 ;  /* 0x0000009f009f7308 */ /* 0x000fe20000000800 */
[----:B------:R-:W-:Y:S02]  /*78c0*/  FFMA.FTZ R157, R174, UR5, -R196 ;  /* 0x00000005ae9d7c23 */ /* 0x000fe400080108c4 */
[----:B------:R-:W-:Y:S01]  /*78d0*/  HGMMA.64x256x16.F32 R24, R152, gdesc[UR8].tnspB, R24, gsb0 ;  /* 0x43e0000898187df0 */ /* 0x000fe20008000818 */
[----:B------:R-:W-:Y:S01]  /*78e0*/  UIADD3 UR10, UR6, 0x100, URZ ;  /* 0x00000100060a7890 */ /* 0x000fe2000fffe03f */
[----:B------:R-:W-:-:S03]  /*78f0*/  UMOV UR11, 0x40000040 ;  /* 0x40000040000b7882 */ /* 0x000fc60000000000 */
[----:B------:R-:W1:Y:S08]  /*7900*/  MUFU.EX2 R160, R160 ;  /* 0x000000a000a07308 */ /* 0x000e700000000800 */
[----:B------:R-:W3:Y:S08]  /*7910*/  MUFU.EX2 R2, R2 ;  /* 0x0000000200027308 */ /* 0x000ef00000000800 */
[----:B------:R-:W4:Y:S01]  /*7920*/  MUFU.EX2 R157, R157 ;  /* 0x0000009d009d7308 */ /* 0x000f220000000800 */
[----:B------:R-:W-:-:S02]  /*7930*/  WARPGROUP.DEPBAR.LE gsb0, 0x0 ;  /* 0x00008000000079c5 */ /* 0x000fc40000010000 */
[----:B------:R-:W-:Y:S01]  /*7940*/  F2FP.F16.F32.PACK_AB R152, R170, R180 ;  /* 0x000000b4aa98723e */ /* 0x000fe200000000ff */
[----:B------:R-:W-:Y:S01]  /*7950*/  FADD.FTZ R180, R180, R166 ;  /* 0x000000a6b4b47221 */ /* 0x000fe20000010000 */
[C---:B------:R-:W-:Y:S01]  /*7960*/  F2FP.F16.F32.PACK_AB R153, R171.reuse, R177 ;  /* 0x000000b1ab99723e */ /* 0x040fe200000000ff */
[----:B------:R-:W-:Y:S01]  /*7970*/  FADD.FTZ R171, R171, R167 ;  /* 0x000000a7abab7221 */ /* 0x000fe20000010000 */
[----:B--2---:R-:W-:Y:S01]  /*7980*/  F2FP.F16.F32.PACK_AB R154, R163, R172 ;  /* 0x000000aca39a723e */ /* 0x004fe200000000ff */
[----:B------:R-:W-:Y:S01]  /*7990*/  FADD.FTZ R180, R170, R180 ;  /* 0x000000b4aab47221 */ /* 0x000fe20000010000 */
[C---:B------:R-:W-:Y:S01]  /*79a0*/  F2FP.F16.F32.PACK_AB R155, R175.reuse, R210 ;  /* 0x000000d2af9b723e */ /* 0x040fe200000000ff */
[----:B------:R-:W-:Y:S02]  /*79b0*/  FADD.FTZ R171, R210, R171 ;  /* 0x000000abd2ab7221 */ /* 0x000fe40000010000 */
[----:B------:R-:W-:Y:S01]  /*79c0*/  FADD.FTZ R180, R172, R180 ;  /* 0x000000b4acb47221 */ /* 0x000fe20000010000 */
[----:B------:R-:W-:Y:S01]  /*79d0*/  WARPGROUP.ARRIVE ;  /* 0x00000000000079c5 */ /* 0x000fe20000000000 */
[----:B------:R-:W-:-:S02]  /*79e0*/  FADD.FTZ R171, R175, R171 ;  /* 0x000000abafab7221 */ /* 0x000fc40000010000 */
[----:B------:R-:W-:-:S03]  /*79f0*/  FADD.FTZ R180, R163, R180 ;  /* 0x000000b4a3b47221 */ /* 0x000fc60000010000 */
        /* <DEDUP_REMOVED lines=19> */
[----:B---3--:R-:W-:Y:S01]  /*7b30*/  FADD.FTZ R161, R2, R161 ;  /* 0x000000a102a17221 */ /* 0x008fe20000010000 */
[----:B------:R-:W-:Y:S01]  /*7b40*/  UMOV UR11, 0x40000040 ;  /* 0x40000040000b7882 */ /* 0x000fe20000000000 */
[----:B------:R-:W-:Y:S02]  /*7b50*/  FADD.FTZ R178, R186, R178 ;  /* 0x000000b2bab27221 */ /* 0x000fe40000010000 */
[----:B------:R-:W-:Y:S02]  /*7b60*/  FADD.FTZ R161, R156, R161 ;  /* 0x000000a19ca17221 */ /* 0x000fe40000010000 */
[----:B------:R-:W-:Y:S02]  /*7b70*/  FADD.FTZ R178, R187, R178 ;  /* 0x000000b2bbb27221 */ /* 0x000fe40000010000 */
[----:B----4-:R-:W-:-:S02]  /*7b80*/  FADD.FTZ R161, R157, R161 ;  /* 0x000000a19da17221 */ /* 0x010fc40000010000 */
[----:B------:R-:W-:Y:S02]  /*7b90*/  FADD.FTZ R178, R190, R178 ;  /* 0x000000b2beb27221 */ /* 0x000fe40000010000 */
[----:B------:R-:W-:Y:S02]  /*7ba0*/  FADD.FTZ R161, R3, R161 ;  /* 0x000000a103a17221 */ /* 0x000fe40000010000 */
[----:B------:R-:W-:Y:S02]  /*7bb0*/  FADD.FTZ R178, R191, R178 ;  /* 0x000000b2bfb27221 */ /* 0x000fe40000010000 */
[----:B------:R-:W-:Y:S02]  /*7bc0*/  FADD.FTZ R161, R192, R161 ;  /* 0x000000a1c0a17221 */ /* 0x000fe40000010000 */
[----:B------:R-:W-:Y:S02]  /*7bd0*/  FADD.FTZ R178, R194, R178 ;  /* 0x000000b2c2b27221 */ /* 0x000fe40000010000 */
[----:B------:R-:W-:-:S02]  /*7be0*/  FADD.FTZ R161, R189, R161 ;  /* 0x000000a1bda17221 */ /* 0x000fc40000010000 */
[----:B------:R-:W-:-:S04]  /*7bf0*/  FADD.FTZ R178, R195, R178 ;  /* 0x000000b2c3b27221 */ /* 0x000fc80000010000 */
[----:B------:R-:W-:Y:S01]  /*7c00*/  FADD.FTZ R178, R198, R178 ;  /* 0x000000b2c6b27221 */ /* 0x000fe20000010000 */
[----:B------:R-:W-:Y:S02]  /*7c10*/  WARPGROUP.DEPBAR.LE gsb0, 0x0 ;  /* 0x00008000000079c5 */ /* 0x000fe40000010000 */
[----:B------:R-:W-:Y:S01]  /*7c20*/  F2FP.F16.F32.PACK_AB R152, R156, R2 ;  /* 0x000000029c98723e */ /* 0x000fe200000000ff */
[----:B------:R-:W-:Y:S01]  /*7c30*/  FADD.FTZ R2, R188, R161 ;  /* 0x000000a1bc027221 */ /* 0x000fe20000010000 */
[----:B------:R-:W-:Y:S02]  /*7c40*/  F2FP.F16.F32.PACK_AB R153, R187, R186 ;  /* 0x000000babb99723e */ /* 0x000fe400000000ff */
[----:B------:R-:W-:Y:S01]  /*7c50*/  F2FP.F16.F32.PACK_AB R154, R3, R157 ;  /* 0x0000009d039a723e */ /* 0x000fe200000000ff */
[----:B------:R-:W-:Y:S01]  /*7c60*/  FADD.FTZ R3, R199, R178 ;  /* 0x000000b2c7037221 */ /* 0x000fe20000010000 */
[----:B------:R-:W-:Y:S01]  /*7c70*/  F2FP.F16.F32.PACK_AB R155, R191, R190 ;  /* 0x000000bebf9b723e */ /* 0x000fe200000000ff */
[----:B------:R-:W-:-:S03]  /*7c80*/  FADD.FTZ R2, R193, R2 ;  /* 0x00000002c1027221 */ /* 0x000fc60000010000 */
[----:B------:R-:W-:-:S06]  /*7c90*/  WARPGROUP.ARRIVE ;  /* 0x00000000000079c5 */ /* 0x000fcc0000000000 */
[----:B------:R-:W-:Y:S01]  /*7ca0*/  HGMMA.64x256x16.F32 R24, R152, gdesc[UR8].tnspB, R24, gsb0 ;  /* 0x43e0000898187df0 */ /* 0x000fe20008000818 */
[----:B------:R-:W-:Y:S01]  /*7cb0*/  UIADD3 UR10, UR6, 0x280, URZ ;  /* 0x00000280060a7890 */ /* 0x000fe2000fffe03f */
[----:B------:R-:W-:Y:S01]  /*7cc0*/  UMOV UR11, 0x40000040 ;  /* 0x40000040000b7882 */ /* 0x000fe20000000000 */
[----:B------:R-:W-:Y:S02]  /*7cd0*/  WARPGROUP.DEPBAR.LE gsb0, 0x0 ;  /* 0x00008000000079c5 */ /* 0x000fe40000010000 */
[----:B------:R-:W-:Y:S02]  /*7ce0*/  F2FP.F16.F32.PACK_AB R152, R189, R192 ;  /* 0x000000c0bd98723e */ /* 0x000fe400000000ff */
[----:B------:R-:W-:Y:S02]  /*7cf0*/  F2FP.F16.F32.PACK_AB R153, R195, R194 ;  /* 0x000000c2c399723e */ /* 0x000fe400000000ff */
[----:B------:R-:W-:Y:S02]  /*7d00*/  F2FP.F16.F32.PACK_AB R154, R193, R188 ;  /* 0x000000bcc19a723e */ /* 0x000fe400000000ff */
[----:B------:R-:W-:-:S04]  /*7d10*/  F2FP.F16.F32.PACK_AB R155, R199, R198 ;  /* 0x000000c6c79b723e */ /* 0x000fc800000000ff */
[----:B------:R-:W-:-:S13]  /*7d20*/  WARPGROUP.ARRIVE ;  /* 0x00000000000079c5 */ /* 0x000fda0000000000 */
[----:B------:R-:W-:Y:S03]  /*7d30*/  HGMMA.64x256x16.F32 R24, R152, gdesc[UR8].tnspB, R24, gsb0 ;  /* 0x43e0000898187df0 */ /* 0x000fe60008000818 */
[----:B------:R-:W-:Y:S02]  /*7d40*/  WARPGROUP.DEPBAR.LE gsb0, 0x0 ;  /* 0x00008000000079c5 */ /* 0x000fe40000010000 */
[----:B------:R-:W-:Y:S05]  /*7d50*/  @!P0 BRA `(.L_x_5740) ;  /* 0x0000000000048947 */ /* 0x000fea0003800000 */
[----:B------:R-:W-:Y:S01]  /*7d60*/  BPT.TRAP 0x1 ;  /* 0x000000040000795c */ /* 0x000fe20000300000 */
.L_x_5740:
[----:B------:R-:W-:Y:S01]  /*7d70*/  UIADD3 UR4, UR4, 0x32460, URZ ;  /* 0x0003246004047890 */ /* 0x000fe2000fffe03f */
[----:B------:R-:W-:Y:S01]  /*7d80*/  ISETP.LT.AND P1, PT, R20, UR7, PT ;  /* 0x0000000714007c0c */ /* 0x000fe2000bf21270 */
[----:B------:R-:W-:Y:S01]  /*7d90*/  UIADD3 UR7, UR7, -0x1, URZ ;  /* 0xffffffff07077890 */ /* 0x000fe2000fffe03f */
[----:B------:R-:W-:Y:S01]  /*7da0*/  IMAD.MOV.U32 R208, RZ, RZ, R164 ;  /* 0x000000ffffd07224 */ /* 0x000fe200078e00a4 */
[----:B------:R-:W-:Y:S01]  /*7db0*/  UPRMT UR4, UR55, 0x654, UR4 ;  /* 0x0000065437047896 */ /* 0x000fe20008000004 */
[----:B------:R-:W-:-:S08]  /*7dc0*/  IMAD.MOV.U32 R207, RZ, RZ, R21 ;  /* 0x000000ffffcf7224 */ /* 0x000fd000078e0015 */
[----:B------:R-:W-:Y:S01]  /*7dd0*/  SYNCS.ARRIVE.TRANS64.RED.A1T0 RZ, [UR4], RZ ;  /* 0x000000ffffff79a7 */ /* 0x000fe20008100404 */
[----:B------:R-:W-:Y:S05]  /*7de0*/  @P1 BRA `(.L_x_5741) ;  /* 0xffffffcc00c81947 */ /* 0x000fea000383ffff */
.L_x_5730:
[----:B------:R-:W-:-:S13]  /*7df0*/  ISETP.LE.AND P1, PT, R205, UR7, PT ;  /* 0x00000007cd007c0c */ /* 0x000fda000bf23270 */
[----:B------:R-:W-:Y:S05]  /*7e00*/  @!P1 BRA `(.L_x_5742) ;  /* 0x00000028005c9947 */ /* 0x000fea0003800000 */
[----:B------:R-:W-:Y:S02]  /*7e10*/  IMAD.MOV.U32 R20, RZ, RZ, R164 ;  /* 0x000000ffff147224 */ /* 0x000fe400078e00a4 */
[----:B------:R-:W-:-:S07]  /*7e20*/  IMAD.MOV.U32 R202, RZ, RZ, R21 ;  /* 0x000000ffffca7224 */ /* 0x000fce00078e0015 */
.L_x_5753:
[----:B------:R-:W-:-:S04]  /*7e30*/  UIADD3 UR38, UR38, 0x1, URZ ;  /* 0x0000000126267890 */ /* 0x000fc8000fffe03f */
[----:B------:R-:W-:-:S04]  /*7e40*/  UISETP.NE.AND UP0, UPT, UR38, 0x2, UPT ;  /* 0x000000022600788c */ /* 0x000fc8000bf05270 */
[----:B------:R-:W-:Y:S02]  /*7e50*/  USEL UR4, URZ, 0x1, UP0 ;  /* 0x000000013f047887 */ /* 0x000fe40008000000 */
[----:B------:R-:W-:Y:S02]  /*7e60*/  USEL UR38, UR38, URZ, UP0 ;  /* 0x0000003f26267287 */ /* 0x000fe40008000000 */
[----:B------:R-:W-:Y:S01]  /*7e70*/  ULOP3.LUT UR39, UR39, UR4, URZ, 0x3c, !UPT ;  /* 0x0000000427277292 */ /* 0x000fe2000f8e3c3f */
[----:B0-----:R-:W-:Y:S11]  /*7e80*/  @!P0 BRA `(.L_x_5743) ;  /* 0x0000000000048947 */ /* 0x001ff60003800000 */
[----:B------:R-:W-:Y:S01]  /*7e90*/  BPT.TRAP 0x1 ;  /* 0x000000040000795c */ /* 0x000fe20000300000 */
.L_x_5743:
        /* <DEDUP_REMOVED lines=9> */
.L_x_5744:
[----:B-1----:R-:W-:Y:S05]  /*7f30*/  @P1 BRA `(.L_x_5745) ;  /* 0x0000000000081947 */ /* 0x002fea0003800000 */
[----:B------:R-:W1:Y:S02]  /*7f40*/  SYNCS.PHASECHK.TRANS64.TRYWAIT P1, [UR4+0x32430], R0 ;  /* 0x03243000ff0075a7 */ /* 0x000e640008020144 */
[----:B-1----:R-:W-:Y:S05]  /*7f50*/  @!P1 BRA `(.L_x_5746) ;  /* 0x000000ec00089947 */ /* 0x002fea0003800000 */
.L_x_5745:
        /* <DEDUP_REMOVED lines=31> */
.L_x_5747:
[----:B------:R2:W3:Y:S01]  /*8150*/  SYNCS.PHASECHK.TRANS64.TRYWAIT P1, [UR4+0x32450], R0 ;  /* 0x03245000ff0075a7 */ /* 0x0004e20008020144 */
[----:B------:R-:W-:Y:S05]  /*8160*/  @!P0 BRA `(.L_x_5748) ;  /* 0x0000000000048947 */ /* 0x000fea0003800000 */
[----:B------:R-:W-:Y:S01]  /*8170*/  BPT.TRAP 0x1 ;  /* 0x000000040000795c */ /* 0x000fe20000300000 */
.L_x_5748:
[----:B---3--:R-:W-:Y:S05]  /*8180*/  @P1 BRA `(.L_x_5749) ;  /* 0x0000000000081947 */ /* 0x008fea0003800000 */
[----:B------:R-:W3:Y:S02]  /*8190*/  SYNCS.PHASECHK.TRANS64.TRYWAIT P1, [UR4+0x32450], R0 ;  /* 0x03245000ff0075a7 */ /* 0x000ee40008020144 */
[----:B---3--:R-:W-:Y:S05]  /*81a0*/  @!P1 BRA `(.L_x_5750) ;  /* 0x000000e8008c9947 */ /* 0x008fea0003800000 */
.L_x_5749:
[----:B------:R-:W-:Y:S01]  /*81b0*/  R2UR UR48, R12 ;  /* 0x000000000c3072ca */ /* 0x000fe200000e0000 */
[----:B------:R-:W-:Y:S01]  /*81c0*/  UIMAD UR5, UR38, 0xc00, UR60 ;  /* 0x00000c00260578a4 */ /* 0x000fe2000f8e023c */
[----:B------:R-:W-:Y:S01]  /*81d0*/  R2UR UR49, R13 ;  /* 0x000000000d3172ca */ /* 0x000fe200000e0000 */
[----:B------:R-:W-:Y:S01]  /*81e0*/  WARPGROUP.ARRIVE ;  /* 0x00000000000079c5 */ /* 0x000fe20000000000 */
[----:B------:R-:W-:Y:S01]  /*81f0*/  UMOV UR51, 0x40000040 ;  /* 0x4000004000337882 */ /* 0x000fe20000000000 */
[----:B------:R-:W-:-:S04]  /*8200*/  UIADD3 UR10, UR5, 0x304, URZ ;  /* 0x00000304050a7890 */ /* 0x000fc8000fffe03f */
[----:B------:R-:W3:Y:S01]  /*8210*/  S2R R208, SR_TID.X ;  /* 0x0000000000d07919 */ /* 0x000ee20000002100 */
        /* <DEDUP_REMOVED lines=23> */
[----:B---3--:R-:W-:-:S04]  /*8390*/  SHF.R.U32.HI R208, RZ, 0x7, R208 ;  /* 0x00000007ffd07819 */ /* 0x008fc800000116d0 */
[----:B012---:R-:W-:Y:S01]  /*83a0*/  IADD3 R0, -R208, 0xb, RZ ;  /* 0x0000000bd0007810 */ /* 0x007fe20007ffe1ff */
        /* <DEDUP_REMOVED lines=69> */
.L_x_5751:
        /* <DEDUP_REMOVED lines=43> */
[----:B------:R-:W-:-:S05]  /*8ab0*/  UMOV UR15, 0x40000040 ;  /* 0x40000040000f7882 */ /* 0x000fca0000000000 */
        /* <DEDUP_REMOVED lines=41> */
[----:B---3--:R-:W-:-:S05]  /*8d50*/  FMNMX.FTZ R21, R197, R21, !PT ;  /* 0x00000015c5157209 */ /* 0x008fca0007810000 */
        /* <DEDUP_REMOVED lines=11> */
[C---:B------:R-:W-:Y:S01]  /*8e10*/  FADD.FTZ R207, -R21.reuse, R202 ;  /* 0x000000ca15cf7221 */ /* 0x040fe20000010100 */
[----:B------:R-:W-:-:S03]  /*8e20*/  FMUL.FTZ R154, R21, UR5 ;  /* 0x00000005159a7c20 */ /* 0x000fc60008410000 */
[----:B------:R-:W-:Y:S01]  /*8e30*/  FMUL.FTZ R207, R207, UR5 ;  /* 0x00000005cfcf7c20 */ /* 0x000fe20008410000 */
[--C-:B------:R-:W-:Y:S01]  /*8e40*/  FFMA.FTZ R152, R152, UR5, -R154.reuse ;  /* 0x0000000598987c23 */ /* 0x100fe2000801089a */
[--C-:B------:R-:W-:Y:S01]  /*8e50*/  FFMA.FTZ R153, R153, UR5, -R154.reuse ;  /* 0x0000000599997c23 */ /* 0x100fe2000801089a */
[--C-:B------:R-:W-:Y:S01]  /*8e60*/  FFMA.FTZ R202, R157, UR5, -R154.reuse ;  /* 0x000000059dca7c23 */ /* 0x100fe2000801089a */
[--C-:B------:R-:W-:Y:S01]  /*8e70*/  FFMA.FTZ R157, R164, UR5, -R154.reuse ;  /* 0x00000005a49d7c23 */ /* 0x100fe2000801089a */
[----:B-1----:R-:W-:Y:S01]  /*8e80*/  FMNMX.FTZ R164, R193, R20, !PT ;  /* 0x00000014c1a47209 */ /* 0x002fe20007810000 */
        /* <DEDUP_REMOVED lines=22> */
[----:B--2---:R-:W-:Y:S01]  /*8ff0*/  FMNMX.FTZ R164, R155, R164, !PT ;  /* 0x000000a49ba47209 */ /* 0x004fe20007810000 */
[----:B------:R2:W4:Y:S01]  /*9000*/  MUFU.EX2 R154, R153 ;  /* 0x00000099009a7308 */ /* 0x0005220000000800 */
[-C--:B-1----:R-:W-:Y:S01]  /*9010*/  FMUL.FTZ R24, R24, R207.reuse ;  /* 0x000000cf18187220 */ /* 0x082fe20000410000 */
[----:B---3--:R-:W-:Y:S01]  /*9020*/  FFMA.FTZ R2, R207, R2, R152 ;  /* 0x00000002cf027223 */ /* 0x008fe20000010098 */
[----:B------:R-:W-:Y:S01]  /*9030*/  FMNMX.FTZ R164, R158, R164, !PT ;  /* 0x000000a49ea47209 */ /* 0x000fe20007810000 */
[-C--:B------:R-:W-:Y:S01]  /*9040*/  FMUL.FTZ R25, R25, R207.reuse ;  /* 0x000000cf19197220 */ /* 0x080fe20000410000 */
[-C--:B------:R-:W-:Y:S01]  /*9050*/  FMUL.FTZ R28, R28, R207.reuse ;  /* 0x000000cf1c1c7220 */ /* 0x080fe20000410000 */
[-C--:B------:R-:W-:Y:S01]  /*9060*/  FMUL.FTZ R29, R29, R207.reuse ;  /* 0x000000cf1d1d7220 */ /* 0x080fe20000410000 */
[----:B------:R-:W-:Y:S01]  /*9070*/  FMNMX.FTZ R164, R159, R164, !PT ;  /* 0x000000a49fa47209 */ /* 0x000fe20007810000 */
[----:B------:R-:W-:Y:S01]  /*9080*/  MUFU.EX2 R202, R202 ;  /* 0x000000ca00ca7308 */ /* 0x000fe20000000800 */
[----:B--2---:R-:W-:Y:S01]  /*9090*/  FMUL.FTZ R153, R171, UR10 ;  /* 0x0000000aab997c20 */ /* 0x004fe20008410000 */
[----:B------:R-:W-:Y:S01]  /*90a0*/  FMUL.FTZ R171, R174, UR10 ;  /* 0x0000000aaeab7c20 */ /* 0x000fe20008410000 */
[----:B------:R-:W-:Y:S01]  /*90b0*/  FMNMX.FTZ R164, R162, R164, !PT ;  /* 0x000000a4a2a47209 */ /* 0x000fe20007810000 */
[----:B------:R-:W-:Y:S01]  /*90c0*/  FMUL.FTZ R174, R178, UR10 ;  /* 0x0000000ab2ae7c20 */ /* 0x000fe20008410000 */
[----:B------:R-:W-:Y:S01]  /*90d0*/  FMUL.FTZ R178, R182, UR10 ;  /* 0x0000000ab6b27c20 */ /* 0x000fe20008410000 */
[----:B------:R-:W-:Y:S01]  /*90e0*/  FMUL.FTZ R182, R186, UR10 ;  /* 0x0000000abab67c20 */ /* 0x000fe20008410000 */
[----:B------:R-:W-:Y:S01]  /*90f0*/  FMNMX.FTZ R164, R163, R164, !PT ;  /* 0x000000a4a3a47209 */ /* 0x000fe20007810000 */
[----:B------:R-:W1:Y:S01]  /*9100*/  MUFU.TANH R153, R153 ;  /* 0x0000009900997308 */ /* 0x000e620000002400 */
[C---:B----4-:R-:W-:Y:S01]  /*9110*/  FADD.FTZ R2, R154.reuse, R2 ;  /* 0x000000029a027221 */ /* 0x050fe20000010000 */
[----:B------:R-:W-:Y:S01]  /*9120*/  F2FP.F16.F32.PACK_AB R152, R154, R152 ;  /* 0x000000989a98723e */ /* 0x000fe200000000ff */
[----:B------:R-:W-:Y:S01]  /*9130*/  FMUL.FTZ R186, R190, UR10 ;  /* 0x0000000abeba7c20 */ /* 0x000fe20008410000 */
[----:B------:R-:W-:Y:S01]  /*9140*/  FMNMX.FTZ R164, R166, R164, !PT ;  /* 0x000000a4a6a47209 */ /* 0x000fe20007810000 */
[----:B------:R-:W-:Y:S01]  /*9150*/  FMUL.FTZ R190, R194, UR10 ;  /* 0x0000000ac2be7c20 */ /* 0x000fe20008410000 */
[----:B------:R-:W-:Y:S01]  /*9160*/  FMUL.FTZ R194, R198, UR10 ;  /* 0x0000000ac6c27c20 */ /* 0x000fe20008410000 */
[-C--:B------:R-:W-:Y:S01]  /*9170*/  FMUL.FTZ R32, R32, R207.reuse ;  /* 0x000000cf20207220 */ /* 0x080fe20000410000 */
[----:B------:R2:W3:Y:S01]  /*9180*/  MUFU.EX2 R154, R156 ;  /* 0x0000009c009a7308 */ /* 0x0004e20000000800 */
[----:B------:R-:W-:Y:S01]  /*9190*/  FMNMX.FTZ R164, R167, R164, !PT ;  /* 0x000000a4a7a47209 */ /* 0x000fe20007810000 */
[-C--:B------:R-:W-:Y:S01]  /*91a0*/  FMUL.FTZ R33, R33, R207.reuse ;  /* 0x000000cf21217220 */ /* 0x080fe20000410000 */
[-C--:B------:R-:W-:Y:S01]  /*91b0*/  FMUL.FTZ R36, R36, R207.reuse ;  /* 0x000000cf24247220 */ /* 0x080fe20000410000 */
[-C--:B------:R-:W-:Y:S01]  /*91c0*/  FMUL.FTZ R37, R37, R207.reuse ;  /* 0x000000cf25257220 */ /* 0x080fe20000410000 */
[----:B------:R-:W-:Y:S01]  /*91d0*/  FMNMX.FTZ R164, R170, R164, !PT ;  /* 0x000000a4aaa47209 */ /* 0x000fe20007810000 */
[-C--:B------:R-:W-:Y:S01]  /*91e0*/  FMUL.FTZ R40, R40, R207.reuse ;  /* 0x000000cf28287220 */ /* 0x080fe20000410000 */
[-C--:B------:R-:W-:Y:S01]  /*91f0*/  FMUL.FTZ R41, R41, R207.reuse ;  /* 0x000000cf29297220 */ /* 0x080fe20000410000 */
[----:B------:R-:W4:Y:S01]  /*9200*/  MUFU.TANH R171, R171 ;  /* 0x000000ab00ab7308 */ /* 0x000f220000002400 */
[----:B--2---:R-:W-:Y:S01]  /*9210*/  FMUL.FTZ R156, R175, UR10 ;  /* 0x0000000aaf9c7c20 */ /* 0x004fe20008410000 */
[----:B------:R-:W-:Y:S01]  /*9220*/  FMUL.FTZ R175, R179, UR10 ;  /* 0x0000000ab3af7c20 */ /* 0x000fe20008410000 */
[----:B-1----:R-:W-:Y:S01]  /*9230*/  FMNMX.FTZ R164, R153, R164, !PT ;  /* 0x000000a499a47209 */ /* 0x002fe20007810000 */
[----:B------:R-:W-:Y:S01]  /*9240*/  FMUL.FTZ R179, R183, UR10 ;  /* 0x0000000ab7b37c20 */ /* 0x000fe20008410000 */
[----:B------:R-:W-:Y:S01]  /*9250*/  FMUL.FTZ R183, R187, UR10 ;  /* 0x0000000abbb77c20 */ /* 0x000fe20008410000 */
[----:B------:R-:W-:Y:S01]  /*9260*/  FMUL.FTZ R187, R191, UR10 ;  /* 0x0000000abfbb7c20 */ /* 0x000fe20008410000 */
[----:B------:R-:W-:Y:S01]  /*9270*/  FMUL.FTZ R191, R195, UR10 ;  /* 0x0000000ac3bf7c20 */ /* 0x000fe20008410000 */
[----:B------:R-:W1:Y:S01]  /*9280*/  MUFU.TANH R156, R156 ;  /* 0x0000009c009c7308 */ /* 0x000e620000002400 */
[----:B------:R-:W-:Y:S01]  /*9290*/  FMUL.FTZ R195, R199, UR10 ;  /* 0x0000000ac7c37c20 */ /* 0x000fe20008410000 */
[----:B------:R-:W-:Y:S01]  /*92a0*/  UIADD3 UR10, UR4, 0x32440, URZ ;  /* 0x00032440040a7890 */ /* 0x000fe2000fffe03f */
[----:B---3--:R-:W-:Y:S01]  /*92b0*/  FADD.FTZ R2, R154, R2 ;  /* 0x000000029a027221 */ /* 0x008fe20000010000 */
[----:B------:R-:W-:Y:S01]  /*92c0*/  F2FP.F16.F32.PACK_AB R154, R202, R154 ;  /* 0x0000009aca9a723e */ /* 0x000fe200000000ff */
[-C--:B------:R-:W-:Y:S01]  /*92d0*/  FMUL.FTZ R44, R44, R207.reuse ;  /* 0x000000cf2c2c7220 */ /* 0x080fe20000410000 */
[----:B------:R-:W-:Y:S01]  /*92e0*/  UPRMT UR11, UR6, 0x654, UR10 ;  /* 0x00000654060b7896 */ /* 0x000fe2000800000a */
[----:B------:R-:W-:Y:S01]  /*92f0*/  FADD.FTZ R2, R202, R2 ;  /* 0x00000002ca027221 */ /* 0x000fe20000010000 */
[----:B------:R-:W2:Y:S01]  /*9300*/  MUFU.TANH R174, R174 ;  /* 0x000000ae00ae7308 */ /* 0x000ea20000002400 */
[----:B----4-:R-:W-:Y:S01]  /*9310*/  FMNMX.FTZ R164, R171, R164, !PT ;  /* 0x000000a4aba47209 */ /* 0x010fe20007810000 */
[-C--:B------:R-:W-:Y:S01]  /*9320*/  FMUL.FTZ R45, R45, R207.reuse ;  /* 0x000000cf2d2d7220 */ /* 0x080fe20000410000 */
[-C--:B------:R-:W-:Y:S01]  /*9330*/  FMUL.FTZ R48, R48, R207.reuse ;  /* 0x000000cf30307220 */ /* 0x080fe20000410000 */
[-C--:B------:R-:W-:Y:S01]  /*9340*/  FMUL.FTZ R49, R49, R207.reuse ;  /* 0x000000cf31317220 */ /* 0x080fe20000410000 */
[-C--:B------:R-:W-:Y:S01]  /*9350*/  FMUL.FTZ R52, R52, R207.reuse ;  /* 0x000000cf34347220 */ /* 0x080fe20000410000 */
[-C--:B------:R-:W-:Y:S01]  /*9360*/  FMUL.FTZ R53, R53, R207.reuse ;  /* 0x000000cf35357220 */ /* 0x080fe20000410000 */
[----:B------:R-:W-:Y:S01]  /*9370*/  SYNCS.ARRIVE.TRANS64.RED.A1T0 RZ, [UR11], RZ ;  /* 0x000000ffffff79a7 */ /* 0x000fe2000810040b */
[----:B------:R-:W3:Y:S01]  /*9380*/  MUFU.TANH R175, R175 ;  /* 0x000000af00af7308 */ /* 0x000ee20000002400 */
[----:B-1----:R-:W-:Y:S01]  /*9390*/  FMNMX.FTZ R164, R156, R164, !PT ;  /* 0x000000a49ca47209 */ /* 0x002fe20007810000 */
[-C--:B------:R-:W-:Y:S01]  /*93a0*/  FMUL.FTZ R56, R56, R207.reuse ;  /* 0x000000cf38387220 */ /* 0x080fe20000410000 */
[-C--:B------:R-:W-:Y:S01]  /*93b0*/  FMUL.FTZ R57, R57, R207.reuse ;  /* 0x000000cf39397220 */ /* 0x080fe20000410000 */
[-C--:B------:R-:W-:Y:S01]  /*93c0*/  FMUL.FTZ R60, R60, R207.reuse ;  /* 0x000000cf3c3c7220 */ /* 0x080fe20000410000 */
[-C--:B------:R-:W-:Y:S01]  /*93d0*/  FMUL.FTZ R61, R61, R207.reuse ;  /* 0x000000cf3d3d7220 */ /* 0x080fe20000410000 */
[-C--:B------:R-:W-:Y:S01]  /*93e0*/  FMUL.FTZ R64, R64, R207.reuse ;  /* 0x000000cf40407220 */ /* 0x080fe20000410000 */
[-C--:B------:R-:W-:Y:S01]  /*93f0*/  FMUL.FTZ R65, R65, R207.reuse ;  /* 0x000000cf41417220 */ /* 0x080fe20000410000 */
        /* <DEDUP_REMOVED lines=58> */
[----:B------:R-:W-:Y:S01]  /*97a0*/  UIMAD UR10, UR38, 0xc00, UR54 ;  /* 0x00000c00260a78a4 */ /* 0x000fe2000f8e0236 */
[----:B------:R-:W-:-:S03]  /*97b0*/  UMOV UR11, 0x40000040 ;  /* 0x40000040000b7882 */ /* 0x000fc60000000000 */
[----:B------:R-:W-:Y:S02]  /*97c0*/  UIADD3 UR14, UR10, 0x80, URZ ;  /* 0x000000800a0e7890 */ /* 0x000fe4000fffe03f */
[----:B------:R-:W3:Y:S01]  /*97d0*/  MUFU.TANH R194, R194 ;  /* 0x000000c200c27308 */ /* 0x000ee20000002400 */
[----:B-1----:R-:W-:-:S07]  /*97e0*/  FMNMX.FTZ R164, R190, R164, !PT ;  /* 0x000000a4bea47209 */ /* 0x002fce0007810000 */
[----:B------:R-:W1:Y:S01]  /*97f0*/  MUFU.TANH R195, R195 ;  /* 0x000000c300c37308 */ /* 0x000e620000002400 */
[----:B--2---:R-:W-:-:S07]  /*9800*/  FMNMX.FTZ R164, R191, R164, !PT ;  /* 0x000000a4bfa47209 */ /* 0x004fce0007810000 */
[----:B------:R-:W-:Y:S01]  /*9810*/  MUFU.EX2 R161, R161 ;  /* 0x000000a100a17308 */ /* 0x000fe20000000800 */
[----:B---3--:R-:W-:-:S07]  /*9820*/  FMNMX.FTZ R164, R194, R164, !PT ;  /* 0x000000a4c2a47209 */ /* 0x008fce0007810000 */
[----:B------:R-:W-:Y:S01]  /*9830*/  MUFU.EX2 R157, R157 ;  /* 0x0000009d009d7308 */ /* 0x000fe20000000800 */
[----:B-1----:R-:W-:-:S05]  /*9840*/  FMNMX.FTZ R164, R195, R164, !PT ;  /* 0x000000a4c3a47209 */ /* 0x002fca0007810000 */
[----:B------:R-:W1:Y:S02]  /*9850*/  SHFL.BFLY PT, R198, R164, 0x2, 0x1f ;  /* 0x0c401f00a4c67f89 */ /* 0x000e6400000e0000 */
[----:B------:R-:W-:Y:S08]  /*9860*/  MUFU.EX2 R169, R169 ;  /* 0x000000a900a97308 */ /* 0x000ff00000000800 */
[----:B------:R-:W-:Y:S08]  /*9870*/  MUFU.EX2 R173, R173 ;  /* 0x000000ad00ad7308 */ /* 0x000ff00000000800 */
[----:B------:R-:W-:Y:S01]  /*9880*/  MUFU.EX2 R177, R177 ;  /* 0x000000b100b17308 */ /* 0x000fe20000000800 */
[----:B-1----:R-:W-:-:S07]  /*9890*/  FMNMX.FTZ R164, R164, R198, !PT ;  /* 0x000000c6a4a47209 */ /* 0x002fce0007810000 */
[----:B------:R-:W-:Y:S01]  /*98a0*/  MUFU.EX2 R181, R181 ;  /* 0x000000b500b57308 */ /* 0x000fe20000000800 */
[----:B------:R-:W1:Y:S07]  /*98b0*/  SHFL.BFLY PT, R198, R164, 0x1, 0x1f ;  /* 0x0c201f00a4c67f89 */ /* 0x000e6e00000e0000 */
[----:B------:R-:W-:Y:S08]  /*98c0*/  MUFU.EX2 R185, R185 ;  /* 0x000000b900b97308 */ /* 0x000ff00000000800 */
[----:B------:R-:W-:Y:S08]  /*98d0*/  MUFU.EX2 R189, R189 ;  /* 0x000000bd00bd7308 */ /* 0x000ff00000000800 */
[----:B------:R-:W-:Y:S01]  /*98e0*/  MUFU.EX2 R203, R203 ;  /* 0x000000cb00cb7308 */ /* 0x000fe20000000800 */
[----:B-1----:R-:W-:-:S05]  /*98f0*/  FMNMX.FTZ R164, R164, R198, !PT ;  /* 0x000000c6a4a47209 */ /* 0x002fca0007810000 */
[C---:B------:R-:W-:Y:S01]  /*9900*/  FADD.FTZ R198, -R164.reuse, R20 ;  /* 0x00000014a4c67221 */ /* 0x040fe20000010100 */
[----:B------:R-:W-:Y:S01]  /*9910*/  FMUL.FTZ R20, R164, UR5 ;  /* 0x00000005a4147c20 */ /* 0x000fe20008410000 */
[----:B------:R-:W-:Y:S02]  /*9920*/  MUFU.EX2 R197, R197 ;  /* 0x000000c500c57308 */ /* 0x000fe40000000800 */
[----:B------:R-:W-:Y:S01]  /*9930*/  FMUL.FTZ R198, R198, UR5 ;  /* 0x00000005c6c67c20 */ /* 0x000fe20008410000 */
[--C-:B------:R-:W-:Y:S01]  /*9940*/  FFMA.FTZ R193, R193, UR5, -R20.reuse ;  /* 0x00000005c1c17c23 */ /* 0x100fe20008010814 */
[--C-:B------:R-:W-:Y:S01]  /*9950*/  FFMA.FTZ R155, R155, UR5, -R20.reuse ;  /* 0x000000059b9b7c23 */ /* 0x100fe20008010814 */
[--C-:B------:R-:W-:Y:S01]  /*9960*/  FFMA.FTZ R199, R166, UR5, -R20.reuse ;  /* 0x00000005a6c77c23 */ /* 0x100fe20008010814 */
[--C-:B------:R-:W-:Y:S01]  /*9970*/  FFMA.FTZ R166, R153, UR5, -R20.reuse ;  /* 0x0000000599a67c23 */ /* 0x100fe20008010814 */
[----:B------:R-:W-:Y:S01]  /*9980*/  FFMA.FTZ R202, R156, UR5, -R20 ;  /* 0x000000059cca7c23 */ /* 0x000fe20008010814 */
[----:B------:R-:W1:Y:S01]  /*9990*/  MUFU.EX2 R198, R198 ;  /* 0x000000c600c67308 */ /* 0x000e620000000800 */
[----:B------:R-:W-:-:S02]  /*99a0*/  VIADD R156, R208, 0x8 ;  /* 0x00000008d09c7836 */ /* 0x000fc40000000000 */
[--C-:B------:R-:W-:Y:S01]  /*99b0*/  FFMA.FTZ R158, R158, UR5, -R20.reuse ;  /* 0x000000059e9e7c23 */ /* 0x100fe20008010814 */
[--C-:B------:R-:W-:Y:S01]  /*99c0*/  FFMA.FTZ R159, R159, UR5, -R20.reuse ;  /* 0x000000059f9f7c23 */ /* 0x100fe20008010814 */
[--C-:B------:R-:W-:Y:S01]  /*99d0*/  FFMA.FTZ R167, R167, UR5, -R20.reuse ;  /* 0x00000005a7a77c23 */ /* 0x100fe20008010814 */
[--C-:B------:R-:W-:Y:S01]  /*99e0*/  FFMA.FTZ R162, R162, UR5, -R20.reuse ;  /* 0x00000005a2a27c23 */ /* 0x100fe20008010814 */
[----:B------:R2:W-:Y:S01]  /*99f0*/  BAR.SYNC.DEFER_BLOCKING R156, 0x100 ;  /* 0x0004009c0000751d */ /* 0x0005e20000010000 */
        /* <DEDUP_REMOVED lines=10> */
[-C--:B-1----:R-:W-:Y:S01]  /*9aa0*/  FMUL.FTZ R26, R26, R198.reuse ;  /* 0x000000c61a1a7220 */ /* 0x082fe20000410000 */
        /* <DEDUP_REMOVED lines=11> */
[----:B---3--:R-:W-:Y:S01]  /*9b60*/  FFMA.FTZ R193, R198, R3, R153 ;  /* 0x00000003c6c17223 */ /* 0x008fe20000010099 */
[-C--:B------:R-:W-:Y:S01]  /*9b70*/  FMUL.FTZ R47, R47, R198.reuse ;  /* 0x000000c62f2f7220 */ /* 0x080fe20000410000 */
[----:B------:R-:W-:Y:S01]  /*9b80*/  MUFU.EX2 R3, R159 ;  /* 0x0000009f00037308 */ /* 0x000fe20000000800 */
[-C--:B------:R-:W-:Y:S01]  /*9b90*/  FMUL.FTZ R50, R50, R198.reuse ;  /* 0x000000c632327220 */ /* 0x080fe20000410000 */
[-C--:B------:R-:W-:Y:S01]  /*9ba0*/  FMUL.FTZ R51, R51, R198.reuse ;  /* 0x000000c633337220 */ /* 0x080fe20000410000 */
[-C--:B------:R-:W-:Y:S01]  /*9bb0*/  FMUL.FTZ R54, R54, R198.reuse ;  /* 0x000000c636367220 */ /* 0x080fe20000410000 */
[-C--:B------:R-:W-:Y:S01]  /*9bc0*/  FMUL.FTZ R55, R55, R198.reuse ;  /* 0x000000c637377220 */ /* 0x080fe20000410000 */
[-C--:B------:R-:W-:Y:S01]  /*9bd0*/  FMUL.FTZ R58, R58, R198.reuse ;  /* 0x000000c63a3a7220 */ /* 0x080fe20000410000 */
[C---:B-1----:R-:W-:Y:S01]  /*9be0*/  FADD.FTZ R193, R155.reuse, R193 ;  /* 0x000000c19bc17221 */ /* 0x042fe20000010000 */
[----:B------:R-:W-:Y:S01]  /*9bf0*/  F2FP.F16.F32.PACK_AB R153, R155, R153 ;  /* 0x000000999b99723e */ /* 0x000fe200000000ff */
        /* <DEDUP_REMOVED lines=48> */
[----:B-1----:R-:W-:Y:S01]  /*9f00*/  FADD.FTZ R193, R155, R193 ;  /* 0x000000c19bc17221 */ /* 0x002fe20000010000 */
[----:B------:R-:W-:Y:S01]  /*9f10*/  F2FP.F16.F32.PACK_AB R155, R3, R155 ;  /* 0x0000009b039b723e */ /* 0x000fe200000000ff */
[----:B--2---:R-:W1:Y:S01]  /*9f20*/  MUFU.EX2 R156, R160 ;  /* 0x000000a0009c7308 */ /* 0x004e620000000800 */
[--C-:B------:R-:W-:Y:S01]  /*9f30*/  FFMA.FTZ R186, R186, UR5, -R20.reuse ;  /* 0x00000005baba7c23 */ /* 0x100fe20008010814 */
[--C-:B------:R-:W-:Y:S01]  /*9f40*/  FFMA.FTZ R187, R187, UR5, -R20.reuse ;  /* 0x00000005bbbb7c23 */ /* 0x100fe20008010814 */
[----:B------:R-:W-:Y:S01]  /*9f50*/  WARPGROUP.ARRIVE ;  /* 0x00000000000079c5 */ /* 0x000fe20000000000 */
[--C-:B------:R-:W-:Y:S01]  /*9f60*/  FFMA.FTZ R190, R190, UR5, -R20.reuse ;  /* 0x00000005bebe7c23 */ /* 0x100fe20008010814 */
[--C-:B------:R-:W-:Y:S01]  /*9f70*/  FFMA.FTZ R191, R191, UR5, -R20.reuse ;  /* 0x00000005bfbf7c23 */ /* 0x100fe20008010814 */
[--C-:B------:R-:W-:Y:S01]  /*9f80*/  FFMA.FTZ R194, R194, UR5, -R20.reuse ;  /* 0x00000005c2c27c23 */ /* 0x100fe20008010814 */
[----:B------:R-:W-:Y:S01]  /*9f90*/  FFMA.FTZ R20, R195, UR5, -R20 ;  /* 0x00000005c3147c23 */ /* 0x000fe20008010814 */
[----:B------:R-:W2:Y:S01]  /*9fa0*/  MUFU.EX2 R158, R165 ;  /* 0x000000a5009e7308 */ /* 0x000ea20000000800 */
[----:B------:R-:W-:Y:S01]  /*9fb0*/  HGMMA.64x256x16.F32 R24, R152, gdesc[UR8].tnspB, R24, gsb0 ;  /* 0x43e0000898187df0 */ /* 0x000fe20008000818 */
[----:B------:R-:W-:Y:S01]  /*9fc0*/  UMOV UR11, 0x40000040 ;  /* 0x40000040000b7882 */ /* 0x000fe20000000000 */
[----:B------:R-:W-:-:S05]  /*9fd0*/  FADD.FTZ R193, R3, R193 ;  /* 0x000000c103c17221 */ /* 0x000fca0000010000 */
[----:B------:R-:W3:Y:S01]  /*9fe0*/  MUFU.EX2 R165, R162 ;  /* 0x000000a200a57308 */ /* 0x000ee20000000800 */
[----:B-1----:R-:W-:Y:S01]  /*9ff0*/  FADD.FTZ R2, R156, R2 ;  /* 0x000000029c027221 */ /* 0x002fe20000010000 */
[----:B------:R-:W-:-:S03]  /*a000*/  F2FP.F16.F32.PACK_AB R156, R161, R156 ;  /* 0x0000009ca19c723e */ /* 0x000fc600000000ff */
[----:B------:R-:W-:-:S03]  /*a010*/  FADD.FTZ R2, R161, R2 ;  /* 0x00000002a1027221 */ /* 0x000fc60000010000 */
[----:B------:R-:W1:Y:S01]  /*a020*/  MUFU.EX2 R195, R163 ;  /* 0x000000a300c37308 */ /* 0x000e620000000800 */
[----:B------:R-:W-:-:S04]  /*a030*/  FADD.FTZ R2, R157, R2 ;  /* 0x000000029d027221 */ /* 0x000fc80000010000 */
[C---:B--2---:R-:W-:Y:S01]  /*a040*/  FADD.FTZ R2, R158.reuse, R2 ;  /* 0x000000029e027221 */ /* 0x044fe20000010000 */
[----:B------:R-:W-:Y:S02]  /*a050*/  F2FP.F16.F32.PACK_AB R158, R158, R157 ;  /* 0x0000009d9e9e723e */ /* 0x000fe400000000ff */
[----:B------:R-:W2:Y:S01]  /*a060*/  MUFU.EX2 R199, R199 ;  /* 0x000000c700c77308 */ /* 0x000ea20000000800 */
[----:B---3--:R-:W-:-:S07]  /*a070*/  FADD.FTZ R193, R165, R193 ;  /* 0x000000c1a5c17221 */ /* 0x008fce0000010000 */
[----:B------:R-:W3:Y:S01]  /*a080*/  MUFU.EX2 R167, R167 ;  /* 0x000000a700a77308 */ /* 0x000ee20000000800 */
[C---:B-1----:R-:W-:Y:S01]  /*a090*/  F2FP.F16.F32.PACK_AB R157, R195.reuse, R165 ;  /* 0x000000a5c39d723e */ /* 0x042fe200000000ff */
[----:B------:R-:W-:-:S06]  /*a0a0*/  FADD.FTZ R193, R195, R193 ;  /* 0x000000c1c3c17221 */ /* 0x000fcc0000010000 */
[----:B------:R-:W1:Y:S01]  /*a0b0*/  MUFU.EX2 R160, R168 ;  /* 0x000000a800a07308 */ /* 0x000e620000000800 */
[----:B--2---:R-:W-:-:S07]  /*a0c0*/  FADD.FTZ R193, R199, R193 ;  /* 0x000000c1c7c17221 */ /* 0x004fce0000010000 */
[----:B------:R-:W2:Y:S01]  /*a0d0*/  MUFU.EX2 R162, R172 ;  /* 0x000000ac00a27308 */ /* 0x000ea20000000800 */
[C---:B---3--:R-:W-:Y:S01]  /*a0e0*/  F2FP.F16.F32.PACK_AB R159, R167.reuse, R199 ;  /* 0x000000c7a79f723e */ /* 0x048fe200000000ff */
[----:B------:R-:W-:-:S06]  /*a0f0*/  FADD.FTZ R193, R167, R193 ;  /* 0x000000c1a7c17221 */ /* 0x000fcc0000010000 */
[----:B------:R-:W3:Y:S01]  /*a100*/  MUFU.EX2 R170, R170 ;  /* 0x000000aa00aa7308 */ /* 0x000ee20000000800 */
[----:B-1----:R-:W-:Y:S01]  /*a110*/  FADD.FTZ R2, R160, R2 ;  /* 0x00000002a0027221 */ /* 0x002fe20000010000 */
[----:B------:R-:W-:-:S03]  /*a120*/  F2FP.F16.F32.PACK_AB R160, R169, R160 ;  /* 0x000000a0a9a0723e */ /* 0x000fc600000000ff */
[----:B------:R-:W-:-:S03]  /*a130*/  FADD.FTZ R2, R169, R2 ;  /* 0x00000002a9027221 */ /* 0x000fc60000010000 */
[----:B------:R-:W1:Y:S01]  /*a140*/  MUFU.EX2 R166, R166 ;  /* 0x000000a600a67308 */ /* 0x000e620000000800 */
[----:B--2---:R-:W-:Y:S01]  /*a150*/  FADD.FTZ R2, R162, R2 ;  /* 0x00000002a2027221 */ /* 0x004fe20000010000 */
[----:B------:R-:W-:-:S03]  /*a160*/  F2FP.F16.F32.PACK_AB R162, R173, R162 ;  /* 0x000000a2ada2723e */ /* 0x000fc600000000ff */
[----:B------:R-:W-:-:S03]  /*a170*/  FADD.FTZ R2, R173, R2 ;  /* 0x00000002ad027221 */ /* 0x000fc60000010000 */
        /* <DEDUP_REMOVED lines=11> */
[----:B-1----:R-:W-:-:S07]  /*a230*/  FADD.FTZ R193, R174, R193 ;  /* 0x000000c1aec17221 */ /* 0x002fce0000010000 */
[----:B------:R-:W1:Y:S01]  /*a240*/  MUFU.EX2 R179, R179 ;  /* 0x000000b300b37308 */ /* 0x000e620000000800 */
[----:B--2---:R-:W-:-:S07]  /*a250*/  FADD.FTZ R193, R175, R193 ;  /* 0x000000c1afc17221 */ /* 0x004fce0000010000 */
[----:B------:R-:W-:Y:S01]  /*a260*/  MUFU.EX2 R182, R182 ;  /* 0x000000b600b67308 */ /* 0x000fe20000000800 */
[----:B---3--:R-:W-:-:S07]  /*a270*/  FADD.FTZ R193, R178, R193 ;  /* 0x000000c1b2c17221 */ /* 0x008fce0000010000 */
[----:B------:R-:W-:Y:S01]  /*a280*/  MUFU.EX2 R183, R183 ;  /* 0x000000b700b77308 */ /* 0x000fe20000000800 */
[----:B-1----:R-:W-:-:S07]  /*a290*/  FADD.FTZ R193, R179, R193 ;  /* 0x000000c1b3c17221 */ /* 0x002fce0000010000 */
        /* <DEDUP_REMOVED lines=10> */
[----:B------:R-:W-:Y:S01]  /*a340*/  F2FP.F16.F32.PACK_AB R155, R179, R178 ;  /* 0x000000b2b39b723e */ /* 0x000fe200000000ff */
[----:B------:R-:W-:Y:S01]  /*a350*/  HGMMA.64x256x16.F32 R24, R156, gdesc[UR12].tnspB, R24, gsb0 ;  /* 0x43e0000c9c187df0 */ /* 0x000fe20008000818 */
[----:B------:R-:W-:Y:S01]  /*a360*/  UIADD3 UR14, UR10, 0x100, URZ ;  /* 0x000001000a0e7890 */ /* 0x000fe2000fffe03f */
[----:B------:R-:W-:Y:S02]  /*a370*/  UMOV UR15, 0x40000040 ;  /* 0x40000040000f7882 */ /* 0x000fe40000000000 */
[----:B------:R-:W2:Y:S01]  /*a380*/  MUFU.EX2 R154, R180 ;  /* 0x000000b4009a7308 */ /* 0x000ea20000000800 */
[----:B-1----:R-:W-:Y:S01]  /*a390*/  FADD.FTZ R2, R152, R2 ;  /* 0x0000000298027221 */ /* 0x002fe20000010000 */
[----:B------:R-:W-:-:S03]  /*a3a0*/  F2FP.F16.F32.PACK_AB R152, R177, R152 ;  /* 0x00000098b198723e */ /* 0x000fc600000000ff */
[----:B------:R-:W-:-:S04]  /*a3b0*/  FADD.FTZ R2, R177, R2 ;  /* 0x00000002b1027221 */ /* 0x000fc80000010000 */
[----:B--2---:R-:W-:Y:S01]  /*a3c0*/  FADD.FTZ R2, R154, R2 ;  /* 0x000000029a027221 */ /* 0x004fe20000010000 */
[----:B------:R-:W-:-:S03]  /*a3d0*/  F2FP.F16.F32.PACK_AB R154, R181, R154 ;  /* 0x0000009ab59a723e */ /* 0x000fc600000000ff */
[----:B------:R-:W-:Y:S01]  /*a3e0*/  FADD.FTZ R2, R181, R2 ;  /* 0x00000002b5027221 */ /* 0x000fe20000010000 */
[----:B------:R-:W-:Y:S02]  /*a3f0*/  WARPGROUP.DEPBAR.LE gsb0, 0x0 ;  /* 0x00008000000079c5 */ /* 0x000fe40000010000 */
[----:B------:R-:W-:-:S08]  /*a400*/  WARPGROUP.ARRIVE ;  /* 0x00000000000079c5 */ /* 0x000fd00000000000 */
        /* <DEDUP_REMOVED lines=9> */
[----:B------:R-:W-:Y:S01]  /*a4a0*/  UIADD3 UR10, UR10, 0x280, URZ ;  /* 0x000002800a0a7890 */ /* 0x000fe2000fffe03f */
[----:B------:R-:W-:Y:S02]  /*a4b0*/  WARPGROUP.DEPBAR.LE gsb0, 0x0 ;  /* 0x00008000000079c5 */ /* 0x000fe40000010000 */
[----:B------:R-:W1:Y:S01]  /*a4c0*/  MUFU.EX2 R152, R184 ;  /* 0x000000b800987308 */ /* 0x000e620000000800 */
[----:B------:R-:W-:Y:S01]  /*a4d0*/  F2FP.F16.F32.PACK_AB R153, R183, R182 ;  /* 0x000000b6b799723e */ /* 0x000fe200000000ff */
[----:B------:R-:W-:Y:S01]  /*a4e0*/  FADD.FTZ R182, R182, R193 ;  /* 0x000000c1b6b67221 */ /* 0x000fe20000010000 */
[----:B------:R-:W-:-:S03]  /*a4f0*/  F2FP.F16.F32.PACK_AB R155, R187, R186 ;  /* 0x000000babb9b723e */ /* 0x000fc600000000ff */
[----:B------:R-:W-:Y:S02]  /*a500*/  FADD.FTZ R183, R183, R182 ;  /* 0x000000b6b7b77221 */ /* 0x000fe40000010000 */
[----:B------:R-:W2:Y:S02]  /*a510*/  MUFU.EX2 R154, R188 ;  /* 0x000000bc009a7308 */ /* 0x000ea40000000800 */
[----:B------:R-:W-:-:S04]  /*a520*/  FADD.FTZ R186, R186, R183 ;  /* 0x000000b7baba7221 */ /* 0x000fc80000010000 */
[----:B------:R-:W-:Y:S01]  /*a530*/  FADD.FTZ R187, R187, R186 ;  /* 0x000000babbbb7221 */ /* 0x000fe20000010000 */
[----:B-1----:R-:W-:Y:S01]  /*a540*/  FADD.FTZ R2, R152, R2 ;  /* 0x0000000298027221 */ /* 0x002fe20000010000 */
[----:B------:R-:W-:-:S03]  /*a550*/  F2FP.F16.F32.PACK_AB R152, R185, R152 ;  /* 0x00000098b998723e */ /* 0x000fc600000000ff */
[----:B------:R-:W-:-:S04]  /*a560*/  FADD.FTZ R2, R185, R2 ;  /* 0x00000002b9027221 */ /* 0x000fc80000010000 */
[----:B--2---:R-:W-:Y:S01]  /*a570*/  FADD.FTZ R2, R154, R2 ;  /* 0x000000029a027221 */ /* 0x004fe20000010000 */
[----:B------:R-:W-:-:S03]  /*a580*/  F2FP.F16.F32.PACK_AB R154, R189, R154 ;  /* 0x0000009abd9a723e */ /* 0x000fc600000000ff */
[----:B------:R-:W-:Y:S01]  /*a590*/  FADD.FTZ R2, R189, R2 ;  /* 0x00000002bd027221 */ /* 0x000fe20000010000 */
[----:B------:R-:W-:-:S06]  /*a5a0*/  WARPGROUP.ARRIVE ;  /* 0x00000000000079c5 */ /* 0x000fcc0000000000 */
[----:B------:R-:W-:Y:S03]  /*a5b0*/  HGMMA.64x256x16.F32 R24, R152, gdesc[UR12].tnspB, R24, gsb0 ;  /* 0x43e0000c98187df0 */ /* 0x000fe60008000818 */
        /* <DEDUP_REMOVED lines=18> */
[----:B------:R-:W-:Y:S05]  /*a6e0*/  @!P0 BRA `(.L_x_5752) ;  /* 0x0000000000048947 */ /* 0x000fea0003800000 */
[----:B------:R-:W-:Y:S01]  /*a6f0*/  BPT.TRAP 0x1 ;  /* 0x000000040000795c */ /* 0x000fe20000300000 */
.L_x_5752:
        /* <DEDUP_REMOVED lines=8> */
.L_x_5742:
        /* <DEDUP_REMOVED lines=10> */
[----:B------:R-:W-:-:S02]  /*a820*/  IMAD.MOV.U32 R2, RZ, RZ, RZ ;  /* 0x000000ffff027224 */ /* 0x000fc400078e00ff */
[----:B---3--:R-:W-:Y:S02]  /*a830*/  FADD.FTZ R7, R4, R3 ;  /* 0x0000000304077221 */ /* 0x008fe40000010000 */
[----:B------:R-:W1:Y:S04]  /*a840*/  SHFL.BFLY PT, R5, R6, 0x1, 0x1f ;  /* 0x0c201f0006057f89 */ /* 0x000e6800000e0000 */
[----:B------:R-:W3:Y:S01]  /*a850*/  SHFL.BFLY PT, R4, R7, 0x1, 0x1f ;  /* 0x0c201f0007047f89 */ /* 0x000ee200000e0000 */
[----:B-1----:R-:W-:Y:S01]  /*a860*/  FADD.FTZ R8, R6, R5 ;  /* 0x0000000506087221 */ /* 0x002fe20000010000 */
[----:B------:R-:W-:Y:S02]  /*a870*/  IMAD.MOV.U32 R5, RZ, RZ, RZ ;  /* 0x000000ffff057224 */ /* 0x000fe400078e00ff */
[----:B------:R-:W-:-:S02]  /*a880*/  IMAD.U32 R6, RZ, RZ, UR5 ;  /* 0x00000005ff067e24 */ /* 0x000fc4000f8e00ff */
[----:B---3--:R-:W-:Y:S01]  /*a890*/  FADD.FTZ R3, R7, R4 ;  /* 0x0000000407037221 */ /* 0x008fe20000010000 */
[----:B------:R-:W-:-:S04]  /*a8a0*/  FSETP.NE.FTZ.AND P1, PT, R8, RZ, PT ;  /* 0x000000ff0800720b */ /* 0x000fc80003f35000 */
[----:B------:R-:W-:-:S09]  /*a8b0*/  FSETP.NE.FTZ.AND P2, PT, R3, RZ, PT ;  /* 0x000000ff0300720b */ /* 0x000fd20003f55000 */
        /* <DEDUP_REMOVED lines=147> */
.L_x_5716:
        /* <DEDUP_REMOVED lines=10> */
[----:B------:R-:W2:Y:S01]  /*b290*/  LDL R2, [R1+0x34] ;  /* 0x0000340001027983 */ /* 0x000ea20000100800 */
[----:B------:R-:W1:Y:S01]  /*b2a0*/  S2UR UR8, SR_SWINHI ;  /* 0x00000000000879c3 */ /* 0x000e620000002f00 */
[----:B------:R-:W-:Y:S01]  /*b2b0*/  IMAD.MOV.U32 R152, RZ, RZ, 0x2 ;  /* 0x00000002ff987424 */ /* 0x000fe200078e00ff */
[----:B0-----:R-:W-:Y:S01]  /*b2c0*/  F2FP.F16.F32.PACK_AB R10, R29, R28 ;  /* 0x0000001c1d0a723e */ /* 0x001fe200000000ff */
[----:B------:R-:W-:Y:S01]  /*b2d0*/  ULDC.64 UR10, c[0x0][0xd08] ;  /* 0x00034200000a7ab9 */ /* 0x000fe20000000a00 */
[----:B------:R-:W3:Y:S01]  /*b2e0*/  LDL R163, [R1+0x24] ;  /* 0x0000240001a37983 */ /* 0x000ee20000100800 */
[----:B------:R-:W-:Y:S01]  /*b2f0*/  R2UR UR12, R204 ;  /* 0x00000000cc0c72ca */ /* 0x000fe200000e0000 */
[----:B------:R-:W-:Y:S01]  /*b300*/  UMOV UR6, UR9 ;  /* 0x0000000900067c82 */ /* 0x000fe20008000000 */
[----:B-1----:R-:W-:Y:S01]  /*b310*/  UMOV UR7, UR8 ;  /* 0x0000000800077c82 */ /* 0x002fe20008000000 */
[----:B------:R-:W-:Y:S02]  /*b320*/  F2FP.F16.F32.PACK_AB R11, R31, R30 ;  /* 0x0000001e1f0b723e */ /* 0x000fe400000000ff */
[----:B------:R-:W-:-:S02]  /*b330*/  F2FP.F16.F32.PACK_AB R14, R37, R36 ;  /* 0x00000024250e723e */ /* 0x000fc400000000ff */
[----:B------:R-:W-:Y:S01]  /*b340*/  F2FP.F16.F32.PACK_AB R15, R39, R38 ;  /* 0x00000026270f723e */ /* 0x000fe200000000ff */
[----:B------:R-:W-:Y:S01]  /*b350*/  BAR.SYNC.DEFER_BLOCKING 0x1, 0x100 ;  /* 0x0044000000007b1d */ /* 0x000fe20000010000 */
[----:B--2---:R-:W-:-:S03]  /*b360*/  IMAD.WIDE R152, R2, R152, UR6 ;  /* 0x0000000602987e25 */ /* 0x004fc6000f8e0298 */
[C---:B------:R-:W-:Y:S02]  /*b370*/  LOP3.LUT R9, R152.reuse, 0x380, RZ, 0xc0, !PT ;  /* 0x0000038098097812 */ /* 0x040fe400078ec0ff */
[C---:B------:R-:W-:Y:S02]  /*b380*/  IADD3 R5, P0, R152.reuse, 0xc060, RZ ;  /* 0x0000c06098057810 */ /* 0x040fe40007f1e0ff */
[C---:B------:R-:W-:Y:S02]  /*b390*/  IADD3 R13, P4, R152.reuse, 0x20, RZ ;  /* 0x00000020980d7810 */ /* 0x040fe40007f9e0ff */
[----:B------:R-:W-:Y:S02]  /*b3a0*/  SHF.R.U64 R9, R9, 0x3, RZ ;  /* 0x0000000309097819 */ /* 0x000fe400000012ff */
[----:B------:R-:W-:Y:S02]  /*b3b0*/  IADD3 R17, P3, R152, 0x40, RZ ;  /* 0x0000004098117810 */ /* 0x000fe40007f7e0ff */
[----:B------:R-:W-:-:S02]  /*b3c0*/  LOP3.LUT R4, R5, 0x380, RZ, 0xc0, !PT ;  /* 0x0000038005047812 */ /* 0x000fc400078ec0ff */
[----:B------:R-:W-:Y:S02]  /*b3d0*/  LOP3.LUT R12, R13, 0x380, RZ, 0xc0, !PT ;  /* 0x000003800d0c7812 */ /* 0x000fe400078ec0ff */
[----:B------:R-:W-:Y:S01]  /*b3e0*/  LOP3.LUT R8, R9, R152, RZ, 0x3c, !PT ;  /* 0x0000009809087212 */ /* 0x000fe200078e3cff */
[----:B------:R-:W-:Y:S01]  /*b3f0*/  IMAD.MOV.U32 R9, RZ, RZ, R153 ;  /* 0x000000ffff097224 */ /* 0x000fe200078e0099 */
[----:B------:R-:W-:Y:S02]  /*b400*/  LOP3.LUT R16, R17, 0x380, RZ, 0xc0, !PT ;  /* 0x0000038011107812 */ /* 0x000fe400078ec0ff */
[----:B------:R-:W-:Y:S02]  /*b410*/  SHF.R.U64 R4, R4, 0x3, RZ ;  /* 0x0000000304047819 */ /* 0x000fe400000012ff */
[----:B------:R-:W-:Y:S02]  /*b420*/  SHF.R.U64 R12, R12, 0x3, RZ ;  /* 0x000000030c0c7819 */ /* 0x000fe400000012ff */
[----:B------:R-:W-:-:S02]  /*b430*/  IADD3 R157, P5, R152, 0x60, RZ ;  /* 0x00000060989d7810 */ /* 0x000fc40007fbe0ff */
[----:B------:R-:W-:Y:S02]  /*b440*/  SHF.R.U64 R16, R16, 0x3, RZ ;  /* 0x0000000310107819 */ /* 0x000fe400000012ff */
[----:B------:R-:W-:Y:S02]  /*b450*/  LOP3.LUT R4, R4, R5, RZ, 0x3c, !PT ;  /* 0x0000000504047212 */ /* 0x000fe400078e3cff */
[----:B------:R-:W-:Y:S01]  /*b460*/  LOP3.LUT R12, R12, R13, RZ, 0x3c, !PT ;  /* 0x0000000d0c0c7212 */ /* 0x000fe200078e3cff */
[----:B------:R-:W-:Y:S01]  /*b470*/  IMAD.X R13, RZ, RZ, R153, P4 ;  /* 0x000000ffff0d7224 */ /* 0x000fe200020e0699 */
[----:B------:R-:W-:Y:S02]  /*b480*/  LOP3.LUT R156, R157, 0x380, RZ, 0xc0, !PT ;  /* 0x000003809d9c7812 */ /* 0x000fe400078ec0ff */
[----:B------:R-:W-:Y:S02]  /*b490*/  MOV R5, R8 ;  /* 0x0000000800057202 */ /* 0x000fe40000000f00 */
[----:B------:R-:W-:-:S02]  /*b4a0*/  F2FP.F16.F32.PACK_AB R8, R25, R24 ;  /* 0x000000181908723e */ /* 0x000fc400000000ff */
[----:B------:R-:W-:Y:S02]  /*b4b0*/  F2FP.F16.F32.PACK_AB R9, R27, R26 ;  /* 0x0000001a1b09723e */ /* 0x000fe400000000ff */
[----:B------:R-:W-:Y:S02]  /*b4c0*/  LOP3.LUT R16, R16, R17, RZ, 0x3c, !PT ;  /* 0x0000001110107212 */ /* 0x000fe400078e3cff */
[----:B------:R-:W-:Y:S02]  /*b4d0*/  SHF.R.U64 R156, R156, 0x3, RZ ;  /* 0x000000039c9c7819 */ /* 0x000fe400000012ff */
[----:B------:R-:W-:Y:S02]  /*b4e0*/  IADD3.X R17, RZ, R153, RZ, P3, !PT ;  /* 0x00000099ff117210 */ /* 0x000fe40001ffe4ff */
[----:B------:R-:W-:Y:S01]  /*b4f0*/  IADD3 R19, P4, R152, 0x4000, RZ ;  /* 0x0000400098137810 */ /* 0x000fe20007f9e0ff */
[----:B------:R0:W-:Y:S01]  /*b500*/  STSM.16.M88.4 [R5], R8 ;  /* 0x0000000805007844 */ /* 0x0001e20000000200 */
[----:B------:R-:W-:-:S02]  /*b510*/  MOV R2, R12 ;  /* 0x0000000c00027202 */ /* 0x000fc40000000f00 */
[----:B------:R-:W-:Y:S02]  /*b520*/  F2FP.F16.F32.PACK_AB R12, R33, R32 ;  /* 0x00000020210c723e */ /* 0x000fe400000000ff */
[----:B------:R-:W-:Y:S02]  /*b530*/  F2FP.F16.F32.PACK_AB R13, R35, R34 ;  /* 0x00000022230d723e */ /* 0x000fe400000000ff */
[----:B------:R-:W-:Y:S02]  /*b540*/  IADD3 R7, P3, R152, 0x8020, RZ ;  /* 0x0000802098077810 */ /* 0x000fe40007f7e0ff */
[----:B------:R-:W-:Y:S01]  /*b550*/  LOP3.LUT R156, R156, R157, RZ, 0x3c, !PT ;  /* 0x0000009d9c9c7212 */ /* 0x000fe200078e3cff */
[----:B------:R-:W-:Y:S01]  /*b560*/  IMAD.X R157, RZ, RZ, R153, P5 ;  /* 0x000000ffff9d7224 */ /* 0x000fe200028e0699 */
[----:B------:R-:W-:Y:S02]  /*b570*/  MOV R17, R16 ;  /* 0x0000001000117202 */ /* 0x000fe40000000f00 */
[----:B------:R-:W-:-:S02]  /*b580*/  LOP3.LUT R18, R19, 0x380, RZ, 0xc0, !PT ;  /* 0x0000038013127812 */ /* 0x000fc400078ec0ff */
[----:B0-----:R-:W-:Y:S02]  /*b590*/  F2FP.F16.F32.PACK_AB R8, R41, R40 ;  /* 0x000000282908723e */ /* 0x001fe400000000ff */
[----:B------:R-:W-:Y:S02]  /*b5a0*/  F2FP.F16.F32.PACK_AB R9, R43, R42 ;  /* 0x0000002a2b09723e */ /* 0x000fe400000000ff */
[----:B------:R-:W-:Y:S02]  /*b5b0*/  F2FP.F16.F32.PACK_AB R10, R45, R44 ;  /* 0x0000002c2d0a723e */ /* 0x000fe400000000ff */
[----:B------:R-:W-:Y:S02]  /*b5c0*/  F2FP.F16.F32.PACK_AB R11, R47, R46 ;  /* 0x0000002e2f0b723e */ /* 0x000fe400000000ff */
[----:B------:R-:W-:Y:S01]  /*b5d0*/  IADD3 R5, P5, R152, 0x4020, RZ ;  /* 0x0000402098057810 */ /* 0x000fe20007fbe0ff */
[----:B------:R-:W-:Y:S01]  /*b5e0*/  STSM.16.M88.4 [R2], R12 ;  /* 0x0000000c02007844 */ /* 0x000fe20000000200 */
[----:B------:R-:W-:-:S02]  /*b5f0*/  LOP3.LUT R16, R7, 0x380, RZ, 0xc0, !PT ;  /* 0x0000038007107812 */ /* 0x000fc400078ec0ff */
[----:B------:R-:W-:Y:S01]  /*b600*/  SHF.R.U64 R18, R18, 0x3, RZ ;  /* 0x0000000312127819 */ /* 0x000fe200000012ff */
[----:B------:R0:W-:Y:S01]  /*b610*/  STSM.16.M88.4 [R17], R8 ;  /* 0x0000000811007844 */ /* 0x0001e20000000200 */
[----:B------:R-:W-:Y:S02]  /*b620*/  SHF.R.U64 R16, R16, 0x3, RZ ;  /* 0x0000000310107819 */ /* 0x000fe400000012ff */
[----:B------:R-:W-:Y:S01]  /*b630*/  LOP3.LUT R18, R18, R19, RZ, 0x3c, !PT ;  /* 0x0000001312127212 */ /* 0x000fe200078e3cff */
[----:B------:R-:W-:Y:S01]  /*b640*/  IMAD.X R19, RZ, RZ, R153, P4 ;  /* 0x000000ffff137224 */ /* 0x000fe200020e0699 */
[----:B------:R-:W-:Y:S02]  /*b650*/  LOP3.LUT R16, R16, R7, RZ, 0x3c, !PT ;  /* 0x0000000710107212 */ /* 0x000fe400078e3cff */
[----:B------:R-:W-:Y:S02]  /*b660*/  MOV R7, R156 ;  /* 0x0000009c00077202 */ /* 0x000fe40000000f00 */
[----:B------:R-:W-:-:S02]  /*b670*/  IADD3 R157, P6, R152, 0x8000, RZ ;  /* 0x00008000989d7810 */ /* 0x000fc40007fde0ff */
[----:B0-----:R-:W-:Y:S02]  /*b680*/  LOP3.LUT R8, R5, 0x380, RZ, 0xc0, !PT ;  /* 0x0000038005087812 */ /* 0x001fe400078ec0ff */
[----:B------:R-:W-:Y:S02]  /*b690*/  IADD3 R2, P4, R152, 0x4040, RZ ;  /* 0x0000404098027810 */ /* 0x000fe40007f9e0ff */
[----:B------:R-:W-:Y:S02]  /*b6a0*/  SHF.R.U64 R8, R8, 0x3, RZ ;  /* 0x0000000308087819 */ /* 0x000fe400000012ff */
[----:B------:R-:W-:Y:S02]  /*b6b0*/  F2FP.F16.F32.PACK_AB R12, R49, R48 ;  /* 0x00000030310c723e */ /* 0x000fe400000000ff */
[----:B------:R-:W-:Y:S02]  /*b6c0*/  F2FP.F16.F32.PACK_AB R13, R51, R50 ;  /* 0x00000032330d723e */ /* 0x000fe400000000ff */
[----:B------:R-:W-:-:S02]  /*b6d0*/  F2FP.F16.F32.PACK_AB R14, R53, R52 ;  /* 0x00000034350e723e */ /* 0x000fc400000000ff */
[----:B------:R-:W-:Y:S02]  /*b6e0*/  F2FP.F16.F32.PACK_AB R15, R55, R54 ;  /* 0x00000036370f723e */ /* 0x000fe400000000ff */
[----:B------:R-:W-:Y:S02]  /*b6f0*/  LOP3.LUT R160, R8, R5, RZ, 0x3c, !PT ;  /* 0x0000000508a07212 */ /* 0x000fe400078e3cff */
[----:B------:R-:W-:Y:S01]  /*b700*/  LOP3.LUT R5, R2, 0x380, RZ, 0xc0, !PT ;  /* 0x0000038002057812 */ /* 0x000fe200078ec0ff */
[----:B------:R0:W-:Y:S01]  /*b710*/  STSM.16.M88.4 [R7], R12 ;  /* 0x0000000c07007844 */ /* 0x0001e20000000200 */
[----:B------:R-:W-:Y:S01]  /*b720*/  LOP3.LUT R156, R157, 0x380, RZ, 0xc0, !PT ;  /* 0x000003809d9c7812 */ /* 0x000fe200078ec0ff */
[----:B------:R-:W-:Y:S01]  /*b730*/  IMAD.X R161, RZ, RZ, R153, P5 ;  /* 0x000000ffffa17224 */ /* 0x000fe200028e0699 */
[C---:B------:R-:W-:Y:S02]  /*b740*/  IADD3 R155, P1, R152.reuse, 0x8040, RZ ;  /* 0x00008040989b7810 */ /* 0x040fe40007f3e0ff */
[----:B------:R-:W-:-:S02]  /*b750*/  IADD3 R158, P5, R152, 0x4060, RZ ;  /* 0x00004060989e7810 */ /* 0x000fc40007fbe0ff */
[----:B------:R-:W-:Y:S02]  /*b760*/  SHF.R.U64 R156, R156, 0x3, RZ ;  /* 0x000000039c9c7819 */ /* 0x000fe400000012ff */
[----:B------:R-:W-:Y:S01]  /*b770*/  LOP3.LUT R154, R155, 0x380, RZ, 0xc0, !PT ;  /* 0x000003809b9a7812 */ /* 0x000fe200078ec0ff */
[----:B------:R-:W-:Y:S01]  /*b780*/  IMAD.X R17, RZ, RZ, R153, P3 ;  /* 0x000000ffff117224 */ /* 0x000fe200018e0699 */
[----:B------:R-:W-:Y:S02]  /*b790*/  LOP3.LUT R159, R158, 0x380, RZ, 0xc0, !PT ;  /* 0x000003809e9f7812 */ /* 0x000fe400078ec0ff */
[----:B0-----:R-:W-:Y:S02]  /*b7a0*/  MOV R7, R18 ;  /* 0x0000001200077202 */ /* 0x001fe40000000f00 */
[----:B------:R-:W-:Y:S02]  /*b7b0*/  SHF.R.U64 R19, R5, 0x3, RZ ;  /* 0x0000000305137819 */ /* 0x000fe400000012ff */
[----:B------:R-:W-:-:S02]  /*b7c0*/  LOP3.LUT R156, R156, R157, RZ, 0x3c, !PT ;  /* 0x0000009d9c9c7212 */ /* 0x000fc400078e3cff */
[----:B------:R-:W-:Y:S01]  /*b7d0*/  LOP3.LUT R18, R19, R2, RZ, 0x3c, !PT ;  /* 0x0000000213127212 */ /* 0x000fe200078e3cff */
[--C-:B------:R-:W-:Y:S01]  /*b7e0*/  IMAD.X R19, RZ, RZ, R153.reuse, P4 ;  /* 0x000000ffff137224 */ /* 0x100fe200020e0699 */
[----:B------:R-:W-:Y:S01]  /*b7f0*/  F2FP.F16.F32.PACK_AB R8, R57, R56 ;  /* 0x000000383908723e */ /* 0x000fe200000000ff */
[----:B------:R-:W-:Y:S01]  /*b800*/  IMAD.X R157, RZ, RZ, R153, P6 ;  /* 0x000000ffff9d7224 */ /* 0x000fe200030e0699 */
[----:B------:R-:W-:Y:S02]  /*b810*/  F2FP.F16.F32.PACK_AB R9, R59, R58 ;  /* 0x0000003a3b09723e */ /* 0x000fe400000000ff */
[----:B------:R-:W-:Y:S02]  /*b820*/  F2FP.F16.F32.PACK_AB R10, R61, R60 ;  /* 0x0000003c3d0a723e */ /* 0x000fe400000000ff */
[----:B------:R-:W-:Y:S02]  /*b830*/  F2FP.F16.F32.PACK_AB R11, R63, R62 ;  /* 0x0000003e3f0b723e */ /* 0x000fe400000000ff */
[----:B------:R-:W-:-:S02]  /*b840*/  SHF.R.U64 R154, R154, 0x3, RZ ;  /* 0x000000039a9a7819 */ /* 0x000fc400000012ff */
[----:B------:R-:W-:Y:S02]  /*b850*/  MOV R160, R160 ;  /* 0x000000a000a07202 */ /* 0x000fe40000000f00 */
[----:B------:R-:W-:Y:S02]  /*b860*/  F2FP.F16.F32.PACK_AB R12, R65, R64 ;  /* 0x00000040410c723e */ /* 0x000fe400000000ff */
[----:B------:R-:W-:Y:S02]  /*b870*/  F2FP.F16.F32.PACK_AB R13, R67, R66 ;  /* 0x00000042430d723e */ /* 0x000fe400000000ff */
[----:B------:R-:W-:Y:S02]  /*b880*/  F2FP.F16.F32.PACK_AB R14, R69, R68 ;  /* 0x00000044450e723e */ /* 0x000fe400000000ff */
[----:B------:R-:W-:Y:S02]  /*b890*/  F2FP.F16.F32.PACK_AB R15, R71, R70 ;  /* 0x00000046470f723e */ /* 0x000fe400000000ff */
[----:B------:R-:W-:Y:S01]  /*b8a0*/  SHF.R.U64 R159, R159, 0x3, RZ ;  /* 0x000000039f9f7819 */ /* 0x000fe200000012ff */
[----:B------:R-:W-:Y:S01]  /*b8b0*/  STSM.16.M88.4 [R7], R8 ;  /* 0x0000000807007844 */ /* 0x000fe20000000200 */
[----:B------:R-:W-:-:S02]  /*b8c0*/  MOV R2, R16 ;  /* 0x0000001000027202 */ /* 0x000fc40000000f00 */
[----:B------:R-:W-:Y:S01]  /*b8d0*/  MOV R5, R18 ;  /* 0x0000001200057202 */ /* 0x000fe20000000f00 */
[----:B------:R0:W-:Y:S01]  /*b8e0*/  STSM.16.M88.4 [R160], R12 ;  /* 0x0000000ca0007844 */ /* 0x0001e20000000200 */
[----:B------:R-:W-:Y:S01]  /*b8f0*/  LOP3.LUT R154, R154, R155, RZ, 0x3c, !PT ;  /* 0x0000009b9a9a7212 */ /* 0x000fe200078e3cff */
[----:B------:R-:W-:Y:S01]  /*b900*/  IMAD.X R155, RZ, RZ, R153, P1 ;  /* 0x000000ffff9b7224 */ /* 0x000fe200008e0699 */
[----:B------:R-:W-:Y:S02]  /*b910*/  F2FP.F16.F32.PACK_AB R16, R73, R72 ;  /* 0x000000484910723e */ /* 0x000fe400000000ff */
[----:B------:R-:W-:Y:S02]  /*b920*/  F2FP.F16.F32.PACK_AB R17, R75, R74 ;  /* 0x0000004a4b11723e */ /* 0x000fe400000000ff */
[----:B------:R-:W-:Y:S02]  /*b930*/  F2FP.F16.F32.PACK_AB R18, R77, R76 ;  /* 0x0000004c4d12723e */ /* 0x000fe400000000ff */
[----:B------:R-:W-:-:S02]  /*b940*/  F2FP.F16.F32.PACK_AB R19, R79, R78 ;  /* 0x0000004e4f13723e */ /* 0x000fc400000000ff */
[----:B------:R-:W-:Y:S01]  /*b950*/  LOP3.LUT R158, R159, R158, RZ, 0x3c, !PT ;  /* 0x0000009e9f9e7212 */ /* 0x000fe200078e3cff */
[----:B------:R-:W-:Y:S01]  /*b960*/  IMAD.X R159, RZ, RZ, R153, P5 ;  /* 0x000000ffff9f7224 */ /* 0x000fe200028e0699 */
[----:B------:R-:W-:Y:S02]  /*b970*/  MOV R156, R156 ;  /* 0x0000009c009c7202 */ /* 0x000fe40000000f00 */
[C---:B------:R-:W-:Y:S02]  /*b980*/  IADD3 R162, P3, R152.reuse, 0xc020, RZ ;  /* 0x0000c02098a27810 */ /* 0x040fe40007f7e0ff */
[C---:B------:R-:W-:Y:S02]  /*b990*/  IADD3 R21, P2, R152.reuse, 0xc040, RZ ;  /* 0x0000c04098157810 */ /* 0x040fe40007f5e0ff */
[C---:B0-----:R-:W-:Y:S02]  /*b9a0*/  IADD3 R160, P4, R152.reuse, 0x8060, RZ ;  /* 0x0000806098a07810 */ /* 0x041fe40007f9e0ff */
[----:B------:R-:W-:Y:S01]  /*b9b0*/  IADD3 R157, P1, R152, 0xc000, RZ ;  /* 0x0000c000989d7810 */ /* 0x000fe20007f3e0ff */
[----:B------:R0:W-:Y:S01]  /*b9c0*/  STSM.16.M88.4 [R5], R16 ;  /* 0x0000001005007844 */ /* 0x0001e20000000200 */
[----:B------:R-:W-:-:S02]  /*b9d0*/  LOP3.LUT R7, R162, 0x380, RZ, 0xc0, !PT ;  /* 0x00000380a2077812 */ /* 0x000fc400078ec0ff */
[----:B------:R-:W-:Y:S02]  /*b9e0*/  LOP3.LUT R20, R21, 0x380, RZ, 0xc0, !PT ;  /* 0x0000038015147812 */ /* 0x000fe400078ec0ff */
[----:B------:R-:W-:Y:S02]  /*b9f0*/  LOP3.LUT R152, R157, 0x380, RZ, 0xc0, !PT ;  /* 0x000003809d987812 */ /* 0x000fe400078ec0ff */
[----:B------:R-:W-:Y:S02]  /*ba00*/  MOV R158, R158 ;  /* 0x0000009e009e7202 */ /* 0x000fe40000000f00 */
[----:B------:R-:W-:Y:S02]  /*ba10*/  F2FP.F16.F32.PACK_AB R8, R81, R80 ;  /* 0x000000505108723e */ /* 0x000fe400000000ff */
[----:B------:R-:W-:Y:S02]  /*ba20*/  F2FP.F16.F32.PACK_AB R9, R83, R82 ;  /* 0x000000525309723e */ /* 0x000fe400000000ff */
[----:B------:R-:W-:-:S02]  /*ba30*/  F2FP.F16.F32.PACK_AB R10, R85, R84 ;  /* 0x00000054550a723e */ /* 0x000fc400000000ff */
[----:B------:R-:W-:Y:S02]  /*ba40*/  F2FP.F16.F32.PACK_AB R11, R87, R86 ;  /* 0x00000056570b723e */ /* 0x000fe400000000ff */
[----:B0-----:R-:W-:Y:S02]  /*ba50*/  LOP3.LUT R5, R160, 0x380, RZ, 0xc0, !PT ;  /* 0x00000380a0057812 */ /* 0x001fe400078ec0ff */
[----:B------:R-:W-:Y:S02]  /*ba60*/  SHF.R.U64 R7, R7, 0x3, RZ ;  /* 0x0000000307077819 */ /* 0x000fe400000012ff */
[----:B------:R-:W-:Y:S02]  /*ba70*/  SHF.R.U64 R20, R20, 0x3, RZ ;  /* 0x0000000314147819 */ /* 0x000fe400000012ff */
[----:B------:R-:W-:Y:S02]  /*ba80*/  SHF.R.U64 R5, R5, 0x3, RZ ;  /* 0x0000000305057819 */ /* 0x000fe400000012ff */
[----:B------:R-:W-:Y:S01]  /*ba90*/  SHF.R.U64 R152, R152, 0x3, RZ ;  /* 0x0000000398987819 */ /* 0x000fe200000012ff */
[----:B------:R0:W-:Y:S01]  /*baa0*/  STSM.16.M88.4 [R158], R8 ;  /* 0x000000089e007844 */ /* 0x0001e20000000200 */
[----:B------:R-:W-:-:S02]  /*bab0*/  F2FP.F16.F32.PACK_AB R12, R89, R88 ;  /* 0x00000058590c723e */ /* 0x000fc400000000ff */
[----:B------:R-:W-:Y:S02]  /*bac0*/  F2FP.F16.F32.PACK_AB R13, R91, R90 ;  /* 0x0000005a5b0d723e */ /* 0x000fe400000000ff */
[----:B------:R-:W-:Y:S02]  /*bad0*/  F2FP.F16.F32.PACK_AB R14, R93, R92 ;  /* 0x0000005c5d0e723e */ /* 0x000fe400000000ff */
[----:B------:R-:W-:Y:S02]  /*bae0*/  F2FP.F16.F32.PACK_AB R15, R95, R94 ;  /* 0x0000005e5f0f723e */ /* 0x000fe400000000ff */
[----:B------:R-:W-:Y:S01]  /*baf0*/  LOP3.LUT R20, R20, R21, RZ, 0x3c, !PT ;  /* 0x0000001514147212 */ /* 0x000fe200078e3cff */
[----:B------:R-:W-:Y:S01]  /*bb00*/  IMAD.X R21, RZ, RZ, R153, P2 ;  /* 0x000000ffff157224 */ /* 0x000fe200010e0699 */
[----:B------:R-:W-:Y:S02]  /*bb10*/  F2FP.F16.F32.PACK_AB R16, R97, R96 ;  /* 0x000000606110723e */ /* 0x000fe400000000ff */
[----:B------:R-:W-:-:S02]  /*bb20*/  F2FP.F16.F32.PACK_AB R17, R99, R98 ;  /* 0x000000626311723e */ /* 0x000fc400000000ff */
[----:B------:R-:W-:Y:S02]  /*bb30*/  F2FP.F16.F32.PACK_AB R18, R101, R100 ;  /* 0x000000646512723e */ /* 0x000fe400000000ff */
[----:B0-----:R-:W-:Y:S01]  /*bb40*/  LOP3.LUT R8, R7, R162, RZ, 0x3c, !PT ;  /* 0x000000a207087212 */ /* 0x001fe200078e3cff */
[--C-:B------:R-:W-:Y:S01]  /*bb50*/  IMAD.X R11, RZ, RZ, R153.reuse, P4 ;  /* 0x000000ffff0b7224 */ /* 0x100fe200020e0699 */
[----:B------:R-:W-:Y:S01]  /*bb60*/  F2FP.F16.F32.PACK_AB R19, R103, R102 ;  /* 0x000000666713723e */ /* 0x000fe200000000ff */
[--C-:B------:R-:W-:Y:S01]  /*bb70*/  IMAD.X R9, RZ, RZ, R153.reuse, P3 ;  /* 0x000000ffff097224 */ /* 0x100fe200018e0699 */
[----:B------:R-:W-:Y:S01]  /*bb80*/  LOP3.LUT R10, R5, R160, RZ, 0x3c, !PT ;  /* 0x000000a0050a7212 */ /* 0x000fe200078e3cff */
[--C-:B------:R-:W-:Y:S01]  /*bb90*/  IMAD.X R5, RZ, RZ, R153.reuse, P0 ;  /* 0x000000ffff057224 */ /* 0x100fe200000e0699 */
[----:B------:R-:W-:Y:S01]  /*bba0*/  MOV R7, R154 ;  /* 0x0000009a00077202 */ /* 0x000fe20000000f00 */
[----:B------:R-:W-:Y:S01]  /*bbb0*/  IMAD.X R155, RZ, RZ, R153, P1 ;  /* 0x000000ffff9b7224 */ /* 0x000fe200008e0699 */
[----:B------:R-:W-:-:S02]  /*bbc0*/  LOP3.LUT R154, R152, R157, RZ, 0x3c, !PT ;  /* 0x0000009d989a7212 */ /* 0x000fc400078e3cff */
[----:B------:R-:W0:Y:S01]  /*bbd0*/  LDC.64 R152, c[0x0][0xd00] ;  /* 0x00034000ff987b82 */ /* 0x000e220000000a00 */
[----:B------:R1:W-:Y:S01]  /*bbe0*/  STSM.16.M88.4 [R156], R12 ;  /* 0x0000000c9c007844 */ /* 0x0003e20000000200 */
[----:B------:R-:W-:-:S03]  /*bbf0*/  MOV R154, R154 ;  /* 0x0000009a009a7202 */ /* 0x000fc60000000f00 */
[----:B------:R2:W-:Y:S01]  /*bc00*/  STSM.16.M88.4 [R2], R16 ;  /* 0x0000001002007844 */ /* 0x0005e20000000200 */
[----:B------:R-:W-:Y:S02]  /*bc10*/  MOV R21, R20 ;  /* 0x0000001400157202 */ /* 0x000fe40000000f00 */
[----:B-1----:R-:W-:Y:S02]  /*bc20*/  F2FP.F16.F32.PACK_AB R12, R105, R104 ;  /* 0x00000068690c723e */ /* 0x002fe400000000ff */
[----:B------:R-:W-:Y:S02]  /*bc30*/  F2FP.F16.F32.PACK_AB R13, R107, R106 ;  /* 0x0000006a6b0d723e */ /* 0x000fe400000000ff */
[----:B------:R-:W-:Y:S02]  /*bc40*/  F2FP.F16.F32.PACK_AB R14, R109, R108 ;  /* 0x0000006c6d0e723e */ /* 0x000fe400000000ff */
[----:B------:R-:W-:Y:S02]  /*bc50*/  F2FP.F16.F32.PACK_AB R15, R111, R110 ;  /* 0x0000006e6f0f723e */ /* 0x000fe400000000ff */
[----:B------:R-:W-:-:S02]  /*bc60*/  MOV R156, R10 ;  /* 0x0000000a009c7202 */ /* 0x000fc40000000f00 */
[----:B--2---:R-:W-:Y:S02]  /*bc70*/  F2FP.F16.F32.PACK_AB R16, R113, R112 ;  /* 0x000000707110723e */ /* 0x004fe400000000ff */
[----:B------:R-:W-:Y:S02]  /*bc80*/  F2FP.F16.F32.PACK_AB R17, R115, R114 ;  /* 0x000000727311723e */ /* 0x000fe400000000ff */
[----:B------:R-:W-:Y:S02]  /*bc90*/  F2FP.F16.F32.PACK_AB R18, R117, R116 ;  /* 0x000000747512723e */ /* 0x000fe400000000ff */
[----:B------:R-:W-:Y:S02]  /*bca0*/  F2FP.F16.F32.PACK_AB R19, R119, R118 ;  /* 0x000000767713723e */ /* 0x000fe400000000ff */
[----:B------:R-:W-:Y:S02]  /*bcb0*/  MOV R2, R8 ;  /* 0x0000000800027202 */ /* 0x000fe40000000f00 */
[----:B------:R-:W-:-:S02]  /*bcc0*/  F2FP.F16.F32.PACK_AB R8, R121, R120 ;  /* 0x000000787908723e */ /* 0x000fc400000000ff */
[----:B------:R-:W-:Y:S02]  /*bcd0*/  F2FP.F16.F32.PACK_AB R9, R123, R122 ;  /* 0x0000007a7b09723e */ /* 0x000fe400000000ff */
[----:B------:R-:W-:Y:S02]  /*bce0*/  F2FP.F16.F32.PACK_AB R10, R125, R124 ;  /* 0x0000007c7d0a723e */ /* 0x000fe400000000ff */
[----:B------:R-:W-:Y:S01]  /*bcf0*/  F2FP.F16.F32.PACK_AB R11, R127, R126 ;  /* 0x0000007e7f0b723e */ /* 0x000fe200000000ff */
[----:B------:R1:W-:Y:S04]  /*bd00*/  STSM.16.M88.4 [R7], R12 ;  /* 0x0000000c07007844 */ /* 0x0003e80000000200 */
[----:B------:R2:W-:Y:S04]  /*bd10*/  STSM.16.M88.4 [R156], R16 ;  /* 0x000000109c007844 */ /* 0x0005e80000000200 */
[----:B------:R4:W-:Y:S01]  /*bd20*/  STSM.16.M88.4 [R154], R8 ;  /* 0x000000089a007844 */ /* 0x0009e20000000200 */
[----:B-1----:R-:W-:-:S02]  /*bd30*/  F2FP.F16.F32.PACK_AB R12, R129, R128 ;  /* 0x00000080810c723e */ /* 0x002fc400000000ff */
[----:B------:R-:W-:Y:S02]  /*bd40*/  F2FP.F16.F32.PACK_AB R13, R131, R130 ;  /* 0x00000082830d723e */ /* 0x000fe400000000ff */
[----:B------:R-:W-:Y:S02]  /*bd50*/  F2FP.F16.F32.PACK_AB R14, R133, R132 ;  /* 0x00000084850e723e */ /* 0x000fe400000000ff */
[----:B------:R-:W-:Y:S02]  /*bd60*/  F2FP.F16.F32.PACK_AB R15, R135, R134 ;  /* 0x00000086870f723e */ /* 0x000fe400000000ff */
[----:B--2---:R-:W-:Y:S02]  /*bd70*/  F2FP.F16.F32.PACK_AB R16, R137, R136 ;  /* 0x000000888910723e */ /* 0x004fe400000000ff */
[----:B------:R-:W-:Y:S02]  /*bd80*/  F2FP.F16.F32.PACK_AB R17, R139, R138 ;  /* 0x0000008a8b11723e */ /* 0x000fe400000000ff */
[----:B------:R-:W-:-:S02]  /*bd90*/  F2FP.F16.F32.PACK_AB R18, R141, R140 ;  /* 0x0000008c8d12723e */ /* 0x000fc400000000ff */
[----:B------:R-:W-:Y:S02]  /*bda0*/  F2FP.F16.F32.PACK_AB R19, R143, R142 ;  /* 0x0000008e8f13723e */ /* 0x000fe400000000ff */
[----:B------:R-:W-:Y:S02]  /*bdb0*/  MOV R7, R4 ;  /* 0x0000000400077202 */ /* 0x000fe40000000f00 */
[----:B----4-:R-:W-:Y:S02]  /*bdc0*/  F2FP.F16.F32.PACK_AB R8, R145, R144 ;  /* 0x000000909108723e */ /* 0x010fe400000000ff */
        /* <DEDUP_REMOVED lines=9> */
[----:B------:R-:W-:Y:S01]  /*be60*/  SHF.L.U64.HI R20, R212, 0x2, R222 ;  /* 0x00000002d4147819 */ /* 0x000fe200000102de */
        /* <DEDUP_REMOVED lines=8> */
[----:B------:R-:W4:-:S12]  /*bef0*/  @P0 LDG.E R2, desc[UR36][R4.64] ;  /* 0x0000002404020981 */ /* 0x000f18000c1e1900 */
[----:B--2---:R-:W-:-:S04]  /*bf00*/  @P1 IADD3 R8, P2, R155, UR10, RZ ;  /* 0x0000000a9b081c10 */ /* 0x004fc8000ff5e0ff */
[----:B------:R-:W-:Y:S01]  /*bf10*/  @P1 IADD3.X R9, R20, UR11, RZ, P2, !PT ;  /* 0x0000000b14091c10 */ /* 0x000fe200097fe4ff */
[----:B------:R-:W-:Y:S01]  /*bf20*/  IMAD.MOV.U32 R21, RZ, RZ, 0xab8 ;  /* 0x00000ab8ff157424 */ /* 0x000fe200078e00ff */
[----:B------:R-:W-:-:S03]  /*bf30*/  ULDC UR11, c[0x0][0xce8] ;  /* 0x00033a00000b7ab9 */ /* 0x000fc60000000800 */
[----:B------:R2:W5:Y:S01]  /*bf40*/  @P1 LDG.E R20, desc[UR36][R8.64] ;  /* 0x0000002408141981 */ /* 0x000562000c1e1900 */
        /* <DEDUP_REMOVED lines=10> */
[----:B------:R-:W4:Y:S01]  /*bff0*/  LDC.64 R12, c[0x0][R21+0x228] ;  /* 0x00008a00150c7b82 */ /* 0x000f220000000a00 */
[----:B------:R-:W-:Y:S02]  /*c000*/  PLOP3.LUT P4, PT, PT, PT, UP0, 0x80, 0x0 ;  /* 0x000000000000781c */ /* 0x000fe40003f8f008 */
[----:B------:R-:W-:Y:S01]  /*c010*/  SEL R7, R222, RZ, !P2 ;  /* 0x000000ffde077207 */ /* 0x000fe20005000000 */
[----:B------:R-:W-:Y:S01]  /*c020*/  VIADD R18, R206, UR12 ;  /* 0x0000000cce127c36 */ /* 0x000fe20008000000 */
[----:B------:R-:W-:Y:S01]  /*c030*/  @UP0 ULDC UR8, c[0x0][0xcec] ;  /* 0x00033b0000080ab9 */ /* 0x000fe20000000800 */
[-C--:B0-----:R-:W-:Y:S02]  /*c040*/  IMAD R11, R11, R212.reuse, RZ ;  /* 0x000000d40b0b7224 */ /* 0x081fe400078e02ff */
[----:B-1----:R-:W0:Y:S01]  /*c050*/  @!P3 LDC R14, c[0x0][0xc50] ;  /* 0x00031400ff0ebb82 */ /* 0x002e220000000800 */
[----:B------:R-:W-:-:S04]  /*c060*/  IMAD.WIDE.U32 R16, R10, R212, RZ ;  /* 0x000000d40a107225 */ /* 0x000fc800078e00ff */
[----:B------:R-:W-:Y:S02]  /*c070*/  IMAD R19, R10, R7, R11 ;  /* 0x000000070a137224 */ /* 0x000fe400078e020b */
[-C--:B--2---:R-:W-:Y:S01]  /*c080*/  IMAD.WIDE.U32 R10, R8, R213.reuse, RZ ;  /* 0x000000d5080a7225 */ /* 0x084fe200078e00ff */
[----:B------:R-:W1:Y:S03]  /*c090*/  @!P3 LDC R15, c[0x0][0xc54] ;  /* 0x00031500ff0fbb82 */ /* 0x000e660000000800 */
[----:B------:R-:W-:-:S05]  /*c0a0*/  IMAD R7, R9, R213, RZ ;  /* 0x000000d509077224 */ /* 0x000fca00078e02ff */
[----:B------:R2:W0:Y:S01]  /*c0b0*/  LDC.64 R8, c[0x0][R21+0x210] ;  /* 0x0000840015087b82 */ /* 0x0004220000000a00 */
[----:B------:R-:W-:Y:S01]  /*c0c0*/  IADD3 R152, R17, R19, RZ ;  /* 0x0000001311987210 */ /* 0x000fe20007ffe0ff */
[----:B------:R-:W-:Y:S01]  /*c0d0*/  IMAD.MOV.U32 R19, RZ, RZ, R18 ;  /* 0x000000ffff137224 */ /* 0x000fe200078e0012 */
[----:B---3--:R-:W-:Y:S02]  /*c0e0*/  SEL R17, R163, RZ, P3 ;  /* 0x000000ffa3117207 */ /* 0x008fe40001800000 */
[----:B----4-:R-:W-:Y:S01]  /*c0f0*/  IADD3 R16, P2, P5, R16, R10, R2 ;  /* 0x0000000a10107210 */ /* 0x010fe20007d5e002 */
        /* <DEDUP_REMOVED lines=14> */
[-C--:B0-----:R-:W-:Y:S01]  /*c1e0*/  IMAD R9, R9, R11.reuse, RZ ;  /* 0x0000000b09097224 */ /* 0x081fe200078e02ff */
[----:B------:R-:W-:Y:S01]  /*c1f0*/  SHF.R.S32.HI R17, RZ, 0x1f, R11 ;  /* 0x0000001fff117819 */ /* 0x000fe2000001140b */
[----:B------:R-:W-:-:S04]  /*c200*/  IMAD.WIDE.U32 R12, R8, R11, R12 ;  /* 0x0000000b080c7225 */ /* 0x000fc800078e000c */
[----:B------:R-:W-:Y:S01]  /*c210*/  IMAD R9, R8, R17, R9 ;  /* 0x0000001108097224 */ /* 0x000fe200078e0209 */
[----:B------:R-:W-:Y:S01]  /*c220*/  LEA R14, P2, R12, R14, 0x2 ;  /* 0x0000000e0c0e7211 */ /* 0x000fe200078410ff */
[----:B------:R-:W-:Y:S02]  /*c230*/  ULDC UR8, c[0x0][0xb88] ;  /* 0x0002e20000087ab9 */ /* 0x000fe40000000800 */
[----:B------:R-:W-:Y:S01]  /*c240*/  IMAD.IADD R8, R13, 0x1, R9 ;  /* 0x000000010d087824 */ /* 0x000fe200078e0209 */
[----:B-----5:R-:W-:-:S04]  /*c250*/  @P1 R2UR UR8, R20 ;  /* 0x00000000140812ca */ /* 0x020fc800000e0000 */
        /* <DEDUP_REMOVED lines=8> */
.L_x_5756:
[----:B------:R-:W2:Y:S04]  /*c2e0*/  LDL R11, [R1+0x30] ;  /* 0x00003000010b7983 */ /* 0x000ea80000100800 */
[----:B------:R-:W3:Y:S01]  /*c2f0*/  LDL R10, [R1+0x2c] ;  /* 0x00002c00010a7983 */ /* 0x000ee20000100800 */
[----:B------:R-:W-:Y:S01]  /*c300*/  R2UR UR10, R204 ;  /* 0x00000000cc0a72ca */ /* 0x000fe200000e0000 */
[----:B------:R-:W-:Y:S02]  /*c310*/  UIMAD UR8, UR8, UR11, URZ ;  /* 0x0000000b080872a4 */ /* 0x000fe4000f8e023f */
[----:B------:R-:W-:Y:S04]  /*c320*/  SHFL.IDX PT, R4, R14, RZ, 0x1c1f ;  /* 0x001c1fff0e047589 */ /* 0x000fe800000e0000 */
[----:B------:R-:W0:Y:S04]  /*c330*/  SHFL.IDX PT, R5, R15, RZ, 0x1c1f ;  /* 0x001c1fff0f057589 */ /* 0x000e2800000e0000 */
[----:B------:R-:W-:Y:S04]  /*c340*/  SHFL.IDX PT, R8, R14, 0x1, 0x1c1f ;  /* 0x003c1f000e087f89 */ /* 0x000fe800000e0000 */
[----:B------:R-:W1:Y:S01]  /*c350*/  SHFL.IDX PT, R9, R15, 0x1, 0x1c1f ;  /* 0x003c1f000f097f89 */ /* 0x000e6200000e0000 */
[----:B--2---:R-:W-:Y:S01]  /*c360*/  VIADD R11, R11, UR10 ;  /* 0x0000000a0b0b7c36 */ /* 0x004fe20008000000 */
        /* <DEDUP_REMOVED lines=53> */
[----:B------:R-:W-:Y:S02]  /*c6c0*/  LOP3.LUT R40, R41, 0x380, RZ, 0xc0, !PT ;  /* 0x0000038029287812 */ /* 0x000fe400078ec0ff */
        /* <DEDUP_REMOVED lines=15> */
[----:B------:R-:W-:Y:S02]  /*c7c0*/  LOP3.LUT R40, R40, R41, RZ, 0x3c, !PT ;  /* 0x0000002928287212 */ /* 0x000fe400078e3cff */
[----:B------:R-:W-:Y:S01]  /*c7d0*/  SHF.R.U64 R11, R11, 0x3, RZ ;  /* 0x000000030b0b7819 */ /* 0x000fe200000012ff */
[----:B------:R-:W-:Y:S01]  /*c7e0*/  IMAD R7, R2, UR7, R7 ;  /* 0x0000000702077c24 */ /* 0x000fe2000f8e0207 */
[----:B------:R-:W-:Y:S01]  /*c7f0*/  LOP3.LUT R44, R44, R45, RZ, 0x3c, !PT ;  /* 0x0000002d2c2c7212 */ /* 0x000fe200078e3cff */
[----:B------:R-:W-:Y:S01]  /*c800*/  IMAD.X R45, RZ, RZ, R5, P2 ;  /* 0x000000ffff2d7224 */ /* 0x000fe200010e0605 */
[----:B------:R-:W-:Y:S01]  /*c810*/  IADD3.X R41, RZ, R5, RZ, P3, !PT ;  /* 0x00000005ff297210 */ /* 0x000fe20001ffe4ff */
[----:B------:R-:W5:Y:S01]  /*c820*/  LD.E.128 R28, desc[UR36][R28.64] ;  /* 0x000000241c1c7980 */ /* 0x000f62000c101d00 */
[----:B------:R-:W-:-:S02]  /*c830*/  IADD3 R9, P1, R4, 0xf000, RZ ;  /* 0x0000f00004097810 */ /* 0x000fc40007f3e0ff */
[C---:B------:R-:W-:Y:S01]  /*c840*/  IADD3 R53, P0, R4.reuse, 0xa000, RZ ;  /* 0x0000a00004357810 */ /* 0x040fe20007f1e0ff */
[----:B------:R-:W5:Y:S01]  /*c850*/  LD.E.128 R32, desc[UR36][R32.64] ;  /* 0x0000002420207980 */ /* 0x000f62000c101d00 */
[C---:B------:R-:W-:Y:S01]  /*c860*/  IADD3 R57, P6, R4.reuse, 0xb000, RZ ;  /* 0x0000b00004397810 */ /* 0x040fe20007fde0ff */
[----:B------:R-:W-:Y:S01]  /*c870*/  IMAD.X R73, RZ, RZ, R5, P1 ;  /* 0x000000ffff497224 */ /* 0x000fe200008e0605 */
[C---:B------:R-:W-:Y:S01]  /*c880*/  IADD3 R61, P5, R4.reuse, 0xc000, RZ ;  /* 0x0000c000043d7810 */ /* 0x040fe20007fbe0ff */
[----:B------:R-:W5:Y:S01]  /*c890*/  LD.E.128 R36, desc[UR36][R36.64] ;  /* 0x0000002424247980 */ /* 0x000f62000c101d00 */
[C---:B------:R-:W-:Y:S02]  /*c8a0*/  IADD3 R65, P3, R4.reuse, 0xd000, RZ ;  /* 0x0000d00004417810 */ /* 0x040fe40007f7e0ff */
[----:B------:R-:W-:Y:S01]  /*c8b0*/  IADD3 R69, P2, R4, 0xe000, RZ ;  /* 0x0000e00004457810 */ /* 0x000fe20007f5e0ff */
[----:B------:R-:W5:Y:S01]  /*c8c0*/  LD.E.128 R40, desc[UR36][R40.64] ;  /* 0x0000002428287980 */ /* 0x000f62000c101d00 */
[----:B------:R-:W-:-:S02]  /*c8d0*/  LOP3.LUT R8, R9, 0x380, RZ, 0xc0, !PT ;  /* 0x0000038009087812 */ /* 0x000fc400078ec0ff */
[----:B------:R-:W-:Y:S01]  /*c8e0*/  LOP3.LUT R52, R53, 0x380, RZ, 0xc0, !PT ;  /* 0x0000038035347812 */ /* 0x000fe200078ec0ff */
[----:B------:R-:W5:Y:S01]  /*c8f0*/  LD.E.128 R44, desc[UR36][R44.64] ;  /* 0x000000242c2c7980 */ /* 0x000f62000c101d00 */
[----:B------:R-:W-:Y:S02]  /*c900*/  LOP3.LUT R56, R57, 0x380, RZ, 0xc0, !PT ;  /* 0x0000038039387812 */ /* 0x000fe400078ec0ff */
[----:B------:R-:W-:Y:S01]  /*c910*/  LOP3.LUT R60, R61, 0x380, RZ, 0xc0, !PT ;  /* 0x000003803d3c7812 */ /* 0x000fe200078ec0ff */
[----:B------:R-:W5:Y:S01]  /*c920*/  LD.E.128 R48, desc[UR36][R48.64] ;  /* 0x0000002430307980 */ /* 0x000f62000c101d00 */
[----:B------:R-:W-:Y:S02]  /*c930*/  LOP3.LUT R64, R65, 0x380, RZ, 0xc0, !PT ;  /* 0x0000038041407812 */ /* 0x000fe400078ec0ff */
[----:B------:R-:W-:Y:S02]  /*c940*/  LOP3.LUT R68, R69, 0x380, RZ, 0xc0, !PT ;  /* 0x0000038045447812 */ /* 0x000fe400078ec0ff */
[----:B------:R-:W-:-:S02]  /*c950*/  SHF.R.U64 R8, R8, 0x3, RZ ;  /* 0x0000000308087819 */ /* 0x000fc400000012ff */
[----:B------:R-:W-:Y:S02]  /*c960*/  SHF.R.U64 R52, R52, 0x3, RZ ;  /* 0x0000000334347819 */ /* 0x000fe400000012ff */
[----:B------:R-:W-:Y:S02]  /*c970*/  SHF.R.U64 R56, R56, 0x3, RZ ;  /* 0x0000000338387819 */ /* 0x000fe400000012ff */
[----:B------:R-:W-:Y:S02]  /*c980*/  SHF.R.U64 R60, R60, 0x3, RZ ;  /* 0x000000033c3c7819 */ /* 0x000fe400000012ff */
[----:B------:R-:W-:Y:S02]  /*c990*/  SHF.R.U64 R64, R64, 0x3, RZ ;  /* 0x0000000340407819 */ /* 0x000fe400000012ff */
        /* <DEDUP_REMOVED lines=15> */
[----:B------:R-:W-:Y:S01]  /*ca90*/  SHF.R.S32.HI R21, RZ, 0x1f, R212 ;  /* 0x0000001fff157819 */ /* 0x000fe200000114d4 */
[----:B------:R-:W-:-:S02]  /*caa0*/  VIADD R80, R3, UR12 ;  /* 0x0000000c03507c36 */ /* 0x000fc40008000000 */
[----:B------:R-:W5:Y:S04]  /*cab0*/  LD.E.128 R56, desc[UR36][R56.64] ;  /* 0x0000002438387980 */ /* 0x000f68000c101d00 */
[----:B------:R-:W5:Y:S01]  /*cac0*/  LD.E.128 R60, desc[UR36][R60.64] ;  /* 0x000000243c3c7980 */ /* 0x000f62000c101d00 */
[----:B0-----:R-:W-:Y:S01]  /*cad0*/  IMAD.WIDE.U32 R4, R2, UR6, RZ ;  /* 0x0000000602047c25 */ /* 0x001fe2000f8e00ff */
[----:B------:R-:W-:Y:S02]  /*cae0*/  ULDC.64 UR6, c[0x0][0xbe8] ;  /* 0x0002fa0000067ab9 */ /* 0x000fe40000000a00 */
[----:B------:R-:W5:Y:S01]  /*caf0*/  LD.E.128 R64, desc[UR36][R64.64] ;  /* 0x0000002440407980 */ /* 0x000f62000c101d00 */
[----:B------:R-:W-:Y:S02]  /*cb00*/  IMAD.IADD R5, R5, 0x1, R7 ;  /* 0x0000000105057824 */ /* 0x000fe400078e0207 */
[----:B------:R-:W-:Y:S01]  /*cb10*/  IMAD R2, R20, 0x20, R3 ;  /* 0x0000002014027824 */ /* 0x000fe200078e0203 */
[----:B------:R-:W5:Y:S01]  /*cb20*/  LD.E.128 R68, desc[UR36][R68.64] ;  /* 0x0000002444447980 */ /* 0x000f62000c101d00 */
[----:B------:R-:W-:-:S03]  /*cb30*/  IMAD.WIDE.U32 R4, R213, UR6, R4 ;  /* 0x00000006d5047c25 */ /* 0x000fc6000f8e0004 */
[----:B------:R-:W5:Y:S01]  /*cb40*/  LD.E.128 R72, desc[UR36][R72.64] ;  /* 0x0000002448487980 */ /* 0x000f62000c101d00 */
[----:B------:R-:W-:Y:S02]  /*cb50*/  VIADD R20, R2, UR12 ;  /* 0x0000000c02147c36 */ /* 0x000fe40008000000 */
[----:B------:R-:W-:Y:S01]  /*cb60*/  IMAD R5, R213, UR7, R5 ;  /* 0x00000007d5057c24 */ /* 0x000fe2000f8e0205 */
[----:B------:R-:W-:Y:S01]  /*cb70*/  ULDC.64 UR6, c[0x0][0xbf0] ;  /* 0x0002fc0000067ab9 */ /* 0x000fe20000000a00 */
        /* <DEDUP_REMOVED lines=8> */
[----:B------:R-:W-:-:S02]  /*cc00*/  IMAD R21, R21, UR6, RZ ;  /* 0x0000000615157c24 */ /* 0x000fc4000f8e02ff */
[----:B------:R-:W-:Y:S01]  /*cc10*/  IMAD.MOV.U32 R7, RZ, RZ, R20 ;  /* 0x000000ffff077224 */ /* 0x000fe200078e0014 */
[----:B------:R-:W-:Y:S01]  /*cc20*/  @P4 SHF.R.U32.HI R7, RZ, UR10, R2 ;  /* 0x0000000aff074c19 */ /* 0x000fe20008011602 */
[C---:B------:R-:W-:Y:S02]  /*cc30*/  IMAD R21, R212.reuse, UR7, R21 ;  /* 0x00000007d4157c24 */ /* 0x040fe4000f8e0215 */
[----:B------:R-:W-:Y:S01]  /*cc40*/  IMAD.WIDE.U32 R212, R212, UR6, R4 ;  /* 0x00000006d4d47c25 */ /* 0x000fe2000f8e0004 */
[----:B------:R-:W-:Y:S01]  /*cc50*/  SHF.R.S32.HI R2, RZ, 0x1f, R7 ;  /* 0x0000001fff027819 */ /* 0x000fe20000011407 */
[----:B------:R-:W-:Y:S02]  /*cc60*/  ULDC.64 UR6, c[0x0][0xbe0] ;  /* 0x0002f80000067ab9 */ /* 0x000fe40000000a00 */
[----:B------:R-:W-:Y:S02]  /*cc70*/  IMAD.IADD R213, R213, 0x1, R21 ;  /* 0x00000001d5d57824 */ /* 0x000fe400078e0215 */
[----:B------:R-:W-:-:S02]  /*cc80*/  IMAD.MOV R21, RZ, RZ, -R7 ;  /* 0x000000ffff157224 */ /* 0x000fc400078e0a07 */
        /* <DEDUP_REMOVED lines=10> */
[----:B------:R-:W-:-:S04]  /*cd30*/  ULDC.64 UR6, c[0x0][0xb80] ;  /* 0x0002e00000067ab9 */ /* 0x000fc80000000a00 */
[----:B------:R-:W-:Y:S02]  /*cd40*/  IADD3 R3, R3, R7, RZ ;  /* 0x0000000703037210 */ /* 0x000fe40007ffe0ff */
[----:B------:R-:W-:Y:S01]  /*cd50*/  LEA R7, P2, R2, UR6, 0x1 ;  /* 0x0000000602077c11 */ /* 0x000fe2000f8408ff */
[----:B------:R-:W-:-:S03]  /*cd60*/  UIADD3 UR6, UR9, 0x32420, URZ ;  /* 0x0003242009067890 */ /* 0x000fc6000fffe03f */
        /* <DEDUP_REMOVED lines=36> */
.L_x_5759:
[----:B------:R-:W-:Y:S05]  /*cfb0*/  BSYNC B1 ;  /* 0x0000000000017941 */ /* 0x000fea0003800000 */
.L_x_5758:
        /* <DEDUP_REMOVED lines=21> */
.L_x_5761:
[----:B------:R-:W-:Y:S05]  /*d110*/  BSYNC B1 ;  /* 0x0000000000017941 */ /* 0x000fea0003800000 */
.L_x_5760:
        /* <DEDUP_REMOVED lines=21> */
.L_x_5763:
[----:B------:R-:W-:Y:S05]  /*d270*/  BSYNC B1 ;  /* 0x0000000000017941 */ /* 0x000fea0003800000 */
.L_x_5762:
        /* <DEDUP_REMOVED lines=24> */
.L_x_5757:
[----:B------:R-:W-:Y:S01]  /*d400*/  ULDC.64 UR6, c[0x0][0xc08] ;  /* 0x0003020000067ab9 */ /* 0x000fe20000000a00 */
[----:B0-----:R-:W-:Y:S01]  /*d410*/  SHF.R.S32.HI R3, RZ, 0x1f, R212 ;  /* 0x0000001fff037819 */ /* 0x001fe200000114d4 */
[----:B------:R-:W-:Y:S01]  /*d420*/  IMAD R7, R7, UR6, RZ ;  /* 0x0000000607077c24 */ /* 0x000fe2000f8e02ff */
[----:B------:R-:W-:Y:S01]  /*d430*/  ULDC.64 UR12, c[0x0][0xc40] ;  /* 0x00031000000c7ab9 */ /* 0x000fe20000000a00 */
[----:B------:R-:W-:Y:S01]  /*d440*/  IMAD.WIDE.U32 R4, R2, UR6, RZ ;  /* 0x0000000602047c25 */ /* 0x000fe2000f8e00ff */
[----:B------:R-:W-:Y:S01]  /*d450*/  UIADD3 UR9, UR9, 0x32420, URZ ;  /* 0x0003242009097890 */ /* 0x000fe2000fffe03f */
[----:B------:R-:W-:Y:S01]  /*d460*/  IADD3 R184, R22, 0x30, RZ ;  /* 0x0000003016b87810 */ /* 0x000fe20007ffe0ff */
[----:B------:R-:W-:Y:S01]  /*d470*/  BSSY B1, `(.L_x_5765) ;  /* 0x00000f0000017945 */ /* 0x000fe20003800000 */
        /* <DEDUP_REMOVED lines=29> */
[----:B------:R-:W-:Y:S01]  /*d650*/  IADD3 R165, R22, 0x78, RZ ;  /* 0x0000007816a57810 */ /* 0x000fe20007ffe0ff */
        /* <DEDUP_REMOVED lines=14> */
[----:B------:R-:W-:Y:S01]  /*d740*/  IMAD.IADD R7, R5, 0x1, R3 ;  /* 0x0000000105077824 */ /* 0x000fe200078e0203 */
[----:B------:R-:W-:Y:S01]  /*d750*/  LEA R0, P1, R4, UR6, 0x2 ;  /* 0x0000000604007c11 */ /* 0x000fe2000f8210ff */
[C---:B------:R-:W-:Y:S02]  /*d760*/  VIADD R160, R22.reuse, 0x90 ;  /* 0x0000009016a07836 */ /* 0x040fe40000000000 */
[----:B------:R-:W-:Y:S01]  /*d770*/  VIADD R162, R22, 0x88 ;  /* 0x0000008816a27836 */ /* 0x000fe20000000000 */
[----:B------:R-:W-:Y:S01]  /*d780*/  LEA.HI.X R7, R4, UR7, R7, 0x2, P1 ;  /* 0x0000000704077c11 */ /* 0x000fe200088f1407 */
[C---:B------:R-:W-:Y:S01]  /*d790*/  VIADD R164, R22.reuse, 0x80 ;  /* 0x0000008016a47836 */ /* 0x040fe20000000000 */
[----:B------:R0:W1:Y:S01]  /*d7a0*/  SHFL.IDX PT, R2, R0, RZ, 0x1c1f ;  /* 0x001c1fff00027589 */ /* 0x00006200000e0000 */
[C---:B------:R-:W-:Y:S01]  /*d7b0*/  VIADD R166, R22.reuse, 0x78 ;  /* 0x0000007816a67836 */ /* 0x040fe20000000000 */
[----:B------:R-:W-:Y:S01]  /*d7c0*/  SHF.R.S32.HI R160, RZ, 0x1f, R160 ;  /* 0x0000001fffa07819 */ /* 0x000fe200000114a0 */
[C---:B------:R-:W-:Y:S01]  /*d7d0*/  VIADD R168, R22.reuse, 0x70 ;  /* 0x0000007016a87836 */ /* 0x040fe20000000000 */
[----:B------:R0:W2:Y:S01]  /*d7e0*/  SHFL.IDX PT, R3, R7, RZ, 0x1c1f ;  /* 0x001c1fff07037589 */ /* 0x0000a200000e0000 */
        /* <DEDUP_REMOVED lines=32> */
[----:B------:R-:W-:-:S02]  /*d9f0*/  VIADD R167, R22, 0x70 ;  /* 0x0000007016a77836 */ /* 0x000fc40000000000 */
[C---:B------:R-:W-:Y:S02]  /*da00*/  VIADD R169, R22.reuse, 0x68 ;  /* 0x0000006816a97836 */ /* 0x040fe40000000000 */
[C---:B------:R-:W-:Y:S02]  /*da10*/  VIADD R171, R22.reuse, 0x60 ;  /* 0x0000006016ab7836 */ /* 0x040fe40000000000 */
[C---:B------:R-:W-:Y:S02]  /*da20*/  VIADD R173, R22.reuse, 0x58 ;  /* 0x0000005816ad7836 */ /* 0x040fe40000000000 */
[C---:B------:R-:W-:Y:S02]  /*da30*/  VIADD R175, R22.reuse, 0x50 ;  /* 0x0000005016af7836 */ /* 0x040fe40000000000 */
[C---:B------:R-:W-:Y:S02]  /*da40*/  VIADD R177, R22.reuse, 0x48 ;  /* 0x0000004816b17836 */ /* 0x040fe40000000000 */
[----:B------:R-:W-:-:S02]  /*da50*/  VIADD R179, R22, 0x40 ;  /* 0x0000004016b37836 */ /* 0x000fc40000000000 */
[C---:B------:R-:W-:Y:S02]  /*da60*/  VIADD R181, R22.reuse, 0x38 ;  /* 0x0000003816b57836 */ /* 0x040fe40000000000 */
[C---:B------:R-:W-:Y:S02]  /*da70*/  VIADD R183, R22.reuse, 0x30 ;  /* 0x0000003016b77836 */ /* 0x040fe40000000000 */
[C---:B------:R-:W-:Y:S02]  /*da80*/  VIADD R16, R22.reuse, 0x28 ;  /* 0x0000002816107836 */ /* 0x040fe40000000000 */
[C---:B------:R-:W-:Y:S02]  /*da90*/  VIADD R186, R22.reuse, 0x20 ;  /* 0x0000002016ba7836 */ /* 0x040fe40000000000 */
[C---:B------:R-:W-:Y:S02]  /*daa0*/  VIADD R188, R22.reuse, 0x18 ;  /* 0x0000001816bc7836 */ /* 0x040fe40000000000 */
[----:B------:R-:W-:-:S02]  /*dab0*/  VIADD R190, R22, 0x10 ;  /* 0x0000001016be7836 */ /* 0x000fc40000000000 */
[----:B------:R-:W-:Y:S01]  /*dac0*/  VIADD R192, R22, 0x8 ;  /* 0x0000000816c07836 */ /* 0x000fe20000000000 */
[----:B012---:R-:W-:Y:S06]  /*dad0*/  @P2 BRA `(.L_x_5766) ;  /* 0x0000000800242947 */ /* 0x007fec0003800000 */
        /* <DEDUP_REMOVED lines=8> */
[----:B------:R-:W-:Y:S02]  /*db60*/  @!P2 LEA R8, P5, R192, R2, 0x2 ;  /* 0x00000002c008a211 */ /* 0x000fe400078a10ff */
[----:B------:R-:W-:Y:S02]  /*db70*/  @!P3 IMAD.WIDE R4, R22, 0x4, R2 ;  /* 0x000000041604b825 */ /* 0x000fe400078e0202 */
[----:B------:R-:W-:-:S03]  /*db80*/  @!P2 LEA.HI.X R9, R192, R3, R193, 0x2, P5 ;  /* 0x00000003c009a211 */ /* 0x000fc600028f14c1 */
        /* <DEDUP_REMOVED lines=69> */
[-C--:B------:R-:W-:Y:S02]  /*dfe0*/  @!P1 LEA.HI.X R5, R159, R3.reuse, R160, 0x2, P6 ;  /* 0x000000039f059211 */ /* 0x080fe400030f14a0 */
[-C--:B-1----:R-:W-:Y:S02]  /*dff0*/  @!P4 LEA R8, P5, R157, R2.reuse, 0x2 ;  /* 0x000000029d08c211 */ /* 0x082fe400078a10ff */
[-C--:B------:R-:W-:Y:S01]  /*e000*/  @!P3 LEA R10, P6, R229, R2.reuse, 0x2 ;  /* 0x00000002e50ab211 */ /* 0x080fe200078c10ff */
[----:B------:R0:W-:Y:S01]  /*e010*/  @!P1 ST.E.64 desc[UR36][R4.64], R96 ;  /* 0x0000006004009985 */ /* 0x0001e2000c101b24 */
[----:B------:R-:W-:Y:S02]  /*e020*/  @!P4 LEA.HI.X R9, R157, R3, R158, 0x2, P5 ;  /* 0x000000039d09c211 */ /* 0x000fe400028f149e */
[----:B------:R-:W-:Y:S02]  /*e030*/  ISETP.GE.AND P1, PT, R227, UR6, PT ;  /* 0x00000006e3007c0c */ /* 0x000fe4000bf26270 */
[----:B------:R-:W-:Y:S01]  /*e040*/  @!P2 LEA R12, P5, R228, R2, 0x2 ;  /* 0x00000002e40ca211 */ /* 0x000fe200078a10ff */
[----:B------:R1:W-:Y:S01]  /*e050*/  @!P4 ST.E.64 desc[UR36][R8.64], R100 ;  /* 0x000000640800c985 */ /* 0x0003e2000c101b24 */
[----:B------:R-:W-:-:S02]  /*e060*/  ISETP.GE.AND P4, PT, R226, UR6, PT ;  /* 0x00000006e2007c0c */ /* 0x000fc4000bf86270 */
[-C--:B------:R-:W-:Y:S02]  /*e070*/  @!P3 LEA.HI.X R11, R229, R3.reuse, R156, 0x2, P6 ;  /* 0x00000003e50bb211 */ /* 0x080fe400030f149c */
[----:B------:R-:W-:-:S03]  /*e080*/  @!P2 LEA.HI.X R13, R228, R3, R155, 0x2, P5 ;  /* 0x00000003e40da211 */ /* 0x000fc600028f149b */
[----:B------:R2:W-:Y:S01]  /*e090*/  @!P3 ST.E.64 desc[UR36][R10.64], R104 ;  /* 0x000000680a00b985 */ /* 0x0005e2000c101b24 */
[----:B------:R-:W-:Y:S02]  /*e0a0*/  ISETP.GE.AND P3, PT, R225, UR6, PT ;  /* 0x00000006e1007c0c */ /* 0x000fe4000bf66270 */
[CC--:B------:R-:W-:Y:S01]  /*e0b0*/  @!P1 LEA R14, P6, R227.reuse, R2.reuse, 0x2 ;  /* 0x00000002e30e9211 */ /* 0x0c0fe200078c10ff */
[----:B------:R-:W-:Y:S01]  /*e0c0*/  @!P2 ST.E.64 desc[UR36][R12.64], R108 ;  /* 0x0000006c0c00a985 */ /* 0x000fe2000c101b24 */
[----:B------:R-:W-:Y:S02]  /*e0d0*/  ISETP.GE.AND P2, PT, R224, UR6, PT ;  /* 0x00000006e0007c0c */ /* 0x000fe4000bf46270 */
[----:B------:R-:W-:Y:S02]  /*e0e0*/  @!P1 LEA.HI.X R15, R227, R3, R154, 0x2, P6 ;  /* 0x00000003e30f9211 */ /* 0x000fe400030f149a */
[----:B0-----:R-:W-:-:S03]  /*e0f0*/  @!P4 LEA R4, P5, R226, R2, 0x2 ;  /* 0x00000002e204c211 */ /* 0x001fc600078a10ff */
[----:B------:R0:W-:Y:S01]  /*e100*/  @!P1 ST.E.64 desc[UR36][R14.64], R112 ;  /* 0x000000700e009985 */ /* 0x0001e2000c101b24 */
[-C--:B------:R-:W-:Y:S02]  /*e110*/  @!P4 LEA.HI.X R5, R226, R3.reuse, R153, 0x2, P5 ;  /* 0x00000003e205c211 */ /* 0x080fe400028f1499 */
[----:B------:R-:W-:Y:S02]  /*e120*/  ISETP.GE.AND P1, PT, R223, UR6, PT ;  /* 0x00000006df007c0c */ /* 0x000fe4000bf26270 */
[CC--:B-1----:R-:W-:Y:S01]  /*e130*/  @!P3 LEA R8, P6, R225.reuse, R2.reuse, 0x2 ;  /* 0x00000002e108b211 */ /* 0x0c2fe200078c10ff */
[----:B------:R1:W-:Y:S01]  /*e140*/  @!P4 ST.E.64 desc[UR36][R4.64], R116 ;  /* 0x000000740400c985 */ /* 0x0003e2000c101b24 */
[C---:B--2---:R-:W-:Y:S02]  /*e150*/  @!P2 LEA R10, P4, R224.reuse, R2, 0x2 ;  /* 0x00000002e00aa211 */ /* 0x044fe400078810ff */
[-C--:B------:R-:W-:Y:S02]  /*e160*/  @!P3 LEA.HI.X R9, R225, R3.reuse, R152, 0x2, P6 ;  /* 0x00000003e109b211 */ /* 0x080fe400030f1498 */
[----:B------:R-:W-:-:S02]  /*e170*/  @!P2 LEA.HI.X R11, R224, R3, R20, 0x2, P4 ;  /* 0x00000003e00ba211 */ /* 0x000fc400020f1414 */
[----:B------:R-:W-:Y:S01]  /*e180*/  ISETP.GE.AND P4, PT, R221, UR6, PT ;  /* 0x00000006dd007c0c */ /* 0x000fe2000bf86270 */
[----:B------:R2:W-:Y:S01]  /*e190*/  @!P3 ST.E.64 desc[UR36][R8.64], R120 ;  /* 0x000000780800b985 */ /* 0x0005e2000c101b24 */
[----:B------:R-:W-:Y:S01]  /*e1a0*/  ISETP.GE.AND P3, PT, R17, UR6, PT ;  /* 0x0000000611007c0c */ /* 0x000fe2000bf66270 */
[----:B0-----:R-:W-:Y:S01]  /*e1b0*/  VIADD R15, R22, 0xe8 ;  /* 0x000000e8160f7836 */ /* 0x001fe20000000000 */
[C---:B------:R-:W-:Y:S01]  /*e1c0*/  @!P1 LEA R12, P5, R223.reuse, R2, 0x2 ;  /* 0x00000002df0c9211 */ /* 0x040fe200078a10ff */
[----:B------:R0:W-:Y:S01]  /*e1d0*/  @!P2 ST.E.64 desc[UR36][R10.64], R124 ;  /* 0x0000007c0a00a985 */ /* 0x0001e2000c101b24 */
[----:B------:R-:W-:Y:S02]  /*e1e0*/  SHF.R.S32.HI R14, RZ, 0x1f, R21 ;  /* 0x0000001fff0e7819 */ /* 0x000fe40000011415 */
[----:B------:R-:W-:Y:S02]  /*e1f0*/  @!P1 LEA.HI.X R13, R223, R3, R18, 0x2, P5 ;  /* 0x00000003df0d9211 */ /* 0x000fe400028f1412 */
[----:B------:R-:W-:-:S02]  /*e200*/  ISETP.GE.AND P2, PT, R15, UR6, PT ;  /* 0x000000060f007c0c */ /* 0x000fc4000bf46270 */
[----:B-1----:R-:W-:Y:S01]  /*e210*/  SHF.R.S32.HI R5, RZ, 0x1f, R17 ;  /* 0x0000001fff057819 */ /* 0x002fe20000011411 */
[----:B------:R1:W-:Y:S01]  /*e220*/  @!P1 ST.E.64 desc[UR36][R12.64], R128 ;  /* 0x000000800c009985 */ /* 0x0003e2000c101b24 */
[----:B------:R-:W-:Y:S02]  /*e230*/  ISETP.GE.AND P1, PT, R19, UR6, PT ;  /* 0x0000000613007c0c */ /* 0x000fe4000bf26270 */
[----:B--2---:R-:W-:Y:S02]  /*e240*/  SHF.R.S32.HI R9, RZ, 0x1f, R221 ;  /* 0x0000001fff097819 */ /* 0x004fe400000114dd */
[-C--:B------:R-:W-:Y:S02]  /*e250*/  @!P4 LEA R8, P5, R221, R2.reuse, 0x2 ;  /* 0x00000002dd08c211 */ /* 0x080fe400078a10ff */
[----:B------:R-:W-:Y:S02]  /*e260*/  @!P3 LEA R4, P6, R17, R2, 0x2 ;  /* 0x000000021104b211 */ /* 0x000fe400078c10ff */
[----:B------:R-:W-:-:S02]  /*e270*/  @!P4 LEA.HI.X R9, R221, R3, R9, 0x2, P5 ;  /* 0x00000003dd09c211 */ /* 0x000fc400028f1409 */
[----:B------:R-:W-:Y:S02]  /*e280*/  ISETP.GE.AND P5, PT, R21, UR6, PT ;  /* 0x0000000615007c0c */ /* 0x000fe4000bfa6270 */
[-C--:B------:R-:W-:Y:S01]  /*e290*/  @!P3 LEA.HI.X R5, R17, R3.reuse, R5, 0x2, P6 ;  /* 0x000000031105b211 */ /* 0x080fe200030f1405 */
[----:B------:R2:W-:Y:S01]  /*e2a0*/  @!P4 ST.E.64 desc[UR36][R8.64], R132 ;  /* 0x000000840800c985 */ /* 0x0005e2000c101b24 */
[----:B0-----:R-:W-:Y:S02]  /*e2b0*/  SHF.R.S32.HI R11, RZ, 0x1f, R15 ;  /* 0x0000001fff0b7819 */ /* 0x001fe4000001140f */
[C---:B------:R-:W-:Y:S01]  /*e2c0*/  @!P2 LEA R10, P6, R15.reuse, R2, 0x2 ;  /* 0x000000020f0aa211 */ /* 0x040fe200078c10ff */
[----:B------:R2:W-:Y:S01]  /*e2d0*/  @!P3 ST.E.64 desc[UR36][R4.64], R136 ;  /* 0x000000880400b985 */ /* 0x0005e2000c101b24 */
[----:B-1----:R-:W-:Y:S02]  /*e2e0*/  SHF.R.S32.HI R13, RZ, 0x1f, R19 ;  /* 0x0000001fff0d7819 */ /* 0x002fe40000011413 */
[----:B------:R-:W-:-:S02]  /*e2f0*/  @!P2 LEA.HI.X R11, R15, R3, R11, 0x2, P6 ;  /* 0x000000030f0ba211 */ /* 0x000fc400030f140b */
[----:B------:R-:W-:-:S03]  /*e300*/  @!P1 LEA R12, P6, R19, R2, 0x2 ;  /* 0x00000002130c9211 */ /* 0x000fc600078c10ff */
[----:B------:R2:W-:Y:S01]  /*e310*/  @!P2 ST.E.64 desc[UR36][R10.64], R140 ;  /* 0x0000008c0a00a985 */ /* 0x0005e2000c101b24 */
[----:B------:R-:W-:Y:S02]  /*e320*/  @!P1 LEA.HI.X R13, R19, R3, R13, 0x2, P6 ;  /* 0x00000003130d9211 */ /* 0x000fe400030f140d */
[----:B------:R-:W-:-:S03]  /*e330*/  @!P5 LEA R2, P6, R21, R2, 0x2 ;  /* 0x000000021502d211 */ /* 0x000fc600078c10ff */
[----:B------:R2:W-:Y:S01]  /*e340*/  @!P1 ST.E.64 desc[UR36][R12.64], R144 ;  /* 0x000000900c009985 */ /* 0x0005e2000c101b24 */
[----:B------:R-:W-:-:S05]  /*e350*/  @!P5 LEA.HI.X R3, R21, R3, R14, 0x2, P6 ;  /* 0x000000031503d211 */ /* 0x000fca00030f140e */
[----:B------:R2:W-:Y:S04]  /*e360*/  @!P5 ST.E.64 desc[UR36][R2.64], R148 ;  /* 0x000000940200d985 */ /* 0x0005e8000c101b24 */
.L_x_5766:
[----:B------:R-:W-:Y:S05]  /*e370*/  BSYNC B1 ;  /* 0x0000000000017941 */ /* 0x000fea0003800000 */
.L_x_5765:
[----:B--2---:R0:W1:Y:S04]  /*e380*/  SHFL.IDX PT, R3, R7, 0x1, 0x1c1f ;  /* 0x003c1f0007037f89 */ /* 0x00406800000e0000 */
[----:B------:R0:W2:Y:S01]  /*e390*/  SHFL.IDX PT, R2, R0, 0x1, 0x1c1f ;  /* 0x003c1f0000027f89 */ /* 0x0000a200000e0000 */
[----:B------:R-:W-:Y:S05]  /*e3a0*/  @P0 BRA `(.L_x_5764) ;  /* 0x0000001400d00947 */ /* 0x000fea0003800000 */
[----:B------:R-:W-:Y:S01]  /*e3b0*/  ULDC UR6, c[0x0][0xbc8] ;  /* 0x0002f20000067ab9 */ /* 0x000fe20000000800 */
[----:B------:R-:W-:Y:S01]  /*e3c0*/  VIADD R19, R22, 0xe0 ;  /* 0x000000e016137836 */ /* 0x000fe20000000000 */
[----:B------:R-:W-:Y:S01]  /*e3d0*/  ISETP.GE.AND P5, PT, R192, UR6, PT ;  /* 0x00000006c0007c0c */ /* 0x000fe2000bfa6270 */
[C---:B0-----:R-:W-:Y:S01]  /*e3e0*/  VIADD R7, R22.reuse, 0xf0 ;  /* 0x000000f016077836 */ /* 0x041fe20000000000 */
[----:B------:R-:W-:Y:S02]  /*e3f0*/  ISETP.GE.AND P4, PT, R22, UR6, PT ;  /* 0x0000000616007c0c */ /* 0x000fe4000bf86270 */
[----:B------:R-:W-:Y:S02]  /*e400*/  ISETP.GE.AND P2, PT, R190, UR6, PT ;  /* 0x00000006be007c0c */ /* 0x000fe4000bf46270 */
[----:B------:R-:W-:Y:S02]  /*e410*/  ISETP.GE.AND P1, PT, R188, UR6, PT ;  /* 0x00000006bc007c0c */ /* 0x000fe4000bf26270 */
[----:B------:R-:W-:-:S02]  /*e420*/  ISETP.GE.AND P0, PT, R186, UR6, PT ;  /* 0x00000006ba007c0c */ /* 0x000fc4000bf06270 */
[----:B------:R-:W-:-:S03]  /*e430*/  SHF.R.S32.HI R0, RZ, 0x1f, R19 ;  /* 0x0000001fff007819 */ /* 0x000fc60000011413 */
[-C--:B--2---:R-:W-:Y:S02]  /*e440*/  @!P5 LEA R8, P3, R192, R2.reuse, 0x2 ;  /* 0x00000002c008d211 */ /* 0x084fe400078610ff */
[----:B-1----:R-:W-:Y:S02]  /*e450*/  @!P4 IMAD.WIDE R4, R22, 0x4, R2 ;  /* 0x000000041604c825 */ /* 0x002fe400078e0202 */
        /* <DEDUP_REMOVED lines=26> */
[-C--:B--2---:R-:W-:Y:S02]  /*e600*/  @!P0 LEA R10, P4, R179, R2.reuse, 0x2 ;  /* 0x00000002b30a8211 */ /* 0x084fe400078810ff */
        /* <DEDUP_REMOVED lines=8> */
[-C--:B0-----:R-:W-:Y:S01]  /*e690*/  @!P2 LEA R14, P6, R175, R2.reuse, 0x2 ;  /* 0x00000002af0ea211 */ /* 0x081fe200078c10ff */
[----:B------:R0:W-:Y:S01]  /*e6a0*/  @!P1 ST.E.64 desc[UR36][R12.64], R62 ;  /* 0x0000003e0c009985 */ /* 0x0001e2000c101b24 */
[----:B------:R-:W-:Y:S02]  /*e6b0*/  ISETP.GE.AND P1, PT, R165, UR6, PT ;  /* 0x00000006a5007c0c */ /* 0x000fe4000bf26270 */
[----:B------:R-:W-:Y:S02]  /*e6c0*/  @!P2 LEA.HI.X R15, R175, R3, R176, 0x2, P6 ;  /* 0x00000003af0fa211 */ /* 0x000fe400030f14b0 */
[----:B-1----:R-:W-:-:S02]  /*e6d0*/  @!P3 LEA R4, P6, R173, R2, 0x2 ;  /* 0x00000002ad04b211 */ /* 0x002fc400078c10ff */
[----:B------:R-:W-:Y:S01]  /*e6e0*/  ISETP.GE.AND P0, PT, R167, UR6, PT ;  /* 0x00000006a7007c0c */ /* 0x000fe2000bf06270 */
[----:B------:R1:W-:Y:S01]  /*e6f0*/  @!P2 ST.E.64 desc[UR36][R14.64], R66 ;  /* 0x000000420e00a985 */ /* 0x0003e2000c101b24 */
[-C--:B----4-:R-:W-:Y:S02]  /*e700*/  @!P4 LEA R8, P2, R171, R2.reuse, 0x2 ;  /* 0x00000002ab08c211 */ /* 0x090fe400078410ff */
        /* <DEDUP_REMOVED lines=55> */
[----:B0-----:R-:W-:-:S02]  /*ea80*/  @!P2 LEA R10, P5, R224, R2, 0x2 ;  /* 0x00000002e00aa211 */ /* 0x001fc400078a10ff */
[----:B------:R-:W-:Y:S02]  /*ea90*/  SHF.R.S32.HI R16, RZ, 0x1f, R221 ;  /* 0x0000001fff107819 */ /* 0x000fe400000114dd */
[-C--:B--2---:R-:W-:Y:S02]  /*eaa0*/  @!P1 LEA R12, P6, R223, R2.reuse, 0x2 ;  /* 0x00000002df0c9211 */ /* 0x084fe400078c10ff */
[-C--:B------:R-:W-:Y:S02]  /*eab0*/  @!P2 LEA.HI.X R11, R224, R3.reuse, R20, 0x2, P5 ;  /* 0x00000003e00ba211 */ /* 0x080fe400028f1414 */
[----:B-1----:R-:W-:Y:S02]  /*eac0*/  @!P0 LEA R14, P5, R221, R2, 0x2 ;  /* 0x00000002dd0e8211 */ /* 0x002fe400078a10ff */
[----:B------:R-:W-:Y:S01]  /*ead0*/  @!P1 LEA.HI.X R13, R223, R3, R18, 0x2, P6 ;  /* 0x00000003df0d9211 */ /* 0x000fe200030f1412 */
[----:B------:R0:W-:Y:S01]  /*eae0*/  @!P2 ST.E.64 desc[UR36][R10.64], R126 ;  /* 0x0000007e0a00a985 */ /* 0x0001e2000c101b24 */
[----:B------:R-:W-:-:S02]  /*eaf0*/  ISETP.GE.AND P6, PT, R7, UR6, PT ;  /* 0x0000000607007c0c */ /* 0x000fc4000bfc6270 */
        /* <DEDUP_REMOVED lines=22> */
.L_x_5755:
[----:B------:R-:W1:Y:S01]  /*ec60*/  LDC.64 R4, c[0x0][0xd00] ;  /* 0x00034000ff047b82 */ /* 0x000e620000000a00 */
[----:B------:R-:W-:Y:S01]  /*ec70*/  ULDC.64 UR6, c[0x0][0xd08] ;  /* 0x0003420000067ab9 */ /* 0x000fe20000000a00 */
[----:B------:R-:W-:Y:S02]  /*ec80*/  MOV R7, RZ ;  /* 0x000000ff00077202 */ /* 0x000fe40000000f00 */
        /* <DEDUP_REMOVED lines=23> */
.L_x_5767:
[----:B------:R-:W-:Y:S01]  /*ee00*/  BSSY B1, `(.L_x_5768) ;  /* 0x0000039000017945 */ /* 0x000fe20003800000 */
[----:B------:R-:W-:Y:S02]  /*ee10*/  SEL R21, R212, RZ, !P0 ;  /* 0x000000ffd4157207 */ /* 0x000fe40004000000 */
[----:B------:R-:W-:Y:S02]  /*ee20*/  SEL R222, R222, RZ, !P0 ;  /* 0x000000ffdede7207 */ /* 0x000fe40004000000 */
[----:B-----5:R-:W-:Y:S01]  /*ee30*/  SHF.R.S32.HI R18, RZ, 0x1f, R7 ;  /* 0x0000001fff127819 */ /* 0x020fe20000011407 */
[----:B------:R-:W-:Y:S06]  /*ee40*/  @P3 BRA `(.L_x_5769) ;  /* 0x0000000000d03947 */ /* 0x000fec0003800000 */
[----:B------:R-:W1:Y:S01]  /*ee50*/  S2R R25, SR_TID.X ;  /* 0x0000000000197919 */ /* 0x000e620000002100 */
[----:B------:R-:W2:Y:S01]  /*ee60*/  LDC R29, c[0x0][0xce8] ;  /* 0x00033a00ff1d7b82 */ /* 0x000ea20000000800 */
[----:B------:R-:W-:-:S13]  /*ee70*/  R2UR UR6, R204 ;  /* 0x00000000cc0672ca */ /* 0x000fda00000e0000 */
[----:B------:R-:W-:Y:S02]  /*ee80*/  IMAD.U32 R4, RZ, RZ, UR6 ;  /* 0x00000006ff047e24 */ /* 0x000fe4000f8e00ff */
[----:B--2---:R-:W-:-:S03]  /*ee90*/  IMAD R2, R0, R29, RZ ;  /* 0x0000001d00027224 */ /* 0x004fc600078e02ff */
[----:B-1----:R-:W-:-:S04]  /*eea0*/  IADD3 R25, R4, -0x80, R25 ;  /* 0xffffff8004197810 */ /* 0x002fc80007ffe019 */
        /* <DEDUP_REMOVED lines=13> */
[----:B---3--:R-:W-:-:S02]  /*ef80*/  IMAD R5, R5, R21, RZ ;  /* 0x0000001505057224 */ /* 0x008fc400078e02ff */
[----:B------:R-:W-:-:S05]  /*ef90*/  IMAD.WIDE.U32 R12, R4, R21, RZ ;  /* 0x00000015040c7225 */ /* 0x000fca00078e00ff */
[----:B------:R-:W3:Y:S01]  /*efa0*/  LDC.64 R8, c[0x0][R16+0x228] ;  /* 0x00008a0010087b82 */ /* 0x000ee20000000a00 */
[----:B----4-:R-:W-:-:S07]  /*efb0*/  @P1 IMAD.HI.U32 R14, R25, R14, RZ ;  /* 0x0000000e190e1227 */ /* 0x010fce00078e00ff */
        /* <DEDUP_REMOVED lines=29> */
.L_x_5769:
[----:B------:R-:W-:Y:S05]  /*f190*/  BSYNC B1 ;  /* 0x0000000000017941 */ /* 0x000fea0003800000 */
.L_x_5768:
[----:B------:R-:W-:Y:S05]  /*f1a0*/  @P2 BRA `(.L_x_5764) ;  /* 0x0000000800502947 */ /* 0x000fea0003800000 */
[----:B------:R-:W2:Y:S01]  /*f1b0*/  LDC R11, c[0x0][0xce8] ;  /* 0x00033a00ff0b7b82 */ /* 0x000ea20000000800 */
[----:B-1----:R-:W-:Y:S01]  /*f1c0*/  SHF.R.S32.HI R3, RZ, 0x1f, R20 ;  /* 0x0000001fff037819 */ /* 0x002fe20000011414 */
[----:B------:R-:W-:Y:S01]  /*f1d0*/  ULDC.64 UR6, c[0x0][0xba0] ;  /* 0x0002e80000067ab9 */ /* 0x000fe20000000a00 */
[----:B------:R-:W-:Y:S01]  /*f1e0*/  R2UR UR8, R204 ;  /* 0x00000000cc0872ca */ /* 0x000fe200000e0000 */
[----:B------:R-:W-:Y:S01]  /*f1f0*/  IMAD R2, R18, UR6, RZ ;  /* 0x0000000612027c24 */ /* 0x000fe2000f8e02ff */
[----:B------:R-:W-:Y:S01]  /*f200*/  LEA.HI R4, R3, R20, RZ, 0x3 ;  /* 0x0000001403047211 */ /* 0x000fe200078f18ff */
[----:B------:R-:W-:Y:S02]  /*f210*/  BSSY B1, `(.L_x_5770) ;  /* 0x000004b000017945 */ /* 0x000fe40003800000 */
[C---:B------:R-:W-:Y:S01]  /*f220*/  IMAD R5, R7.reuse, UR7, R2 ;  /* 0x0000000707057c24 */ /* 0x040fe2000f8e0202 */
[----:B------:R-:W-:Y:S01]  /*f230*/  LOP3.LUT R9, R4, 0xfffffff8, RZ, 0xc0, !PT ;  /* 0xfffffff804097812 */ /* 0x000fe200078ec0ff */
[----:B------:R-:W-:Y:S01]  /*f240*/  IMAD.WIDE.U32 R2, R7, UR6, RZ ;  /* 0x0000000607027c25 */ /* 0x000fe2000f8e00ff */
[----:B------:R-:W-:Y:S01]  /*f250*/  SHF.R.S32.HI R15, RZ, 0x3, R4 ;  /* 0x00000003ff0f7819 */ /* 0x000fe20000011404 */
[----:B------:R-:W-:-:S02]  /*f260*/  ULDC.64 UR6, c[0x0][0xbe8] ;  /* 0x0002fa0000067ab9 */ /* 0x000fc40000000a00 */
[----:B------:R-:W-:Y:S02]  /*f270*/  IMAD.IADD R20, R20, 0x1, -R9 ;  /* 0x0000000114147824 */ /* 0x000fe400078e0a09 */
[----:B------:R-:W-:Y:S02]  /*f280*/  IMAD.IADD R3, R3, 0x1, R5 ;  /* 0x0000000103037824 */ /* 0x000fe400078e0205 */
[----:B------:R-:W-:Y:S02]  /*f290*/  IMAD R4, R20, 0x20, R15 ;  /* 0x0000002014047824 */ /* 0x000fe400078e020f */
[----:B------:R-:W-:Y:S01]  /*f2a0*/  IMAD.WIDE.U32 R2, R213, UR6, R2 ;  /* 0x00000006d5027c25 */ /* 0x000fe2000f8e0002 */
[----:B--2---:R-:W-:-:S03]  /*f2b0*/  ISETP.NE.AND P0, PT, R11, 0x1, PT ;  /* 0x000000010b00780c */ /* 0x004fc60003f05270 */
[----:B------:R-:W-:Y:S02]  /*f2c0*/  VIADD R9, R4, UR8 ;  /* 0x0000000804097c36 */ /* 0x000fe40008000000 */
[----:B------:R-:W-:Y:S01]  /*f2d0*/  IMAD R3, R213, UR7, R3 ;  /* 0x00000007d5037c24 */ /* 0x000fe2000f8e0203 */
[----:B------:R-:W-:Y:S01]  /*f2e0*/  ULDC.64 UR6, c[0x0][0xbf0] ;  /* 0x0002fc0000067ab9 */ /* 0x000fe20000000a00 */
[----:B------:R-:W-:Y:S02]  /*f2f0*/  IMAD.MOV.U32 R5, RZ, RZ, R9 ;  /* 0x000000ffff057224 */ /* 0x000fe400078e0009 */
[----:B------:R-:W-:Y:S02]  /*f300*/  IMAD R7, R222, UR6, RZ ;  /* 0x00000006de077c24 */ /* 0x000fe4000f8e02ff */
[C---:B------:R-:W-:Y:S02]  /*f310*/  IMAD.WIDE.U32 R2, R21.reuse, UR6, R2 ;  /* 0x0000000615027c25 */ /* 0x040fe4000f8e0002 */
[----:B------:R-:W1:Y:S02]  /*f320*/  @P0 LDC R8, c[0x0][0xcec] ;  /* 0x00033b00ff080b82 */ /* 0x000e640000000800 */
[----:B------:R-:W-:Y:S01]  /*f330*/  IMAD R7, R21, UR7, R7 ;  /* 0x0000000715077c24 */ /* 0x000fe2000f8e0207 */
[----:B------:R-:W-:-:S04]  /*f340*/  ULDC.64 UR6, c[0x0][0xbe0] ;  /* 0x0002f80000067ab9 */ /* 0x000fc80000000a00 */
[----:B------:R-:W-:Y:S01]  /*f350*/  IADD3 R3, R3, R7, RZ ;  /* 0x0000000703037210 */ /* 0x000fe20007ffe0ff */
[----:B------:R-:W2:Y:S01]  /*f360*/  @P0 LDC R13, c[0x0][0xcf0] ;  /* 0x00033c00ff0d0b82 */ /* 0x000ea20000000800 */
[----:B-1----:R-:W-:-:S05]  /*f370*/  @P0 IMAD.HI.U32 R4, R9, R8, RZ ;  /* 0x0000000809040227 */ /* 0x002fca00078e00ff */
[----:B--2---:R-:W-:-:S04]  /*f380*/  @P0 SHF.R.U32.HI R5, RZ, R13, R4 ;  /* 0x0000000dff050219 */ /* 0x004fc80000011604 */
        /* <DEDUP_REMOVED lines=8> */
[----:B------:R-:W-:Y:S01]  /*f410*/  ULDC.64 UR6, c[0x0][0xbd8] ;  /* 0x0002f60000067ab9 */ /* 0x000fe20000000a00 */
        /* <DEDUP_REMOVED lines=17> */
[----:B------:R1:W2:Y:S01]  /*f530*/  SHFL.IDX PT, R2, R5, RZ, 0x181f ;  /* 0x00181fff05027589 */ /* 0x0002a200000e0000 */
[----:B------:R-:W-:Y:S01]  /*f540*/  VIADD R15, R7, 0x40 ;  /* 0x00000040070f7836 */ /* 0x000fe20000000000 */
[----:B------:R-:W-:-:S02]  /*f550*/  SHF.R.S32.HI R12, RZ, 0x1f, R7 ;  /* 0x0000001fff0c7819 */ /* 0x000fc40000011407 */
[----:B------:R1:W3:Y:S01]  /*f560*/  SHFL.IDX PT, R0, R4, RZ, 0x181f ;  /* 0x00181fff04007589 */ /* 0x0002e200000e0000 */
[----:B0-----:R-:W-:Y:S02]  /*f570*/  SHF.R.S32.HI R10, RZ, 0x1f, R9 ;  /* 0x0000001fff0a7819 */ /* 0x001fe40000011409 */
        /* <DEDUP_REMOVED lines=8> */
[----:B--2---:R-:W-:-:S04]  /*f600*/  @!P5 LEA R18, P6, R7, R2, 0x1 ;  /* 0x000000020712d211 */ /* 0x004fc800078c08ff */
[----:B---3--:R-:W-:Y:S02]  /*f610*/  @!P5 LEA.HI.X R19, R7, R0, R12, 0x1, P6 ;  /* 0x000000000713d211 */ /* 0x008fe400030f0c0c */
        /* <DEDUP_REMOVED lines=10> */
.L_x_5771:
[----:B------:R-:W-:Y:S05]  /*f6c0*/  BSYNC B1 ;  /* 0x0000000000017941 */ /* 0x000fea0003800000 */
.L_x_5770:
[----:B---3--:R3:W4:Y:S01]  /*f6d0*/  SHFL.IDX PT, R0, R4, 0x1, 0x181f ;  /* 0x00381f0004007f89 */ /* 0x00872200000e0000 */
[----:B------:R-:W-:Y:S03]  /*f6e0*/  BSSY B1, `(.L_x_5772) ;  /* 0x0000014000017945 */ /* 0x000fe60003800000 */
[----:B0-2---:R3:W0:Y:S01]  /*f6f0*/  SHFL.IDX PT, R2, R5, 0x1, 0x181f ;  /* 0x00381f0005027f89 */ /* 0x00562200000e0000 */
        /* <DEDUP_REMOVED lines=18> */
.L_x_5773:
[----:B------:R-:W-:Y:S05]  /*f820*/  BSYNC B1 ;  /* 0x0000000000017941 */ /* 0x000fea0003800000 */
.L_x_5772:
[----:B----4-:R4:W1:Y:S01]  /*f830*/  SHFL.IDX PT, R0, R4, 0x2, 0x181f ;  /* 0x00581f0004007f89 */ /* 0x01086200000e0000 */
        /* <DEDUP_REMOVED lines=11> */
[----:B-1----:R-:W-:Y:S02]  /*f8f0*/  @!P3 LEA.HI.X R19, R7, R0, R12, 0x1, P6 ;  /* 0x000000000713b211 */ /* 0x002fe400030f0c0c */
        /* <DEDUP_REMOVED lines=8> */
.L_x_5775:
[----:B------:R-:W-:Y:S05]  /*f980*/  BSYNC B1 ;  /* 0x0000000000017941 */ /* 0x000fea0003800000 */
.L_x_5774:
[----:B-1----:R-:W-:Y:S01]  /*f990*/  VIADD R0, R8, 0x60 ;  /* 0x0000006008007836 */ /* 0x002fe20000000000 */
[----:B---34-:R-:W1:Y:S04]  /*f9a0*/  SHFL.IDX PT, R4, R4, 0x3, 0x181f ;  /* 0x00781f0004047f89 */ /* 0x018e6800000e0000 */
[----:B------:R-:W-:Y:S01]  /*f9b0*/  ISETP.GE.AND P0, PT, R0, R11, PT ;  /* 0x0000000b0000720c */ /* 0x000fe20003f06270 */
[----:B0-2---:R0:W2:-:S12]  /*f9c0*/  SHFL.IDX PT, R2, R5, 0x3, 0x181f ;  /* 0x00781f0005027f89 */ /* 0x00509800000e0000 */
[----:B0-----:R-:W-:Y:S05]  /*f9d0*/  @P0 BRA `(.L_x_5764) ;  /* 0x0000000000440947 */ /* 0x001fea0003800000 */
[----:B------:R-:W-:Y:S02]  /*f9e0*/  ULDC UR6, c[0x0][0xbc8] ;  /* 0x0002f20000067ab9 */ /* 0x000fe40000000800 */
[----:B------:R-:W-:Y:S02]  /*f9f0*/  ISETP.GE.AND P3, PT, R7, UR6, PT ;  /* 0x0000000607007c0c */ /* 0x000fe4000bf66270 */
[----:B------:R-:W-:Y:S02]  /*fa00*/  ISETP.GE.AND P2, PT, R15, UR6, PT ;  /* 0x000000060f007c0c */ /* 0x000fe4000bf46270 */
[----:B------:R-:W-:Y:S02]  /*fa10*/  ISETP.GE.AND P1, PT, R9, UR6, PT ;  /* 0x0000000609007c0c */ /* 0x000fe4000bf26270 */
[----:B------:R-:W-:-:S07]  /*fa20*/  ISETP.GE.AND P0, PT, R13, UR6, PT ;  /* 0x000000060d007c0c */ /* 0x000fce000bf06270 */
[----:B--2---:R-:W-:-:S04]  /*fa30*/  @!P3 LEA R18, P4, R7, R2, 0x1 ;  /* 0x000000020712b211 */ /* 0x004fc800078808ff */
[----:B-1----:R-:W-:Y:S02]  /*fa40*/  @!P3 LEA.HI.X R19, R7, R4, R12, 0x1, P4 ;  /* 0x000000040713b211 */ /* 0x002fe400020f0c0c */
        /* <DEDUP_REMOVED lines=10> */
.L_x_5764:
[----:B------:R-:W-:Y:S05]  /*faf0*/  BSYNC B0 ;  /* 0x0000000000007941 */ /* 0x000fea0003800000 */
.L_x_5754:
[----:B------:R-:W-:Y:S02]  /*fb00*/  ULDC UR6, c[0x0][0xd3c] ;  /* 0x00034f0000067ab9 */ /* 0x000fe40000000800 */
[----:B------:R-:W-:-:S06]  /*fb10*/  UISETP.GE.AND UP0, UPT, UR5, UR6, UPT ;  /* 0x000000060500728c */ /* 0x000fcc000bf06270 */
[----:B------:R-:W-:-:S13]  /*fb20*/  PLOP3.LUT P0, PT, PT, PT, UP0, 0x80, 0x0 ;  /* 0x000000000000781c */ /* 0x000fda0003f0f008 */
[----:B------:R-:W-:Y:S05]  /*fb30*/  @!P0 BRA `(.L_x_5776) ;  /* 0xffffff1400688947 */ /* 0x000fea000383ffff */
[----:B------:R-:W-:Y:S05]  /*fb40*/  EXIT ;  /* 0x000000000000794d */ /* 0x000fea0003800000 */
.L_x_5710:
        /* <DEDUP_REMOVED lines=16> */
.L_x_5777:
        /* <DEDUP_REMOVED lines=40> */
[----:B------:R-:W-:Y:S01]  /*fed0*/  MOV R8, R3 ;  /* 0x0000000300087202 */ /* 0x000fe20000000f00 */
[----:B------:R-:W-:Y:S01]  /*fee0*/  UMOV UR4, URZ ;  /* 0x0000003f00047c82 */ /* 0x000fe20008000000 */
[----:B------:R-:W-:-:S05]  /*fef0*/  ULDC UR5, c[0x0][0xd38] ;  /* 0x00034e0000057ab9 */ /* 0x000fca0000000800 */
.L_x_5781:
        /* <DEDUP_REMOVED lines=35> */
.L_x_5779:
        /* <DEDUP_REMOVED lines=13> */
.L_x_5782:
        /* <DEDUP_REMOVED lines=21> */
[----:B------:R-:W-:Y:S02]  /*10350*/  IADD3 R11, R10, 0xffffffe, RZ ;  /* 0x0ffffffe0a0b7810 */ /* 0x000fe40007ffe0ff */
[----:B------:R-:W-:Y:S02]  /*10360*/  LOP3.LUT R8, R5, R6, RZ, 0x3c, !PT ;  /* 0x0000000605087212 */ /* 0x000fe400078e3cff */
        /* <DEDUP_REMOVED lines=39> */
.L_x_5783:
        /* <DEDUP_REMOVED lines=61> */
.L_x_5784:
[----:B------:R-:W-:-:S04]  /*109b0*/  LOP3.LUT R17, RZ, R2, RZ, 0x33, !PT ;  /* 0x00000002ff117212 */ /* 0x000fc800078e33ff */
[----:B------:R-:W-:Y:S01]  /*109c0*/  IADD3 R17, R6, R17, RZ ;  /* 0x0000001106117210 */ /* 0x000fe20007ffe0ff */
[----:B------:R-:W-:Y:S06]  /*109d0*/  BRA `(.L_x_5785) ;  /* 0x0000000000147947 */ /* 0x000fec0003800000 */
.L_x_5780:
[----:B------:R-:W-:Y:S01]  /*109e0*/  ULDC UR4, c[0x0][0xd3c] ;  /* 0x00034f0000047ab9 */ /* 0x000fe20000000800 */
[----:B------:R-:W-:Y:S02]  /*109f0*/  IMAD.MOV.U32 R17, RZ, RZ, RZ ;  /* 0x000000ffff117224 */ /* 0x000fe400078e00ff */
[----:B------:R-:W-:Y:S02]  /*10a00*/  IMAD.U32 R16, RZ, RZ, UR6 ;  /* 0x00000006ff107e24 */ /* 0x000fe4000f8e00ff */
[----:B------:R-:W-:Y:S02]  /*10a10*/  IMAD.MOV.U32 R18, RZ, RZ, RZ ;  /* 0x000000ffff127224 */ /* 0x000fe400078e00ff */
[----:B------:R-:W-:-:S07]  /*10a20*/  IMAD.U32 R19, RZ, RZ, UR4 ;  /* 0x00000004ff137e24 */ /* 0x000fce000f8e00ff */
.L_x_5785:
[----:B------:R-:W-:-:S13]  /*10a30*/  ISETP.NE.AND P0, PT, R7, RZ, PT ;  /* 0x000000ff0700720c */ /* 0x000fda0003f05270 */
[----:B------:R-:W0:Y:S01]  /*10a40*/  @!P0 S2R R3, SR_CgaCtaId ;  /* 0x0000000000038919 */ /* 0x000e220000008800 */
[----:B------:R-:W-:-:S04]  /*10a50*/  @!P0 MOV R2, 0x400 ;  /* 0x0000040000028802 */ /* 0x000fc80000000f00 */
[----:B0-----:R-:W-:-:S05]  /*10a60*/  @!P0 LEA R2, R3, R2, 0x18 ;  /* 0x0000000203028211 */ /* 0x001fca00078ec0ff */
[----:B------:R1:W-:Y:S01]  /*10a70*/  @!P0 STS.128 [R2+0x324d0], R16 ;  /* 0x0324d01002008388 */ /* 0x0003e20000000c00 */
[----:B------:R-:W-:Y:S06]  /*10a80*/  BAR.ARV 0x5, 0x180 ;  /* 0x0146000000007b1d */ /* 0x000fec0000002000 */
.L_x_5778:
        /* <DEDUP_REMOVED lines=31> */
.L_x_5855:
        /* <DEDUP_REMOVED lines=39> */
[----:B---3--:R-:W-:Y:S05]  /*10ef0*/  @P0 BRA `(.L_x_5787) ;  /* 0x0000000000200947 */ /* 0x008fea0003800000 */
        /* <DEDUP_REMOVED lines=8> */
.L_x_5787:
[----:B------:R-:W-:Y:S01]  /*10f80*/  ULDC.64 UR4, c[0x0][0xb18] ;  /* 0x0002c60000047ab9 */ /* 0x000fe20000000a00 */
[----:B------:R-:W-:Y:S02]  /*10f90*/  MOV R28, R34 ;  /* 0x00000022001c7202 */ /* 0x000fe40000000f00 */
[----:B------:R-:W-:-:S04]  /*10fa0*/  ISETP.NE.U32.AND P0, PT, RZ, UR4, PT ;  /* 0x00000004ff007c0c */ /* 0x000fc8000bf05070 */
[----:B------:R-:W-:-:S13]  /*10fb0*/  ISETP.NE.AND.EX P0, PT, RZ, UR5, PT, P0 ;  /* 0x00000005ff007c0c */ /* 0x000fda000bf05300 */
[----:B------:R-:W-:Y:S05]  /*10fc0*/  @!P0 BRA `(.L_x_5788) ;  /* 0x0000000000108947 */ /* 0x000fea0003800000 */
[----:B-1----:R-:W-:-:S04]  /*10fd0*/  IADD3 R2, P0, R31, UR4, RZ ;  /* 0x000000041f027c10 */ /* 0x002fc8000ff1e0ff */
[----:B------:R-:W-:-:S05]  /*10fe0*/  IADD3.X R3, R33, UR5, RZ, P0, !PT ;  /* 0x0000000521037c10 */ /* 0x000fca00087fe4ff */
[----:B------:R1:W5:Y:S01]  /*10ff0*/  LDG.E R25, desc[UR36][R2.64] ;  /* 0x0000002402197981 */ /* 0x000362000c1e1900 */
[----:B------:R-:W-:Y:S05]  /*11000*/  BRA `(.L_x_5789) ;  /* 0x0000000000247947 */ /* 0x000fea0003800000 */
.L_x_5788:
        /* <DEDUP_REMOVED lines=9> */
.L_x_5789:
[----:B------:R-:W3:Y:S01]  /*110a0*/  LDL R4, [R1+0x4] ;  /* 0x0000040001047983 */ /* 0x000ee20000100800 */
[----:B012---:R-:W0:Y:S01]  /*110b0*/  LDC R0, c[0x0][0x448] ;  /* 0x00011200ff007b82 */ /* 0x007e220000000800 */
[----:B-----5:R-:W-:Y:S01]  /*110c0*/  IMAD.IADD R25, R25, 0x1, -R32 ;  /* 0x0000000119197824 */ /* 0x020fe200078e0a20 */
[----:B------:R-:W-:Y:S01]  /*110d0*/  LOP3.LUT R23, R23, 0xfffeffff, RZ, 0xc0, !PT ;  /* 0xfffeffff17177812 */ /* 0x000fe200078ec0ff */
[----:B------:R-:W-:Y:S01]  /*110e0*/  BSSY B0, `(.L_x_5790) ;  /* 0x0000038000007945 */ /* 0x000fe20003800000 */
[----:B0-----:R-:W-:Y:S01]  /*110f0*/  ISETP.NE.AND P0, PT, R0, 0x1, PT ;  /* 0x000000010000780c */ /* 0x001fe20003f05270 */
[----:B------:R-:W-:-:S04]  /*11100*/  IMAD.SHL.U32 R0, R17, 0x80, RZ ;  /* 0x0000008011007824 */ /* 0x000fc800078e00ff */
[----:B------:R-:W-:-:S08]  /*11110*/  VIADD R0, R0, 0x7f ;  /* 0x0000007f00007836 */ /* 0x000fd00000000000 */
[----:B------:R-:W0:Y:S01]  /*11120*/  @P0 LDC R3, c[0x0][0x44c] ;  /* 0x00011300ff030b82 */ /* 0x000e220000000800 */
[----:B------:R-:W-:-:S07]  /*11130*/  @P0 LOP3.LUT R23, R23, 0x10000, RZ, 0xfc, !PT ;  /* 0x0001000017170812 */ /* 0x000fce00078efcff */
[----:B------:R-:W1:Y:S01]  /*11140*/  @P0 LDC R5, c[0x0][0x450] ;  /* 0x00011400ff050b82 */ /* 0x000e620000000800 */
[----:B0-----:R-:W-:-:S05]  /*11150*/  @P0 IMAD.HI.U32 R2, R0, R3, RZ ;  /* 0x0000000300020227 */ /* 0x001fca00078e00ff */
[----:B-1----:R-:W-:Y:S01]  /*11160*/  @P0 SHF.R.U32.HI R0, RZ, R5, R2 ;  /* 0x00000005ff000219 */ /* 0x002fe20000011602 */
[----:B------:R-:W-:-:S04]  /*11170*/  VIADD R2, R25, 0x5f ;  /* 0x0000005f19027836 */ /* 0x000fc80000000000 */
[----:B------:R-:W-:Y:S01]  /*11180*/  IMAD.HI R2, R2, 0x2aaaaaab, RZ ;  /* 0x2aaaaaab02027827 */ /* 0x000fe200078e02ff */
[----:B---3--:R-:W-:-:S05]  /*11190*/  IADD3 R3, R25, 0x60, -R4 ;  /* 0x0000006019037810 */ /* 0x008fca0007ffe804 */
        /* <DEDUP_REMOVED lines=44> */
.L_x_5791:
[----:B------:R-:W-:Y:S05]  /*11460*/  BSYNC B0 ;  /* 0x0000000000007941 */ /* 0x000fea0003800000 */
.L_x_5790:
        /* <DEDUP_REMOVED lines=23> */
.L_x_5793:
        /* <DEDUP_REMOVED lines=20> */
.L_x_5796:
[----:B------:R-:W-:Y:S05]  /*11720*/  BSYNC B6 ;  /* 0x0000000000067941 */ /* 0x000fea0003800000 */
.L_x_5795:
        /* <DEDUP_REMOVED lines=20> */
.L_x_5799:
        /* <DEDUP_REMOVED lines=15> */
.L_x_5798:
[----:B------:R-:W-:Y:S05]  /*11960*/  BSYNC B6 ;  /* 0x0000000000067941 */ /* 0x000fea0003800000 */
.L_x_5797:
        /* <DEDUP_REMOVED lines=9> */
[----:B------:R3:W5:Y:S01]  /*11a00*/  @P0 LDG.E R28, desc[UR36][R2.64] ;  /* 0x00000024021c0981 */ /* 0x000762000c1e1900 */
[----:B------:R-:W-:Y:S01]  /*11a10*/  LOP3.LUT R23, R23, 0xfffffffe, RZ, 0xc0, !PT ;  /* 0xfffffffe17177812 */ /* 0x000fe200078ec0ff */
[----:B------:R-:W-:Y:S01]  /*11a20*/  UMOV UR5, 0xffffffff ;  /* 0xffffffff00057882 */ /* 0x000fe20000000000 */
[----:B------:R-:W4:Y:S02]  /*11a30*/  S2R R21, SR_TID.X ;  /* 0x0000000000157919 */ /* 0x000f240000002100 */
[----:B------:R-:W-:Y:S01]  /*11a40*/  LOP3.LUT R23, R23, 0xffffffef, RZ, 0xc0, !PT ;  /* 0xffffffef17177812 */ /* 0x000fe200078ec0ff */
[----:B-1----:R-:W-:-:S05]  /*11a50*/  IMAD.SHL.U32 R20, R20, 0x8, RZ ;  /* 0x0000000814147824 */ /* 0x002fca00078e00ff */
[----:B------:R-:W-:-:S04]  /*11a60*/  LOP3.LUT R20, R20, 0x38, RZ, 0xc0, !PT ;  /* 0x0000003814147812 */ /* 0x000fc800078ec0ff */
[C---:B------:R-:W-:Y:S02]  /*11a70*/  LOP3.LUT R4, R20.reuse, 0x40, RZ, 0xfc, !PT ;  /* 0x0000004014047812 */ /* 0x040fe400078efcff */
[----:B------:R-:W-:Y:S02]  /*11a80*/  LOP3.LUT R20, R20, 0x80, RZ, 0xfc, !PT ;  /* 0x0000008014147812 */ /* 0x000fe400078efcff */
[----:B------:R-:W-:Y:S02]  /*11a90*/  ISETP.GE.AND P1, PT, R4, UR4, PT ;  /* 0x0000000404007c0c */ /* 0x000fe4000bf26270 */
[----:B------:R-:W-:Y:S02]  /*11aa0*/  ISETP.GE.AND P0, PT, R20, UR4, PT ;  /* 0x0000000414007c0c */ /* 0x000fe4000bf06270 */
[----:B------:R-:W1:Y:S09]  /*11ab0*/  S2R R20, SR_TID.X ;  /* 0x0000000000147919 */ /* 0x000e720000002100 */
[----:B------:R-:W-:Y:S01]  /*11ac0*/  @P1 LOP3.LUT R23, R23, 0x10, RZ, 0xfc, !PT ;  /* 0x0000001017171812 */ /* 0x000fe200078efcff */
[----:B----4-:R-:W-:-:S05]  /*11ad0*/  IMAD.SHL.U32 R21, R21, 0x8, RZ ;  /* 0x0000000815157824 */ /* 0x010fca00078e00ff */
[----:B------:R-:W-:-:S04]  /*11ae0*/  LOP3.LUT R21, R21, 0x38, RZ, 0xc0, !PT ;  /* 0x0000003815157812 */ /* 0x000fc800078ec0ff */
[C---:B------:R-:W-:Y:S02]  /*11af0*/  ISETP.GE.AND P2, PT, R21.reuse, UR4, PT ;  /* 0x0000000415007c0c */ /* 0x040fe4000bf46270 */
[----:B------:R-:W-:Y:S02]  /*11b00*/  LOP3.LUT R21, R21, 0xc0, RZ, 0xfc, !PT ;  /* 0x000000c015157812 */ /* 0x000fe400078efcff */
[----:B-1----:R-:W-:-:S09]  /*11b10*/  LOP3.LUT R20, R20, 0x7f, RZ, 0xc0, !PT ;  /* 0x0000007f14147812 */ /* 0x002fd200078ec0ff */
[----:B------:R-:W-:Y:S02]  /*11b20*/  @P2 LOP3.LUT R23, R23, 0x1, RZ, 0xfc, !PT ;  /* 0x0000000117172812 */ /* 0x000fe400078efcff */
[----:B------:R-:W-:Y:S02]  /*11b30*/  SHF.R.U32.HI R4, RZ, 0x3, R20 ;  /* 0x00000003ff047819 */ /* 0x000fe40000011614 */
[----:B------:R-:W1:Y:S01]  /*11b40*/  S2R R20, SR_TID.X ;  /* 0x0000000000147919 */ /* 0x000e620000002100 */
[----:B------:R-:W-:-:S04]  /*11b50*/  LOP3.LUT R23, R23, 0xfffffff7, RZ, 0xc0, !PT ;  /* 0xfffffff717177812 */ /* 0x000fc800078ec0ff */
[----:B------:R-:W-:Y:S02]  /*11b60*/  @P0 LOP3.LUT R23, R23, 0x8, RZ, 0xfc, !PT ;  /* 0x0000000817170812 */ /* 0x000fe400078efcff */
[----:B------:R-:W-:Y:S02]  /*11b70*/  ISETP.GE.AND P0, PT, R21, UR4, PT ;  /* 0x0000000415007c0c */ /* 0x000fe4000bf06270 */
[----:B------:R-:W-:-:S11]  /*11b80*/  LOP3.LUT R23, R23, 0xfffffffb, RZ, 0xc0, !PT ;  /* 0xfffffffb17177812 */ /* 0x000fd600078ec0ff */
[----:B------:R-:W-:Y:S01]  /*11b90*/  @P0 LOP3.LUT R23, R23, 0x4, RZ, 0xfc, !PT ;  /* 0x0000000417170812 */ /* 0x000fe200078efcff */
[----:B-1----:R-:W-:-:S05]  /*11ba0*/  IMAD.SHL.U32 R20, R20, 0x10, RZ ;  /* 0x0000001014147824 */ /* 0x002fca00078e00ff */
[----:B------:R-:W-:Y:S01]  /*11bb0*/  LOP3.LUT R20, R4, 0x70, R20, 0xf8, !PT ;  /* 0x0000007004147812 */ /* 0x000fe200078ef814 */
[----:B--2---:R-:W-:-:S04]  /*11bc0*/  VIADD R0, R0, 0xffffffff ;  /* 0xffffffff00007836 */ /* 0x004fc80000000000 */
[----:B------:R-:W-:Y:S01]  /*11bd0*/  IMAD R37, R0, 0x60, R20 ;  /* 0x0000006000257824 */ /* 0x000fe200078e0214 */
[----:B0--3--:R-:W-:Y:S06]  /*11be0*/  BRA.DIV UR5, `(.L_x_5800) ;  /* 0x0000005205147947 */ /* 0x009fec000b800000 */
.L_x_5873:
        /* <DEDUP_REMOVED lines=20> */
[----:B------:R-:W-:Y:S01]  /*11d30*/  @!P0 IMAD.IADD R7, R3, 0x1, R7 ;  /* 0x0000000103078824 */ /* 0x000fe200078e0207 */
[----:B------:R-:W-:-:S05]  /*11d40*/  SEL R3, RZ, 0x1, P2 ;  /* 0x00000001ff037807 */ /* 0x000fca0001000000 */
[----:B------:R1:W-:Y:S01]  /*11d50*/  STL [R1+0x20], R3 ;  /* 0x0000200301007387 */ /* 0x0003e20000100800 */
[----:B0-----:R-:W-:-:S04]  /*11d60*/  @!P0 LEA R4, P1, R2, R4, 0x2 ;  /* 0x0000000402048211 */ /* 0x001fc800078210ff */
[----:B------:R-:W-:Y:S01]  /*11d70*/  @!P0 LEA.HI.X R5, R2, R5, R7, 0x2, P1 ;  /* 0x0000000502058211 */ /* 0x000fe200008f1407 */
[----:B------:R-:W-:-:S04]  /*11d80*/  IMAD.MOV R2, RZ, RZ, -R6 ;  /* 0x000000ffff027224 */ /* 0x000fc800078e0a06 */
[----:B------:R-:W-:Y:S01]  /*11d90*/  IMAD R37, R8, R2, R37 ;  /* 0x0000000208257224 */ /* 0x000fe200078e0225 */
[----:B------:R1:W5:Y:S01]  /*11da0*/  @!P0 LDG.E R36, desc[UR36][R4.64] ;  /* 0x0000002404248981 */ /* 0x000362000c1e1900 */
[----:B------:R-:W-:Y:S01]  /*11db0*/  IMAD.U32 R2, RZ, RZ, UR38 ;  /* 0x00000026ff027e24 */ /* 0x000fe2000f8e00ff */
[----:B------:R-:W-:Y:S02]  /*11dc0*/  ISETP.GT.U32.AND P1, PT, R20, 0x5f, PT ;  /* 0x0000005f1400780c */ /* 0x000fe40003f24070 */
[----:B------:R-:W-:Y:S02]  /*11dd0*/  LOP3.LUT R23, R23, 0xfffffbff, RZ, 0xc0, !PT ;  /* 0xfffffbff17177812 */ /* 0x000fe400078ec0ff */
[----:B------:R-:W-:Y:S02]  /*11de0*/  ISETP.NE.AND P0, PT, R2, 0x3, PT ;  /* 0x000000030200780c */ /* 0x000fe40003f05270 */
[----:B------:R-:W-:-:S11]  /*11df0*/  LOP3.LUT R18, R18, 0xffff, RZ, 0xc0, !PT ;  /* 0x0000ffff12127812 */ /* 0x000fd600078ec0ff */
[----:B------:R-:W-:-:S04]  /*11e00*/  @P0 LOP3.LUT R23, R23, 0x400, RZ, 0xfc, !PT ;  /* 0x0000040017170812 */ /* 0x000fc800078efcff */
[----:B------:R-:W-:-:S04]  /*11e10*/  LOP3.LUT R23, R23, 0xffffffdf, RZ, 0xc0, !PT ;  /* 0xffffffdf17177812 */ /* 0x000fc800078ec0ff */
[----:B------:R-:W-:Y:S01]  /*11e20*/  @P1 LOP3.LUT R23, R23, 0x20, RZ, 0xfc, !PT ;  /* 0x0000002017171812 */ /* 0x000fe200078efcff */
[----:B-1----:R-:W-:Y:S06]  /*11e30*/  @!P0 BRA `(.L_x_5801) ;  /* 0x0000000000048947 */ /* 0x002fec0003800000 */
[----:B------:R-:W-:Y:S01]  /*11e40*/  BPT.TRAP 0x1 ;  /* 0x000000040000795c */ /* 0x000fe20000300000 */
.L_x_5801:
[----:B------:R-:W-:Y:S01]  /*11e50*/  IMAD R31, R0, -0x60, R25 ;  /* 0xffffffa0001f7824 */ /* 0x000fe200078e0219 */
[----:B------:R-:W-:Y:S01]  /*11e60*/  LEA R25, R24, R22, 0x3 ;  /* 0x0000001618197211 */ /* 0x000fe200078e18ff */
[----:B------:R-:W-:Y:S01]  /*11e70*/  BSSY B0, `(.L_x_5802) ;  /* 0x0000004000007945 */ /* 0x000fe20003800000 */
[----:B------:R-:W-:-:S04]  /*11e80*/  SHF.L.U32 R0, R27, 0x1f, RZ ;  /* 0x0000001f1b007819 */ /* 0x000fc800000006ff */
[----:B------:R-:W0:Y:S02]  /*11e90*/  SYNCS.PHASECHK.TRANS64.TRYWAIT P0, [R25+URZ+0x32440], R0 ;  /* 0x03244000190075a7 */ /* 0x000e24000800017f */
[----:B0-----:R-:W-:Y:S05]  /*11ea0*/  @!P0 BRA `(.L_x_5803) ;  /* 0x0000004c00988947 */ /* 0x001fea0003800000 */
.L_x_5874:
[----:B------:R-:W-:Y:S05]  /*11eb0*/  BSYNC B0 ;  /* 0x0000000000007941 */ /* 0x000fea0003800000 */
.L_x_5802:
        /* <DEDUP_REMOVED lines=87> */
.L_x_5888:
        /* <DEDUP_REMOVED lines=10> */
.L_x_5805:
        /* <DEDUP_REMOVED lines=10> */
.L_x_5806:
[----:B------:R1:W5:Y:S01]  /*12570*/  LDL.LU R0, [R1+0x8] ;  /* 0x0000080001007983 */ /* 0x0003620000300800 */
[----:B------:R-:W-:Y:S01]  /*12580*/  LOP3.LUT P0, RZ, R23, 0x40, RZ, 0xc0, !PT ;  /* 0x0000004017ff7812 */ /* 0x000fe2000780c0ff */
[----:B------:R1:W-:-:S12]  /*12590*/  SYNCS.ARRIVE.TRANS64.A1T0 RZ, [R25+URZ+0x32430], RZ ;  /* 0x032430ff19ff79a7 */ /* 0x0003d8000810003f */
[----:B------:R-:W-:Y:S05]  /*125a0*/  WARPSYNC.ALL ;  /* 0x0000000000007948 */ /* 0x000fea0003800000 */
[----:B0-----:R-:W-:Y:S01]  /*125b0*/  SEL R2, R34, RZ, !P0 ;  /* 0x000000ff22027207 */ /* 0x001fe20004000000 */
[----:B------:R-:W-:Y:S04]  /*125c0*/  BSSY B6, `(.L_x_5807) ;  /* 0x000001a000067945 */ /* 0x000fe80003800000 */
[----:B------:R0:W-:Y:S01]  /*125d0*/  STL [R1], R2 ;  /* 0x0000000201007387 */ /* 0x0001e20000100800 */
[----:B------:R-:W-:Y:S01]  /*125e0*/  BAR.SYNC.DEFER_BLOCKING 0x8, 0x180 ;  /* 0x0206000000007b1d */ /* 0x000fe20000010000 */
[----:B-----5:R-:W-:Y:S01]  /*125f0*/  SEL R34, R0, RZ, !P0 ;  /* 0x000000ff00227207 */ /* 0x020fe20004000000 */
[----:B------:R-:W-:-:S04]  /*12600*/  VIADD R0, R22, 0x18400 ;  /* 0x0001840016007836 */ /* 0x000fc80000000000 */
[----:B------:R0:W-:Y:S01]  /*12610*/  STL [R1+0xc], R34 ;  /* 0x00000c2201007387 */ /* 0x0001e20000100800 */
[----:B------:R-:W-:Y:S02]  /*12620*/  LOP3.LUT P0, RZ, R0, 0x3ff, RZ, 0xc0, !PT ;  /* 0x000003ff00ff7812 */ /* 0x000fe4000780c0ff */
[----:B------:R-:W-:-:S05]  /*12630*/  SHF.R.S32.HI R0, RZ, 0x1f, R35 ;  /* 0x0000001fff007819 */ /* 0x000fca0000011423 */
        /* <DEDUP_REMOVED lines=18> */
.L_x_5808:
[----:B------:R-:W-:Y:S05]  /*12760*/  BSYNC B6 ;  /* 0x0000000000067941 */ /* 0x000fea0003800000 */
.L_x_5807:
[----:B------:R-:W2:Y:S01]  /*12770*/  LDL R4, [R1+0x8] ;  /* 0x0000080001047983 */ /* 0x000ea20000100800 */
[----:B0-----:R-:W0:Y:S01]  /*12780*/  S2R R2, SR_TID.X ;  /* 0x0000000000027919 */ /* 0x001e220000002100 */
[----:B------:R-:W-:Y:S01]  /*12790*/  IMAD.MOV.U32 R21, RZ, RZ, R34 ;  /* 0x000000ffff157224 */ /* 0x000fe200078e0022 */
[----:B------:R-:W-:Y:S01]  /*127a0*/  ULDC.64 UR4, c[0x0][0x298] ;  /* 0x0000a60000047ab9 */ /* 0x000fe20000000a00 */
[----:B------:R-:W3:Y:S01]  /*127b0*/  LDC R5, c[0x0][0x448] ;  /* 0x00011200ff057b82 */ /* 0x000ee20000000800 */
[----:B------:R-:W4:Y:S01]  /*127c0*/  LDL R20, [R1] ;  /* 0x0000000001147983 */ /* 0x000f220000100800 */
[----:B------:R-:W5:Y:S01]  /*127d0*/  S2R R34, SR_TID.X ;  /* 0x0000000000227919 */ /* 0x000f620000002100 */
[----:B0-----:R-:W-:-:S04]  /*127e0*/  LOP3.LUT R2, R2, 0x7f, RZ, 0xc0, !PT ;  /* 0x0000007f02027812 */ /* 0x001fc800078ec0ff */
[----:B------:R-:W-:Y:S02]  /*127f0*/  SHF.R.U32.HI R0, RZ, 0x3, R2 ;  /* 0x00000003ff007819 */ /* 0x000fe40000011602 */
[----:B------:R-:W0:Y:S02]  /*12800*/  LDC R2, c[0x0][0x448] ;  /* 0x00011200ff027b82 */ /* 0x000e240000000800 */
[----:B0-----:R-:W-:Y:S01]  /*12810*/  ISETP.NE.AND P6, PT, R2, 0x1, PT ;  /* 0x000000010200780c */ /* 0x001fe20003fc5270 */
[----:B-----5:R-:W-:-:S12]  /*12820*/  IMAD.SHL.U32 R34, R34, 0x10, RZ ;  /* 0x0000001022227824 */ /* 0x020fd800078e00ff */
[----:B------:R-:W0:Y:S08]  /*12830*/  @P6 LDC R3, c[0x0][0x44c] ;  /* 0x00011300ff036b82 */ /* 0x000e300000000800 */
[----:B------:R-:W5:Y:S01]  /*12840*/  @P6 LDC R2, c[0x0][0x450] ;  /* 0x00011400ff026b82 */ /* 0x000f620000000800 */
[----:B------:R-:W-:-:S05]  /*12850*/  LOP3.LUT R34, R0, 0x70, R34, 0xf8, !PT ;  /* 0x0000007000227812 */ /* 0x000fca00078ef822 */
[----:B------:R-:W-:-:S04]  /*12860*/  IMAD R34, R17, 0x80, R34 ;  /* 0x0000008011227824 */ /* 0x000fc800078e0222 */
[----:B------:R-:W-:Y:S02]  /*12870*/  IMAD.MOV.U32 R0, RZ, RZ, R34 ;  /* 0x000000ffff007224 */ /* 0x000fe400078e0022 */
[----:B0-----:R-:W-:-:S05]  /*12880*/  @P6 IMAD.HI.U32 R3, R34, R3, RZ ;  /* 0x0000000322036227 */ /* 0x001fca00078e00ff */
[----:B-----5:R-:W-:Y:S01]  /*12890*/  @P6 SHF.R.U32.HI R0, RZ, R2, R3 ;  /* 0x00000002ff006219 */ /* 0x020fe20000011603 */
[----:B------:R-:W-:-:S04]  /*128a0*/  IMAD.WIDE.U32 R2, R35, UR4, RZ ;  /* 0x0000000423027c25 */ /* 0x000fc8000f8e00ff */
[----:B--2---:R-:W-:-:S04]  /*128b0*/  IMAD R4, R4, UR4, RZ ;  /* 0x0000000404047c24 */ /* 0x004fc8000f8e02ff */
[----:B------:R-:W-:Y:S01]  /*128c0*/  IMAD R4, R35, UR5, R4 ;  /* 0x0000000523047c24 */ /* 0x000fe2000f8e0204 */
[----:B------:R-:W-:-:S03]  /*128d0*/  ULDC.64 UR4, c[0x0][0x2d8] ;  /* 0x0000b60000047ab9 */ /* 0x000fc60000000a00 */
[----:B------:R-:W-:Y:S02]  /*128e0*/  IMAD.IADD R3, R3, 0x1, R4 ;  /* 0x0000000103037824 */ /* 0x000fe400078e0204 */
[----:B------:R-:W-:-:S04]  /*128f0*/  IMAD.WIDE.U32 R2, R18, UR4, R2 ;  /* 0x0000000412027c25 */ /* 0x000fc8000f8e0002 */
[----:B------:R-:W-:Y:S01]  /*12900*/  IMAD R3, R18, UR5, R3 ;  /* 0x0000000512037c24 */ /* 0x000fe2000f8e0203 */
[----:B------:R-:W-:Y:S02]  /*12910*/  ULDC.64 UR4, c[0x0][0x2e0] ;  /* 0x0000b80000047ab9 */ /* 0x000fe40000000a00 */
[----:B------:R-:W-:Y:S02]  /*12920*/  IMAD R4, R21, UR4, RZ ;  /* 0x0000000415047c24 */ /* 0x000fe4000f8e02ff */
[----:B----4-:R-:W-:-:S04]  /*12930*/  IMAD.WIDE.U32 R2, R20, UR4, R2 ;  /* 0x0000000414027c25 */ /* 0x010fc8000f8e0002 */
[----:B------:R-:W-:Y:S01]  /*12940*/  IMAD R4, R20, UR5, R4 ;  /* 0x0000000514047c24 */ /* 0x000fe2000f8e0204 */
[----:B------:R-:W-:Y:S01]  /*12950*/  ULDC.64 UR4, c[0x0][0x2d0] ;  /* 0x0000b40000047ab9 */ /* 0x000fe20000000a00 */
[----:B------:R-:W0:Y:S02]  /*12960*/  S2R R20, SR_TID.X ;  /* 0x0000000000147919 */ /* 0x000e240000002100 */
[----:B------:R-:W-:Y:S01]  /*12970*/  IMAD.IADD R3, R3, 0x1, R4 ;  /* 0x0000000103037824 */ /* 0x000fe200078e0204 */
[----:B------:R-:W-:Y:S01]  /*12980*/  SHF.R.S32.HI R4, RZ, 0x1f, R0 ;  /* 0x0000001fff047819 */ /* 0x000fe20000011400 */
[----:B------:R-:W2:Y:S04]  /*12990*/  S2R R21, SR_TID.X ;  /* 0x0000000000157919 */ /* 0x000ea80000002100 */
[----:B------:R-:W-:-:S02]  /*129a0*/  IMAD R4, R4, UR4, RZ ;  /* 0x0000000404047c24 */ /* 0x000fc4000f8e02ff */
[----:B------:R-:W-:-:S04]  /*129b0*/  IMAD.WIDE.U32 R2, R0, UR4, R2 ;  /* 0x0000000400027c25 */ /* 0x000fc8000f8e0002 */
[----:B------:R-:W-:Y:S01]  /*129c0*/  IMAD R4, R0, UR5, R4 ;  /* 0x0000000500047c24 */ /* 0x000fe2000f8e0204 */
[----:B------:R-:W-:Y:S01]  /*129d0*/  ULDC.64 UR4, c[0x0][0x2c8] ;  /* 0x0000b20000047ab9 */ /* 0x000fe20000000a00 */
[----:B------:R-:W-:-:S04]  /*129e0*/  IMAD.MOV R0, RZ, RZ, -R0 ;  /* 0x000000ffff007224 */ /* 0x000fc800078e0a00 */
[----:B---3--:R-:W-:Y:S02]  /*129f0*/  IMAD R0, R5, R0, R34 ;  /* 0x0000000005007224 */ /* 0x008fe400078e0222 */
[----:B------:R-:W-:-:S03]  /*12a00*/  IMAD.IADD R3, R3, 0x1, R4 ;  /* 0x0000000103037824 */ /* 0x000fc600078e0204 */
[----:B------:R-:W-:Y:S01]  /*12a10*/  SHF.R.S32.HI R4, RZ, 0x1f, R0 ;  /* 0x0000001fff047819 */ /* 0x000fe20000011400 */
[----:B------:R-:W-:-:S04]  /*12a20*/  IMAD.WIDE.U32 R2, R0, UR4, R2 ;  /* 0x0000000400027c25 */ /* 0x000fc8000f8e0002 */
[----:B------:R-:W-:-:S04]  /*12a30*/  IMAD R4, R4, UR4, RZ ;  /* 0x0000000404047c24 */ /* 0x000fc8000f8e02ff */
[----:B------:R-:W-:Y:S01]  /*12a40*/  IMAD R4, R0, UR5, R4 ;  /* 0x0000000500047c24 */ /* 0x000fe2000f8e0204 */
[----:B------:R-:W-:Y:S01]  /*12a50*/  ULDC.64 UR4, c[0x0][0x280] ;  /* 0x0000a00000047ab9 */ /* 0x000fe20000000a00 */
[----:B0-----:R-:W-:Y:S01]  /*12a60*/  IMAD.SHL.U32 R20, R20, 0x8, RZ ;  /* 0x0000000814147824 */ /* 0x001fe200078e00ff */
[----:B------:R-:W-:Y:S01]  /*12a70*/  LEA R0, P0, R2, UR4, 0x1 ;  /* 0x0000000402007c11 */ /* 0x000fe2000f8008ff */
[----:B------:R-:W-:Y:S01]  /*12a80*/  IMAD.IADD R4, R3, 0x1, R4 ;  /* 0x0000000103047824 */ /* 0x000fe200078e0204 */
[----:B------:R-:W-:Y:S02]  /*12a90*/  ULDC UR4, c[0x0][0x2b8] ;  /* 0x0000ae0000047ab9 */ /* 0x000fe40000000800 */
[----:B------:R-:W-:Y:S02]  /*12aa0*/  LOP3.LUT R20, R20, 0x38, RZ, 0xc0, !PT ;  /* 0x0000003814147812 */ /* 0x000fe400078ec0ff */
[----:B------:R-:W-:Y:S01]  /*12ab0*/  LEA.HI.X R4, R2, UR5, R4, 0x1, P0 ;  /* 0x0000000502047c11 */ /* 0x000fe200080f0c04 */
[----:B------:R-:W-:Y:S01]  /*12ac0*/  UMOV UR5, 0xffffffff ;  /* 0xffffffff00057882 */ /* 0x000fe20000000000 */
[----:B--2---:R-:W-:-:S02]  /*12ad0*/  LOP3.LUT R21, R21, 0x7f, RZ, 0xc0, !PT ;  /* 0x0000007f15157812 */ /* 0x004fc400078ec0ff */
[----:B------:R-:W-:Y:S02]  /*12ae0*/  ISETP.GE.AND P0, PT, R20, UR4, PT ;  /* 0x0000000414007c0c */ /* 0x000fe4000bf06270 */
[----:B------:R-:W-:Y:S01]  /*12af0*/  SHF.R.U32.HI R21, RZ, 0x3, R21 ;  /* 0x00000003ff157819 */ /* 0x000fe20000011615 */
[----:B------:R-:W-:Y:S10]  /*12b00*/  BRA.DIV UR5, `(.L_x_5809) ;  /* 0x0000004a05947947 */ /* 0x000ff4000b800000 */
[----:B------:R-:W2:Y:S01]  /*12b10*/  LDL.LU R2, [R1+0x4] ;  /* 0x0000040001027983 */ /* 0x000ea20000300800 */
[----:B------:R-:W-:Y:S01]  /*12b20*/  IMAD R17, R17, 0x80, R21 ;  /* 0x0000008011117824 */ /* 0x000fe200078e0215 */
[----:B------:R-:W-:Y:S02]  /*12b30*/  LOP3.LUT R23, R23, 0xffffdfff, RZ, 0xc0, !PT ;  /* 0xffffdfff17177812 */ /* 0x000fe400078ec0ff */
[----:B------:R-:W0:Y:S01]  /*12b40*/  SHFL.IDX PT, R9, R0, RZ, 0x181f ;  /* 0x00181fff00097589 */ /* 0x000e2200000e0000 */
[----:B------:R-:W-:-:S03]  /*12b50*/  VIADD R7, R17, 0x10 ;  /* 0x0000001011077836 */ /* 0x000fc60000000000 */
[----:B------:R-:W3:Y:S04]  /*12b60*/  SHFL.IDX PT, R3, R4, RZ, 0x181f ;  /* 0x00181fff04037589 */ /* 0x000ee800000e0000 */
[----:B------:R-:W4:Y:S04]  /*12b70*/  SHFL.IDX PT, R6, R0, 0x1, 0x181f ;  /* 0x00381f0000067f89 */ /* 0x000f2800000e0000 */
[----:B------:R-:W-:Y:S04]  /*12b80*/  SHFL.IDX PT, R10, R0, 0x2, 0x181f ;  /* 0x00581f00000a7f89 */ /* 0x000fe800000e0000 */
[----:B------:R-:W-:Y:S01]  /*12b90*/  SHFL.IDX PT, R11, R0, 0x3, 0x181f ;  /* 0x00781f00000b7f89 */ /* 0x000fe200000e0000 */
[----:B--2---:R-:W-:-:S03]  /*12ba0*/  IMAD R5, R2, R5, RZ ;  /* 0x0000000502057224 */ /* 0x004fc600078e02ff */
[----:B------:R-:W2:Y:S02]  /*12bb0*/  SHFL.IDX PT, R2, R4, 0x1, 0x181f ;  /* 0x00381f0004027f89 */ /* 0x000ea400000e0000 */
[-C--:B------:R-:W-:Y:S02]  /*12bc0*/  ISETP.GE.AND P6, PT, R17, R5.reuse, PT ;  /* 0x000000051100720c */ /* 0x080fe40003fc6270 */
[----:B------:R-:W-:Y:S01]  /*12bd0*/  ISETP.GE.AND P5, PT, R7, R5, PT ;  /* 0x000000050700720c */ /* 0x000fe20003fa6270 */
[----:B------:R-:W-:-:S05]  /*12be0*/  VIADD R7, R17, 0x20 ;  /* 0x0000002011077836 */ /* 0x000fca0000000000 */
[----:B------:R-:W-:-:S05]  /*12bf0*/  ISETP.GE.AND P3, PT, R7, R5, PT ;  /* 0x000000050700720c */ /* 0x000fca0003f66270 */
[C---:B0-----:R-:W-:Y:S02]  /*12c00*/  @!P6 LEA R9, P1, R20.reuse, R9, 0x1 ;  /* 0x000000091409e211 */ /* 0x041fe400078208ff */
[----:B------:R-:W-:Y:S02]  /*12c10*/  @P6 LOP3.LUT R23, R23, 0x2000, RZ, 0xfc, !PT ;  /* 0x0000200017176812 */ /* 0x000fe400078efcff */
[----:B---3--:R-:W-:Y:S02]  /*12c20*/  @!P6 IADD3.X R3, RZ, R3, RZ, P1, !PT ;  /* 0x00000003ff03e210 */ /* 0x008fe40000ffe4ff */
[----:B----4-:R-:W-:Y:S02]  /*12c30*/  @!P5 LEA R6, P1, R20, R6, 0x1 ;  /* 0x000000061406d211 */ /* 0x010fe400078208ff */
[----:B------:R-:W-:-:S03]  /*12c40*/  LOP3.LUT R23, R23, 0xffffefff, RZ, 0xc0, !PT ;  /* 0xffffefff17177812 */ /* 0x000fc600078ec0ff */
[----:B--2---:R-:W-:Y:S01]  /*12c50*/  @!P5 IMAD.X R8, RZ, RZ, R2, P1 ;  /* 0x000000ffff08d224 */ /* 0x004fe200008e0602 */
[----:B------:R-:W-:Y:S01]  /*12c60*/  @!P3 LEA R10, P1, R20, R10, 0x1 ;  /* 0x0000000a140ab211 */ /* 0x000fe200078208ff */
[----:B------:R-:W0:Y:S01]  /*12c70*/  SHFL.IDX PT, R2, R4, 0x2, 0x181f ;  /* 0x00581f0004027f89 */ /* 0x000e2200000e0000 */
[----:B------:R-:W-:-:S04]  /*12c80*/  @P5 LOP3.LUT R23, R23, 0x1000, RZ, 0xfc, !PT ;  /* 0x0000100017175812 */ /* 0x000fc800078efcff */
[----:B------:R-:W-:-:S04]  /*12c90*/  LOP3.LUT R23, R23, 0xfffff7ff, RZ, 0xc0, !PT ;  /* 0xfffff7ff17177812 */ /* 0x000fc800078ec0ff */
[----:B------:R-:W-:-:S04]  /*12ca0*/  @P3 LOP3.LUT R23, R23, 0x800, RZ, 0xfc, !PT ;  /* 0x0000080017173812 */ /* 0x000fc800078efcff */
[----:B------:R-:W-:Y:S01]  /*12cb0*/  LOP3.LUT R23, R23, 0xfffffdff, RZ, 0xc0, !PT ;  /* 0xfffffdff17177812 */ /* 0x000fe200078ec0ff */
[----:B0-----:R-:W-:Y:S02]  /*12cc0*/  @!P3 IMAD.X R7, RZ, RZ, R2, P1 ;  /* 0x000000ffff07b224 */ /* 0x001fe400008e0602 */
[----:B------:R-:W-:-:S05]  /*12cd0*/  VIADD R2, R17, 0x30 ;  /* 0x0000003011027836 */ /* 0x000fca0000000000 */
[----:B------:R-:W-:Y:S01]  /*12ce0*/  ISETP.GE.AND P2, PT, R2, R5, PT ;  /* 0x000000050200720c */ /* 0x000fe20003f46270 */
[----:B------:R-:W-:-:S05]  /*12cf0*/  VIADD R2, R17, 0x40 ;  /* 0x0000004011027836 */ /* 0x000fca0000000000 */
[----:B------:R-:W-:Y:S02]  /*12d00*/  ISETP.GE.AND P4, PT, R2, R5, PT ;  /* 0x000000050200720c */ /* 0x000fe40003f86270 */
[----:B------:R-:W0:Y:S05]  /*12d10*/  SHFL.IDX PT, R2, R4, 0x3, 0x181f ;  /* 0x00781f0004027f89 */ /* 0x000e2a00000e0000 */
[----:B------:R-:W-:Y:S02]  /*12d20*/  @!P2 LEA R13, P1, R20, R11, 0x1 ;  /* 0x0000000b140da211 */ /* 0x000fe400078208ff */
[----:B------:R-:W2:Y:S01]  /*12d30*/  SHFL.IDX PT, R11, R0, 0x4, 0x181f ;  /* 0x00981f00000b7f89 */ /* 0x000ea200000e0000 */
[----:B------:R-:W-:-:S04]  /*12d40*/  @P2 LOP3.LUT R23, R23, 0x200, RZ, 0xfc, !PT ;  /* 0x0000020017172812 */ /* 0x000fc800078efcff */
[----:B------:R-:W-:-:S04]  /*12d50*/  LOP3.LUT R23, R23, 0xfffffeff, RZ, 0xc0, !PT ;  /* 0xfffffeff17177812 */ /* 0x000fc800078ec0ff */
[----:B------:R-:W-:-:S04]  /*12d60*/  @P4 LOP3.LUT R23, R23, 0x100, RZ, 0xfc, !PT ;  /* 0x0000010017174812 */ /* 0x000fc800078efcff */
[----:B------:R-:W-:Y:S01]  /*12d70*/  LOP3.LUT R23, R23, 0xffffff7f, RZ, 0xc0, !PT ;  /* 0xffffff7f17177812 */ /* 0x000fe200078ec0ff */
[----:B0-----:R-:W-:Y:S02]  /*12d80*/  @!P2 IMAD.X R12, RZ, RZ, R2, P1 ;  /* 0x000000ffff0ca224 */ /* 0x001fe400008e0602 */
[----:B------:R-:W0:Y:S01]  /*12d90*/  SHFL.IDX PT, R2, R4, 0x4, 0x181f ;  /* 0x00981f0004027f89 */ /* 0x000e2200000e0000 */
[----:B--2---:R-:W-:-:S05]  /*12da0*/  @!P4 LEA R14, P1, R20, R11, 0x1 ;  /* 0x0000000b140ec211 */ /* 0x004fca00078208ff */
[----:B0-----:R-:W-:Y:S02]  /*12db0*/  @!P4 IMAD.X R11, RZ, RZ, R2, P1 ;  /* 0x000000ffff0bc224 */ /* 0x001fe400008e0602 */
[----:B------:R-:W-:-:S05]  /*12dc0*/  @!P6 IMAD.MOV.U32 R2, RZ, RZ, R9 ;  /* 0x000000ffff02e224 */ /* 0x000fca00078e0009 */
[----:B------:R0:W-:Y:S02]  /*12dd0*/  @!P6 LDGSTS.E.BYPASS.LTC128B.128 [R26+0x18400], desc[UR36][R2.64], !P0 ;  /* 0x18400000021aefae */ /* 0x0001e4000c101d64 */
[----:B0-----:R-:W-:Y:S02]  /*12de0*/  @!P5 IMAD.MOV.U32 R2, RZ, RZ, R6 ;  /* 0x000000ffff02d224 */ /* 0x001fe400078e0006 */
[----:B------:R-:W-:Y:S01]  /*12df0*/  @!P5 IMAD.MOV.U32 R3, RZ, RZ, R8 ;  /* 0x000000ffff03d224 */ /* 0x000fe200078e0008 */
[----:B------:R-:W-:Y:S04]  /*12e00*/  SHFL.IDX PT, R6, R0, 0x6, 0x181f ;  /* 0x00d81f0000067f89 */ /* 0x000fe800000e0000 */
[----:B------:R0:W-:Y:S04]  /*12e10*/  @!P5 LDGSTS.E.BYPASS.LTC128B.128 [R26+0x18c00], desc[UR36][R2.64], !P0 ;  /* 0x18c00000021adfae */ /* 0x0001e8000c101d64 */
[----:B------:R-:W2:Y:S04]  /*12e20*/  SHFL.IDX PT, R8, R0, 0x5, 0x181f ;  /* 0x00b81f0000087f89 */ /* 0x000ea800000e0000 */
[----:B------:R-:W-:Y:S01]  /*12e30*/  SHFL.IDX PT, R0, R0, 0x7, 0x181f ;  /* 0x00f81f0000007f89 */ /* 0x000fe200000e0000 */
[----:B0-----:R-:W-:-:S02]  /*12e40*/  @!P3 IMAD.MOV.U32 R2, RZ, RZ, R10 ;  /* 0x000000ffff02b224 */ /* 0x001fc400078e000a */
[----:B------:R-:W-:Y:S02]  /*12e50*/  @!P3 IMAD.MOV.U32 R3, RZ, RZ, R7 ;  /* 0x000000ffff03b224 */ /* 0x000fe400078e0007 */
[----:B------:R-:W0:Y:S04]  /*12e60*/  SHFL.IDX PT, R7, R4, 0x5, 0x181f ;  /* 0x00b81f0004077f89 */ /* 0x000e2800000e0000 */
[----:B------:R3:W-:Y:S02]  /*12e70*/  @!P3 LDGSTS.E.BYPASS.LTC128B.128 [R26+0x19400], desc[UR36][R2.64], !P0 ;  /* 0x19400000021abfae */ /* 0x0007e4000c101d64 */
[----:B---3--:R-:W-:Y:S02]  /*12e80*/  VIADD R2, R17, 0x50 ;  /* 0x0000005011027836 */ /* 0x008fe40000000000 */
[----:B------:R-:W-:-:S03]  /*12e90*/  @!P2 IMAD.MOV.U32 R3, RZ, RZ, R12 ;  /* 0x000000ffff03a224 */ /* 0x000fc600078e000c */
[----:B------:R-:W-:Y:S01]  /*12ea0*/  ISETP.GE.AND P3, PT, R2, R5, PT ;  /* 0x000000050200720c */ /* 0x000fe20003f66270 */
[----:B------:R-:W-:-:S05]  /*12eb0*/  @!P2 IMAD.MOV.U32 R2, RZ, RZ, R13 ;  /* 0x000000ffff02a224 */ /* 0x000fca00078e000d */
[----:B------:R3:W-:Y:S07]  /*12ec0*/  @!P2 LDGSTS.E.BYPASS.LTC128B.128 [R26+0x19c00], desc[UR36][R2.64], !P0 ;  /* 0x19c00000021aafae */ /* 0x0007ee000c101d64 */
[----:B--2---:R-:W-:Y:S02]  /*12ed0*/  @!P3 LEA R8, P1, R20, R8, 0x1 ;  /* 0x000000081408b211 */ /* 0x004fe400078208ff */
[----:B------:R-:W-:Y:S01]  /*12ee0*/  @P3 LOP3.LUT R23, R23, 0x80, RZ, 0xfc, !PT ;  /* 0x0000008017173812 */ /* 0x000fe200078efcff */
[----:B---3--:R-:W2:Y:S01]  /*12ef0*/  SHFL.IDX PT, R2, R4, 0x6, 0x181f ;  /* 0x00d81f0004027f89 */ /* 0x008ea200000e0000 */
[----:B------:R-:W-:-:S02]  /*12f00*/  VIADD R3, R17, 0x60 ;  /* 0x0000006011037836 */ /* 0x000fc40000000000 */
[----:B------:R-:W-:Y:S01]  /*12f10*/  LOP3.LUT R23, R23, 0xffffffbf, RZ, 0xc0, !PT ;  /* 0xffffffbf17177812 */ /* 0x000fe200078ec0ff */
[----:B0-----:R-:W-:Y:S01]  /*12f20*/  @!P3 IMAD.X R7, RZ, RZ, R7, P1 ;  /* 0x000000ffff07b224 */ /* 0x001fe200008e0607 */
[----:B------:R-:W0:Y:S01]  /*12f30*/  SHFL.IDX PT, R4, R4, 0x7, 0x181f ;  /* 0x00f81f0004047f89 */ /* 0x000e2200000e0000 */
[----:B------:R-:W-:Y:S01]  /*12f40*/  ISETP.GE.AND P2, PT, R3, R5, PT ;  /* 0x000000050300720c */ /* 0x000fe20003f46270 */
[----:B------:R-:W-:-:S12]  /*12f50*/  @!P4 IMAD.MOV.U32 R3, RZ, RZ, R11 ;  /* 0x000000ffff03c224 */ /* 0x000fd800078e000b */
[----:B------:R-:W-:Y:S02]  /*12f60*/  @!P2 LEA R6, P1, R20, R6, 0x1 ;  /* 0x000000061406a211 */ /* 0x000fe400078208ff */
[----:B------:R-:W-:Y:S02]  /*12f70*/  @P2 LOP3.LUT R23, R23, 0x40, RZ, 0xfc, !PT ;  /* 0x0000004017172812 */ /* 0x000fe400078efcff */
[----:B--2---:R-:W-:Y:S01]  /*12f80*/  @!P2 IADD3.X R9, RZ, R2, RZ, P1, !PT ;  /* 0x00000002ff09a210 */ /* 0x004fe20000ffe4ff */
[----:B------:R-:W-:-:S05]  /*12f90*/  @!P4 IMAD.MOV.U32 R2, RZ, RZ, R14 ;  /* 0x000000ffff02c224 */ /* 0x000fca00078e000e */
[----:B------:R2:W-:Y:S02]  /*12fa0*/  @!P4 LDGSTS.E.BYPASS.LTC128B.128 [R26+0x1a400], desc[UR36][R2.64], !P0 ;  /* 0x1a400000021acfae */ /* 0x0005e4000c101d64 */
[----:B--2---:R-:W-:Y:S02]  /*12fb0*/  @!P3 IMAD.MOV.U32 R2, RZ, RZ, R8 ;  /* 0x000000ffff02b224 */ /* 0x004fe400078e0008 */
[----:B------:R-:W-:-:S05]  /*12fc0*/  @!P3 IMAD.MOV.U32 R3, RZ, RZ, R7 ;  /* 0x000000ffff03b224 */ /* 0x000fca00078e0007 */
[----:B------:R2:W-:Y:S02]  /*12fd0*/  @!P3 LDGSTS.E.BYPASS.LTC128B.128 [R26+0x1ac00], desc[UR36][R2.64], !P0 ;  /* 0x1ac00000021abfae */ /* 0x0005e4000c101d64 */
[----:B--2---:R-:W-:Y:S02]  /*12fe0*/  @!P2 IMAD.MOV.U32 R2, RZ, RZ, R6 ;  /* 0x000000ffff02a224 */ /* 0x004fe400078e0006 */
[----:B------:R-:W-:-:S05]  /*12ff0*/  @!P2 IMAD.MOV.U32 R3, RZ, RZ, R9 ;  /* 0x000000ffff03a224 */ /* 0x000fca00078e0009 */
[----:B0-----:R2:W-:Y:S02]  /*13000*/  @!P2 LDGSTS.E.BYPASS.LTC128B.128 [R26+0x1b400], desc[UR36][R2.64], !P0 ;  /* 0x1b400000021aafae */ /* 0x0015e4000c101d64 */
.L_x_5905:
[----:B------:R-:W-:Y:S01]  /*13010*/  VIADD R17, R17, 0x70 ;  /* 0x0000007011117836 */ /* 0x000fe20000000000 */
[----:B------:R-:W-:-:S04]  /*13020*/  LOP3.LUT R23, R23, 0xffffbfff, RZ, 0xc0, !PT ;  /* 0xffffbfff17177812 */ /* 0x000fc800078ec0ff */
[----:B------:R-:W-:-:S13]  /*13030*/  ISETP.GE.AND P2, PT, R17, R5, PT ;  /* 0x000000051100720c */ /* 0x000fda0003f46270 */
[----:B--2---:R-:W-:Y:S02]  /*13040*/  @!P2 LEA R2, P1, R20, R0, 0x1 ;  /* 0x000000001402a211 */ /* 0x004fe400078208ff */
        /* <DEDUP_REMOVED lines=8> */
.L_x_5810:
        /* <DEDUP_REMOVED lines=11> */
[----:B--2---:R-:W-:Y:S05]  /*13180*/  @!P0 BRA `(.L_x_5812) ;  /* 0x0000000000408947 */ /* 0x004fea0003800000 */
        /* <DEDUP_REMOVED lines=16> */
.L_x_5812:
[----:B------:R-:W-:Y:S05]  /*13290*/  BSYNC B6 ;  /* 0x0000000000067941 */ /* 0x000fea0003800000 */
.L_x_5811:
[----:B------:R-:W2:Y:S01]  /*132a0*/  LDL.LU R21, [R1+0x8] ;  /* 0x0000080001157983 */ /* 0x000ea20000300800 */
[----:B0-----:R-:W0:Y:S01]  /*132b0*/  LDC R2, c[0x0][0x448] ;  /* 0x00011200ff027b82 */ /* 0x001e220000000800 */
[----:B------:R-:W-:Y:S02]  /*132c0*/  ULDC.64 UR4, c[0x0][0x398] ;  /* 0x0000e60000047ab9 */ /* 0x000fe40000000a00 */
[----:B------:R-:W3:Y:S04]  /*132d0*/  LDL.LU R20, [R1+0xc] ;  /* 0x00000c0001147983 */ /* 0x000ee80000300800 */
[----:B------:R-:W4:Y:S01]  /*132e0*/  LDL.LU R17, [R1] ;  /* 0x0000000001117983 */ /* 0x000f220000300800 */
[----:B0-----:R-:W-:-:S13]  /*132f0*/  ISETP.NE.AND P6, PT, R2, 0x1, PT ;  /* 0x000000010200780c */ /* 0x001fda0003fc5270 */
[----:B------:R-:W0:Y:S08]  /*13300*/  @P6 LDC R3, c[0x0][0x44c] ;  /* 0x00011300ff036b82 */ /* 0x000e300000000800 */
[----:B------:R-:W5:Y:S01]  /*13310*/  @P6 LDC R2, c[0x0][0x450] ;  /* 0x00011400ff026b82 */ /* 0x000f620000000800 */
[----:B------:R-:W-:Y:S01]  /*13320*/  MOV R0, R34 ;  /* 0x0000002200007202 */ /* 0x000fe20000000f00 */
[----:B0-----:R-:W-:-:S05]  /*13330*/  @P6 IMAD.HI.U32 R3, R34, R3, RZ ;  /* 0x0000000322036227 */ /* 0x001fca00078e00ff */
[----:B-----5:R-:W-:Y:S01]  /*13340*/  @P6 SHF.R.U32.HI R0, RZ, R2, R3 ;  /* 0x00000002ff006219 */ /* 0x020fe20000011603 */
        /* <DEDUP_REMOVED lines=15> */
[----:B------:R-:W-:Y:S02]  /*13440*/  IMAD R4, R17, UR5, R4 ;  /* 0x0000000511047c24 */ /* 0x000fe4000f8e0204 */
[----:B------:R-:W0:Y:S02]  /*13450*/  S2R R17, SR_TID.X ;  /* 0x0000000000117919 */ /* 0x000e240000002100 */
        /* <DEDUP_REMOVED lines=14> */
[----:B0-----:R-:W-:Y:S02]  /*13540*/  IMAD.SHL.U32 R17, R17, 0x8, RZ ;  /* 0x0000000811117824 */ /* 0x001fe400078e00ff */
[----:B------:R-:W-:Y:S01]  /*13550*/  IMAD.IADD R3, R3, 0x1, R0 ;  /* 0x0000000103037824 */ /* 0x000fe200078e0200 */
[C---:B------:R-:W-:Y:S01]  /*13560*/  LEA R0, P0, R2.reuse, UR4, 0x1 ;  /* 0x0000000402007c11 */ /* 0x040fe2000f8008ff */
[----:B------:R-:W-:Y:S01]  /*13570*/  ULDC UR4, c[0x0][0x3b8] ;  /* 0x0000ee0000047ab9 */ /* 0x000fe20000000800 */
[----:B------:R-:W-:Y:S02]  /*13580*/  LOP3.LUT R17, R17, 0x38, RZ, 0xc0, !PT ;  /* 0x0000003811117812 */ /* 0x000fe400078ec0ff */
[----:B------:R-:W-:Y:S02]  /*13590*/  LEA.HI.X R4, R2, UR5, R3, 0x1, P0 ;  /* 0x0000000502047c11 */ /* 0x000fe400080f0c03 */
[----:B------:R-:W-:-:S02]  /*135a0*/  LOP3.LUT R9, R17, 0x40, RZ, 0xfc, !PT ;  /* 0x0000004011097812 */ /* 0x000fc400078efcff */
[C---:B------:R-:W-:Y:S02]  /*135b0*/  LOP3.LUT R7, R17.reuse, 0x80, RZ, 0xfc, !PT ;  /* 0x0000008011077812 */ /* 0x040fe400078efcff */
[----:B------:R-:W-:Y:S01]  /*135c0*/  LOP3.LUT R6, R17, 0xc0, RZ, 0xfc, !PT ;  /* 0x000000c011067812 */ /* 0x000fe200078efcff */
        /* <DEDUP_REMOVED lines=9> */
[----:B------:R-:W2:Y:S10]  /*13660*/  SHFL.IDX PT, R2, R4, RZ, 0x181f ;  /* 0x00181fff04027589 */ /* 0x000eb400000e0000 */
[----:B0-----:R-:W-:-:S02]  /*13670*/  @!P6 LEA R5, P0, R8, R14, 0x1 ;  /* 0x0000000e0805e211 */ /* 0x001fc400078008ff */
[----:B------:R-:W0:Y:S03]  /*13680*/  SHFL.IDX PT, R14, R0, 0x1, 0x181f ;  /* 0x00381f00000e7f89 */ /* 0x000e2600000e0000 */
[----:B--2---:R-:W-:Y:S02]  /*13690*/  @!P6 IMAD.X R3, RZ, RZ, R2, P0 ;  /* 0x000000ffff03e224 */ /* 0x004fe400000e0602 */
[----:B------:R-:W-:Y:S02]  /*136a0*/  @!P6 IMAD.MOV.U32 R2, RZ, RZ, R5 ;  /* 0x000000ffff02e224 */ /* 0x000fe400078e0005 */
[----:B------:R-:W2:Y:S04]  /*136b0*/  SHFL.IDX PT, R5, R4, 0x1, 0x181f ;  /* 0x00381f0004057f89 */ /* 0x000ea800000e0000 */
        /* <DEDUP_REMOVED lines=8> */
[----:B--2---:R-:W-:Y:S02]  /*13740*/  @!P5 IMAD.X R7, RZ, RZ, R5, P0 ;  /* 0x000000ffff07d224 */ /* 0x004fe400000e0605 */
[----:B------:R-:W2:Y:S01]  /*13750*/  SHFL.IDX PT, R5, R4, 0x2, 0x181f ;  /* 0x00581f0004057f89 */ /* 0x000ea200000e0000 */
[----:B---3--:R-:W-:Y:S02]  /*13760*/  @!P5 IMAD.MOV.U32 R2, RZ, RZ, R6 ;  /* 0x000000ffff02d224 */ /* 0x008fe400078e0006 */
        /* <DEDUP_REMOVED lines=16> */
[----:B--2---:R-:W-:Y:S02]  /*13870*/  @!P5 IMAD.X R7, RZ, RZ, R5, P0 ;  /* 0x000000ffff07d224 */ /* 0x004fe400000e0605 */
[----:B------:R-:W2:Y:S01]  /*13880*/  SHFL.IDX PT, R5, R4, 0x3, 0x181f ;  /* 0x00781f0004057f89 */ /* 0x000ea200000e0000 */
[----:B---3--:R-:W-:Y:S02]  /*13890*/  @!P5 IMAD.MOV.U32 R2, RZ, RZ, R6 ;  /* 0x000000ffff02d224 */ /* 0x008fe400078e0006 */
[----:B------:R-:W-:-:S05]  /*138a0*/  @!P5 IMAD.MOV.U32 R3, RZ, RZ, R7 ;  /* 0x000000ffff03d224 */ /* 0x000fca00078e0007 */
[----:B------:R-:W-:Y:S04]  /*138b0*/  @!P5 LDGSTS.E.BYPASS.LTC128B.128 [R26+0x23400], desc[UR36][R2.64], !P4 ;  /* 0x23400000021adfae */ /* 0x000fe8000e101d64 */
[----:B------:R-:W-:Y:S04]  /*138c0*/  @!P5 LDGSTS.E.BYPASS.LTC128B.128 [R26+0x27400], desc[UR36][R2.64+0x80], !P3 ;  /* 0x27400080021adfae */ /* 0x000fe8000d901d64 */
[----:B------:R-:W-:Y:S01]  /*138d0*/  @!P5 LDGSTS.E.BYPASS.LTC128B.128 [R26+0x2b400], desc[UR36][R2.64+0x100], !P2 ;  /* 0x2b400100021adfae */ /* 0x000fe2000d101d64 */
[----:B0-----:R-:W-:-:S03]  /*138e0*/  @!P6 LEA R6, P0, R8, R14, 0x1 ;  /* 0x0000000e0806e211 */ /* 0x001fc600078008ff */
[----:B------:R0:W-:Y:S01]  /*138f0*/  @!P5 LDGSTS.E.BYPASS.LTC128B.128 [R26+0x2f400], desc[UR36][R2.64+0x180], !P1 ;  /* 0x2f400180021adfae */ /* 0x0001e2000c901d64 */
[----:B------:R-:W-:-:S03]  /*13900*/  LOP3.LUT P5, RZ, R23, 0x100000, RZ, 0xc0, !PT ;  /* 0x0010000017ff7812 */ /* 0x000fc600078ac0ff */
[----:B------:R-:W3:Y:S01]  /*13910*/  SHFL.IDX PT, R14, R0, 0x4, 0x181f ;  /* 0x00981f00000e7f89 */ /* 0x000ee200000e0000 */
[----:B--2---:R-:W-:-:S03]  /*13920*/  @!P6 IMAD.X R7, RZ, RZ, R5, P0 ;  /* 0x000000ffff07e224 */ /* 0x004fc600000e0605 */
[----:B------:R-:W2:Y:S01]  /*13930*/  SHFL.IDX PT, R5, R4, 0x4, 0x181f ;  /* 0x00981f0004057f89 */ /* 0x000ea200000e0000 */
[----:B0-----:R-:W-:Y:S02]  /*13940*/  @!P6 IMAD.MOV.U32 R2, RZ, RZ, R6 ;  /* 0x000000ffff02e224 */ /* 0x001fe400078e0006 */
[----:B------:R-:W-:-:S05]  /*13950*/  @!P6 IMAD.MOV.U32 R3, RZ, RZ, R7 ;  /* 0x000000ffff03e224 */ /* 0x000fca00078e0007 */
[----:B------:R-:W-:Y:S04]  /*13960*/  @!P6 LDGSTS.E.BYPASS.LTC128B.128 [R26+0x23c00], desc[UR36][R2.64], !P4 ;  /* 0x23c00000021aefae */ /* 0x000fe8000e101d64 */
[----:B------:R-:W-:Y:S04]  /*13970*/  @!P6 LDGSTS.E.BYPASS.LTC128B.128 [R26+0x27c00], desc[UR36][R2.64+0x80], !P3 ;  /* 0x27c00080021aefae */ /* 0x000fe8000d901d64 */
[----:B------:R-:W-:Y:S01]  /*13980*/  @!P6 LDGSTS.E.BYPASS.LTC128B.128 [R26+0x2bc00], desc[UR36][R2.64+0x100], !P2 ;  /* 0x2bc00100021aefae */ /* 0x000fe2000d101d64 */
[----:B---3--:R-:W-:-:S03]  /*13990*/  @!P5 LEA R6, P0, R8, R14, 0x1 ;  /* 0x0000000e0806d211 */ /* 0x008fc600078008ff */
[----:B------:R-:W0:Y:S01]  /*139a0*/  SHFL.IDX PT, R14, R0, 0x5, 0x181f ;  /* 0x00b81f00000e7f89 */ /* 0x000e2200000e0000 */
[----:B--2---:R-:W-:-:S03]  /*139b0*/  @!P5 IADD3.X R7, RZ, R5, RZ, P0, !PT ;  /* 0x00000005ff07d210 */ /* 0x004fc600007fe4ff */
[----:B------:R-:W2:Y:S04]  /*139c0*/  SHFL.IDX PT, R5, R4, 0x5, 0x181f ;  /* 0x00b81f0004057f89 */ /* 0x000ea800000e0000 */
[----:B------:R3:W-:Y:S01]  /*139d0*/  @!P6 LDGSTS.E.BYPASS.LTC128B.128 [R26+0x2fc00], desc[UR36][R2.64+0x180], !P1 ;  /* 0x2fc00180021aefae */ /* 0x0007e2000c901d64 */
[----:B------:R-:W-:Y:S01]  /*139e0*/  LOP3.LUT P6, RZ, R23, 0x80000, RZ, 0xc0, !PT ;  /* 0x0008000017ff7812 */ /* 0x000fe200078cc0ff */
[----:B---3--:R-:W-:Y:S02]  /*139f0*/  @!P5 IMAD.MOV.U32 R2, RZ, RZ, R6 ;  /* 0x000000ffff02d224 */ /* 0x008fe400078e0006 */
[----:B------:R-:W-:-:S10]  /*13a00*/  @!P5 IMAD.MOV.U32 R3, RZ, RZ, R7 ;  /* 0x000000ffff03d224 */ /* 0x000fd400078e0007 */
[----:B0-----:R-:W-:Y:S02]  /*13a10*/  @!P6 LEA R6, P0, R8, R14, 0x1 ;  /* 0x0000000e0806e211 */ /* 0x001fe400078008ff */
[----:B------:R-:W0:Y:S03]  /*13a20*/  SHFL.IDX PT, R14, R0, 0x6, 0x181f ;  /* 0x00d81f00000e7f89 */ /* 0x000e2600000e0000 */
[----:B--2---:R-:W-:Y:S01]  /*13a30*/  @!P6 IMAD.X R7, RZ, RZ, R5, P0 ;  /* 0x000000ffff07e224 */ /* 0x004fe200000e0605 */
[----:B------:R-:W-:Y:S04]  /*13a40*/  @!P5 LDGSTS.E.BYPASS.LTC128B.128 [R26+0x24400], desc[UR36][R2.64], !P4 ;  /* 0x24400000021adfae */ /* 0x000fe8000e101d64 */
[----:B------:R-:W2:Y:S04]  /*13a50*/  SHFL.IDX PT, R5, R4, 0x6, 0x181f ;  /* 0x00d81f0004057f89 */ /* 0x000ea800000e0000 */
[----:B------:R-:W-:Y:S04]  /*13a60*/  @!P5 LDGSTS.E.BYPASS.LTC128B.128 [R26+0x28400], desc[UR36][R2.64+0x80], !P3 ;  /* 0x28400080021adfae */ /* 0x000fe8000d901d64 */
[----:B------:R-:W-:Y:S04]  /*13a70*/  @!P5 LDGSTS.E.BYPASS.LTC128B.128 [R26+0x2c400], desc[UR36][R2.64+0x100], !P2 ;  /* 0x2c400100021adfae */ /* 0x000fe8000d101d64 */
[----:B------:R3:W-:Y:S01]  /*13a80*/  @!P5 LDGSTS.E.BYPASS.LTC128B.128 [R26+0x30400], desc[UR36][R2.64+0x180], !P1 ;  /* 0x30400180021adfae */ /* 0x0007e2000c901d64 */
[----:B------:R-:W-:Y:S01]  /*13a90*/  LOP3.LUT P5, RZ, R23, 0x40000, RZ, 0xc0, !PT ;  /* 0x0004000017ff7812 */ /* 0x000fe200078ac0ff */
[----:B---3--:R-:W-:-:S02]  /*13aa0*/  @!P6 IMAD.MOV.U32 R2, RZ, RZ, R6 ;  /* 0x000000ffff02e224 */ /* 0x008fc400078e0006 */
[----:B------:R-:W-:-:S10]  /*13ab0*/  @!P6 IMAD.MOV.U32 R3, RZ, RZ, R7 ;  /* 0x000000ffff03e224 */ /* 0x000fd400078e0007 */
[----:B0-----:R-:W-:Y:S02]  /*13ac0*/  @!P5 LEA R6, P0, R8, R14, 0x1 ;  /* 0x0000000e0806d211 */ /* 0x001fe400078008ff */
[----:B------:R0:W3:Y:S03]  /*13ad0*/  SHFL.IDX PT, R14, R0, 0x7, 0x181f ;  /* 0x00f81f00000e7f89 */ /* 0x0000e600000e0000 */
[----:B--2---:R-:W-:Y:S01]  /*13ae0*/  @!P5 IMAD.X R7, RZ, RZ, R5, P0 ;  /* 0x000000ffff07d224 */ /* 0x004fe200000e0605 */
[----:B------:R-:W-:Y:S04]  /*13af0*/  @!P6 LDGSTS.E.BYPASS.LTC128B.128 [R26+0x24c00], desc[UR36][R2.64], !P4 ;  /* 0x24c00000021aefae */ /* 0x000fe8000e101d64 */
[----:B------:R-:W-:Y:S04]  /*13b00*/  @!P6 LDGSTS.E.BYPASS.LTC128B.128 [R26+0x28c00], desc[UR36][R2.64+0x80], !P3 ;  /* 0x28c00080021aefae */ /* 0x000fe8000d901d64 */
[----:B------:R-:W-:Y:S04]  /*13b10*/  @!P6 LDGSTS.E.BYPASS.LTC128B.128 [R26+0x2cc00], desc[UR36][R2.64+0x100], !P2 ;  /* 0x2cc00100021aefae */ /* 0x000fe8000d101d64 */
[----:B------:R2:W-:Y:S04]  /*13b20*/  @!P6 LDGSTS.E.BYPASS.LTC128B.128 [R26+0x30c00], desc[UR36][R2.64+0x180], !P1 ;  /* 0x30c00180021aefae */ /* 0x0005e8000c901d64 */
[----:B------:R0:W4:Y:S01]  /*13b30*/  SHFL.IDX PT, R5, R4, 0x7, 0x181f ;  /* 0x00f81f0004057f89 */ /* 0x00012200000e0000 */
[----:B--2---:R-:W-:-:S02]  /*13b40*/  @!P5 IMAD.MOV.U32 R2, RZ, RZ, R6 ;  /* 0x000000ffff02d224 */ /* 0x004fc400078e0006 */
[----:B------:R-:W-:-:S05]  /*13b50*/  @!P5 IMAD.MOV.U32 R3, RZ, RZ, R7 ;  /* 0x000000ffff03d224 */ /* 0x000fca00078e0007 */
[----:B------:R0:W-:Y:S04]  /*13b60*/  @!P5 LDGSTS.E.BYPASS.LTC128B.128 [R26+0x25400], desc[UR36][R2.64], !P4 ;  /* 0x25400000021adfae */ /* 0x0001e8000e101d64 */
[----:B------:R0:W-:Y:S04]  /*13b70*/  @!P5 LDGSTS.E.BYPASS.LTC128B.128 [R26+0x29400], desc[UR36][R2.64+0x80], !P3 ;  /* 0x29400080021adfae */ /* 0x0001e8000d901d64 */
[----:B------:R0:W-:Y:S04]  /*13b80*/  @!P5 LDGSTS.E.BYPASS.LTC128B.128 [R26+0x2d400], desc[UR36][R2.64+0x100], !P2 ;  /* 0x2d400100021adfae */ /* 0x0001e8000d101d64 */
[----:B---34-:R0:W-:Y:S02]  /*13b90*/  @!P5 LDGSTS.E.BYPASS.LTC128B.128 [R26+0x31400], desc[UR36][R2.64+0x180], !P1 ;  /* 0x31400180021adfae */ /* 0x0181e4000c901d64 */
.L_x_5923:
        /* <DEDUP_REMOVED lines=12> */
.L_x_5815:
[----:B------:R-:W-:Y:S05]  /*13c60*/  BSYNC B0 ;  /* 0x0000000000007941 */ /* 0x000fea0003800000 */
.L_x_5814:
[----:B------:R-:W-:Y:S01]  /*13c70*/  NOP ;  /* 0x0000000000007918 */ /* 0x000fe20000000000 */
[----:B------:R-:W-:-:S13]  /*13c80*/  PLOP3.LUT P0, PT, PT, PT, PT, 0x80, 0x0 ;  /* 0x000000000000781c */ /* 0x000fda0003f0f070 */
.L_x_5816:
[----:B------:R-:W-:Y:S02]  /*13c90*/  PLOP3.LUT P1, PT, P1, P0, PT, 0xa2, 0x0 ;  /* 0x000000000000781c */ /* 0x000fe40000f21472 */
[----:B------:R-:W-:-:S08]  /*13ca0*/  @P0 R2UR P1, UR4, R22 ;  /* 0x00000000160402ca */ /* 0x000fd00000020000 */
[----:B------:R-:W-:-:S05]  /*13cb0*/  @P0 PLOP3.LUT P0, PT, P1, PT, PT, 0x80, 0x0 ;  /* 0x000000000000081c */ /* 0x000fca0000f0f070 */
[----:B------:R-:W-:Y:S01]  /*13cc0*/  @!P1 SYNCS.ARRIVE.TRANS64.RED.A0T1 RZ, [UR4+0x32410], RZ ;  /* 0x032410ffffff99a7 */ /* 0x000fe20008200404 */
[----:B------:R-:W-:Y:S07]  /*13cd0*/  @!P1 ARRIVES.LDGSTSBAR.64.TRANSCNT [UR4+0x32410] ;  /* 0x03241000ff0099b0 */ /* 0x000fee0008000a84 */
[----:B------:R-:W-:Y:S05]  /*13ce0*/  @P0 BRA.U.ANY `(.L_x_5816) ;  /* 0xfffffffd00e80947 */ /* 0x000fea000393ffff */
[----:B0-2---:R-:W2:Y:S02]  /*13cf0*/  LDL.LU R2, [R1+0x1c] ;  /* 0x00001c0001027983 */ /* 0x005ea40000300800 */
        /* <DEDUP_REMOVED lines=11> */
.L_x_5924:
[----:B------:R-:W-:Y:S05]  /*13db0*/  BSYNC B0 ;  /* 0x0000000000007941 */ /* 0x000fea0003800000 */
.L_x_5817:
[----:B------:R-:W-:-:S13]  /*13dc0*/  LOP3.LUT P0, RZ, R23, 0x400, RZ, 0xc0, !PT ;  /* 0x0000040017ff7812 */ /* 0x000fda000780c0ff */
[----:B------:R-:W-:Y:S05]  /*13dd0*/  @!P0 BRA `(.L_x_5819) ;  /* 0x0000000000048947 */ /* 0x000fea0003800000 */
[----:B------:R-:W-:Y:S01]  /*13de0*/  BPT.TRAP 0x1 ;  /* 0x000000040000795c */ /* 0x000fe20000300000 */
.L_x_5819:
[----:B------:R-:W-:Y:S01]  /*13df0*/  SHF.L.U32 R0, R27, 0x1f, RZ ;  /* 0x0000001f1b007819 */ /* 0x000fe200000006ff */
[----:B------:R-:W-:Y:S03]  /*13e00*/  BSSY B0, `(.L_x_5820) ;  /* 0x0000003000007945 */ /* 0x000fe60003800000 */
[----:B------:R-:W2:Y:S02]  /*13e10*/  SYNCS.PHASECHK.TRANS64.TRYWAIT P0, [R25+URZ+0x32460], R0 ;  /* 0x03246000190075a7 */ /* 0x000ea4000800017f */
[----:B--2---:R-:W-:Y:S05]  /*13e20*/  @!P0 BRA `(.L_x_5821) ;  /* 0x0000004c00548947 */ /* 0x004fea0003800000 */
.L_x_5925:
[----:B------:R-:W-:Y:S05]  /*13e30*/  BSYNC B0 ;  /* 0x0000000000007941 */ /* 0x000fea0003800000 */
.L_x_5820:
        /* <DEDUP_REMOVED lines=8> */
[----:B------:R-:W-:Y:S02]  /*13ec0*/  LOP3.LUT P4, RZ, R23, 0x1, RZ, 0xc0, !PT ;  /* 0x0000000117ff7812 */ /* 0x000fe4000788c0ff */
[----:B------:R-:W-:Y:S01]  /*13ed0*/  SEL R7, RZ, 0x8, P1 ;  /* 0x00000008ff077807 */ /* 0x000fe20000800000 */
[----:B--2---:R-:W-:Y:S02]  /*13ee0*/  IMAD R0, R2, UR4, RZ ;  /* 0x0000000402007c24 */ /* 0x004fe4000f8e02ff */
[----:B0-----:R-:W-:-:S04]  /*13ef0*/  IMAD.WIDE.U32 R2, R37, UR4, RZ ;  /* 0x0000000425027c25 */ /* 0x001fc8000f8e00ff */
[----:B------:R-:W-:Y:S01]  /*13f00*/  IMAD R5, R37, UR5, R0 ;  /* 0x0000000525057c24 */ /* 0x000fe2000f8e0200 */
[----:B------:R-:W-:Y:S01]  /*13f10*/  ULDC.64 UR4, c[0x0][0x338] ;  /* 0x0000ce0000047ab9 */ /* 0x000fe20000000a00 */
[----:B------:R-:W-:Y:S02]  /*13f20*/  SEL R0, RZ, 0x2, P3 ;  /* 0x00000002ff007807 */ /* 0x000fe40001800000 */
        /* <DEDUP_REMOVED lines=64> */
[----:B0-----:R-:W-:Y:S01]  /*14330*/  IMAD.X R9, RZ, RZ, R3, P3 ;  /* 0x000000ffff097224 */ /* 0x001fe200018e0603 */
        /* <DEDUP_REMOVED lines=21> */
.L_x_5939:
        /* <DEDUP_REMOVED lines=15> */
.L_x_5823:
        /* <DEDUP_REMOVED lines=10> */
.L_x_5824:
[----:B0-----:R-:W2:Y:S01]  /*14620*/  LDL.LU R2, [R1+0x10] ;  /* 0x0000100001027983 */ /* 0x001ea20000300800 */
[----:B------:R0:W-:Y:S01]  /*14630*/  SYNCS.ARRIVE.TRANS64.A1T0 RZ, [R25+URZ+0x32450], RZ ;  /* 0x032450ff19ff79a7 */ /* 0x0001e2000810003f */
[----:B------:R-:W-:Y:S01]  /*14640*/  BSSY B0, `(.L_x_5825) ;  /* 0x00000d9000007945 */ /* 0x000fe20003800000 */
[----:B--2---:R-:W-:-:S05]  /*14650*/  VIADD R21, R2, 0xfffffffe ;  /* 0xfffffffe02157836 */ /* 0x004fca0000000000 */
[----:B------:R-:W-:-:S13]  /*14660*/  ISETP.GE.AND P0, PT, R21, R30, PT ;  /* 0x0000001e1500720c */ /* 0x000fda0003f06270 */
[----:B0-----:R-:W-:Y:S05]  /*14670*/  @!P0 BRA `(.L_x_5826) ;  /* 0x0000000c00548947 */ /* 0x001fea0003800000 */
.L_x_5839:
[----:B0-----:R-:W0:Y:S01]  /*14680*/  S2R R2, SR_TID.X ;  /* 0x0000000000027919 */ /* 0x001e220000002100 */
[----:B--2---:R-:W2:Y:S01]  /*14690*/  LDC R3, c[0x0][0x430] ;  /* 0x00010c00ff037b82 */ /* 0x004ea20000000800 */
[----:B------:R-:W-:Y:S01]  /*146a0*/  IMAD R8, R21, 0x60, R32 ;  /* 0x0000006015087824 */ /* 0x000fe200078e0220 */
[----:B------:R-:W-:Y:S01]  /*146b0*/  LOP3.LUT P1, RZ, R23, 0x400, RZ, 0xc0, !PT ;  /* 0x0000040017ff7812 */ /* 0x000fe2000782c0ff */
[----:B------:R-:W-:Y:S01]  /*146c0*/  VIADD R24, R24, 0x1 ;  /* 0x0000000118187836 */ /* 0x000fe20000000000 */
[----:B--2---:R-:W-:Y:S02]  /*146d0*/  ISETP.NE.AND P0, PT, R3, 0x1, PT ;  /* 0x000000010300780c */ /* 0x004fe40003f05270 */
[----:B0-----:R-:W-:-:S04]  /*146e0*/  LOP3.LUT R2, R2, 0x7f, RZ, 0xc0, !PT ;  /* 0x0000007f02027812 */ /* 0x001fc800078ec0ff */
[----:B------:R-:W-:Y:S02]  /*146f0*/  SHF.R.U32.HI R4, RZ, 0x3, R2 ;  /* 0x00000003ff047819 */ /* 0x000fe40000011602 */
[----:B------:R-:W0:Y:S05]  /*14700*/  S2R R2, SR_TID.X ;  /* 0x0000000000027919 */ /* 0x000e2a0000002100 */
[----:B------:R-:W2:Y:S08]  /*14710*/  @P0 LDC R3, c[0x0][0x434] ;  /* 0x00010d00ff030b82 */ /* 0x000eb00000000800 */
[----:B---3--:R-:W3:Y:S01]  /*14720*/  @P0 LDC R7, c[0x0][0x438] ;  /* 0x00010e00ff070b82 */ /* 0x008ee20000000800 */
        /* <DEDUP_REMOVED lines=15> */
[----:B--2---:R-:W-:Y:S01]  /*14820*/  @!P2 LEA R6, P0, R2, R6, 0x2 ;  /* 0x000000060206a211 */ /* 0x004fe200078010ff */
        /* <DEDUP_REMOVED lines=16> */
.L_x_5827:
[----:B------:R-:W-:Y:S01]  /*14930*/  IMAD R10, R24, 0x8, R22 ;  /* 0x00000008180a7824 */ /* 0x000fe200078e0216 */
[----:B------:R-:W-:Y:S01]  /*14940*/  SHF.L.U32 R20, R27, 0x1f, RZ ;  /* 0x0000001f1b147819 */ /* 0x000fe200000006ff */
[----:B------:R-:W-:Y:S01]  /*14950*/  BSSY B1, `(.L_x_5828) ;  /* 0x0000004000017945 */ /* 0x000fe20003800000 */
[----:B------:R-:W-:Y:S02]  /*14960*/  SHF.R.S32.HI R9, RZ, 0x1f, R5 ;  /* 0x0000001fff097819 */ /* 0x000fe40000011405 */
[----:B------:R-:W2:Y:S02]  /*14970*/  SYNCS.PHASECHK.TRANS64.TRYWAIT P0, [R10+URZ+0x32440], R20 ;  /* 0x032440140a0075a7 */ /* 0x000ea4000800017f */
[----:B--2---:R-:W-:Y:S05]  /*14980*/  @!P0 BRA `(.L_x_5829) ;  /* 0x0000004800d08947 */ /* 0x004fea0003800000 */
.L_x_5940:
[----:B------:R-:W-:Y:S05]  /*14990*/  BSYNC B1 ;  /* 0x0000000000017941 */ /* 0x000fea0003800000 */
.L_x_5828:
        /* <DEDUP_REMOVED lines=23> */
[----:B------:R-:W3:Y:S04]  /*14b10*/  SHFL.IDX PT, R3, R8, RZ, 0x181f ;  /* 0x00181fff08037589 */ /* 0x000ee800000e0000 */
[----:B------:R-:W-:Y:S01]  /*14b20*/  SHFL.IDX PT, R14, R6, 0x5, 0x181f ;  /* 0x00b81f00060e7f89 */ /* 0x000fe200000e0000 */
[----:B0-----:R-:W-:-:S04]  /*14b30*/  IADD3 R2, P0, R2, R0, RZ ;  /* 0x0000000002027210 */ /* 0x001fc80007f1e0ff */
[----:B---3--:R-:W-:-:S05]  /*14b40*/  IADD3.X R3, RZ, R3, RZ, P0, !PT ;  /* 0x00000003ff037210 */ /* 0x008fca00007fe4ff */
[----:B------:R0:W-:Y:S04]  /*14b50*/  LDGSTS.E.BYPASS.LTC128B.128 [R7+0x1c400], desc[UR36][R2.64], !P1 ;  /* 0x1c40000002077fae */ /* 0x0001e8000c901d64 */
[----:B0-----:R-:W0:Y:S04]  /*14b60*/  SHFL.IDX PT, R2, R6, 0x1, 0x181f ;  /* 0x00381f0006027f89 */ /* 0x001e2800000e0000 */
[----:B------:R-:W3:Y:S01]  /*14b70*/  SHFL.IDX PT, R3, R8, 0x1, 0x181f ;  /* 0x00381f0008037f89 */ /* 0x000ee200000e0000 */
[----:B0-----:R-:W-:-:S05]  /*14b80*/  IADD3 R2, P0, R2, R0, RZ ;  /* 0x0000000002027210 */ /* 0x001fca0007f1e0ff */
[----:B---3--:R-:W-:-:S05]  /*14b90*/  IMAD.X R3, RZ, RZ, R3, P0 ;  /* 0x000000ffff037224 */ /* 0x008fca00000e0603 */
        /* <DEDUP_REMOVED lines=12> */
[----:B------:R-:W3:Y:S04]  /*14c60*/  SHFL.IDX PT, R3, R8, 0x4, 0x181f ;  /* 0x00981f0008037f89 */ /* 0x000ee800000e0000 */
[----:B------:R-:W4:Y:S01]  /*14c70*/  SHFL.IDX PT, R8, R8, 0x5, 0x181f ;  /* 0x00b81f0008087f89 */ /* 0x000f2200000e0000 */
[----:B0-----:R-:W-:-:S05]  /*14c80*/  IADD3 R2, P0, R2, R0, RZ ;  /* 0x0000000002027210 */ /* 0x001fca0007f1e0ff */
[----:B---3--:R-:W-:-:S05]  /*14c90*/  IMAD.X R3, RZ, RZ, R3, P0 ;  /* 0x000000ffff037224 */ /* 0x008fca00000e0603 */
[----:B----4-:R0:W-:Y:S03]  /*14ca0*/  LDGSTS.E.BYPASS.LTC128B.128 [R7+0x1e400], desc[UR36][R2.64], !P1 ;  /* 0x1e40000002077fae */ /* 0x0101e6000c901d64 */
.L_x_5954:
        /* <DEDUP_REMOVED lines=8> */
.L_x_5831:
        /* <DEDUP_REMOVED lines=10> */
.L_x_5832:
[----:B------:R3:W-:Y:S01]  /*14dd0*/  SYNCS.ARRIVE.TRANS64.A1T0 RZ, [R10+URZ+0x32430], RZ ;  /* 0x032430ff0aff79a7 */ /* 0x0007e2000810003f */
[----:B------:R-:W-:Y:S05]  /*14de0*/  @!P3 BRA `(.L_x_5833) ;  /* 0x000000000004b947 */ /* 0x000fea0003800000 */
[----:B------:R-:W-:Y:S01]  /*14df0*/  BPT.TRAP 0x1 ;  /* 0x000000040000795c */ /* 0x000fe20000300000 */
.L_x_5833:
[----:B------:R-:W4:Y:S01]  /*14e00*/  SYNCS.PHASECHK.TRANS64.TRYWAIT P0, [R10+URZ+0x32460], R20 ;  /* 0x032460140a0075a7 */ /* 0x000f22000800017f */
[----:B------:R-:W-:Y:S04]  /*14e10*/  BSSY B1, `(.L_x_5834) ;  /* 0x0000002000017945 */ /* 0x000fe80003800000 */
[----:B----4-:R-:W-:Y:S05]  /*14e20*/  @!P0 BRA `(.L_x_5835) ;  /* 0x0000004c005c8947 */ /* 0x010fea0003800000 */
.L_x_5955:
[----:B------:R-:W-:Y:S05]  /*14e30*/  BSYNC B1 ;  /* 0x0000000000017941 */ /* 0x000fea0003800000 */
.L_x_5834:
[----:B------:R-:W-:Y:S01]  /*14e40*/  ULDC.64 UR4, c[0x0][0x328] ;  /* 0x0000ca0000047ab9 */ /* 0x000fe20000000a00 */
[----:B------:R-:W-:Y:S01]  /*14e50*/  ULDC.64 UR6, c[0x0][0x318] ;  /* 0x0000c60000067ab9 */ /* 0x000fe20000000a00 */
[----:B0-----:R-:W-:Y:S01]  /*14e60*/  IMAD R2, R9, UR4, RZ ;  /* 0x0000000409027c24 */ /* 0x001fe2000f8e02ff */
[C---:B------:R-:W-:Y:S01]  /*14e70*/  LOP3.LUT P5, RZ, R23.reuse, 0x1, RZ, 0xc0, !PT ;  /* 0x0000000117ff7812 */ /* 0x040fe200078ac0ff */
[----:B--2-4-:R-:W-:Y:S01]  /*14e80*/  IMAD R20, R24, 0x6000, R29 ;  /* 0x0000600018147824 */ /* 0x014fe200078e021d */
        /* <DEDUP_REMOVED lines=14> */
[----:B-1----:R-:W-:Y:S01]  /*14f70*/  IMAD R25, R18, UR5, R3 ;  /* 0x0000000512197c24 */ /* 0x002fe2000f8e0203 */
        /* <DEDUP_REMOVED lines=46> */
.L_x_5969:
        /* <DEDUP_REMOVED lines=11> */
.L_x_5837:
        /* <DEDUP_REMOVED lines=10> */
.L_x_5838:
[----:B------:R2:W-:Y:S01]  /*153b0*/  SYNCS.ARRIVE.TRANS64.A1T0 RZ, [R10+URZ+0x32450], RZ ;  /* 0x032450ff0aff79a7 */ /* 0x0005e2000810003f */
[----:B------:R-:W-:Y:S05]  /*153c0*/  @P2 BRA `(.L_x_5839) ;  /* 0xfffffff000ac2947 */ /* 0x000fea000383ffff */
.L_x_5826:
[----:B------:R-:W-:Y:S05]  /*153d0*/  BSYNC B0 ;  /* 0x0000000000007941 */ /* 0x000fea0003800000 */
.L_x_5825:
        /* <DEDUP_REMOVED lines=10> */
[----:B------:R-:W4:Y:S01]  /*15480*/  LDC.64 R2, c[0x0][0xd60] ;  /* 0x00035800ff027b82 */ /* 0x000f220000000a00 */
[----:B------:R-:W0:Y:S02]  /*15490*/  FLO.U32 R4, UR4 ;  /* 0x0000000400047d00 */ /* 0x000e2400080e0000 */
[----:B0-----:R-:W-:-:S06]  /*154a0*/  ISETP.EQ.U32.AND P1, PT, R4, R5, PT ;  /* 0x000000050400720c */ /* 0x001fcc0003f22070 */
[----:B------:R-:W4:Y:S07]  /*154b0*/  POPC R5, UR4 ;  /* 0x0000000400057d09 */ /* 0x000f2e0008000000 */
[----:B----4-:R-:W4:Y:S01]  /*154c0*/  @P1 ATOMG.E.ADD.STRONG.GPU PT, R3, desc[UR36][R2.64], R5 ;  /* 0x00000005020319a8 */ /* 0x010f2200081ee1e4 */
[----:B------:R-:W0:Y:S02]  /*154d0*/  S2R R6, SR_LTMASK ;  /* 0x0000000000067919 */ /* 0x000e240000003900 */
[----:B0-----:R-:W-:-:S04]  /*154e0*/  LOP3.LUT R6, R6, UR4, RZ, 0xc0, !PT ;  /* 0x0000000406067c12 */ /* 0x001fc8000f8ec0ff */
[----:B------:R-:W0:Y:S01]  /*154f0*/  POPC R7, R6 ;  /* 0x0000000600077309 */ /* 0x000e220000000000 */
[----:B----4-:R-:W0:Y:S02]  /*15500*/  SHFL.IDX PT, R4, R3, R4, 0x1f ;  /* 0x00001f0403047589 */ /* 0x010e2400000e0000 */
[----:B0-----:R-:W-:-:S07]  /*15510*/  IADD3 R16, R4, UR39, R7 ;  /* 0x0000002704107c10 */ /* 0x001fce000fffe007 */
.L_x_5841:
[----:B------:R-:W-:Y:S05]  /*15520*/  BSYNC B0 ;  /* 0x0000000000007941 */ /* 0x000fea0003800000 */
.L_x_5840:
[----:B------:R-:W-:Y:S02]  /*15530*/  SEL R24, R24, RZ, P0 ;  /* 0x000000ff18187207 */ /* 0x000fe40000000000 */
[----:B------:R-:W-:-:S07]  /*15540*/  LOP3.LUT R27, R27, R0, RZ, 0x3c, !PT ;  /* 0x000000001b1b7212 */ /* 0x000fce00078e3cff */
.L_x_5794:
[----:B------:R-:W-:Y:S05]  /*15550*/  BSYNC B7 ;  /* 0x0000000000077941 */ /* 0x000fea0003800000 */
.L_x_5792:
        /* <DEDUP_REMOVED lines=11> */
.L_x_5842:
        /* <DEDUP_REMOVED lines=9> */
[----:B------:R-:W4:Y:S01]  /*156a0*/  @!P1 LDC.64 R4, c[0x0][0xd78] ;  /* 0x00035e00ff049b82 */ /* 0x000f220000000a00 */
[----:B0-----:R-:W-:-:S05]  /*156b0*/  @!P1 IMAD.WIDE R2, R7, 0x4, R2 ;  /* 0x0000000407029825 */ /* 0x001fca00078e0202 */
[----:B------:R4:W5:Y:S02]  /*156c0*/  @!P1 LDG.E R6, desc[UR36][R2.64] ;  /* 0x0000002402069981 */ /* 0x000964000c1e1900 */
[----:B----4-:R-:W-:-:S05]  /*156d0*/  @!P1 IMAD.WIDE R2, R7, 0x4, R4 ;  /* 0x0000000407029825 */ /* 0x010fca00078e0204 */
[----:B------:R-:W4:Y:S01]  /*156e0*/  @!P1 LDG.E R5, desc[UR36][R2.64] ;  /* 0x0000002402059981 */ /* 0x000f22000c1e1900 */
[----:B------:R-:W-:Y:S01]  /*156f0*/  MOV R17, RZ ;  /* 0x000000ff00117202 */ /* 0x000fe20000000f00 */
[----:B------:R-:W-:Y:S01]  /*15700*/  IMAD.MOV.U32 R4, RZ, RZ, RZ ;  /* 0x000000ffff047224 */ /* 0x000fe200078e00ff */
[C---:B------:R-:W-:Y:S01]  /*15710*/  ISETP.GE.U32.AND P2, PT, R8.reuse, 0x2, PT ;  /* 0x000000020800780c */ /* 0x040fe20003f46070 */
[----:B------:R-:W-:Y:S01]  /*15720*/  SHFL.IDX PT, R0, R16, RZ, 0x1f ;  /* 0x00001fff10007589 */ /* 0x000fe200000e0000 */
[C---:B------:R-:W-:Y:S02]  /*15730*/  ISETP.GE.U32.AND P3, PT, R8.reuse, 0x4, PT ;  /* 0x000000040800780c */ /* 0x040fe40003f66070 */
[C---:B------:R-:W-:Y:S01]  /*15740*/  ISETP.GE.U32.AND P4, PT, R8.reuse, 0x8, PT ;  /* 0x000000080800780c */ /* 0x040fe20003f86070 */
[----:B------:R-:W-:Y:S01]  /*15750*/  SHFL.IDX PT, R7, R16, 0x1, 0x1f ;  /* 0x00201f0010077f89 */ /* 0x000fe200000e0000 */
[----:B------:R-:W-:Y:S01]  /*15760*/  ISETP.GE.U32.AND P5, PT, R8, 0x10, PT ;  /* 0x000000100800780c */ /* 0x000fe20003fa6070 */
[----:B-----5:R-:W-:-:S02]  /*15770*/  @!P1 IMAD.MOV.U32 R17, RZ, RZ, R6 ;  /* 0x000000ffff119224 */ /* 0x020fc400078e0006 */
[----:B------:R-:W-:Y:S02]  /*15780*/  IMAD.MOV.U32 R6, RZ, RZ, RZ ;  /* 0x000000ffff067224 */ /* 0x000fe400078e00ff */
[----:B----4-:R-:W-:Y:S01]  /*15790*/  @!P1 IMAD.MOV.U32 R4, RZ, RZ, R5 ;  /* 0x000000ffff049224 */ /* 0x010fe200078e0005 */
        /* <DEDUP_REMOVED lines=17> */
[----:B------:R0:W4:Y:S02]  /*158b0*/  SHFL.IDX PT, R14, R2, 0x1f, 0x1f ;  /* 0x03e01f00020e7f89 */ /* 0x00012400000e0000 */
.L_x_5979:
[----:B------:R-:W-:Y:S02]  /*158c0*/  ULDC UR4, c[0x0][0xd38] ;  /* 0x00034e0000047ab9 */ /* 0x000fe40000000800 */
[----:B------:R-:W-:-:S04]  /*158d0*/  IMAD.U32 R5, RZ, RZ, UR4 ;  /* 0x00000004ff057e24 */ /* 0x000fc8000f8e00ff */
[----:B----4-:R-:W-:-:S04]  /*158e0*/  IMAD R14, R14, R5, RZ ;  /* 0x000000050e0e7224 */ /* 0x010fc800078e02ff */
[----:B------:R-:W-:-:S05]  /*158f0*/  IMAD.IADD R7, R7, 0x1, R14 ;  /* 0x0000000107077824 */ /* 0x000fca00078e020e */
[----:B------:R-:W-:-:S13]  /*15900*/  ISETP.GT.AND P6, PT, R7, R0, PT ;  /* 0x000000000700720c */ /* 0x000fda0003fc4270 */
[----:B------:R-:W-:Y:S05]  /*15910*/  @P6 BRA `(.L_x_5845) ;  /* 0x0000000000a46947 */ /* 0x000fea0003800000 */
.L_x_5848:
        /* <DEDUP_REMOVED lines=10> */
[----:B------:R-:W4:Y:S01]  /*159c0*/  @!P6 LDC.64 R4, c[0x0][0xd78] ;  /* 0x00035e00ff04eb82 */ /* 0x000f220000000a00 */
[----:B0-----:R-:W-:-:S05]  /*159d0*/  @!P6 IMAD.WIDE R2, R9, 0x4, R2 ;  /* 0x000000040902e825 */ /* 0x001fca00078e0202 */
[----:B------:R4:W5:Y:S02]  /*159e0*/  @!P6 LDG.E R17, desc[UR36][R2.64] ;  /* 0x000000240211e981 */ /* 0x000964000c1e1900 */
[----:B----4-:R-:W-:-:S04]  /*159f0*/  @!P6 IMAD.WIDE R2, R9, 0x4, R4 ;  /* 0x000000040902e825 */ /* 0x010fc800078e0204 */
[----:B------:R-:W-:-:S06]  /*15a00*/  IMAD.MOV.U32 R4, RZ, RZ, RZ ;  /* 0x000000ffff047224 */ /* 0x000fcc00078e00ff */
[----:B------:R-:W5:Y:S01]  /*15a10*/  @!P6 LDG.E R4, desc[UR36][R2.64] ;  /* 0x000000240204e981 */ /* 0x000f62000c1e1900 */
[----:B------:R-:W-:Y:S01]  /*15a20*/  UMOV UR4, 0xffffffff ;  /* 0xffffffff00047882 */ /* 0x000fe20000000000 */
[----:B-----5:R-:W-:Y:S02]  /*15a30*/  IMAD R13, R4, R17, RZ ;  /* 0x00000011040d7224 */ /* 0x020fe400078e02ff */
        /* <DEDUP_REMOVED lines=16> */
[----:B------:R0:W4:Y:S02]  /*15b40*/  SHFL.IDX PT, R14, R2, 0x1f, 0x1f ;  /* 0x03e01f00020e7f89 */ /* 0x00012400000e0000 */
.L_x_5987:
[----:B------:R-:W-:Y:S02]  /*15b50*/  ULDC UR4, c[0x0][0xd38] ;  /* 0x00034e0000047ab9 */ /* 0x000fe40000000800 */
[----:B------:R-:W-:-:S04]  /*15b60*/  IMAD.U32 R5, RZ, RZ, UR4 ;  /* 0x00000004ff057e24 */ /* 0x000fc8000f8e00ff */
[----:B----4-:R-:W-:-:S04]  /*15b70*/  IMAD R14, R14, R5, RZ ;  /* 0x000000050e0e7224 */ /* 0x010fc800078e02ff */
[----:B------:R-:W-:-:S05]  /*15b80*/  IMAD.IADD R7, R14, 0x1, R7 ;  /* 0x000000010e077824 */ /* 0x000fca00078e0207 */
[----:B------:R-:W-:-:S13]  /*15b90*/  ISETP.GT.AND P6, PT, R7, R0, PT ;  /* 0x000000000700720c */ /* 0x000fda0003fc4270 */
[----:B------:R-:W-:Y:S05]  /*15ba0*/  @!P6 BRA `(.L_x_5848) ;  /* 0xfffffffc005ce947 */ /* 0x000fea000383ffff */
.L_x_5845:
[----:B------:R-:W-:Y:S01]  /*15bb0*/  IMAD.IADD R7, R7, 0x1, -R14 ;  /* 0x0000000107077824 */ /* 0x000fe200078e0a0e */
[----:B------:R-:W-:-:S03]  /*15bc0*/  UMOV UR4, 0xffffffff ;  /* 0xffffffff00047882 */ /* 0x000fc60000000000 */
[----:B------:R-:W-:-:S05]  /*15bd0*/  IMAD R3, R2, R5, R7 ;  /* 0x0000000502037224 */ /* 0x000fca00078e0207 */
[----:B------:R-:W-:Y:S01]  /*15be0*/  ISETP.GT.AND P6, PT, R3, R0, PT ;  /* 0x000000000300720c */ /* 0x000fe20003fc4270 */
[----:B------:R-:W-:-:S12]  /*15bf0*/  BRA.DIV UR4, `(.L_x_5849) ;  /* 0x0000004e04bc7947 */ /* 0x000fd8000b800000 */
[----:B------:R-:W-:-:S04]  /*15c00*/  VOTE.ANY R3, PT, !P6 ;  /* 0x0000000000037806 */ /* 0x000fc800070e0100 */
[----:B------:R-:W4:Y:S02]  /*15c10*/  POPC R12, R3 ;  /* 0x00000003000c7309 */ /* 0x000f240000000000 */
[----:B----4-:R4:W0:Y:S01]  /*15c20*/  SHFL.IDX PT, R17, R17, R12, 0x1f ;  /* 0x00001f0c11117589 */ /* 0x01082200000e0000 */
[----:B------:R-:W-:-:S03]  /*15c30*/  IMAD.IADD R19, R12, 0x1, R19 ;  /* 0x000000010c137824 */ /* 0x000fc600078e0213 */
[----:B------:R4:W0:Y:S04]  /*15c40*/  SHFL.IDX PT, R4, R4, R12, 0x1f ;  /* 0x00001f0c04047589 */ /* 0x00082800000e0000 */
.L_x_5992:
[----:B------:R-:W-:-:S13]  /*15c50*/  ISETP.NE.AND P0, PT, R3, RZ, PT ;  /* 0x000000ff0300720c */ /* 0x000fda0003f05270 */
[----:B------:R-:W-:Y:S05]  /*15c60*/  @!P0 BRA `(.L_x_5850) ;  /* 0x0000000000108947 */ /* 0x000fea0003800000 */
[----:B------:R-:W-:Y:S01]  /*15c70*/  UMOV UR4, 0xffffffff ;  /* 0xffffffff00047882 */ /* 0x000fe20000000000 */
[----:B----4-:R-:W-:Y:S02]  /*15c80*/  VIADD R12, R12, 0xffffffff ;  /* 0xffffffff0c0c7836 */ /* 0x010fe40000000000 */
[----:B------:R-:W-:Y:S05]  /*15c90*/  BRA.DIV UR4, `(.L_x_5851) ;  /* 0x0000004e04f07947 */ /* 0x000fea000b800000 */
[----:B------:R4:W0:Y:S02]  /*15ca0*/  SHFL.IDX PT, R6, R2, R12, 0x1f ;  /* 0x00001f0c02067589 */ /* 0x00082400000e0000 */
.L_x_5850:
[----:B0-----:R-:W-:Y:S01]  /*15cb0*/  ISETP.NE.AND P0, PT, R4, 0x1, PT ;  /* 0x000000010400780c */ /* 0x001fe20003f05270 */
[----:B------:R-:W-:-:S04]  /*15cc0*/  IMAD R16, R6, R5, R7 ;  /* 0x0000000506107224 */ /* 0x000fc800078e0207 */
[----:B------:R-:W-:-:S08]  /*15cd0*/  IMAD.IADD R0, R0, 0x1, -R16 ;  /* 0x0000000100007824 */ /* 0x000fd000078e0a10 */
[----:B------:R-:W-:Y:S05]  /*15ce0*/  @!P0 BRA `(.L_x_5852) ;  /* 0x0000000000dc8947 */ /* 0x000fea0003800000 */
[-C--:B------:R-:W-:Y:S02]  /*15cf0*/  IABS R6, R17.reuse ;  /* 0x0000001100067213 */ /* 0x080fe40000000000 */
[----:B------:R-:W-:Y:S02]  /*15d00*/  IABS R5, R4 ;  /* 0x0000000400057213 */ /* 0x000fe40000000000 */
[----:B------:R-:W0:Y:S08]  /*15d10*/  I2F.RP R7, R6 ;  /* 0x0000000600077306 */ /* 0x000e300000209400 */
[----:B------:R-:W5:Y:S08]  /*15d20*/  I2F.RP R8, R5 ;  /* 0x0000000500087306 */ /* 0x000f700000209400 */
[----:B0-----:R-:W4:Y:S08]  /*15d30*/  MUFU.RCP R7, R7 ;  /* 0x0000000700077308 */ /* 0x001f300000001000 */
[----:B-----5:R-:W-:Y:S01]  /*15d40*/  MUFU.RCP R8, R8 ;  /* 0x0000000800087308 */ /* 0x020fe20000001000 */
[----:B----4-:R-:W-:Y:S01]  /*15d50*/  VIADD R2, R7, 0xffffffe ;  /* 0x0ffffffe07027836 */ /* 0x010fe20000000000 */
[----:B------:R-:W-:-:S06]  /*15d60*/  IABS R7, R17 ;  /* 0x0000001100077213 */ /* 0x000fcc0000000000 */
[----:B------:R0:W4:Y:S02]  /*15d70*/  F2I.FTZ.U32.TRUNC.NTZ R3, R2 ;  /* 0x0000000200037305 */ /* 0x000124000021f000 */
[----:B0-----:R-:W-:Y:S02]  /*15d80*/  IMAD.MOV.U32 R2, RZ, RZ, RZ ;  /* 0x000000ffff027224 */ /* 0x001fe400078e00ff */
[----:B----4-:R-:W-:-:S04]  /*15d90*/  IMAD.MOV R9, RZ, RZ, -R3 ;  /* 0x000000ffff097224 */ /* 0x010fc800078e0a03 */
        /* <DEDUP_REMOVED lines=20> */
[----:B------:R-:W-:-:S04]  /*15ee0*/  IABS R2, R4 ;  /* 0x0000000400027213 */ /* 0x000fc80000000000 */
[----:B------:R-:W-:-:S07]  /*15ef0*/  IADD3 R2, RZ, -R2, RZ ;  /* 0x80000002ff027210 */ /* 0x000fce0007ffe0ff */
        /* <DEDUP_REMOVED lines=22> */
.L_x_5852:
[----:B----4-:R-:W0:Y:S02]  /*16060*/  LDC.64 R2, c[0x0][0xd90] ;  /* 0x00036400ff027b82 */ /* 0x010e240000000a00 */
        /* <DEDUP_REMOVED lines=59> */
.L_x_5853:
[----:B------:R-:W-:-:S05]  /*16420*/  LOP3.LUT R2, RZ, R2, RZ, 0x33, !PT ;  /* 0x00000002ff027212 */ /* 0x000fca00078e33ff */
[----:B------:R-:W-:Y:S01]  /*16430*/  IMAD.IADD R17, R17, 0x1, R2 ;  /* 0x0000000111117824 */ /* 0x000fe200078e0202 */
[----:B------:R-:W-:Y:S06]  /*16440*/  BRA `(.L_x_5854) ;  /* 0x00000000001c7947 */ /* 0x000fec0003800000 */
.L_x_5846:
[----:B------:R-:W-:Y:S01]  /*16450*/  UMOV UR4, URZ ;  /* 0x0000003f00047c82 */ /* 0x000fe20008000000 */
[----:B------:R-:W-:Y:S01]  /*16460*/  UMOV UR5, URZ ;  /* 0x0000003f00057c82 */ /* 0x000fe20008000000 */
[----:B------:R-:W-:Y:S01]  /*16470*/  ULDC UR6, c[0x0][0xd3c] ;  /* 0x00034f0000067ab9 */ /* 0x000fe20000000800 */
[----:B------:R-:W-:Y:S02]  /*16480*/  IMAD.MOV.U32 R16, RZ, RZ, R0 ;  /* 0x000000ffff107224 */ /* 0x000fe400078e0000 */
[----:B------:R-:W-:Y:S02]  /*16490*/  IMAD.U32 R17, RZ, RZ, UR4 ;  /* 0x00000004ff117e24 */ /* 0x000fe4000f8e00ff */
[----:B------:R-:W-:Y:S02]  /*164a0*/  IMAD.U32 R18, RZ, RZ, UR5 ;  /* 0x00000005ff127e24 */ /* 0x000fe4000f8e00ff */
[----:B------:R-:W-:-:S07]  /*164b0*/  IMAD.U32 R19, RZ, RZ, UR6 ;  /* 0x00000006ff137e24 */ /* 0x000fce000f8e00ff */
.L_x_5854:
        /* <DEDUP_REMOVED lines=10> */
.L_x_5843:
[----:B------:R-:W-:Y:S02]  /*16560*/  ULDC UR4, c[0x0][0xd3c] ;  /* 0x00034f0000047ab9 */ /* 0x000fe40000000800 */
[----:B----4-:R-:W-:-:S13]  /*16570*/  ISETP.GE.AND P0, PT, R19, UR4, PT ;  /* 0x0000000413007c0c */ /* 0x010fda000bf06270 */
[----:B------:R-:W-:Y:S05]  /*16580*/  @!P0 BRA `(.L_x_5855) ;  /* 0xffffffa400bc8947 */ /* 0x000fea000383ffff */
[----:B------:R-:W-:Y:S05]  /*16590*/  BSYNC B8 ;  /* 0x0000000000087941 */ /* 0x000fea0003800000 */
.L_x_5786:
        /* <DEDUP_REMOVED lines=12> */
.L_x_5995:
[----:B------:R-:W-:Y:S05]  /*16660*/  BSYNC B0 ;  /* 0x0000000000007941 */ /* 0x000fea0003800000 */
.L_x_5856:
[----:B------:R-:W-:-:S03]  /*16670*/  UMOV UR4, 0xffffffff ;  /* 0xffffffff00047882 */ /* 0x000fc60000000000 */
[----:B------:R-:W-:Y:S05]  /*16680*/  BRA.DIV UR4, `(.L_x_5858) ;  /* 0x0000004604b07947 */ /* 0x000fea000b800000 */
[----:B-1----:R-:W1:Y:S02]  /*16690*/  S2R R0, SR_TID.X ;  /* 0x0000000000007919 */ /* 0x002e640000002100 */
[----:B-1----:R-:W-:-:S04]  /*166a0*/  SHF.R.U32.HI R0, RZ, 0x5, R0 ;  /* 0x00000005ff007819 */ /* 0x002fc80000011600 */
[----:B------:R-:W-:-:S05]  /*166b0*/  LOP3.LUT R0, R0, 0x3, RZ, 0xc0, !PT ;  /* 0x0000000300007812 */ /* 0x000fca00078ec0ff */
[----:B------:R1:W4:Y:S02]  /*166c0*/  SHFL.IDX PT, R14, R0, RZ, 0x1f ;  /* 0x00001fff000e7589 */ /* 0x00032400000e0000 */
.L_x_5998:
[----:B----4-:R-:W-:Y:S01]  /*166d0*/  ISETP.NE.AND P0, PT, R14, RZ, PT ;  /* 0x000000ff0e00720c */ /* 0x010fe20003f05270 */
[----:B------:R-:W-:-:S12]  /*166e0*/  BSSY B0, `(.L_x_5859) ;  /* 0x0000026000007945 */ /* 0x000fd80003800000 */
[----:B------:R-:W-:Y:S05]  /*166f0*/  @P0 BRA `(.L_x_5860) ;  /* 0x0000000000900947 */ /* 0x000fea0003800000 */
[----:B------:R-:W-:-:S03]  /*16700*/  UMOV UR4, 0xffffffff ;  /* 0xffffffff00047882 */ /* 0x000fc60000000000 */
[----:B------:R-:W-:Y:S05]  /*16710*/  BRA.DIV UR4, `(.L_x_5861) ;  /* 0x0000004604c07947 */ /* 0x000fea000b800000 */
[----:B------:R-:W-:-:S13]  /*16720*/  ELECT P6, URZ, PT ;  /* 0x00000000003f782f */ /* 0x000fda00038c0000 */
.L_x_6001:
[----:B------:R-:W-:Y:S05]  /*16730*/  @!P6 BRA `(.L_x_5860) ;  /* 0x000000000080e947 */ /* 0x000fea0003800000 */
[----:B-1----:R-:W4:Y:S02]  /*16740*/  LDL R0, [R1+0x3c] ;  /* 0x00003c0001007983 */ /* 0x002f240000100800 */
[----:B----4-:R-:W-:-:S13]  /*16750*/  R2UR UR4, R0 ;  /* 0x00000000000472ca */ /* 0x010fda00000e0000 */
[----:B------:R-:W-:-:S06]  /*16760*/  ULOP3.LUT UR4, UR4, 0x2, URZ, 0xfc, !UPT ;  /* 0x0000000204047892 */ /* 0x000fcc000f8efc3f */
[----:B------:R-:W-:-:S05]  /*16770*/  IMAD.U32 R0, RZ, RZ, UR4 ;  /* 0x00000004ff007e24 */ /* 0x000fca000f8e00ff */
[----:B------:R-:W-:-:S13]  /*16780*/  ISETP.NE.AND P0, PT, R0, 0x3, PT ;  /* 0x000000030000780c */ /* 0x000fda0003f05270 */
[----:B------:R-:W-:Y:S05]  /*16790*/  @!P0 BRA `(.L_x_5862) ;  /* 0x0000000000048947 */ /* 0x000fea0003800000 */
[----:B------:R-:W-:Y:S01]  /*167a0*/  BPT.TRAP 0x1 ;  /* 0x000000040000795c */ /* 0x000fe20000300000 */
.L_x_5862:
[C---:B------:R-:W-:Y:S01]  /*167b0*/  IMAD R3, R24.reuse, 0x8, R5 ;  /* 0x0000000818037824 */ /* 0x040fe200078e0205 */
[----:B------:R-:W-:Y:S01]  /*167c0*/  SHF.L.U32 R2, R27, 0x1f, RZ ;  /* 0x0000001f1b027819 */ /* 0x000fe200000006ff */
[----:B------:R-:W-:-:S03]  /*167d0*/  VIADD R24, R24, 0x1 ;  /* 0x0000000118187836 */ /* 0x000fc60000000000 */
[----:B------:R-:W1:Y:S02]  /*167e0*/  SYNCS.PHASECHK.TRANS64.TRYWAIT P1, [R3+URZ+0x32440], R2 ;  /* 0x03244002030075a7 */ /* 0x000e64000802017f */
[----:B------:R-:W-:-:S04]  /*167f0*/  ISETP.NE.AND P2, PT, R24, 0x2, PT ;  /* 0x000000021800780c */ /* 0x000fc80003f45270 */
[----:B------:R-:W-:Y:S01]  /*16800*/  SEL R0, RZ, 0x1, P2 ;  /* 0x00000001ff007807 */ /* 0x000fe20001000000 */
[----:B-1----:R-:W-:Y:S08]  /*16810*/  @!P1 BRA `(.L_x_5863) ;  /* 0x0000004400a09947 */ /* 0x002ff00003800000 */
.L_x_6002:
[----:B------:R-:W-:Y:S02]  /*16820*/  SEL R24, R24, RZ, P2 ;  /* 0x000000ff18187207 */ /* 0x000fe40001000000 */
[----:B------:R-:W-:Y:S01]  /*16830*/  LOP3.LUT R0, R27, R0, RZ, 0x3c, !PT ;  /* 0x000000001b007212 */ /* 0x000fe200078e3cff */
[----:B------:R-:W-:Y:S06]  /*16840*/  @!P0 BRA `(.L_x_5864) ;  /* 0x0000000000048947 */ /* 0x000fec0003800000 */
[----:B------:R-:W-:Y:S01]  /*16850*/  BPT.TRAP 0x1 ;  /* 0x000000040000795c */ /* 0x000fe20000300000 */
.L_x_5864:
[----:B------:R-:W-:Y:S02]  /*16860*/  LEA R5, R24, R5, 0x3 ;  /* 0x0000000518057211 */ /* 0x000fe400078e18ff */
[----:B------:R-:W-:-:S04]  /*16870*/  SHF.L.U32 R0, R0, 0x1f, RZ ;  /* 0x0000001f00007819 */ /* 0x000fc800000006ff */
[----:B------:R-:W4:Y:S02]  /*16880*/  SYNCS.PHASECHK.TRANS64.TRYWAIT P1, [R5+URZ+0x32440], R0 ;  /* 0x03244000050075a7 */ /* 0x000f24000802017f */
[----:B----4-:R-:W-:Y:S05]  /*16890*/  @!P1 BRA `(.L_x_5865) ;  /* 0x0000004400949947 */ /* 0x010fea0003800000 */
.L_x_6003:
[----:B------:R-:W-:Y:S05]  /*168a0*/  @!P0 BRA `(.L_x_5866) ;  /* 0x0000000000048947 */ /* 0x000fea0003800000 */
[----:B------:R-:W-:Y:S01]  /*168b0*/  BPT.TRAP 0x1 ;  /* 0x000000040000795c */ /* 0x000fe20000300000 */
.L_x_5866:
[----:B------:R-:W5:Y:S02]  /*168c0*/  SYNCS.PHASECHK.TRANS64.TRYWAIT P1, [R3+URZ+0x32460], R2 ;  /* 0x03246002030075a7 */ /* 0x000f64000802017f */
[----:B-----5:R-:W-:Y:S05]  /*168d0*/  @!P1 BRA `(.L_x_5867) ;  /* 0x0000004400989947 */ /* 0x020fea0003800000 */
.L_x_6004:
[----:B------:R-:W-:Y:S05]  /*168e0*/  @!P0 BRA `(.L_x_5868) ;  /* 0x0000000000048947 */ /* 0x000fea0003800000 */
[----:B------:R-:W-:Y:S01]  /*168f0*/  BPT.TRAP 0x1 ;  /* 0x000000040000795c */ /* 0x000fe20000300000 */
.L_x_5868:
[----:B------:R0:W0:Y:S02]  /*16900*/  SYNCS.PHASECHK.TRANS64.TRYWAIT P0, [R5+URZ+0x32460], R0 ;  /* 0x03246000050075a7 */ /* 0x000024000800017f */
[----:B0-----:R-:W-:Y:S05]  /*16910*/  @!P0 NANOSLEEP.SYNCS 0x989680 ;  /* 0x009896800000895d */ /* 0x001fea0003900000 */
[----:B------:R-:W0:Y:S02]  /*16920*/  @!P0 SYNCS.PHASECHK.TRANS64 P0, [R5+URZ+0x32460], R0 ;  /* 0x03246000050085a7 */ /* 0x000e24000800007f */
[----:B0-----:R-:W-:Y:S05]  /*16930*/  @!P0 BRA `(.L_x_5868) ;  /* 0xfffffffc00f08947 */ /* 0x001fea000383ffff */
.L_x_5860:
[----:B------:R-:W-:Y:S05]  /*16940*/  BSYNC B0 ;  /* 0x0000000000007941 */ /* 0x000fea0003800000 */
.L_x_5859:
[----:B------:R-:W-:Y:S05]  /*16950*/  EXIT ;  /* 0x000000000000794d */ /* 0x000fea0003800000 */
.L_x_5718:
[----:B-1----:R1:W2:Y:S02]  /*16960*/  SYNCS.PHASECHK.TRANS64.TRYWAIT P0, [R5+URZ+0x32400], R0 ;  /* 0x03240000050075a7 */ /* 0x0022a4000800017f */
[----:B--2---:R-:W-:Y:S05]  /*16970*/  @!P0 NANOSLEEP.SYNCS 0x989680 ;  /* 0x009896800000895d */ /* 0x004fea0003900000 */
[----:B------:R-:W2:Y:S02]  /*16980*/  @!P0 SYNCS.PHASECHK.TRANS64 P0, [R5+URZ+0x32400], R0 ;  /* 0x03240000050085a7 */ /* 0x000ea4000800007f */
[----:B--2---:R-:W-:Y:S05]  /*16990*/  @!P0 BRA `(.L_x_5718) ;  /* 0xfffffffc00f08947 */ /* 0x004fea000383ffff */
[----:B------:R-:W-:Y:S05]  /*169a0*/  BRA `(.L_x_5869) ;  /* 0xfffffeb400ac7947 */ /* 0x000fea000383ffff */
.L_x_5722:
[----:B---3--:R-:W-:-:S04]  /*169b0*/  IMAD.U32 R4, RZ, RZ, UR6 ;  /* 0x00000006ff047e24 */ /* 0x008fc8000f8e00ff */
[----:B------:R3:W4:Y:S03]  /*169c0*/  SYNCS.PHASECHK.TRANS64.TRYWAIT P1, [R4+URZ+0x32430], R3 ;  /* 0x03243003040075a7 */ /* 0x000726000802017f */
[----:B----4-:R-:W-:Y:S05]  /*169d0*/  @!P1 NANOSLEEP.SYNCS 0x989680 ;  /* 0x009896800000995d */ /* 0x010fea0003900000 */
[----:B------:R-:W4:Y:S02]  /*169e0*/  @!P1 SYNCS.PHASECHK.TRANS64 P1, [R4+URZ+0x32430], R3 ;  /* 0x03243003040095a7 */ /* 0x000f24000802007f */
[----:B----4-:R-:W-:Y:S05]  /*169f0*/  @!P1 BRA `(.L_x_5722) ;  /* 0xfffffffc00ec9947 */ /* 0x010fea000383ffff */
[----:B------:R-:W-:Y:S05]  /*16a00*/  BRA `(.L_x_5721) ;  /* 0xfffffeb400dc7947 */ /* 0x000fea000383ffff */
.L_x_5723:
[----:B----4-:R4:W0:Y:S02]  /*16a10*/  SYNCS.PHASECHK.TRANS64.TRYWAIT P1, [R5+URZ+0x32410], R0 ;  /* 0x03241000050075a7 */ /* 0x010824000802017f */
[----:B0-----:R-:W-:Y:S05]  /*16a20*/  @!P1 NANOSLEEP.SYNCS 0x989680 ;  /* 0x009896800000995d */ /* 0x001fea0003900000 */
[----:B------:R-:W0:Y:S02]  /*16a30*/  @!P1 SYNCS.PHASECHK.TRANS64 P1, [R5+URZ+0x32410], R0 ;  /* 0x03241000050095a7 */ /* 0x000e24000802007f */
[----:B0-----:R-:W-:Y:S05]  /*16a40*/  @!P1 BRA `(.L_x_5723) ;  /* 0xfffffffc00f09947 */ /* 0x001fea000383ffff */
[----:B------:R-:W-:Y:S05]  /*16a50*/  BRA `(.L_x_5870) ;  /* 0xfffffeb800887947 */ /* 0x000fea000383ffff */
.L_x_5727:
[----:B01--4-:R-:W-:-:S04]  /*16a60*/  IMAD.U32 R0, RZ, RZ, UR6 ;  /* 0x00000006ff007e24 */ /* 0x013fc8000f8e00ff */
[----:B------:R0:W1:Y:S03]  /*16a70*/  SYNCS.PHASECHK.TRANS64.TRYWAIT P1, [R0+URZ+0x32450], R3 ;  /* 0x03245003000075a7 */ /* 0x000066000802017f */
[----:B-1----:R-:W-:Y:S05]  /*16a80*/  @!P1 NANOSLEEP.SYNCS 0x989680 ;  /* 0x009896800000995d */ /* 0x002fea0003900000 */
[----:B------:R-:W1:Y:S02]  /*16a90*/  @!P1 SYNCS.PHASECHK.TRANS64 P1, [R0+URZ+0x32450], R3 ;  /* 0x03245003000095a7 */ /* 0x000e64000802007f */
[----:B-1----:R-:W-:Y:S05]  /*16aa0*/  @!P1 BRA `(.L_x_5727) ;  /* 0xfffffffc00ec9947 */ /* 0x002fea000383ffff */
[----:B------:R-:W-:Y:S05]  /*16ab0*/  BRA `(.L_x_5726) ;  /* 0xfffffeb800907947 */ /* 0x000fea000383ffff */
.L_x_5734:
[----:B-1----:R-:W-:-:S04]  /*16ac0*/  IMAD.U32 R21, RZ, RZ, UR4 ;  /* 0x00000004ff157e24 */ /* 0x002fc8000f8e00ff */
[----:B------:R1:W2:Y:S03]  /*16ad0*/  SYNCS.PHASECHK.TRANS64.TRYWAIT P1, [R21+URZ+0x32430], R0 ;  /* 0x03243000150075a7 */ /* 0x0002a6000802017f */
[----:B--2---:R-:W-:Y:S05]  /*16ae0*/  @!P1 NANOSLEEP.SYNCS 0x989680 ;  /* 0x009896800000995d */ /* 0x004fea0003900000 */
[----:B------:R-:W2:Y:S02]  /*16af0*/  @!P1 SYNCS.PHASECHK.TRANS64 P1, [R21+URZ+0x32430], R0 ;  /* 0x03243000150095a7 */ /* 0x000ea4000802007f */
[----:B--2---:R-:W-:Y:S05]  /*16b00*/  @!P1 BRA `(.L_x_5734) ;  /* 0xfffffffc00ec9947 */ /* 0x004fea000383ffff */
[----:B------:R-:W-:Y:S05]  /*16b10*/  BRA `(.L_x_5733) ;  /* 0xfffffee000cc7947 */ /* 0x000fea000383ffff */
.L_x_5738:
[----:B-1----:R-:W-:-:S04]  /*16b20*/  IMAD.U32 R21, RZ, RZ, UR4 ;  /* 0x00000004ff157e24 */ /* 0x002fc8000f8e00ff */
[----:B------:R1:W3:Y:S03]  /*16b30*/  SYNCS.PHASECHK.TRANS64.TRYWAIT P1, [R21+URZ+0x32450], R0 ;  /* 0x03245000150075a7 */ /* 0x0002e6000802017f */
[----:B---3--:R-:W-:Y:S05]  /*16b40*/  @!P1 NANOSLEEP.SYNCS 0x989680 ;  /* 0x009896800000995d */ /* 0x008fea0003900000 */
[----:B------:R-:W3:Y:S02]  /*16b50*/  @!P1 SYNCS.PHASECHK.TRANS64 P1, [R21+URZ+0x32450], R0 ;  /* 0x03245000150095a7 */ /* 0x000ee4000802007f */
[----:B---3--:R-:W-:Y:S05]  /*16b60*/  @!P1 BRA `(.L_x_5738) ;  /* 0xfffffffc00ec9947 */ /* 0x008fea000383ffff */
[----:B------:R-:W-:Y:S05]  /*16b70*/  BRA `(.L_x_5737) ;  /* 0xfffffee400487947 */ /* 0x000fea000383ffff */
.L_x_5746:
[----:B-1----:R-:W-:-:S04]  /*16b80*/  IMAD.U32 R21, RZ, RZ, UR4 ;  /* 0x00000004ff157e24 */ /* 0x002fc8000f8e00ff */
[----:B------:R1:W2:Y:S03]  /*16b90*/  SYNCS.PHASECHK.TRANS64.TRYWAIT P1, [R21+URZ+0x32430], R0 ;  /* 0x03243000150075a7 */ /* 0x0002a6000802017f */
[----:B--2---:R-:W-:Y:S05]  /*16ba0*/  @!P1 NANOSLEEP.SYNCS 0x989680 ;  /* 0x009896800000995d */ /* 0x004fea0003900000 */
[----:B------:R-:W2:Y:S02]  /*16bb0*/  @!P1 SYNCS.PHASECHK.TRANS64 P1, [R21+URZ+0x32430], R0 ;  /* 0x03243000150095a7 */ /* 0x000ea4000802007f */
[----:B--2---:R-:W-:Y:S05]  /*16bc0*/  @!P1 BRA `(.L_x_5746) ;  /* 0xfffffffc00ec9947 */ /* 0x004fea000383ffff */
[----:B------:R-:W-:Y:S05]  /*16bd0*/  BRA `(.L_x_5745) ;  /* 0xffffff1000e07947 */ /* 0x000fea000383ffff */
.L_x_5750:
[----:B-1----:R-:W-:-:S04]  /*16be0*/  IMAD.U32 R21, RZ, RZ, UR4 ;  /* 0x00000004ff157e24 */ /* 0x002fc8000f8e00ff */
[----:B------:R1:W3:Y:S03]  /*16bf0*/  SYNCS.PHASECHK.TRANS64.TRYWAIT P1, [R21+URZ+0x32450], R0 ;  /* 0x03245000150075a7 */ /* 0x0002e6000802017f */
[----:B---3--:R-:W-:Y:S05]  /*16c00*/  @!P1 NANOSLEEP.SYNCS 0x989680 ;  /* 0x009896800000995d */ /* 0x008fea0003900000 */
[----:B------:R-:W3:Y:S02]  /*16c10*/  @!P1 SYNCS.PHASECHK.TRANS64 P1, [R21+URZ+0x32450], R0 ;  /* 0x03245000150095a7 */ /* 0x000ee4000802007f */
[----:B---3--:R-:W-:Y:S05]  /*16c20*/  @!P1 BRA `(.L_x_5750) ;  /* 0xfffffffc00ec9947 */ /* 0x008fea000383ffff */
[----:B------:R-:W-:Y:S05]  /*16c30*/  BRA `(.L_x_5749) ;  /* 0xffffff14005c7947 */ /* 0x000fea000383ffff */
.L_x_5800:
        /* <DEDUP_REMOVED lines=11> */
.L_x_5872:
[----:B------:R-:W-:Y:S05]  /*16cf0*/  BSYNC B0 ;  /* 0x0000000000007941 */ /* 0x000fea0003800000 */
.L_x_5871:
[----:B------:R-:W-:Y:S05]  /*16d00*/  BRA `(.L_x_5873) ;  /* 0xffffffac00b87947 */ /* 0x000fea000383ffff */
.L_x_5803:
[----:B0-----:R0:W1:Y:S02]  /*16d10*/  SYNCS.PHASECHK.TRANS64.TRYWAIT P0, [R25+URZ+0x32440], R0 ;  /* 0x03244000190075a7 */ /* 0x001064000800017f */
[----:B-1----:R-:W-:Y:S05]  /*16d20*/  @!P0 NANOSLEEP.SYNCS 0x989680 ;  /* 0x009896800000895d */ /* 0x002fea0003900000 */
[----:B------:R-:W1:Y:S02]  /*16d30*/  @!P0 SYNCS.PHASECHK.TRANS64 P0, [R25+URZ+0x32440], R0 ;  /* 0x03244000190085a7 */ /* 0x000e64000800007f */
[----:B-1----:R-:W-:Y:S05]  /*16d40*/  @!P0 BRA `(.L_x_5803) ;  /* 0xfffffffc00f08947 */ /* 0x002fea000383ffff */
[----:B------:R-:W-:Y:S05]  /*16d50*/  BRA `(.L_x_5874) ;  /* 0xffffffb000547947 */ /* 0x000fea000383ffff */
.L_x_5804:
        /* <DEDUP_REMOVED lines=8> */
.L_x_5876:
[----:B------:R-:W-:Y:S05]  /*16de0*/  BSYNC B0 ;  /* 0x0000000000007941 */ /* 0x000fea0003800000 */
.L_x_5875:
[----:B------:R-:W-:Y:S01]  /*16df0*/  IMAD.MOV.U32 R13, RZ, RZ, R0 ;  /* 0x000000ffff0d7224 */ /* 0x000fe200078e0000 */
[----:B------:R-:W-:Y:S01]  /*16e00*/  MOV R15, 0xffffffff ;  /* 0xffffffff000f7802 */ /* 0x000fe20000000f00 */
[----:B------:R-:W-:Y:S02]  /*16e10*/  IMAD.MOV.U32 R12, RZ, RZ, RZ ;  /* 0x000000ffff0c7224 */ /* 0x000fe400078e00ff */
[----:B------:R-:W-:Y:S02]  /*16e20*/  IMAD.MOV.U32 R11, RZ, RZ, 0x181f ;  /* 0x0000181fff0b7424 */ /* 0x000fe400078e00ff */
[----:B------:R-:W-:Y:S02]  /*16e30*/  IMAD.MOV.U32 R2, RZ, RZ, R14 ;  /* 0x000000ffff027224 */ /* 0x000fe400078e000e */
[----:B------:R-:W-:-:S07]  /*16e40*/  @P0 IMAD R6, R5, 0x2, R22 ;  /* 0x0000000205060824 */ /* 0x000fce00078e0216 */
[----:B------:R-:W-:Y:S05]  /*16e50*/  WARPSYNC.COLLECTIVE R15, `(.L_x_5877) ;  /* 0x000000000f087348 */ /* 0x000fea0003c00000 */
[----:B------:R0:W1:Y:S02]  /*16e60*/  SHFL.IDX P6, R14, R13, R12, R11 ;  /* 0x0000000c0d0e7389 */ /* 0x00006400000c000b */
[----:B01----:R-:W-:Y:S01]  /*16e70*/  ENDCOLLECTIVE ;  /* 0x000000000000791b */ /* 0x003fe20003800000 */
.L_x_5877:
[----:B------:R-:W-:Y:S02]  /*16e80*/  IMAD.MOV.U32 R13, RZ, RZ, R4 ;  /* 0x000000ffff0d7224 */ /* 0x000fe400078e0004 */
[----:B------:R-:W-:Y:S02]  /*16e90*/  IMAD.MOV.U32 R12, RZ, RZ, 0x1 ;  /* 0x00000001ff0c7424 */ /* 0x000fe400078e00ff */
[----:B------:R-:W-:-:S07]  /*16ea0*/  IMAD.MOV.U32 R3, RZ, RZ, R14 ;  /* 0x000000ffff037224 */ /* 0x000fce00078e000e */
[----:B------:R-:W-:Y:S05]  /*16eb0*/  WARPSYNC.COLLECTIVE R15, `(.L_x_5878) ;  /* 0x000000000f087348 */ /* 0x000fea0003c00000 */
[----:B------:R0:W1:Y:S02]  /*16ec0*/  SHFL.IDX P6, R14, R13, R12, R11 ;  /* 0x0000000c0d0e7389 */ /* 0x00006400000c000b */
[----:B01----:R-:W-:Y:S01]  /*16ed0*/  ENDCOLLECTIVE ;  /* 0x000000000000791b */ /* 0x003fe20003800000 */
.L_x_5878:
        /* <DEDUP_REMOVED lines=15> */
.L_x_5879:
[----:B------:R-:W-:Y:S02]  /*16fd0*/  @P0 IMAD R6, R5, 0x2, R22 ;  /* 0x0000000205060824 */ /* 0x000fe400078e0216 */
[----:B------:R-:W-:Y:S02]  /*16fe0*/  IMAD.MOV.U32 R13, RZ, RZ, R4 ;  /* 0x000000ffff0d7224 */ /* 0x000fe400078e0004 */
[----:B------:R-:W-:Y:S02]  /*16ff0*/  IMAD.MOV.U32 R12, RZ, RZ, 0x2 ;  /* 0x00000002ff0c7424 */ /* 0x000fe400078e00ff */
[----:B------:R-:W-:-:S07]  /*17000*/  IMAD.MOV.U32 R3, RZ, RZ, R14 ;  /* 0x000000ffff037224 */ /* 0x000fce00078e000e */
[----:B------:R-:W-:Y:S05]  /*17010*/  WARPSYNC.COLLECTIVE R15, `(.L_x_5880) ;  /* 0x000000000f087348 */ /* 0x000fea0003c00000 */
[----:B------:R0:W1:Y:S02]  /*17020*/  SHFL.IDX P6, R14, R13, R12, R11 ;  /* 0x0000000c0d0e7389 */ /* 0x00006400000c000b */
[----:B01----:R-:W-:Y:S01]  /*17030*/  ENDCOLLECTIVE ;  /* 0x000000000000791b */ /* 0x003fe20003800000 */
.L_x_5880:
        /* <DEDUP_REMOVED lines=15> */
.L_x_5881:
[----:B------:R-:W-:Y:S02]  /*17130*/  @P0 IMAD R6, R5, 0x2, R22 ;  /* 0x0000000205060824 */ /* 0x000fe400078e0216 */
[----:B------:R-:W-:Y:S01]  /*17140*/  IMAD.MOV.U32 R13, RZ, RZ, R4 ;  /* 0x000000ffff0d7224 */ /* 0x000fe200078e0004 */
[----:B------:R-:W-:Y:S01]  /*17150*/  MOV R12, 0x3 ;  /* 0x00000003000c7802 */ /* 0x000fe20000000f00 */
[----:B------:R-:W-:-:S07]  /*17160*/  IMAD.MOV.U32 R3, RZ, RZ, R14 ;  /* 0x000000ffff037224 */ /* 0x000fce00078e000e */
[----:B------:R-:W-:Y:S05]  /*17170*/  WARPSYNC.COLLECTIVE R15, `(.L_x_5882) ;  /* 0x000000000f087348 */ /* 0x000fea0003c00000 */
[----:B------:R0:W1:Y:S02]  /*17180*/  SHFL.IDX P6, R14, R13, R12, R11 ;  /* 0x0000000c0d0e7389 */ /* 0x00006400000c000b */
[----:B01----:R-:W-:Y:S01]  /*17190*/  ENDCOLLECTIVE ;  /* 0x000000000000791b */ /* 0x003fe20003800000 */
.L_x_5882:
        /* <DEDUP_REMOVED lines=15> */
.L_x_5883:
[----:B------:R-:W-:Y:S02]  /*17290*/  @P0 IMAD R6, R5, 0x2, R22 ;  /* 0x0000000205060824 */ /* 0x000fe400078e0216 */
[----:B------:R-:W-:Y:S02]  /*172a0*/  IMAD.MOV.U32 R13, RZ, RZ, R4 ;  /* 0x000000ffff0d7224 */ /* 0x000fe400078e0004 */
[----:B------:R-:W-:Y:S02]  /*172b0*/  IMAD.MOV.U32 R12, RZ, RZ, 0x4 ;  /* 0x00000004ff0c7424 */ /* 0x000fe400078e00ff */
[----:B------:R-:W-:-:S07]  /*172c0*/  IMAD.MOV.U32 R3, RZ, RZ, R14 ;  /* 0x000000ffff037224 */ /* 0x000fce00078e000e */
[----:B------:R-:W-:Y:S05]  /*172d0*/  WARPSYNC.COLLECTIVE R15, `(.L_x_5884) ;  /* 0x000000000f087348 */ /* 0x000fea0003c00000 */
[----:B------:R0:W1:Y:S02]  /*172e0*/  SHFL.IDX P6, R14, R13, R12, R11 ;  /* 0x0000000c0d0e7389 */ /* 0x00006400000c000b */
[----:B01----:R-:W-:Y:S01]  /*172f0*/  ENDCOLLECTIVE ;  /* 0x000000000000791b */ /* 0x003fe20003800000 */
.L_x_5884:
        /* <DEDUP_REMOVED lines=15> */
.L_x_5885:
[----:B------:R-:W-:Y:S02]  /*173f0*/  @P0 IMAD R6, R5, 0x2, R22 ;  /* 0x0000000205060824 */ /* 0x000fe400078e0216 */
[----:B------:R-:W-:Y:S02]  /*17400*/  IMAD.MOV.U32 R13, RZ, RZ, R4 ;  /* 0x000000ffff0d7224 */ /* 0x000fe400078e0004 */
[----:B------:R-:W-:Y:S02]  /*17410*/  IMAD.MOV.U32 R12, RZ, RZ, 0x5 ;  /* 0x00000005ff0c7424 */ /* 0x000fe400078e00ff */
[----:B------:R-:W-:-:S07]  /*17420*/  IMAD.MOV.U32 R3, RZ, RZ, R14 ;  /* 0x000000ffff037224 */ /* 0x000fce00078e000e */
[----:B------:R-:W-:Y:S05]  /*17430*/  WARPSYNC.COLLECTIVE R15, `(.L_x_5886) ;  /* 0x000000000f087348 */ /* 0x000fea0003c00000 */
[----:B------:R0:W1:Y:S02]  /*17440*/  SHFL.IDX P6, R14, R13, R12, R11 ;  /* 0x0000000c0d0e7389 */ /* 0x00006400000c000b */
[----:B01----:R-:W-:Y:S01]  /*17450*/  ENDCOLLECTIVE ;  /* 0x000000000000791b */ /* 0x003fe20003800000 */
.L_x_5886:
        /* <DEDUP_REMOVED lines=10> */
.L_x_5887:
[----:B------:R-:W-:Y:S01]  /*17500*/  @!PT LDS RZ, [RZ] ;  /* 0x00000000fffff984 */ /* 0x000fe20000000800 */
[----:B------:R-:W-:Y:S01]  /*17510*/  @!PT LDS RZ, [RZ] ;  /* 0x00000000fffff984 */ /* 0x000fe20000000800 */
[----:B------:R-:W-:Y:S01]  /*17520*/  @!PT LDS RZ, [RZ] ;  /* 0x00000000fffff984 */ /* 0x000fe20000000800 */
[----:B------:R0:W-:Y:S01]  /*17530*/  @P0 LDGSTS.E.BYPASS.LTC128B.128 [R6+0x1e400], desc[UR36][R2.64], !P2 ;  /* 0x1e40000002060fae */ /* 0x0001e2000d101d64 */
[----:B------:R-:W-:Y:S01]  /*17540*/  IMAD.MOV.U32 R0, RZ, RZ, R14 ;  /* 0x000000ffff007224 */ /* 0x000fe200078e000e */
[----:B------:R-:W-:Y:S06]  /*17550*/  BRA `(.L_x_5888) ;  /* 0xffffffac00b47947 */ /* 0x000fec000383ffff */
.L_x_5809:
[----:B------:R0:W5:Y:S01]  /*17560*/  LDL.LU R6, [R1+0x4] ;  /* 0x0000040001067983 */ /* 0x0001620000300800 */
[----:B------:R-:W-:Y:S01]  /*17570*/  IMAD.MOV.U32 R13, RZ, RZ, R4 ;  /* 0x000000ffff0d7224 */ /* 0x000fe200078e0004 */
[----:B------:R-:W-:Y:S01]  /*17580*/  MOV R12, RZ ;  /* 0x000000ff000c7202 */ /* 0x000fe20000000f00 */
[----:B------:R-:W-:Y:S01]  /*17590*/  IMAD.MOV.U32 R11, RZ, RZ, 0x181f ;  /* 0x0000181fff0b7424 */ /* 0x000fe200078e00ff */
[----:B------:R-:W-:Y:S01]  /*175a0*/  LOP3.LUT R23, R23, 0xffffdfff, RZ, 0xc0, !PT ;  /* 0xffffdfff17177812 */ /* 0x000fe200078ec0ff */
[----:B------:R-:W-:Y:S02]  /*175b0*/  IMAD.MOV.U32 R15, RZ, RZ, -0x1 ;  /* 0xffffffffff0f7424 */ /* 0x000fe400078e00ff */
[----:B------:R-:W-:-:S07]  /*175c0*/  IMAD R17, R17, 0x80, R21 ;  /* 0x0000008011117824 */ /* 0x000fce00078e0215 */
[----:B01---5:R-:W-:Y:S05]  /*175d0*/  WARPSYNC.COLLECTIVE R15, `(.L_x_5889) ;  /* 0x000000000f087348 */ /* 0x023fea0003c00000 */
[----:B------:R2:W3:Y:S02]  /*175e0*/  SHFL.IDX P6, R14, R13, R12, R11 ;  /* 0x0000000c0d0e7389 */ /* 0x0004e400000c000b */
[----:B0123-5:R-:W-:Y:S01]  /*175f0*/  ENDCOLLECTIVE ;  /* 0x000000000000791b */ /* 0x02ffe20003800000 */
.L_x_5889:
[----:B------:R-:W-:Y:S02]  /*17600*/  IMAD.MOV.U32 R13, RZ, RZ, R0 ;  /* 0x000000ffff0d7224 */ /* 0x000fe400078e0000 */
[----:B------:R-:W-:-:S07]  /*17610*/  IMAD.MOV.U32 R3, RZ, RZ, R14 ;  /* 0x000000ffff037224 */ /* 0x000fce00078e000e */
[----:B------:R-:W-:Y:S05]  /*17620*/  WARPSYNC.COLLECTIVE R15, `(.L_x_5890) ;  /* 0x000000000f087348 */ /* 0x000fea0003c00000 */
[----:B------:R0:W1:Y:S02]  /*17630*/  SHFL.IDX P6, R14, R13, R12, R11 ;  /* 0x0000000c0d0e7389 */ /* 0x00006400000c000b */
[----:B01----:R-:W-:Y:S01]  /*17640*/  ENDCOLLECTIVE ;  /* 0x000000000000791b */ /* 0x003fe20003800000 */
.L_x_5890:
[----:B------:R-:W-:Y:S02]  /*17650*/  IMAD.MOV.U32 R13, RZ, RZ, R4 ;  /* 0x000000ffff0d7224 */ /* 0x000fe400078e0004 */
[----:B------:R-:W-:Y:S02]  /*17660*/  IMAD.MOV.U32 R12, RZ, RZ, 0x1 ;  /* 0x00000001ff0c7424 */ /* 0x000fe400078e00ff */
[----:B------:R-:W-:-:S07]  /*17670*/  IMAD.MOV.U32 R9, RZ, RZ, R14 ;  /* 0x000000ffff097224 */ /* 0x000fce00078e000e */
[----:B------:R-:W-:Y:S05]  /*17680*/  WARPSYNC.COLLECTIVE R15, `(.L_x_5891) ;  /* 0x000000000f087348 */ /* 0x000fea0003c00000 */
[----:B------:R0:W1:Y:S02]  /*17690*/  SHFL.IDX P6, R14, R13, R12, R11 ;  /* 0x0000000c0d0e7389 */ /* 0x00006400000c000b */
[----:B01----:R-:W-:Y:S01]  /*176a0*/  ENDCOLLECTIVE ;  /* 0x000000000000791b */ /* 0x003fe20003800000 */
.L_x_5891:
        /* <DEDUP_REMOVED lines=18> */
.L_x_5892:
[----:B------:R-:W-:Y:S02]  /*177d0*/  @P2 LOP3.LUT R23, R23, 0x1000, RZ, 0xfc, !PT ;  /* 0x0000100017172812 */ /* 0x000fe400078efcff */
[----:B------:R-:W-:Y:S01]  /*177e0*/  MOV R13, R4 ;  /* 0x00000004000d7202 */ /* 0x000fe20000000f00 */
[----:B------:R-:W-:Y:S01]  /*177f0*/  IMAD.MOV.U32 R12, RZ, RZ, 0x2 ;  /* 0x00000002ff0c7424 */ /* 0x000fe200078e00ff */
[----:B------:R-:W-:Y:S01]  /*17800*/  LOP3.LUT R23, R23, 0xfffff7ff, RZ, 0xc0, !PT ;  /* 0xfffff7ff17177812 */ /* 0x000fe200078ec0ff */
[----:B------:R-:W-:-:S07]  /*17810*/  IMAD.MOV.U32 R6, RZ, RZ, R14 ;  /* 0x000000ffff067224 */ /* 0x000fce00078e000e */
[----:B------:R-:W-:Y:S05]  /*17820*/  WARPSYNC.COLLECTIVE R15, `(.L_x_5893) ;  /* 0x000000000f087348 */ /* 0x000fea0003c00000 */
[----:B------:R0:W1:Y:S02]  /*17830*/  SHFL.IDX P6, R14, R13, R12, R11 ;  /* 0x0000000c0d0e7389 */ /* 0x00006400000c000b */
[----:B01----:R-:W-:Y:S01]  /*17840*/  ENDCOLLECTIVE ;  /* 0x000000000000791b */ /* 0x003fe20003800000 */
.L_x_5893:
        /* <DEDUP_REMOVED lines=15> */
.L_x_5894:
        /* <DEDUP_REMOVED lines=8> */
.L_x_5895:
        /* <DEDUP_REMOVED lines=15> */
.L_x_5896:
[----:B------:R-:W-:-:S04]  /*17ab0*/  @P2 LOP3.LUT R23, R23, 0x200, RZ, 0xfc, !PT ;  /* 0x0000020017172812 */ /* 0x000fc800078efcff */
[----:B------:R-:W-:Y:S01]  /*17ac0*/  LOP3.LUT R23, R23, 0xfffffeff, RZ, 0xc0, !PT ;  /* 0xfffffeff17177812 */ /* 0x000fe200078ec0ff */
[----:B------:R-:W-:-:S05]  /*17ad0*/  IMAD.MOV.U32 R11, RZ, RZ, R14 ;  /* 0x000000ffff0b7224 */ /* 0x000fca00078e000e */
[----:B------:R-:W-:Y:S01]  /*17ae0*/  @!P2 LEA R13, P1, R20, R11, 0x1 ;  /* 0x0000000b140da211 */ /* 0x000fe200078208ff */
[----:B------:R-:W-:-:S04]  /*17af0*/  IMAD.MOV.U32 R11, RZ, RZ, 0x181f ;  /* 0x0000181fff0b7424 */ /* 0x000fc800078e00ff */
[----:B------:R-:W-:Y:S02]  /*17b00*/  @!P2 IMAD.X R12, RZ, RZ, R2, P1 ;  /* 0x000000ffff0ca224 */ /* 0x000fe400008e0602 */
[----:B------:R-:W-:Y:S02]  /*17b10*/  @!P2 IMAD.MOV.U32 R2, RZ, RZ, R13 ;  /* 0x000000ffff02a224 */ /* 0x000fe400078e000d */
[----:B------:R-:W-:Y:S01]  /*17b20*/  @!P2 IMAD.MOV.U32 R3, RZ, RZ, R12 ;  /* 0x000000ffff03a224 */ /* 0x000fe200078e000c */
[----:B------:R-:W-:Y:S01]  /*17b30*/  MOV R12, 0x4 ;  /* 0x00000004000c7802 */ /* 0x000fe20000000f00 */
        /* <DEDUP_REMOVED lines=8> */
.L_x_5897:
[----:B------:R-:W-:-:S05]  /*17bc0*/  VIADD R2, R17, 0x40 ;  /* 0x0000004011027836 */ /* 0x000fca0000000000 */
[----:B------:R-:W-:Y:S01]  /*17bd0*/  ISETP.GE.AND P2, PT, R2, R5, PT ;  /* 0x000000050200720c */ /* 0x000fe20003f46270 */
[----:B------:R-:W-:Y:S02]  /*17be0*/  IMAD.MOV.U32 R13, RZ, RZ, R0 ;  /* 0x000000ffff0d7224 */ /* 0x000fe400078e0000 */
[----:B------:R-:W-:-:S10]  /*17bf0*/  IMAD.MOV.U32 R2, RZ, RZ, R14 ;  /* 0x000000ffff027224 */ /* 0x000fd400078e000e */
[----:B------:R-:W-:Y:S05]  /*17c00*/  WARPSYNC.COLLECTIVE R15, `(.L_x_5898) ;  /* 0x000000000f087348 */ /* 0x000fea0003c00000 */
[----:B------:R0:W1:Y:S02]  /*17c10*/  SHFL.IDX P6, R14, R13, R12, R11 ;  /* 0x0000000c0d0e7389 */ /* 0x00006400000c000b */
[----:B01----:R-:W-:Y:S01]  /*17c20*/  ENDCOLLECTIVE ;  /* 0x000000000000791b */ /* 0x003fe20003800000 */
.L_x_5898:
[----:B------:R-:W-:-:S04]  /*17c30*/  @P2 LOP3.LUT R23, R23, 0x100, RZ, 0xfc, !PT ;  /* 0x0000010017172812 */ /* 0x000fc800078efcff */
[----:B------:R-:W-:Y:S01]  /*17c40*/  LOP3.LUT R23, R23, 0xffffff7f, RZ, 0xc0, !PT ;  /* 0xffffff7f17177812 */ /* 0x000fe200078ec0ff */
[----:B------:R-:W-:Y:S02]  /*17c50*/  IMAD.MOV.U32 R13, RZ, RZ, R4 ;  /* 0x000000ffff0d7224 */ /* 0x000fe400078e0004 */
[----:B------:R-:W-:Y:S02]  /*17c60*/  IMAD.MOV.U32 R12, RZ, RZ, 0x5 ;  /* 0x00000005ff0c7424 */ /* 0x000fe400078e00ff */
[----:B------:R-:W-:-:S05]  /*17c70*/  IMAD.MOV.U32 R11, RZ, RZ, R14 ;  /* 0x000000ffff0b7224 */ /* 0x000fca00078e000e */
        /* <DEDUP_REMOVED lines=8> */
[----:B------:R0:W-:Y:S04]  /*17d00*/  @!P2 LDGSTS.E.BYPASS.LTC128B.128 [R26+0x1a400], desc[UR36][R2.64], !P0 ;  /* 0x1a400000021aafae */ /* 0x0001e8000c101d64 */
[----:B0-----:R-:W-:Y:S05]  /*17d10*/  WARPSYNC.COLLECTIVE R15, `(.L_x_5899) ;  /* 0x000000000f087348 */ /* 0x001fea0003c00000 */
[----:B------:R1:W2:Y:S02]  /*17d20*/  SHFL.IDX P6, R14, R13, R12, R11 ;  /* 0x0000000c0d0e7389 */ /* 0x0002a400000c000b */
[----:B012---:R-:W-:Y:S01]  /*17d30*/  ENDCOLLECTIVE ;  /* 0x000000000000791b */ /* 0x007fe20003800000 */
.L_x_5899:
[----:B------:R-:W-:-:S05]  /*17d40*/  VIADD R2, R17, 0x50 ;  /* 0x0000005011027836 */ /* 0x000fca0000000000 */
[----:B------:R-:W-:Y:S01]  /*17d50*/  ISETP.GE.AND P2, PT, R2, R5, PT ;  /* 0x000000050200720c */ /* 0x000fe20003f46270 */
[----:B------:R-:W-:Y:S02]  /*17d60*/  IMAD.MOV.U32 R13, RZ, RZ, R0 ;  /* 0x000000ffff0d7224 */ /* 0x000fe400078e0000 */
[----:B------:R-:W-:-:S10]  /*17d70*/  IMAD.MOV.U32 R7, RZ, RZ, R14 ;  /* 0x000000ffff077224 */ /* 0x000fd400078e000e */
[----:B------:R-:W-:Y:S05]  /*17d80*/  WARPSYNC.COLLECTIVE R15, `(.L_x_5900) ;  /* 0x000000000f087348 */ /* 0x000fea0003c00000 */
[----:B------:R0:W1:Y:S02]  /*17d90*/  SHFL.IDX P6, R14, R13, R12, R11 ;  /* 0x0000000c0d0e7389 */ /* 0x00006400000c000b */
[----:B01----:R-:W-:Y:S01]  /*17da0*/  ENDCOLLECTIVE ;  /* 0x000000000000791b */ /* 0x003fe20003800000 */
.L_x_5900:
[----:B------:R-:W-:-:S04]  /*17db0*/  @P2 LOP3.LUT R23, R23, 0x80, RZ, 0xfc, !PT ;  /* 0x0000008017172812 */ /* 0x000fc800078efcff */
[----:B------:R-:W-:Y:S01]  /*17dc0*/  LOP3.LUT R23, R23, 0xffffffbf, RZ, 0xc0, !PT ;  /* 0xffffffbf17177812 */ /* 0x000fe200078ec0ff */
[----:B------:R-:W-:Y:S01]  /*17dd0*/  IMAD.MOV.U32 R13, RZ, RZ, R4 ;  /* 0x000000ffff0d7224 */ /* 0x000fe200078e0004 */
[----:B------:R-:W-:Y:S01]  /*17de0*/  MOV R12, 0x6 ;  /* 0x00000006000c7802 */ /* 0x000fe20000000f00 */
[----:B------:R-:W-:-:S07]  /*17df0*/  IMAD.MOV.U32 R8, RZ, RZ, R14 ;  /* 0x000000ffff087224 */ /* 0x000fce00078e000e */
[----:B------:R-:W-:Y:S05]  /*17e00*/  WARPSYNC.COLLECTIVE R15, `(.L_x_5901) ;  /* 0x000000000f087348 */ /* 0x000fea0003c00000 */
[----:B------:R0:W1:Y:S02]  /*17e10*/  SHFL.IDX P6, R14, R13, R12, R11 ;  /* 0x0000000c0d0e7389 */ /* 0x00006400000c000b */
[----:B01----:R-:W-:Y:S01]  /*17e20*/  ENDCOLLECTIVE ;  /* 0x000000000000791b */ /* 0x003fe20003800000 */
.L_x_5901:
        /* <DEDUP_REMOVED lines=15> */
.L_x_5902:
[----:B------:R-:W-:Y:S01]  /*17f20*/  @P2 LOP3.LUT R23, R23, 0x40, RZ, 0xfc, !PT ;  /* 0x0000004017172812 */ /* 0x000fe200078efcff */
[----:B------:R-:W-:Y:S02]  /*17f30*/  IMAD.MOV.U32 R13, RZ, RZ, R4 ;  /* 0x000000ffff0d7224 */ /* 0x000fe400078e0004 */
[----:B------:R-:W-:Y:S02]  /*17f40*/  IMAD.MOV.U32 R12, RZ, RZ, 0x7 ;  /* 0x00000007ff0c7424 */ /* 0x000fe400078e00ff */
[----:B------:R-:W-:-:S07]  /*17f50*/  IMAD.MOV.U32 R6, RZ, RZ, R14 ;  /* 0x000000ffff067224 */ /* 0x000fce00078e000e */
[----:B------:R-:W-:Y:S05]  /*17f60*/  WARPSYNC.COLLECTIVE R15, `(.L_x_5903) ;  /* 0x000000000f087348 */ /* 0x000fea0003c00000 */
[----:B------:R0:W1:Y:S02]  /*17f70*/  SHFL.IDX P6, R14, R13, R12, R11 ;  /* 0x0000000c0d0e7389 */ /* 0x00006400000c000b */
[----:B01----:R-:W-:Y:S01]  /*17f80*/  ENDCOLLECTIVE ;  /* 0x000000000000791b */ /* 0x003fe20003800000 */
.L_x_5903:
        /* <DEDUP_REMOVED lines=13> */
.L_x_5904:
[----:B------:R-:W-:Y:S01]  /*18060*/  IMAD.MOV.U32 R0, RZ, RZ, R14 ;  /* 0x000000ffff007224 */ /* 0x000fe200078e000e */
[----:B------:R-:W-:Y:S06]  /*18070*/  BRA `(.L_x_5905) ;  /* 0xffffffac00e47947 */ /* 0x000fec000383ffff */
.L_x_5813:
        /* <DEDUP_REMOVED lines=8> */
.L_x_5907:
[----:B------:R-:W-:Y:S05]  /*18100*/  BSYNC B0 ;  /* 0x0000000000007941 */ /* 0x000fea0003800000 */
.L_x_5906:
[----:B------:R-:W-:Y:S01]  /*18110*/  IMAD.MOV.U32 R13, RZ, RZ, R0 ;  /* 0x000000ffff0d7224 */ /* 0x000fe200078e0000 */
[----:B------:R-:W-:Y:S01]  /*18120*/  MOV R12, RZ ;  /* 0x000000ff000c7202 */ /* 0x000fe20000000f00 */
[----:B------:R-:W-:Y:S01]  /*18130*/  IMAD.MOV.U32 R11, RZ, RZ, 0x181f ;  /* 0x0000181fff0b7424 */ /* 0x000fe200078e00ff */
[----:B------:R-:W-:Y:S01]  /*18140*/  LOP3.LUT P5, RZ, R23, 0x2000, RZ, 0xc0, !PT ;  /* 0x0000200017ff7812 */ /* 0x000fe200078ac0ff */
[----:B------:R-:W-:Y:S02]  /*18150*/  IMAD.MOV.U32 R15, RZ, RZ, -0x1 ;  /* 0xffffffffff0f7424 */ /* 0x000fe400078e00ff */
[----:B------:R-:W-:-:S10]  /*18160*/  IMAD.MOV.U32 R2, RZ, RZ, R14 ;  /* 0x000000ffff027224 */ /* 0x000fd400078e000e */
[----:B------:R-:W-:Y:S05]  /*18170*/  WARPSYNC.COLLECTIVE R15, `(.L_x_5908) ;  /* 0x000000000f087348 */ /* 0x000fea0003c00000 */
[----:B------:R0:W1:Y:S02]  /*18180*/  SHFL.IDX P6, R14, R13, R12, R11 ;  /* 0x0000000c0d0e7389 */ /* 0x00006400000c000b */
[----:B01----:R-:W-:Y:S01]  /*18190*/  ENDCOLLECTIVE ;  /* 0x000000000000791b */ /* 0x003fe20003800000 */
.L_x_5908:
[----:B------:R-:W-:Y:S02]  /*181a0*/  IMAD.MOV.U32 R13, RZ, RZ, R4 ;  /* 0x000000ffff0d7224 */ /* 0x000fe400078e0004 */
[----:B------:R-:W-:Y:S01]  /*181b0*/  IMAD.MOV.U32 R12, RZ, RZ, 0x1 ;  /* 0x00000001ff0c7424 */ /* 0x000fe200078e00ff */
[----:B------:R-:W-:-:S13]  /*181c0*/  @!P5 LEA R5, P0, R8, R14, 0x1 ;  /* 0x0000000e0805d211 */ /* 0x000fda00078008ff */
[----:B------:R-:W-:Y:S05]  /*181d0*/  WARPSYNC.COLLECTIVE R15, `(.L_x_5909) ;  /* 0x000000000f087348 */ /* 0x000fea0003c00000 */
[----:B------:R0:W1:Y:S02]  /*181e0*/  SHFL.IDX P6, R14, R13, R12, R11 ;  /* 0x0000000c0d0e7389 */ /* 0x00006400000c000b */
[----:B01----:R-:W-:Y:S01]  /*181f0*/  ENDCOLLECTIVE ;  /* 0x000000000000791b */ /* 0x003fe20003800000 */
.L_x_5909:
        /* <DEDUP_REMOVED lines=15> */
.L_x_5910:
        /* <DEDUP_REMOVED lines=17> */
.L_x_5911:
[----:B------:R-:W-:Y:S02]  /*18400*/  IMAD.MOV.U32 R13, RZ, RZ, R0 ;  /* 0x000000ffff0d7224 */ /* 0x000fe400078e0000 */
[----:B------:R-:W-:-:S07]  /*18410*/  IMAD.MOV.U32 R5, RZ, RZ, R14 ;  /* 0x000000ffff057224 */ /* 0x000fce00078e000e */
[----:B------:R-:W-:Y:S05]  /*18420*/  WARPSYNC.COLLECTIVE R15, `(.L_x_5912) ;  /* 0x000000000f087348 */ /* 0x000fea0003c00000 */
[----:B------:R0:W1:Y:S02]  /*18430*/  SHFL.IDX P6, R14, R13, R12, R11 ;  /* 0x0000000c0d0e7389 */ /* 0x00006400000c000b */
[----:B01----:R-:W-:Y:S01]  /*18440*/  ENDCOLLECTIVE ;  /* 0x000000000000791b */ /* 0x003fe20003800000 */
.L_x_5912:
[----:B------:R-:W-:Y:S01]  /*18450*/  MOV R13, R4 ;  /* 0x00000004000d7202 */ /* 0x000fe20000000f00 */
[----:B------:R-:W-:Y:S01]  /*18460*/  IMAD.MOV.U32 R12, RZ, RZ, 0x3 ;  /* 0x00000003ff0c7424 */ /* 0x000fe200078e00ff */
[----:B------:R-:W-:-:S13]  /*18470*/  @!P5 LEA R6, P0, R8, R14, 0x1 ;  /* 0x0000000e0806d211 */ /* 0x000fda00078008ff */
[----:B------:R-:W-:Y:S05]  /*18480*/  WARPSYNC.COLLECTIVE R15, `(.L_x_5913) ;  /* 0x000000000f087348 */ /* 0x000fea0003c00000 */
[----:B------:R0:W1:Y:S02]  /*18490*/  SHFL.IDX P6, R14, R13, R12, R11 ;  /* 0x0000000c0d0e7389 */ /* 0x00006400000c000b */
[----:B01----:R-:W-:Y:S01]  /*184a0*/  ENDCOLLECTIVE ;  /* 0x000000000000791b */ /* 0x003fe20003800000 */
.L_x_5913:
        /* <DEDUP_REMOVED lines=16> */
.L_x_5914:
        /* <DEDUP_REMOVED lines=17> */
.L_x_5915:
[----:B------:R-:W-:Y:S02]  /*186c0*/  IMAD.MOV.U32 R13, RZ, RZ, R0 ;  /* 0x000000ffff0d7224 */ /* 0x000fe400078e0000 */
[----:B------:R-:W-:-:S07]  /*186d0*/  IMAD.MOV.U32 R5, RZ, RZ, R14 ;  /* 0x000000ffff057224 */ /* 0x000fce00078e000e */
[----:B------:R-:W-:Y:S05]  /*186e0*/  WARPSYNC.COLLECTIVE R15, `(.L_x_5916) ;  /* 0x000000000f087348 */ /* 0x000fea0003c00000 */
[----:B------:R0:W1:Y:S02]  /*186f0*/  SHFL.IDX P6, R14, R13, R12, R11 ;  /* 0x0000000c0d0e7389 */ /* 0x00006400000c000b */
[----:B01----:R-:W-:Y:S01]  /*18700*/  ENDCOLLECTIVE ;  /* 0x000000000000791b */ /* 0x003fe20003800000 */
.L_x_5916:
[----:B------:R-:W-:Y:S02]  /*18710*/  IMAD.MOV.U32 R13, RZ, RZ, R4 ;  /* 0x000000ffff0d7224 */ /* 0x000fe400078e0004 */
[----:B------:R-:W-:Y:S01]  /*18720*/  IMAD.MOV.U32 R12, RZ, RZ, 0x5 ;  /* 0x00000005ff0c7424 */ /* 0x000fe200078e00ff */
[----:B------:R-:W-:-:S13]  /*18730*/  @!P5 LEA R6, P0, R8, R14, 0x1 ;  /* 0x0000000e0806d211 */ /* 0x000fda00078008ff */
[----:B------:R-:W-:Y:S05]  /*18740*/  WARPSYNC.COLLECTIVE R15, `(.L_x_5917) ;  /* 0x000000000f087348 */ /* 0x000fea0003c00000 */
[----:B------:R0:W1:Y:S02]  /*18750*/  SHFL.IDX P6, R14, R13, R12, R11 ;  /* 0x0000000c0d0e7389 */ /* 0x00006400000c000b */
[----:B01----:R-:W-:Y:S01]  /*18760*/  ENDCOLLECTIVE ;  /* 0x000000000000791b */ /* 0x003fe20003800000 */
.L_x_5917:
        /* <DEDUP_REMOVED lines=16> */
.L_x_5918:
[----:B------:R-:W-:Y:S02]  /*18870*/  IMAD.MOV.U32 R13, RZ, RZ, R4 ;  /* 0x000000ffff0d7224 */ /* 0x000fe400078e0004 */
[----:B------:R-:W-:Y:S01]  /*18880*/  IMAD.MOV.U32 R12, RZ, RZ, 0x6 ;  /* 0x00000006ff0c7424 */ /* 0x000fe200078e00ff */
[----:B------:R-:W-:-:S13]  /*18890*/  LOP3.LUT P6, RZ, R23, 0x80, RZ, 0xc0, !PT ;  /* 0x0000008017ff7812 */ /* 0x000fda00078cc0ff */
[----:B------:R-:W-:-:S04]  /*188a0*/  @!P6 LEA R6, P0, R8, R14, 0x1 ;  /* 0x0000000e0806e211 */ /* 0x000fc800078008ff */
[----:B------:R-:W-:Y:S01]  /*188b0*/  @!P6 MOV R2, R6 ;  /* 0x000000060002e202 */ /* 0x000fe20000000f00 */
[----:B------:R-:W-:-:S04]  /*188c0*/  @!P6 IMAD.X R7, RZ, RZ, R5, P0 ;  /* 0x000000ffff07e224 */ /* 0x000fc800000e0605 */
        /* <DEDUP_REMOVED lines=11> */
.L_x_5919:
[----:B------:R-:W-:Y:S02]  /*18980*/  IMAD.MOV.U32 R13, RZ, RZ, R0 ;  /* 0x000000ffff0d7224 */ /* 0x000fe400078e0000 */
[----:B------:R-:W-:-:S07]  /*18990*/  IMAD.MOV.U32 R5, RZ, RZ, R14 ;  /* 0x000000ffff057224 */ /* 0x000fce00078e000e */
[----:B------:R-:W-:Y:S05]  /*189a0*/  WARPSYNC.COLLECTIVE R15, `(.L_x_5920) ;  /* 0x000000000f087348 */ /* 0x000fea0003c00000 */
[----:B------:R0:W1:Y:S02]  /*189b0*/  SHFL.IDX P6, R14, R13, R12, R11 ;  /* 0x0000000c0d0e7389 */ /* 0x00006400000c000b */
[----:B01----:R-:W-:Y:S01]  /*189c0*/  ENDCOLLECTIVE ;  /* 0x000000000000791b */ /* 0x003fe20003800000 */
.L_x_5920:
[----:B------:R-:W-:Y:S02]  /*189d0*/  IMAD.MOV.U32 R13, RZ, RZ, R4 ;  /* 0x000000ffff0d7224 */ /* 0x000fe400078e0004 */
[----:B------:R-:W-:Y:S01]  /*189e0*/  IMAD.MOV.U32 R12, RZ, RZ, 0x7 ;  /* 0x00000007ff0c7424 */ /* 0x000fe200078e00ff */
[----:B------:R-:W-:-:S13]  /*189f0*/  @!P5 LEA R6, P0, R8, R14, 0x1 ;  /* 0x0000000e0806d211 */ /* 0x000fda00078008ff */
[----:B------:R-:W-:Y:S05]  /*18a00*/  WARPSYNC.COLLECTIVE R15, `(.L_x_5921) ;  /* 0x000000000f087348 */ /* 0x000fea0003c00000 */
[----:B------:R0:W1:Y:S02]  /*18a10*/  SHFL.IDX P6, R14, R13, R12, R11 ;  /* 0x0000000c0d0e7389 */ /* 0x00006400000c000b */
[----:B01----:R-:W-:Y:S01]  /*18a20*/  ENDCOLLECTIVE ;  /* 0x000000000000791b */ /* 0x003fe20003800000 */
.L_x_5921:
        /* <DEDUP_REMOVED lines=15> */
.L_x_5922:
[----:B------:R-:W-:Y:S05]  /*18b20*/  BRA `(.L_x_5923) ;  /* 0xffffffb0001c7947 */ /* 0x000fea000383ffff */
.L_x_5818:
[----:B0-----:R0:W2:Y:S02]  /*18b30*/  SYNCS.PHASECHK.TRANS64.TRYWAIT P0, [R22+URZ+0x32420], R3 ;  /* 0x03242003160075a7 */ /* 0x0010a4000800017f */
[----:B--2---:R-:W-:Y:S05]  /*18b40*/  @!P0 NANOSLEEP.SYNCS 0x989680 ;  /* 0x009896800000895d */ /* 0x004fea0003900000 */
[----:B------:R-:W2:Y:S02]  /*18b50*/  @!P0 SYNCS.PHASECHK.TRANS64 P0, [R22+URZ+0x32420], R3 ;  /* 0x03242003160085a7 */ /* 0x000ea4000800007f */
[----:B--2---:R-:W-:Y:S05]  /*18b60*/  @!P0 BRA `(.L_x_5818) ;  /* 0xfffffffc00f08947 */ /* 0x004fea000383ffff */
[----:B------:R-:W-:Y:S05]  /*18b70*/  BRA `(.L_x_5924) ;  /* 0xffffffb0008c7947 */ /* 0x000fea000383ffff */
.L_x_5821:
[----:B--2---:R2:W3:Y:S02]  /*18b80*/  SYNCS.PHASECHK.TRANS64.TRYWAIT P0, [R25+URZ+0x32460], R0 ;  /* 0x03246000190075a7 */ /* 0x0044e4000800017f */
[----:B---3--:R-:W-:Y:S05]  /*18b90*/  @!P0 NANOSLEEP.SYNCS 0x989680 ;  /* 0x009896800000895d */ /* 0x008fea0003900000 */
[----:B------:R-:W3:Y:S02]  /*18ba0*/  @!P0 SYNCS.PHASECHK.TRANS64 P0, [R25+URZ+0x32460], R0 ;  /* 0x03246000190085a7 */ /* 0x000ee4000800007f */
[----:B---3--:R-:W-:Y:S05]  /*18bb0*/  @!P0 BRA `(.L_x_5821) ;  /* 0xfffffffc00f08947 */ /* 0x008fea000383ffff */
[----:B------:R-:W-:Y:S05]  /*18bc0*/  BRA `(.L_x_5925) ;  /* 0xffffffb000987947 */ /* 0x000fea000383ffff */
.L_x_5822:
        /* <DEDUP_REMOVED lines=8> */
.L_x_5927:
[----:B------:R-:W-:Y:S05]  /*18c50*/  BSYNC B0 ;  /* 0x0000000000007941 */ /* 0x000fea0003800000 */
.L_x_5926:
        /* <DEDUP_REMOVED lines=13> */
.L_x_5928:
        /* <DEDUP_REMOVED lines=9> */
.L_x_5929:
        /* <DEDUP_REMOVED lines=17> */
.L_x_5930:
[----:B------:R-:W-:Y:S02]  /*18ed0*/  IMAD.MOV.U32 R13, RZ, RZ, R6 ;  /* 0x000000ffff0d7224 */ /* 0x000fe400078e0006 */
[----:B------:R-:W-:Y:S01]  /*18ee0*/  IMAD.MOV.U32 R12, RZ, RZ, 0x2 ;  /* 0x00000002ff0c7424 */ /* 0x000fe200078e00ff */
[----:B------:R-:W-:-:S13]  /*18ef0*/  IADD3 R2, P3, R14, R0, RZ ;  /* 0x000000000e027210 */ /* 0x000fda0007f7e0ff */
[----:B------:R-:W-:Y:S05]  /*18f00*/  WARPSYNC.COLLECTIVE R15, `(.L_x_5931) ;  /* 0x000000000f087348 */ /* 0x000fea0003c00000 */
[----:B------:R0:W1:Y:S02]  /*18f10*/  SHFL.IDX P6, R14, R13, R12, R11 ;  /* 0x0000000c0d0e7389 */ /* 0x00006400000c000b */
[----:B01----:R-:W-:Y:S01]  /*18f20*/  ENDCOLLECTIVE ;  /* 0x000000000000791b */ /* 0x003fe20003800000 */
.L_x_5931:
        /* <DEDUP_REMOVED lines=17> */
.L_x_5932:
[----:B------:R-:W-:Y:S01]  /*19040*/  MOV R13, R6 ;  /* 0x00000006000d7202 */ /* 0x000fe20000000f00 */
[----:B------:R-:W-:Y:S01]  /*19050*/  IMAD.MOV.U32 R12, RZ, RZ, 0x3 ;  /* 0x00000003ff0c7424 */ /* 0x000fe200078e00ff */
[----:B------:R-:W-:-:S13]  /*19060*/  IADD3 R2, P3, R14, R0, RZ ;  /* 0x000000000e027210 */ /* 0x000fda0007f7e0ff */
[----:B------:R-:W-:Y:S05]  /*19070*/  WARPSYNC.COLLECTIVE R15, `(.L_x_5933) ;  /* 0x000000000f087348 */ /* 0x000fea0003c00000 */
[----:B------:R0:W1:Y:S02]  /*19080*/  SHFL.IDX P6, R14, R13, R12, R11 ;  /* 0x0000000c0d0e7389 */ /* 0x00006400000c000b */
[----:B01----:R-:W-:Y:S01]  /*19090*/  ENDCOLLECTIVE ;  /* 0x000000000000791b */ /* 0x003fe20003800000 */
.L_x_5933:
        /* <DEDUP_REMOVED lines=17> */
.L_x_5934:
[----:B------:R-:W-:Y:S02]  /*191b0*/  IMAD.MOV.U32 R13, RZ, RZ, R6 ;  /* 0x000000ffff0d7224 */ /* 0x000fe400078e0006 */
[----:B------:R-:W-:Y:S01]  /*191c0*/  IMAD.MOV.U32 R12, RZ, RZ, 0x4 ;  /* 0x00000004ff0c7424 */ /* 0x000fe200078e00ff */
[----:B------:R-:W-:-:S13]  /*191d0*/  IADD3 R2, P3, R14, R0, RZ ;  /* 0x000000000e027210 */ /* 0x000fda0007f7e0ff */
[----:B------:R-:W-:Y:S05]  /*191e0*/  WARPSYNC.COLLECTIVE R15, `(.L_x_5935) ;  /* 0x000000000f087348 */ /* 0x000fea0003c00000 */
[----:B------:R0:W1:Y:S02]  /*191f0*/  SHFL.IDX P6, R14, R13, R12, R11 ;  /* 0x0000000c0d0e7389 */ /* 0x00006400000c000b */
[----:B01----:R-:W-:Y:S01]  /*19200*/  ENDCOLLECTIVE ;  /* 0x000000000000791b */ /* 0x003fe20003800000 */
.L_x_5935:
        /* <DEDUP_REMOVED lines=17> */
.L_x_5936:
[----:B------:R-:W-:Y:S02]  /*19320*/  IMAD.MOV.U32 R13, RZ, RZ, R6 ;  /* 0x000000ffff0d7224 */ /* 0x000fe400078e0006 */
[----:B------:R-:W-:Y:S01]  /*19330*/  IMAD.MOV.U32 R12, RZ, RZ, 0x5 ;  /* 0x00000005ff0c7424 */ /* 0x000fe200078e00ff */
[----:B------:R-:W-:-:S13]  /*19340*/  IADD3 R2, P3, R14, R0, RZ ;  /* 0x000000000e027210 */ /* 0x000fda0007f7e0ff */
[----:B------:R-:W-:Y:S05]  /*19350*/  WARPSYNC.COLLECTIVE R15, `(.L_x_5937) ;  /* 0x000000000f087348 */ /* 0x000fea0003c00000 */
[----:B------:R0:W1:Y:S02]  /*19360*/  SHFL.IDX P6, R14, R13, R12, R11 ;  /* 0x0000000c0d0e7389 */ /* 0x00006400000c000b */
[----:B01----:R-:W-:Y:S01]  /*19370*/  ENDCOLLECTIVE ;  /* 0x000000000000791b */ /* 0x003fe20003800000 */
.L_x_5937:
        /* <DEDUP_REMOVED lines=12> */
.L_x_5938:
        /* <DEDUP_REMOVED lines=9> */
.L_x_5829:
[----:B--2---:R2:W3:Y:S02]  /*194d0*/  SYNCS.PHASECHK.TRANS64.TRYWAIT P0, [R10+URZ+0x32440], R20 ;  /* 0x032440140a0075a7 */ /* 0x0044e4000800017f */
[----:B---3--:R-:W-:Y:S05]  /*194e0*/  @!P0 NANOSLEEP.SYNCS 0x989680 ;  /* 0x009896800000895d */ /* 0x008fea0003900000 */
[----:B------:R-:W3:Y:S02]  /*194f0*/  @!P0 SYNCS.PHASECHK.TRANS64 P0, [R10+URZ+0x32440], R20 ;  /* 0x032440140a0085a7 */ /* 0x000ee4000800007f */
[----:B---3--:R-:W-:Y:S05]  /*19500*/  @!P0 BRA `(.L_x_5829) ;  /* 0xfffffffc00f08947 */ /* 0x008fea000383ffff */
[----:B------:R-:W-:Y:S05]  /*19510*/  BRA `(.L_x_5940) ;  /* 0xffffffb4001c7947 */ /* 0x000fea000383ffff */
.L_x_5830:
        /* <DEDUP_REMOVED lines=8> */
.L_x_5942:
[----:B------:R-:W-:Y:S05]  /*195a0*/  BSYNC B1 ;  /* 0x0000000000017941 */ /* 0x000fea0003800000 */
.L_x_5941:
        /* <DEDUP_REMOVED lines=9> */
.L_x_5943:
[----:B------:R-:W-:Y:S02]  /*19640*/  IMAD.MOV.U32 R13, RZ, RZ, R8 ;  /* 0x000000ffff0d7224 */ /* 0x000fe400078e0008 */
[----:B------:R-:W-:Y:S02]  /*19650*/  IMAD.MOV.U32 R12, RZ, RZ, 0x1 ;  /* 0x00000001ff0c7424 */ /* 0x000fe400078e00ff */
[----:B------:R-:W-:-:S07]  /*19660*/  IMAD.MOV.U32 R2, RZ, RZ, R14 ;  /* 0x000000ffff027224 */ /* 0x000fce00078e000e */
[----:B------:R-:W-:Y:S05]  /*19670*/  WARPSYNC.COLLECTIVE R15, `(.L_x_5944) ;  /* 0x000000000f087348 */ /* 0x000fea0003c00000 */
[----:B------:R0:W1:Y:S02]  /*19680*/  SHFL.IDX P6, R14, R13, R12, R11 ;  /* 0x0000000c0d0e7389 */ /* 0x00006400000c000b */
[----:B01----:R-:W-:Y:S01]  /*19690*/  ENDCOLLECTIVE ;  /* 0x000000000000791b */ /* 0x003fe20003800000 */
.L_x_5944:
        /* <DEDUP_REMOVED lines=11> */
.L_x_5945:
[----:B------:R-:W-:Y:S02]  /*19750*/  IMAD.MOV.U32 R13, RZ, RZ, R8 ;  /* 0x000000ffff0d7224 */ /* 0x000fe400078e0008 */
[----:B------:R-:W-:Y:S02]  /*19760*/  IMAD.MOV.U32 R12, RZ, RZ, 0x2 ;  /* 0x00000002ff0c7424 */ /* 0x000fe400078e00ff */
[----:B------:R-:W-:-:S07]  /*19770*/  IMAD.MOV.U32 R2, RZ, RZ, R14 ;  /* 0x000000ffff027224 */ /* 0x000fce00078e000e */
[----:B------:R-:W-:Y:S05]  /*19780*/  WARPSYNC.COLLECTIVE R15, `(.L_x_5946) ;  /* 0x000000000f087348 */ /* 0x000fea0003c00000 */
[----:B------:R0:W1:Y:S02]  /*19790*/  SHFL.IDX P6, R14, R13, R12, R11 ;  /* 0x0000000c0d0e7389 */ /* 0x00006400000c000b */
[----:B01----:R-:W-:Y:S01]  /*197a0*/  ENDCOLLECTIVE ;  /* 0x000000000000791b */ /* 0x003fe20003800000 */
.L_x_5946:
        /* <DEDUP_REMOVED lines=11> */
.L_x_5947:
[----:B------:R-:W-:Y:S02]  /*19860*/  IMAD.MOV.U32 R13, RZ, RZ, R8 ;  /* 0x000000ffff0d7224 */ /* 0x000fe400078e0008 */
[----:B------:R-:W-:Y:S01]  /*19870*/  IMAD.MOV.U32 R12, RZ, RZ, 0x3 ;  /* 0x00000003ff0c7424 */ /* 0x000fe200078e00ff */
[----:B------:R-:W-:-:S07]  /*19880*/  MOV R2, R14 ;  /* 0x0000000e00027202 */ /* 0x000fce0000000f00 */
[----:B------:R-:W-:Y:S05]  /*19890*/  WARPSYNC.COLLECTIVE R15, `(.L_x_5948) ;  /* 0x000000000f087348 */ /* 0x000fea0003c00000 */
[----:B------:R0:W1:Y:S02]  /*198a0*/  SHFL.IDX P6, R14, R13, R12, R11 ;  /* 0x0000000c0d0e7389 */ /* 0x00006400000c000b */
[----:B01----:R-:W-:Y:S01]  /*198b0*/  ENDCOLLECTIVE ;  /* 0x000000000000791b */ /* 0x003fe20003800000 */
.L_x_5948:
        /* <DEDUP_REMOVED lines=11> */
.L_x_5949:
[----:B------:R-:W-:Y:S02]  /*19970*/  IMAD.MOV.U32 R13, RZ, RZ, R8 ;  /* 0x000000ffff0d7224 */ /* 0x000fe400078e0008 */
[----:B------:R-:W-:Y:S02]  /*19980*/  IMAD.MOV.U32 R12, RZ, RZ, 0x4 ;  /* 0x00000004ff0c7424 */ /* 0x000fe400078e00ff */
[----:B------:R-:W-:-:S07]  /*19990*/  IMAD.MOV.U32 R2, RZ, RZ, R14 ;  /* 0x000000ffff027224 */ /* 0x000fce00078e000e */
[----:B------:R-:W-:Y:S05]  /*199a0*/  WARPSYNC.COLLECTIVE R15, `(.L_x_5950) ;  /* 0x000000000f087348 */ /* 0x000fea0003c00000 */
[----:B------:R0:W1:Y:S02]  /*199b0*/  SHFL.IDX P6, R14, R13, R12, R11 ;  /* 0x0000000c0d0e7389 */ /* 0x00006400000c000b */
[----:B01----:R-:W-:Y:S01]  /*199c0*/  ENDCOLLECTIVE ;  /* 0x000000000000791b */ /* 0x003fe20003800000 */
.L_x_5950:
        /* <DEDUP_REMOVED lines=11> */
.L_x_5951:
[----:B------:R-:W-:Y:S02]  /*19a80*/  IMAD.MOV.U32 R13, RZ, RZ, R8 ;  /* 0x000000ffff0d7224 */ /* 0x000fe400078e0008 */
[----:B------:R-:W-:Y:S02]  /*19a90*/  IMAD.MOV.U32 R12, RZ, RZ, 0x5 ;  /* 0x00000005ff0c7424 */ /* 0x000fe400078e00ff */
[----:B------:R-:W-:-:S07]  /*19aa0*/  IMAD.MOV.U32 R2, RZ, RZ, R14 ;  /* 0x000000ffff027224 */ /* 0x000fce00078e000e */
[----:B------:R-:W-:Y:S05]  /*19ab0*/  WARPSYNC.COLLECTIVE R15, `(.L_x_5952) ;  /* 0x000000000f087348 */ /* 0x000fea0003c00000 */
[----:B------:R0:W1:Y:S02]  /*19ac0*/  SHFL.IDX P6, R14, R13, R12, R11 ;  /* 0x0000000c0d0e7389 */ /* 0x00006400000c000b */
[----:B01----:R-:W-:Y:S01]  /*19ad0*/  ENDCOLLECTIVE ;  /* 0x000000000000791b */ /* 0x003fe20003800000 */
.L_x_5952:
        /* <DEDUP_REMOVED lines=11> */
.L_x_5953:
[----:B------:R-:W-:Y:S05]  /*19b90*/  BRA `(.L_x_5954) ;  /* 0xffffffb000447947 */ /* 0x000fea000383ffff */
.L_x_5835:
[----:B----4-:R4:W0:Y:S02]  /*19ba0*/  SYNCS.PHASECHK.TRANS64.TRYWAIT P0, [R10+URZ+0x32460], R20 ;  /* 0x032460140a0075a7 */ /* 0x010824000800017f */
[----:B0-----:R-:W-:Y:S05]  /*19bb0*/  @!P0 NANOSLEEP.SYNCS 0x989680 ;  /* 0x009896800000895d */ /* 0x001fea0003900000 */
[----:B------:R-:W0:Y:S02]  /*19bc0*/  @!P0 SYNCS.PHASECHK.TRANS64 P0, [R10+URZ+0x32460], R20 ;  /* 0x032460140a0085a7 */ /* 0x000e24000800007f */
[----:B0-----:R-:W-:Y:S05]  /*19bd0*/  @!P0 BRA `(.L_x_5835) ;  /* 0xfffffffc00f08947 */ /* 0x001fea000383ffff */
[----:B------:R-:W-:Y:S05]  /*19be0*/  BRA `(.L_x_5955) ;  /* 0xffffffb000907947 */ /* 0x000fea000383ffff */
.L_x_5836:
[----:B------:R-:W-:Y:S01]  /*19bf0*/  BSSY B1, `(.L_x_5956) ;  /* 0x0000008000017945 */ /* 0x000fe20003800000 */
[----:B------:R-:W-:Y:S01]  /*19c00*/  MOV R13, R25 ;  /* 0x00000019000d7202 */ /* 0x000fe20000000f00 */
[----:B------:R-:W-:Y:S02]  /*19c10*/  IMAD.MOV.U32 R12, RZ, RZ, RZ ;  /* 0x000000ffff0c7224 */ /* 0x000fe400078e00ff */
[----:B------:R-:W-:Y:S02]  /*19c20*/  IMAD.MOV.U32 R11, RZ, RZ, 0x181f ;  /* 0x0000181fff0b7424 */ /* 0x000fe400078e00ff */
[----:B------:R-:W-:-:S07]  /*19c30*/  IMAD.MOV.U32 R15, RZ, RZ, -0x1 ;  /* 0xffffffffff0f7424 */ /* 0x000fce00078e00ff */
[----:B---3--:R-:W-:Y:S05]  /*19c40*/  WARPSYNC.COLLECTIVE R15, `(.L_x_5957) ;  /* 0x000000000f087348 */ /* 0x008fea0003c00000 */
[----:B------:R0:W1:Y:S02]  /*19c50*/  SHFL.IDX P6, R14, R13, R12, R11 ;  /* 0x0000000c0d0e7389 */ /* 0x00006400000c000b */
[----:B01-3--:R-:W-:Y:S01]  /*19c60*/  ENDCOLLECTIVE ;  /* 0x000000000000791b */ /* 0x00bfe20003800000 */
.L_x_5957:
[----:B------:R-:W-:Y:S05]  /*19c70*/  BSYNC B1 ;  /* 0x0000000000017941 */ /* 0x000fea0003800000 */
.L_x_5956:
        /* <DEDUP_REMOVED lines=9> */
.L_x_5958:
[----:B------:R-:W-:Y:S02]  /*19d10*/  IMAD.MOV.U32 R13, RZ, RZ, R25 ;  /* 0x000000ffff0d7224 */ /* 0x000fe400078e0019 */
[----:B------:R-:W-:Y:S01]  /*19d20*/  IMAD.MOV.U32 R12, RZ, RZ, 0x1 ;  /* 0x00000001ff0c7424 */ /* 0x000fe200078e00ff */
[----:B------:R-:W-:-:S13]  /*19d30*/  IADD3 R2, P0, R14, R0, RZ ;  /* 0x000000000e027210 */ /* 0x000fda0007f1e0ff */
[----:B------:R-:W-:Y:S05]  /*19d40*/  WARPSYNC.COLLECTIVE R15, `(.L_x_5959) ;  /* 0x000000000f087348 */ /* 0x000fea0003c00000 */
[----:B------:R0:W1:Y:S02]  /*19d50*/  SHFL.IDX P6, R14, R13, R12, R11 ;  /* 0x0000000c0d0e7389 */ /* 0x00006400000c000b */
[----:B01----:R-:W-:Y:S01]  /*19d60*/  ENDCOLLECTIVE ;  /* 0x000000000000791b */ /* 0x003fe20003800000 */
.L_x_5959:
        /* <DEDUP_REMOVED lines=13> */
.L_x_5960:
[----:B------:R-:W-:Y:S02]  /*19e40*/  IMAD.MOV.U32 R13, RZ, RZ, R25 ;  /* 0x000000ffff0d7224 */ /* 0x000fe400078e0019 */
[----:B------:R-:W-:Y:S01]  /*19e50*/  IMAD.MOV.U32 R12, RZ, RZ, 0x2 ;  /* 0x00000002ff0c7424 */ /* 0x000fe200078e00ff */
[----:B------:R-:W-:-:S13]  /*19e60*/  IADD3 R2, P0, R14, R0, RZ ;  /* 0x000000000e027210 */ /* 0x000fda0007f1e0ff */
[----:B------:R-:W-:Y:S05]  /*19e70*/  WARPSYNC.COLLECTIVE R15, `(.L_x_5961) ;  /* 0x000000000f087348 */ /* 0x000fea0003c00000 */
[----:B------:R0:W1:Y:S02]  /*19e80*/  SHFL.IDX P6, R14, R13, R12, R11 ;  /* 0x0000000c0d0e7389 */ /* 0x00006400000c000b */
[----:B01----:R-:W-:Y:S01]  /*19e90*/  ENDCOLLECTIVE ;  /* 0x000000000000791b */ /* 0x003fe20003800000 */
.L_x_5961:
        /* <DEDUP_REMOVED lines=13> */
.L_x_5962:
[----:B------:R-:W-:Y:S02]  /*19f70*/  IMAD.MOV.U32 R13, RZ, RZ, R25 ;  /* 0x000000ffff0d7224 */ /* 0x000fe400078e0019 */
[----:B------:R-:W-:Y:S02]  /*19f80*/  IMAD.MOV.U32 R12, RZ, RZ, 0x3 ;  /* 0x00000003ff0c7424 */ /* 0x000fe400078e00ff */
[----:B------:R-:W-:-:S07]  /*19f90*/  IMAD.MOV.U32 R8, RZ, RZ, R14 ;  /* 0x000000ffff087224 */ /* 0x000fce00078e000e */
[----:B------:R-:W-:Y:S05]  /*19fa0*/  WARPSYNC.COLLECTIVE R15, `(.L_x_5963) ;  /* 0x000000000f087348 */ /* 0x000fea0003c00000 */
[----:B------:R0:W1:Y:S02]  /*19fb0*/  SHFL.IDX P6, R14, R13, R12, R11 ;  /* 0x0000000c0d0e7389 */ /* 0x00006400000c000b */
[----:B01----:R-:W-:Y:S01]  /*19fc0*/  ENDCOLLECTIVE ;  /* 0x000000000000791b */ /* 0x003fe20003800000 */
.L_x_5963:
        /* <DEDUP_REMOVED lines=14> */
.L_x_5964:
[----:B------:R-:W-:Y:S02]  /*1a0b0*/  IMAD.MOV.U32 R13, RZ, RZ, R25 ;  /* 0x000000ffff0d7224 */ /* 0x000fe400078e0019 */
[----:B------:R-:W-:Y:S01]  /*1a0c0*/  IMAD.MOV.U32 R12, RZ, RZ, 0x4 ;  /* 0x00000004ff0c7424 */ /* 0x000fe200078e00ff */
[----:B------:R-:W-:-:S13]  /*1a0d0*/  IADD3 R2, P0, R14, R0, RZ ;  /* 0x000000000e027210 */ /* 0x000fda0007f1e0ff */
[----:B------:R-:W-:Y:S05]  /*1a0e0*/  WARPSYNC.COLLECTIVE R15, `(.L_x_5965) ;  /* 0x000000000f087348 */ /* 0x000fea0003c00000 */
[----:B------:R0:W1:Y:S02]  /*1a0f0*/  SHFL.IDX P6, R14, R13, R12, R11 ;  /* 0x0000000c0d0e7389 */ /* 0x00006400000c000b */
[----:B01----:R-:W-:Y:S01]  /*1a100*/  ENDCOLLECTIVE ;  /* 0x000000000000791b */ /* 0x003fe20003800000 */
.L_x_5965:
        /* <DEDUP_REMOVED lines=13> */
.L_x_5966:
[----:B------:R-:W-:Y:S02]  /*1a1e0*/  IMAD.MOV.U32 R13, RZ, RZ, R25 ;  /* 0x000000ffff0d7224 */ /* 0x000fe400078e0019 */
[----:B------:R-:W-:Y:S01]  /*1a1f0*/  IMAD.MOV.U32 R12, RZ, RZ, 0x5 ;  /* 0x00000005ff0c7424 */ /* 0x000fe200078e00ff */
[----:B------:R-:W-:-:S13]  /*1a200*/  IADD3 R2, P0, R14, R0, RZ ;  /* 0x000000000e027210 */ /* 0x000fda0007f1e0ff */
[----:B------:R-:W-:Y:S05]  /*1a210*/  WARPSYNC.COLLECTIVE R15, `(.L_x_5967) ;  /* 0x000000000f087348 */ /* 0x000fea0003c00000 */
[----:B------:R0:W1:Y:S02]  /*1a220*/  SHFL.IDX P6, R14, R13, R12, R11 ;  /* 0x0000000c0d0e7389 */ /* 0x00006400000c000b */
[----:B01----:R-:W-:Y:S01]  /*1a230*/  ENDCOLLECTIVE ;  /* 0x000000000000791b */ /* 0x003fe20003800000 */
.L_x_5967:
        /* <DEDUP_REMOVED lines=13> */
.L_x_5968:
[----:B------:R-:W-:Y:S05]  /*1a310*/  BRA `(.L_x_5969) ;  /* 0xffffffac00d07947 */ /* 0x000fea000383ffff */
.L_x_5844:
[----:B------:R-:W-:Y:S01]  /*1a320*/  BSSY B0, `(.L_x_5970) ;  /* 0x0000008000007945 */ /* 0x000fe20003800000 */
[----:B------:R-:W-:Y:S01]  /*1a330*/  MOV R13, R16 ;  /* 0x00000010000d7202 */ /* 0x000fe20000000f00 */
[----:B------:R-:W-:Y:S02]  /*1a340*/  IMAD.MOV.U32 R12, RZ, RZ, RZ ;  /* 0x000000ffff0c7224 */ /* 0x000fe400078e00ff */
[----:B------:R-:W-:Y:S02]  /*1a350*/  IMAD.MOV.U32 R11, RZ, RZ, 0x1f ;  /* 0x0000001fff0b7424 */ /* 0x000fe400078e00ff */
[----:B------:R-:W-:-:S07]  /*1a360*/  IMAD.MOV.U32 R15, RZ, RZ, -0x1 ;  /* 0xffffffffff0f7424 */ /* 0x000fce00078e00ff */
[----:B-123--:R-:W-:Y:S05]  /*1a370*/  WARPSYNC.COLLECTIVE R15, `(.L_x_5971) ;  /* 0x000000000f087348 */ /* 0x00efea0003c00000 */
[----:B------:R0:W4:Y:S02]  /*1a380*/  SHFL.IDX P6, R14, R13, R12, R11 ;  /* 0x0000000c0d0e7389 */ /* 0x00012400000c000b */
[----:B01234-:R-:W-:Y:S01]  /*1a390*/  ENDCOLLECTIVE ;  /* 0x000000000000791b */ /* 0x01ffe20003800000 */
.L_x_5971:
[----:B------:R-:W-:Y:S05]  /*1a3a0*/  BSYNC B0 ;  /* 0x0000000000007941 */ /* 0x000fea0003800000 */
.L_x_5970:
        /* <DEDUP_REMOVED lines=9> */
.L_x_5972:
        /* <DEDUP_REMOVED lines=24> */
.L_x_5973:
[----:B------:R-:W-:Y:S02]  /*1a5c0*/  MOV R12, 0x2 ;  /* 0x00000002000c7802 */ /* 0x000fe40000000f00 */
[----:B------:R-:W-:-:S05]  /*1a5d0*/  SEL R14, R14, RZ, P1 ;  /* 0x000000ff0e0e7207 */ /* 0x000fca0000800000 */
[----:B------:R-:W-:-:S04]  /*1a5e0*/  IMAD.IADD R5, R13, 0x1, R14 ;  /* 0x000000010d057824 */ /* 0x000fc800078e020e */
[----:B------:R-:W-:-:S07]  /*1a5f0*/  IMAD.MOV.U32 R13, RZ, RZ, R5 ;  /* 0x000000ffff0d7224 */ /* 0x000fce00078e0005 */
[----:B------:R-:W-:Y:S05]  /*1a600*/  WARPSYNC.COLLECTIVE R15, `(.L_x_5974) ;  /* 0x000000000f087348 */ /* 0x000fea0003c00000 */
[----:B------:R0:W1:Y:S02]  /*1a610*/  SHFL.UP P6, R14, R13, R12, R11 ;  /* 0x0400000c0d0e7389 */ /* 0x00006400000c000b */
[----:B01----:R-:W-:Y:S01]  /*1a620*/  ENDCOLLECTIVE ;  /* 0x000000000000791b */ /* 0x003fe20003800000 */
.L_x_5974:
[----:B------:R-:W-:Y:S01]  /*1a630*/  IMAD.MOV.U32 R12, RZ, RZ, 0x4 ;  /* 0x00000004ff0c7424 */ /* 0x000fe200078e00ff */
[----:B------:R-:W-:-:S05]  /*1a640*/  SEL R2, R14, RZ, P2 ;  /* 0x000000ff0e027207 */ /* 0x000fca0001000000 */
[----:B------:R-:W-:-:S04]  /*1a650*/  IMAD.IADD R2, R5, 0x1, R2 ;  /* 0x0000000105027824 */ /* 0x000fc800078e0202 */
[----:B------:R-:W-:-:S07]  /*1a660*/  IMAD.MOV.U32 R13, RZ, RZ, R2 ;  /* 0x000000ffff0d7224 */ /* 0x000fce00078e0002 */
[----:B------:R-:W-:Y:S05]  /*1a670*/  WARPSYNC.COLLECTIVE R15, `(.L_x_5975) ;  /* 0x000000000f087348 */ /* 0x000fea0003c00000 */
[----:B------:R0:W1:Y:S02]  /*1a680*/  SHFL.UP P6, R14, R13, R12, R11 ;  /* 0x0400000c0d0e7389 */ /* 0x00006400000c000b */
[----:B01----:R-:W-:Y:S01]  /*1a690*/  ENDCOLLECTIVE ;  /* 0x000000000000791b */ /* 0x003fe20003800000 */
.L_x_5975:
[----:B------:R-:W-:Y:S01]  /*1a6a0*/  IMAD.MOV.U32 R12, RZ, RZ, 0x8 ;  /* 0x00000008ff0c7424 */ /* 0x000fe200078e00ff */
[----:B------:R-:W-:-:S05]  /*1a6b0*/  SEL R3, R14, RZ, P3 ;  /* 0x000000ff0e037207 */ /* 0x000fca0001800000 */
[----:B------:R-:W-:-:S04]  /*1a6c0*/  IMAD.IADD R3, R2, 0x1, R3 ;  /* 0x0000000102037824 */ /* 0x000fc800078e0203 */
[----:B------:R-:W-:-:S07]  /*1a6d0*/  IMAD.MOV.U32 R13, RZ, RZ, R3 ;  /* 0x000000ffff0d7224 */ /* 0x000fce00078e0003 */
[----:B------:R-:W-:Y:S05]  /*1a6e0*/  WARPSYNC.COLLECTIVE R15, `(.L_x_5976) ;  /* 0x000000000f087348 */ /* 0x000fea0003c00000 */
[----:B------:R0:W1:Y:S02]  /*1a6f0*/  SHFL.UP P6, R14, R13, R12, R11 ;  /* 0x0400000c0d0e7389 */ /* 0x00006400000c000b */
[----:B01----:R-:W-:Y:S01]  /*1a700*/  ENDCOLLECTIVE ;  /* 0x000000000000791b */ /* 0x003fe20003800000 */
.L_x_5976:
[----:B------:R-:W-:Y:S01]  /*1a710*/  IMAD.MOV.U32 R12, RZ, RZ, 0x10 ;  /* 0x00000010ff0c7424 */ /* 0x000fe200078e00ff */
[----:B------:R-:W-:-:S05]  /*1a720*/  SEL R14, R14, RZ, P4 ;  /* 0x000000ff0e0e7207 */ /* 0x000fca0002000000 */
[----:B------:R-:W-:-:S04]  /*1a730*/  IMAD.IADD R5, R3, 0x1, R14 ;  /* 0x0000000103057824 */ /* 0x000fc800078e020e */
[----:B------:R-:W-:-:S07]  /*1a740*/  IMAD.MOV.U32 R13, RZ, RZ, R5 ;  /* 0x000000ffff0d7224 */ /* 0x000fce00078e0005 */
[----:B------:R-:W-:Y:S05]  /*1a750*/  WARPSYNC.COLLECTIVE R15, `(.L_x_5977) ;  /* 0x000000000f087348 */ /* 0x000fea0003c00000 */
[----:B------:R0:W1:Y:S02]  /*1a760*/  SHFL.UP P6, R14, R13, R12, R11 ;  /* 0x0400000c0d0e7389 */ /* 0x00006400000c000b */
[----:B01----:R-:W-:Y:S01]  /*1a770*/  ENDCOLLECTIVE ;  /* 0x000000000000791b */ /* 0x003fe20003800000 */
.L_x_5977:
        /* <DEDUP_REMOVED lines=8> */
.L_x_5978:
[----:B------:R-:W-:Y:S05]  /*1a800*/  BRA `(.L_x_5979) ;  /* 0xffffffb0002c7947 */ /* 0x000fea000383ffff */
.L_x_5847:
[----:B------:R-:W-:Y:S01]  /*1a810*/  BSSY B0, `(.L_x_5980) ;  /* 0x0000007000007945 */ /* 0x000fe20003800000 */
[----:B------:R-:W-:Y:S02]  /*1a820*/  IMAD.MOV.U32 R12, RZ, RZ, 0x1 ;  /* 0x00000001ff0c7424 */ /* 0x000fe400078e00ff */
[----:B------:R-:W-:Y:S02]  /*1a830*/  IMAD.MOV.U32 R11, RZ, RZ, RZ ;  /* 0x000000ffff0b7224 */ /* 0x000fe400078e00ff */
[----:B------:R-:W-:-:S07]  /*1a840*/  IMAD.MOV.U32 R15, RZ, RZ, -0x1 ;  /* 0xffffffffff0f7424 */ /* 0x000fce00078e00ff */
[----:B-123--:R-:W-:Y:S05]  /*1a850*/  WARPSYNC.COLLECTIVE R15, `(.L_x_5981) ;  /* 0x000000000f087348 */ /* 0x00efea0003c00000 */
[----:B------:R0:W4:Y:S02]  /*1a860*/  SHFL.UP P6, R14, R13, R12, R11 ;  /* 0x0400000c0d0e7389 */ /* 0x00012400000c000b */
[----:B01234-:R-:W-:Y:S01]  /*1a870*/  ENDCOLLECTIVE ;  /* 0x000000000000791b */ /* 0x01ffe20003800000 */
.L_x_5981:
[----:B------:R-:W-:Y:S05]  /*1a880*/  BSYNC B0 ;  /* 0x0000000000007941 */ /* 0x000fea0003800000 */
.L_x_5980:
        /* <DEDUP_REMOVED lines=8> */
.L_x_5982:
[----:B------:R-:W-:Y:S01]  /*1a910*/  IMAD.MOV.U32 R12, RZ, RZ, 0x4 ;  /* 0x00000004ff0c7424 */ /* 0x000fe200078e00ff */
[----:B------:R-:W-:-:S05]  /*1a920*/  SEL R2, R14, RZ, P2 ;  /* 0x000000ff0e027207 */ /* 0x000fca0001000000 */
[----:B------:R-:W-:-:S04]  /*1a930*/  IMAD.IADD R2, R13, 0x1, R2 ;  /* 0x000000010d027824 */ /* 0x000fc800078e0202 */
[----:B------:R-:W-:-:S07]  /*1a940*/  IMAD.MOV.U32 R13, RZ, RZ, R2 ;  /* 0x000000ffff0d7224 */ /* 0x000fce00078e0002 */
[----:B------:R-:W-:Y:S05]  /*1a950*/  WARPSYNC.COLLECTIVE R15, `(.L_x_5983) ;  /* 0x000000000f087348 */ /* 0x000fea0003c00000 */
[----:B------:R0:W1:Y:S02]  /*1a960*/  SHFL.UP P6, R14, R13, R12, R11 ;  /* 0x0400000c0d0e7389 */ /* 0x00006400000c000b */
[----:B01----:R-:W-:Y:S01]  /*1a970*/  ENDCOLLECTIVE ;  /* 0x000000000000791b */ /* 0x003fe20003800000 */
.L_x_5983:
[----:B------:R-:W-:Y:S01]  /*1a980*/  IMAD.MOV.U32 R12, RZ, RZ, 0x8 ;  /* 0x00000008ff0c7424 */ /* 0x000fe200078e00ff */
[----:B------:R-:W-:-:S05]  /*1a990*/  SEL R3, R14, RZ, P3 ;  /* 0x000000ff0e037207 */ /* 0x000fca0001800000 */
[----:B------:R-:W-:-:S04]  /*1a9a0*/  IMAD.IADD R3, R2, 0x1, R3 ;  /* 0x0000000102037824 */ /* 0x000fc800078e0203 */
[----:B------:R-:W-:-:S07]  /*1a9b0*/  IMAD.MOV.U32 R13, RZ, RZ, R3 ;  /* 0x000000ffff0d7224 */ /* 0x000fce00078e0003 */
[----:B------:R-:W-:Y:S05]  /*1a9c0*/  WARPSYNC.COLLECTIVE R15, `(.L_x_5984) ;  /* 0x000000000f087348 */ /* 0x000fea0003c00000 */
[----:B------:R0:W1:Y:S02]  /*1a9d0*/  SHFL.UP P6, R14, R13, R12, R11 ;  /* 0x0400000c0d0e7389 */ /* 0x00006400000c000b */
[----:B01----:R-:W-:Y:S01]  /*1a9e0*/  ENDCOLLECTIVE ;  /* 0x000000000000791b */ /* 0x003fe20003800000 */
.L_x_5984:
[----:B------:R-:W-:Y:S01]  /*1a9f0*/  IMAD.MOV.U32 R12, RZ, RZ, 0x10 ;  /* 0x00000010ff0c7424 */ /* 0x000fe200078e00ff */
[----:B------:R-:W-:-:S05]  /*1aa00*/  SEL R14, R14, RZ, P4 ;  /* 0x000000ff0e0e7207 */ /* 0x000fca0002000000 */
[----:B------:R-:W-:-:S04]  /*1aa10*/  IMAD.IADD R5, R3, 0x1, R14 ;  /* 0x0000000103057824 */ /* 0x000fc800078e020e */
[----:B------:R-:W-:-:S07]  /*1aa20*/  IMAD.MOV.U32 R13, RZ, RZ, R5 ;  /* 0x000000ffff0d7224 */ /* 0x000fce00078e0005 */
[----:B------:R-:W-:Y:S05]  /*1aa30*/  WARPSYNC.COLLECTIVE R15, `(.L_x_5985) ;  /* 0x000000000f087348 */ /* 0x000fea0003c00000 */
[----:B------:R0:W1:Y:S02]  /*1aa40*/  SHFL.UP P6, R14, R13, R12, R11 ;  /* 0x0400000c0d0e7389 */ /* 0x00006400000c000b */
[----:B01----:R-:W-:Y:S01]  /*1aa50*/  ENDCOLLECTIVE ;  /* 0x000000000000791b */ /* 0x003fe20003800000 */
.L_x_5985:
        /* <DEDUP_REMOVED lines=8> */
.L_x_5986:
[----:B------:R-:W-:Y:S05]  /*1aae0*/  BRA `(.L_x_5987) ;  /* 0xffffffb000187947 */ /* 0x000fea000383ffff */
.L_x_5849:
[----:B------:R-:W-:Y:S01]  /*1aaf0*/  BSSY B0, `(.L_x_5988) ;  /* 0x0000006000007945 */ /* 0x000fe20003800000 */
[----:B------:R-:W-:Y:S01]  /*1ab00*/  PLOP3.LUT P6, PT, P6, PT, PT, 0x8, 0x0 ;  /* 0x000000000000781c */ /* 0x000fe200037ce170 */
[----:B------:R-:W-:-:S12]  /*1ab10*/  IMAD.MOV.U32 R15, RZ, RZ, -0x1 ;  /* 0xffffffffff0f7424 */ /* 0x000fd800078e00ff */
[----:B0123--:R-:W-:Y:S05]  /*1ab20*/  WARPSYNC.COLLECTIVE R15, `(.L_x_5989) ;  /* 0x000000000f087348 */ /* 0x00ffea0003c00000 */
[----:B------:R-:W-:Y:S01]  /*1ab30*/  VOTE.ANY R14, PT, P6 ;  /* 0x00000000000e7806 */ /* 0x000fe200030e0100 */
[----:B0123--:R-:W-:Y:S06]  /*1ab40*/  ENDCOLLECTIVE ;  /* 0x000000000000791b */ /* 0x00ffec0003800000 */
.L_x_5989:
[----:B------:R-:W-:Y:S05]  /*1ab50*/  BSYNC B0 ;  /* 0x0000000000007941 */ /* 0x000fea0003800000 */
.L_x_5988:
        /* <DEDUP_REMOVED lines=8> */
.L_x_5990:
[----:B------:R-:W-:Y:S02]  /*1abe0*/  IMAD.IADD R19, R12, 0x1, R19 ;  /* 0x000000010c137824 */ /* 0x000fe400078e0213 */
[----:B------:R-:W-:Y:S02]  /*1abf0*/  IMAD.MOV.U32 R13, RZ, RZ, R4 ;  /* 0x000000ffff0d7224 */ /* 0x000fe400078e0004 */
[----:B------:R-:W-:-:S07]  /*1ac00*/  IMAD.MOV.U32 R17, RZ, RZ, R14 ;  /* 0x000000ffff117224 */ /* 0x000fce00078e000e */
[----:B------:R-:W-:Y:S05]  /*1ac10*/  WARPSYNC.COLLECTIVE R15, `(.L_x_5991) ;  /* 0x000000000f087348 */ /* 0x000fea0003c00000 */
[----:B------:R0:W1:Y:S02]  /*1ac20*/  SHFL.IDX P6, R14, R13, R12, R11 ;  /* 0x0000000c0d0e7389 */ /* 0x00006400000c000b */
[----:B01----:R-:W-:Y:S01]  /*1ac30*/  ENDCOLLECTIVE ;  /* 0x000000000000791b */ /* 0x003fe20003800000 */
.L_x_5991:
[----:B------:R-:W-:Y:S01]  /*1ac40*/  IMAD.MOV.U32 R4, RZ, RZ, R14 ;  /* 0x000000ffff047224 */ /* 0x000fe200078e000e */
[----:B------:R-:W-:Y:S06]  /*1ac50*/  BRA `(.L_x_5992) ;  /* 0xffffffac00fc7947 */ /* 0x000fec000383ffff */
.L_x_5851:
[----:B------:R-:W-:Y:S01]  /*1ac60*/  BSSY B0, `(.L_x_5993) ;  /* 0x0000007000007945 */ /* 0x000fe20003800000 */
[----:B------:R-:W-:Y:S02]  /*1ac70*/  IMAD.MOV.U32 R13, RZ, RZ, R2 ;  /* 0x000000ffff0d7224 */ /* 0x000fe400078e0002 */
[----:B------:R-:W-:Y:S02]  /*1ac80*/  IMAD.MOV.U32 R11, RZ, RZ, 0x1f ;  /* 0x0000001fff0b7424 */ /* 0x000fe400078e00ff */
[----:B------:R-:W-:-:S07]  /*1ac90*/  IMAD.MOV.U32 R15, RZ, RZ, -0x1 ;  /* 0xffffffffff0f7424 */ /* 0x000fce00078e00ff */
[----:B0123--:R-:W-:Y:S05]  /*1aca0*/  WARPSYNC.COLLECTIVE R15, `(.L_x_5994) ;  /* 0x000000000f087348 */ /* 0x00ffea0003c00000 */
[----:B------:R4:W0:Y:S02]  /*1acb0*/  SHFL.IDX P6, R14, R13, R12, R11 ;  /* 0x0000000c0d0e7389 */ /* 0x00082400000c000b */
[----:B01234-:R-:W-:Y:S01]  /*1acc0*/  ENDCOLLECTIVE ;  /* 0x000000000000791b */ /* 0x01ffe20003800000 */
.L_x_5994:
[----:B------:R-:W-:Y:S05]  /*1acd0*/  BSYNC B0 ;  /* 0x0000000000007941 */ /* 0x000fea0003800000 */
.L_x_5993:
[----:B------:R-:W-:Y:S01]  /*1ace0*/  IMAD.MOV.U32 R6, RZ, RZ, R14 ;  /* 0x000000ffff067224 */ /* 0x000fe200078e000e */
[----:B------:R-:W-:Y:S06]  /*1acf0*/  BRA `(.L_x_5850) ;  /* 0xffffffac00ec7947 */ /* 0x000fec000383ffff */
.L_x_5857:
[----:B-1----:R1:W4:Y:S02]  /*1ad00*/  SYNCS.PHASECHK.TRANS64.TRYWAIT P0, [R5+URZ+0x32420], R0 ;  /* 0x03242000050075a7 */ /* 0x002324000800017f */
[----:B----4-:R-:W-:Y:S05]  /*1ad10*/  @!P0 NANOSLEEP.SYNCS 0x989680 ;  /* 0x009896800000895d */ /* 0x010fea0003900000 */
[----:B------:R-:W4:Y:S02]  /*1ad20*/  @!P0 SYNCS.PHASECHK.TRANS64 P0, [R5+URZ+0x32420], R0 ;  /* 0x03242000050085a7 */ /* 0x000f24000800007f */
[----:B----4-:R-:W-:Y:S05]  /*1ad30*/  @!P0 BRA `(.L_x_5857) ;  /* 0xfffffffc00f08947 */ /* 0x010fea000383ffff */
[----:B------:R-:W-:Y:S05]  /*1ad40*/  BRA `(.L_x_5995) ;  /* 0xffffffb800447947 */ /* 0x000fea000383ffff */
.L_x_5858:
        /* <DEDUP_REMOVED lines=11> */
.L_x_5997:
[----:B------:R-:W-:Y:S05]  /*1ae00*/  BSYNC B0 ;  /* 0x0000000000007941 */ /* 0x000fea0003800000 */
.L_x_5996:
[----:B------:R-:W-:Y:S05]  /*1ae10*/  BRA `(.L_x_5998) ;  /* 0xffffffb8002c7947 */ /* 0x000fea000383ffff */
.L_x_5861:
[----:B------:R-:W-:Y:S01]  /*1ae20*/  BSSY B1, `(.L_x_5999) ;  /* 0x0000006000017945 */ /* 0x000fe20003800000 */
[----:B------:R-:W-:-:S07]  /*1ae30*/  IMAD.MOV.U32 R15, RZ, RZ, -0x1 ;  /* 0xffffffffff0f7424 */ /* 0x000fce00078e00ff */
[----:B0123--:R-:W-:Y:S05]  /*1ae40*/  WARPSYNC.COLLECTIVE R15, `(.L_x_6000) ;  /* 0x000000000f0c7348 */ /* 0x00ffea0003c00000 */
[----:B------:R-:W-:Y:S02]  /*1ae50*/  ELECT P6, UR62, PT ;  /* 0x00000000003e782f */ /* 0x000fe400038c0000 */
[----:B------:R-:W-:Y:S01]  /*1ae60*/  MOV R14, UR62 ;  /* 0x0000003e000e7c02 */ /* 0x000fe20008000f00 */
[----:B0123--:R-:W-:Y:S10]  /*1ae70*/  ENDCOLLECTIVE ;  /* 0x000000000000791b */ /* 0x00fff40003800000 */
.L_x_6000:
[----:B------:R-:W-:Y:S05]  /*1ae80*/  BSYNC B1 ;  /* 0x0000000000017941 */ /* 0x000fea0003800000 */
.L_x_5999:
[----:B------:R-:W-:Y:S05]  /*1ae90*/  BRA `(.L_x_6001) ;  /* 0xffffffb800247947 */ /* 0x000fea000383ffff */
.L_x_5863:
[----:B-1----:R1:W4:Y:S02]  /*1aea0*/  SYNCS.PHASECHK.TRANS64.TRYWAIT P1, [R3+URZ+0x32440], R2 ;  /* 0x03244002030075a7 */ /* 0x002324000802017f */
[----:B----4-:R-:W-:Y:S05]  /*1aeb0*/  @!P1 NANOSLEEP.SYNCS 0x989680 ;  /* 0x009896800000995d */ /* 0x010fea0003900000 */
[----:B------:R-:W4:Y:S02]  /*1aec0*/  @!P1 SYNCS.PHASECHK.TRANS64 P1, [R3+URZ+0x32440], R2 ;  /* 0x03244002030095a7 */ /* 0x000f24000802007f */
[----:B----4-:R-:W-:Y:S05]  /*1aed0*/  @!P1 BRA `(.L_x_5863) ;  /* 0xfffffffc00f09947 */ /* 0x010fea000383ffff */
[----:B------:R-:W-:Y:S05]  /*1aee0*/  BRA `(.L_x_6002) ;  /* 0xffffffb8004c7947 */ /* 0x000fea000383ffff */
.L_x_5865:
[----:B----4-:R4:W0:Y:S02]  /*1aef0*/  SYNCS.PHASECHK.TRANS64.TRYWAIT P1, [R5+URZ+0x32440], R0 ;  /* 0x03244000050075a7 */ /* 0x010824000802017f */
[----:B0-----:R-:W-:Y:S05]  /*1af00*/  @!P1 NANOSLEEP.SYNCS 0x989680 ;  /* 0x009896800000995d */ /* 0x001fea0003900000 */
[----:B------:R-:W0:Y:S02]  /*1af10*/  @!P1 SYNCS.PHASECHK.TRANS64 P1, [R5+URZ+0x32440], R0 ;  /* 0x03244000050095a7 */ /* 0x000e24000802007f */
[----:B0-----:R-:W-:Y:S05]  /*1af20*/  @!P1 BRA `(.L_x_5865) ;  /* 0xfffffffc00f09947 */ /* 0x001fea000383ffff */
[----:B------:R-:W-:Y:S05]  /*1af30*/  BRA `(.L_x_6003) ;  /* 0xffffffb800587947 */ /* 0x000fea000383ffff */
.L_x_5867:
[----:B------:R0:W0:Y:S02]  /*1af40*/  SYNCS.PHASECHK.TRANS64.TRYWAIT P1, [R3+URZ+0x32460], R2 ;  /* 0x03246002030075a7 */ /* 0x000024000802017f */
[----:B0-----:R-:W-:Y:S05]  /*1af50*/  @!P1 NANOSLEEP.SYNCS 0x989680 ;  /* 0x009896800000995d */ /* 0x001fea0003900000 */
[----:B------:R-:W0:Y:S02]  /*1af60*/  @!P1 SYNCS.PHASECHK.TRANS64 P1, [R3+URZ+0x32460], R2 ;  /* 0x03246002030095a7 */ /* 0x000e24000802007f */
[----:B0-----:R-:W-:Y:S05]  /*1af70*/  @!P1 BRA `(.L_x_5867) ;  /* 0xfffffffc00f09947 */ /* 0x001fea000383ffff */
[----:B------:R-:W-:Y:S05]  /*1af80*/  BRA `(.L_x_6004) ;  /* 0xffffffb800547947 */ /* 0x000fea000383ffff */
.L_x_6005:
        /* <DEDUP_REMOVED lines=15> */
.L_x_6575:


//--------------------- .text._ZN7cutlass13device_kernelIN5flash11enable_sm90INS1_16FlashAttnFwdSm90INS1_25CollectiveMainloopFwdSm90ILi2EN4cute5tupleIJNS5_1CILi1EEES8_S8_EEENS6_IJNS7_ILi128EEENS7_ILi96EEENS7_ILi64EEEEEELi256ENS_6half_tEfNS_4arch4Sm90ELb1ELb0ELb1ELb1ELb1ELb1ELb1ELb1ELb0ELb1ELb1ELb0EEENS1_21CollectiveEpilogueFwdINS6_IJSA_NS7_ILi256EEESB_EEES9_SE_SG_Li256ELb1ELb1ELb1ELb0EEENS1_36VarlenDynamicPersistentTileSchedulerILi128ELi96ELi256ELi128ELb1ELb1ELb1ELb1ELb1ELb1EEEEEEEEEvNT_6ParamsE --------------------------
	.section	.text._ZN7cutlass13device_kernelIN5flash11enable_sm90INS1_16FlashAttnFwdSm90INS1_25CollectiveMainloopFwdSm90ILi2EN4cute5tupleIJNS5_1CILi1EEES8_S8_EEENS6_IJNS7_ILi128EEENS7_ILi96EEENS7_ILi64EEEEEELi256ENS_6half_tEfNS_4arch4Sm90ELb1ELb0ELb1ELb1ELb1ELb1ELb1ELb1ELb0ELb1ELb1ELb0EEENS1_21CollectiveEpilogueFwdINS6_IJSA_NS7_ILi256EEESB_EEES9_SE_SG_Li256ELb1ELb1ELb1ELb0EEENS1_36VarlenDynamicPersistentTileSchedulerILi128ELi96ELi256ELi128ELb1ELb1ELb1ELb1ELb1ELb1EEEEEEEEEvNT_6ParamsE,"ax",@progbits
	.align	128
.text._ZN7cutlass13device_kernelIN5flash11enable_sm90INS1_16FlashAttnFwdSm90INS1_25CollectiveMainloopFwdSm90ILi2EN4cute5tupleIJNS5_1CILi1EEES8_S8_EEENS6_IJNS7_ILi128EEENS7_ILi96EEENS7_ILi64EEEEEELi256ENS_6half_tEfNS_4arch4Sm90ELb1ELb0ELb1ELb1ELb1ELb1ELb1ELb1ELb0ELb1ELb1ELb0EEENS1_21CollectiveEpilogueFwdINS6_IJSA_NS7_ILi256EEESB_EEES9_SE_SG_Li256ELb1ELb1ELb1ELb0EEENS1_36VarlenDynamicPersistentTileSchedulerILi128ELi96ELi256ELi128ELb1ELb1ELb1ELb1ELb1ELb1EEEEEEEEEvNT_6ParamsE:
        .type           _ZN7cutlass13device_kernelIN5flash11enable_sm90INS1_16FlashAttnFwdSm90INS1_25CollectiveMainloopFwdSm90ILi2EN4cute5tupleIJNS5_1CILi1EEES8_S8_EEENS6_IJNS7_ILi128EEENS7_ILi96EEENS7_ILi64EEEEEELi256ENS_6half_tEfNS_4arch4Sm90ELb1ELb0ELb1ELb1ELb1ELb1ELb1ELb1ELb0ELb1ELb1ELb0EEENS1_21CollectiveEpilogueFwdINS6_IJSA_NS7_ILi256EEESB_EEES9_SE_SG_Li256ELb1ELb1ELb1ELb0EEENS1_36VarlenDynamicPersistentTileSchedulerILi128ELi96ELi256ELi128ELb1ELb1ELb1ELb1ELb1ELb1EEEEEEEEEvNT_6ParamsE,@function
        .size           _ZN7cutlass13device_kernelIN5flash11enable_sm90INS1_16FlashAttnFwdSm90INS1_25CollectiveMainloopFwdSm90ILi2EN4cute5tupleIJNS5_1CILi1EEES8_S8_EEENS6_IJNS7_ILi128EEENS7_ILi96EEENS7_ILi64EEEEEELi256ENS_6half_tEfNS_4arch4Sm90ELb1ELb0ELb1ELb1ELb1ELb1ELb1ELb1ELb0ELb1ELb1ELb0EEENS1_21CollectiveEpilogueFwdINS6_IJSA_NS7_ILi256EEESB_EEES9_SE_SG_Li256ELb1ELb1ELb1ELb0EEENS1_36VarlenDynamicPersistentTileSchedulerILi128ELi96ELi256ELi128ELb1ELb1ELb1ELb1ELb1ELb1EEEEEEEEEvNT_6ParamsE,(.L_x_6576 - _ZN7cutlass13device_kernelIN5flash11enable_sm90INS1_16FlashAttnFwdSm90INS1_25CollectiveMainloopFwdSm90ILi2EN4cute5tupleIJNS5_1CILi1EEES8_S8_EEENS6_IJNS7_ILi128EEENS7_ILi96EEENS7_ILi64EEEEEELi256ENS_6half_tEfNS_4arch4Sm90ELb1ELb0ELb1ELb1ELb1ELb1ELb1ELb1ELb0ELb1ELb1ELb0EEENS1_21CollectiveEpilogueFwdINS6_IJSA_NS7_ILi256EEESB_EEES9_SE_SG_Li256ELb1ELb1ELb1ELb0EEENS1_36VarlenDynamicPersistentTileSchedulerILi128ELi96ELi256ELi128ELb1ELb1ELb1ELb1ELb1ELb1EEEEEEEEEvNT_6ParamsE)
        .other          _ZN7cutlass13device_kernelIN5flash11enable_sm90INS1_16FlashAttnFwdSm90INS1_25CollectiveMainloopFwdSm90ILi2EN4cute5tupleIJNS5_1CILi1EEES8_S8_EEENS6_IJNS7_ILi128EEENS7_ILi96EEENS7_ILi64EEEEEELi256ENS_6half_tEfNS_4arch4Sm90ELb1ELb0ELb1ELb1ELb1ELb1ELb1ELb1ELb0ELb1ELb1ELb0EEENS1_21CollectiveEpilogueFwdINS6_IJSA_NS7_ILi256EEESB_EEES9_SE_SG_Li256ELb1ELb1ELb1ELb0EEENS1_36VarlenDynamicPersistentTileSchedulerILi128ELi96ELi256ELi128ELb1ELb1ELb1ELb1ELb1ELb1EEEEEEEEEvNT_6ParamsE,@"STO_CUDA_ENTRY STV_DEFAULT"
_ZN7cutlass13device_kernelIN5flash11enable_sm90INS1_16FlashAttnFwdSm90INS1_25CollectiveMainloopFwdSm90ILi2EN4cute5tupleIJNS5_1CILi1EEES8_S8_EEENS6_IJNS7_ILi128EEENS7_ILi96EEENS7_ILi64EEEEEELi256ENS_6half_tEfNS_4arch4Sm90ELb1ELb0ELb1ELb1ELb1ELb1ELb1ELb1ELb0ELb1ELb1ELb0EEENS1_21CollectiveEpilogueFwdINS6_IJSA_NS7_ILi256EEESB_EEES9_SE_SG_Li256ELb1ELb1ELb1ELb0EEENS1_36VarlenDynamicPersistentTileSchedulerILi128ELi96ELi256ELi128ELb1ELb1ELb1ELb1ELb1ELb1EEEEEEEEEvNT_6ParamsE:
        /* <DEDUP_REMOVED lines=18> */
.L_x_6007:
[----:B------:R-:W-:Y:S05]  /*0120*/  BSYNC B0 ;  /* 0x0000000000007941 */ /* 0x000fea0003800000 */
.L_x_6006:
        /* <DEDUP_REMOVED lines=43> */
.L_x_6008:
        /* <DEDUP_REMOVED lines=22> */
.L_x_6009:
        /* <DEDUP_REMOVED lines=18> */
.L_x_6010:
        /* <DEDUP_REMOVED lines=22> */
.L_x_6011:
        /* <DEDUP_REMOVED lines=22> */
.L_x_6012:
[----:B------:R-:W-:Y:S01]  /*0920*/  PLOP3.LUT P0, PT, PT, PT, UP0, 0x80, 0x0 ;  /* 0x000000000000781c */ /* 0x000fe20003f0f008 */
[----:B------:R-:W-:Y:S01]  /*0930*/  UMOV UR36, 0x1 ;  /* 0x0000000100247882 */ /* 0x000fe20000000000 */
[----:B------:R-:W-:Y:S01]  /*0940*/  NOP ;  /* 0x0000000000007918 */ /* 0x000fe20000000000 */
[----:B------:R-:W-:Y:S01]  /*0950*/  USEL UR36, UR36, 0x2, !UP0 ;  /* 0x0000000224247887 */ /* 0x000fe2000c000000 */
[----:B------:R-:W-:Y:S01]  /*0960*/  BSSY B9, `(.L_x_6013) ;  /* 0x0002177000097945 */ /* 0x000fe20003800000 */
[----:B------:R-:W-:Y:S01]  /*0970*/  ULDC.64 UR40, c[0x0][0x208] ;  /* 0x0000820000287ab9 */ /* 0x000fe20000000a00 */
[----:B0123--:R-:W-:Y:S07]  /*0980*/  BAR.SYNC.DEFER_BLOCKING 0x0 ;  /* 0x0000000000007b1d */ /* 0x00ffee0000010000 */
[----:B------:R-:W-:Y:S05]  /*0990*/  @!P0 BRA `(.L_x_6014) ;  /* 0x0000019000a48947 */ /* 0x000fea0003800000 */
.L_x_6015:
        /* <DEDUP_REMOVED lines=21> */
[----:B------:R-:W-:Y:S01]  /*0af0*/  CS2R R18, SRZ ;  /* 0x0000000000127805 */ /* 0x000fe2000001ff00 */
        /* <DEDUP_REMOVED lines=19> */
[----:B------:R-:W-:Y:S02]  /*0c30*/  LEA.HI R9, R9, R20, RZ, 0x5 ;  /* 0x0000001409097211 */ /* 0x000fe400078f28ff */
[----:B------:R-:W-:Y:S02]  /*0c40*/  LEA.HI R8, R8, R11, RZ, 0x3 ;  /* 0x0000000b08087211 */ /* 0x000fe400078f18ff */
[----:B------:R-:W-:Y:S02]  /*0c50*/  LOP3.LUT R6, R6, 0x1ffffffe, RZ, 0xc0, !PT ;  /* 0x1ffffffe06067812 */ /* 0x000fe400078ec0ff */
[----:B------:R-:W-:Y:S01]  /*0c60*/  LOP3.LUT R12, R8, 0xfffffff8, RZ, 0xc0, !PT ;  /* 0xfffffff8080c7812 */ /* 0x000fe200078ec0ff */
[----:B------:R-:W-:Y:S01]  /*0c70*/  IMAD.IADD R8, R5, 0x1, -R2 ;  /* 0x0000000105087824 */ /* 0x000fe200078e0a02 */
[-C--:B------:R-:W-:Y:S01]  /*0c80*/  LEA.HI R2, R3, R0.reuse, RZ, 0x5 ;  /* 0x0000000003027211 */ /* 0x080fe200078f28ff */
[----:B------:R-:W-:Y:S01]  /*0c90*/  IMAD.IADD R6, R7, 0x1, -R6 ;  /* 0x0000000107067824 */ /* 0x000fe200078e0a06 */
[----:B------:R-:W-:Y:S01]  /*0ca0*/  LEA.HI R3, R3, R0, RZ, 0x3 ;  /* 0x0000000003037211 */ /* 0x000fe200078f18ff */
[----:B------:R-:W-:Y:S01]  /*0cb0*/  IMAD.IADD R12, R11, 0x1, -R12 ;  /* 0x000000010b0c7824 */ /* 0x000fe200078e0a0c */
[----:B------:R-:W-:-:S02]  /*0cc0*/  SHF.R.S32.HI R9, RZ, 0x5, R9 ;  /* 0x00000005ff097819 */ /* 0x000fc40000011409 */
[----:B------:R-:W-:Y:S02]  /*0cd0*/  LOP3.LUT R5, R4, 0x3fffff0, RZ, 0xc0, !PT ;  /* 0x03fffff004057812 */ /* 0x000fe400078ec0ff */
[----:B------:R-:W-:Y:S01]  /*0ce0*/  LOP3.LUT R7, R3, 0xfffffff8, RZ, 0xc0, !PT ;  /* 0xfffffff803077812 */ /* 0x000fe200078ec0ff */
[----:B------:R-:W-:Y:S01]  /*0cf0*/  IMAD R9, R9, 0x10, R12 ;  /* 0x0000001009097824 */ /* 0x000fe200078e020c */
[----:B------:R-:W-:Y:S02]  /*0d00*/  LOP3.LUT R3, R202, 0xfffffffc, RZ, 0xc0, !PT ;  /* 0xfffffffcca037812 */ /* 0x000fe400078ec0ff */
[----:B------:R-:W-:Y:S01]  /*0d10*/  SHF.R.S32.HI R202, RZ, 0x2, R202 ;  /* 0x00000002ffca7819 */ /* 0x000fe200000114ca */
[----:B------:R-:W-:Y:S01]  /*0d20*/  IMAD R8, R8, 0x40, R9 ;  /* 0x0000004008087824 */ /* 0x000fe200078e0209 */
[----:B------:R-:W-:Y:S01]  /*0d30*/  SHF.R.S32.HI R16, RZ, 0x5, R2 ;  /* 0x00000005ff107819 */ /* 0x000fe20000011402 */
[C---:B------:R-:W-:Y:S01]  /*0d40*/  IMAD.IADD R3, R0.reuse, 0x1, -R3 ;  /* 0x0000000100037824 */ /* 0x040fe200078e0a03 */
[----:B------:R-:W-:Y:S01]  /*0d50*/  IADD3 R5, R0, -R5, RZ ;  /* 0x8000000500057210 */ /* 0x000fe20007ffe0ff */
[----:B------:R-:W-:Y:S01]  /*0d60*/  VIADD R9, R202, 0x40 ;  /* 0x00000040ca097836 */ /* 0x000fe20000000000 */
[----:B------:R-:W-:Y:S01]  /*0d70*/  LOP3.LUT R10, R10, 0x7ffffffc, RZ, 0xc0, !PT ;  /* 0x7ffffffc0a0a7812 */ /* 0x000fe200078ec0ff */
[----:B------:R0:W-:Y:S01]  /*0d80*/  STL [R1+0xbc], R16 ;  /* 0x0000bc1001007387 */ /* 0x0001e20000100800 */
[----:B------:R-:W-:Y:S01]  /*0d90*/  IMAD.IADD R222, R0, 0x1, -R7 ;  /* 0x0000000100de7824 */ /* 0x000fe200078e0a07 */
[----:B------:R-:W-:Y:S01]  /*0da0*/  LEA.HI R0, R3, R3, RZ, 0x1 ;  /* 0x0000000303007211 */ /* 0x000fe200078f08ff */
[----:B------:R-:W-:Y:S01]  /*0db0*/  IMAD R5, R16, 0x10, R5 ;  /* 0x0000001010057824 */ /* 0x000fe200078e0205 */
[----:B------:R-:W-:Y:S01]  /*0dc0*/  SHF.R.S32.HI R4, RZ, 0x1f, R9 ;  /* 0x0000001fff047819 */ /* 0x000fe20000011409 */
[----:B------:R-:W-:Y:S01]  /*0dd0*/  IMAD.SHL.U32 R2, R9, 0x40, RZ ;  /* 0x0000004009027824 */ /* 0x000fe200078e00ff */
[----:B------:R-:W-:Y:S01]  /*0de0*/  LOP3.LUT R0, R0, 0x1ffffffe, RZ, 0xc0, !PT ;  /* 0x1ffffffe00007812 */ /* 0x000fe200078ec0ff */
[----:B------:R-:W-:Y:S01]  /*0df0*/  IMAD.MOV.U32 R7, RZ, RZ, R15 ;  /* 0x000000ffff077224 */ /* 0x000fe200078e000f */
[----:B------:R-:W-:Y:S01]  /*0e00*/  LEA.HI R4, R4, R9, RZ, 0x3 ;  /* 0x0000000904047211 */ /* 0x000fe200078f18ff */
[C---:B------:R-:W-:Y:S01]  /*0e10*/  IMAD.SHL.U32 R200, R3.reuse, 0x4, RZ ;  /* 0x0000000403c87824 */ /* 0x040fe200078e00ff */
[C---:B------:R-:W-:Y:S01]  /*0e20*/  IADD3 R0, R3.reuse, -R0, RZ ;  /* 0x8000000003007210 */ /* 0x040fe20007ffe0ff */
[----:B0-----:R-:W-:Y:S01]  /*0e30*/  IMAD.SHL.U32 R16, R3, 0x8, RZ ;  /* 0x0000000803107824 */ /* 0x001fe200078e00ff */
[----:B------:R-:W-:Y:S01]  /*0e40*/  LOP3.LUT R3, R2, 0x1c0, RZ, 0xc0, !PT ;  /* 0x000001c002037812 */ /* 0x000fe200078ec0ff */
[----:B------:R-:W-:Y:S01]  /*0e50*/  IMAD.SHL.U32 R4, R4, 0x40, RZ ;  /* 0x0000004004047824 */ /* 0x000fe200078e00ff */
[----:B------:R-:W-:Y:S01]  /*0e60*/  STL [R1+0x1e4], R8 ;  /* 0x0001e40801007387 */ /* 0x000fe20000100800 */
[C---:B------:R-:W-:Y:S01]  /*0e70*/  VIADD R226, R16.reuse, 0x40 ;  /* 0x0000004010e27836 */ /* 0x040fe20000000000 */
[C---:B------:R-:W-:Y:S01]  /*0e80*/  IADD3 R227, R16.reuse, 0xe0, RZ ;  /* 0x000000e010e37810 */ /* 0x040fe20007ffe0ff */
[C---:B------:R-:W-:Y:S01]  /*0e90*/  VIADD R225, R16.reuse, 0x60 ;  /* 0x0000006010e17836 */ /* 0x040fe20000000000 */
[----:B------:R-:W-:Y:S01]  /*0ea0*/  STL [R1+0xd8], RZ ;  /* 0x0000d8ff01007387 */ /* 0x000fe20000100800 */
[C---:B------:R-:W-:Y:S01]  /*0eb0*/  VIADD R224, R16.reuse, 0x80 ;  /* 0x0000008010e07836 */ /* 0x040fe20000000000 */
[----:B------:R-:W-:Y:S01]  /*0ec0*/  SHF.R.S32.HI R24, RZ, 0x1f, R226 ;  /* 0x0000001fff187819 */ /* 0x000fe200000114e2 */
[C---:B------:R-:W-:Y:S01]  /*0ed0*/  VIADD R223, R16.reuse, 0xa0 ;  /* 0x000000a010df7836 */ /* 0x040fe20000000000 */
[----:B------:R-:W-:Y:S01]  /*0ee0*/  SHF.R.S32.HI R21, RZ, 0x1f, R225 ;  /* 0x0000001fff157819 */ /* 0x000fe200000114e1 */
[----:B------:R-:W-:Y:S01]  /*0ef0*/  VIADD R228, R16, 0xc0 ;  /* 0x000000c010e47836 */ /* 0x000fe20000000000 */
[----:B------:R-:W-:Y:S01]  /*0f00*/  SHF.R.S32.HI R15, RZ, 0x1f, R224 ;  /* 0x0000001fff0f7819 */ /* 0x000fe200000114e0 */
[----:B------:R0:W-:Y:S01]  /*0f10*/  STL [R1+0xac], R24 ;  /* 0x0000ac1801007387 */ /* 0x0001e20000100800 */
[----:B------:R-:W-:Y:S01]  /*0f20*/  SHF.R.U32.HI R12, RZ, 0x3, R3 ;  /* 0x00000003ff0c7819 */ /* 0x000fe20000011603 */
[----:B------:R-:W-:Y:S01]  /*0f30*/  IMAD.IADD R10, R20, 0x1, -R10 ;  /* 0x00000001140a7824 */ /* 0x000fe200078e0a0a */
[----:B------:R-:W-:Y:S01]  /*0f40*/  LOP3.LUT R3, R3, 0x38, R16, 0xf8, !PT ;  /* 0x0000003803037812 */ /* 0x000fe200078ef810 */
[----:B------:R1:W-:Y:S01]  /*0f50*/  STL [R1+0xa8], R21 ;  /* 0x0000a81501007387 */ /* 0x0003e20000100800 */
[----:B------:R-:W-:Y:S01]  /*0f60*/  LOP3.LUT R4, R4, 0xfffffe00, RZ, 0xc0, !PT ;  /* 0xfffffe0004047812 */ /* 0x000fe200078ec0ff */
[----:B------:R-:W-:Y:S01]  /*0f70*/  IMAD R11, R5, 0x8, R6 ;  /* 0x00000008050b7824 */ /* 0x000fe200078e0206 */
[----:B------:R-:W-:Y:S01]  /*0f80*/  MOV R6, R14 ;  /* 0x0000000e00067202 */ /* 0x000fe20000000f00 */
[----:B------:R2:W-:Y:S01]  /*0f90*/  STL [R1+0xa4], R15 ;  /* 0x0000a40f01007387 */ /* 0x0005e20000100800 */
[----:B------:R-:W-:Y:S01]  /*0fa0*/  LOP3.LUT R3, R4, R3, R12, 0xf6, !PT ;  /* 0x0000000304037212 */ /* 0x000fe200078ef60c */
[----:B------:R-:W-:Y:S01]  /*0fb0*/  IMAD.SHL.U32 R44, R10, 0x2, RZ ;  /* 0x000000020a2c7824 */ /* 0x000fe200078e00ff */
[----:B0-----:R-:W-:Y:S01]  /*0fc0*/  SHF.R.S32.HI R24, RZ, 0x1f, R223 ;  /* 0x0000001fff187819 */ /* 0x001fe200000114df */
[----:B------:R-:W-:Y:S01]  /*0fd0*/  IMAD.SHL.U32 R222, R222, 0x8, RZ ;  /* 0x00000008dede7824 */ /* 0x000fe200078e00ff */
[----:B------:R-:W-:Y:S01]  /*0fe0*/  SHF.R.S32.HI R17, RZ, 0x1f, R16 ;  /* 0x0000001fff117819 */ /* 0x000fe20000011410 */
[----:B------:R-:W-:Y:S01]  /*0ff0*/  IMAD R3, R3, 0x2, R22 ;  /* 0x0000000203037824 */ /* 0x000fe200078e0216 */
[----:B-1----:R-:W-:Y:S01]  /*1000*/  SHF.R.S32.HI R21, RZ, 0x1f, R228 ;  /* 0x0000001fff157819 */ /* 0x002fe200000114e4 */
[----:B------:R-:W-:Y:S01]  /*1010*/  STL [R1+0xa0], R24 ;  /* 0x0000a01801007387 */ /* 0x000fe20000100800 */
[C---:B------:R-:W-:Y:S01]  /*1020*/  VIADD R43, R44.reuse, 0x8 ;  /* 0x000000082c2b7836 */ /* 0x040fe20000000000 */
[----:B--2---:R-:W-:Y:S01]  /*1030*/  SHF.R.S32.HI R15, RZ, 0x1f, R227 ;  /* 0x0000001fff0f7819 */ /* 0x004fe200000114e3 */
[C---:B------:R-:W-:Y:S01]  /*1040*/  VIADD R42, R44.reuse, 0x10 ;  /* 0x000000102c2a7836 */ /* 0x040fe20000000000 */
        /* <DEDUP_REMOVED lines=12> */
[----:B------:R-:W-:Y:S01]  /*1110*/  STL [R1+0xb4], R44 ;  /* 0x0000b42c01007387 */ /* 0x000fe20000100800 */
[C---:B------:R-:W-:Y:S01]  /*1120*/  VIADD R34, R44.reuse, 0x50 ;  /* 0x000000502c227836 */ /* 0x040fe20000000000 */
[C---:B0-----:R-:W-:Y:S01]  /*1130*/  IADD3 R15, R44.reuse, 0xb8, RZ ;  /* 0x000000b82c0f7810 */ /* 0x041fe20007ffe0ff */
[----:B------:R-:W-:-:S02]  /*1140*/  VIADD R33, R44, 0x58 ;  /* 0x000000582c217836 */ /* 0x000fc40000000000 */
[C---:B------:R-:W-:Y:S01]  /*1150*/  VIADD R32, R44.reuse, 0x60 ;  /* 0x000000602c207836 */ /* 0x040fe20000000000 */
[----:B-1----:R-:W-:Y:S01]  /*1160*/  SHF.L.U32 R4, R11, 0x3, RZ ;  /* 0x000000030b047819 */ /* 0x002fe200000006ff */
[C---:B------:R-:W-:Y:S02]  /*1170*/  VIADD R31, R44.reuse, 0x68 ;  /* 0x000000682c1f7836 */ /* 0x040fe40000000000 */
[C---:B------:R-:W-:Y:S02]  /*1180*/  VIADD R30, R44.reuse, 0x70 ;  /* 0x000000702c1e7836 */ /* 0x040fe40000000000 */
[----:B------:R-:W-:Y:S01]  /*1190*/  STL [R1+0x1e8], R4 ;  /* 0x0001e80401007387 */ /* 0x000fe20000100800 */
[C---:B------:R-:W-:Y:S02]  /*11a0*/  VIADD R28, R44.reuse, 0x80 ;  /* 0x000000802c1c7836 */ /* 0x040fe40000000000 */
[----:B------:R-:W-:Y:S01]  /*11b0*/  VIADD R27, R44, 0x88 ;  /* 0x000000882c1b7836 */ /* 0x000fe20000000000 */
[----:B------:R-:W-:Y:S01]  /*11c0*/  STL [R1+0x1e0], R3 ;  /* 0x0001e00301007387 */ /* 0x000fe20000100800 */
[----:B------:R-:W-:-:S02]  /*11d0*/  IMAD.MOV.U32 R5, RZ, RZ, R13 ;  /* 0x000000ffff057224 */ /* 0x000fc400078e000d */
[----:B------:R-:W-:Y:S01]  /*11e0*/  VIADD R14, R222, 0x40 ;  /* 0x00000040de0e7836 */ /* 0x000fe20000000000 */
[----:B------:R0:W-:Y:S01]  /*11f0*/  STL [R1+0x158], R43 ;  /* 0x0001582b01007387 */ /* 0x0001e20000100800 */
[----:B------:R-:W-:Y:S02]  /*1200*/  VIADD R26, R44, 0x90 ;  /* 0x000000902c1a7836 */ /* 0x000fe40000000000 */
        /* <DEDUP_REMOVED lines=8> */
[----:B------:R-:W-:Y:S01]  /*1290*/  VIADD R20, R44, 0xb0 ;  /* 0x000000b02c147836 */ /* 0x000fe20000000000 */
[----:B------:R3:W-:Y:S01]  /*12a0*/  STL [R1+0x14c], R40 ;  /* 0x00014c2801007387 */ /* 0x0007e20000100800 */
[----:B------:R-:W-:Y:S01]  /*12b0*/  VIADD R9, R222, 0xc0 ;  /* 0x000000c0de097836 */ /* 0x000fe20000000000 */
[----:B0-----:R-:W-:Y:S01]  /*12c0*/  SHF.R.S32.HI R43, RZ, 0x1f, R43 ;  /* 0x0000001fff2b7819 */ /* 0x001fe2000001142b */
        /* <DEDUP_REMOVED lines=10> */
[C---:B------:R-:W-:Y:S01]  /*1370*/  VIADD R9, R44.reuse, 0xe8 ;  /* 0x000000e82c097836 */ /* 0x040fe20000000000 */
[C---:B------:R-:W-:Y:S01]  /*1380*/  IADD3 R3, R44.reuse, 0xf8, RZ ;  /* 0x000000f82c037810 */ /* 0x040fe20007ffe0ff */
[----:B------:R-:W-:Y:S01]  /*1390*/  VIADD R4, R44, 0xf0 ;  /* 0x000000f02c047836 */ /* 0x000fe20000000000 */
[----:B------:R5:W-:Y:S01]  /*13a0*/  STL [R1+0x13c], R36 ;  /* 0x00013c2401007387 */ /* 0x000be20000100800 */
[----:B--2---:R-:W-:Y:S01]  /*13b0*/  SHF.R.S32.HI R41, RZ, 0x1f, R41 ;  /* 0x0000001fff297819 */ /* 0x004fe20000011429 */
[----:B------:R-:W-:Y:S01]  /*13c0*/  IMAD R0, R0, 0x8, R8 ;  /* 0x0000000800007824 */ /* 0x000fe200078e0208 */
[----:B---3--:R-:W-:Y:S01]  /*13d0*/  SHF.R.S32.HI R40, RZ, 0x1f, R40 ;  /* 0x0000001fff287819 */ /* 0x008fe20000011428 */
[----:B------:R2:W-:Y:S01]  /*13e0*/  STL [R1+0x138], R35 ;  /* 0x0001382301007387 */ /* 0x0005e20000100800 */
[----:B0-----:R-:W-:Y:S01]  /*13f0*/  SHF.R.S32.HI R39, RZ, 0x1f, R39 ;  /* 0x0000001fff277819 */ /* 0x001fe20000011427 */
[----:B------:R-:W-:Y:S01]  /*1400*/  VIADD R2, R16, 0x20 ;  /* 0x0000002010027836 */ /* 0x000fe20000000000 */
[----:B----4-:R-:W-:Y:S01]  /*1410*/  SHF.R.S32.HI R38, RZ, 0x1f, R38 ;  /* 0x0000001fff267819 */ /* 0x010fe20000011426 */
[----:B------:R0:W-:Y:S01]  /*1420*/  STL [R1+0x134], R34 ;  /* 0x0001342201007387 */ /* 0x0001e20000100800 */
[----:B-1----:R-:W-:Y:S01]  /*1430*/  SHF.R.S32.HI R37, RZ, 0x1f, R37 ;  /* 0x0000001fff257819 */ /* 0x002fe20000011425 */
[----:B------:R-:W-:Y:S01]  /*1440*/  VIADD R207, R200, 0x10 ;  /* 0x00000010c8cf7836 */ /* 0x000fe20000000000 */
[----:B-----5:R-:W-:Y:S01]  /*1450*/  SHF.R.S32.HI R36, RZ, 0x1f, R36 ;  /* 0x0000001fff247819 */ /* 0x020fe20000011424 */
[----:B------:R1:W-:Y:S01]  /*1460*/  STL [R1+0x130], R33 ;  /* 0x0001302101007387 */ /* 0x0003e20000100800 */
[----:B------:R-:W-:-:S02]  /*1470*/  SHF.R.S32.HI R205, RZ, 0x1f, R2 ;  /* 0x0000001fffcd7819 */ /* 0x000fc40000011402 */
[----:B--2---:R-:W-:Y:S01]  /*1480*/  SHF.R.S32.HI R35, RZ, 0x1f, R35 ;  /* 0x0000001fff237819 */ /* 0x004fe20000011423 */
[----:B------:R2:W-:Y:S01]  /*1490*/  STL [R1+0x12c], R32 ;  /* 0x00012c2001007387 */ /* 0x0005e20000100800 */
[----:B0-----:R-:W-:-:S03]  /*14a0*/  SHF.R.S32.HI R34, RZ, 0x1f, R34 ;  /* 0x0000001fff227819 */ /* 0x001fc60000011422 */
[----:B------:R0:W-:Y:S01]  /*14b0*/  STL [R1+0x128], R31 ;  /* 0x0001281f01007387 */ /* 0x0001e20000100800 */
[----:B-1----:R-:W-:-:S03]  /*14c0*/  SHF.R.S32.HI R33, RZ, 0x1f, R33 ;  /* 0x0000001fff217819 */ /* 0x002fc60000011421 */
[----:B------:R1:W-:Y:S01]  /*14d0*/  STL [R1+0x124], R30 ;  /* 0x0001241e01007387 */ /* 0x0003e20000100800 */
[----:B--2---:R-:W-:-:S03]  /*14e0*/  SHF.R.S32.HI R32, RZ, 0x1f, R32 ;  /* 0x0000001fff207819 */ /* 0x004fc60000011420 */
        /* <DEDUP_REMOVED lines=30> */
[----:B------:R-:W-:Y:S01]  /*16d0*/  STL [R1+0x1dc], R43 ;  /* 0x0001dc2b01007387 */ /* 0x000fe20000100800 */
[----:B0-----:R-:W-:-:S03]  /*16e0*/  SHF.R.S32.HI R10, RZ, 0x1f, R10 ;  /* 0x0000001fff0a7819 */ /* 0x001fc6000001140a */
[----:B------:R0:W-:Y:S01]  /*16f0*/  STL [R1+0xe4], R4 ;  /* 0x0000e40401007387 */ /* 0x0001e20000100800 */
[----:B-1----:R-:W-:-:S03]  /*1700*/  SHF.R.S32.HI R9, RZ, 0x1f, R9 ;  /* 0x0000001fff097819 */ /* 0x002fc60000011409 */
[----:B------:R-:W-:Y:S04]  /*1710*/  STL [R1+0x1d8], R42 ;  /* 0x0001d82a01007387 */ /* 0x000fe80000100800 */
[----:B------:R1:W-:Y:S01]  /*1720*/  STL [R1+0xe0], R3 ;  /* 0x0000e00301007387 */ /* 0x0003e20000100800 */
[----:B0-----:R-:W-:-:S03]  /*1730*/  SHF.R.S32.HI R4, RZ, 0x1f, R4 ;  /* 0x0000001fff047819 */ /* 0x001fc60000011404 */
[----:B------:R0:W-:Y:S04]  /*1740*/  STL [R1+0x1d4], R41 ;  /* 0x0001d42901007387 */ /* 0x0001e80000100800 */
[----:B------:R0:W-:Y:S01]  /*1750*/  STL [R1+0x1d0], R40 ;  /* 0x0001d02801007387 */ /* 0x0001e20000100800 */
[----:B-1----:R-:W-:-:S03]  /*1760*/  SHF.R.S32.HI R3, RZ, 0x1f, R3 ;  /* 0x0000001fff037819 */ /* 0x002fc60000011403 */
        /* <DEDUP_REMOVED lines=28> */
.L_x_6187:
[----:B0-23--:R-:W0:Y:S02]  /*1930*/  LDC.64 R8, c[0x0][0xd88] ;  /* 0x00036200ff087b82 */ /* 0x00de240000000a00 */
[----:B0-----:R-:W-:-:S05]  /*1940*/  IMAD.WIDE R8, R7, 0x4, R8 ;  /* 0x0000000407087825 */ /* 0x001fca00078e0208 */
[----:B-----5:R-:W2:Y:S01]  /*1950*/  LDG.E R34, desc[UR40][R8.64] ;  /* 0x0000002808227981 */ /* 0x020ea2000c1e1900 */
[----:B------:R-:W-:Y:S05]  /*1960*/  YIELD ;  /* 0x0000000000007946 */ /* 0x000fea0003800000 */
[----:B------:R-:W-:Y:S01]  /*1970*/  ULDC.64 UR4, c[0x0][0xb20] ;  /* 0x0002c80000047ab9 */ /* 0x000fe20000000a00 */
[----:B------:R-:W-:Y:S01]  /*1980*/  ULDC.64 UR8, c[0x0][0xb10] ;  /* 0x0002c40000087ab9 */ /* 0x000fe20000000a00 */
[----:B------:R-:W-:Y:S01]  /*1990*/  ISETP.NE.U32.AND P1, PT, RZ, UR4, PT ;  /* 0x00000004ff007c0c */ /* 0x000fe2000bf25070 */
[----:B-1--4-:R-:W-:Y:S01]  /*19a0*/  IMAD.MOV.U32 R4, RZ, RZ, RZ ;  /* 0x000000ffff047224 */ /* 0x012fe200078e00ff */
[----:B------:R-:W-:Y:S01]  /*19b0*/  ULDC.64 UR6, c[0x0][0xb00] ;  /* 0x0002c00000067ab9 */ /* 0x000fe20000000a00 */
        /* <DEDUP_REMOVED lines=32> */
[----:B------:R-:W-:Y:S01]  /*1bc0*/  IMAD.U32 R25, RZ, RZ, UR5 ;  /* 0x00000005ff197e24 */ /* 0x000fe2000f8e00ff */
[----:B------:R-:W-:Y:S01]  /*1bd0*/  MOV R33, UR4 ;  /* 0x0000000400217c02 */ /* 0x000fe20008000f00 */
        /* <DEDUP_REMOVED lines=13> */
.L_x_6017:
        /* <DEDUP_REMOVED lines=13> */
.L_x_6018:
[----:B------:R-:W-:Y:S05]  /*1d80*/  @!P0 BRA `(.L_x_6019) ;  /* 0x00000000000c8947 */ /* 0x000fea0003800000 */
[----:B------:R-:W2:Y:S04]  /*1d90*/  LDG.E R0, desc[UR40][R8.64] ;  /* 0x0000002808007981 */ /* 0x000ea8000c1e1900 */
[----:B------:R-:W2:Y:S02]  /*1da0*/  LDG.E R33, desc[UR40][R8.64+0x4] ;  /* 0x0000042808217981 */ /* 0x000ea4000c1e1900 */
[----:B--2---:R-:W-:-:S07]  /*1db0*/  IMAD.IADD R33, R33, 0x1, -R0 ;  /* 0x0000000121217824 */ /* 0x004fce00078e0a00 */
.L_x_6019:
        /* <DEDUP_REMOVED lines=24> */
[----:B----4-:R-:W-:-:S03]  /*1f40*/  @P1 IMAD.HI.U32 R0, R5, R8, RZ ;  /* 0x0000000805001227 */ /* 0x010fc600078e00ff */
[----:B-1----:R-:W-:Y:S02]  /*1f50*/  IADD3 R6, R12, R25, RZ ;  /* 0x000000190c067210 */ /* 0x002fe40007ffe0ff */
[----:B--2---:R-:W-:Y:S02]  /*1f60*/  @P1 SHF.R.U32.HI R5, RZ, R9, R0 ;  /* 0x00000009ff051219 */ /* 0x004fe40000011600 */
[C---:B------:R-:W-:Y:S01]  /*1f70*/  IADD3 R31, R6.reuse, 0x60, -R13 ;  /* 0x00000060061f7810 */ /* 0x040fe20007ffe80d */
[----:B------:R-:W-:Y:S01]  /*1f80*/  VIADD R0, R6, 0x5f ;  /* 0x0000005f06007836 */ /* 0x000fe20000000000 */
[----:B------:R1:W-:Y:S01]  /*1f90*/  STL [R1+0xb0], R6 ;  /* 0x0000b00601007387 */ /* 0x0003e20000100800 */
[----:B0-----:R-:W-:Y:S02]  /*1fa0*/  LOP3.LUT R13, R10, 0xff, RZ, 0xc0, !PT ;  /* 0x000000ff0a0d7812 */ /* 0x001fe400078ec0ff */
[----:B------:R-:W-:Y:S02]  /*1fb0*/  IMAD.IADD R5, R31, 0x1, R5 ;  /* 0x000000011f057824 */ /* 0x000fe400078e0205 */
[----:B------:R-:W-:Y:S01]  /*1fc0*/  IMAD.HI R0, R0, 0x2aaaaaab, RZ ;  /* 0x2aaaaaab00007827 */ /* 0x000fe200078e02ff */
[----:B------:R0:W-:Y:S03]  /*1fd0*/  STL [R1+0xdc], R13 ;  /* 0x0000dc0d01007387 */ /* 0x0001e60000100800 */
        /* <DEDUP_REMOVED lines=40> */
.L_x_6021:
[----:B------:R-:W-:Y:S05]  /*2260*/  BSYNC B0 ;  /* 0x0000000000007941 */ /* 0x000fea0003800000 */
.L_x_6020:
        /* <DEDUP_REMOVED lines=29> */
[----:B------:R-:W-:Y:S01]  /*2440*/  MOV R13, RZ ;  /* 0x000000ff000d7202 */ /* 0x000fe20000000f00 */
[----:B------:R-:W-:Y:S02]  /*2450*/  IMAD.U32 R7, RZ, RZ, UR5 ;  /* 0x00000005ff077e24 */ /* 0x000fe4000f8e00ff */
[----:B------:R-:W-:-:S02]  /*2460*/  IMAD.U32 R10, RZ, RZ, UR6 ;  /* 0x00000006ff0a7e24 */ /* 0x000fc4000f8e00ff */
[----:B------:R-:W-:Y:S02]  /*2470*/  IMAD.U32 R11, RZ, RZ, UR7 ;  /* 0x00000007ff0b7e24 */ /* 0x000fe4000f8e00ff */
[----:B------:R-:W-:Y:S02]  /*2480*/  IMAD.MOV.U32 R8, RZ, RZ, 0x70 ;  /* 0x00000070ff087424 */ /* 0x000fe400078e00ff */
[----:B------:R-:W-:-:S07]  /*2490*/  IMAD.MOV.U32 R12, RZ, RZ, 0x1 ;  /* 0x00000001ff0c7424 */ /* 0x000fce00078e00ff */
[----:B------:R-:W-:-:S07]  /*24a0*/  LEPC R20, `(.L_x_6024) ;  /* 0x000000001014794e */ /* 0x000fce0000000000 */
[----:B0----5:R-:W-:Y:S05]  /*24b0*/  CALL.ABS.NOINC R14 ;  /* 0x000000000e007343 */ /* 0x021fea0003c00000 */
.L_x_6024:
[----:B------:R-:W-:Y:S05]  /*24c0*/  BSYNC B6 ;  /* 0x0000000000067941 */ /* 0x000fea0003800000 */
.L_x_6023:
        /* <DEDUP_REMOVED lines=20> */
.L_x_6026:
[----:B------:R-:W-:Y:S05]  /*2610*/  BSYNC B6 ;  /* 0x0000000000067941 */ /* 0x000fea0003800000 */
.L_x_6025:
        /* <DEDUP_REMOVED lines=14> */
[----:B------:R-:W-:Y:S02]  /*2700*/  SEL R6, RZ, 0xffffffff, P1 ;  /* 0xffffffffff067807 */ /* 0x000fe40000800000 */
[----:B------:R-:W-:Y:S02]  /*2710*/  ISETP.GE.AND P0, PT, R16, UR4, PT ;  /* 0x0000000410007c0c */ /* 0x000fe4000bf06270 */
[----:B------:R-:W-:Y:S01]  /*2720*/  ISETP.GE.AND P1, PT, R225, UR4, PT ;  /* 0x00000004e1007c0c */ /* 0x000fe2000bf26270 */
[----:B------:R-:W-:Y:S01]  /*2730*/  IMAD.SHL.U32 R6, R6, 0x2, RZ ;  /* 0x0000000206067824 */ /* 0x000fe200078e00ff */
[----:B------:R-:W-:Y:S02]  /*2740*/  SEL R3, RZ, 0x1, P0 ;  /* 0x00000001ff037807 */ /* 0x000fe40000000000 */
[----:B------:R-:W-:Y:S02]  /*2750*/  ISETP.GE.AND P0, PT, R226, UR4, PT ;  /* 0x00000004e2007c0c */ /* 0x000fe4000bf06270 */
[----:B------:R-:W-:-:S02]  /*2760*/  LOP3.LUT R3, R6, 0x2, R3, 0xe2, !PT ;  /* 0x0000000206037812 */ /* 0x000fc400078ee203 */
[----:B0-----:R-:W-:Y:S02]  /*2770*/  SEL R4, RZ, 0x4, P0 ;  /* 0x00000004ff047807 */ /* 0x001fe40000000000 */
[----:B------:R-:W-:Y:S02]  /*2780*/  SEL R5, RZ, 0x8, P1 ;  /* 0x00000008ff057807 */ /* 0x000fe40000800000 */
[----:B------:R-:W-:Y:S02]  /*2790*/  ISETP.GE.AND P0, PT, R224, UR4, PT ;  /* 0x00000004e0007c0c */ /* 0x000fe4000bf06270 */
[----:B------:R-:W-:Y:S01]  /*27a0*/  ISETP.GE.AND P1, PT, R223, UR4, PT ;  /* 0x00000004df007c0c */ /* 0x000fe2000bf26270 */
[----:B------:R-:W-:Y:S01]  /*27b0*/  VIADD R12, R7, 0xffffff80 ;  /* 0xffffff80070c7836 */ /* 0x000fe20000000000 */
[----:B------:R-:W-:Y:S02]  /*27c0*/  LOP3.LUT R4, R5, R3, R4, 0xfe, !PT ;  /* 0x0000000305047212 */ /* 0x000fe400078efe04 */
[----:B------:R-:W-:-:S02]  /*27d0*/  SEL R5, RZ, 0x10, P0 ;  /* 0x00000010ff057807 */ /* 0x000fc40000000000 */
        /* <DEDUP_REMOVED lines=15> */
[----:B------:R-:W-:Y:S01]  /*28d0*/  IMAD R6, R7, R48, RZ ;  /* 0x0000003007067224 */ /* 0x000fe200078e02ff */
[----:B------:R-:W-:Y:S01]  /*28e0*/  IADD3 R9, R9, R11, RZ ;  /* 0x0000000b09097210 */ /* 0x000fe20007ffe0ff */
[----:B------:R-:W-:Y:S02]  /*28f0*/  IMAD.IADD R21, R11, 0x1, R21 ;  /* 0x000000010b157824 */ /* 0x000fe400078e0215 */
[----:B------:R-:W-:Y:S02]  /*2900*/  IMAD R11, R24, R49, R6 ;  /* 0x00000031180b7224 */ /* 0x000fe400078e0206 */
[----:B------:R-:W2:Y:S01]  /*2910*/  LDL R6, [R1+0xbc] ;  /* 0x0000bc0001067983 */ /* 0x000ea20000100800 */
[----:B------:R-:W0:Y:S01]  /*2920*/  S2R R35, SR_TID.X ;  /* 0x0000000000237919 */ /* 0x000e220000002100 */
[----:B------:R-:W-:Y:S02]  /*2930*/  ISETP.GE.AND P0, PT, R228, UR4, PT ;  /* 0x00000004e4007c0c */ /* 0x000fe4000bf06270 */
[----:B------:R-:W-:-:S02]  /*2940*/  ISETP.GE.AND P1, PT, R227, UR4, PT ;  /* 0x00000004e3007c0c */ /* 0x000fc4000bf26270 */
[----:B------:R-:W-:Y:S02]  /*2950*/  SEL R5, RZ, 0x40, P0 ;  /* 0x00000040ff057807 */ /* 0x000fe40000000000 */
[----:B------:R-:W-:Y:S02]  /*2960*/  SEL R10, RZ, 0x7fff80, P1 ;  /* 0x007fff80ff0a7807 */ /* 0x000fe40000800000 */
[----:B----4-:R-:W-:Y:S02]  /*2970*/  ISETP.GE.AND P0, PT, R16, R61, PT ;  /* 0x0000003d1000720c */ /* 0x010fe40003f06270 */
[----:B------:R-:W-:Y:S02]  /*2980*/  LOP3.LUT R10, R10, R4, R5, 0xfe, !PT ;  /* 0x000000040a0a7212 */ /* 0x000fe400078efe05 */
[----:B------:R-:W-:-:S05]  /*2990*/  SEL R5, R61, RZ, P0 ;  /* 0x000000ff3d057207 */ /* 0x000fca0000000000 */
[----:B------:R-:W-:Y:S02]  /*29a0*/  IMAD.IADD R5, R16, 0x1, R5 ;  /* 0x0000000110057824 */ /* 0x000fe400078e0205 */
[----:B------:R-:W-:-:S03]  /*29b0*/  IMAD.WIDE.U32 R50, R202, R54, R200 ;  /* 0x00000036ca327225 */ /* 0x000fc600078e00c8 */
[----:B------:R-:W-:Y:S01]  /*29c0*/  SHF.R.S32.HI R4, RZ, 0x1f, R5 ;  /* 0x0000001fff047819 */ /* 0x000fe20000011405 */
[----:B------:R-:W-:Y:S01]  /*29d0*/  IMAD.WIDE.U32 R52, R202, R54, R16 ;  /* 0x00000036ca347225 */ /* 0x000fe200078e0010 */
[----:B0-----:R-:W-:-:S04]  /*29e0*/  SHF.R.U32.HI R35, RZ, 0x7, R35 ;  /* 0x00000007ff237819 */ /* 0x001fc80000011623 */
[C---:B------:R-:W-:Y:S02]  /*29f0*/  IADD3 R60, R35.reuse, 0x8, RZ ;  /* 0x00000008233c7810 */ /* 0x040fe40007ffe0ff */
[----:B------:R-:W-:Y:S02]  /*2a00*/  ISETP.NE.AND P6, PT, R35, 0x1, PT ;  /* 0x000000012300780c */ /* 0x000fe40003fc5270 */
[----:B------:R-:W-:Y:S01]  /*2a10*/  IADD3 R35, R202, 0x40, RZ ;  /* 0x00000040ca237810 */ /* 0x000fe20007ffe0ff */
[----:B------:R-:W-:Y:S01]  /*2a20*/  IMAD.IADD R51, R51, 0x1, R13 ;  /* 0x0000000133337824 */ /* 0x000fe200078e020d */
[----:B------:R-:W-:Y:S01]  /*2a30*/  LEA.HI R4, R4, R5, RZ, 0x3 ;  /* 0x0000000504047211 */ /* 0x000fe200078f18ff */
[----:B------:R-:W-:Y:S02]  /*2a40*/  IMAD.IADD R53, R13, 0x1, R53 ;  /* 0x000000010d357824 */ /* 0x000fe400078e0235 */
[----:B------:R-:W-:Y:S01]  /*2a50*/  IMAD.SHL.U32 R35, R35, 0x40, RZ ;  /* 0x0000004023237824 */ /* 0x000fe200078e00ff */
[C---:B------:R-:W-:Y:S01]  /*2a60*/  SHF.L.U64.HI R56, R48.reuse, 0x6, R49 ;  /* 0x0000000630387819 */ /* 0x040fe20000010231 */
[----:B------:R-:W-:Y:S01]  /*2a70*/  IMAD R5, R49, 0x60, RZ ;  /* 0x0000006031057824 */ /* 0x000fe200078e02ff */
[----:B------:R-:W-:Y:S01]  /*2a80*/  SHF.R.S32.HI R13, RZ, 0x1f, R14 ;  /* 0x0000001fff0d7819 */ /* 0x000fe2000001140e */
[----:B------:R-:W-:-:S02]  /*2a90*/  IMAD.SHL.U32 R57, R48, 0x40, RZ ;  /* 0x0000004030397824 */ /* 0x000fc400078e00ff */
[----:B------:R-:W-:Y:S01]  /*2aa0*/  IMAD.WIDE.U32 R8, R24, R48, R8 ;  /* 0x0000003018087225 */ /* 0x000fe200078e0008 */
[----:B------:R-:W-:-:S03]  /*2ab0*/  LOP3.LUT R35, R35, 0x1c0, RZ, 0xc0, !PT ;  /* 0x000001c023237812 */ /* 0x000fc600078ec0ff */
[----:B------:R-:W-:Y:S01]  /*2ac0*/  IMAD.WIDE.U32 R20, R24, R48, R20 ;  /* 0x0000003018147225 */ /* 0x000fe200078e0014 */
[----:B------:R-:W-:-:S03]  /*2ad0*/  LEA.HI R13, R13, R202, RZ, 0x3 ;  /* 0x000000ca0d0d7211 */ /* 0x000fc600078f18ff */
[----:B------:R-:W-:Y:S01]  /*2ae0*/  IMAD.WIDE.U32 R48, R48, 0x60, RZ ;  /* 0x0000006030307825 */ /* 0x000fe200078e00ff */
[----:B------:R-:W-:-:S03]  /*2af0*/  LOP3.LUT R13, R13, 0xfffffff8, RZ, 0xc0, !PT ;  /* 0xfffffff80d0d7812 */ /* 0x000fc600078ec0ff */
[----:B------:R-:W-:Y:S01]  /*2b00*/  IMAD.IADD R62, R49, 0x1, R5 ;  /* 0x00000001313e7824 */ /* 0x000fe200078e0205 */
[----:B------:R-:W-:Y:S01]  /*2b10*/  LOP3.LUT R5, R35, 0x38, R4, 0xf8, !PT ;  /* 0x0000003823057812 */ /* 0x000fe200078ef804 */
[C---:B------:R-:W-:Y:S01]  /*2b20*/  VIADD R35, R202.reuse, 0x40 ;  /* 0x00000040ca237836 */ /* 0x040fe20000000000 */
        /* <DEDUP_REMOVED lines=55> */
.L_x_6080:
        /* <DEDUP_REMOVED lines=26> */
[C---:B------:R-:W-:Y:S01]  /*3040*/  IMAD R98, R19.reuse, 0x1800, R82 ;  /* 0x0000180013627824 */ /* 0x040fe200078e0252 */
[----:B------:R-:W-:Y:S01]  /*3050*/  IADD3 R6, -R12, RZ, RZ ;  /* 0x000000ff0c067210 */ /* 0x000fe20007ffe1ff */
[----:B------:R-:W-:Y:S01]  /*3060*/  IMAD R96, R19, 0x1800, R86 ;  /* 0x0000180013607824 */ /* 0x000fe200078e0256 */
[----:B------:R-:W-:Y:S01]  /*3070*/  LOP3.LUT R23, R23, 0xfffffffd, RZ, 0xc0, !PT ;  /* 0xfffffffd17177812 */ /* 0x000fe200078ec0ff */
[----:B------:R-:W-:Y:S05]  /*3080*/  YIELD ;  /* 0x0000000000007946 */ /* 0x000fea0003800000 */
        /* <DEDUP_REMOVED lines=54> */
[----:B------:R-:W-:-:S04]  /*33f0*/  IADD3 R15, P3, R50, R4, RZ ;  /* 0x00000004320f7210 */ /* 0x000fc80007f7e0ff */
[----:B------:R-:W-:Y:S02]  /*3400*/  IADD3.X R34, R11, R67, RZ, P3, !PT ;  /* 0x000000430b227210 */ /* 0x000fe40001ffe4ff */
        /* <DEDUP_REMOVED lines=10> */
.L_x_6031:
[----:B------:R-:W-:Y:S05]  /*34b0*/  BSYNC B1 ;  /* 0x0000000000017941 */ /* 0x000fea0003800000 */
.L_x_6030:
        /* <DEDUP_REMOVED lines=29> */
.L_x_6033:
[----:B------:R-:W-:Y:S05]  /*3690*/  BSYNC B1 ;  /* 0x0000000000017941 */ /* 0x000fea0003800000 */
.L_x_6032:
[----:B0-----:R-:W-:Y:S01]  /*36a0*/  IMAD.MOV.U32 R4, RZ, RZ, R44 ;  /* 0x000000ffff047224 */ /* 0x001fe200078e002c */
[----:B------:R-:W-:Y:S01]  /*36b0*/  UISETP.NE.AND UP0, UPT, UR47, 0x3, UPT ;  /* 0x000000032f00788c */ /* 0x000fe2000bf05270 */
[----:B------:R-:W-:Y:S01]  /*36c0*/  IMAD.MOV.U32 R5, RZ, RZ, R45 ;  /* 0x000000ffff057224 */ /* 0x000fe200078e002d */
[----:B------:R-:W-:Y:S01]  /*36d0*/  MOV R6, R46 ;  /* 0x0000002e00067202 */ /* 0x000fe20000000f00 */
[----:B------:R-:W-:Y:S01]  /*36e0*/  IMAD.MOV.U32 R7, RZ, RZ, R47 ;  /* 0x000000ffff077224 */ /* 0x000fe200078e002f */
[----:B------:R-:W-:Y:S02]  /*36f0*/  PRMT R107, R13, 0x5410, R14 ;  /* 0x000054100d6b7816 */ /* 0x000fe4000000000e */
[----:B------:R-:W-:Y:S01]  /*3700*/  PRMT R108, R4, 0x5410, R5 ;  /* 0x00005410046c7816 */ /* 0x000fe20000000005 */
[----:B------:R-:W-:Y:S01]  /*3710*/  IMAD.MOV.U32 R4, RZ, RZ, R42 ;  /* 0x000000ffff047224 */ /* 0x000fe200078e002a */
[----:B------:R-:W-:Y:S01]  /*3720*/  PLOP3.LUT P3, PT, PT, PT, UP0, 0x80, 0x0 ;  /* 0x000000000000781c */ /* 0x000fe20003f6f008 */
[----:B------:R-:W-:Y:S01]  /*3730*/  IMAD.MOV.U32 R5, RZ, RZ, R43 ;  /* 0x000000ffff057224 */ /* 0x000fe200078e002b */
[----:B------:R-:W-:Y:S01]  /*3740*/  PRMT R110, R6, 0x5410, R7 ;  /* 0x00005410066e7816 */ /* 0x000fe20000000007 */
[----:B-----5:R-:W-:-:S02]  /*3750*/  IMAD.MOV.U32 R7, RZ, RZ, R37 ;  /* 0x000000ffff077224 */ /* 0x020fc400078e0025 */
        /* <DEDUP_REMOVED lines=12> */
[----:B------:R-:W-:-:S04]  /*3820*/  PRMT R102, R102, 0x5410, R7 ;  /* 0x0000541066667816 */ /* 0x000fc80000000007 */
[----:B------:R-:W-:Y:S01]  /*3830*/  PRMT R101, R4, 0x5410, R5 ;  /* 0x0000541004657816 */ /* 0x000fe20000000005 */
[----:B------:R-:W-:Y:S06]  /*3840*/  @!P3 BRA `(.L_x_6034) ;  /* 0x000000000004b947 */ /* 0x000fec0003800000 */
[----:B------:R-:W-:Y:S01]  /*3850*/  BPT.TRAP 0x1 ;  /* 0x000000040000795c */ /* 0x000fe20000300000 */
.L_x_6034:
[----:B------:R-:W-:Y:S01]  /*3860*/  IMAD R87, R19, 0x8, R22 ;  /* 0x0000000813577824 */ /* 0x000fe200078e0216 */
[----:B------:R-:W-:Y:S01]  /*3870*/  SHF.L.U32 R93, R206, 0x1f, RZ ;  /* 0x0000001fce5d7819 */ /* 0x000fe200000006ff */
[----:B------:R-:W-:Y:S03]  /*3880*/  BSSY B1, `(.L_x_6035) ;  /* 0x0000003000017945 */ /* 0x000fe60003800000 */
[----:B------:R-:W0:Y:S02]  /*3890*/  SYNCS.PHASECHK.TRANS64.TRYWAIT P5, [R87+URZ+0x32490], R93 ;  /* 0x0324905d570075a7 */ /* 0x000e2400080a017f */
[----:B0-----:R-:W-:Y:S05]  /*38a0*/  @!P5 BRA `(.L_x_6036) ;  /* 0x000001e80010d947 */ /* 0x001fea0003800000 */
.L_x_6318:
[----:B------:R-:W-:Y:S05]  /*38b0*/  BSYNC B1 ;  /* 0x0000000000017941 */ /* 0x000fea0003800000 */
.L_x_6035:
[----:B------:R-:W-:-:S03]  /*38c0*/  UMOV UR4, 0xffffffff ;  /* 0xffffffff00047882 */ /* 0x000fc60000000000 */
[----:B------:R-:W-:Y:S05]  /*38d0*/  BRA.DIV UR4, `(.L_x_6037) ;  /* 0x000001ea04187947 */ /* 0x000fea000b800000 */
[----:B------:R1:W2:Y:S04]  /*38e0*/  SHFL.IDX PT, R99, R97, RZ, 0x1c1f ;  /* 0x001c1fff61637589 */ /* 0x0002a800000e0000 */
[----:B------:R1:W3:Y:S02]  /*38f0*/  SHFL.IDX PT, R14, R95, RZ, 0x1c1f ;  /* 0x001c1fff5f0e7589 */ /* 0x0002e400000e0000 */
.L_x_6322:
        /* <DEDUP_REMOVED lines=54> */
.L_x_6043:
[----:B------:R-:W-:Y:S05]  /*3c60*/  BSYNC B3 ;  /* 0x0000000000037941 */ /* 0x000fea0003800000 */
.L_x_6042:
[----:B0-----:R4:W-:Y:S02]  /*3c70*/  ST.E.128 desc[UR40][R12.64], R4 ;  /* 0x000000040c007985 */ /* 0x0019e4000c101d28 */
.L_x_6041:
[----:B------:R-:W-:Y:S05]  /*3c80*/  BSYNC B2 ;  /* 0x0000000000027941 */ /* 0x000fea0003800000 */
.L_x_6040:
        /* <DEDUP_REMOVED lines=31> */
[----:B------:R-:W-:Y:S01]  /*3e80*/  HADD2.F32 R42, -RZ, R107.H0_H0 ;  /* 0x2000006bff2a7230 */ /* 0x000fe20000004100 */
        /* <DEDUP_REMOVED lines=9> */
[----:B------:R-:W-:Y:S02]  /*3f20*/  HADD2.F32 R11, -RZ, R107.H1_H1 ;  /* 0x3000006bff0b7230 */ /* 0x000fe40000004100 */
[-C--:B------:R-:W-:Y:S01]  /*3f30*/  FMUL.FTZ R43, R40, R41.reuse ;  /* 0x00000029282b7220 */ /* 0x080fe20000410000 */
[----:B------:R-:W-:Y:S01]  /*3f40*/  FFMA.FTZ R15, R15, R42, R44 ;  /* 0x0000002a0f0f7223 */ /* 0x000fe2000001002c */
[C---:B------:R-:W-:Y:S02]  /*3f50*/  FMUL.FTZ R41, R6.reuse, R41 ;  /* 0x0000002906297220 */ /* 0x040fe40000410000 */
[----:B------:R-:W-:-:S02]  /*3f60*/  FFMA.FTZ R43, R6, R11, -R43 ;  /* 0x0000000b062b7223 */ /* 0x000fc4000001082b */
[----:B------:R-:W-:Y:S01]  /*3f70*/  FFMA.FTZ R40, R40, R11, R41 ;  /* 0x0000000b28287223 */ /* 0x000fe20000010029 */
[----:B------:R-:W-:-:S04]  /*3f80*/  F2FP.F16.F32.PACK_AB R4, R15, R46 ;  /* 0x0000002e0f04723e */ /* 0x000fc800000000ff */
[----:B------:R-:W-:-:S07]  /*3f90*/  F2FP.F16.F32.PACK_AB R6, R40, R43 ;  /* 0x0000002b2806723e */ /* 0x000fce00000000ff */
.L_x_6045:
[----:B------:R-:W-:Y:S05]  /*3fa0*/  BSYNC B2 ;  /* 0x0000000000027941 */ /* 0x000fea0003800000 */
.L_x_6044:
[----:B0-----:R0:W-:Y:S02]  /*3fb0*/  ST.E.128 desc[UR40][R12.64], R4 ;  /* 0x000000040c007985 */ /* 0x0011e4000c101d28 */
.L_x_6039:
[----:B------:R-:W-:Y:S05]  /*3fc0*/  BSYNC B1 ;  /* 0x0000000000017941 */ /* 0x000fea0003800000 */
.L_x_6038:
[----:B------:R-:W-:-:S03]  /*3fd0*/  UMOV UR4, 0xffffffff ;  /* 0xffffffff00047882 */ /* 0x000fc60000000000 */
[----:B------:R-:W-:Y:S05]  /*3fe0*/  BRA.DIV UR4, `(.L_x_6046) ;  /* 0x000001e2049c7947 */ /* 0x000fea000b800000 */
[----:B-1----:R-:W1:Y:S04]  /*3ff0*/  SHFL.IDX PT, R97, R97, 0x1, 0x1c1f ;  /* 0x003c1f0061617f89 */ /* 0x002e6800000e0000 */
[----:B---3--:R3:W0:Y:S02]  /*4000*/  SHFL.IDX PT, R14, R95, 0x1, 0x1c1f ;  /* 0x003c1f005f0e7f89 */ /* 0x00862400000e0000 */
.L_x_6326:
        /* <DEDUP_REMOVED lines=10> */
[--C-:B----4-:R-:W-:Y:S01]  /*40b0*/  HADD2.F32 R15, -RZ, R7.reuse.H1_H1 ;  /* 0x30000007ff0f7230 */ /* 0x110fe20000004100 */
[----:B------:R-:W-:Y:S01]  /*40c0*/  SHF.R.U32.HI R41, RZ, 0x10, R37 ;  /* 0x00000010ff297819 */ /* 0x000fe20000011625 */
[----:B------:R-:W-:Y:S01]  /*40d0*/  HADD2.F32 R7, -RZ, R7.H0_H0 ;  /* 0x20000007ff077230 */ /* 0x000fe20000004100 */
[--C-:B------:R-:W-:Y:S01]  /*40e0*/  SHF.R.U64 R37, R38, 0x10, R39.reuse ;  /* 0x0000001026257819 */ /* 0x100fe20000001227 */
[----:B------:R-:W-:Y:S01]  /*40f0*/  HADD2.F32 R36, -RZ, R36.H0_H0 ;  /* 0x20000024ff247230 */ /* 0x000fe20000004100 */
[----:B------:R-:W-:Y:S01]  /*4100*/  SHF.R.U32.HI R40, RZ, 0x10, R39 ;  /* 0x00000010ff287819 */ /* 0x000fe20000011627 */
[----:B------:R-:W-:Y:S01]  /*4110*/  HADD2.F32 R38, -RZ, R41.H0_H0 ;  /* 0x20000029ff267230 */ /* 0x000fe20000004100 */
[----:B------:R-:W-:Y:S01]  /*4120*/  MOV R11, R6 ;  /* 0x00000006000b7202 */ /* 0x000fe20000000f00 */
[----:B------:R-:W-:Y:S02]  /*4130*/  HADD2.F32 R37, -RZ, R37.H0_H0 ;  /* 0x20000025ff257230 */ /* 0x000fe40000004100 */
[----:B------:R-:W-:-:S02]  /*4140*/  HADD2.F32 R40, -RZ, R40.H0_H0 ;  /* 0x20000028ff287230 */ /* 0x000fc40000004100 */
[--C-:B------:R-:W-:Y:S02]  /*4150*/  HADD2.F32 R6, -RZ, R5.reuse.H1_H1 ;  /* 0x30000005ff067230 */ /* 0x100fe40000004100 */
[----:B------:R-:W-:Y:S02]  /*4160*/  HADD2.F32 R5, -RZ, R5.H0_H0 ;  /* 0x20000005ff057230 */ /* 0x000fe40000004100 */
[-C--:B------:R-:W-:Y:S01]  /*4170*/  FMUL.FTZ R44, R15, R40.reuse ;  /* 0x000000280f2c7220 */ /* 0x080fe20000410000 */
[----:B------:R-:W-:Y:S01]  /*4180*/  FMUL.FTZ R40, R7, R40 ;  /* 0x0000002807287220 */ /* 0x000fe20000410000 */
[CC--:B------:R-:W-:Y:S01]  /*4190*/  FMUL.FTZ R42, R6.reuse, R37.reuse ;  /* 0x00000025062a7220 */ /* 0x0c0fe20000410000 */
[----:B------:R-:W-:Y:S01]  /*41a0*/  FMUL.FTZ R37, R5, R37 ;  /* 0x0000002505257220 */ /* 0x000fe20000410000 */
[----:B------:R-:W-:Y:S02]  /*41b0*/  FFMA.FTZ R44, R7, R38, -R44 ;  /* 0x00000026072c7223 */ /* 0x000fe4000001082c */
[----:B------:R-:W-:Y:S01]  /*41c0*/  FFMA.FTZ R42, R5, R36, -R42 ;  /* 0x00000024052a7223 */ /* 0x000fe2000001082a */
[----:B------:R-:W-:Y:S01]  /*41d0*/  FFMA.FTZ R41, R15, R38, R40 ;  /* 0x000000260f297223 */ /* 0x000fe20000010028 */
[----:B------:R-:W-:Y:S01]  /*41e0*/  FFMA.FTZ R39, R6, R36, R37 ;  /* 0x0000002406277223 */ /* 0x000fe20000010025 */
[----:B------:R-:W-:-:S02]  /*41f0*/  HADD2.F32 R7, -RZ, R103.H1_H1 ;  /* 0x30000067ff077230 */ /* 0x000fc40000004100 */
[----:B------:R-:W-:Y:S02]  /*4200*/  HADD2.F32 R15, -RZ, R102.H1_H1 ;  /* 0x30000066ff0f7230 */ /* 0x000fe40000004100 */
[--C-:B------:R-:W-:Y:S02]  /*4210*/  HADD2.F32 R5, -RZ, R4.reuse.H1_H1 ;  /* 0x30000004ff057230 */ /* 0x100fe40000004100 */
[----:B------:R-:W-:Y:S02]  /*4220*/  HADD2.F32 R6, -RZ, R11.H1_H1 ;  /* 0x3000000bff067230 */ /* 0x000fe40000004100 */
[----:B------:R-:W-:Y:S02]  /*4230*/  HADD2.F32 R103, -RZ, R103.H0_H0 ;  /* 0x20000067ff677230 */ /* 0x000fe40000004100 */
[----:B------:R-:W-:Y:S02]  /*4240*/  HADD2.F32 R4, -RZ, R4.H0_H0 ;  /* 0x20000004ff047230 */ /* 0x000fe40000004100 */
[----:B------:R-:W-:Y:S01]  /*4250*/  FMUL.FTZ R38, R6, R15 ;  /* 0x0000000f06267220 */ /* 0x000fe20000410000 */
[----:B------:R-:W-:-:S02]  /*4260*/  HADD2.F32 R11, -RZ, R11.H0_H0 ;  /* 0x2000000bff0b7230 */ /* 0x000fc40000004100 */
        /* <DEDUP_REMOVED lines=12> */
.L_x_6051:
[----:B------:R-:W-:Y:S05]  /*4330*/  BSYNC B2 ;  /* 0x0000000000027941 */ /* 0x000fea0003800000 */
.L_x_6050:
[----:B----4-:R0:W-:Y:S02]  /*4340*/  ST.E.128 desc[UR40][R12.64], R4 ;  /* 0x000000040c007985 */ /* 0x0101e4000c101d28 */
.L_x_6049:
[----:B------:R-:W-:Y:S05]  /*4350*/  BSYNC B1 ;  /* 0x0000000000017941 */ /* 0x000fea0003800000 */
.L_x_6048:
        /* <DEDUP_REMOVED lines=49> */
.L_x_6053:
[----:B------:R-:W-:Y:S05]  /*4670*/  BSYNC B1 ;  /* 0x0000000000017941 */ /* 0x000fea0003800000 */
.L_x_6052:
[----:B----4-:R0:W-:Y:S01]  /*4680*/  ST.E.128 desc[UR40][R12.64], R4 ;  /* 0x000000040c007985 */ /* 0x0101e2000c101d28 */
[----:B------:R-:W-:Y:S05]  /*4690*/  BRA `(.L_x_6047) ;  /* 0x0000001800207947 */ /* 0x000fea0003800000 */
.L_x_6029:
        /* <DEDUP_REMOVED lines=51> */
[----:B------:R-:W-:-:S03]  /*49d0*/  IMAD.MOV.U32 R14, RZ, RZ, R33 ;  /* 0x000000ffff0e7224 */ /* 0x000fc600078e0021 */
[----:B------:R-:W-:Y:S02]  /*49e0*/  PRMT R112, R12, 0x5410, R13 ;  /* 0x000054100c707816 */ /* 0x000fe4000000000d */
        /* <DEDUP_REMOVED lines=19> */
.L_x_6054:
[----:B------:R-:W-:Y:S01]  /*4b20*/  IMAD R87, R19, 0x8, R22 ;  /* 0x0000000813577824 */ /* 0x000fe200078e0216 */
[----:B------:R-:W-:Y:S01]  /*4b30*/  SHF.L.U32 R93, R206, 0x1f, RZ ;  /* 0x0000001fce5d7819 */ /* 0x000fe200000006ff */
[----:B------:R-:W0:Y:S01]  /*4b40*/  LDC R94, c[0x0][0x2f4] ;  /* 0x0000bd00ff5e7b82 */ /* 0x000e220000000800 */
[----:B------:R-:W-:Y:S02]  /*4b50*/  BSSY B1, `(.L_x_6055) ;  /* 0x0000003000017945 */ /* 0x000fe40003800000 */
[----:B------:R-:W1:Y:S02]  /*4b60*/  SYNCS.PHASECHK.TRANS64.TRYWAIT P4, [R87+URZ+0x32490], R93 ;  /* 0x0324905d570075a7 */ /* 0x000e64000808017f */
[----:B-1----:R-:W-:Y:S05]  /*4b70*/  @!P4 BRA `(.L_x_6056) ;  /* 0x000001d80000c947 */ /* 0x002fea0003800000 */
.L_x_6327:
[----:B------:R-:W-:Y:S05]  /*4b80*/  BSYNC B1 ;  /* 0x0000000000017941 */ /* 0x000fea0003800000 */
.L_x_6055:
[----:B------:R-:W-:Y:S01]  /*4b90*/  UMOV UR4, 0xffffffff ;  /* 0xffffffff00047882 */ /* 0x000fe20000000000 */
[----:B0-----:R-:W-:Y:S02]  /*4ba0*/  IMAD.IADD R100, R94, 0x1, -R61 ;  /* 0x000000015e647824 */ /* 0x001fe400078e0a3d */
[----:B------:R-:W-:Y:S05]  /*4bb0*/  BRA.DIV UR4, `(.L_x_6057) ;  /* 0x000001da04047947 */ /* 0x000fea000b800000 */
[----:B------:R0:W2:Y:S04]  /*4bc0*/  SHFL.IDX PT, R99, R97, RZ, 0x1c1f ;  /* 0x001c1fff61637589 */ /* 0x0000a800000e0000 */
[----:B------:R0:W3:Y:S02]  /*4bd0*/  SHFL.IDX PT, R98, R95, RZ, 0x1c1f ;  /* 0x001c1fff5f627589 */ /* 0x0000e400000e0000 */
.L_x_6331:
        /* <DEDUP_REMOVED lines=11> */
[----:B------:R-:W-:-:S04]  /*4c90*/  LOP3.LUT R13, R13, R76, RZ, 0x3c, !PT ;  /* 0x0000004c0d0d7212 */ /* 0x000fc800078e3cff */
[----:B----4-:R-:W-:Y:S01]  /*4ca0*/  LEA R12, R14, R13, 0x9 ;  /* 0x0000000d0e0c7211 */ /* 0x010fe200078e48ff */
[----:B------:R-:W-:-:S04]  /*4cb0*/  IMAD R13, R19, 0x1800, R85 ;  /* 0x00001800130d7824 */ /* 0x000fc800078e0255 */
[----:B------:R-:W-:Y:S02]  /*4cc0*/  IMAD R15, R19, 0x1800, R12 ;  /* 0x00001800130f7824 */ /* 0x000fe400078e020c */
[--C-:B------:R-:W-:Y:S02]  /*4cd0*/  IMAD R13, R13, 0x2, R22.reuse ;  /* 0x000000020d0d7824 */ /* 0x100fe400078e0216 */
[----:B------:R-:W-:-:S04]  /*4ce0*/  IMAD R44, R15, 0x2, R22 ;  /* 0x000000020f2c7824 */ /* 0x000fc800078e0216 */
        /* <DEDUP_REMOVED lines=21> */
[----:B------:R-:W-:Y:S01]  /*4e40*/  FMUL.FTZ R108, R101, R104 ;  /* 0x00000068656c7220 */ /* 0x000fe20000410000 */
[----:B------:R-:W-:-:S02]  /*4e50*/  HADD2.F32 R32, -RZ, R114.H0_H0 ;  /* 0x20000072ff207230 */ /* 0x000fc40000004100 */
[C---:B------:R-:W-:Y:S01]  /*4e60*/  FMUL.FTZ R104, R45.reuse, R104 ;  /* 0x000000682d687220 */ /* 0x040fe20000410000 */
        /* <DEDUP_REMOVED lines=8> */
[----:B------:R-:W-:-:S02]  /*4ef0*/  HADD2.F32 R33, -RZ, R101.H0_H0 ;  /* 0x20000065ff217230 */ /* 0x000fc40000004100 */
[----:B------:R-:W-:Y:S02]  /*4f00*/  HADD2.F32 R15, -RZ, R47.H0_H0 ;  /* 0x2000002fff0f7230 */ /* 0x000fe40000004100 */
[----:B------:R-:W-:Y:S02]  /*4f10*/  HADD2.F32 R112, -RZ, R112.H1_H1 ;  /* 0x30000070ff707230 */ /* 0x000fe40000004100 */
[-C--:B------:R-:W-:Y:S01]  /*4f20*/  FMUL.FTZ R106, R33, R108.reuse ;  /* 0x0000006c216a7220 */ /* 0x080fe20000410000 */
[----:B------:R-:W-:Y:S02]  /*4f30*/  IMAD.MOV.U32 R13, RZ, RZ, R45 ;  /* 0x000000ffff0d7224 */ /* 0x000fe400078e002d */
[C---:B------:R-:W-:Y:S01]  /*4f40*/  FMUL.FTZ R108, R15.reuse, R108 ;  /* 0x0000006c0f6c7220 */ /* 0x040fe20000410000 */
[----:B------:R-:W-:Y:S02]  /*4f50*/  IMAD.MOV.U32 R45, RZ, RZ, R96 ;  /* 0x000000ffff2d7224 */ /* 0x000fe400078e0060 */
[----:B------:R-:W-:Y:S01]  /*4f60*/  FFMA.FTZ R15, R15, R104, -R106 ;  /* 0x000000680f0f7223 */ /* 0x000fe2000001086a */
[----:B------:R-:W-:-:S02]  /*4f70*/  HADD2.F32 R106, -RZ, R101.H1_H1 ;  /* 0x30000065ff6a7230 */ /* 0x000fc40000004100 */
[----:B------:R-:W-:Y:S01]  /*4f80*/  FFMA.FTZ R33, R33, R104, R108 ;  /* 0x0000006821217223 */ /* 0x000fe2000001006c */
[----:B------:R-:W-:Y:S01]  /*4f90*/  SHF.R.U32.HI R104, RZ, 0x10, R35 ;  /* 0x00000010ff687819 */ /* 0x000fe20000011623 */
[----:B------:R-:W-:Y:S01]  /*4fa0*/  HADD2.F32 R35, -RZ, R114.H1_H1 ;  /* 0x30000072ff237230 */ /* 0x000fe20000004100 */
[--C-:B------:R-:W-:Y:S02]  /*4fb0*/  SHF.R.U32.HI R108, RZ, 0x10, R7.reuse ;  /* 0x00000010ff6c7819 */ /* 0x100fe40000011607 */
[----:B------:R-:W-:Y:S01]  /*4fc0*/  SHF.R.U64 R7, R6, 0x10, R7 ;  /* 0x0000001006077819 */ /* 0x000fe20000001207 */
[----:B------:R-:W-:Y:S02]  /*4fd0*/  HADD2.F32 R101, -RZ, R104.H0_H0 ;  /* 0x20000068ff657230 */ /* 0x000fe40000004100 */
[----:B------:R-:W-:Y:S02]  /*4fe0*/  HADD2.F32 R104, -RZ, R47.H1_H1 ;  /* 0x3000002fff687230 */ /* 0x000fe40000004100 */
[----:B------:R-:W-:-:S02]  /*4ff0*/  HADD2.F32 R47, -RZ, R108.H0_H0 ;  /* 0x2000006cff2f7230 */ /* 0x000fc40000004100 */
[-C--:B------:R-:W-:Y:S01]  /*5000*/  FMUL.FTZ R111, R106, R101.reuse ;  /* 0x000000656a6f7220 */ /* 0x080fe20000410000 */
[----:B------:R-:W-:Y:S02]  /*5010*/  HADD2.F32 R108, -RZ, R110.H1_H1 ;  /* 0x3000006eff6c7230 */ /* 0x000fe40000004100 */
[C---:B------:R-:W-:Y:S01]  /*5020*/  FMUL.FTZ R101, R104.reuse, R101 ;  /* 0x0000006568657220 */ /* 0x040fe20000410000 */
[----:B------:R-:W-:Y:S02]  /*5030*/  HADD2.F32 R7, -RZ, R7.H0_H0 ;  /* 0x20000007ff077230 */ /* 0x000fe40000004100 */
[-C--:B------:R-:W-:Y:S01]  /*5040*/  FFMA.FTZ R104, R104, R47.reuse, -R111 ;  /* 0x0000002f68687223 */ /* 0x080fe2000001086f */
[----:B------:R-:W-:Y:S02]  /*5050*/  HADD2.F32 R111, -RZ, R4.H0_H0 ;  /* 0x20000004ff6f7230 */ /* 0x000fe40000004100 */
[----:B------:R-:W-:Y:S01]  /*5060*/  FFMA.FTZ R106, R106, R47, R101 ;  /* 0x0000002f6a6a7223 */ /* 0x000fe20000010065 */
[----:B------:R-:W-:-:S02]  /*5070*/  HADD2.F32 R101, -RZ, R44.H0_H0 ;  /* 0x2000002cff657230 */ /* 0x000fc40000004100 */
[----:B------:R-:W-:Y:S01]  /*5080*/  HADD2.F32 R47, -RZ, R12.H0_H0 ;  /* 0x2000000cff2f7230 */ /* 0x000fe20000004100 */
[----:B------:R-:W-:Y:S01]  /*5090*/  F2FP.F16.F32.PACK_AB R15, R104, R15 ;  /* 0x0000000f680f723e */ /* 0x000fe200000000ff */
[----:B------:R-:W-:Y:S02]  /*50a0*/  HADD2.F32 R44, -RZ, R44.H1_H1 ;  /* 0x3000002cff2c7230 */ /* 0x000fe40000004100 */
[-C--:B------:R-:W-:Y:S01]  /*50b0*/  FMUL.FTZ R110, R101, R112.reuse ;  /* 0x00000070656e7220 */ /* 0x080fe20000410000 */
[----:B------:R-:W-:Y:S02]  /*50c0*/  HADD2.F32 R12, -RZ, R12.H1_H1 ;  /* 0x3000000cff0c7230 */ /* 0x000fe40000004100 */
[C---:B------:R-:W-:Y:S01]  /*50d0*/  FMUL.FTZ R112, R47.reuse, R112 ;  /* 0x000000702f707220 */ /* 0x040fe20000410000 */
[----:B------:R-:W-:Y:S01]  /*50e0*/  F2FP.F16.F32.PACK_AB R33, R106, R33 ;  /* 0x000000216a21723e */ /* 0x000fe200000000ff */
[-C--:B------:R-:W-:Y:S01]  /*50f0*/  FMUL.FTZ R113, R44, R5.reuse ;  /* 0x000000052c717220 */ /* 0x080fe20000410000 */
[-C--:B------:R-:W-:Y:S01]  /*5100*/  FFMA.FTZ R47, R47, R108.reuse, -R110 ;  /* 0x0000006c2f2f7223 */ /* 0x080fe2000001086e */
[C---:B------:R-:W-:Y:S01]  /*5110*/  FMUL.FTZ R5, R12.reuse, R5 ;  /* 0x000000050c057220 */ /* 0x040fe20000410000 */
[----:B------:R-:W-:Y:S01]  /*5120*/  FFMA.FTZ R101, R101, R108, R112 ;  /* 0x0000006c65657223 */ /* 0x000fe20000010070 */
[----:B------:R-:W-:Y:S01]  /*5130*/  FFMA.FTZ R4, R12, R111, -R113 ;  /* 0x0000006f0c047223 */ /* 0x000fe20000010871 */
[----:B------:R-:W-:-:S02]  /*5140*/  HADD2.F32 R12, -RZ, R46.H0_H0 ;  /* 0x2000002eff0c7230 */ /* 0x000fc40000004100 */
[----:B------:R-:W-:Y:S01]  /*5150*/  FFMA.FTZ R44, R44, R111, R5 ;  /* 0x0000006f2c2c7223 */ /* 0x000fe20000010005 */
[----:B------:R-:W-:Y:S02]  /*5160*/  HADD2.F32 R5, -RZ, R14.H0_H0 ;  /* 0x2000000eff057230 */ /* 0x000fe40000004100 */
[----:B------:R-:W-:Y:S02]  /*5170*/  HADD2.F32 R46, -RZ, R46.H1_H1 ;  /* 0x3000002eff2e7230 */ /* 0x000fe40000004100 */
[-C--:B------:R-:W-:Y:S01]  /*5180*/  FMUL.FTZ R108, R12, R35.reuse ;  /* 0x000000230c6c7220 */ /* 0x080fe20000410000 */
[----:B------:R-:W-:Y:S02]  /*5190*/  HADD2.F32 R14, -RZ, R14.H1_H1 ;  /* 0x3000000eff0e7230 */ /* 0x000fe40000004100 */
[C---:B------:R-:W-:Y:S01]  /*51a0*/  FMUL.FTZ R35, R5.reuse, R35 ;  /* 0x0000002305237220 */ /* 0x040fe20000410000 */
[----:B------:R-:W-:Y:S01]  /*51b0*/  F2FP.F16.F32.PACK_AB R4, R4, R47 ;  /* 0x0000002f0404723e */ /* 0x000fe200000000ff */
[-C--:B------:R-:W-:Y:S01]  /*51c0*/  FFMA.FTZ R5, R5, R32.reuse, -R108 ;  /* 0x0000002005057223 */ /* 0x080fe2000001086c */
[----:B------:R-:W-:Y:S01]  /*51d0*/  F2FP.F16.F32.PACK_AB R44, R44, R101 ;  /* 0x000000652c2c723e */ /* 0x000fe200000000ff */
[----:B------:R-:W-:Y:S01]  /*51e0*/  FFMA.FTZ R12, R12, R32, R35 ;  /* 0x000000200c0c7223 */ /* 0x000fe20000010023 */
[----:B------:R-:W-:Y:S01]  /*51f0*/  HADD2.F32 R35, -RZ, R34.H0_H0 ;  /* 0x20000022ff237230 */ /* 0x000fe20000004100 */
[----:B------:R-:W-:-:S04]  /*5200*/  MOV R47, R33 ;  /* 0x00000021002f7202 */ /* 0x000fc80000000f00 */
[-C--:B------:R-:W-:Y:S01]  /*5210*/  FMUL.FTZ R111, R46, R35.reuse ;  /* 0x000000232e6f7220 */ /* 0x080fe20000410000 */
[----:B------:R-:W-:-:S03]  /*5220*/  FMUL.FTZ R35, R14, R35 ;  /* 0x000000230e237220 */ /* 0x000fc60000410000 */
[-C--:B------:R-:W-:Y:S01]  /*5230*/  FFMA.FTZ R14, R14, R7.reuse, -R111 ;  /* 0x000000070e0e7223 */ /* 0x080fe2000001086f */
[----:B------:R-:W-:-:S04]  /*5240*/  FFMA.FTZ R35, R46, R7, R35 ;  /* 0x000000072e237223 */ /* 0x000fc80000010023 */
[----:B------:R-:W-:Y:S02]  /*5250*/  F2FP.F16.F32.PACK_AB R14, R14, R5 ;  /* 0x000000050e0e723e */ /* 0x000fe400000000ff */
[----:B------:R-:W-:Y:S01]  /*5260*/  F2FP.F16.F32.PACK_AB R46, R35, R12 ;  /* 0x0000000c232e723e */ /* 0x000fe200000000ff */
[----:B------:R-:W-:-:S07]  /*5270*/  IMAD.MOV.U32 R12, RZ, RZ, R4 ;  /* 0x000000ffff0c7224 */ /* 0x000fce00078e0004 */
.L_x_6061:
[----:B------:R-:W-:Y:S05]  /*5280*/  BSYNC B2 ;  /* 0x0000000000027941 */ /* 0x000fea0003800000 */
.L_x_6060:
        /* <DEDUP_REMOVED lines=8> */
.L_x_6059:
[----:B------:R-:W-:Y:S05]  /*5310*/  BSYNC B1 ;  /* 0x0000000000017941 */ /* 0x000fea0003800000 */
.L_x_6058:
[----:B------:R-:W-:-:S03]  /*5320*/  UMOV UR4, 0xffffffff ;  /* 0xffffffff00047882 */ /* 0x000fc60000000000 */
[----:B------:R-:W-:Y:S05]  /*5330*/  BRA.DIV UR4, `(.L_x_6062) ;  /* 0x000001d204707947 */ /* 0x000fea000b800000 */
[----:B0-----:R-:W0:Y:S04]  /*5340*/  SHFL.IDX PT, R97, R97, 0x1, 0x1c1f ;  /* 0x003c1f0061617f89 */ /* 0x001e2800000e0000 */
[----:B------:R0:W0:Y:S02]  /*5350*/  SHFL.IDX PT, R96, R95, 0x1, 0x1c1f ;  /* 0x003c1f005f607f89 */ /* 0x00002400000e0000 */
.L_x_6335:
[----:B----4-:R-:W-:-:S05]  /*5360*/  VIADD R4, R202, 0x40 ;  /* 0x00000040ca047836 */ /* 0x010fca0000000000 */
        /* <DEDUP_REMOVED lines=11> */
[----:B------:R-:W-:Y:S01]  /*5420*/  LEA.HI R100, R5, R100, RZ, 0x4 ;  /* 0x0000006405647211 */ /* 0x000fe200078f20ff */
[----:B------:R-:W-:Y:S01]  /*5430*/  IMAD R5, R19, 0x1800, R74 ;  /* 0x0000180013057824 */ /* 0x000fe200078e024a */
[----:B------:R-:W-:-:S02]  /*5440*/  LOP3.LUT R7, R7, 0x1c0, RZ, 0xc0, !PT ;  /* 0x000001c007077812 */ /* 0x000fc400078ec0ff */
[----:B------:R-:W-:Y:S01]  /*5450*/  LEA.HI.SX32 R11, R100, R69, 0x1c ;  /* 0x00000045640b7211 */ /* 0x000fe200078fe2ff */
[----:B------:R-:W-:Y:S01]  /*5460*/  IMAD R5, R5, 0x2, R22 ;  /* 0x0000000205057824 */ /* 0x000fe200078e0216 */
[----:B------:R-:W-:Y:S02]  /*5470*/  LOP3.LUT R4, R4, 0x1c0, RZ, 0xc0, !PT ;  /* 0x000001c004047812 */ /* 0x000fe400078ec0ff */
[----:B------:R-:W-:Y:S02]  /*5480*/  SHF.L.U32 R11, R11, 0x3, RZ ;  /* 0x000000030b0b7819 */ /* 0x000fe400000006ff */
[----:B------:R-:W-:Y:S02]  /*5490*/  SHF.R.U32.HI R7, RZ, 0x3, R7 ;  /* 0x00000003ff077819 */ /* 0x000fe40000011607 */
[----:B------:R-:W-:Y:S02]  /*54a0*/  LOP3.LUT R4, R4, 0x38, R11, 0xf8, !PT ;  /* 0x0000003804047812 */ /* 0x000fe400078ef80b */
[----:B------:R-:W-:-:S02]  /*54b0*/  LEA.HI.X R33, R70, R97, R72, 0x1, P4 ;  /* 0x0000006146217211 */ /* 0x000fc400020f0c48 */
[----:B------:R-:W-:-:S05]  /*54c0*/  LOP3.LUT R4, R4, R7, RZ, 0x3c, !PT ;  /* 0x0000000704047212 */ /* 0x000fca00078e3cff */
[----:B----4-:R-:W-:-:S04]  /*54d0*/  IMAD.IADD R4, R6, 0x1, R4 ;  /* 0x0000000106047824 */ /* 0x010fc800078e0204 */
[----:B------:R-:W-:-:S04]  /*54e0*/  IMAD R7, R19, 0x1800, R4 ;  /* 0x0000180013077824 */ /* 0x000fc800078e0204 */
[----:B------:R-:W-:Y:S02]  /*54f0*/  IMAD R12, R7, 0x2, R22 ;  /* 0x00000002070c7824 */ /* 0x000fe400078e0216 */
        /* <DEDUP_REMOVED lines=86> */
.L_x_6064:
[----:B------:R-:W-:Y:S05]  /*5a60*/  BSYNC B1 ;  /* 0x0000000000017941 */ /* 0x000fea0003800000 */
.L_x_6063:
[----:B------:R-:W-:Y:S01]  /*5a70*/  ISETP.GE.AND P2, PT, R11, R94, PT ;  /* 0x0000005e0b00720c */ /* 0x000fe20003f46270 */
[----:B0-----:R0:W-:Y:S02]  /*5a80*/  ST.E.128 desc[UR40][R32.64], R4 ;  /* 0x0000000420007985 */ /* 0x0011e4000c101d28 */
[----:B0-----:R-:W-:Y:S01]  /*5a90*/  IMAD.MOV.U32 R4, RZ, RZ, R96 ;  /* 0x000000ffff047224 */ /* 0x001fe200078e0060 */
[----:B------:R-:W-:-:S09]  /*5aa0*/  MOV R5, R97 ;  /* 0x0000006100057202 */ /* 0x000fd20000000f00 */
[----:B------:R-:W-:Y:S05]  /*5ab0*/  @P2 BRA `(.L_x_6047) ;  /* 0x0000000400182947 */ /* 0x000fea0003800000 */
[----:B------:R-:W-:-:S05]  /*5ac0*/  IMAD.WIDE R4, R11, 0x2, R4 ;  /* 0x000000020b047825 */ /* 0x000fca00078e0204 */
[----:B----4-:R0:W-:Y:S01]  /*5ad0*/  ST.E.128 desc[UR40][R4.64], R12 ;  /* 0x0000000c04007985 */ /* 0x0101e2000c101d28 */
[----:B------:R-:W-:Y:S05]  /*5ae0*/  BRA `(.L_x_6047) ;  /* 0x00000004000c7947 */ /* 0x000fea0003800000 */
.L_x_6028:
[----:B------:R-:W-:-:S06]  /*5af0*/  UISETP.NE.AND UP0, UPT, UR47, 0x3, UPT ;  /* 0x000000032f00788c */ /* 0x000fcc000bf05270 */
[----:B------:R-:W-:-:S13]  /*5b00*/  PLOP3.LUT P3, PT, PT, PT, UP0, 0x80, 0x0 ;  /* 0x000000000000781c */ /* 0x000fda0003f6f008 */
[----:B------:R-:W-:Y:S05]  /*5b10*/  @!P3 BRA `(.L_x_6065) ;  /* 0x000000000004b947 */ /* 0x000fea0003800000 */
[----:B------:R-:W-:Y:S01]  /*5b20*/  BPT.TRAP 0x1 ;  /* 0x000000040000795c */ /* 0x000fe20000300000 */
.L_x_6065:
[----:B------:R-:W-:Y:S01]  /*5b30*/  IMAD R87, R19, 0x8, R22 ;  /* 0x0000000813577824 */ /* 0x000fe200078e0216 */
[----:B------:R-:W-:Y:S01]  /*5b40*/  SHF.L.U32 R93, R206, 0x1f, RZ ;  /* 0x0000001fce5d7819 */ /* 0x000fe200000006ff */
[----:B------:R-:W-:Y:S01]  /*5b50*/  BSSY B1, `(.L_x_6066) ;  /* 0x0000004000017945 */ /* 0x000fe20003800000 */
[----:B------:R-:W-:Y:S02]  /*5b60*/  SHF.R.S32.HI R90, RZ, 0x1f, R89 ;  /* 0x0000001fff5a7819 */ /* 0x000fe40000011459 */
[----:B------:R-:W0:Y:S02]  /*5b70*/  SYNCS.PHASECHK.TRANS64.TRYWAIT P2, [R87+URZ+0x32490], R93 ;  /* 0x0324905d570075a7 */ /* 0x000e24000804017f */
[----:B0-----:R-:W-:Y:S05]  /*5b80*/  @!P2 BRA `(.L_x_6067) ;  /* 0x000001c800a8a947 */ /* 0x001fea0003800000 */
.L_x_6336:
[----:B------:R-:W-:Y:S05]  /*5b90*/  BSYNC B1 ;  /* 0x0000000000017941 */ /* 0x000fea0003800000 */
.L_x_6066:
        /* <DEDUP_REMOVED lines=25> */
.L_x_6340:
        /* <DEDUP_REMOVED lines=13> */
.L_x_6070:
[----:B------:R-:W-:Y:S05]  /*5e00*/  BSYNC B1 ;  /* 0x0000000000017941 */ /* 0x000fea0003800000 */
.L_x_6069:
[----:B------:R-:W-:-:S03]  /*5e10*/  UMOV UR4, 0xffffffff ;  /* 0xffffffff00047882 */ /* 0x000fc60000000000 */
[----:B------:R-:W-:Y:S05]  /*5e20*/  BRA.DIV UR4, `(.L_x_6071) ;  /* 0x000001ca04607947 */ /* 0x000fea000b800000 */
[----:B--2-4-:R2:W4:Y:S04]  /*5e30*/  SHFL.IDX PT, R5, R33, 0x1, 0x1c1f ;  /* 0x003c1f0021057f89 */ /* 0x01452800000e0000 */
[----:B---3--:R2:W3:Y:S02]  /*5e40*/  SHFL.IDX PT, R7, R32, 0x1, 0x1c1f ;  /* 0x003c1f0020077f89 */ /* 0x0084e400000e0000 */
.L_x_6344:
        /* <DEDUP_REMOVED lines=13> */
.L_x_6047:
[----:B------:R-:W-:Y:S05]  /*5f20*/  BSYNC B0 ;  /* 0x0000000000007941 */ /* 0x000fea0003800000 */
.L_x_6027:
        /* <DEDUP_REMOVED lines=17> */
.L_x_6073:
[----:B------:R-:W-:Y:S05]  /*6040*/  BSYNC B0 ;  /* 0x0000000000007941 */ /* 0x000fea0003800000 */
.L_x_6072:
[----:B------:R-:W3:Y:S01]  /*6050*/  SYNCS.PHASECHK.TRANS64.TRYWAIT P3, [R87+URZ+0x324b0], R93 ;  /* 0x0324b05d570075a7 */ /* 0x000ee2000806017f */
[----:B------:R-:W-:Y:S04]  /*6060*/  BSSY B0, `(.L_x_6074) ;  /* 0x0000002000007945 */ /* 0x000fe80003800000 */
[----:B---3--:R-:W-:Y:S05]  /*6070*/  @!P3 BRA `(.L_x_6075) ;  /* 0x000001c80018b947 */ /* 0x008fea0003800000 */
.L_x_6345:
[----:B------:R-:W-:Y:S05]  /*6080*/  BSYNC B0 ;  /* 0x0000000000007941 */ /* 0x000fea0003800000 */
.L_x_6074:
        /* <DEDUP_REMOVED lines=9> */
[----:B------:R-:W-:Y:S01]  /*6120*/  IADD3 R92, -R202, R92, RZ ;  /* 0x0000005cca5c7210 */ /* 0x000fe20007ffe1ff */
[C---:B0-----:R-:W-:Y:S01]  /*6130*/  IMAD.WIDE.U32 R4, R89.reuse, UR4, RZ ;  /* 0x0000000459047c25 */ /* 0x041fe2000f8e00ff */
[----:B------:R-:W-:Y:S03]  /*6140*/  BSSY B0, `(.L_x_6076) ;  /* 0x000003e000007945 */ /* 0x000fe60003800000 */
[----:B------:R-:W-:Y:S01]  /*6150*/  IMAD R89, R89, UR5, R90 ;  /* 0x0000000559597c24 */ /* 0x000fe2000f8e025a */
[----:B------:R-:W-:Y:S01]  /*6160*/  ULDC.64 UR4, c[0x0][0x338] ;  /* 0x0000ce0000047ab9 */ /* 0x000fe20000000a00 */
[----:B------:R-:W-:-:S02]  /*6170*/  IMAD R34, R19, 0x6000, R82 ;  /* 0x0000600013227824 */ /* 0x000fc400078e0252 */
[----:B------:R-:W-:Y:S02]  /*6180*/  IMAD R91, R91, UR4, RZ ;  /* 0x000000045b5b7c24 */ /* 0x000fe4000f8e02ff */
[----:B------:R-:W-:Y:S02]  /*6190*/  IMAD.IADD R5, R5, 0x1, R89 ;  /* 0x0000000105057824 */ /* 0x000fe400078e0259 */
[C---:B------:R-:W-:Y:S02]  /*61a0*/  IMAD R91, R88.reuse, UR5, R91 ;  /* 0x00000005585b7c24 */ /* 0x040fe4000f8e025b */
[----:B------:R-:W-:Y:S01]  /*61b0*/  IMAD.WIDE.U32 R4, R88, UR4, R4 ;  /* 0x0000000458047c25 */ /* 0x000fe2000f8e0004 */
[----:B------:R-:W-:-:S03]  /*61c0*/  ULDC.64 UR4, c[0x0][0x330] ;  /* 0x0000cc0000047ab9 */ /* 0x000fc60000000a00 */
[----:B------:R-:W-:Y:S02]  /*61d0*/  IMAD.IADD R5, R5, 0x1, R91 ;  /* 0x0000000105057824 */ /* 0x000fe400078e025b */
        /* <DEDUP_REMOVED lines=52> */
.L_x_6077:
[----:B------:R-:W-:Y:S05]  /*6520*/  BSYNC B0 ;  /* 0x0000000000007941 */ /* 0x000fea0003800000 */
.L_x_6076:
        /* <DEDUP_REMOVED lines=46> */
.L_x_6079:
[----:B------:R-:W-:Y:S05]  /*6810*/  BSYNC B0 ;  /* 0x0000000000007941 */ /* 0x000fea0003800000 */
.L_x_6078:
        /* <DEDUP_REMOVED lines=23> */
.L_x_6022:
        /* <DEDUP_REMOVED lines=19> */
.L_x_6081:
        /* <DEDUP_REMOVED lines=28> */
[----:B------:R-:W-:-:S05]  /*6c80*/  @P0 VIADD R5, R5, 0x1 ;  /* 0x0000000105050836 */ /* 0x000fca0000000000 */
[----:B------:R-:W-:Y:S02]  /*6c90*/  @!P2 IADD3 R5, -R5, RZ, RZ ;  /* 0x000000ff0505a210 */ /* 0x000fe40007ffe1ff */
[----:B------:R-:W-:-:S05]  /*6ca0*/  @!P1 LOP3.LUT R5, RZ, R9, RZ, 0x33, !PT ;  /* 0x00000009ff059212 */ /* 0x000fca00078e33ff */
[----:B------:R-:W-:-:S07]  /*6cb0*/  IMAD.MOV.U32 R177, RZ, RZ, R5 ;  /* 0x000000ffffb17224 */ /* 0x000fce00078e0005 */
.L_x_6083:
[----:B------:R-:W-:Y:S05]  /*6cc0*/  BSYNC B0 ;  /* 0x0000000000007941 */ /* 0x000fea0003800000 */
.L_x_6082:
        /* <DEDUP_REMOVED lines=80> */
.L_x_6348:
[----:B-1----:R-:W-:Y:S01]  /*71d0*/  LEA.HI R0, R14, R14, RZ, 0x1 ;  /* 0x0000000e0e007211 */ /* 0x002fe200078f08ff */
[----:B------:R-:W-:Y:S01]  /*71e0*/  VIADD R26, R22, 0x18400 ;  /* 0x00018400161a7836 */ /* 0x000fe20000000000 */
[----:B------:R-:W-:Y:S01]  /*71f0*/  BSSY B6, `(.L_x_6086) ;  /* 0x000001d000067945 */ /* 0x000fe20003800000 */
[----:B------:R-:W-:Y:S01]  /*7200*/  IMAD.MOV.U32 R213, RZ, RZ, 0x40000040 ;  /* 0x40000040ffd57424 */ /* 0x000fe200078e00ff */
[----:B------:R-:W-:Y:S02]  /*7210*/  LOP3.LUT R3, R0, 0x7fffe, RZ, 0xc0, !PT ;  /* 0x0007fffe00037812 */ /* 0x000fe400078ec0ff */
[----:B------:R-:W-:-:S03]  /*7220*/  LOP3.LUT P0, RZ, R26, 0x1bf, RZ, 0xc0, !PT ;  /* 0x000001bf1aff7812 */ /* 0x000fc6000780c0ff */
[----:B------:R-:W-:-:S04]  /*7230*/  IMAD.IADD R3, R14, 0x1, -R3 ;  /* 0x000000010e037824 */ /* 0x000fc800078e0a03 */
[----:B------:R-:W-:-:S05]  /*7240*/  IMAD R3, R3, 0x2000, R26 ;  /* 0x0000200003037824 */ /* 0x000fca00078e021a */
[----:B------:R-:W-:Y:S01]  /*7250*/  SHF.R.U32.HI R0, RZ, 0x4, R3 ;  /* 0x00000004ff007819 */ /* 0x000fe20000011603 */
[----:B------:R-:W-:-:S03]  /*7260*/  VIADD R3, R3, 0xa000 ;  /* 0x0000a00003037836 */ /* 0x000fc60000000000 */
[----:B------:R-:W-:Y:S02]  /*7270*/  LOP3.LUT R0, R0, 0x3fff, RZ, 0xc0, !PT ;  /* 0x00003fff00007812 */ /* 0x000fe400078ec0ff */
[----:B------:R-:W-:Y:S02]  /*7280*/  SHF.R.U32.HI R3, RZ, 0x4, R3 ;  /* 0x00000004ff037819 */ /* 0x000fe40000011603 */
[----:B------:R-:W-:Y:S02]  /*7290*/  LOP3.LUT R212, R0, 0x10000, RZ, 0xfc, !PT ;  /* 0x0001000000d47812 */ /* 0x000fe400078efcff */
        /* <DEDUP_REMOVED lines=10> */
[----:B0-----:R-:W-:Y:S01]  /*7340*/  MOV R13, RZ ;  /* 0x000000ff000d7202 */ /* 0x001fe20000000f00 */
[----:B------:R-:W-:Y:S02]  /*7350*/  IMAD.U32 R7, RZ, RZ, UR7 ;  /* 0x00000007ff077e24 */ /* 0x000fe4000f8e00ff */
[----:B------:R-:W-:-:S02]  /*7360*/  IMAD.U32 R10, RZ, RZ, UR4 ;  /* 0x00000004ff0a7e24 */ /* 0x000fc4000f8e00ff */
[----:B------:R-:W-:Y:S02]  /*7370*/  IMAD.U32 R11, RZ, RZ, UR5 ;  /* 0x00000005ff0b7e24 */ /* 0x000fe4000f8e00ff */
[----:B------:R-:W-:Y:S02]  /*7380*/  IMAD.MOV.U32 R8, RZ, RZ, 0x70 ;  /* 0x00000070ff087424 */ /* 0x000fe400078e00ff */
[----:B------:R-:W-:-:S07]  /*7390*/  IMAD.MOV.U32 R12, RZ, RZ, 0x1 ;  /* 0x00000001ff0c7424 */ /* 0x000fce00078e00ff */
[----:B------:R-:W-:-:S07]  /*73a0*/  LEPC R20, `(.L_x_6087) ;  /* 0x000000001014794e */ /* 0x000fce0000000000 */
[----:B-1----:R-:W-:Y:S05]  /*73b0*/  CALL.ABS.NOINC R14 ;  /* 0x000000000e007343 */ /* 0x002fea0003c00000 */
.L_x_6087:
[----:B------:R-:W-:Y:S05]  /*73c0*/  BSYNC B6 ;  /* 0x0000000000067941 */ /* 0x000fea0003800000 */
.L_x_6086:
        /* <DEDUP_REMOVED lines=13> */
.L_x_6091:
[----:B--2---:R2:W3:Y:S02]  /*74a0*/  SYNCS.PHASECHK.TRANS64.TRYWAIT P0, [R22+URZ+0x32400], R3 ;  /* 0x03240003160075a7 */ /* 0x0044e4000800017f */
[----:B---3--:R-:W-:Y:S05]  /*74b0*/  @!P0 NANOSLEEP.SYNCS 0x989680 ;  /* 0x009896800000895d */ /* 0x008fea0003900000 */
[----:B------:R-:W3:Y:S02]  /*74c0*/  @!P0 SYNCS.PHASECHK.TRANS64 P0, [R22+URZ+0x32400], R3 ;  /* 0x03240003160085a7 */ /* 0x000ee4000800007f */
[----:B---3--:R-:W-:Y:S05]  /*74d0*/  @!P0 BRA `(.L_x_6091) ;  /* 0xfffffffc00f08947 */ /* 0x008fea000383ffff */
.L_x_6090:
[----:B------:R-:W-:Y:S05]  /*74e0*/  BSYNC B0 ;  /* 0x0000000000007941 */ /* 0x000fea0003800000 */
.L_x_6089:
[----:B------:R-:W-:Y:S05]  /*74f0*/  BRA `(.L_x_6092) ;  /* 0x0000002c00447947 */ /* 0x000fea0003800000 */
.L_x_6088:
        /* <DEDUP_REMOVED lines=30> */
.L_x_6094:
[----:B------:R-:W-:Y:S05]  /*76e0*/  BSYNC B6 ;  /* 0x0000000000067941 */ /* 0x000fea0003800000 */
.L_x_6093:
[----:B------:R-:W2:Y:S01]  /*76f0*/  LDL R39, [R1+0x94] ;  /* 0x0000940001277983 */ /* 0x000ea20000100800 */
[----:B------:R-:W-:Y:S01]  /*7700*/  LEA.HI R33, R33, R28, RZ, 0x2 ;  /* 0x0000001c21217211 */ /* 0x000fe200078f10ff */
[----:B------:R-:W-:Y:S01]  /*7710*/  ULDC.U8 UR4, c[0x0][0x410] ;  /* 0x0001040000047ab9 */ /* 0x000fe20000000000 */
[----:B------:R-:W-:Y:S01]  /*7720*/  BSSY B0, `(.L_x_6095) ;  /* 0x00002a6000007945 */ /* 0x000fe20003800000 */
[----:B------:R-:W-:Y:S02]  /*7730*/  ISETP.NE.AND P0, PT, RZ, UR4, PT ;  /* 0x00000004ff007c0c */ /* 0x000fe4000bf05270 */
[----:B------:R-:W-:Y:S02]  /*7740*/  SHF.R.S32.HI R3, RZ, 0x1f, R33 ;  /* 0x0000001fff037819 */ /* 0x000fe40000011421 */
[----:B------:R-:W-:Y:S02]  /*7750*/  LOP3.LUT R33, R33, 0xfffffffc, RZ, 0xc0, !PT ;  /* 0xfffffffc21217812 */ /* 0x000fe400078ec0ff */
[----:B------:R-:W-:-:S03]  /*7760*/  LEA.HI R3, R3, R202, RZ, 0x3 ;  /* 0x000000ca03037211 */ /* 0x000fc600078f18ff */
[----:B------:R-:W-:Y:S01]  /*7770*/  IMAD.IADD R33, R28, 0x1, -R33 ;  /* 0x000000011c217824 */ /* 0x000fe200078e0a21 */
[----:B------:R-:W-:-:S05]  /*7780*/  LOP3.LUT R3, R3, 0xfffffff8, RZ, 0xc0, !PT ;  /* 0xfffffff803037812 */ /* 0x000fca00078ec0ff */
[C---:B------:R-:W-:Y:S02]  /*7790*/  IMAD.IADD R34, R202.reuse, 0x1, -R3 ;  /* 0x00000001ca227824 */ /* 0x040fe400078e0a03 */
[----:B--2---:R-:W-:Y:S01]  /*77a0*/  IMAD.IADD R38, R202, 0x1, R39 ;  /* 0x00000001ca267824 */ /* 0x004fe200078e0227 */
[----:B------:R-:W-:Y:S06]  /*77b0*/  @!P0 BRA `(.L_x_6096) ;  /* 0x0000001400608947 */ /* 0x000fec0003800000 */
[----:B------:R-:W1:Y:S01]  /*77c0*/  LDC R35, c[0x0][0x448] ;  /* 0x00011200ff237b82 */ /* 0x000e620000000800 */
[----:B------:R-:W-:Y:S01]  /*77d0*/  LEA R3, R33, R38, 0x6 ;  /* 0x0000002621037211 */ /* 0x000fe200078e30ff */
        /* <DEDUP_REMOVED lines=31> */
.L_x_6354:
        /* <DEDUP_REMOVED lines=14> */
[----:B------:R-:W-:Y:S02]  /*7ab0*/  CS2R R28, SRZ ;  /* 0x00000000001c7805 */ /* 0x000fe4000001ff00 */
[----:B----4-:R-:W-:-:S07]  /*7ac0*/  MOV R9, R7 ;  /* 0x0000000700097202 */ /* 0x010fce0000000f00 */
        /* <DEDUP_REMOVED lines=15> */
.L_x_6099:
[----:B------:R-:W-:Y:S05]  /*7bc0*/  BSYNC B1 ;  /* 0x0000000000017941 */ /* 0x000fea0003800000 */
.L_x_6098:
        /* <DEDUP_REMOVED lines=12> */
[----:B------:R-:W-:-:S02]  /*7c90*/  MOV R3, R29 ;  /* 0x0000001d00037202 */ /* 0x000fc40000000f00 */
        /* <DEDUP_REMOVED lines=8> */
.L_x_6360:
        /* <DEDUP_REMOVED lines=18> */
[----:B-1----:R-:W-:Y:S01]  /*7e40*/  MOV R10, R30 ;  /* 0x0000001e000a7202 */ /* 0x002fe20000000f00 */
[----:B----4-:R-:W-:-:S06]  /*7e50*/  IMAD.MOV.U32 R11, RZ, RZ, R7 ;  /* 0x000000ffff0b7224 */ /* 0x010fcc00078e0007 */
[----:B------:R-:W-:Y:S02]  /*7e60*/  @!P2 IMAD.WIDE R4, R200, 0x2, R4 ;  /* 0x00000002c804a825 */ /* 0x000fe400078e0204 */
[C---:B------:R-:W-:Y:S02]  /*7e70*/  @!P3 SHF.L.U64.HI R32, R207.reuse, 0x1, R36 ;  /* 0x00000001cf20b819 */ /* 0x040fe40000010224 */
[----:B------:R-:W-:Y:S01]  /*7e80*/  @!P3 IMAD.SHL.U32 R9, R207, 0x2, RZ ;  /* 0x00000002cf09b824 */ /* 0x000fe200078e00ff */
[----:B------:R0:W5:Y:S01]  /*7e90*/  @!P2 LD.E.64 R14, desc[UR40][R4.64] ;  /* 0x00000028040ea980 */ /* 0x000162000c101b00 */
[----:B------:R-:W-:-:S03]  /*7ea0*/  CS2R R12, SRZ ;  /* 0x00000000000c7805 */ /* 0x000fc6000001ff00 */
[-C--:B0-----:R-:W-:Y:S02]  /*7eb0*/  @!P3 IADD3 R4, P0, R6, R9.reuse, RZ ;  /* 0x000000090604b210 */ /* 0x081fe40007f1e0ff */
[----:B------:R-:W-:Y:S01]  /*7ec0*/  @!P3 IADD3 R6, P1, R30, R9, RZ ;  /* 0x000000091e06b210 */ /* 0x000fe20007f3e0ff */
[----:B------:R-:W-:Y:S01]  /*7ed0*/  @!P2 IMAD.WIDE R30, R200, 0x2, R10 ;  /* 0x00000002c81ea825 */ /* 0x000fe200078e020a */
[----:B------:R-:W-:Y:S02]  /*7ee0*/  CS2R R8, SRZ ;  /* 0x0000000000087805 */ /* 0x000fe4000001ff00 */
[----:B------:R-:W-:Y:S01]  /*7ef0*/  CS2R R10, SRZ ;  /* 0x00000000000a7805 */ /* 0x000fe2000001ff00 */
[--C-:B------:R-:W-:Y:S02]  /*7f00*/  @!P3 IMAD.X R5, R3, 0x1, R32.reuse, P0 ;  /* 0x000000010305b824 */ /* 0x100fe400000e0620 */
[----:B------:R-:W-:Y:S01]  /*7f10*/  @!P3 IMAD.X R7, R7, 0x1, R32, P1 ;  /* 0x000000010707b824 */ /* 0x000fe200008e0620 */
[----:B------:R0:W5:Y:S04]  /*7f20*/  @!P2 LD.E.64 R8, desc[UR40][R30.64] ;  /* 0x000000281e08a980 */ /* 0x000168000c101b00 */
[----:B------:R0:W5:Y:S04]  /*7f30*/  @!P3 LD.E.64 R12, desc[UR40][R4.64] ;  /* 0x00000028040cb980 */ /* 0x000168000c101b00 */
[----:B------:R0:W5:Y:S02]  /*7f40*/  @!P3 LD.E.64 R10, desc[UR40][R6.64] ;  /* 0x00000028060ab980 */ /* 0x000164000c101b00 */
.L_x_6102:
[----:B------:R-:W-:Y:S05]  /*7f50*/  BSYNC B1 ;  /* 0x0000000000017941 */ /* 0x000fea0003800000 */
.L_x_6101:
[----:B01----:R-:W4:Y:S01]  /*7f60*/  LDL R30, [R1+0xbc] ;  /* 0x0000bc00011e7983 */ /* 0x003f220000100800 */
[----:B------:R-:W0:Y:S01]  /*7f70*/  SYNCS.PHASECHK.TRANS64.TRYWAIT P0, [R22+URZ+0x32400], R33 ;  /* 0x03240021160075a7 */ /* 0x000e22000800017f */
[----:B--2---:R-:W-:Y:S01]  /*7f80*/  IMAD.SHL.U32 R3, R34, 0x40, RZ ;  /* 0x0000004022037824 */ /* 0x004fe200078e00ff */
[----:B---3-5:R-:W-:Y:S01]  /*7f90*/  MOV R6, R11 ;  /* 0x0000000b00067202 */ /* 0x028fe20000000f00 */
[----:B------:R-:W-:Y:S01]  /*7fa0*/  IMAD.MOV.U32 R5, RZ, RZ, R8 ;  /* 0x000000ffff057224 */ /* 0x000fe200078e0008 */
[----:B------:R-:W-:Y:S01]  /*7fb0*/  VIADDMNMX R31, R35, -R39, 0x80, PT ;  /* 0x00000080231f7446 */ /* 0x000fe20003800927 */
[----:B----4-:R-:W-:Y:S01]  /*7fc0*/  IMAD.MOV.U32 R7, RZ, RZ, R14 ;  /* 0x000000ffff077224 */ /* 0x010fe200078e000e */
[----:B------:R-:W-:Y:S01]  /*7fd0*/  LOP3.LUT R3, R3, 0x1c0, RZ, 0xc0, !PT ;  /* 0x000001c003037812 */ /* 0x000fe200078ec0ff */
        /* <DEDUP_REMOVED lines=9> */
[----:B------:R-:W-:Y:S02]  /*8070*/  PRMT R47, R7, 0x7610, R47 ;  /* 0x00007610072f7816 */ /* 0x000fe4000000002f */
[----:B------:R-:W-:Y:S01]  /*8080*/  PRMT R48, R5, 0x7610, R48 ;  /* 0x0000761005307816 */ /* 0x000fe20000000030 */
[----:B------:R-:W-:Y:S01]  /*8090*/  IMAD.MOV.U32 R5, RZ, RZ, R13 ;  /* 0x000000ffff057224 */ /* 0x000fe200078e000d */
[----:B------:R-:W-:Y:S01]  /*80a0*/  PRMT R45, R45, 0x5410, R4 ;  /* 0x000054102d2d7816 */ /* 0x000fe20000000004 */
[----:B------:R-:W-:Y:S01]  /*80b0*/  IMAD.MOV.U32 R4, RZ, RZ, R15 ;  /* 0x000000ffff047224 */ /* 0x000fe200078e000f */
[----:B------:R-:W-:-:S02]  /*80c0*/  LOP3.LUT P2, RZ, R34, 0x4, RZ, 0xc0, !PT ;  /* 0x0000000422ff7812 */ /* 0x000fc4000784c0ff */
[----:B------:R-:W-:Y:S02]  /*80d0*/  ISETP.GE.AND P1, PT, R202, R31, PT ;  /* 0x0000001fca00720c */ /* 0x000fe40003f26270 */
[----:B------:R-:W-:Y:S01]  /*80e0*/  PRMT R47, R47, 0x5410, R4 ;  /* 0x000054102f2f7816 */ /* 0x000fe20000000004 */
[----:B------:R-:W-:-:S04]  /*80f0*/  IMAD R3, R30, 0x200, R3 ;  /* 0x000002001e037824 */ /* 0x000fc800078e0203 */
[----:B------:R-:W-:-:S04]  /*8100*/  IMAD R30, R3, 0x2, R22 ;  /* 0x00000002031e7824 */ /* 0x000fc800078e0216 */
[C---:B------:R-:W-:Y:S01]  /*8110*/  VIADD R4, R30.reuse, 0x18400 ;  /* 0x000184001e047836 */ /* 0x040fe20000000000 */
[----:B------:R-:W-:Y:S01]  /*8120*/  IADD3 R3, R30, 0x18440, RZ ;  /* 0x000184401e037810 */ /* 0x000fe20007ffe0ff */
[----:B0-----:R-:W-:Y:S06]  /*8130*/  @!P0 BRA `(.L_x_6104) ;  /* 0x000001ac00088947 */ /* 0x001fec0003800000 */
.L_x_6361:
[----:B------:R-:W-:Y:S05]  /*8140*/  BSYNC B1 ;  /* 0x0000000000017941 */ /* 0x000fea0003800000 */
.L_x_6103:
        /* <DEDUP_REMOVED lines=10> */
[----:B0-----:R-:W-:Y:S01]  /*81f0*/  SHF.R.U32.HI R33, RZ, 0x10, R29 ;  /* 0x00000010ff217819 */ /* 0x001fe2000001161d */
[--C-:B------:R-:W-:Y:S01]  /*8200*/  HADD2.F32 R34, -RZ, R37.reuse.H0_H0 ;  /* 0x20000025ff227230 */ /* 0x100fe20000004100 */
        /* <DEDUP_REMOVED lines=39> */
.L_x_6108:
[----:B------:R-:W-:Y:S05]  /*8480*/  BSYNC B2 ;  /* 0x0000000000027941 */ /* 0x000fea0003800000 */
.L_x_6107:
        /* <DEDUP_REMOVED lines=15> */
[-C--:B0-----:R-:W-:Y:S01]  /*8580*/  FMUL.FTZ R33, R25, R29.reuse ;  /* 0x0000001d19217220 */ /* 0x081fe20000410000 */
        /* <DEDUP_REMOVED lines=27> */
.L_x_6106:
[----:B------:R-:W-:Y:S05]  /*8740*/  BSYNC B1 ;  /* 0x0000000000017941 */ /* 0x000fea0003800000 */
.L_x_6105:
        /* <DEDUP_REMOVED lines=50> */
.L_x_6111:
[----:B------:R-:W-:Y:S05]  /*8a70*/  BSYNC B1 ;  /* 0x0000000000017941 */ /* 0x000fea0003800000 */
.L_x_6110:
[----:B------:R-:W-:Y:S05]  /*8a80*/  @P1 BRA `(.L_x_6109) ;  /* 0x0000001400bc1947 */ /* 0x000fea0003800000 */
[----:B-1----:R-:W1:Y:S01]  /*8a90*/  LDS.128 R4, [R3+0x2000] ;  /* 0x0020000003047984 */ /* 0x002e620000000c00 */
[--C-:B------:R-:W-:Y:S01]  /*8aa0*/  SHF.R.U64 R27, R12, 0x10, R13.reuse ;  /* 0x000000100c1b7819 */ /* 0x100fe2000000120d */
[----:B------:R-:W-:Y:S01]  /*8ab0*/  HADD2.F32 R14, -RZ, R46.H0_H0 ;  /* 0x2000002eff0e7230 */ /* 0x000fe20000004100 */
[----:B------:R-:W-:Y:S01]  /*8ac0*/  SHF.R.U32.HI R13, RZ, 0x10, R13 ;  /* 0x00000010ff0d7819 */ /* 0x000fe2000001160d */
[----:B------:R-:W-:Y:S01]  /*8ad0*/  HADD2.F32 R12, -RZ, R48.H0_H0 ;  /* 0x20000030ff0c7230 */ /* 0x000fe20000004100 */
[--C-:B------:R-:W-:Y:S02]  /*8ae0*/  SHF.R.U32.HI R15, RZ, 0x10, R11.reuse ;  /* 0x00000010ff0f7819 */ /* 0x100fe4000001160b */
[----:B------:R-:W-:Y:S01]  /*8af0*/  SHF.R.U64 R25, R10, 0x10, R11 ;  /* 0x000000100a197819 */ /* 0x000fe2000000120b */
[----:B------:R-:W-:Y:S02]  /*8b00*/  HADD2.F32 R13, -RZ, R13.H0_H0 ;  /* 0x2000000dff0d7230 */ /* 0x000fe40000004100 */
[----:B------:R-:W-:-:S02]  /*8b10*/  HADD2.F32 R15, -RZ, R15.H0_H0 ;  /* 0x2000000fff0f7230 */ /* 0x000fc40000004100 */
[--C-:B-1----:R-:W-:Y:S02]  /*8b20*/  HADD2.F32 R10, -RZ, R7.reuse.H0_H0 ;  /* 0x20000007ff0a7230 */ /* 0x102fe40000004100 */
[----:B------:R-:W-:Y:S02]  /*8b30*/  HADD2.F32 R11, -RZ, R7.H1_H1 ;  /* 0x30000007ff0b7230 */ /* 0x000fe40000004100 */
[--C-:B------:R-:W-:Y:S02]  /*8b40*/  HADD2.F32 R7, -RZ, R4.reuse.H0_H0 ;  /* 0x20000004ff077230 */ /* 0x100fe40000004100 */
[----:B------:R-:W-:Y:S02]  /*8b50*/  HADD2.F32 R4, -RZ, R4.H1_H1 ;  /* 0x30000004ff047230 */ /* 0x000fe40000004100 */
[C---:B------:R-:W-:Y:S01]  /*8b60*/  FMUL.FTZ R24, R11.reuse, R13 ;  /* 0x0000000d0b187220 */ /* 0x040fe20000410000 */
[----:B------:R-:W-:Y:S01]  /*8b70*/  FMUL.FTZ R21, R11, R15 ;  /* 0x0000000f0b157220 */ /* 0x000fe20000410000 */
[----:B------:R-:W-:-:S02]  /*8b80*/  HADD2.F32 R8, -RZ, R6.H0_H0 ;  /* 0x20000006ff087230 */ /* 0x000fc40000004100 */
[----:B------:R-:W-:Y:S01]  /*8b90*/  FMUL.FTZ R20, R4, R14 ;  /* 0x0000000e04147220 */ /* 0x000fe20000410000 */
[----:B------:R-:W-:Y:S01]  /*8ba0*/  FFMA.FTZ R26, R10, R15, R24 ;  /* 0x0000000f0a1a7223 */ /* 0x000fe20000010018 */
[----:B------:R-:W-:Y:S02]  /*8bb0*/  HADD2.F32 R9, -RZ, R6.H1_H1 ;  /* 0x30000006ff097230 */ /* 0x000fe40000004100 */
[-C--:B------:R-:W-:Y:S01]  /*8bc0*/  FMUL.FTZ R24, R4, R12.reuse ;  /* 0x0000000c04187220 */ /* 0x080fe20000410000 */
[C---:B------:R-:W-:Y:S01]  /*8bd0*/  FFMA.FTZ R20, R7.reuse, R12, -R20 ;  /* 0x0000000c07147223 */ /* 0x040fe20000010814 */
[--C-:B------:R-:W-:Y:S02]  /*8be0*/  HADD2.F32 R6, -RZ, R5.reuse.H0_H0 ;  /* 0x20000005ff067230 */ /* 0x100fe40000004100 */
[----:B------:R-:W-:Y:S01]  /*8bf0*/  FFMA.FTZ R21, R10, R13, -R21 ;  /* 0x0000000d0a157223 */ /* 0x000fe20000010815 */
        /* <DEDUP_REMOVED lines=8> */
[C---:B------:R-:W-:Y:S01]  /*8c80*/  FFMA.FTZ R15, R8.reuse, R10, -R15 ;  /* 0x0000000a080f7223 */ /* 0x040fe2000001080f */
[C---:B------:R-:W-:Y:S01]  /*8c90*/  FMUL.FTZ R7, R5.reuse, R11 ;  /* 0x0000000b05077220 */ /* 0x040fe20000410000 */
[----:B------:R-:W-:Y:S01]  /*8ca0*/  FMUL.FTZ R14, R5, R4 ;  /* 0x00000004050e7220 */ /* 0x000fe20000410000 */
[----:B------:R-:W-:-:S02]  /*8cb0*/  FFMA.FTZ R8, R8, R12, R9 ;  /* 0x0000000c08087223 */ /* 0x000fc40000010009 */
[----:B------:R-:W-:Y:S01]  /*8cc0*/  FFMA.FTZ R5, R6, R4, -R7 ;  /* 0x0000000406057223 */ /* 0x000fe20000010807 */
[----:B------:R-:W-:Y:S01]  /*8cd0*/  F2FP.F16.F32.PACK_AB R7, R26, R21 ;  /* 0x000000151a07723e */ /* 0x000fe200000000ff */
[----:B------:R-:W-:Y:S01]  /*8ce0*/  FFMA.FTZ R14, R6, R11, R14 ;  /* 0x0000000b060e7223 */ /* 0x000fe2000001000e */
[----:B------:R-:W-:Y:S02]  /*8cf0*/  F2FP.F16.F32.PACK_AB R4, R13, R20 ;  /* 0x000000140d04723e */ /* 0x000fe400000000ff */
[----:B------:R-:W-:Y:S02]  /*8d00*/  F2FP.F16.F32.PACK_AB R6, R8, R15 ;  /* 0x0000000f0806723e */ /* 0x000fe400000000ff */
[----:B------:R-:W-:-:S05]  /*8d10*/  F2FP.F16.F32.PACK_AB R5, R14, R5 ;  /* 0x000000050e05723e */ /* 0x000fca00000000ff */
[----:B------:R3:W-:Y:S01]  /*8d20*/  STS.128 [R3+0x2000], R4 ;  /* 0x0020000403007388 */ /* 0x0007e20000000c00 */
[----:B------:R-:W-:Y:S05]  /*8d30*/  BRA `(.L_x_6109) ;  /* 0x0000001400107947 */ /* 0x000fea0003800000 */
.L_x_6096:
        /* <DEDUP_REMOVED lines=28> */
[----:B------:R-:W2:Y:S01]  /*8f00*/  LDL R0, [R1+0x8c] ;  /* 0x00008c0001007983 */ /* 0x000ea20000100800 */
[----:B------:R-:W1:Y:S03]  /*8f10*/  LDC R39, c[0x0][0x3f4] ;  /* 0x0000fd00ff277b82 */ /* 0x000e660000000800 */
[----:B------:R-:W3:Y:S04]  /*8f20*/  SHFL.IDX PT, R3, R35, RZ, 0x1c1f ;  /* 0x001c1fff23037589 */ /* 0x000ee800000e0000 */
[----:B------:R-:W-:Y:S04]  /*8f30*/  SHFL.IDX PT, R14, R36, RZ, 0x1c1f ;  /* 0x001c1fff240e7589 */ /* 0x000fe800000e0000 */
[----:B------:R-:W-:Y:S01]  /*8f40*/  SHFL.IDX PT, R4, R25, RZ, 0x1c1f ;  /* 0x001c1fff19047589 */ /* 0x000fe200000e0000 */
[----:B-1----:R-:W-:Y:S01]  /*8f50*/  ISETP.GE.AND P0, PT, R16, R39, PT ;  /* 0x000000271000720c */ /* 0x002fe20003f06270 */
[----:B--2---:R-:W-:-:S02]  /*8f60*/  IMAD R27, R0, R6, RZ ;  /* 0x00000006001b7224 */ /* 0x004fc400078e02ff */
[----:B------:R-:W1:Y:S03]  /*8f70*/  SHFL.IDX PT, R0, R26, RZ, 0x1c1f ;  /* 0x001c1fff1a007589 */ /* 0x000e6600000e0000 */
[----:B------:R-:W-:-:S13]  /*8f80*/  ISETP.GE.OR P1, PT, R38, R27, P0 ;  /* 0x0000001b2600720c */ /* 0x000fda0000726670 */
[C---:B------:R-:W-:Y:S02]  /*8f90*/  @!P1 SHF.L.U32 R5, R16.reuse, 0x1, RZ ;  /* 0x0000000110059819 */ /* 0x040fe400000006ff */
[----:B------:R-:W-:Y:S02]  /*8fa0*/  @!P1 SHF.L.U64.HI R7, R16, 0x1, R17 ;  /* 0x0000000110079819 */ /* 0x000fe40000010211 */
[----:B---3--:R-:W-:-:S05]  /*8fb0*/  @!P1 IADD3 R8, P2, R3, R5, RZ ;  /* 0x0000000503089210 */ /* 0x008fca0007f5e0ff */
[----:B-1----:R-:W-:-:S06]  /*8fc0*/  @!P1 IMAD.X R9, R0, 0x1, R7, P2 ;  /* 0x0000000100099824 */ /* 0x002fcc00010e0607 */
[----:B------:R-:W2:Y:S01]  /*8fd0*/  @!P1 LD.E.128 R8, desc[UR40][R8.64] ;  /* 0x0000002808089980 */ /* 0x000ea2000c101d00 */
[----:B------:R-:W-:-:S05]  /*8fe0*/  @!P1 IADD3 R14, P2, R14, R5, RZ ;  /* 0x000000050e0e9210 */ /* 0x000fca0007f5e0ff */
[----:B------:R-:W-:Y:S02]  /*8ff0*/  @!P1 IMAD.X R5, R4, 0x1, R7, P2 ;  /* 0x0000000104059824 */ /* 0x000fe400010e0607 */
[----:B------:R-:W-:-:S06]  /*9000*/  @!P1 IMAD.MOV.U32 R4, RZ, RZ, R14 ;  /* 0x000000ffff049224 */ /* 0x000fcc00078e000e */
[----:B------:R-:W3:Y:S01]  /*9010*/  @!P1 LD.E.128 R4, desc[UR40][R4.64] ;  /* 0x0000002804049980 */ /* 0x000ee2000c101d00 */
[----:B------:R-:W-:Y:S02]  /*9020*/  CS2R R20, SRZ ;  /* 0x0000000000147805 */ /* 0x000fe4000001ff00 */
[----:B------:R-:W-:Y:S02]  /*9030*/  CS2R R28, SRZ ;  /* 0x00000000001c7805 */ /* 0x000fe4000001ff00 */
[----:B------:R-:W-:Y:S01]  /*9040*/  CS2R R30, SRZ ;  /* 0x00000000001e7805 */ /* 0x000fe2000001ff00 */
[----:B------:R-:W1:Y:S01]  /*9050*/  SHFL.IDX PT, R14, R36, 0x1, 0x1c1f ;  /* 0x003c1f00240e7f89 */ /* 0x000e6200000e0000 */
[----:B------:R-:W-:-:S03]  /*9060*/  CS2R R32, SRZ ;  /* 0x0000000000207805 */ /* 0x000fc6000001ff00 */
[----:B------:R-:W4:Y:S04]  /*9070*/  SHFL.IDX PT, R25, R25, 0x1, 0x1c1f ;  /* 0x003c1f0019197f89 */ /* 0x000f2800000e0000 */
[----:B------:R5:W0:Y:S01]  /*9080*/  SHFL.IDX PT, R24, R35, 0x1, 0x1c1f ;  /* 0x003c1f0023187f89 */ /* 0x000a2200000e0000 */
[----:B--2---:R-:W-:Y:S01]  /*9090*/  @!P1 IMAD.MOV.U32 R21, RZ, RZ, R9 ;  /* 0x000000ffff159224 */ /* 0x004fe200078e0009 */
[----:B------:R-:W-:Y:S01]  /*90a0*/  @!P1 MOV R28, R10 ;  /* 0x0000000a001c9202 */ /* 0x000fe20000000f00 */
[----:B------:R-:W-:Y:S02]  /*90b0*/  @!P1 IMAD.MOV.U32 R20, RZ, RZ, R8 ;  /* 0x000000ffff149224 */ /* 0x000fe400078e0008 */
[----:B------:R-:W-:Y:S02]  /*90c0*/  IMAD.MOV.U32 R3, RZ, RZ, R21 ;  /* 0x000000ffff037224 */ /* 0x000fe400078e0015 */
[----:B------:R-:W-:-:S02]  /*90d0*/  IMAD.MOV.U32 R0, RZ, RZ, R20 ;  /* 0x000000ffff007224 */ /* 0x000fc400078e0014 */
[----:B------:R-:W-:Y:S01]  /*90e0*/  @!P1 IMAD.MOV.U32 R29, RZ, RZ, R11 ;  /* 0x000000ffff1d9224 */ /* 0x000fe200078e000b */
[----:B------:R-:W-:Y:S02]  /*90f0*/  PRMT R41, R3, 0x7610, R41 ;  /* 0x0000761003297816 */ /* 0x000fe40000000029 */
[----:B------:R2:W0:Y:S01]  /*9100*/  SHFL.IDX PT, R3, R26, 0x1, 0x1c1f ;  /* 0x003c1f001a037f89 */ /* 0x00042200000e0000 */
[----:B------:R-:W-:Y:S01]  /*9110*/  PRMT R50, R0, 0x7610, R50 ;  /* 0x0000761000327816 */ /* 0x000fe20000000032 */
[----:B------:R-:W-:Y:S02]  /*9120*/  IMAD.MOV.U32 R0, RZ, RZ, R28 ;  /* 0x000000ffff007224 */ /* 0x000fe400078e001c */
[----:B---3--:R-:W-:Y:S02]  /*9130*/  @!P1 IMAD.MOV.U32 R31, RZ, RZ, R5 ;  /* 0x000000ffff1f9224 */ /* 0x008fe400078e0005 */
[----:B------:R-:W-:Y:S01]  /*9140*/  @!P1 IMAD.MOV.U32 R32, RZ, RZ, R6 ;  /* 0x000000ffff209224 */ /* 0x000fe200078e0006 */
[----:B------:R-:W-:Y:S01]  /*9150*/  PRMT R37, R0, 0x7610, R37 ;  /* 0x0000761000257816 */ /* 0x000fe20000000025 */
[----:B------:R-:W-:-:S02]  /*9160*/  IMAD.MOV.U32 R8, RZ, RZ, R29 ;  /* 0x000000ffff087224 */ /* 0x000fc400078e001d */
[----:B------:R-:W-:Y:S02]  /*9170*/  @!P1 IMAD.MOV.U32 R30, RZ, RZ, R4 ;  /* 0x000000ffff1e9224 */ /* 0x000fe400078e0004 */
[----:B------:R-:W-:Y:S01]  /*9180*/  @!P1 IMAD.MOV.U32 R33, RZ, RZ, R7 ;  /* 0x000000ffff219224 */ /* 0x000fe200078e0007 */
[----:B-----5:R-:W-:Y:S01]  /*9190*/  PRMT R35, R8, 0x7610, R35 ;  /* 0x0000761008237816 */ /* 0x020fe20000000023 */
[----:B------:R-:W-:Y:S01]  /*91a0*/  IMAD.MOV.U32 R4, RZ, RZ, R31 ;  /* 0x000000ffff047224 */ /* 0x000fe200078e001f */
[----:B------:R-:W-:Y:S01]  /*91b0*/  MOV R0, R30 ;  /* 0x0000001e00007202 */ /* 0x000fe20000000f00 */
[----:B------:R-:W-:Y:S02]  /*91c0*/  IMAD.MOV.U32 R5, RZ, RZ, R32 ;  /* 0x000000ffff057224 */ /* 0x000fe400078e0020 */
[----:B------:R-:W-:Y:S01]  /*91d0*/  IMAD.MOV.U32 R6, RZ, RZ, R33 ;  /* 0x000000ffff067224 */ /* 0x000fe200078e0021 */
[----:B------:R-:W-:Y:S02]  /*91e0*/  PRMT R43, R4, 0x7610, R43 ;  /* 0x00007610042b7816 */ /* 0x000fe4000000002b */
[----:B------:R-:W-:-:S02]  /*91f0*/  PRMT R54, R5, 0x7610, R54 ;  /* 0x0000761005367816 */ /* 0x000fc40000000036 */
[----:B------:R-:W-:Y:S02]  /*9200*/  CS2R R4, SRZ ;  /* 0x0000000000047805 */ /* 0x000fe4000001ff00 */
[----:B------:R-:W-:Y:S02]  /*9210*/  PRMT R37, R37, 0x5410, R0 ;  /* 0x0000541025257816 */ /* 0x000fe40000000000 */
[----:B012-4-:R-:W-:-:S07]  /*9220*/  PRMT R35, R35, 0x5410, R6 ;  /* 0x0000541023237816 */ /* 0x017fce0000000006 */
.L_x_6371:
        /* <DEDUP_REMOVED lines=20> */
[----:B------:R-:W-:Y:S01]  /*9370*/  IMAD.X R9, R3, 0x1, R6, P1 ;  /* 0x0000000103097824 */ /* 0x000fe200008e0606 */
[----:B------:R-:W-:-:S05]  /*9380*/  IADD3.X R5, R25, R6, RZ, P2, !PT ;  /* 0x0000000619057210 */ /* 0x000fca00017fe4ff */
[----:B------:R-:W5:Y:S04]  /*9390*/  LD.E.128 R8, desc[UR40][R8.64] ;  /* 0x0000002808087980 */ /* 0x000f68000c101d00 */
[----:B------:R-:W5:Y:S02]  /*93a0*/  LD.E.128 R4, desc[UR40][R4.64] ;  /* 0x0000002804047980 */ /* 0x000f64000c101d00 */
.L_x_6114:
[----:B------:R-:W-:Y:S05]  /*93b0*/  BSYNC B1 ;  /* 0x0000000000017941 */ /* 0x000fea0003800000 */
.L_x_6113:
[----:B------:R-:W2:Y:S01]  /*93c0*/  LDL R3, [R1+0x94] ;  /* 0x0000940001037983 */ /* 0x000ea20000100800 */
[----:B------:R-:W0:Y:S01]  /*93d0*/  SYNCS.PHASECHK.TRANS64.TRYWAIT P1, [R22+URZ+0x32400], R13 ;  /* 0x0324000d160075a7 */ /* 0x000e22000802017f */
[----:B------:R-:W-:Y:S01]  /*93e0*/  VIADD R14, R202, 0x40 ;  /* 0x00000040ca0e7836 */ /* 0x000fe20000000000 */
[----:B------:R-:W-:Y:S01]  /*93f0*/  BSSY B1, `(.L_x_6115) ;  /* 0x0000011000017945 */ /* 0x000fe20003800000 */
[----:B-----5:R-:W-:Y:S01]  /*9400*/  IMAD.MOV.U32 R12, RZ, RZ, R5 ;  /* 0x000000ffff0c7224 */ /* 0x020fe200078e0005 */
[----:B------:R-:W-:Y:S01]  /*9410*/  IADD3 R38, R16, R39, RZ ;  /* 0x0000002710267210 */ /* 0x000fe20007ffe0ff */
[----:B------:R-:W-:-:S03]  /*9420*/  IMAD.MOV.U32 R15, RZ, RZ, R9 ;  /* 0x000000ffff0f7224 */ /* 0x000fc600078e0009 */
[----:B------:R-:W-:Y:S01]  /*9430*/  PRMT R55, R12, 0x7610, R55 ;  /* 0x000076100c377816 */ /* 0x000fe20000000037 */
[----:B------:R-:W-:Y:S01]  /*9440*/  IMAD.MOV.U32 R12, RZ, RZ, R7 ;  /* 0x000000ffff0c7224 */ /* 0x000fe200078e0007 */
[----:B------:R-:W-:Y:S02]  /*9450*/  PRMT R57, R15, 0x7610, R57 ;  /* 0x000076100f397816 */ /* 0x000fe40000000039 */
[----:B--2---:R-:W-:Y:S01]  /*9460*/  VIADDMNMX R27, R27, -R3, 0x80, PT ;  /* 0x000000801b1b7446 */ /* 0x004fe20003800903 */
[----:B------:R-:W-:-:S03]  /*9470*/  IMAD.MOV.U32 R3, RZ, RZ, R4 ;  /* 0x000000ffff037224 */ /* 0x000fc600078e0004 */
[-C--:B------:R-:W-:Y:S02]  /*9480*/  ISETP.GE.OR P2, PT, R202, R27.reuse, P0 ;  /* 0x0000001bca00720c */ /* 0x080fe40000746670 */
[----:B------:R-:W-:Y:S01]  /*9490*/  ISETP.GE.OR P0, PT, R14, R27, P0 ;  /* 0x0000001b0e00720c */ /* 0x000fe20000706670 */
[----:B------:R-:W-:Y:S01]  /*94a0*/  IMAD.MOV.U32 R14, RZ, RZ, R8 ;  /* 0x000000ffff0e7224 */ /* 0x000fe200078e0008 */
[----:B------:R-:W-:Y:S01]  /*94b0*/  PRMT R54, R54, 0x5410, R3 ;  /* 0x0000541036367816 */ /* 0x000fe20000000003 */
[----:B------:R-:W-:-:S03]  /*94c0*/  IMAD.MOV.U32 R3, RZ, RZ, R6 ;  /* 0x000000ffff037224 */ /* 0x000fc600078e0006 */
[----:B------:R-:W-:Y:S02]  /*94d0*/  PRMT R56, R12, 0x5410, R14 ;  /* 0x000054100c387816 */ /* 0x000fe4000000000e */
[----:B------:R-:W-:Y:S01]  /*94e0*/  PRMT R55, R55, 0x5410, R3 ;  /* 0x0000541037377816 */ /* 0x000fe20000000003 */
[----:B0-----:R-:W-:Y:S06]  /*94f0*/  @!P1 BRA `(.L_x_6116) ;  /* 0x0000019c009c9947 */ /* 0x001fec0003800000 */
.L_x_6372:
[----:B------:R-:W-:Y:S05]  /*9500*/  BSYNC B1 ;  /* 0x0000000000017941 */ /* 0x000fea0003800000 */
.L_x_6115:
[----:B------:R-:W-:Y:S01]  /*9510*/  BSSY B1, `(.L_x_6117) ;  /* 0x0000064000017945 */ /* 0x000fe20003800000 */
[----:B------:R-:W-:Y:S01]  /*9520*/  IMAD.MOV.U32 R3, RZ, RZ, R10 ;  /* 0x000000ffff037224 */ /* 0x000fe200078e000a */
[----:B------:R-:W-:Y:S01]  /*9530*/  LOP3.LUT R38, R38, 0x38, RZ, 0xc0, !PT ;  /* 0x0000003826267812 */ /* 0x000fe200078ec0ff */
[----:B------:R-:W-:Y:S01]  /*9540*/  IMAD.MOV.U32 R36, RZ, RZ, R11 ;  /* 0x000000ffff247224 */ /* 0x000fe200078e000b */
[----:B------:R-:W-:Y:S06]  /*9550*/  @P2 BRA `(.L_x_6118) ;  /* 0x00000004007c2947 */ /* 0x000fec0003800000 */
[----:B------:R-:W2:Y:S01]  /*9560*/  LDL R26, [R1+0xbc] ;  /* 0x0000bc00011a7983 */ /* 0x000ea20000100800 */
[----:B------:R-:W-:Y:S01]  /*9570*/  IMAD.SHL.U32 R34, R34, 0x40, RZ ;  /* 0x0000004022227824 */ /* 0x000fe200078e00ff */
[--C-:B------:R-:W-:Y:S01]  /*9580*/  SHF.R.U64 R51, R30, 0x10, R31.reuse ;  /* 0x000000101e337819 */ /* 0x100fe2000000121f */
[----:B------:R-:W-:Y:S01]  /*9590*/  HADD2.F32 R43, -RZ, R43.H0_H0 ;  /* 0x2000002bff2b7230 */ /* 0x000fe20000004100 */
[----:B------:R-:W-:Y:S01]  /*95a0*/  SHF.R.U32.HI R40, RZ, 0x10, R31 ;  /* 0x00000010ff287819 */ /* 0x000fe2000001161f */
[----:B------:R-:W-:Y:S01]  /*95b0*/  HADD2.F32 R41, -RZ, R41.H0_H0 ;  /* 0x20000029ff297230 */ /* 0x000fe20000004100 */
[----:B------:R-:W-:Y:S02]  /*95c0*/  LOP3.LUT R15, R34, 0x1c0, RZ, 0xc0, !PT ;  /* 0x000001c0220f7812 */ /* 0x000fe400078ec0ff */
[----:B------:R-:W-:Y:S01]  /*95d0*/  SHF.R.U64 R53, R20, 0x10, R21 ;  /* 0x0000001014357819 */ /* 0x000fe20000001215 */
[----:B------:R-:W-:Y:S01]  /*95e0*/  HADD2.F32 R40, -RZ, R40.H0_H0 ;  /* 0x20000028ff287230 */ /* 0x000fe20000004100 */
[----:B------:R-:W-:-:S02]  /*95f0*/  SHF.R.U32.HI R25, RZ, 0x3, R15 ;  /* 0x00000003ff197819 */ /* 0x000fc4000001160f */
[----:B------:R-:W-:Y:S02]  /*9600*/  LOP3.LUT R12, R15, 0x38, R16, 0xf8, !PT ;  /* 0x000000380f0c7812 */ /* 0x000fe400078ef810 */
[----:B------:R-:W-:Y:S02]  /*9610*/  LOP3.LUT R24, R25, R38, R15, 0x1e, !PT ;  /* 0x0000002619187212 */ /* 0x000fe400078e1e0f */
[----:B------:R-:W-:Y:S02]  /*9620*/  LOP3.LUT R12, R12, R25, RZ, 0x3c, !PT ;  /* 0x000000190c0c7212 */ /* 0x000fe400078e3cff */
[----:B------:R-:W-:Y:S02]  /*9630*/  SHF.R.U32.HI R42, RZ, 0x10, R21 ;  /* 0x00000010ff2a7819 */ /* 0x000fe40000011615 */
[--C-:B------:R-:W-:Y:S02]  /*9640*/  SHF.R.U64 R49, R32, 0x10, R33.reuse ;  /* 0x0000001020317819 */ /* 0x100fe40000001221 */
[----:B------:R-:W-:-:S02]  /*9650*/  SHF.R.U32.HI R46, RZ, 0x10, R33 ;  /* 0x00000010ff2e7819 */ /* 0x000fc40000011621 */
[--C-:B------:R-:W-:Y:S02]  /*9660*/  SHF.R.U64 R52, R28, 0x10, R29.reuse ;  /* 0x000000101c347819 */ /* 0x100fe4000000121d */
[----:B------:R-:W-:Y:S01]  /*9670*/  SHF.R.U32.HI R48, RZ, 0x10, R29 ;  /* 0x00000010ff307819 */ /* 0x000fe2000001161d */
[C---:B--2---:R-:W-:Y:S02]  /*9680*/  IMAD R39, R26.reuse, 0x200, R24 ;  /* 0x000002001a277824 */ /* 0x044fe400078e0218 */
[----:B0-----:R-:W-:Y:S02]  /*9690*/  IMAD R13, R26, 0x200, R12 ;  /* 0x000002001a0d7824 */ /* 0x001fe400078e020c */
        /* <DEDUP_REMOVED lines=12> */
[----:B------:R-:W-:Y:S02]  /*9760*/  HADD2.F32 R21, -RZ, R13.H1_H1 ;  /* 0x3000000dff157230 */ /* 0x000fe40000004100 */
[----:B------:R-:W-:Y:S01]  /*9770*/  FFMA.FTZ R47, R20, R43, R47 ;  /* 0x0000002b142f7223 */ /* 0x000fe2000001002f */
[----:B------:R-:W-:Y:S02]  /*9780*/  HADD2.F32 R32, -RZ, R27.H0_H0 ;  /* 0x2000001bff207230 */ /* 0x000fe40000004100 */
[-C--:B------:R-:W-:Y:S01]  /*9790*/  FMUL.FTZ R20, R31, R30.reuse ;  /* 0x0000001e1f147220 */ /* 0x080fe20000410000 */
[--C-:B------:R-:W-:Y:S02]  /*97a0*/  HADD2.F32 R41, -RZ, R35.reuse.H1_H1 ;  /* 0x30000023ff297230 */ /* 0x100fe40000004100 */
[----:B------:R-:W-:Y:S01]  /*97b0*/  FFMA.FTZ R44, R21, R30, -R42 ;  /* 0x0000001e152c7223 */ /* 0x000fe2000001082a */
[----:B------:R-:W-:-:S02]  /*97c0*/  HADD2.F32 R35, -RZ, R35.H0_H0 ;  /* 0x20000023ff237230 */ /* 0x000fc40000004100 */
[----:B------:R-:W-:Y:S02]  /*97d0*/  HADD2.F32 R28, -RZ, R15.H0_H0 ;  /* 0x2000000fff1c7230 */ /* 0x000fe40000004100 */
[C---:B------:R-:W-:Y:S01]  /*97e0*/  FMUL.FTZ R31, R32.reuse, R41 ;  /* 0x00000029201f7220 */ /* 0x040fe20000410000 */
[----:B------:R-:W-:Y:S02]  /*97f0*/  HADD2.F32 R33, -RZ, R27.H1_H1 ;  /* 0x3000001bff217230 */ /* 0x000fe40000004100 */
[-C--:B------:R-:W-:Y:S01]  /*9800*/  FMUL.FTZ R32, R32, R35.reuse ;  /* 0x0000002320207220 */ /* 0x080fe20000410000 */
[----:B------:R-:W-:Y:S02]  /*9810*/  HADD2.F32 R42, -RZ, R46.H0_H0 ;  /* 0x2000002eff2a7230 */ /* 0x000fe40000004100 */
[C---:B------:R-:W-:Y:S01]  /*9820*/  FFMA.FTZ R35, R28.reuse, R35, -R31 ;  /* 0x000000231c237223 */ /* 0x040fe2000001081f */
[----:B------:R-:W-:Y:S02]  /*9830*/  HADD2.F32 R29, -RZ, R15.H1_H1 ;  /* 0x3000000fff1d7230 */ /* 0x000fe40000004100 */
[----:B------:R-:W-:Y:S01]  /*9840*/  FFMA.FTZ R41, R28, R41, R32 ;  /* 0x000000291c297223 */ /* 0x000fe20000010020 */
[----:B------:R-:W-:-:S02]  /*9850*/  HADD2.F32 R30, -RZ, R48.H0_H0 ;  /* 0x20000030ff1e7230 */ /* 0x000fc40000004100 */
[----:B------:R-:W-:Y:S01]  /*9860*/  FFMA.FTZ R46, R21, R40, R20 ;  /* 0x00000028152e7223 */ /* 0x000fe20000010014 */
[----:B------:R-:W-:Y:S02]  /*9870*/  HADD2.F32 R25, -RZ, R24.H0_H0 ;  /* 0x20000018ff197230 */ /* 0x000fe40000004100 */
[C---:B------:R-:W-:Y:S01]  /*9880*/  FMUL.FTZ R28, R33.reuse, R42 ;  /* 0x0000002a211c7220 */ /* 0x040fe20000410000 */
[----:B------:R-:W-:Y:S02]  /*9890*/  HADD2.F32 R32, -RZ, R37.H1_H1 ;  /* 0x30000025ff207230 */ /* 0x000fe40000004100 */
[----:B------:R-:W-:Y:S02]  /*98a0*/  HADD2.F32 R20, -RZ, R50.H0_H0 ;  /* 0x20000032ff147230 */ /* 0x000fe40000004100 */
[-C--:B------:R-:W-:Y:S01]  /*98b0*/  FMUL.FTZ R50, R33, R30.reuse ;  /* 0x0000001e21327220 */ /* 0x080fe20000410000 */
[----:B------:R-:W-:Y:S02]  /*98c0*/  HADD2.F32 R13, -RZ, R12.H0_H0 ;  /* 0x2000000cff0d7230 */ /* 0x000fe40000004100 */
[----:B------:R-:W-:Y:S01]  /*98d0*/  FFMA.FTZ R48, R29, R30, -R28 ;  /* 0x0000001e1d307223 */ /* 0x000fe2000001081c */
[----:B------:R-:W-:-:S02]  /*98e0*/  HADD2.F32 R27, -RZ, R26.H0_H0 ;  /* 0x2000001aff1b7230 */ /* 0x000fc40000004100 */
[C---:B------:R-:W-:Y:S01]  /*98f0*/  FMUL.FTZ R40, R25.reuse, R32 ;  /* 0x0000002019287220 */ /* 0x040fe20000410000 */
[----:B------:R-:W-:Y:S02]  /*9900*/  HADD2.F32 R30, -RZ, R54.H0_H0 ;  /* 0x20000036ff1e7230 */ /* 0x000fe40000004100 */
[----:B------:R-:W-:Y:S01]  /*9910*/  FMUL.FTZ R25, R25, R20 ;  /* 0x0000001419197220 */ /* 0x000fe20000410000 */
[----:B------:R-:W-:Y:S02]  /*9920*/  HADD2.F32 R28, -RZ, R37.H0_H0 ;  /* 0x20000025ff1c7230 */ /* 0x000fe40000004100 */
[----:B------:R-:W-:Y:S01]  /*9930*/  FFMA.FTZ R50, R29, R42, R50 ;  /* 0x0000002a1d327223 */ /* 0x000fe20000010032 */
[----:B------:R-:W-:Y:S01]  /*9940*/  FFMA.FTZ R40, R13, R20, -R40 ;  /* 0x000000140d287223 */ /* 0x000fe20000010828 */
[----:B------:R-:W-:Y:S02]  /*9950*/  HADD2.F32 R15, -RZ, R14.H0_H0 ;  /* 0x2000000eff0f7230 */ /* 0x000fe40000004100 */
[----:B------:R-:W-:Y:S01]  /*9960*/  FMUL.FTZ R42, R27, R30 ;  /* 0x0000001e1b2a7220 */ /* 0x000fe20000410000 */
[----:B------:R-:W-:Y:S01]  /*9970*/  FFMA.FTZ R32, R13, R32, R25 ;  /* 0x000000200d207223 */ /* 0x000fe20000010019 */
[----:B------:R-:W-:Y:S01]  /*9980*/  FMUL.FTZ R20, R27, R28 ;  /* 0x0000001c1b147220 */ /* 0x000fe20000410000 */
[----:B------:R-:W-:-:S02]  /*9990*/  HADD2.F32 R24, -RZ, R24.H1_H1 ;  /* 0x30000018ff187230 */ /* 0x000fc40000004100 */
[C---:B------:R-:W-:Y:S01]  /*99a0*/  FFMA.FTZ R42, R15.reuse, R28, -R42 ;  /* 0x0000001c0f2a7223 */ /* 0x040fe2000001082a */
[----:B------:R-:W-:Y:S02]  /*99b0*/  HADD2.F32 R26, -RZ, R26.H1_H1 ;  /* 0x3000001aff1a7230 */ /* 0x000fe40000004100 */
[----:B------:R-:W-:Y:S01]  /*99c0*/  FFMA.FTZ R20, R15, R30, R20 ;  /* 0x0000001e0f147223 */ /* 0x000fe20000010014 */
[----:B------:R-:W-:Y:S02]  /*99d0*/  HADD2.F32 R25, -RZ, R51.H0_H0 ;  /* 0x20000033ff197230 */ /* 0x000fe40000004100 */
[----:B------:R-:W-:Y:S02]  /*99e0*/  HADD2.F32 R27, -RZ, R49.H0_H0 ;  /* 0x20000031ff1b7230 */ /* 0x000fe40000004100 */
[----:B------:R-:W-:Y:S02]  /*99f0*/  HADD2.F32 R13, -RZ, R53.H0_H0 ;  /* 0x20000035ff0d7230 */ /* 0x000fe40000004100 */
[----:B------:R-:W-:Y:S01]  /*9a00*/  FMUL.FTZ R15, R24, R25 ;  /* 0x00000019180f7220 */ /* 0x000fe20000410000 */
[----:B------:R-:W-:-:S02]  /*9a10*/  HADD2.F32 R21, -RZ, R52.H0_H0 ;  /* 0x20000034ff157230 */ /* 0x000fc40000004100 */
[----:B------:R-:W-:Y:S01]  /*9a20*/  FMUL.FTZ R33, R26, R27 ;  /* 0x0000001b1a217220 */ /* 0x000fe20000410000 */
[----:B------:R-:W-:Y:S02]  /*9a30*/  HADD2.F32 R12, -RZ, R12.H1_H1 ;  /* 0x3000000cff0c7230 */ /* 0x000fe40000004100 */
[----:B------:R-:W-:Y:S01]  /*9a40*/  FMUL.FTZ R24, R24, R13 ;  /* 0x0000000d18187220 */ /* 0x000fe20000410000 */
[----:B------:R-:W-:Y:S02]  /*9a50*/  HADD2.F32 R14, -RZ, R14.H1_H1 ;  /* 0x3000000eff0e7230 */ /* 0x000fe40000004100 */
[----:B------:R-:W-:Y:S01]  /*9a60*/  FMUL.FTZ R26, R26, R21 ;  /* 0x000000151a1a7220 */ /* 0x000fe20000410000 */
[C---:B------:R-:W-:Y:S01]  /*9a70*/  FFMA.FTZ R29, R12.reuse, R13, -R15 ;  /* 0x0000000d0c1d7223 */ /* 0x040fe2000001080f */
[----:B------:R-:W-:Y:S01]  /*9a80*/  FFMA.FTZ R31, R12, R25, R24 ;  /* 0x000000190c1f7223 */ /* 0x000fe20000010018 */
[C---:B------:R-:W-:Y:S01]  /*9a90*/  FFMA.FTZ R33, R14.reuse, R21, -R33 ;  /* 0x000000150e217223 */ /* 0x040fe20000010821 */
[----:B------:R-:W-:Y:S01]  /*9aa0*/  FFMA.FTZ R21, R14, R27, R26 ;  /* 0x0000001b0e157223 */ /* 0x000fe2000001001a */
[----:B------:R-:W-:-:S02]  /*9ab0*/  F2FP.F16.F32.PACK_AB R13, R44, R45 ;  /* 0x0000002d2c0d723e */ /* 0x000fc400000000ff */
[----:B------:R-:W-:Y:S02]  /*9ac0*/  F2FP.F16.F32.PACK_AB R15, R48, R35 ;  /* 0x00000023300f723e */ /* 0x000fe400000000ff */
[----:B------:R-:W-:Y:S02]  /*9ad0*/  F2FP.F16.F32.PACK_AB R12, R29, R40 ;  /* 0x000000281d0c723e */ /* 0x000fe400000000ff */
[----:B------:R-:W-:Y:S02]  /*9ae0*/  F2FP.F16.F32.PACK_AB R14, R33, R42 ;  /* 0x0000002a210e723e */ /* 0x000fe400000000ff */
[----:B------:R-:W-:Y:S02]  /*9af0*/  F2FP.F16.F32.PACK_AB R25, R46, R47 ;  /* 0x0000002f2e19723e */ /* 0x000fe400000000ff */
[----:B------:R-:W-:Y:S01]  /*9b00*/  F2FP.F16.F32.PACK_AB R27, R50, R41 ;  /* 0x00000029321b723e */ /* 0x000fe200000000ff */
[----:B------:R1:W-:Y:S01]  /*9b10*/  STS.128 [R34+0x18400], R12 ;  /* 0x0184000c22007388 */ /* 0x0003e20000000c00 */
[----:B------:R-:W-:-:S02]  /*9b20*/  F2FP.F16.F32.PACK_AB R24, R31, R32 ;  /* 0x000000201f18723e */ /* 0x000fc400000000ff */
[----:B------:R-:W-:-:S05]  /*9b30*/  F2FP.F16.F32.PACK_AB R26, R21, R20 ;  /* 0x00000014151a723e */ /* 0x000fca00000000ff */
[----:B------:R1:W-:Y:S02]  /*9b40*/  STS.128 [R39+0x18400], R24 ;  /* 0x0184001827007388 */ /* 0x0003e40000000c00 */
.L_x_6118:
[----:B------:R-:W-:Y:S05]  /*9b50*/  BSYNC B1 ;  /* 0x0000000000017941 */ /* 0x000fea0003800000 */
.L_x_6117:
[----:B------:R-:W-:Y:S01]  /*9b60*/  PRMT R33, R3, 0x5410, R36 ;  /* 0x0000541003217816 */ /* 0x000fe20000000024 */
[----:B------:R-:W-:Y:S06]  /*9b70*/  @P0 BRA `(.L_x_6109) ;  /* 0x0000000400800947 */ /* 0x000fec0003800000 */
[----:B------:R-:W2:Y:S01]  /*9b80*/  LDL R20, [R1+0xc0] ;  /* 0x0000c00001147983 */ /* 0x000ea20000100800 */
[C---:B-1----:R-:W-:Y:S01]  /*9b90*/  IADD3 R12, R202.reuse, 0x40, RZ ;  /* 0x00000040ca0c7810 */ /* 0x042fe20007ffe0ff */
[----:B0-----:R-:W-:Y:S02]  /*9ba0*/  VIADD R13, R202, 0x40 ;  /* 0x00000040ca0d7836 */ /* 0x001fe40000000000 */
[----:B------:R-:W3:Y:S02]  /*9bb0*/  LDL R42, [R1+0x1e0] ;  /* 0x0001e000012a7983 */ /* 0x000ee40000100800 */
[----:B------:R-:W-:Y:S02]  /*9bc0*/  IMAD.SHL.U32 R12, R12, 0x40, RZ ;  /* 0x000000400c0c7824 */ /* 0x000fe400078e00ff */
[----:B------:R-:W-:-:S03]  /*9bd0*/  IMAD.SHL.U32 R13, R13, 0x40, RZ ;  /* 0x000000400d0d7824 */ /* 0x000fc600078e00ff */
[----:B------:R-:W-:Y:S02]  /*9be0*/  LOP3.LUT R12, R12, 0x1c0, RZ, 0xc0, !PT ;  /* 0x000001c00c0c7812 */ /* 0x000fe400078ec0ff */
[----:B------:R-:W-:Y:S02]  /*9bf0*/  LOP3.LUT R13, R13, 0x1c0, RZ, 0xc0, !PT ;  /* 0x000001c00d0d7812 */ /* 0x000fe400078ec0ff */
[----:B------:R-:W-:-:S04]  /*9c00*/  SHF.R.U32.HI R12, RZ, 0x3, R12 ;  /* 0x00000003ff0c7819 */ /* 0x000fc8000001160c */
[----:B------:R-:W-:Y:S01]  /*9c10*/  LOP3.LUT R38, R12, R38, R13, 0x1e, !PT ;  /* 0x000000260c267212 */ /* 0x000fe200078e1e0d */
[----:B------:R-:W-:Y:S01]  /*9c20*/  HADD2.F32 R28, -RZ, R55.H0_H0 ;  /* 0x20000037ff1c7230 */ /* 0x000fe20000004100 */
[--C-:B------:R-:W-:Y:S02]  /*9c30*/  SHF.R.U64 R41, R8, 0x10, R9.reuse ;  /* 0x0000001008297819 */ /* 0x100fe40000001209 */
[----:B------:R-:W-:Y:S02]  /*9c40*/  SHF.R.U32.HI R21, RZ, 0x10, R9 ;  /* 0x00000010ff157819 */ /* 0x000fe40000011609 */
[----:B------:R-:W-:-:S05]  /*9c50*/  SHF.R.U32.HI R30, RZ, 0x10, R5 ;  /* 0x00000010ff1e7819 */ /* 0x000fca0000011605 */
[----:B------:R-:W-:Y:S01]  /*9c60*/  HADD2.F32 R30, -RZ, R30.H0_H0 ;  /* 0x2000001eff1e7230 */ /* 0x000fe20000004100 */
[--C-:B------:R-:W-:Y:S02]  /*9c70*/  SHF.R.U64 R40, R10, 0x10, R11.reuse ;  /* 0x000000100a287819 */ /* 0x100fe4000000120b */
[----:B------:R-:W-:Y:S02]  /*9c80*/  SHF.R.U32.HI R39, RZ, 0x10, R11 ;  /* 0x00000010ff277819 */ /* 0x000fe4000001160b */
[--C-:B------:R-:W-:Y:S02]  /*9c90*/  SHF.R.U32.HI R35, RZ, 0x10, R7.reuse ;  /* 0x00000010ff237819 */ /* 0x100fe40000011607 */
[----:B------:R-:W-:Y:S01]  /*9ca0*/  SHF.R.U64 R37, R6, 0x10, R7 ;  /* 0x0000001006257819 */ /* 0x000fe20000001207 */
[----:B--2---:R-:W-:-:S04]  /*9cb0*/  IMAD.IADD R3, R20, 0x1, R38 ;  /* 0x0000000114037824 */ /* 0x004fc800078e0226 */
[----:B------:R-:W-:Y:S01]  /*9cc0*/  IMAD R3, R3, 0x2, R22 ;  /* 0x0000000203037824 */ /* 0x000fe200078e0216 */
[----:B---3--:R-:W0:Y:S04]  /*9cd0*/  LDS.128 R12, [R42+0x18400] ;  /* 0x018400002a0c7984 */ /* 0x008e280000000c00 */
[----:B------:R-:W1:Y:S01]  /*9ce0*/  LDS.128 R24, [R3+0x18400] ;  /* 0x0184000003187984 */ /* 0x000e620000000c00 */
[----:B------:R-:W-:Y:S01]  /*9cf0*/  HADD2.F32 R20, -RZ, R57.H0_H0 ;  /* 0x20000039ff147230 */ /* 0x000fe20000004100 */
[----:B------:R-:W-:Y:S01]  /*9d00*/  SHF.R.U64 R38, R4, 0x10, R5 ;  /* 0x0000001004267819 */ /* 0x000fe20000001205 */
[----:B0-----:R-:W-:Y:S02]  /*9d10*/  HADD2.F32 R5, -RZ, R13.H0_H0 ;  /* 0x2000000dff057230 */ /* 0x001fe40000004100 */
[----:B-1----:R-:W-:-:S05]  /*9d20*/  HADD2.F32 R9, -RZ, R25.H0_H0 ;  /* 0x20000019ff097230 */ /* 0x002fca0000004100 */
[C---:B------:R-:W-:Y:S01]  /*9d30*/  FMUL.FTZ R32, R9.reuse, R28 ;  /* 0x0000001c09207220 */ /* 0x040fe20000410000 */
[-C--:B------:R-:W-:Y:S01]  /*9d40*/  FMUL.FTZ R34, R9, R20.reuse ;  /* 0x0000001409227220 */ /* 0x080fe20000410000 */
[----:B------:R-:W-:Y:S02]  /*9d50*/  HADD2.F32 R25, -RZ, R25.H1_H1 ;  /* 0x30000019ff197230 */ /* 0x000fe40000004100 */
[C---:B------:R-:W-:Y:S01]  /*9d60*/  FFMA.FTZ R32, R5.reuse, R20, -R32 ;  /* 0x0000001405207223 */ /* 0x040fe20000010820 */
[----:B------:R-:W-:Y:S02]  /*9d70*/  HADD2.F32 R20, -RZ, R21.H0_H0 ;  /* 0x20000015ff147230 */ /* 0x000fe40000004100 */
[----:B------:R-:W-:Y:S01]  /*9d80*/  FFMA.FTZ R34, R5, R28, R34 ;  /* 0x0000001c05227223 */ /* 0x000fe20000010022 */
[----:B------:R-:W-:Y:S02]  /*9d90*/  HADD2.F32 R8, -RZ, R24.H0_H0 ;  /* 0x20000018ff087230 */ /* 0x000fe40000004100 */
[----:B------:R-:W-:-:S02]  /*9da0*/  HADD2.F32 R9, -RZ, R54.H1_H1 ;  /* 0x30000036ff097230 */ /* 0x000fc40000004100 */
[----:B------:R-:W-:Y:S02]  /*9db0*/  HADD2.F32 R5, -RZ, R56.H1_H1 ;  /* 0x30000038ff057230 */ /* 0x000fe40000004100 */
[C---:B------:R-:W-:Y:S01]  /*9dc0*/  FMUL.FTZ R36, R25.reuse, R30 ;  /* 0x0000001e19247220 */ /* 0x040fe20000410000 */
[----:B------:R-:W-:Y:S02]  /*9dd0*/  HADD2.F32 R13, -RZ, R13.H1_H1 ;  /* 0x3000000dff0d7230 */ /* 0x000fe40000004100 */
[-C--:B------:R-:W-:Y:S01]  /*9de0*/  FMUL.FTZ R28, R25, R20.reuse ;  /* 0x00000014191c7220 */ /* 0x080fe20000410000 */
[----:B------:R-:W-:Y:S02]  /*9df0*/  HADD2.F32 R4, -RZ, R12.H0_H0 ;  /* 0x2000000cff047230 */ /* 0x000fe40000004100 */
[C---:B------:R-:W-:Y:S01]  /*9e00*/  FMUL.FTZ R25, R8.reuse, R9 ;  /* 0x0000000908197220 */ /* 0x040fe20000410000 */
[-C--:B------:R-:W-:Y:S01]  /*9e10*/  FMUL.FTZ R8, R8, R5.reuse ;  /* 0x0000000508087220 */ /* 0x080fe20000410000 */
[C---:B------:R-:W-:Y:S01]  /*9e20*/  FFMA.FTZ R29, R13.reuse, R20, -R36 ;  /* 0x000000140d1d7223 */ /* 0x040fe20000010824 */
[----:B------:R-:W-:Y:S01]  /*9e30*/  FFMA.FTZ R31, R13, R30, R28 ;  /* 0x0000001e0d1f7223 */ /* 0x000fe2000001001c */
[----:B------:R-:W-:Y:S01]  /*9e40*/  FFMA.FTZ R25, R4, R5, -R25 ;  /* 0x0000000504197223 */ /* 0x000fe20000010819 */
[----:B------:R-:W-:-:S02]  /*9e50*/  HADD2.F32 R10, -RZ, R26.H0_H0 ;  /* 0x2000001aff0a7230 */ /* 0x000fc40000004100 */
[----:B------:R-:W-:Y:S01]  /*9e60*/  FFMA.FTZ R13, R4, R9, R8 ;  /* 0x00000009040d7223 */ /* 0x000fe20000010008 */
[----:B------:R-:W-:Y:S02]  /*9e70*/  HADD2.F32 R11, -RZ, R27.H0_H0 ;  /* 0x2000001bff0b7230 */ /* 0x000fe40000004100 */
[----:B------:R-:W-:Y:S02]  /*9e80*/  HADD2.F32 R21, -RZ, R55.H1_H1 ;  /* 0x30000037ff157230 */ /* 0x000fe40000004100 */
[--C-:B------:R-:W-:Y:S02]  /*9e90*/  HADD2.F32 R5, -RZ, R33.reuse.H0_H0 ;  /* 0x20000021ff057230 */ /* 0x100fe40000004100 */
[----:B------:R-:W-:Y:S02]  /*9ea0*/  HADD2.F32 R20, -RZ, R56.H0_H0 ;  /* 0x20000038ff147230 */ /* 0x000fe40000004100 */
[----:B------:R-:W-:Y:S02]  /*9eb0*/  HADD2.F32 R4, -RZ, R33.H1_H1 ;  /* 0x30000021ff047230 */ /* 0x000fe40000004100 */
[----:B------:R-:W-:Y:S01]  /*9ec0*/  FMUL.FTZ R9, R10, R21 ;  /* 0x000000150a097220 */ /* 0x000fe20000410000 */
[----:B------:R-:W-:-:S02]  /*9ed0*/  HADD2.F32 R6, -RZ, R14.H0_H0 ;  /* 0x2000000eff067230 */ /* 0x000fc40000004100 */
[-C--:B------:R-:W-:Y:S01]  /*9ee0*/  FMUL.FTZ R33, R10, R5.reuse ;  /* 0x000000050a217220 */ /* 0x080fe20000410000 */
[----:B------:R-:W-:Y:S02]  /*9ef0*/  HADD2.F32 R7, -RZ, R15.H0_H0 ;  /* 0x2000000fff077230 */ /* 0x000fe40000004100 */
[C---:B------:R-:W-:Y:S01]  /*9f00*/  FMUL.FTZ R30, R11.reuse, R20 ;  /* 0x000000140b1e7220 */ /* 0x040fe20000410000 */
[----:B------:R-:W-:Y:S02]  /*9f10*/  HADD2.F32 R27, -RZ, R27.H1_H1 ;  /* 0x3000001bff1b7230 */ /* 0x000fe40000004100 */
[----:B------:R-:W-:Y:S01]  /*9f20*/  FMUL.FTZ R11, R11, R4 ;  /* 0x000000040b0b7220 */ /* 0x000fe20000410000 */
[----:B------:R-:W-:Y:S02]  /*9f30*/  HADD2.F32 R10, -RZ, R35.H0_H0 ;  /* 0x20000023ff0a7230 */ /* 0x000fe40000004100 */
[----:B------:R-:W-:Y:S02]  /*9f40*/  HADD2.F32 R8, -RZ, R39.H0_H0 ;  /* 0x20000027ff087230 */ /* 0x000fe40000004100 */
[----:B------:R-:W-:Y:S01]  /*9f50*/  FFMA.FTZ R28, R6, R5, -R9 ;  /* 0x00000005061c7223 */ /* 0x000fe20000010809 */
[----:B------:R-:W-:-:S02]  /*9f60*/  HADD2.F32 R15, -RZ, R15.H1_H1 ;  /* 0x3000000fff0f7230 */ /* 0x000fc40000004100 */
[----:B------:R-:W-:Y:S01]  /*9f70*/  FFMA.FTZ R33, R6, R21, R33 ;  /* 0x0000001506217223 */ /* 0x000fe20000010021 */
[C---:B------:R-:W-:Y:S01]  /*9f80*/  FFMA.FTZ R30, R7.reuse, R4, -R30 ;  /* 0x00000004071e7223 */ /* 0x040fe2000001081e */
[----:B------:R-:W-:Y:S01]  /*9f90*/  FFMA.FTZ R20, R7, R20, R11 ;  /* 0x0000001407147223 */ /* 0x000fe2000001000b */
[----:B------:R-:W-:Y:S02]  /*9fa0*/  HADD2.F32 R24, -RZ, R24.H1_H1 ;  /* 0x30000018ff187230 */ /* 0x000fe40000004100 */
[C---:B------:R-:W-:Y:S01]  /*9fb0*/  FMUL.FTZ R6, R27.reuse, R10 ;  /* 0x0000000a1b067220 */ /* 0x040fe20000410000 */
[----:B------:R-:W-:Y:S02]  /*9fc0*/  HADD2.F32 R26, -RZ, R26.H1_H1 ;  /* 0x3000001aff1a7230 */ /* 0x000fe40000004100 */
[----:B------:R-:W-:Y:S01]  /*9fd0*/  FMUL.FTZ R4, R27, R8 ;  /* 0x000000081b047220 */ /* 0x000fe20000410000 */
[----:B------:R-:W-:Y:S02]  /*9fe0*/  HADD2.F32 R9, -RZ, R38.H0_H0 ;  /* 0x20000026ff097230 */ /* 0x000fe40000004100 */
[----:B------:R-:W-:-:S02]  /*9ff0*/  HADD2.F32 R11, -RZ, R37.H0_H0 ;  /* 0x20000025ff0b7230 */ /* 0x000fc40000004100 */
[----:B------:R-:W-:Y:S02]  /*a000*/  HADD2.F32 R5, -RZ, R41.H0_H0 ;  /* 0x20000029ff057230 */ /* 0x000fe40000004100 */
[----:B------:R-:W-:Y:S02]  /*a010*/  HADD2.F32 R7, -RZ, R40.H0_H0 ;  /* 0x20000028ff077230 */ /* 0x000fe40000004100 */
[C---:B------:R-:W-:Y:S01]  /*a020*/  FFMA.FTZ R27, R15.reuse, R8, -R6 ;  /* 0x000000080f1b7223 */ /* 0x040fe20000010806 */
[----:B------:R-:W-:Y:S02]  /*a030*/  HADD2.F32 R12, -RZ, R12.H1_H1 ;  /* 0x3000000cff0c7230 */ /* 0x000fe40000004100 */
[----:B------:R-:W-:Y:S01]  /*a040*/  FFMA.FTZ R35, R15, R10, R4 ;  /* 0x0000000a0f237223 */ /* 0x000fe20000010004 */
[----:B------:R-:W-:Y:S02]  /*a050*/  HADD2.F32 R14, -RZ, R14.H1_H1 ;  /* 0x3000000eff0e7230 */ /* 0x000fe40000004100 */
        /* <DEDUP_REMOVED lines=18> */
.L_x_6109:
[----:B------:R-:W-:Y:S05]  /*a180*/  BSYNC B0 ;  /* 0x0000000000007941 */ /* 0x000fea0003800000 */
.L_x_6095:
        /* <DEDUP_REMOVED lines=8> */
.L_x_6092:
[----:B-123--:R-:W1:Y:S01]  /*a210*/  S2R R3, SR_TID.X ;  /* 0x0000000000037919 */ /* 0x00ee620000002100 */
[----:B------:R-:W-:Y:S05]  /*a220*/  WARPSYNC.ALL ;  /* 0x0000000000007948 */ /* 0x000fea0003800000 */
[----:B-1----:R-:W-:-:S05]  /*a230*/  SHF.R.U32.HI R3, RZ, 0x7, R3 ;  /* 0x00000007ff037819 */ /* 0x002fca0000011603 */
[----:B------:R-:W-:Y:S02]  /*a240*/  VIADD R86, R3, 0x8 ;  /* 0x0000000803567836 */ /* 0x000fe40000000000 */
[----:B------:R-:W-:-:S03]  /*a250*/  IMAD.U32 R3, RZ, RZ, UR47 ;  /* 0x0000002fff037e24 */ /* 0x000fc6000f8e00ff */
[----:B------:R1:W-:Y:S02]  /*a260*/  BAR.SYNC.DEFER_BLOCKING R86, 0x100 ;  /* 0x000400560000751d */ /* 0x0003e40000010000 */
[----:B------:R-:W-:-:S13]  /*a270*/  ISETP.NE.AND P0, PT, R3, 0x3, PT ;  /* 0x000000030300780c */ /* 0x000fda0003f05270 */
[----:B-1----:R-:W-:Y:S05]  /*a280*/  @!P0 BRA `(.L_x_6119) ;  /* 0x0000000000048947 */ /* 0x002fea0003800000 */
[----:B------:R-:W-:Y:S01]  /*a290*/  BPT.TRAP 0x1 ;  /* 0x000000040000795c */ /* 0x000fe20000300000 */
.L_x_6119:
[----:B------:R-:W-:Y:S02]  /*a2a0*/  LEA R14, R18, R22, 0x3 ;  /* 0x00000016120e7211 */ /* 0x000fe400078e18ff */
[----:B------:R-:W-:-:S04]  /*a2b0*/  SHF.L.U32 R9, R204, 0x1f, RZ ;  /* 0x0000001fcc097819 */ /* 0x000fc800000006ff */
[----:B------:R1:W2:Y:S01]  /*a2c0*/  SYNCS.PHASECHK.TRANS64.TRYWAIT P1, [R14+URZ+0x32430], R9 ;  /* 0x032430090e0075a7 */ /* 0x0002a2000802017f */
[----:B------:R-:W-:Y:S05]  /*a2d0*/  @!P0 BRA `(.L_x_6120) ;  /* 0x0000000000048947 */ /* 0x000fea0003800000 */
[----:B------:R-:W-:Y:S01]  /*a2e0*/  BPT.TRAP 0x1 ;  /* 0x000000040000795c */ /* 0x000fe20000300000 */
.L_x_6120:
[----:B------:R-:W-:-:S05]  /*a2f0*/  VIADD R3, R22, 0x1c400 ;  /* 0x0001c40016037836 */ /* 0x000fca0000000000 */
[----:B------:R-:W-:-:S04]  /*a300*/  SHF.R.U32.HI R3, RZ, 0x4, R3 ;  /* 0x00000004ff037819 */ /* 0x000fc80000011603 */
[----:B------:R-:W-:-:S04]  /*a310*/  LOP3.LUT R3, R3, 0x3fff, RZ, 0xc0, !PT ;  /* 0x00003fff03037812 */ /* 0x000fc800078ec0ff */
[----:B------:R-:W-:-:S05]  /*a320*/  LOP3.LUT R3, R3, 0x10000, RZ, 0xfc, !PT ;  /* 0x0001000003037812 */ /* 0x000fca00078efcff */
[----:B------:R3:W-:Y:S01]  /*a330*/  STL [R1+0x88], R3 ;  /* 0x0000880301007387 */ /* 0x0007e20000100800 */
[----:B--2---:R-:W-:Y:S05]  /*a340*/  @P1 BRA `(.L_x_6121) ;  /* 0x0000000000081947 */ /* 0x004fea0003800000 */
[----:B------:R-:W2:Y:S02]  /*a350*/  SYNCS.PHASECHK.TRANS64.TRYWAIT P1, [R14+URZ+0x32430], R9 ;  /* 0x032430090e0075a7 */ /* 0x000ea4000802017f */
[----:B--2---:R-:W-:Y:S05]  /*a360*/  @!P1 BRA `(.L_x_6122) ;  /* 0x0000019000149947 */ /* 0x004fea0003800000 */
.L_x_6121:
[----:B---3--:R-:W3:Y:S01]  /*a370*/  LDL R3, [R1+0x88] ;  /* 0x0000880001037983 */ /* 0x008ee20000100800 */
[----:B------:R-:W-:Y:S01]  /*a380*/  IMAD.MOV.U32 R5, RZ, RZ, 0x40000040 ;  /* 0x40000040ff057424 */ /* 0x000fe200078e00ff */
[----:B------:R-:W-:Y:S05]  /*a390*/  WARPSYNC.ALL ;  /* 0x0000000000007948 */ /* 0x000fea0003800000 */
[C---:B------:R-:W-:Y:S01]  /*a3a0*/  R2UR UR4, R212.reuse ;  /* 0x00000000d40472ca */ /* 0x040fe200000e0000 */
[----:B0-----:R-:W-:Y:S01]  /*a3b0*/  WARPGROUP.ARRIVE ;  /* 0x00000000000079c5 */ /* 0x001fe20000000000 */
[----:B------:R-:W-:Y:S01]  /*a3c0*/  R2UR UR5, R213 ;  /* 0x00000000d50572ca */ /* 0x000fe200000e0000 */
[----:B------:R-:W-:Y:S01]  /*a3d0*/  VIADD R20, R212, 0x2 ;  /* 0x00000002d4147836 */ /* 0x000fe20000000000 */
[----:B------:R-:W-:Y:S01]  /*a3e0*/  R2UR UR7, R5 ;  /* 0x00000000050772ca */ /* 0x000fe200000e0000 */
[----:B------:R-:W-:Y:S01]  /*a3f0*/  IMAD.MOV.U32 R21, RZ, RZ, 0x40000040 ;  /* 0x40000040ff157424 */ /* 0x000fe200078e00ff */
[----:B------:R-:W-:Y:S01]  /*a400*/  BSSY B0, `(.L_x_6123) ;  /* 0x000002a000007945 */ /* 0x000fe20003800000 */
[----:B------:R-:W-:-:S02]  /*a410*/  IMAD.MOV.U32 R7, RZ, RZ, 0x40000040 ;  /* 0x40000040ff077424 */ /* 0x000fc400078e00ff */
[C---:B------:R-:W-:Y:S01]  /*a420*/  VIADD R12, R212.reuse, 0x4 ;  /* 0x00000004d40c7836 */ /* 0x040fe20000000000 */
[----:B------:R0:W-:Y:S01]  /*a430*/  STL.64 [R1+0x80], R20 ;  /* 0x0000801401007387 */ /* 0x0001e20000100a00 */
[----:B------:R-:W-:Y:S02]  /*a440*/  IMAD.MOV.U32 R13, RZ, RZ, 0x40000040 ;  /* 0x40000040ff0d7424 */ /* 0x000fe400078e00ff */
[----:B------:R-:W-:Y:S02]  /*a450*/  VIADD R10, R212, 0x6 ;  /* 0x00000006d40a7836 */ /* 0x000fe40000000000 */
[----:B------:R-:W-:Y:S01]  /*a460*/  IMAD.MOV.U32 R11, RZ, RZ, 0x40000040 ;  /* 0x40000040ff0b7424 */ /* 0x000fe200078e00ff */
[----:B------:R0:W-:Y:S01]  /*a470*/  STL.64 [R1+0x78], R12 ;  /* 0x0000780c01007387 */ /* 0x0001e20000100a00 */
[----:B------:R-:W-:-:S03]  /*a480*/  IMAD.MOV.U32 R5, RZ, RZ, 0x40000040 ;  /* 0x40000040ff057424 */ /* 0x000fc600078e00ff */
[----:B------:R0:W-:Y:S01]  /*a490*/  STL.64 [R1+0x70], R10 ;  /* 0x0000700a01007387 */ /* 0x0001e20000100a00 */
[----:B---3--:R-:W-:Y:S01]  /*a4a0*/  IMAD R4, R18, 0x300, R3 ;  /* 0x0000030012047824 */ /* 0x008fe200078e0203 */
[----:B------:R-:W-:-:S03]  /*a4b0*/  SHF.L.U32 R3, R0, 0x1f, RZ ;  /* 0x0000001f00037819 */ /* 0x000fc600000006ff */
[C---:B------:R-:W-:Y:S01]  /*a4c0*/  VIADD R6, R4.reuse, 0x2 ;  /* 0x0000000204067836 */ /* 0x040fe20000000000 */
[----:B------:R-:W-:-:S13]  /*a4d0*/  R2UR UR6, R4 ;  /* 0x00000000040672ca */ /* 0x000fda00000e0000 */
[----:B------:R-:W-:Y:S01]  /*a4e0*/  HGMMA.64x96x16.F32 R24, gdesc[UR4], RZ, !UPT, gsb0 ;  /* 0x01600000041879f0 */ /* 0x000fe2000c0008ff */
[----:B------:R-:W-:Y:S02]  /*a4f0*/  R2UR UR4, R20 ;  /* 0x00000000140472ca */ /* 0x000fe400000e0000 */
[----:B------:R-:W-:Y:S02]  /*a500*/  R2UR UR5, R21 ;  /* 0x00000000150572ca */ /* 0x000fe400000e0000 */
[----:B------:R-:W-:Y:S02]  /*a510*/  R2UR UR6, R6 ;  /* 0x00000000060672ca */ /* 0x000fe400000e0000 */
[----:B------:R-:W-:Y:S01]  /*a520*/  R2UR UR7, R7 ;  /* 0x00000000070772ca */ /* 0x000fe200000e0000 */
[----:B------:R-:W-:Y:S01]  /*a530*/  IMAD.MOV.U32 R7, RZ, RZ, 0x40000040 ;  /* 0x40000040ff077424 */ /* 0x000fe200078e00ff */
[C---:B------:R-:W-:Y:S01]  /*a540*/  IADD3 R6, R4.reuse, 0x4, RZ ;  /* 0x0000000404067810 */ /* 0x040fe20007ffe0ff */
        /* <DEDUP_REMOVED lines=19> */
[----:B------:R-:W3:Y:S02]  /*a680*/  SYNCS.PHASECHK.TRANS64.TRYWAIT P1, [R22+URZ+0x32410], R3 ;  /* 0x03241003160075a7 */ /* 0x000ee4000802017f */
[----:B0--3--:R-:W-:Y:S05]  /*a690*/  @!P1 BRA `(.L_x_6124) ;  /* 0x0000018c005c9947 */ /* 0x009fea0003800000 */
.L_x_6373:
[----:B------:R-:W-:Y:S05]  /*a6a0*/  BSYNC B0 ;  /* 0x0000000000007941 */ /* 0x000fea0003800000 */
.L_x_6123:
[----:B------:R-:W-:Y:S05]  /*a6b0*/  @!P0 BRA `(.L_x_6125) ;  /* 0x0000000000048947 */ /* 0x000fea0003800000 */
[----:B------:R-:W-:Y:S01]  /*a6c0*/  BPT.TRAP 0x1 ;  /* 0x000000040000795c */ /* 0x000fe20000300000 */
.L_x_6125:
[----:B------:R3:W4:Y:S01]  /*a6d0*/  SYNCS.PHASECHK.TRANS64.TRYWAIT P1, [R14+URZ+0x32450], R9 ;  /* 0x032450090e0075a7 */ /* 0x000722000802017f */
[----:B------:R-:W-:Y:S05]  /*a6e0*/  @!P0 BRA `(.L_x_6126) ;  /* 0x0000000000048947 */ /* 0x000fea0003800000 */
[----:B------:R-:W-:Y:S01]  /*a6f0*/  BPT.TRAP 0x1 ;  /* 0x000000040000795c */ /* 0x000fe20000300000 */
.L_x_6126:
[----:B----4-:R-:W-:Y:S05]  /*a700*/  @P1 BRA `(.L_x_6127) ;  /* 0x0000000000081947 */ /* 0x010fea0003800000 */
[----:B------:R-:W4:Y:S02]  /*a710*/  SYNCS.PHASECHK.TRANS64.TRYWAIT P1, [R14+URZ+0x32450], R9 ;  /* 0x032450090e0075a7 */ /* 0x000f24000802017f */
[----:B----4-:R-:W-:Y:S05]  /*a720*/  @!P1 BRA `(.L_x_6128) ;  /* 0x0000018c004c9947 */ /* 0x010fea0003800000 */
.L_x_6127:
[----:B------:R-:W-:Y:S05]  /*a730*/  WARPSYNC.ALL ;  /* 0x0000000000007948 */ /* 0x000fea0003800000 */
[----:B------:R-:W-:Y:S01]  /*a740*/  R2UR UR39, R22 ;  /* 0x00000000162772ca */ /* 0x000fe200000e0000 */
[----:B------:R-:W-:Y:S01]  /*a750*/  IMAD.MOV.U32 R7, RZ, RZ, 0xc00 ;  /* 0x00000c00ff077424 */ /* 0x000fe200078e00ff */
[----:B------:R-:W-:Y:S01]  /*a760*/  LOP3.LUT R4, R72, 0x10000, RZ, 0xfc, !PT ;  /* 0x0001000048047812 */ /* 0x000fe200078efcff */
[----:B------:R-:W-:Y:S01]  /*a770*/  WARPGROUP.ARRIVE ;  /* 0x00000000000079c5 */ /* 0x000fe20000000000 */
[----:B------:R-:W-:Y:S01]  /*a780*/  MOV R5, 0x40000040 ;  /* 0x4000004000057802 */ /* 0x000fe20000000f00 */
[----:B------:R-:W-:Y:S01]  /*a790*/  IMAD.MOV.U32 R85, RZ, RZ, 0x40000040 ;  /* 0x40000040ff557424 */ /* 0x000fe200078e00ff */
[C---:B------:R-:W-:Y:S01]  /*a7a0*/  R2UR UR4, R4.reuse ;  /* 0x00000000040472ca */ /* 0x040fe200000e0000 */
[C---:B------:R-:W-:Y:S01]  /*a7b0*/  VIADD R84, R4.reuse, 0x2 ;  /* 0x0000000204547836 */ /* 0x040fe20000000000 */
[----:B------:R-:W-:Y:S01]  /*a7c0*/  R2UR UR5, R5 ;  /* 0x00000000050572ca */ /* 0x000fe200000e0000 */
[----:B-1234-:R-:W-:Y:S01]  /*a7d0*/  IMAD.MOV.U32 R9, RZ, RZ, 0x40000040 ;  /* 0x40000040ff097424 */ /* 0x01efe200078e00ff */
[----:B------:R-:W-:Y:S01]  /*a7e0*/  MOV R83, 0x40000040 ;  /* 0x4000004000537802 */ /* 0x000fe20000000f00 */
[C---:B------:R-:W-:Y:S01]  /*a7f0*/  VIADD R82, R4.reuse, 0x4 ;  /* 0x0000000404527836 */ /* 0x040fe20000000000 */
[----:B------:R-:W-:Y:S01]  /*a800*/  MOV R79, 0x40000040 ;  /* 0x40000040004f7802 */ /* 0x000fe20000000f00 */
[----:B------:R-:W-:Y:S01]  /*a810*/  UIADD3 UR39, UR39, 0x400, URZ ;  /* 0x0000040027277890 */ /* 0x000fe2000fffe03f */
[C---:B------:R-:W-:Y:S01]  /*a820*/  VIADD R80, R4.reuse, 0x6 ;  /* 0x0000000604507836 */ /* 0x040fe20000000000 */
[----:B------:R-:W-:Y:S01]  /*a830*/  MOV R75, 0x40000040 ;  /* 0x40000040004b7802 */ /* 0x000fe20000000f00 */
[----:B------:R-:W-:Y:S01]  /*a840*/  IMAD.MOV.U32 R81, RZ, RZ, 0x40000040 ;  /* 0x40000040ff517424 */ /* 0x000fe200078e00ff */
[----:B------:R-:W-:Y:S01]  /*a850*/  USHF.R.U32.HI UR39, URZ, 0x4, UR39 ;  /* 0x000000043f277899 */ /* 0x000fe20008011627 */
[C---:B------:R-:W-:Y:S01]  /*a860*/  VIADD R78, R4.reuse, 0x400 ;  /* 0x00000400044e7836 */ /* 0x040fe20000000000 */
[----:B------:R-:W-:Y:S01]  /*a870*/  MOV R221, 0x40000040 ;  /* 0x4000004000dd7802 */ /* 0x000fe20000000f00 */
[C---:B------:R-:W-:Y:S01]  /*a880*/  VIADD R76, R4.reuse, 0x402 ;  /* 0x00000402044c7836 */ /* 0x040fe20000000000 */
[----:B------:R-:W-:Y:S01]  /*a890*/  ULOP3.LUT UR39, UR39, 0x3fff, URZ, 0xc0, !UPT ;  /* 0x00003fff27277892 */ /* 0x000fe2000f8ec03f */
[----:B------:R-:W-:Y:S01]  /*a8a0*/  IMAD.MOV.U32 R77, RZ, RZ, 0x40000040 ;  /* 0x40000040ff4d7424 */ /* 0x000fe200078e00ff */
[----:B------:R-:W-:Y:S01]  /*a8b0*/  MOV R217, 0x40000040 ;  /* 0x4000004000d97802 */ /* 0x000fe20000000f00 */
[C---:B------:R-:W-:Y:S01]  /*a8c0*/  VIADD R74, R4.reuse, 0x404 ;  /* 0x00000404044a7836 */ /* 0x040fe20000000000 */
[----:B------:R-:W-:Y:S01]  /*a8d0*/  ULOP3.LUT UR38, UR39, 0x10000, URZ, 0xfc, !UPT ;  /* 0x0001000027267892 */ /* 0x000fe2000f8efc3f */
[C---:B------:R-:W-:Y:S01]  /*a8e0*/  VIADD R72, R4.reuse, 0x406 ;  /* 0x0000040604487836 */ /* 0x040fe20000000000 */
[----:B------:R-:W-:Y:S01]  /*a8f0*/  MOV R13, 0x40000040 ;  /* 0x40000040000d7802 */ /* 0x000fe20000000f00 */
[----:B------:R-:W-:Y:S01]  /*a900*/  IMAD.MOV.U32 R73, RZ, RZ, 0x40000040 ;  /* 0x40000040ff497424 */ /* 0x000fe200078e00ff */
[----:B------:R-:W-:Y:S01]  /*a910*/  MOV R21, 0x40000040 ;  /* 0x4000004000157802 */ /* 0x000fe20000000f00 */
[----:B------:R-:W-:Y:S01]  /*a920*/  VIADD R220, R4, 0x800 ;  /* 0x0000080004dc7836 */ /* 0x000fe20000000000 */
[----:B------:R-:W1:Y:S01]  /*a930*/  S2R R0, SR_TID.X ;  /* 0x0000000000007919 */ /* 0x000e620000002100 */
[----:B------:R-:W-:-:S02]  /*a940*/  IMAD R6, R18, R7, UR38 ;  /* 0x0000002612067e24 */ /* 0x000fc4000f8e0207 */
[----:B------:R-:W-:Y:S01]  /*a950*/  IMAD.MOV.U32 R7, RZ, RZ, 0x40000040 ;  /* 0x40000040ff077424 */ /* 0x000fe200078e00ff */
[----:B------:R2:W-:Y:S01]  /*a960*/  STL.64 [R1+0x68], R84 ;  /* 0x0000685401007387 */ /* 0x0005e20000100a00 */
[C---:B------:R-:W-:Y:S01]  /*a970*/  VIADD R8, R6.reuse, 0x2 ;  /* 0x0000000206087836 */ /* 0x040fe20000000000 */
[----:B------:R-:W-:Y:S01]  /*a980*/  R2UR UR6, R6 ;  /* 0x00000000060672ca */ /* 0x000fe200000e0000 */
[C---:B------:R-:W-:Y:S01]  /*a990*/  VIADD R218, R4.reuse, 0x802 ;  /* 0x0000080204da7836 */ /* 0x040fe20000000000 */
[----:B------:R-:W-:Y:S01]  /*a9a0*/  R2UR UR7, R7 ;  /* 0x00000000070772ca */ /* 0x000fe200000e0000 */
[----:B------:R-:W-:Y:S01]  /*a9b0*/  IMAD.MOV.U32 R219, RZ, RZ, 0x40000040 ;  /* 0x40000040ffdb7424 */ /* 0x000fe200078e00ff */
[----:B------:R2:W-:Y:S01]  /*a9c0*/  STL.64 [R1+0x60], R82 ;  /* 0x0000605201007387 */ /* 0x0005e20000100a00 */
[C---:B------:R-:W-:Y:S02]  /*a9d0*/  VIADD R216, R4.reuse, 0x804 ;  /* 0x0000080404d87836 */ /* 0x040fe40000000000 */
[----:B------:R-:W-:Y:S01]  /*a9e0*/  VIADD R214, R4, 0x806 ;  /* 0x0000080604d67836 */ /* 0x000fe20000000000 */
[----:B------:R2:W-:Y:S01]  /*a9f0*/  STL.64 [R1+0x58], R80 ;  /* 0x0000585001007387 */ /* 0x0005e20000100a00 */
[----:B------:R-:W-:-:S02]  /*aa00*/  IMAD.MOV.U32 R215, RZ, RZ, 0x40000040 ;  /* 0x40000040ffd77424 */ /* 0x000fc400078e00ff */
[C---:B------:R-:W-:Y:S01]  /*aa10*/  VIADD R12, R4.reuse, 0xc00 ;  /* 0x00000c00040c7836 */ /* 0x040fe20000000000 */
[----:B------:R2:W-:Y:S01]  /*aa20*/  STL.64 [R1+0x50], R78 ;  /* 0x0000504e01007387 */ /* 0x0005e20000100a00 */
[----:B------:R-:W-:Y:S02]  /*aa30*/  VIADD R10, R4, 0xc02 ;  /* 0x00000c02040a7836 */ /* 0x000fe40000000000 */
[----:B------:R-:W-:Y:S01]  /*aa40*/  HGMMA.64x96x16.F32 R24, gdesc[UR4], R24, gsb0 ;  /* 0x01600000041879f0 */ /* 0x000fe20008000818 */
[----:B------:R-:W-:Y:S01]  /*aa50*/  R2UR UR4, R84 ;  /* 0x00000000540472ca */ /* 0x000fe200000e0000 */
[----:B------:R-:W-:Y:S01]  /*aa60*/  IMAD.MOV.U32 R11, RZ, RZ, 0x40000040 ;  /* 0x40000040ff0b7424 */ /* 0x000fe200078e00ff */
[----:B------:R-:W-:Y:S01]  /*aa70*/  R2UR UR5, R85 ;  /* 0x00000000550572ca */ /* 0x000fe200000e0000 */
[----:B------:R-:W-:Y:S01]  /*aa80*/  VIADD R20, R6, 0x904 ;  /* 0x0000090406147836 */ /* 0x000fe20000000000 */
[----:B------:R-:W-:Y:S01]  /*aa90*/  R2UR UR6, R8 ;  /* 0x00000000080672ca */ /* 0x000fe200000e0000 */
[----:B------:R-:W-:Y:S01]  /*aaa0*/  VIADD R8, R6, 0x4 ;  /* 0x0000000406087836 */ /* 0x000fe20000000000 */
[----:B------:R-:W-:Y:S01]  /*aab0*/  R2UR UR7, R9 ;  /* 0x00000000090772ca */ /* 0x000fe200000e0000 */
[----:B------:R-:W-:Y:S01]  /*aac0*/  IMAD.MOV.U32 R9, RZ, RZ, 0x40000040 ;  /* 0x40000040ff097424 */ /* 0x000fe200078e00ff */
[----:B------:R2:W-:Y:S01]  /*aad0*/  STL.64 [R1+0x48], R76 ;  /* 0x0000484c01007387 */ /* 0x0005e20000100a00 */
[----:B------:R-:W-:Y:S01]  /*aae0*/  IMAD.MOV.U32 R7, RZ, RZ, 0x40000040 ;  /* 0x40000040ff077424 */ /* 0x000fe200078e00ff */
[----:B-1----:R-:W-:-:S02]  /*aaf0*/  SHF.R.U32.HI R0, RZ, 0x7, R0 ;  /* 0x00000007ff007819 */ /* 0x002fc40000011600 */
[----:B------:R2:W-:Y:S04]  /*ab00*/  STL.64 [R1+0x40], R74 ;  /* 0x0000404a01007387 */ /* 0x0005e80000100a00 */
[----:B------:R2:W-:Y:S01]  /*ab10*/  STL.64 [R1+0x18], R72 ;  /* 0x0000184801007387 */ /* 0x0005e20000100a00 */
        /* <DEDUP_REMOVED lines=111> */
[----:B------:R-:W-:Y:S01]  /*b210*/  R2UR UR6, R20 ;  /* 0x00000000140672ca */ /* 0x000fe200000e0000 */
[----:B------:R-:W-:Y:S01]  /*b220*/  VIADD R20, R6, 0x906 ;  /* 0x0000090606147836 */ /* 0x000fe20000000000 */
[----:B------:R-:W-:Y:S01]  /*b230*/  R2UR UR7, R21 ;  /* 0x00000000150772ca */ /* 0x000fe200000e0000 */
[----:B------:R-:W-:Y:S01]  /*b240*/  VIADD R6, R4, 0xc06 ;  /* 0x00000c0604067836 */ /* 0x000fe20000000000 */
[----:B------:R-:W-:Y:S01]  /*b250*/  R2UR UR4, R8 ;  /* 0x00000000080472ca */ /* 0x000fe200000e0000 */
[----:B------:R-:W-:Y:S01]  /*b260*/  IMAD.MOV.U32 R21, RZ, RZ, 0x40000040 ;  /* 0x40000040ff157424 */ /* 0x000fe200078e00ff */
        /* <DEDUP_REMOVED lines=11> */
[----:B------:R-:W-:Y:S03]  /*b320*/  HGMMA.64x96x16.F32 R24, gdesc[UR4], R24, gsb0 ;  /* 0x01600000041879f0 */ /* 0x000fe60008000818 */
[----:B------:R-:W-:Y:S02]  /*b330*/  WARPGROUP.DEPBAR.LE gsb0, 0x0 ;  /* 0x00008000000079c5 */ /* 0x000fe40000010000 */
[----:B------:R2:W-:Y:S06]  /*b340*/  BAR.ARV R21, 0x100 ;  /* 0x000400150000751d */ /* 0x0005ec0000002000 */
[----:B------:R-:W-:Y:S05]  /*b350*/  @!P0 BRA `(.L_x_6129) ;  /* 0x0000000000048947 */ /* 0x000fea0003800000 */
[----:B------:R-:W-:Y:S01]  /*b360*/  BPT.TRAP 0x1 ;  /* 0x000000040000795c */ /* 0x000fe20000300000 */
.L_x_6129:
[----:B------:R-:W3:Y:S01]  /*b370*/  LDL R20, [R1+0xc4] ;  /* 0x0000c40001147983 */ /* 0x000ee20000100800 */
[----:B--2---:R-:W1:Y:S01]  /*b380*/  LDC R74, c[0x0][0x448] ;  /* 0x00011200ff4a7b82 */ /* 0x004e620000000800 */
[----:B------:R-:W-:Y:S01]  /*b390*/  ULDC UR4, c[0x0][0xad0] ;  /* 0x0002b40000047ab9 */ /* 0x000fe20000000800 */
[----:B------:R-:W-:Y:S01]  /*b3a0*/  ULDC UR46, c[0x0][0xa80] ;  /* 0x0002a000002e7ab9 */ /* 0x000fe20000000800 */
[----:B------:R-:W3:Y:S04]  /*b3b0*/  LDL R180, [R1+0x94] ;  /* 0x0000940001b47983 */ /* 0x000ee80000100800 */
[----:B------:R-:W2:Y:S01]  /*b3c0*/  LDL R178, [R1+0xb0] ;  /* 0x0000b00001b27983 */ /* 0x000ea20000100800 */
[----:B------:R-:W-:Y:S01]  /*b3d0*/  FMUL.FTZ R73, R35, UR4 ;  /* 0x0000000423497c20 */ /* 0x000fe20008410000 */
[----:B0-----:R-:W-:Y:S01]  /*b3e0*/  FMUL.FTZ R3, R25, UR4 ;  /* 0x0000000419037c20 */ /* 0x001fe20008410000 */
[----:B------:R-:W-:Y:S01]  /*b3f0*/  FMUL.FTZ R25, R26, UR4 ;  /* 0x000000041a197c20 */ /* 0x000fe20008410000 */
[----:B------:R-:W4:Y:S01]  /*b400*/  LDL R78, [R1+0xb4] ;  /* 0x0000b400014e7983 */ /* 0x000f220000100800 */
[----:B------:R-:W-:Y:S01]  /*b410*/  FMUL.FTZ R26, R31, UR4 ;  /* 0x000000041f1a7c20 */ /* 0x000fe20008410000 */
[----:B------:R-:W-:-:S02]  /*b420*/  FMUL.FTZ R31, R33, UR4 ;  /* 0x00000004211f7c20 */ /* 0x000fc40008410000 */
[----:B------:R-:W5:Y:S01]  /*b430*/  LDL R179, [R1+0x8c] ;  /* 0x00008c0001b37983 */ /* 0x000f620000100800 */
[----:B-1----:R-:W-:Y:S01]  /*b440*/  ISETP.NE.AND P5, PT, R74, 0x1, PT ;  /* 0x000000014a00780c */ /* 0x002fe20003fa5270 */
        /* <DEDUP_REMOVED lines=12> */
[----:B------:R-:W1:Y:S07]  /*b510*/  @P5 LDC R35, c[0x0][0x44c] ;  /* 0x00011300ff235b82 */ /* 0x000e6e0000000800 */
[----:B------:R-:W0:Y:S01]  /*b520*/  MUFU.TANH R28, R28 ;  /* 0x0000001c001c7308 */ /* 0x000e220000002400 */
[----:B------:R-:W0:Y:S07]  /*b530*/  @P5 LDC R37, c[0x0][0x450] ;  /* 0x00011400ff255b82 */ /* 0x000e2e0000000800 */
[----:B------:R-:W5:Y:S01]  /*b540*/  MUFU.TANH R72, R72 ;  /* 0x0000004800487308 */ /* 0x000f620000002400 */
[----:B------:R-:W-:-:S07]  /*b550*/  FMUL.FTZ R39, R49, UR4 ;  /* 0x0000000431277c20 */ /* 0x000fce0008410000 */
[----:B------:R-:W5:Y:S01]  /*b560*/  MUFU.TANH R30, R30 ;  /* 0x0000001e001e7308 */ /* 0x000f620000002400 */
[----:B------:R-:W-:-:S07]  /*b570*/  FMUL.FTZ R34, R40, UR4 ;  /* 0x0000000428227c20 */ /* 0x000fce0008410000 */
[----:B------:R-:W5:Y:S01]  /*b580*/  MUFU.TANH R31, R31 ;  /* 0x0000001f001f7308 */ /* 0x000f620000002400 */
[----:B------:R-:W-:Y:S01]  /*b590*/  FMUL.FTZ R74, R38, UR4 ;  /* 0x00000004264a7c20 */ /* 0x000fe20008410000 */
[----:B------:R-:W-:-:S06]  /*b5a0*/  FMUL.FTZ R76, R43, UR4 ;  /* 0x000000042b4c7c20 */ /* 0x000fcc0008410000 */
[----:B------:R-:W5:Y:S01]  /*b5b0*/  MUFU.TANH R32, R32 ;  /* 0x0000002000207308 */ /* 0x000f620000002400 */
[----:B------:R-:W-:-:S07]  /*b5c0*/  FMUL.FTZ R36, R41, UR4 ;  /* 0x0000000429247c20 */ /* 0x000fce0008410000 */
[----:B------:R-:W5:Y:S01]  /*b5d0*/  MUFU.TANH R33, R33 ;  /* 0x0000002100217308 */ /* 0x000f620000002400 */
[----:B------:R-:W-:-:S07]  /*b5e0*/  FMUL.FTZ R77, R42, UR4 ;  /* 0x000000042a4d7c20 */ /* 0x000fce0008410000 */
[----:B------:R-:W5:Y:S01]  /*b5f0*/  MUFU.TANH R34, R34 ;  /* 0x0000002200227308 */ /* 0x000f620000002400 */
[----:B------:R-:W-:-:S07]  /*b600*/  FMUL.FTZ R41, R48, UR4 ;  /* 0x0000000430297c20 */ /* 0x000fce0008410000 */
[----:B------:R-:W5:Y:S01]  /*b610*/  MUFU.TANH R36, R36 ;  /* 0x0000002400247308 */ /* 0x000f620000002400 */
[----:B------:R-:W-:-:S07]  /*b620*/  FMUL.FTZ R40, R52, UR4 ;  /* 0x0000000434287c20 */ /* 0x000fce0008410000 */
[----:B------:R-:W-:Y:S08]  /*b630*/  MUFU.TANH R41, R41 ;  /* 0x0000002900297308 */ /* 0x000ff00000002400 */
[----:B------:R-:W-:Y:S08]  /*b640*/  MUFU.TANH R39, R39 ;  /* 0x0000002700277308 */ /* 0x000ff00000002400 */
[----:B------:R-:W-:Y:S01]  /*b650*/  MUFU.TANH R40, R40 ;  /* 0x0000002800287308 */ /* 0x000fe20000002400 */
[----:B------:R-:W-:Y:S01]  /*b660*/  FMUL.FTZ R61, R61, UR4 ;  /* 0x000000043d3d7c20 */ /* 0x000fe20008410000 */
[----:B------:R-:W-:-:S06]  /*b670*/  FMUL.FTZ R52, R64, UR4 ;  /* 0x0000000440347c20 */ /* 0x000fcc0008410000 */
[----:B------:R-:W-:Y:S01]  /*b680*/  MUFU.TANH R52, R52 ;  /* 0x0000003400347308 */ /* 0x000fe20000002400 */
[----:B------:R-:W-:Y:S01]  /*b690*/  FMUL.FTZ R69, R69, UR4 ;  /* 0x0000000445457c20 */ /* 0x000fe20008410000 */
[----:B------:R-:W-:Y:S01]  /*b6a0*/  FMUL.FTZ R46, R46, UR4 ;  /* 0x000000042e2e7c20 */ /* 0x000fe20008410000 */
[----:B------:R-:W-:Y:S01]  /*b6b0*/  FMUL.FTZ R82, R47, UR4 ;  /* 0x000000042f527c20 */ /* 0x000fe20008410000 */
[----:B------:R-:W-:Y:S01]  /*b6c0*/  FMUL.FTZ R83, R50, UR4 ;  /* 0x0000000432537c20 */ /* 0x000fe20008410000 */
[----:B------:R-:W-:-:S03]  /*b6d0*/  FMUL.FTZ R80, R51, UR4 ;  /* 0x0000000433507c20 */ /* 0x000fc60008410000 */
[----:B------:R-:W-:Y:S08]  /*b6e0*/  MUFU.TANH R25, R25 ;  /* 0x0000001900197308 */ /* 0x000ff00000002400 */
[----:B------:R-:W-:Y:S08]  /*b6f0*/  MUFU.TANH R15, R15 ;  /* 0x0000000f000f7308 */ /* 0x000ff00000002400 */
[----:B------:R-:W-:Y:S08]  /*b700*/  MUFU.TANH R27, R27 ;  /* 0x0000001b001b7308 */ /* 0x000ff00000002400 */
[----:B------:R-:W-:Y:S08]  /*b710*/  MUFU.TANH R26, R26 ;  /* 0x0000001a001a7308 */ /* 0x000ff00000002400 */
[----:B------:R-:W-:Y:S08]  /*b720*/  MUFU.TANH R29, R29 ;  /* 0x0000001d001d7308 */ /* 0x000ff00000002400 */
[----:B------:R-:W-:Y:S01]  /*b730*/  MUFU.TANH R73, R73 ;  /* 0x0000004900497308 */ /* 0x000fe20000002400 */
[----:B---3--:R-:W-:-:S04]  /*b740*/  IMAD.IADD R20, R20, 0x1, R180 ;  /* 0x0000000114147824 */ /* 0x008fc800078e02b4 */
[----:B-1----:R-:W-:-:S05]  /*b750*/  @P5 IMAD.HI.U32 R24, R20, R35, RZ ;  /* 0x0000002314185227 */ /* 0x002fca00078e00ff */
[----:B0-----:R-:W-:-:S05]  /*b760*/  @P5 SHF.R.U32.HI R20, RZ, R37, R24 ;  /* 0x00000025ff145219 */ /* 0x001fca0000011618 */
[----:B------:R-:W0:Y:S01]  /*b770*/  SHFL.IDX PT, R24, R20, RZ, 0x1c1f ;  /* 0x001c1fff14187589 */ /* 0x000e2200000e0000 */
[----:B--2---:R-:W-:-:S05]  /*b780*/  IMAD R84, R177, -0x60, R178 ;  /* 0xffffffa0b1547824 */ /* 0x004fca00078e02b2 */
[C-C-:B----4-:R-:W-:Y:S02]  /*b790*/  IADD3 R85, -R78.reuse, 0x61, R84.reuse ;  /* 0x000000614e557810 */ /* 0x150fe40007ffe154 */
[----:B------:R-:W-:-:S03]  /*b7a0*/  IADD3 R84, -R78, 0x60, R84 ;  /* 0x000000604e547810 */ /* 0x000fc60007ffe154 */
[----:B-----5:R-:W-:Y:S02]  /*b7b0*/  IMAD.IADD R85, R85, 0x1, -R179 ;  /* 0x0000000155557824 */ /* 0x020fe400078e0ab3 */
[----:B------:R-:W-:Y:S01]  /*b7c0*/  FMUL.FTZ R35, R44, UR4 ;  /* 0x000000042c237c20 */ /* 0x000fe20008410000 */
[----:B------:R-:W-:Y:S02]  /*b7d0*/  FMUL.FTZ R37, R45, UR4 ;  /* 0x000000042d257c20 */ /* 0x000fe40008410000 */
[----:B0-----:R-:W-:-:S04]  /*b7e0*/  VIADDMNMX R24, R24, R85, R84, PT ;  /* 0x0000005518187246 */ /* 0x001fc80003800154 */
[C---:B------:R-:W-:Y:S02]  /*b7f0*/  ISETP.GT.AND P1, PT, R24.reuse, RZ, PT ;  /* 0x000000ff1800720c */ /* 0x040fe40003f24270 */
[C---:B------:R-:W-:Y:S02]  /*b800*/  ISETP.GT.AND P2, PT, R24.reuse, 0x1, PT ;  /* 0x000000011800780c */ /* 0x040fe40003f44270 */
[----:B------:R-:W-:Y:S02]  /*b810*/  ISETP.GT.AND P3, PT, R24, 0x8, PT ;  /* 0x000000081800780c */ /* 0x000fe40003f64270 */
[----:B------:R-:W-:Y:S02]  /*b820*/  FSEL R49, R0, -INF , P1 ;  /* 0xff80000000317808 */ /* 0x000fe40000800000 */
[----:B------:R-:W-:Y:S02]  /*b830*/  FSEL R44, R3, -INF , P2 ;  /* 0xff800000032c7808 */ /* 0x000fe40001000000 */
[----:B------:R-:W-:-:S02]  /*b840*/  FSEL R45, R28, -INF , P3 ;  /* 0xff8000001c2d7808 */ /* 0x000fc40001800000 */
[C---:B------:R-:W-:Y:S02]  /*b850*/  ISETP.GT.AND P1, PT, R24.reuse, 0x9, PT ;  /* 0x000000091800780c */ /* 0x040fe40003f24270 */
[----:B------:R-:W-:Y:S02]  /*b860*/  FMNMX.FTZ R28, R49, R44, !PT ;  /* 0x0000002c311c7209 */ /* 0x000fe40007810000 */
[----:B------:R-:W-:Y:S02]  /*b870*/  ISETP.GT.AND P2, PT, R24, 0x10, PT ;  /* 0x000000101800780c */ /* 0x000fe40003f44270 */
[----:B------:R-:W-:Y:S02]  /*b880*/  FSEL R43, R72, -INF , P1 ;  /* 0xff800000482b7808 */ /* 0x000fe40000800000 */
[----:B------:R-:W-:Y:S01]  /*b890*/  FMNMX.FTZ R38, R45, R28, !PT ;  /* 0x0000001c2d267209 */ /* 0x000fe20007810000 */
[----:B------:R-:W-:Y:S01]  /*b8a0*/  FMUL.FTZ R0, R53, UR4 ;  /* 0x0000000435007c20 */ /* 0x000fe20008410000 */
[----:B------:R-:W-:-:S02]  /*b8b0*/  ISETP.GT.AND P1, PT, R24, 0x11, PT ;  /* 0x000000111800780c */ /* 0x000fc40003f24270 */
        /* <DEDUP_REMOVED lines=8> */
[----:B------:R-:W-:Y:S02]  /*b940*/  FMNMX.FTZ R53, R42, R53, !PT ;  /* 0x000000352a357209 */ /* 0x000fe40007810000 */
[----:B------:R-:W-:Y:S01]  /*b950*/  ISETP.GT.AND P2, PT, R24, 0x20, PT ;  /* 0x000000201800780c */ /* 0x000fe20003f44270 */
[----:B------:R-:W1:Y:S01]  /*b960*/  MUFU.TANH R37, R37 ;  /* 0x0000002500257308 */ /* 0x000e620000002400 */
[----:B------:R-:W-:Y:S02]  /*b970*/  FSEL R38, R33, -INF , P1 ;  /* 0xff80000021267808 */ /* 0x000fe40000800000 */
[----:B------:R-:W-:Y:S02]  /*b980*/  FMNMX.FTZ R53, R48, R53, !PT ;  /* 0x0000003530357209 */ /* 0x000fe40007810000 */
[----:B------:R-:W-:-:S02]  /*b990*/  ISETP.GT.AND P1, PT, R24, 0x21, PT ;  /* 0x000000211800780c */ /* 0x000fc40003f24270 */
[----:B------:R-:W-:Y:S02]  /*b9a0*/  FSEL R72, R34, -INF , P2 ;  /* 0xff80000022487808 */ /* 0x000fe40001000000 */
[----:B------:R-:W-:Y:S02]  /*b9b0*/  FMNMX.FTZ R53, R38, R53, !PT ;  /* 0x0000003526357209 */ /* 0x000fe40007810000 */
[----:B------:R-:W-:Y:S02]  /*b9c0*/  ISETP.GT.AND P2, PT, R24, 0x28, PT ;  /* 0x000000281800780c */ /* 0x000fe40003f44270 */
[----:B------:R-:W-:Y:S02]  /*b9d0*/  FSEL R36, R36, -INF , P1 ;  /* 0xff80000024247808 */ /* 0x000fe40000800000 */
[----:B------:R-:W-:Y:S01]  /*b9e0*/  FMNMX.FTZ R53, R72, R53, !PT ;  /* 0x0000003548357209 */ /* 0x000fe20007810000 */
[----:B------:R-:W-:Y:S01]  /*b9f0*/  FMUL.FTZ R32, R60, UR4 ;  /* 0x000000043c207c20 */ /* 0x000fe20008410000 */
[----:B------:R-:W-:Y:S01]  /*ba00*/  ISETP.GT.AND P1, PT, R24, 0x29, PT ;  /* 0x000000291800780c */ /* 0x000fe20003f24270 */
[----:B------:R-:W-:Y:S01]  /*ba10*/  FMUL.FTZ R3, R56, UR4 ;  /* 0x0000000438037c20 */ /* 0x000fe20008410000 */
[----:B0-----:R-:W-:-:S02]  /*ba20*/  FSEL R60, R35, -INF , P2 ;  /* 0xff800000233c7808 */ /* 0x001fc40001000000 */
[----:B------:R-:W-:Y:S01]  /*ba30*/  FMNMX.FTZ R53, R36, R53, !PT ;  /* 0x0000003524357209 */ /* 0x000fe20007810000 */
[----:B------:R-:W0:Y:S01]  /*ba40*/  MUFU.TANH R0, R0 ;  /* 0x0000000000007308 */ /* 0x000e220000002400 */
[----:B------:R-:W-:Y:S01]  /*ba50*/  ISETP.GT.AND P2, PT, R24, 0x30, PT ;  /* 0x000000301800780c */ /* 0x000fe20003f44270 */
[----:B------:R-:W-:Y:S01]  /*ba60*/  FMUL.FTZ R30, R57, UR4 ;  /* 0x00000004391e7c20 */ /* 0x000fe20008410000 */
[----:B-1----:R-:W-:Y:S02]  /*ba70*/  FSEL R34, R37, -INF , P1 ;  /* 0xff80000025227808 */ /* 0x002fe40000800000 */
[----:B------:R-:W-:Y:S02]  /*ba80*/  FMNMX.FTZ R53, R60, R53, !PT ;  /* 0x000000353c357209 */ /* 0x000fe40007810000 */
[----:B------:R-:W-:Y:S01]  /*ba90*/  ISETP.GT.AND P1, PT, R24, 0x31, PT ;  /* 0x000000311800780c */ /* 0x000fe20003f24270 */
[----:B------:R-:W1:Y:S01]  /*baa0*/  MUFU.TANH R3, R3 ;  /* 0x0000000300037308 */ /* 0x000e620000002400 */
[----:B------:R-:W-:-:S02]  /*bab0*/  FSEL R41, R41, -INF , P2 ;  /* 0xff80000029297808 */ /* 0x000fc40001000000 */
[----:B------:R-:W-:Y:S02]  /*bac0*/  FMNMX.FTZ R56, R34, R53, !PT ;  /* 0x0000003522387209 */ /* 0x000fe40007810000 */
[C---:B------:R-:W-:Y:S02]  /*bad0*/  ISETP.GT.AND P2, PT, R24.reuse, 0x38, PT ;  /* 0x000000381800780c */ /* 0x040fe40003f44270 */
[----:B------:R-:W-:Y:S01]  /*bae0*/  FSEL R33, R39, -INF , P1 ;  /* 0xff80000027217808 */ /* 0x000fe20000800000 */
[----:B------:R-:W2:Y:S01]  /*baf0*/  MUFU.TANH R30, R30 ;  /* 0x0000001e001e7308 */ /* 0x000ea20000002400 */
[----:B------:R-:W-:Y:S02]  /*bb00*/  FMNMX.FTZ R56, R41, R56, !PT ;  /* 0x0000003829387209 */ /* 0x000fe40007810000 */
[----:B------:R-:W-:Y:S02]  /*bb10*/  ISETP.GT.AND P1, PT, R24, 0x39, PT ;  /* 0x000000391800780c */ /* 0x000fe40003f24270 */
[----:B------:R-:W-:-:S02]  /*bb20*/  FSEL R40, R40, -INF , P2 ;  /* 0xff80000028287808 */ /* 0x000fc40001000000 */
[----:B------:R-:W-:Y:S01]  /*bb30*/  FMNMX.FTZ R37, R33, R56, !PT ;  /* 0x0000003821257209 */ /* 0x000fe20007810000 */
[----:B------:R-:W3:Y:S01]  /*bb40*/  MUFU.TANH R32, R32 ;  /* 0x0000002000207308 */ /* 0x000ee20000002400 */
[----:B0-----:R-:W-:Y:S01]  /*bb50*/  FSEL R31, R0, -INF , P1 ;  /* 0xff800000001f7808 */ /* 0x001fe20000800000 */
[----:B------:R-:W-:Y:S01]  /*bb60*/  FMUL.FTZ R53, R65, UR4 ;  /* 0x0000000441357c20 */ /* 0x000fe20008410000 */
[----:B------:R-:W-:Y:S02]  /*bb70*/  ISETP.GT.AND P2, PT, R24, 0x40, PT ;  /* 0x000000401800780c */ /* 0x000fe40003f44270 */
[----:B------:R-:W-:-:S03]  /*bb80*/  FMNMX.FTZ R0, R40, R37, !PT ;  /* 0x0000002528007209 */ /* 0x000fc60007810000 */
[----:B------:R-:W0:Y:S01]  /*bb90*/  MUFU.TANH R35, R61 ;  /* 0x0000003d00237308 */ /* 0x000e220000002400 */
[----:B------:R-:W-:Y:S01]  /*bba0*/  ISETP.GT.AND P1, PT, R24, 0x41, PT ;  /* 0x000000411800780c */ /* 0x000fe20003f24270 */
[----:B------:R-:W-:Y:S01]  /*bbb0*/  FMUL.FTZ R56, R68, UR4 ;  /* 0x0000000444387c20 */ /* 0x000fe20008410000 */
[----:B-1----:R-:W-:Y:S02]  /*bbc0*/  FSEL R39, R3, -INF , P2 ;  /* 0xff80000003277808 */ /* 0x002fe40001000000 */
[----:B------:R-:W-:-:S03]  /*bbd0*/  FMNMX.FTZ R0, R31, R0, !PT ;  /* 0x000000001f007209 */ /* 0x000fc60007810000 */
[----:B------:R-:W1:Y:S01]  /*bbe0*/  MUFU.TANH R53, R53 ;  /* 0x0000003500357308 */ /* 0x000e620000002400 */
[----:B------:R-:W-:Y:S02]  /*bbf0*/  ISETP.GT.AND P2, PT, R24, 0x48, PT ;  /* 0x000000481800780c */ /* 0x000fe40003f44270 */
[----:B--2---:R-:W-:Y:S02]  /*bc00*/  FSEL R30, R30, -INF , P1 ;  /* 0xff8000001e1e7808 */ /* 0x004fe40000800000 */
[----:B------:R-:W-:Y:S02]  /*bc10*/  FMNMX.FTZ R3, R39, R0, !PT ;  /* 0x0000000027037209 */ /* 0x000fe40007810000 */
[----:B------:R-:W-:Y:S01]  /*bc20*/  ISETP.GT.AND P1, PT, R24, 0x49, PT ;  /* 0x000000491800780c */ /* 0x000fe20003f24270 */
[----:B------:R-:W2:Y:S01]  /*bc30*/  MUFU.TANH R56, R56 ;  /* 0x0000003800387308 */ /* 0x000ea20000002400 */
[----:B---3--:R-:W-:Y:S02]  /*bc40*/  FSEL R37, R32, -INF , P2 ;  /* 0xff80000020257808 */ /* 0x008fe40001000000 */
[----:B------:R-:W-:-:S02]  /*bc50*/  FMNMX.FTZ R0, R30, R3, !PT ;  /* 0x000000031e007209 */ /* 0x000fc40007810000 */
[C---:B------:R-:W-:Y:S02]  /*bc60*/  ISETP.GT.AND P2, PT, R24.reuse, 0x50, PT ;  /* 0x000000501800780c */ /* 0x040fe40003f44270 */
[----:B0-----:R-:W-:Y:S01]  /*bc70*/  FSEL R3, R35, -INF , P1 ;  /* 0xff80000023037808 */ /* 0x001fe20000800000 */
[----:B------:R-:W0:Y:S01]  /*bc80*/  MUFU.TANH R32, R69 ;  /* 0x0000004500207308 */ /* 0x000e220000002400 */
[----:B------:R-:W-:Y:S02]  /*bc90*/  FMNMX.FTZ R0, R37, R0, !PT ;  /* 0x0000000025007209 */ /* 0x000fe40007810000 */
[----:B------:R-:W-:Y:S02]  /*bca0*/  ISETP.GT.AND P1, PT, R24, 0x51, PT ;  /* 0x000000511800780c */ /* 0x000fe40003f24270 */
[----:B------:R-:W-:Y:S02]  /*bcb0*/  FSEL R35, R52, -INF , P2 ;  /* 0xff80000034237808 */ /* 0x000fe40001000000 */
[----:B------:R-:W-:-:S02]  /*bcc0*/  FMNMX.FTZ R64, R3, R0, !PT ;  /* 0x0000000003407209 */ /* 0x000fc40007810000 */
[----:B-1----:R-:W-:Y:S02]  /*bcd0*/  FSEL R0, R53, -INF , P1 ;  /* 0xff80000035007808 */ /* 0x002fe40000800000 */
[C---:B------:R-:W-:Y:S02]  /*bce0*/  ISETP.GT.AND P2, PT, R24.reuse, 0x58, PT ;  /* 0x000000581800780c */ /* 0x040fe40003f44270 */
[----:B------:R-:W-:Y:S02]  /*bcf0*/  FMNMX.FTZ R53, R35, R64, !PT ;  /* 0x0000004023357209 */ /* 0x000fe40007810000 */
[----:B------:R-:W-:Y:S02]  /*bd00*/  ISETP.GT.AND P1, PT, R24, 0x59, PT ;  /* 0x000000591800780c */ /* 0x000fe40003f24270 */
[----:B--2---:R-:W-:Y:S02]  /*bd10*/  FSEL R24, R56, -INF , P2 ;  /* 0xff80000038187808 */ /* 0x004fe40001000000 */
[----:B------:R-:W-:-:S02]  /*bd20*/  FMNMX.FTZ R53, R0, R53, !PT ;  /* 0x0000003500357209 */ /* 0x000fc40007810000 */
[----:B0-----:R-:W-:Y:S02]  /*bd30*/  FSEL R32, R32, -INF , P1 ;  /* 0xff80000020207808 */ /* 0x001fe40000800000 */
[----:B------:R-:W-:Y:S01]  /*bd40*/  FMNMX.FTZ R53, R24, R53, !PT ;  /* 0x0000003518357209 */ /* 0x000fe20007810000 */
[----:B------:R0:W-:Y:S03]  /*bd50*/  MUFU.TANH R52, R46 ;  /* 0x0000002e00347308 */ /* 0x0001e60000002400 */
[----:B0-----:R-:W-:-:S05]  /*bd60*/  FMNMX.FTZ R46, R32, R53, !PT ;  /* 0x00000035202e7209 */ /* 0x001fca0007810000 */
[----:B------:R-:W0:Y:S04]  /*bd70*/  SHFL.BFLY PT, R47, R46, 0x2, 0x1f ;  /* 0x0c401f002e2f7f89 */ /* 0x000e2800000e0000 */
[----:B------:R-:W1:Y:S01]  /*bd80*/  SHFL.IDX PT, R64, R20, 0x1, 0x1c1f ;  /* 0x003c1f0014407f89 */ /* 0x000e6200000e0000 */
[----:B0-----:R-:W-:-:S05]  /*bd90*/  FMNMX.FTZ R50, R46, R47, !PT ;  /* 0x0000002f2e327209 */ /* 0x001fca0007810000 */
[----:B------:R-:W0:Y:S01]  /*bda0*/  SHFL.BFLY PT, R51, R50, 0x1, 0x1f ;  /* 0x0c201f0032337f89 */ /* 0x000e2200000e0000 */
[----:B-1----:R-:W-:Y:S01]  /*bdb0*/  VIADDMNMX R64, R64, R85, R84, PT ;  /* 0x0000005540407246 */ /* 0x002fe20003800154 */
[----:B------:R-:W-:-:S03]  /*bdc0*/  FMUL.FTZ R69, R62, UR4 ;  /* 0x000000043e457c20 */ /* 0x000fc60008410000 */
[C---:B------:R-:W-:Y:S02]  /*bdd0*/  ISETP.GT.AND P1, PT, R64.reuse, RZ, PT ;  /* 0x000000ff4000720c */ /* 0x040fe40003f24270 */
[C---:B------:R-:W-:Y:S01]  /*bde0*/  ISETP.GT.AND P2, PT, R64.reuse, 0x1, PT ;  /* 0x000000014000780c */ /* 0x040fe20003f44270 */
[----:B------:R-:W-:Y:S01]  /*bdf0*/  FMUL.FTZ R46, R63, UR4 ;  /* 0x000000043f2e7c20 */ /* 0x000fe20008410000 */
[C---:B------:R-:W-:Y:S02]  /*be00*/  ISETP.GT.AND P3, PT, R64.reuse, 0x8, PT ;  /* 0x000000084000780c */ /* 0x040fe40003f64270 */
[----:B------:R-:W-:Y:S02]  /*be10*/  FSEL R63, R25, -INF , P1 ;  /* 0xff800000193f7808 */ /* 0x000fe40000800000 */
[----:B------:R-:W-:Y:S01]  /*be20*/  FSEL R62, R15, -INF , P2 ;  /* 0xff8000000f3e7808 */ /* 0x000fe20001000000 */
[----:B------:R-:W1:Y:S01]  /*be30*/  MUFU.TANH R74, R74 ;  /* 0x0000004a004a7308 */ /* 0x000e620000002400 */
[----:B------:R-:W-:-:S02]  /*be40*/  ISETP.GT.AND P1, PT, R64, 0x9, PT ;  /* 0x000000094000780c */ /* 0x000fc40003f24270 */
[----:B------:R-:W-:Y:S01]  /*be50*/  FSEL R61, R27, -INF , P3 ;  /* 0xff8000001b3d7808 */ /* 0x000fe20001800000 */
[----:B------:R-:W-:Y:S01]  /*be60*/  FMUL.FTZ R68, R59, UR4 ;  /* 0x000000043b447c20 */ /* 0x000fe20008410000 */
[----:B------:R-:W-:Y:S02]  /*be70*/  ISETP.GT.AND P2, PT, R64, 0x10, PT ;  /* 0x000000104000780c */ /* 0x000fe40003f44270 */
[----:B0-----:R-:W-:Y:S02]  /*be80*/  FMNMX.FTZ R20, R50, R51, !PT ;  /* 0x0000003332147209 */ /* 0x001fe40007810000 */
[----:B------:R-:W-:Y:S01]  /*be90*/  FMNMX.FTZ R50, R63, R62, !PT ;  /* 0x0000003e3f327209 */ /* 0x000fe20007810000 */
[----:B------:R-:W0:Y:S01]  /*bea0*/  MUFU.TANH R75, R75 ;  /* 0x0000004b004b7308 */ /* 0x000e220000002400 */
[----:B------:R-:W-:Y:S02]  /*beb0*/  FSEL R59, R26, -INF , P1 ;  /* 0xff8000001a3b7808 */ /* 0x000fe40000800000 */
[----:B------:R-:W-:Y:S01]  /*bec0*/  FMNMX.FTZ R50, R61, R50, !PT ;  /* 0x000000323d327209 */ /* 0x000fe20007810000 */
[----:B------:R-:W-:Y:S01]  /*bed0*/  FMUL.FTZ R79, R58, UR4 ;  /* 0x000000043a4f7c20 */ /* 0x000fe20008410000 */
[----:B------:R-:W-:-:S02]  /*bee0*/  ISETP.GT.AND P3, PT, R64, 0x11, PT ;  /* 0x000000114000780c */ /* 0x000fc40003f64270 */
[----:B------:R-:W-:Y:S01]  /*bef0*/  FSEL R58, R29, -INF , P2 ;  /* 0xff8000001d3a7808 */ /* 0x000fe20001000000 */
[----:B------:R-:W2:Y:S01]  /*bf00*/  MUFU.TANH R77, R77 ;  /* 0x0000004d004d7308 */ /* 0x000ea20000002400 */
[----:B------:R-:W-:Y:S02]  /*bf10*/  FMNMX.FTZ R15, R59, R50, !PT ;  /* 0x000000323b0f7209 */ /* 0x000fe40007810000 */
[----:B------:R-:W-:Y:S02]  /*bf20*/  ISETP.GT.AND P1, PT, R64, 0x18, PT ;  /* 0x000000184000780c */ /* 0x000fe40003f24270 */
[----:B------:R-:W-:Y:S02]  /*bf30*/  FSEL R57, R73, -INF , P3 ;  /* 0xff80000049397808 */ /* 0x000fe40001800000 */
[----:B------:R-:W-:Y:S01]  /*bf40*/  FMNMX.FTZ R26, R58, R15, !PT ;  /* 0x0000000f3a1a7209 */ /* 0x000fe20007810000 */
[----:B------:R-:W3:Y:S01]  /*bf50*/  MUFU.TANH R76, R76 ;  /* 0x0000004c004c7308 */ /* 0x000ee20000002400 */
[----:B------:R-:W-:-:S02]  /*bf60*/  ISETP.GT.AND P2, PT, R64, 0x19, PT ;  /* 0x000000194000780c */ /* 0x000fc40003f44270 */
[----:B-1----:R-:W-:Y:S02]  /*bf70*/  FSEL R56, R74, -INF , P1 ;  /* 0xff8000004a387808 */ /* 0x002fe40000800000 */
[----:B------:R-:W-:Y:S01]  /*bf80*/  FMNMX.FTZ R15, R57, R26, !PT ;  /* 0x0000001a390f7209 */ /* 0x000fe20007810000 */
[----:B------:R-:W-:Y:S01]  /*bf90*/  FMUL.FTZ R78, R55, UR4 ;  /* 0x00000004374e7c20 */ /* 0x000fe20008410000 */
[----:B------:R-:W-:Y:S01]  /*bfa0*/  ISETP.GT.AND P1, PT, R64, 0x20, PT ;  /* 0x000000204000780c */ /* 0x000fe20003f24270 */
[----:B------:R-:W1:Y:S01]  /*bfb0*/  MUFU.TANH R82, R82 ;  /* 0x0000005200527308 */ /* 0x000e620000002400 */
[----:B0-----:R-:W-:Y:S02]  /*bfc0*/  FSEL R55, R75, -INF , P2 ;  /* 0xff8000004b377808 */ /* 0x001fe40001000000 */
[----:B------:R-:W-:Y:S01]  /*bfd0*/  FMNMX.FTZ R26, R56, R15, !PT ;  /* 0x0000000f381a7209 */ /* 0x000fe20007810000 */
[----:B------:R-:W-:Y:S01]  /*bfe0*/  FMUL.FTZ R81, R54, UR4 ;  /* 0x0000000436517c20 */ /* 0x000fe20008410000 */
[----:B------:R-:W-:-:S02]  /*bff0*/  ISETP.GT.AND P2, PT, R64, 0x21, PT ;  /* 0x000000214000780c */ /* 0x000fc40003f44270 */
[----:B--2---:R-:W-:Y:S01]  /*c000*/  FSEL R54, R77, -INF , P1 ;  /* 0xff8000004d367808 */ /* 0x004fe20000800000 */
[----:B------:R-:W0:Y:S01]  /*c010*/  MUFU.TANH R83, R83 ;  /* 0x0000005300537308 */ /* 0x000e220000002400 */
[----:B------:R-:W-:Y:S02]  /*c020*/  FMNMX.FTZ R15, R55, R26, !PT ;  /* 0x0000001a370f7209 */ /* 0x000fe40007810000 */
[----:B------:R-:W-:Y:S02]  /*c030*/  ISETP.GT.AND P1, PT, R64, 0x28, PT ;  /* 0x000000284000780c */ /* 0x000fe40003f24270 */
[----:B---3--:R-:W-:Y:S02]  /*c040*/  FSEL R53, R76, -INF , P2 ;  /* 0xff8000004c357808 */ /* 0x008fe40001000000 */
[----:B------:R-:W-:Y:S01]  /*c050*/  FMNMX.FTZ R26, R54, R15, !PT ;  /* 0x0000000f361a7209 */ /* 0x000fe20007810000 */
[----:B------:R-:W2:Y:S01]  /*c060*/  MUFU.TANH R80, R80 ;  /* 0x0000005000507308 */ /* 0x000ea20000002400 */
[----:B------:R-:W-:-:S02]  /*c070*/  ISETP.GT.AND P2, PT, R64, 0x29, PT ;  /* 0x000000294000780c */ /* 0x000fc40003f44270 */
[----:B------:R-:W-:Y:S02]  /*c080*/  FSEL R52, R52, -INF , P1 ;  /* 0xff80000034347808 */ /* 0x000fe40000800000 */
[----:B------:R-:W-:-:S03]  /*c090*/  FMNMX.FTZ R15, R53, R26, !PT ;  /* 0x0000001a350f7209 */ /* 0x000fc60007810000 */
[----:B------:R-:W3:Y:S01]  /*c0a0*/  MUFU.TANH R81, R81 ;  /* 0x0000005100517308 */ /* 0x000ee20000002400 */
[----:B------:R-:W-:Y:S02]  /*c0b0*/  ISETP.GT.AND P1, PT, R64, 0x30, PT ;  /* 0x000000304000780c */ /* 0x000fe40003f24270 */
[----:B-1----:R-:W-:Y:S02]  /*c0c0*/  FSEL R51, R82, -INF , P2 ;  /* 0xff80000052337808 */ /* 0x002fe40001000000 */
[----:B------:R-:W-:-:S03]  /*c0d0*/  FMNMX.FTZ R26, R52, R15, !PT ;  /* 0x0000000f341a7209 */ /* 0x000fc60007810000 */
[----:B------:R-:W1:Y:S01]  /*c0e0*/  MUFU.TANH R78, R78 ;  /* 0x0000004e004e7308 */ /* 0x000e620000002400 */
[----:B------:R-:W-:Y:S02]  /*c0f0*/  ISETP.GT.AND P2, PT, R64, 0x31, PT ;  /* 0x000000314000780c */ /* 0x000fe40003f44270 */
[----:B0-----:R-:W-:Y:S02]  /*c100*/  FSEL R15, R83, -INF , P1 ;  /* 0xff800000530f7808 */ /* 0x001fe40000800000 */
[----:B------:R-:W-:-:S03]  /*c110*/  FMNMX.FTZ R26, R51, R26, !PT ;  /* 0x0000001a331a7209 */ /* 0x000fc60007810000 */
[----:B------:R-:W0:Y:S01]  /*c120*/  MUFU.TANH R79, R79 ;  /* 0x0000004f004f7308 */ /* 0x000e220000002400 */
[----:B------:R-:W-:Y:S01]  /*c130*/  FMUL.FTZ R47, R66, UR4 ;  /* 0x00000004422f7c20 */ /* 0x000fe20008410000 */
[----:B------:R-:W-:Y:S01]  /*c140*/  FMUL.FTZ R66, R70, UR4 ;  /* 0x0000000446427c20 */ /* 0x000fe20008410000 */
[----:B------:R-:W-:Y:S01]  /*c150*/  ISETP.GT.AND P1, PT, R64, 0x38, PT ;  /* 0x000000384000780c */ /* 0x000fe20003f24270 */
[----:B------:R-:W-:Y:S01]  /*c160*/  FMUL.FTZ R50, R20, UR46 ;  /* 0x0000002e14327c20 */ /* 0x000fe20008410000 */
[----:B--2---:R-:W-:-:S03]  /*c170*/  FSEL R25, R80, -INF , P2 ;  /* 0xff80000050197808 */ /* 0x004fc60001000000 */
[----:B------:R-:W2:Y:S01]  /*c180*/  MUFU.TANH R68, R68 ;  /* 0x0000004400447308 */ /* 0x000ea20000002400 */
[----:B------:R-:W-:Y:S02]  /*c190*/  FMNMX.FTZ R70, R15, R26, !PT ;  /* 0x0000001a0f467209 */ /* 0x000fe40007810000 */
[----:B------:R-:W-:Y:S02]  /*c1a0*/  FSETP.NEU.FTZ.AND P4, PT, R20, -INF , PT ;  /* 0xff8000001400780b */ /* 0x000fe40003f9d000 */
[----:B------:R-:W-:Y:S02]  /*c1b0*/  ISETP.GT.AND P2, PT, R64, 0x39, PT ;  /* 0x000000394000780c */ /* 0x000fe40003f44270 */
[----:B---3--:R-:W-:Y:S01]  /*c1c0*/  FSEL R26, R81, -INF , P1 ;  /* 0xff800000511a7808 */ /* 0x008fe20000800000 */
[----:B------:R-:W3:Y:S01]  /*c1d0*/  MUFU.TANH R69, R69 ;  /* 0x0000004500457308 */ /* 0x000ee20000002400 */
[----:B------:R-:W-:Y:S02]  /*c1e0*/  FMNMX.FTZ R29, R25, R70, !PT ;  /* 0x00000046191d7209 */ /* 0x000fe40007810000 */
[----:B------:R-:W-:Y:S01]  /*c1f0*/  FSEL R50, R50, RZ, P4 ;  /* 0x000000ff32327208 */ /* 0x000fe20002000000 */
[----:B------:R-:W-:Y:S01]  /*c200*/  FMUL.FTZ R65, R67, UR4 ;  /* 0x0000000443417c20 */ /* 0x000fe20008410000 */
[----:B------:R-:W-:-:S02]  /*c210*/  ISETP.GT.AND P1, PT, R64, 0x40, PT ;  /* 0x000000404000780c */ /* 0x000fc40003f24270 */
[----:B-1----:R-:W-:Y:S01]  /*c220*/  FSEL R27, R78, -INF , P2 ;  /* 0xff8000004e1b7808 */ /* 0x002fe20001000000 */
[----:B------:R-:W1:Y:S01]  /*c230*/  MUFU.TANH R46, R46 ;  /* 0x0000002e002e7308 */ /* 0x000e620000002400 */
[----:B------:R-:W-:Y:S01]  /*c240*/  FMNMX.FTZ R70, R26, R29, !PT ;  /* 0x0000001d1a467209 */ /* 0x000fe20007810000 */
[--C-:B------:R-:W-:Y:S01]  /*c250*/  FFMA.FTZ R154, R45, UR46, -R50.reuse ;  /* 0x0000002e2d9a7c23 */ /* 0x100fe20008010832 */
[----:B------:R-:W-:Y:S01]  /*c260*/  FFMA.FTZ R168, R28, UR46, -R50 ;  /* 0x0000002e1ca87c23 */ /* 0x000fe20008010832 */
[----:B------:R-:W-:Y:S02]  /*c270*/  ISETP.GT.AND P2, PT, R64, 0x41, PT ;  /* 0x000000414000780c */ /* 0x000fe40003f44270 */
[----:B0-----:R-:W-:Y:S02]  /*c280*/  FSEL R28, R79, -INF , P1 ;  /* 0xff8000004f1c7808 */ /* 0x001fe40000800000 */
[----:B------:R-:W0:Y:S01]  /*c290*/  MUFU.TANH R47, R47 ;  /* 0x0000002f002f7308 */ /* 0x000e220000002400 */
[----:B------:R-:W-:-:S02]  /*c2a0*/  FMNMX.FTZ R45, R27, R70, !PT ;  /* 0x000000461b2d7209 */ /* 0x000fc40007810000 */
[----:B--2---:R-:W-:Y:S01]  /*c2b0*/  FSEL R29, R68, -INF , P2 ;  /* 0xff800000441d7808 */ /* 0x004fe20001000000 */
[----:B------:R-:W-:Y:S01]  /*c2c0*/  FMUL.FTZ R175, R71, UR4 ;  /* 0x0000000447af7c20 */ /* 0x000fe20008410000 */
[----:B------:R-:W-:-:S03]  /*c2d0*/  ISETP.GT.AND P1, PT, R64, 0x48, PT ;  /* 0x000000484000780c */ /* 0x000fc60003f24270 */
[----:B------:R-:W2:Y:S01]  /*c2e0*/  MUFU.TANH R65, R65 ;  /* 0x0000004100417308 */ /* 0x000ea20000002400 */
[----:B------:R-:W-:Y:S02]  /*c2f0*/  FMNMX.FTZ R68, R28, R45, !PT ;  /* 0x0000002d1c447209 */ /* 0x000fe40007810000 */
[C---:B------:R-:W-:Y:S02]  /*c300*/  ISETP.GT.AND P2, PT, R64.reuse, 0x49, PT ;  /* 0x000000494000780c */ /* 0x040fe40003f44270 */
[----:B---3--:R-:W-:Y:S02]  /*c310*/  FSEL R45, R69, -INF , P1 ;  /* 0xff800000452d7808 */ /* 0x008fe40000800000 */
[----:B------:R-:W-:Y:S01]  /*c320*/  FMNMX.FTZ R68, R29, R68, !PT ;  /* 0x000000441d447209 */ /* 0x000fe20007810000 */
[----:B------:R-:W3:Y:S01]  /*c330*/  MUFU.TANH R66, R66 ;  /* 0x0000004200427308 */ /* 0x000ee20000002400 */
[----:B------:R-:W-:Y:S01]  /*c340*/  FFMA.FTZ R152, R49, UR46, -R50 ;  /* 0x0000002e31987c23 */ /* 0x000fe20008010832 */
[----:B------:R-:W-:-:S02]  /*c350*/  ISETP.GT.AND P1, PT, R64, 0x50, PT ;  /* 0x000000504000780c */ /* 0x000fc40003f24270 */
[----:B-1----:R-:W-:Y:S02]  /*c360*/  FSEL R46, R46, -INF , P2 ;  /* 0xff8000002e2e7808 */ /* 0x002fe40001000000 */
[----:B------:R-:W-:Y:S02]  /*c370*/  FMNMX.FTZ R49, R45, R68, !PT ;  /* 0x000000442d317209 */ /* 0x000fe40007810000 */
[----:B------:R-:W1:Y:S01]  /*c380*/  MUFU.TANH R175, R175 ;  /* 0x000000af00af7308 */ /* 0x000e620000002400 */
[----:B------:R-:W-:Y:S02]  /*c390*/  ISETP.GT.AND P2, PT, R64, 0x51, PT ;  /* 0x000000514000780c */ /* 0x000fe40003f44270 */
[----:B0-----:R-:W-:Y:S02]  /*c3a0*/  FSEL R47, R47, -INF , P1 ;  /* 0xff8000002f2f7808 */ /* 0x001fe40000800000 */
[----:B------:R-:W-:Y:S01]  /*c3b0*/  FMNMX.FTZ R68, R46, R49, !PT ;  /* 0x000000312e447209 */ /* 0x000fe20007810000 */
[----:B------:R-:W-:Y:S01]  /*c3c0*/  FFMA.FTZ R170, R48, UR46, -R50 ;  /* 0x0000002e30aa7c23 */ /* 0x000fe20008010832 */
[----:B--2---:R-:W-:-:S02]  /*c3d0*/  FSEL R48, R65, -INF , P2 ;  /* 0xff80000041307808 */ /* 0x004fc40001000000 */
[C---:B------:R-:W-:Y:S02]  /*c3e0*/  ISETP.GT.AND P1, PT, R64.reuse, 0x58, PT ;  /* 0x000000584000780c */ /* 0x040fe40003f24270 */
[----:B------:R-:W-:Y:S02]  /*c3f0*/  FMNMX.FTZ R65, R47, R68, !PT ;  /* 0x000000442f417209 */ /* 0x000fe40007810000 */
[----:B------:R-:W-:Y:S02]  /*c400*/  ISETP.GT.AND P2, PT, R64, 0x59, PT ;  /* 0x000000594000780c */ /* 0x000fe40003f44270 */
[----:B---3--:R-:W-:Y:S02]  /*c410*/  FSEL R49, R66, -INF , P1 ;  /* 0xff80000042317808 */ /* 0x008fe40000800000 */
[----:B------:R-:W-:Y:S02]  /*c420*/  FMNMX.FTZ R64, R48, R65, !PT ;  /* 0x0000004130407209 */ /* 0x000fe40007810000 */
[----:B-1----:R-:W-:-:S02]  /*c430*/  FSEL R175, R175, -INF , P2 ;  /* 0xff800000afaf7808 */ /* 0x002fc40001000000 */
[----:B------:R-:W-:-:S04]  /*c440*/  FMNMX.FTZ R64, R49, R64, !PT ;  /* 0x0000004031407209 */ /* 0x000fc80007810000 */
[----:B------:R-:W-:-:S05]  /*c450*/  FMNMX.FTZ R64, R175, R64, !PT ;  /* 0x00000040af407209 */ /* 0x000fca0007810000 */
[----:B------:R-:W0:Y:S01]  /*c460*/  SHFL.BFLY PT, R65, R64, 0x2, 0x1f ;  /* 0x0c401f0040417f89 */ /* 0x000e2200000e0000 */
[--C-:B------:R-:W-:Y:S01]  /*c470*/  FFMA.FTZ R162, R40, UR46, -R50.reuse ;  /* 0x0000002e28a27c23 */ /* 0x100fe20008010832 */
[----:B------:R-:W-:Y:S01]  /*c480*/  FFMA.FTZ R160, R41, UR46, -R50 ;  /* 0x0000002e29a07c23 */ /* 0x000fe20008010832 */
[----:B0-----:R-:W-:-:S05]  /*c490*/  FMNMX.FTZ R40, R64, R65, !PT ;  /* 0x0000004140287209 */ /* 0x001fca0007810000 */
[----:B------:R-:W0:Y:S01]  /*c4a0*/  SHFL.BFLY PT, R41, R40, 0x1, 0x1f ;  /* 0x0c201f0028297f89 */ /* 0x000e2200000e0000 */
[--C-:B------:R-:W-:Y:S01]  /*c4b0*/  FFMA.FTZ R166, R60, UR46, -R50.reuse ;  /* 0x0000002e3ca67c23 */ /* 0x100fe20008010832 */
[--C-:B------:R-:W-:Y:S01]  /*c4c0*/  FFMA.FTZ R44, R44, UR46, -R50.reuse ;  /* 0x0000002e2c2c7c23 */ /* 0x100fe20008010832 */
[----:B------:R-:W-:Y:S01]  /*c4d0*/  MUFU.EX2 R152, R152 ;  /* 0x0000009800987308 */ /* 0x000fe20000000800 */
[----:B------:R-:W-:-:S07]  /*c4e0*/  FFMA.FTZ R43, R43, UR46, -R50 ;  /* 0x0000002e2b2b7c23 */ /* 0x000fce0008010832 */
[----:B------:R-:W1:Y:S01]  /*c4f0*/  MUFU.EX2 R44, R44 ;  /* 0x0000002c002c7308 */ /* 0x000e620000000800 */
[----:B0-----:R-:W-:-:S04]  /*c500*/  FMNMX.FTZ R176, R40, R41, !PT ;  /* 0x0000002928b07209 */ /* 0x001fc80007810000 */
[C---:B------:R-:W-:Y:S01]  /*c510*/  FSETP.NEU.FTZ.AND P1, PT, R176.reuse, -INF , PT ;  /* 0xff800000b000780b */ /* 0x040fe20003f3d000 */
[----:B------:R-:W-:-:S05]  /*c520*/  FMUL.FTZ R60, R176, UR46 ;  /* 0x0000002eb03c7c20 */ /* 0x000fca0008410000 */
[----:B------:R-:W-:Y:S01]  /*c530*/  FSEL R60, R60, RZ, P1 ;  /* 0x000000ff3c3c7208 */ /* 0x000fe20000800000 */
[----:B------:R-:W-:Y:S01]  /*c540*/  MUFU.EX2 R154, R154 ;  /* 0x0000009a009a7308 */ /* 0x000fe20000000800 */
[----:B------:R-:W-:-:S03]  /*c550*/  FFMA.FTZ R172, R35, UR46, -R50 ;  /* 0x0000002e23ac7c23 */ /* 0x000fc60008010832 */
[--C-:B------:R-:W-:Y:S01]  /*c560*/  FFMA.FTZ R153, R63, UR46, -R60.reuse ;  /* 0x0000002e3f997c23 */ /* 0x100fe2000801083c */
[----:B------:R-:W-:Y:S01]  /*c570*/  FFMA.FTZ R41, R62, UR46, -R60 ;  /* 0x0000002e3e297c23 */ /* 0x000fe2000801083c */
[----:B------:R-:W-:Y:S01]  /*c580*/  FFMA.FTZ R158, R37, UR46, -R50 ;  /* 0x0000002e259e7c23 */ /* 0x000fe20008010832 */
[--C-:B------:R-:W-:Y:S01]  /*c590*/  FFMA.FTZ R155, R61, UR46, -R60.reuse ;  /* 0x0000002e3d9b7c23 */ /* 0x100fe2000801083c */
[----:B------:R-:W-:Y:S01]  /*c5a0*/  MUFU.EX2 R43, R43 ;  /* 0x0000002b002b7308 */ /* 0x000fe20000000800 */
[----:B------:R-:W-:Y:S01]  /*c5b0*/  FFMA.FTZ R35, R53, UR46, -R60 ;  /* 0x0000002e35237c23 */ /* 0x000fe2000801083c */
[----:B------:R-:W-:Y:S01]  /*c5c0*/  FFMA.FTZ R174, R24, UR46, -R50 ;  /* 0x0000002e18ae7c23 */ /* 0x000fe20008010832 */
[----:B------:R-:W-:Y:S01]  /*c5d0*/  FFMA.FTZ R37, R55, UR46, -R60 ;  /* 0x0000002e37257c23 */ /* 0x000fe2000801083c */
[----:B------:R-:W-:Y:S02]  /*c5e0*/  IMAD.U32 R53, RZ, RZ, UR37 ;  /* 0x00000025ff357e24 */ /* 0x000fe4000f8e00ff */
[----:B------:R-:W-:Y:S01]  /*c5f0*/  FFMA.FTZ R42, R42, UR46, -R50 ;  /* 0x0000002e2a2a7c23 */ /* 0x000fe20008010832 */
[----:B------:R-:W-:Y:S01]  /*c600*/  IADD3 R24, R14, 0x32440, RZ ;  /* 0x000324400e187810 */ /* 0x000fe20007ffe0ff */
[----:B------:R-:W-:Y:S01]  /*c610*/  FFMA.FTZ R55, R25, UR46, -R60 ;  /* 0x0000002e19377c23 */ /* 0x000fe2000801083c */
[----:B------:R-:W-:Y:S01]  /*c620*/  MUFU.EX2 R153, R153 ;  /* 0x0000009900997308 */ /* 0x000fe20000000800 */
[----:B------:R-:W-:-:S02]  /*c630*/  IMAD.MOV.U32 R25, RZ, RZ, 0x40000040 ;  /* 0x40000040ff197424 */ /* 0x000fc400078e00ff */
[----:B------:R-:W-:Y:S01]  /*c640*/  FFMA.FTZ R40, R59, UR46, -R60 ;  /* 0x0000002e3b287c23 */ /* 0x000fe2000801083c */
[----:B------:R-:W-:Y:S01]  /*c650*/  ULOP3.LUT UR39, UR39, 0x3000000, URZ, 0xfc, !UPT ;  /* 0x0300000027277892 */ /* 0x000fe2000f8efc3f */
[----:B------:R-:W-:-:S03]  /*c660*/  PRMT R24, R53, 0x654, R24 ;  /* 0x0000065435187816 */ /* 0x000fc60000000018 */
[----:B------:R-:W0:Y:S01]  /*c670*/  MUFU.EX2 R41, R41 ;  /* 0x0000002900297308 */ /* 0x000e220000000800 */
[--C-:B------:R-:W-:Y:S01]  /*c680*/  FFMA.FTZ R171, R56, UR46, -R60.reuse ;  /* 0x0000002e38ab7c23 */ /* 0x100fe2000801083c */
[----:B------:R-:W-:Y:S02]  /*c690*/  IMAD.MOV.U32 R53, RZ, RZ, 0xc00 ;  /* 0x00000c00ff357424 */ /* 0x000fe400078e00ff */
[--C-:B------:R-:W-:Y:S01]  /*c6a0*/  FFMA.FTZ R169, R58, UR46, -R60.reuse ;  /* 0x0000002e3aa97c23 */ /* 0x100fe2000801083c */
[----:B------:R-:W-:-:S03]  /*c6b0*/  FFMA.FTZ R56, R51, UR46, -R60 ;  /* 0x0000002e33387c23 */ /* 0x000fc6000801083c */
[----:B------:R-:W2:Y:S01]  /*c6c0*/  MUFU.EX2 R168, R168 ;  /* 0x000000a800a87308 */ /* 0x000ea20000000800 */
[----:B------:R-:W-:Y:S01]  /*c6d0*/  R2UR UR7, R25 ;  /* 0x00000000190772ca */ /* 0x000fe200000e0000 */
[----:B-1----:R-:W-:Y:S01]  /*c6e0*/  FADD.FTZ R25, R152, R44 ;  /* 0x0000002c98197221 */ /* 0x002fe20000010000 */
[--C-:B------:R-:W-:Y:S01]  /*c6f0*/  FFMA.FTZ R38, R38, UR46, -R50.reuse ;  /* 0x0000002e26267c23 */ /* 0x100fe20008010832 */
[----:B------:R1:W-:Y:S04]  /*c700*/  SYNCS.ARRIVE.TRANS64.RED.A1T0 RZ, [R24+URZ], RZ ;  /* 0x000000ff18ff79a7 */ /* 0x0003e8000810043f */
[----:B------:R-:W3:Y:S01]  /*c710*/  MUFU.EX2 R155, R155 ;  /* 0x0000009b009b7308 */ /* 0x000ee20000000800 */
[--C-:B------:R-:W-:Y:S01]  /*c720*/  FFMA.FTZ R164, R72, UR46, -R50.reuse ;  /* 0x0000002e48a47c23 */ /* 0x100fe20008010832 */
[--C-:B------:R-:W-:Y:S01]  /*c730*/  FFMA.FTZ R36, R36, UR46, -R50.reuse ;  /* 0x0000002e24247c23 */ /* 0x100fe20008010832 */
[--C-:B------:R-:W-:Y:S01]  /*c740*/  FFMA.FTZ R34, R34, UR46, -R50.reuse ;  /* 0x0000002e22227c23 */ /* 0x100fe20008010832 */
[--C-:B------:R-:W-:Y:S01]  /*c750*/  FFMA.FTZ R33, R33, UR46, -R50.reuse ;  /* 0x0000002e21217c23 */ /* 0x100fe20008010832 */
[----:B------:R-:W-:-:S03]  /*c760*/  FFMA.FTZ R31, R31, UR46, -R50 ;  /* 0x0000002e1f1f7c23 */ /* 0x000fc60008010832 */
[----:B------:R-:W4:Y:S01]  /*c770*/  MUFU.EX2 R42, R42 ;  /* 0x0000002a002a7308 */ /* 0x000f220000000800 */
[--C-:B------:R-:W-:Y:S01]  /*c780*/  FFMA.FTZ R156, R39, UR46, -R50.reuse ;  /* 0x0000002e279c7c23 */ /* 0x100fe20008010832 */
[--C-:B------:R-:W-:Y:S01]  /*c790*/  FFMA.FTZ R30, R30, UR46, -R50.reuse ;  /* 0x0000002e1e1e7c23 */ /* 0x100fe20008010832 */
[--C-:B------:R-:W-:Y:S01]  /*c7a0*/  FFMA.FTZ R3, R3, UR46, -R50.reuse ;  /* 0x0000002e03037c23 */ /* 0x100fe20008010832 */
[--C-:B------:R-:W-:Y:S01]  /*c7b0*/  FFMA.FTZ R0, R0, UR46, -R50.reuse ;  /* 0x0000002e00007c23 */ /* 0x100fe20008010832 */
[----:B------:R-:W-:Y:S01]  /*c7c0*/  FFMA.FTZ R32, R32, UR46, -R50 ;  /* 0x0000002e20207c23 */ /* 0x000fe20008010832 */
[----:B-1----:R-:W-:Y:S02]  /*c7d0*/  IMAD R24, R18, R53, UR39 ;  /* 0x0000002712187e24 */ /* 0x002fe4000f8e0235 */
[----:B------:R-:W1:Y:S01]  /*c7e0*/  MUFU.EX2 R40, R40 ;  /* 0x0000002800287308 */ /* 0x000e620000000800 */
[--C-:B------:R-:W-:Y:S01]  /*c7f0*/  FFMA.FTZ R39, R57, UR46, -R60.reuse ;  /* 0x0000002e39277c23 */ /* 0x100fe2000801083c */
[--C-:B------:R-:W-:Y:S01]  /*c800*/  FFMA.FTZ R165, R54, UR46, -R60.reuse ;  /* 0x0000002e36a57c23 */ /* 0x100fe2000801083c */
[--C-:B------:R-:W-:Y:S01]  /*c810*/  FFMA.FTZ R163, R26, UR46, -R60.reuse ;  /* 0x0000002e1aa37c23 */ /* 0x100fe2000801083c */
[----:B------:R-:W-:Y:S01]  /*c820*/  FFMA.FTZ R54, R27, UR46, -R60 ;  /* 0x0000002e1b367c23 */ /* 0x000fe2000801083c */
[----:B------:R-:W-:-:S03]  /*c830*/  VIADD R26, R24, 0x80 ;  /* 0x00000080181a7836 */ /* 0x000fc60000000000 */
[----:B------:R-:W5:Y:S01]  /*c840*/  MUFU.EX2 R170, R170 ;  /* 0x000000aa00aa7308 */ /* 0x000f620000000800 */
[----:B------:R-:W-:Y:S02]  /*c850*/  IMAD.MOV.U32 R27, RZ, RZ, 0x40000040 ;  /* 0x40000040ff1b7424 */ /* 0x000fe400078e00ff */
[----:B------:R-:W-:-:S05]  /*c860*/  FFMA.FTZ R53, R29, UR46, -R60 ;  /* 0x0000002e1d357c23 */ /* 0x000fca000801083c */
[----:B------:R2:W-:Y:S01]  /*c870*/  MUFU.EX2 R50, R56 ;  /* 0x0000003800327308 */ /* 0x0005e20000000800 */
[----:B------:R-:W-:Y:S01]  /*c880*/  FFMA.FTZ R51, R46, UR46, -R60 ;  /* 0x0000002e2e337c23 */ /* 0x000fe2000801083c */
[----:B0-----:R-:W-:-:S06]  /*c890*/  FADD.FTZ R46, R153, R41 ;  /* 0x00000029992e7221 */ /* 0x001fcc0000010000 */
[----:B------:R-:W0:Y:S01]  /*c8a0*/  MUFU.EX2 R169, R169 ;  /* 0x000000a900a97308 */ /* 0x000e220000000800 */
[----:B--2---:R-:W-:Y:S01]  /*c8b0*/  FADD.FTZ R56, R154, R25 ;  /* 0x000000199a387221 */ /* 0x004fe20000010000 */
[----:B------:R-:W-:-:S03]  /*c8c0*/  R2UR UR10, R26 ;  /* 0x000000001a0a72ca */ /* 0x000fc600000e0000 */
[----:B------:R-:W-:-:S03]  /*c8d0*/  FADD.FTZ R29, R43, R56 ;  /* 0x000000382b1d7221 */ /* 0x000fc60000010000 */
[----:B------:R-:W2:Y:S01]  /*c8e0*/  MUFU.EX2 R38, R38 ;  /* 0x0000002600267308 */ /* 0x000ea20000000800 */
[C---:B------:R-:W-:Y:S01]  /*c8f0*/  R2UR UR11, R27.reuse ;  /* 0x000000001b0b72ca */ /* 0x040fe200000e0000 */
[----:B------:R-:W-:Y:S01]  /*c900*/  VIADD R26, R24, 0x100 ;  /* 0x00000100181a7836 */ /* 0x000fe20000000000 */
[----:B------:R-:W-:Y:S01]  /*c910*/  R2UR UR15, R27 ;  /* 0x000000001b0f72ca */ /* 0x000fe200000e0000 */
[----:B------:R-:W-:-:S04]  /*c920*/  FADD.FTZ R27, R168, R29 ;  /* 0x0000001da81b7221 */ /* 0x000fc80000010000 */
[----:B------:R-:W2:Y:S01]  /*c930*/  MUFU.EX2 R39, R39 ;  /* 0x0000002700277308 */ /* 0x000ea20000000800 */
[----:B---3--:R-:W-:Y:S01]  /*c940*/  FADD.FTZ R25, R155, R46 ;  /* 0x0000002e9b197221 */ /* 0x008fe20000010000 */
[----:B------:R-:W-:Y:S01]  /*c950*/  FFMA.FTZ R157, R28, UR46, -R60 ;  /* 0x0000002e1c9d7c23 */ /* 0x000fe2000801083c */
[----:B------:R-:W-:Y:S02]  /*c960*/  VIADD R28, R24, 0x180 ;  /* 0x00000180181c7836 */ /* 0x000fe40000000000 */
[----:B----4-:R-:W-:-:S03]  /*c970*/  FADD.FTZ R27, R42, R27 ;  /* 0x0000001b2a1b7221 */ /* 0x010fc60000010000 */
[----:B------:R-:W3:Y:S01]  /*c980*/  MUFU.EX2 R171, R171 ;  /* 0x000000ab00ab7308 */ /* 0x000ee20000000800 */
[----:B------:R-:W-:Y:S01]  /*c990*/  R2UR UR14, R26 ;  /* 0x000000001a0e72ca */ /* 0x000fe200000e0000 */
[----:B-1----:R-:W-:-:S06]  /*c9a0*/  FADD.FTZ R26, R40, R25 ;  /* 0x00000019281a7221 */ /* 0x002fcc0000010000 */
[----:B------:R-:W1:Y:S01]  /*c9b0*/  MUFU.EX2 R164, R164 ;  /* 0x000000a400a47308 */ /* 0x000e620000000800 */
[----:B-----5:R-:W-:Y:S01]  /*c9c0*/  FADD.FTZ R27, R170, R27 ;  /* 0x0000001baa1b7221 */ /* 0x020fe20000010000 */
[----:B------:R-:W-:Y:S01]  /*c9d0*/  R2UR UR18, R28 ;  /* 0x000000001c1272ca */ /* 0x000fe200000e0000 */
[----:B0-----:R-:W-:-:S05]  /*c9e0*/  FADD.FTZ R28, R169, R26 ;  /* 0x0000001aa91c7221 */ /* 0x001fca0000010000 */
[----:B------:R-:W0:Y:S01]  /*c9f0*/  MUFU.EX2 R37, R37 ;  /* 0x0000002500257308 */ /* 0x000e220000000800 */
[----:B------:R-:W-:Y:S01]  /*ca00*/  FFMA.FTZ R167, R52, UR46, -R60 ;  /* 0x0000002e34a77c23 */ /* 0x000fe2000801083c */
[----:B--2---:R-:W-:-:S06]  /*ca10*/  FADD.FTZ R25, R38, R27 ;  /* 0x0000001b26197221 */ /* 0x004fcc0000010000 */
[----:B------:R-:W2:Y:S01]  /*ca20*/  MUFU.EX2 R36, R36 ;  /* 0x0000002400247308 */ /* 0x000ea20000000800 */
[----:B------:R-:W-:Y:S02]  /*ca30*/  IMAD.MOV.U32 R27, RZ, RZ, 0x40000040 ;  /* 0x40000040ff1b7424 */ /* 0x000fe400078e00ff */
[----:B------:R-:W-:-:S05]  /*ca40*/  FADD.FTZ R28, R39, R28 ;  /* 0x0000001c271c7221 */ /* 0x000fca0000010000 */
[----:B------:R-:W4:Y:S08]  /*ca50*/  MUFU.EX2 R165, R165 ;  /* 0x000000a500a57308 */ /* 0x000f300000000800 */
[----:B------:R-:W5:Y:S01]  /*ca60*/  MUFU.EX2 R166, R166 ;  /* 0x000000a600a67308 */ /* 0x000f620000000800 */
[----:B---3--:R-:W-:Y:S01]  /*ca70*/  FADD.FTZ R28, R171, R28 ;  /* 0x0000001cab1c7221 */ /* 0x008fe20000010000 */
[----:B------:R-:W-:-:S06]  /*ca80*/  R2UR UR23, R27 ;  /* 0x000000001b1772ca */ /* 0x000fcc00000e0000 */
[----:B------:R-:W3:Y:S01]  /*ca90*/  MUFU.EX2 R35, R35 ;  /* 0x0000002300237308 */ /* 0x000ee20000000800 */
[----:B------:R-:W-:Y:S01]  /*caa0*/  FFMA.FTZ R161, R15, UR46, -R60 ;  /* 0x0000002e0fa17c23 */ /* 0x000fe2000801083c */
[----:B-1----:R-:W-:-:S06]  /*cab0*/  FADD.FTZ R27, R164, R25 ;  /* 0x00000019a41b7221 */ /* 0x002fcc0000010000 */
[----:B------:R-:W1:Y:S01]  /*cac0*/  MUFU.EX2 R34, R34 ;  /* 0x0000002200227308 */ /* 0x000e620000000800 */
[----:B0-----:R-:W-:Y:S01]  /*cad0*/  FADD.FTZ R28, R37, R28 ;  /* 0x0000001c251c7221 */ /* 0x001fe20000010000 */
[----:B--2---:R-:W-:-:S06]  /*cae0*/  FADD.FTZ R27, R36, R27 ;  /* 0x0000001b241b7221 */ /* 0x004fcc0000010000 */
[----:B------:R-:W0:Y:S08]  /*caf0*/  MUFU.EX2 R167, R167 ;  /* 0x000000a700a77308 */ /* 0x000e300000000800 */
[----:B------:R-:W2:Y:S01]  /*cb00*/  MUFU.EX2 R160, R160 ;  /* 0x000000a000a07308 */ /* 0x000ea20000000800 */
[----:B----4-:R-:W-:Y:S01]  /*cb10*/  FADD.FTZ R28, R165, R28 ;  /* 0x0000001ca51c7221 */ /* 0x010fe20000010000 */
[----:B-----5:R-:W-:-:S06]  /*cb20*/  FADD.FTZ R27, R166, R27 ;  /* 0x0000001ba61b7221 */ /* 0x020fcc0000010000 */
[----:B------:R-:W4:Y:S01]  /*cb30*/  MUFU.EX2 R33, R33 ;  /* 0x0000002100217308 */ /* 0x000f220000000800 */
[----:B------:R-:W-:Y:S01]  /*cb40*/  FFMA.FTZ R52, R45, UR46, -R60 ;  /* 0x0000002e2d347c23 */ /* 0x000fe2000801083c */
[----:B------:R-:W-:Y:S02]  /*cb50*/  IMAD.MOV.U32 R25, RZ, RZ, 0x40000040 ;  /* 0x40000040ff197424 */ /* 0x000fe400078e00ff */
[----:B---3--:R-:W-:Y:S01]  /*cb60*/  FADD.FTZ R28, R35, R28 ;  /* 0x0000001c231c7221 */ /* 0x008fe20000010000 */
[----:B------:R-:W-:-:S03]  /*cb70*/  VIADD R26, R24, 0x200 ;  /* 0x00000200181a7836 */ /* 0x000fc60000000000 */
[----:B------:R-:W3:Y:S01]  /*cb80*/  MUFU.EX2 R161, R161 ;  /* 0x000000a100a17308 */ /* 0x000ee20000000800 */
[----:B------:R-:W-:Y:S01]  /*cb90*/  R2UR UR6, R24 ;  /* 0x00000000180672ca */ /* 0x000fe200000e0000 */
[----:B-1----:R-:W-:-:S06]  /*cba0*/  FADD.FTZ R27, R34, R27 ;  /* 0x0000001b221b7221 */ /* 0x002fcc0000010000 */
[----:B------:R-:W1:Y:S01]  /*cbb0*/  MUFU.EX2 R162, R162 ;  /* 0x000000a200a27308 */ /* 0x000e620000000800 */
[----:B------:R-:W-:Y:S01]  /*cbc0*/  VIADD R24, R24, 0x280 ;  /* 0x0000028018187836 */ /* 0x000fe20000000000 */
[----:B------:R-:W-:Y:S01]  /*cbd0*/  R2UR UR27, R25 ;  /* 0x00000000191b72ca */ /* 0x000fe200000e0000 */
[----:B0-----:R-:W-:-:S05]  /*cbe0*/  FADD.FTZ R25, R167, R28 ;  /* 0x0000001ca7197221 */ /* 0x001fca0000010000 */
[----:B------:R-:W0:Y:S01]  /*cbf0*/  MUFU.EX2 R45, R55 ;  /* 0x00000037002d7308 */ /* 0x000e220000000800 */
[----:B------:R-:W-:Y:S01]  /*cc00*/  R2UR UR22, R26 ;  /* 0x000000001a1672ca */ /* 0x000fe200000e0000 */
[----:B--2---:R-:W-:-:S06]  /*cc10*/  FADD.FTZ R26, R160, R27 ;  /* 0x0000001ba01a7221 */ /* 0x004fcc0000010000 */
[----:B------:R-:W2:Y:S01]  /*cc20*/  MUFU.EX2 R31, R31 ;  /* 0x0000001f001f7308 */ /* 0x000ea20000000800 */
[----:B------:R-:W-:Y:S01]  /*cc30*/  R2UR UR26, R24 ;  /* 0x00000000181a72ca */ /* 0x000fe200000e0000 */
[----:B------:R-:W-:-:S06]  /*cc40*/  FADD.FTZ R24, R50, R25 ;  /* 0x0000001932187221 */ /* 0x000fcc0000010000 */
[----:B------:R-:W5:Y:S01]  /*cc50*/  MUFU.EX2 R163, R163 ;  /* 0x000000a300a37308 */ /* 0x000f620000000800 */
[----:B----4-:R-:W-:-:S07]  /*cc60*/  FADD.FTZ R25, R33, R26 ;  /* 0x0000001a21197221 */ /* 0x010fce0000010000 */
[----:B------:R-:W4:Y:S01]  /*cc70*/  MUFU.EX2 R156, R156 ;  /* 0x0000009c009c7308 */ /* 0x000f220000000800 */
[----:B---3--:R-:W-:Y:S01]  /*cc80*/  FADD.FTZ R24, R161, R24 ;  /* 0x00000018a1187221 */ /* 0x008fe20000010000 */
[----:B-1----:R-:W-:-:S06]  /*cc90*/  FADD.FTZ R26, R162, R25 ;  /* 0x00000019a21a7221 */ /* 0x002fcc0000010000 */
[----:B------:R-:W1:Y:S08]  /*cca0*/  MUFU.EX2 R46, R54 ;  /* 0x00000036002e7308 */ /* 0x000e700000000800 */
[----:B------:R-:W3:Y:S01]  /*ccb0*/  MUFU.EX2 R30, R30 ;  /* 0x0000001e001e7308 */ /* 0x000ee20000000800 */
[----:B0-----:R-:W-:Y:S01]  /*ccc0*/  FADD.FTZ R24, R45, R24 ;  /* 0x000000182d187221 */ /* 0x001fe20000010000 */
[----:B--2---:R-:W-:-:S06]  /*ccd0*/  FADD.FTZ R27, R31, R26 ;  /* 0x0000001a1f1b7221 */ /* 0x004fcc0000010000 */
[----:B------:R-:W0:Y:S08]  /*cce0*/  MUFU.EX2 R157, R157 ;  /* 0x0000009d009d7308 */ /* 0x000e300000000800 */
[----:B------:R-:W2:Y:S01]  /*ccf0*/  MUFU.EX2 R158, R158 ;  /* 0x0000009e009e7308 */ /* 0x000ea20000000800 */
[----:B-----5:R-:W-:Y:S01]  /*cd00*/  FADD.FTZ R25, R163, R24 ;  /* 0x00000018a3197221 */ /* 0x020fe20000010000 */
[----:B------:R-:W-:-:S06]  /*cd10*/  FFMA.FTZ R47, R47, UR46, -R60 ;  /* 0x0000002e2f2f7c23 */ /* 0x000fcc000801083c */
[----:B------:R-:W5:Y:S01]  /*cd20*/  MUFU.EX2 R53, R53 ;  /* 0x0000003500357308 */ /* 0x000f620000000800 */
[----:B----4-:R-:W-:-:S07]  /*cd30*/  FADD.FTZ R27, R156, R27 ;  /* 0x0000001b9c1b7221 */ /* 0x010fce0000010000 */
[----:B------:R-:W4:Y:S01]  /*cd40*/  MUFU.EX2 R3, R3 ;  /* 0x0000000300037308 */ /* 0x000f220000000800 */
[----:B-1----:R-:W-:Y:S01]  /*cd50*/  FADD.FTZ R24, R46, R25 ;  /* 0x000000192e187221 */ /* 0x002fe20000010000 */
[----:B---3--:R-:W-:-:S06]  /*cd60*/  FADD.FTZ R27, R30, R27 ;  /* 0x0000001b1e1b7221 */ /* 0x008fcc0000010000 */
[----:B------:R-:W1:Y:S01]  /*cd70*/  MUFU.EX2 R52, R52 ;  /* 0x0000003400347308 */ /* 0x000e620000000800 */
[----:B------:R-:W-:-:S07]  /*cd80*/  FFMA.FTZ R48, R48, UR46, -R60 ;  /* 0x0000002e30307c23 */ /* 0x000fce000801083c */
[----:B------:R-:W3:Y:S01]  /*cd90*/  MUFU.EX2 R172, R172 ;  /* 0x000000ac00ac7308 */ /* 0x000ee20000000800 */
[----:B------:R-:W-:Y:S01]  /*cda0*/  MOV R29, 0x40000040 ;  /* 0x40000040001d7802 */ /* 0x000fe20000000f00 */
[----:B0-----:R-:W-:-:S06]  /*cdb0*/  FADD.FTZ R24, R157, R24 ;  /* 0x000000189d187221 */ /* 0x001fcc0000010000 */
[----:B------:R-:W0:Y:S01]  /*cdc0*/  MUFU.EX2 R51, R51 ;  /* 0x0000003300337308 */ /* 0x000e220000000800 */
[----:B--2---:R-:W-:-:S07]  /*cdd0*/  FADD.FTZ R26, R158, R27 ;  /* 0x0000001b9e1a7221 */ /* 0x004fce0000010000 */
[----:B------:R-:W2:Y:S01]  /*cde0*/  MUFU.EX2 R0, R0 ;  /* 0x0000000000007308 */ /* 0x000ea20000000800 */
[----:B------:R-:W-:Y:S01]  /*cdf0*/  R2UR UR19, R29 ;  /* 0x000000001d1372ca */ /* 0x000fe200000e0000 */
[----:B-----5:R-:W-:-:S06]  /*ce00*/  FADD.FTZ R27, R53, R24 ;  /* 0x00000018351b7221 */ /* 0x020fcc0000010000 */
[----:B------:R-:W5:Y:S01]  /*ce10*/  MUFU.EX2 R47, R47 ;  /* 0x0000002f002f7308 */ /* 0x000f620000000800 */
[----:B----4-:R-:W-:-:S07]  /*ce20*/  FADD.FTZ R29, R3, R26 ;  /* 0x0000001a031d7221 */ /* 0x010fce0000010000 */
[----:B------:R-:W4:Y:S01]  /*ce30*/  MUFU.EX2 R174, R174 ;  /* 0x000000ae00ae7308 */ /* 0x000f220000000800 */
[----:B-1----:R-:W-:Y:S01]  /*ce40*/  FADD.FTZ R24, R52, R27 ;  /* 0x0000001b34187221 */ /* 0x002fe20000010000 */
[----:B---3--:R-:W-:-:S06]  /*ce50*/  FADD.FTZ R29, R172, R29 ;  /* 0x0000001dac1d7221 */ /* 0x008fcc0000010000 */
[----:B------:R-:W1:Y:S01]  /*ce60*/  MUFU.EX2 R48, R48 ;  /* 0x0000003000307308 */ /* 0x000e620000000800 */
[----:B0-----:R-:W-:-:S07]  /*ce70*/  FADD.FTZ R24, R51, R24 ;  /* 0x0000001833187221 */ /* 0x001fce0000010000 */
[----:B------:R-:W0:Y:S01]  /*ce80*/  MUFU.EX2 R25, R32 ;  /* 0x0000002000197308 */ /* 0x000e220000000800 */
[----:B--2---:R-:W-:Y:S01]  /*ce90*/  FADD.FTZ R29, R0, R29 ;  /* 0x0000001d001d7221 */ /* 0x004fe20000010000 */
[----:B------:R-:W-:Y:S01]  /*cea0*/  F2FP.F16.F32.PACK_AB R158, R3, R158 ;  /* 0x0000009e039e723e */ /* 0x000fe200000000ff */
[----:B-----5:R-:W-:Y:S02]  /*ceb0*/  FADD.FTZ R3, R47, R24 ;  /* 0x000000182f037221 */ /* 0x020fe40000010000 */
[----:B----4-:R-:W-:Y:S01]  /*cec0*/  FADD.FTZ R24, R174, R29 ;  /* 0x0000001dae187221 */ /* 0x010fe20000010000 */
[----:B------:R-:W-:Y:S02]  /*ced0*/  F2FP.F16.F32.PACK_AB R152, R44, R152 ;  /* 0x000000982c98723e */ /* 0x000fe400000000ff */
[----:B------:R-:W-:Y:S02]  /*cee0*/  F2FP.F16.F32.PACK_AB R154, R43, R154 ;  /* 0x0000009a2b9a723e */ /* 0x000fe400000000ff */
[----:B------:R-:W-:-:S02]  /*cef0*/  F2FP.F16.F32.PACK_AB R153, R41, R153 ;  /* 0x000000992999723e */ /* 0x000fc400000000ff */
[----:B------:R-:W-:Y:S02]  /*cf00*/  F2FP.F16.F32.PACK_AB R155, R40, R155 ;  /* 0x0000009b289b723e */ /* 0x000fe400000000ff */
[----:B------:R-:W-:Y:S01]  /*cf10*/  F2FP.F16.F32.PACK_AB R172, R0, R172 ;  /* 0x000000ac00ac723e */ /* 0x000fe200000000ff */
[----:B-1----:R-:W-:Y:S01]  /*cf20*/  FADD.FTZ R0, R48, R3 ;  /* 0x0000000330007221 */ /* 0x002fe20000010000 */
[--C-:B------:R-:W-:Y:S01]  /*cf30*/  FFMA.FTZ R15, R49, UR46, -R60.reuse ;  /* 0x0000002e310f7c23 */ /* 0x100fe2000801083c */
[----:B------:R-:W-:Y:S01]  /*cf40*/  FFMA.FTZ R175, R175, UR46, -R60 ;  /* 0x0000002eafaf7c23 */ /* 0x000fe2000801083c */
[----:B------:R-:W-:Y:S01]  /*cf50*/  F2FP.F16.F32.PACK_AB R168, R42, R168 ;  /* 0x000000a82aa8723e */ /* 0x000fe200000000ff */
[----:B0-----:R-:W-:Y:S01]  /*cf60*/  FADD.FTZ R3, R25, R24 ;  /* 0x0000001819037221 */ /* 0x001fe20000010000 */
        /* <DEDUP_REMOVED lines=16> */
[----:B------:R0:W-:Y:S06]  /*d070*/  BAR.SYNC.DEFER_BLOCKING R86, 0x100 ;  /* 0x000400560000751d */ /* 0x0001ec0000010000 */
[----:B0-----:R-:W-:-:S06]  /*d080*/  WARPGROUP.ARRIVE ;  /* 0x00000000000079c5 */ /* 0x001fcc0000000000 */
        /* <DEDUP_REMOVED lines=12> */
[----:B------:R-:W-:Y:S01]  /*d150*/  HGMMA.64x256x16.F32 R24, R160, gdesc[UR16].tnspB, R24, gsb0 ;  /* 0x43e00010a0187df0 */ /* 0x000fe20008000818 */
[----:B------:R-:W0:Y:S08]  /*d160*/  MUFU.EX2 R15, R15 ;  /* 0x0000000f000f7308 */ /* 0x000e300000000800 */
[----:B------:R-:W1:Y:S01]  /*d170*/  MUFU.EX2 R175, R175 ;  /* 0x000000af00af7308 */ /* 0x000e620000000800 */
[----:B0-----:R-:W-:-:S04]  /*d180*/  FADD.FTZ R0, R15, R0 ;  /* 0x000000000f007221 */ /* 0x001fc80000010000 */
[C---:B-1----:R-:W-:Y:S01]  /*d190*/  FADD.FTZ R0, R175.reuse, R0 ;  /* 0x00000000af007221 */ /* 0x042fe20000010000 */
[----:B------:R-:W-:Y:S01]  /*d1a0*/  F2FP.F16.F32.PACK_AB R175, R175, R15 ;  /* 0x0000000fafaf723e */ /* 0x000fe200000000ff */
[----:B------:R-:W-:Y:S02]  /*d1b0*/  WARPGROUP.DEPBAR.LE gsb0, 0x0 ;  /* 0x00008000000079c5 */ /* 0x000fe40000010000 */
[----:B------:R-:W-:-:S10]  /*d1c0*/  WARPGROUP.ARRIVE ;  /* 0x00000000000079c5 */ /* 0x000fd40000000000 */
[----:B------:R-:W-:Y:S01]  /*d1d0*/  HGMMA.64x256x16.F32 R24, R156, gdesc[UR20].tnspB, R24, gsb0 ;  /* 0x43e000149c187df0 */ /* 0x000fe20008000818 */
[----:B------:R-:W-:-:S04]  /*d1e0*/  LOP3.LUT R23, R23, 0xfffffffe, RZ, 0xc0, !PT ;  /* 0xfffffffe17177812 */ /* 0x000fc800078ec0ff */
[----:B------:R-:W-:Y:S01]  /*d1f0*/  @P5 LOP3.LUT R23, R23, 0x1, RZ, 0xfc, !PT ;  /* 0x0000000117175812 */ /* 0x000fe200078efcff */
[----:B------:R-:W-:Y:S02]  /*d200*/  WARPGROUP.DEPBAR.LE gsb0, 0x0 ;  /* 0x00008000000079c5 */ /* 0x000fe40000010000 */
[----:B------:R-:W-:-:S15]  /*d210*/  WARPGROUP.ARRIVE ;  /* 0x00000000000079c5 */ /* 0x000fde0000000000 */
[----:B------:R-:W-:-:S05]  /*d220*/  NOP ;  /* 0x0000000000007918 */ /* 0x000fca0000000000 */
[----:B------:R-:W-:Y:S03]  /*d230*/  HGMMA.64x256x16.F32 R24, R172, gdesc[UR24].tnspB, R24, gsb0 ;  /* 0x43e00018ac187df0 */ /* 0x000fe60008000818 */
[----:B------:R-:W-:Y:S02]  /*d240*/  WARPGROUP.DEPBAR.LE gsb0, 0x0 ;  /* 0x00008000000079c5 */ /* 0x000fe40000010000 */
[----:B------:R-:W-:Y:S05]  /*d250*/  @!P0 BRA `(.L_x_6130) ;  /* 0x0000000000048947 */ /* 0x000fea0003800000 */
[----:B------:R-:W-:Y:S01]  /*d260*/  BPT.TRAP 0x1 ;  /* 0x000000040000795c */ /* 0x000fe20000300000 */
.L_x_6130:
[----:B------:R-:W2:Y:S01]  /*d270*/  LDL R153, [R1+0xb8] ;  /* 0x0000b80001997983 */ /* 0x000ea20000100800 */
[----:B------:R-:W-:Y:S01]  /*d280*/  VIADD R14, R14, 0x32460 ;  /* 0x000324600e0e7836 */ /* 0x000fe20000000000 */
[----:B------:R-:W-:Y:S01]  /*d290*/  ULDC UR42, c[0x0][0xad0] ;  /* 0x0002b400002a7ab9 */ /* 0x000fe20000000800 */
[----:B------:R-:W-:Y:S01]  /*d2a0*/  IMAD.U32 R15, RZ, RZ, UR37 ;  /* 0x00000025ff0f7e24 */ /* 0x000fe2000f8e00ff */
[----:B------:R-:W-:Y:S01]  /*d2b0*/  ULDC UR43, c[0x0][0xad0] ;  /* 0x0002b400002b7ab9 */ /* 0x000fe20000000800 */
[----:B------:R-:W-:Y:S01]  /*d2c0*/  IMAD.MOV.U32 R152, RZ, RZ, R180 ;  /* 0x000000ffff987224 */ /* 0x000fe200078e00b4 */
[----:B------:R-:W-:Y:S01]  /*d2d0*/  ULDC UR44, c[0x0][0xa80] ;  /* 0x0002a000002c7ab9 */ /* 0x000fe20000000800 */
[----:B------:R-:W-:Y:S01]  /*d2e0*/  ULDC UR45, c[0x0][0xa80] ;  /* 0x0002a000002d7ab9 */ /* 0x000fe20000000800 */
[----:B------:R-:W-:Y:S02]  /*d2f0*/  PRMT R14, R15, 0x654, R14 ;  /* 0x000006540f0e7816 */ /* 0x000fe4000000000e */
[----:B------:R-:W0:Y:S02]  /*d300*/  @P5 LDC R15, c[0x0][0x44c] ;  /* 0x00011300ff0f5b82 */ /* 0x000e240000000800 */
[----:B------:R1:W-:Y:S06]  /*d310*/  SYNCS.ARRIVE.TRANS64.RED.A1T0 RZ, [R14+URZ], RZ ;  /* 0x000000ff0eff79a7 */ /* 0x0003ec000810043f */
[----:B-1----:R-:W1:Y:S01]  /*d320*/  @P5 LDC R14, c[0x0][0x450] ;  /* 0x00011400ff0e5b82 */ /* 0x002e620000000800 */
[----:B0-----:R-:W-:-:S05]  /*d330*/  @P5 IMAD.HI.U32 R15, R180, R15, RZ ;  /* 0x0000000fb40f5227 */ /* 0x001fca00078e00ff */
[----:B-1----:R-:W-:-:S04]  /*d340*/  @P5 SHF.R.U32.HI R152, RZ, R14, R15 ;  /* 0x0000000eff985219 */ /* 0x002fc8000001160f */
[----:B------:R-:W-:-:S05]  /*d350*/  IADD3 R14, R152, R178, -R179 ;  /* 0x000000b2980e7210 */ /* 0x000fca0007ffe8b3 */
[----:B------:R-:W-:-:S05]  /*d360*/  IMAD.HI R14, R14, 0x2aaaaaab, RZ ;  /* 0x2aaaaaab0e0e7827 */ /* 0x000fca00078e02ff */
[----:B------:R-:W-:-:S04]  /*d370*/  SHF.R.U32.HI R15, RZ, 0x1f, R14 ;  /* 0x0000001fff0f7819 */ /* 0x000fc8000001160e */
[----:B------:R-:W-:Y:S02]  /*d380*/  LEA.HI.SX32 R15, R14, R15, 0x1c ;  /* 0x0000000f0e0f7211 */ /* 0x000fe400078fe2ff */
[----:B------:R-:W-:Y:S02]  /*d390*/  IADD3 R14, R177, -0x2, RZ ;  /* 0xfffffffeb10e7810 */ /* 0x000fe40007ffe0ff */
[----:B--2---:R-:W-:-:S04]  /*d3a0*/  VIMNMX R153, R153, R15, !PT ;  /* 0x0000000f99997248 */ /* 0x004fc80007fe0100 */
[----:B------:R-:W-:Y:S01]  /*d3b0*/  ISETP.GE.AND P1, PT, R14, R153, PT ;  /* 0x000000990e00720c */ /* 0x000fe20003f26270 */
[----:B------:R0:W-:-:S12]  /*d3c0*/  STL [R1+0x90], R153 ;  /* 0x0000909901007387 */ /* 0x0001d80000100800 */
[----:B0-----:R-:W-:Y:S05]  /*d3d0*/  @!P1 BRA `(.L_x_6131) ;  /* 0x0000003800589947 */ /* 0x001fea0003800000 */
[----:B------:R-:W-:Y:S02]  /*d3e0*/  IMAD.MOV.U32 R208, RZ, RZ, R176 ;  /* 0x000000ffffd07224 */ /* 0x000fe400078e00b0 */
[----:B------:R-:W-:-:S07]  /*d3f0*/  IMAD.MOV.U32 R209, RZ, RZ, R20 ;  /* 0x000000ffffd17224 */ /* 0x000fce00078e0014 */
.L_x_6142:
[----:B------:R-:W-:Y:S01]  /*d400*/  VIADD R18, R18, 0x1 ;  /* 0x0000000112127836 */ /* 0x000fe20000000000 */
[----:B------:R-:W-:Y:S05]  /*d410*/  YIELD ;  /* 0x0000000000007946 */ /* 0x000fea0003800000 */
[----:B------:R-:W-:-:S04]  /*d420*/  ISETP.NE.AND P1, PT, R18, 0x2, PT ;  /* 0x000000021200780c */ /* 0x000fc80003f25270 */
[----:B------:R-:W-:Y:S02]  /*d430*/  SEL R15, RZ, 0x1, P1 ;  /* 0x00000001ff0f7807 */ /* 0x000fe40000800000 */
[----:B------:R-:W-:Y:S02]  /*d440*/  SEL R18, R18, RZ, P1 ;  /* 0x000000ff12127207 */ /* 0x000fe40000800000 */
[----:B------:R-:W-:Y:S01]  /*d450*/  LOP3.LUT R204, R204, R15, RZ, 0x3c, !PT ;  /* 0x0000000fcccc7212 */ /* 0x000fe200078e3cff */
[----:B-----5:R-:W-:Y:S06]  /*d460*/  @!P0 BRA `(.L_x_6132) ;  /* 0x0000000000048947 */ /* 0x020fec0003800000 */
[----:B------:R-:W-:Y:S01]  /*d470*/  BPT.TRAP 0x1 ;  /* 0x000000040000795c */ /* 0x000fe20000300000 */
.L_x_6132:
[----:B------:R-:W-:Y:S01]  /*d480*/  IMAD R15, R18, 0x8, R22 ;  /* 0x00000008120f7824 */ /* 0x000fe200078e0216 */
[----:B------:R-:W-:-:S04]  /*d490*/  SHF.L.U32 R20, R204, 0x1f, RZ ;  /* 0x0000001fcc147819 */ /* 0x000fc800000006ff */
[----:B------:R0:W1:Y:S01]  /*d4a0*/  SYNCS.PHASECHK.TRANS64.TRYWAIT P1, [R15+URZ+0x32430], R20 ;  /* 0x032430140f0075a7 */ /* 0x000062000802017f */
[----:B------:R-:W-:Y:S05]  /*d4b0*/  @!P0 BRA `(.L_x_6133) ;  /* 0x0000000000048947 */ /* 0x000fea0003800000 */
[----:B------:R-:W-:Y:S01]  /*d4c0*/  BPT.TRAP 0x1 ;  /* 0x000000040000795c */ /* 0x000fe20000300000 */
.L_x_6133:
[----:B------:R-:W2:Y:S01]  /*d4d0*/  LDL R21, [R1+0x88] ;  /* 0x0000880001157983 */ /* 0x000ea20000100800 */
[----:B------:R-:W-:Y:S02]  /*d4e0*/  IMAD.MOV.U32 R157, RZ, RZ, 0x40000040 ;  /* 0x40000040ff9d7424 */ /* 0x000fe400078e00ff */
[----:B--2---:R-:W-:Y:S01]  /*d4f0*/  IMAD R156, R18, 0x300, R21 ;  /* 0x00000300129c7824 */ /* 0x004fe200078e0215 */
[----:B-1----:R-:W-:Y:S06]  /*d500*/  @P1 BRA `(.L_x_6134) ;  /* 0x0000000000081947 */ /* 0x002fec0003800000 */
[----:B------:R-:W1:Y:S02]  /*d510*/  SYNCS.PHASECHK.TRANS64.TRYWAIT P1, [R15+URZ+0x32430], R20 ;  /* 0x032430140f0075a7 */ /* 0x000e64000802017f */
[----:B-1----:R-:W-:Y:S05]  /*d520*/  @!P1 BRA `(.L_x_6135) ;  /* 0x0000015c00e09947 */ /* 0x002fea0003800000 */
.L_x_6134:
[----:B------:R2:W-:Y:S04]  /*d530*/  STL.64 [R1+0x1f8], R4 ;  /* 0x0001f80401007387 */ /* 0x0005e80000100a00 */
[----:B--2---:R-:W2:Y:S04]  /*d540*/  LDL.64 R4, [R1+0x80] ;  /* 0x0000800001047983 */ /* 0x004ea80000100a00 */
[----:B------:R3:W-:Y:S01]  /*d550*/  STL.64 [R1+0x1f0], R2 ;  /* 0x0001f00201007387 */ /* 0x0007e20000100a00 */
[----:B------:R-:W-:Y:S05]  /*d560*/  WARPSYNC.ALL ;  /* 0x0000000000007948 */ /* 0x000fea0003800000 */
[----:B------:R-:W4:Y:S04]  /*d570*/  LDL.64 R210, [R1+0x70] ;  /* 0x0000700001d27983 */ /* 0x000f280000100a00 */
[----:B---3--:R-:W3:Y:S01]  /*d580*/  LDL.64 R2, [R1+0x78] ;  /* 0x0000780001027983 */ /* 0x008ee20000100a00 */
[C---:B------:R-:W-:Y:S01]  /*d590*/  R2UR UR6, R156.reuse ;  /* 0x000000009c0672ca */ /* 0x040fe200000e0000 */
[C---:B------:R-:W-:Y:S01]  /*d5a0*/  VIADD R154, R156.reuse, 0x2 ;  /* 0x000000029c9a7836 */ /* 0x040fe20000000000 */
[----:B------:R-:W-:Y:S01]  /*d5b0*/  R2UR UR7, R157 ;  /* 0x000000009d0772ca */ /* 0x000fe200000e0000 */
[----:B------:R-:W-:Y:S01]  /*d5c0*/  VIADD R152, R156, 0x4 ;  /* 0x000000049c987836 */ /* 0x000fe20000000000 */
[----:B------:R-:W-:Y:S01]  /*d5d0*/  R2UR UR4, R212 ;  /* 0x00000000d40472ca */ /* 0x000fe200000e0000 */
[----:B------:R-:W-:Y:S01]  /*d5e0*/  IMAD.MOV.U32 R155, RZ, RZ, 0x40000040 ;  /* 0x40000040ff9b7424 */ /* 0x000fe200078e00ff */
[----:B------:R-:W-:Y:S01]  /*d5f0*/  R2UR UR5, R213 ;  /* 0x00000000d50572ca */ /* 0x000fe200000e0000 */
[----:B------:R-:W-:Y:S01]  /*d600*/  IMAD.MOV.U32 R153, RZ, RZ, 0x40000040 ;  /* 0x40000040ff997424 */ /* 0x000fe200078e00ff */
[----:B------:R-:W-:Y:S01]  /*d610*/  IADD3 R156, R156, 0x6, RZ ;  /* 0x000000069c9c7810 */ /* 0x000fe20007ffe0ff */
[----:B------:R-:W-:Y:S01]  /*d620*/  IMAD.MOV.U32 R157, RZ, RZ, 0x40000040 ;  /* 0x40000040ff9d7424 */ /* 0x000fe200078e00ff */
[----:B------:R-:W-:-:S02]  /*d630*/  R2UR UR10, R154 ;  /* 0x000000009a0a72ca */ /* 0x000fc400000e0000 */
[----:B------:R-:W-:Y:S02]  /*d640*/  R2UR UR11, R155 ;  /* 0x000000009b0b72ca */ /* 0x000fe400000e0000 */
[----:B------:R-:W-:Y:S02]  /*d650*/  R2UR UR14, R152 ;  /* 0x00000000980e72ca */ /* 0x000fe400000e0000 */
[----:B------:R-:W-:Y:S02]  /*d660*/  R2UR UR15, R153 ;  /* 0x00000000990f72ca */ /* 0x000fe400000e0000 */
[----:B------:R-:W-:Y:S02]  /*d670*/  R2UR UR18, R156 ;  /* 0x000000009c1272ca */ /* 0x000fe400000e0000 */
[----:B------:R-:W-:Y:S02]  /*d680*/  R2UR UR19, R157 ;  /* 0x000000009d1372ca */ /* 0x000fe400000e0000 */
[----:B------:R-:W-:-:S06]  /*d690*/  WARPGROUP.ARRIVE ;  /* 0x00000000000079c5 */ /* 0x000fcc0000000000 */
[----:B------:R-:W-:Y:S03]  /*d6a0*/  HGMMA.64x96x16.F32 R152, gdesc[UR4], RZ, !UPT, gsb0 ;  /* 0x01600000049879f0 */ /* 0x000fe6000c0008ff */
[----:B------:R-:W-:Y:S02]  /*d6b0*/  WARPGROUP.DEPBAR.LE gsb0, 0x0 ;  /* 0x00008000000079c5 */ /* 0x000fe40000010000 */
[----:B------:R-:W-:Y:S01]  /*d6c0*/  WARPGROUP.ARRIVE ;  /* 0x00000000000079c5 */ /* 0x000fe20000000000 */
[----:B--2---:R-:W-:Y:S02]  /*d6d0*/  R2UR UR8, R4 ;  /* 0x00000000040872ca */ /* 0x004fe400000e0000 */
[----:B------:R-:W-:Y:S02]  /*d6e0*/  R2UR UR9, R5 ;  /* 0x00000000050972ca */ /* 0x000fe400000e0000 */
[----:B------:R2:W5:Y:S11]  /*d6f0*/  LDL.LU.64 R4, [R1+0x1f8] ;  /* 0x0001f80001047983 */ /* 0x0005760000300a00 */
[----:B------:R-:W-:Y:S01]  /*d700*/  HGMMA.64x96x16.F32 R152, gdesc[UR8], R152, gsb0 ;  /* 0x01600000089879f0 */ /* 0x000fe20008000898 */
[----:B---3--:R-:W-:-:S02]  /*d710*/  R2UR UR12, R2 ;  /* 0x00000000020c72ca */ /* 0x008fc400000e0000 */
[----:B------:R-:W-:Y:S02]  /*d720*/  R2UR UR13, R3 ;  /* 0x00000000030d72ca */ /* 0x000fe400000e0000 */
[----:B------:R2:W5:Y:S01]  /*d730*/  LDL.LU.64 R2, [R1+0x1f0] ;  /* 0x0001f00001027983 */ /* 0x0005620000300a00 */
[----:B----4-:R-:W-:Y:S02]  /*d740*/  R2UR UR16, R210 ;  /* 0x00000000d21072ca */ /* 0x010fe400000e0000 */
        /* <DEDUP_REMOVED lines=8> */
[----:B--2---:R-:W-:Y:S05]  /*d7d0*/  @!P0 BRA `(.L_x_6136) ;  /* 0x0000000000048947 */ /* 0x004fea0003800000 */
[----:B------:R-:W-:Y:S01]  /*d7e0*/  BPT.TRAP 0x1 ;  /* 0x000000040000795c */ /* 0x000fe20000300000 */
.L_x_6136:
[----:B------:R2:W3:Y:S01]  /*d7f0*/  SYNCS.PHASECHK.TRANS64.TRYWAIT P1, [R15+URZ+0x32450], R20 ;  /* 0x032450140f0075a7 */ /* 0x0004e2000802017f */
[----:B------:R-:W-:Y:S05]  /*d800*/  @!P0 BRA `(.L_x_6137) ;  /* 0x0000000000048947 */ /* 0x000fea0003800000 */
[----:B------:R-:W-:Y:S01]  /*d810*/  BPT.TRAP 0x1 ;  /* 0x000000040000795c */ /* 0x000fe20000300000 */
.L_x_6137:
[----:B---3--:R-:W-:Y:S05]  /*d820*/  @P1 BRA `(.L_x_6138) ;  /* 0x0000000000081947 */ /* 0x008fea0003800000 */
[----:B------:R-:W3:Y:S02]  /*d830*/  SYNCS.PHASECHK.TRANS64.TRYWAIT P1, [R15+URZ+0x32450], R20 ;  /* 0x032450140f0075a7 */ /* 0x000ee4000802017f */
[----:B---3--:R-:W-:Y:S05]  /*d840*/  @!P1 BRA `(.L_x_6139) ;  /* 0x0000015c002c9947 */ /* 0x008fea0003800000 */
.L_x_6138:
[----:B------:R4:W-:Y:S04]  /*d850*/  STL.64 [R1+0x208], R22 ;  /* 0x0002081601007387 */ /* 0x0009e80000100a00 */
[----:B----4-:R-:W4:Y:S04]  /*d860*/  LDL.64 R22, [R1+0x68] ;  /* 0x0000680001167983 */ /* 0x010f280000100a00 */
[----:B------:R0:W-:Y:S04]  /*d870*/  STL.64 [R1+0x200], R16 ;  /* 0x0002001001007387 */ /* 0x0001e80000100a00 */
[----:B0-----:R-:W4:Y:S01]  /*d880*/  LDL.64 R16, [R1+0x60] ;  /* 0x0000600001107983 */ /* 0x001f220000100a00 */
[----:B-123--:R-:W-:-:S02]  /*d890*/  IMAD.MOV.U32 R20, RZ, RZ, 0xc00 ;  /* 0x00000c00ff147424 */ /* 0x00efc400078e00ff */
[----:B------:R-:W-:Y:S01]  /*d8a0*/  IMAD.MOV.U32 R21, RZ, RZ, 0x40000040 ;  /* 0x40000040ff157424 */ /* 0x000fe200078e00ff */
[----:B------:R0:W-:Y:S01]  /*d8b0*/  STL.64 [R1+0x1f8], R14 ;  /* 0x0001f80e01007387 */ /* 0x0001e20000100a00 */
[----:B------:R-:W-:-:S03]  /*d8c0*/  IMAD R20, R18, R20, UR38 ;  /* 0x0000002612147e24 */ /* 0x000fc6000f8e0214 */
[----:B-----5:R1:W-:Y:S01]  /*d8d0*/  STL.64 [R1+0x1f0], R2 ;  /* 0x0001f00201007387 */ /* 0x0203e20000100a00 */
[----:B------:R-:W-:Y:S05]  /*d8e0*/  WARPSYNC.ALL ;  /* 0x0000000000007948 */ /* 0x000fea0003800000 */
[C---:B------:R-:W-:Y:S02]  /*d8f0*/  R2UR UR6, R20.reuse ;  /* 0x00000000140672ca */ /* 0x040fe400000e0000 */
[----:B------:R-:W-:Y:S01]  /*d900*/  R2UR UR7, R21 ;  /* 0x00000000150772ca */ /* 0x000fe200000e0000 */
[----:B------:R-:W-:Y:S01]  /*d910*/  VIADD R210, R20, 0x2 ;  /* 0x0000000214d27836 */ /* 0x000fe20000000000 */
[----:B0-----:R-:W2:Y:S01]  /*d920*/  LDL.64 R14, [R1+0x40] ;  /* 0x00004000010e7983 */ /* 0x001ea20000100a00 */
[----:B------:R-:W-:-:S03]  /*d930*/  R2UR UR4, R4 ;  /* 0x00000000040472ca */ /* 0x000fc600000e0000 */
[----:B-1----:R-:W3:Y:S01]  /*d940*/  LDL.64 R2, [R1+0x58] ;  /* 0x0000580001027983 */ /* 0x002ee20000100a00 */
[----:B------:R-:W-:Y:S01]  /*d950*/  R2UR UR5, R5 ;  /* 0x00000000050572ca */ /* 0x000fe200000e0000 */
[----:B------:R-:W-:Y:S01]  /*d960*/  WARPGROUP.ARRIVE ;  /* 0x00000000000079c5 */ /* 0x000fe20000000000 */
[----:B------:R-:W-:-:S11]  /*d970*/  IMAD.MOV.U32 R211, RZ, RZ, 0x40000040 ;  /* 0x40000040ffd37424 */ /* 0x000fd600078e00ff */
[----:B------:R-:W-:Y:S01]  /*d980*/  HGMMA.64x96x16.F32 R152, gdesc[UR4], R152, gsb0 ;  /* 0x01600000049879f0 */ /* 0x000fe20008000898 */
[----:B------:R-:W-:Y:S02]  /*d990*/  R2UR UR6, R210 ;  /* 0x00000000d20672ca */ /* 0x000fe400000e0000 */
[----:B------:R-:W-:Y:S01]  /*d9a0*/  R2UR UR7, R211 ;  /* 0x00000000d30772ca */ /* 0x000fe200000e0000 */
[----:B------:R-:W-:Y:S01]  /*d9b0*/  IMAD.MOV.U32 R211, RZ, RZ, 0x40000040 ;  /* 0x40000040ffd37424 */ /* 0x000fe200078e00ff */
[----:B------:R-:W-:Y:S01]  /*d9c0*/  IADD3 R210, R20, 0x4, RZ ;  /* 0x0000000414d27810 */ /* 0x000fe20007ffe0ff */
[----:B------:R-:W-:Y:S02]  /*d9d0*/  WARPGROUP.DEPBAR.LE gsb0, 0x0 ;  /* 0x00008000000079c5 */ /* 0x000fe40000010000 */
[----:B------:R-:W-:Y:S01]  /*d9e0*/  WARPGROUP.ARRIVE ;  /* 0x00000000000079c5 */ /* 0x000fe20000000000 */
[----:B----4-:R-:W-:Y:S02]  /*d9f0*/  R2UR UR4, R22 ;  /* 0x00000000160472ca */ /* 0x010fe400000e0000 */
[----:B------:R-:W-:-:S02]  /*da00*/  R2UR UR5, R23 ;  /* 0x00000000170572ca */ /* 0x000fc400000e0000 */
[----:B------:R-:W4:Y:S11]  /*da10*/  LDL.64 R22, [R1+0x50] ;  /* 0x0000500001167983 */ /* 0x000f360000100a00 */
[----:B------:R-:W-:Y:S01]  /*da20*/  HGMMA.64x96x16.F32 R152, gdesc[UR4], R152, gsb0 ;  /* 0x01600000049879f0 */ /* 0x000fe20008000898 */
[----:B------:R-:W-:-:S02]  /*da30*/  R2UR UR4, R16 ;  /* 0x00000000100472ca */ /* 0x000fc400000e0000 */
[----:B------:R-:W-:Y:S02]  /*da40*/  R2UR UR5, R17 ;  /* 0x00000000110572ca */ /* 0x000fe400000e0000 */
[----:B------:R-:W2:Y:S01]  /*da50*/  LDL.64 R16, [R1+0x48] ;  /* 0x0000480001107983 */ /* 0x000ea20000100a00 */
[----:B------:R-:W-:Y:S02]  /*da60*/  R2UR UR6, R210 ;  /* 0x00000000d20672ca */ /* 0x000fe400000e0000 */
        /* <DEDUP_REMOVED lines=8> */
[----:B---3--:R-:W-:Y:S02]  /*daf0*/  R2UR UR4, R2 ;  /* 0x00000000020472ca */ /* 0x008fe400000e0000 */
[----:B------:R-:W-:Y:S01]  /*db00*/  R2UR UR5, R3 ;  /* 0x00000000030572ca */ /* 0x000fe200000e0000 */
[----:B------:R-:W-:Y:S01]  /*db10*/  VIADD R210, R20, 0x300 ;  /* 0x0000030014d27836 */ /* 0x000fe20000000000 */
[----:B------:R-:W3:Y:S01]  /*db20*/  LDL.64 R2, [R1+0x18] ;  /* 0x0000180001027983 */ /* 0x000ee20000100a00 */
[----:B------:R-:W-:Y:S01]  /*db30*/  IMAD.MOV.U32 R211, RZ, RZ, 0x40000040 ;  /* 0x40000040ffd37424 */ /* 0x000fe200078e00ff */
[----:B------:R-:W-:-:S02]  /*db40*/  WARPGROUP.DEPBAR.LE gsb0, 0x0 ;  /* 0x00008000000079c5 */ /* 0x000fc40000010000 */
[----:B------:R-:W-:-:S07]  /*db50*/  WARPGROUP.ARRIVE ;  /* 0x00000000000079c5 */ /* 0x000fce0000000000 */
[----:B------:R-:W-:Y:S01]  /*db60*/  HGMMA.64x96x16.F32 R152, gdesc[UR4], R152, gsb0 ;  /* 0x01600000049879f0 */ /* 0x000fe20008000898 */
[----:B------:R-:W-:Y:S02]  /*db70*/  R2UR UR6, R210 ;  /* 0x00000000d20672ca */ /* 0x000fe400000e0000 */
[----:B------:R-:W-:Y:S02]  /*db80*/  R2UR UR7, R211 ;  /* 0x00000000d30772ca */ /* 0x000fe400000e0000 */
[----:B----4-:R-:W-:Y:S02]  /*db90*/  R2UR UR4, R22 ;  /* 0x00000000160472ca */ /* 0x010fe400000e0000 */
        /* <DEDUP_REMOVED lines=8> */
[----:B--2---:R-:W-:Y:S02]  /*dc20*/  R2UR UR4, R16 ;  /* 0x00000000100472ca */ /* 0x004fe400000e0000 */
[----:B------:R-:W-:Y:S02]  /*dc30*/  R2UR UR7, R211 ;  /* 0x00000000d30772ca */ /* 0x000fe400000e0000 */
[----:B------:R-:W-:Y:S01]  /*dc40*/  R2UR UR5, R17 ;  /* 0x00000000110572ca */ /* 0x000fe200000e0000 */
[----:B------:R-:W-:Y:S01]  /*dc50*/  IMAD.MOV.U32 R211, RZ, RZ, 0x40000040 ;  /* 0x40000040ffd37424 */ /* 0x000fe200078e00ff */
[----:B------:R-:W-:Y:S01]  /*dc60*/  IADD3 R210, R20, 0x304, RZ ;  /* 0x0000030414d27810 */ /* 0x000fe20007ffe0ff */
[----:B------:R0:W5:Y:S01]  /*dc70*/  LDL.LU.64 R16, [R1+0x200] ;  /* 0x0002000001107983 */ /* 0x0001620000300a00 */
[----:B------:R-:W-:Y:S02]  /*dc80*/  WARPGROUP.DEPBAR.LE gsb0, 0x0 ;  /* 0x00008000000079c5 */ /* 0x000fe40000010000 */
[----:B------:R-:W-:-:S07]  /*dc90*/  WARPGROUP.ARRIVE ;  /* 0x00000000000079c5 */ /* 0x000fce0000000000 */
[----:B------:R-:W-:Y:S01]  /*dca0*/  HGMMA.64x96x16.F32 R152, gdesc[UR4], R152, gsb0 ;  /* 0x01600000049879f0 */ /* 0x000fe20008000898 */
[----:B------:R-:W-:Y:S02]  /*dcb0*/  R2UR UR6, R210 ;  /* 0x00000000d20672ca */ /* 0x000fe400000e0000 */
[----:B------:R-:W-:Y:S02]  /*dcc0*/  R2UR UR7, R211 ;  /* 0x00000000d30772ca */ /* 0x000fe400000e0000 */
[----:B------:R-:W-:Y:S02]  /*dcd0*/  R2UR UR4, R14 ;  /* 0x000000000e0472ca */ /* 0x000fe400000e0000 */
[----:B------:R-:W-:Y:S01]  /*dce0*/  R2UR UR5, R15 ;  /* 0x000000000f0572ca */ /* 0x000fe200000e0000 */
[----:B------:R-:W-:Y:S01]  /*dcf0*/  VIADD R210, R20, 0x306 ;  /* 0x0000030614d27836 */ /* 0x000fe20000000000 */
[----:B------:R0:W5:Y:S01]  /*dd00*/  LDL.LU.64 R14, [R1+0x1f8] ;  /* 0x0001f800010e7983 */ /* 0x0001620000300a00 */
[----:B------:R-:W-:Y:S01]  /*dd10*/  IMAD.MOV.U32 R211, RZ, RZ, 0x40000040 ;  /* 0x40000040ffd37424 */ /* 0x000fe200078e00ff */
[----:B------:R-:W-:-:S02]  /*dd20*/  WARPGROUP.DEPBAR.LE gsb0, 0x0 ;  /* 0x00008000000079c5 */ /* 0x000fc40000010000 */
[----:B------:R-:W-:-:S07]  /*dd30*/  WARPGROUP.ARRIVE ;  /* 0x00000000000079c5 */ /* 0x000fce0000000000 */
[----:B------:R-:W-:Y:S01]  /*dd40*/  HGMMA.64x96x16.F32 R152, gdesc[UR4], R152, gsb0 ;  /* 0x01600000049879f0 */ /* 0x000fe20008000898 */
[----:B------:R-:W-:Y:S02]  /*dd50*/  R2UR UR6, R210 ;  /* 0x00000000d20672ca */ /* 0x000fe400000e0000 */
[----:B------:R-:W-:Y:S02]  /*dd60*/  R2UR UR7, R211 ;  /* 0x00000000d30772ca */ /* 0x000fe400000e0000 */
[----:B---3--:R-:W-:Y:S02]  /*dd70*/  R2UR UR4, R2 ;  /* 0x00000000020472ca */ /* 0x008fe400000e0000 */
        /* <DEDUP_REMOVED lines=20> */
[----:B------:R-:W-:Y:S01]  /*dec0*/  IMAD.MOV.U32 R211, RZ, RZ, 0x40000040 ;  /* 0x40000040ffd37424 */ /* 0x000fe200078e00ff */
[----:B------:R-:W-:Y:S01]  /*ded0*/  IADD3 R210, R20, 0x604, RZ ;  /* 0x0000060414d27810 */ /* 0x000fe20007ffe0ff */
[----:B------:R-:W-:-:S02]  /*dee0*/  WARPGROUP.DEPBAR.LE gsb0, 0x0 ;  /* 0x00008000000079c5 */ /* 0x000fc40000010000 */
[----:B------:R-:W-:-:S08]  /*def0*/  WARPGROUP.ARRIVE ;  /* 0x00000000000079c5 */ /* 0x000fd00000000000 */
        /* <DEDUP_REMOVED lines=51> */
[----:B------:R-:W-:Y:S02]  /*e230*/  WARPGROUP.DEPBAR.LE gsb0, 0x0 ;  /* 0x00008000000079c5 */ /* 0x000fe40000010000 */
[----:B------:R-:W-:-:S09]  /*e240*/  WARPGROUP.ARRIVE ;  /* 0x00000000000079c5 */ /* 0x000fd20000000000 */
[----:B------:R-:W-:Y:S01]  /*e250*/  HGMMA.64x96x16.F32 R152, gdesc[UR4], R152, gsb0 ;  /* 0x01600000049879f0 */ /* 0x000fe20008000898 */
[----:B-1----:R-:W-:-:S04]  /*e260*/  SHF.R.U32.HI R211, RZ, 0x7, R211 ;  /* 0x00000007ffd37819 */ /* 0x002fc800000116d3 */
[----:B------:R-:W-:Y:S01]  /*e270*/  IADD3 R21, -R211, 0xb, RZ ;  /* 0x0000000bd3157810 */ /* 0x000fe20007ffe1ff */
[----:B------:R-:W-:-:S04]  /*e280*/  WARPGROUP.DEPBAR.LE gsb0, 0x0 ;  /* 0x00008000000079c5 */ /* 0x000fc80000010000 */
[----:B------:R0:W-:Y:S06]  /*e290*/  BAR.ARV R21, 0x100 ;  /* 0x000400150000751d */ /* 0x0001ec0000002000 */
[----:B------:R-:W-:Y:S05]  /*e2a0*/  @!P0 BRA `(.L_x_6140) ;  /* 0x0000000000048947 */ /* 0x000fea0003800000 */
[----:B------:R-:W-:Y:S01]  /*e2b0*/  BPT.TRAP 0x1 ;  /* 0x000000040000795c */ /* 0x000fe20000300000 */
.L_x_6140:
[----:B------:R-:W2:Y:S01]  /*e2c0*/  LDL R211, [R1+0xc4] ;  /* 0x0000c40001d37983 */ /* 0x000ea20000100800 */
[----:B------:R-:W1:Y:S03]  /*e2d0*/  LDC R20, c[0x0][0x448] ;  /* 0x00011200ff147b82 */ /* 0x000e660000000800 */
[----:B------:R3:W-:Y:S04]  /*e2e0*/  STL [R1+0x1fc], R6 ;  /* 0x0001fc0601007387 */ /* 0x0007e80000100800 */
[----:B---3--:R-:W2:Y:S01]  /*e2f0*/  LDL R6, [R1+0x94] ;  /* 0x0000940001067983 */ /* 0x008ea20000100800 */
[----:B------:R-:W-:Y:S01]  /*e300*/  FMUL.FTZ R153, R153, UR43 ;  /* 0x0000002b99997c20 */ /* 0x000fe20008410000 */
[----:B------:R-:W-:Y:S01]  /*e310*/  FMUL.FTZ R155, R155, UR43 ;  /* 0x0000002b9b9b7c20 */ /* 0x000fe20008410000 */
[----:B------:R-:W-:Y:S01]  /*e320*/  FMUL.FTZ R152, R152, UR43 ;  /* 0x0000002b98987c20 */ /* 0x000fe20008410000 */
[----:B------:R3:W-:Y:S01]  /*e330*/  STL [R1+0x1f8], R5 ;  /* 0x0001f80501007387 */ /* 0x0007e20000100800 */
[----:B------:R-:W-:Y:S01]  /*e340*/  FMUL.FTZ R154, R154, UR43 ;  /* 0x0000002b9a9a7c20 */ /* 0x000fe20008410000 */
[----:B------:R-:W-:Y:S01]  /*e350*/  FMUL.FTZ R157, R157, UR43 ;  /* 0x0000002b9d9d7c20 */ /* 0x000fe20008410000 */
[----:B------:R-:W-:Y:S01]  /*e360*/  FMUL.FTZ R158, R158, UR43 ;  /* 0x0000002b9e9e7c20 */ /* 0x000fe20008410000 */
[----:B------:R4:W-:Y:S01]  /*e370*/  STL [R1+0x1f4], R4 ;  /* 0x0001f40401007387 */ /* 0x0009e20000100800 */
[----:B------:R-:W-:Y:S01]  /*e380*/  FMUL.FTZ R163, R163, UR43 ;  /* 0x0000002ba3a37c20 */ /* 0x000fe20008410000 */
[----:B------:R-:W-:Y:S01]  /*e390*/  FMUL.FTZ R159, R159, UR43 ;  /* 0x0000002b9f9f7c20 */ /* 0x000fe20008410000 */
[----:B-1----:R-:W-:Y:S01]  /*e3a0*/  ISETP.NE.AND P1, PT, R20, 0x1, PT ;  /* 0x000000011400780c */ /* 0x002fe20003f25270 */
[----:B-----5:R1:W-:Y:S01]  /*e3b0*/  STL [R1+0x1f0], R2 ;  /* 0x0001f00201007387 */ /* 0x0203e20000100800 */
[----:B------:R-:W-:Y:S01]  /*e3c0*/  FMUL.FTZ R162, R162, UR43 ;  /* 0x0000002ba2a27c20 */ /* 0x000fe20008410000 */
[----:B---3--:R3:W-:Y:S01]  /*e3d0*/  MUFU.TANH R5, R152 ;  /* 0x0000009800057308 */ /* 0x0087e20000002400 */
[----:B------:R-:W-:Y:S01]  /*e3e0*/  FMUL.FTZ R167, R167, UR43 ;  /* 0x0000002ba7a77c20 */ /* 0x000fe20008410000 */
[----:B------:R-:W-:Y:S01]  /*e3f0*/  FMUL.FTZ R166, R166, UR43 ;  /* 0x0000002ba6a67c20 */ /* 0x000fe20008410000 */
[----:B------:R-:W-:Y:S01]  /*e400*/  FMUL.FTZ R175, R175, UR43 ;  /* 0x0000002bafaf7c20 */ /* 0x000fe20008410000 */
[----:B------:R-:W-:Y:S01]  /*e410*/  FMUL.FTZ R171, R171, UR43 ;  /* 0x0000002babab7c20 */ /* 0x000fe20008410000 */
[----:B------:R-:W-:Y:S01]  /*e420*/  FMUL.FTZ R174, R174, UR43 ;  /* 0x0000002baeae7c20 */ /* 0x000fe20008410000 */
[----:B------:R-:W-:Y:S01]  /*e430*/  FMUL.FTZ R186, R186, UR43 ;  /* 0x0000002bbaba7c20 */ /* 0x000fe20008410000 */
[----:B------:R-:W-:Y:S01]  /*e440*/  FMUL.FTZ R170, R170, UR43 ;  /* 0x0000002baaaa7c20 */ /* 0x000fe20008410000 */
[----:B----4-:R4:W0:Y:S01]  /*e450*/  MUFU.TANH R4, R153 ;  /* 0x0000009900047308 */ /* 0x0108220000002400 */
[----:B---3--:R-:W-:Y:S01]  /*e460*/  FMUL.FTZ R152, R161, UR43 ;  /* 0x0000002ba1987c20 */ /* 0x008fe20008410000 */
[----:B------:R-:W3:Y:S06]  /*e470*/  @P1 LDC R210, c[0x0][0x44c] ;  /* 0x00011300ffd21b82 */ /* 0x000eec0000000800 */
[----:B-1----:R1:W-:Y:S01]  /*e480*/  MUFU.TANH R2, R155 ;  /* 0x0000009b00027308 */ /* 0x0023e20000002400 */
[----:B----4-:R-:W-:Y:S01]  /*e490*/  FMUL.FTZ R153, R165, UR43 ;  /* 0x0000002ba5997c20 */ /* 0x010fe20008410000 */
[----:B------:R-:W4:Y:S06]  /*e4a0*/  @P1 LDC R20, c[0x0][0x450] ;  /* 0x00011400ff141b82 */ /* 0x000f2c0000000800 */
[----:B------:R-:W-:Y:S01]  /*e4b0*/  MUFU.TANH R166, R166 ;  /* 0x000000a600a67308 */ /* 0x000fe20000002400 */
[----:B0-----:R-:W-:Y:S01]  /*e4c0*/  MOV R161, R4 ;  /* 0x0000000400a17202 */ /* 0x001fe20000000f00 */
[----:B-1----:R-:W-:-:S06]  /*e4d0*/  FMUL.FTZ R155, R164, UR43 ;  /* 0x0000002ba49b7c20 */ /* 0x002fcc0008410000 */
[----:B------:R-:W-:Y:S01]  /*e4e0*/  MUFU.TANH R4, R163 ;  /* 0x000000a300047308 */ /* 0x000fe20000002400 */
[----:B------:R-:W-:-:S07]  /*e4f0*/  FMUL.FTZ R229, R193, UR43 ;  /* 0x0000002bc1e57c20 */ /* 0x000fce0008410000 */
[----:B------:R-:W-:Y:S08]  /*e500*/  MUFU.TANH R152, R152 ;  /* 0x0000009800987308 */ /* 0x000ff00000002400 */
[----:B------:R-:W-:Y:S08]  /*e510*/  MUFU.TANH R153, R153 ;  /* 0x0000009900997308 */ /* 0x000ff00000002400 */
[----:B------:R-:W-:Y:S01]  /*e520*/  MUFU.TANH R155, R155 ;  /* 0x0000009b009b7308 */ /* 0x000fe20000002400 */
[----:B--2---:R-:W-:-:S07]  /*e530*/  IMAD.IADD R211, R211, 0x1, R6 ;  /* 0x00000001d3d37824 */ /* 0x004fce00078e0206 */
[----:B------:R0:W1:Y:S01]  /*e540*/  MUFU.TANH R6, R154 ;  /* 0x0000009a00067308 */ /* 0x0000620000002400 */
[----:B---3--:R-:W-:-:S05]  /*e550*/  @P1 IMAD.HI.U32 R210, R211, R210, RZ ;  /* 0x000000d2d3d21227 */ /* 0x008fca00078e00ff */
[----:B----4-:R-:W-:Y:S01]  /*e560*/  @P1 SHF.R.U32.HI R211, RZ, R20, R210 ;  /* 0x00000014ffd31219 */ /* 0x010fe200000116d2 */
[----:B------:R-:W-:Y:S01]  /*e570*/  FMUL.FTZ R210, R160, UR43 ;  /* 0x0000002ba0d27c20 */ /* 0x000fe20008410000 */
[----:B------:R2:W-:Y:S01]  /*e580*/  MUFU.TANH R20, R157 ;  /* 0x0000009d00147308 */ /* 0x0005e20000002400 */
[----:B0-----:R-:W-:Y:S01]  /*e590*/  FMUL.FTZ R154, R156, UR43 ;  /* 0x0000002b9c9a7c20 */ /* 0x001fe20008410000 */
[----:B-1----:R-:W-:-:S06]  /*e5a0*/  IMAD.MOV.U32 R156, RZ, RZ, R6 ;  /* 0x000000ffff9c7224 */ /* 0x002fcc00078e0006 */
[----:B------:R0:W1:Y:S01]  /*e5b0*/  MUFU.TANH R160, R170 ;  /* 0x000000aa00a07308 */ /* 0x0000620000002400 */
[----:B--2---:R-:W-:Y:S02]  /*e5c0*/  IMAD.MOV.U32 R157, RZ, RZ, R2 ;  /* 0x000000ffff9d7224 */ /* 0x004fe400078e0002 */
[----:B------:R-:W-:Y:S02]  /*e5d0*/  IMAD.MOV.U32 R164, RZ, RZ, R156 ;  /* 0x000000ffffa47224 */ /* 0x000fe400078e009c */
[----:B------:R-:W-:Y:S01]  /*e5e0*/  FMUL.FTZ R156, R169, UR43 ;  /* 0x0000002ba99c7c20 */ /* 0x000fe20008410000 */
[----:B------:R-:W-:Y:S02]  /*e5f0*/  IMAD.MOV.U32 R163, RZ, RZ, R157 ;  /* 0x000000ffffa37224 */ /* 0x000fe400078e009d */
[----:B------:R-:W-:Y:S01]  /*e600*/  FMUL.FTZ R157, R168, UR43 ;  /* 0x0000002ba89d7c20 */ /* 0x000fe20008410000 */
[----:B------:R-:W-:Y:S01]  /*e610*/  IMAD.MOV.U32 R169, RZ, RZ, R4 ;  /* 0x000000ffffa97224 */ /* 0x000fe200078e0004 */
[----:B------:R2:W-:Y:S01]  /*e620*/  MUFU.TANH R2, R158 ;  /* 0x0000009e00027308 */ /* 0x0005e20000002400 */
[----:B0-----:R-:W-:Y:S01]  /*e630*/  FMUL.FTZ R170, R178, UR43 ;  /* 0x0000002bb2aa7c20 */ /* 0x001fe20008410000 */
[----:B------:R-:W-:-:S02]  /*e640*/  IMAD.MOV.U32 R178, RZ, RZ, R163 ;  /* 0x000000ffffb27224 */ /* 0x000fc400078e00a3 */
[----:B------:R-:W-:Y:S02]  /*e650*/  FMUL.FTZ R163, R184, UR43 ;  /* 0x0000002bb8a37c20 */ /* 0x000fe40008410000 */
[----:B------:R-:W-:Y:S02]  /*e660*/  IMAD.MOV.U32 R184, RZ, RZ, R178 ;  /* 0x000000ffffb87224 */ /* 0x000fe400078e00b2 */
[----:B------:R-:W0:Y:S01]  /*e670*/  MUFU.TANH R6, R162 ;  /* 0x000000a200067308 */ /* 0x000e220000002400 */
[----:B--2---:R-:W-:-:S04]  /*e680*/  IMAD.MOV.U32 R158, RZ, RZ, R5 ;  /* 0x000000ffff9e7224 */ /* 0x004fc800078e0005 */
[----:B------:R-:W-:Y:S02]  /*e690*/  IMAD.MOV.U32 R165, RZ, RZ, R158 ;  /* 0x000000ffffa57224 */ /* 0x000fe400078e009e */
[----:B------:R-:W-:Y:S01]  /*e6a0*/  FMUL.FTZ R158, R173, UR43 ;  /* 0x0000002bad9e7c20 */ /* 0x000fe20008410000 */
[----:B------:R-:W-:Y:S01]  /*e6b0*/  FMUL.FTZ R173, R180, UR43 ;  /* 0x0000002bb4ad7c20 */ /* 0x000fe20008410000 */
[----:B------:R2:W3:Y:S01]  /*e6c0*/  MUFU.TANH R5, R159 ;  /* 0x0000009f00057308 */ /* 0x0004e20000002400 */
[----:B-1----:R-:W-:-:S07]  /*e6d0*/  IMAD.MOV.U32 R180, RZ, RZ, R160 ;  /* 0x000000ffffb47224 */ /* 0x002fce00078e00a0 */
[----:B------:R0:W1:Y:S01]  /*e6e0*/  MUFU.TANH R162, R167 ;  /* 0x000000a700a27308 */ /* 0x0000620000002400 */
[----:B--2---:R-:W-:Y:S01]  /*e6f0*/  FMUL.FTZ R159, R172, UR43 ;  /* 0x0000002bac9f7c20 */ /* 0x004fe20008410000 */
[----:B------:R-:W-:-:S06]  /*e700*/  FMUL.FTZ R172, R177, UR43 ;  /* 0x0000002bb1ac7c20 */ /* 0x000fcc0008410000 */
[----:B------:R2:W-:Y:S01]  /*e710*/  MUFU.TANH R4, R175 ;  /* 0x000000af00047308 */ /* 0x0005e20000002400 */
[----:B0-----:R-:W-:Y:S02]  /*e720*/  IMAD.MOV.U32 R167, RZ, RZ, R6 ;  /* 0x000000ffffa77224 */ /* 0x001fe400078e0006 */
[----:B---3--:R-:W-:Y:S02]  /*e730*/  IMAD.MOV.U32 R168, RZ, RZ, R5 ;  /* 0x000000ffffa87224 */ /* 0x008fe400078e0005 */
[----:B------:R-:W-:Y:S02]  /*e740*/  IMAD.MOV.U32 R177, RZ, RZ, R167 ;  /* 0x000000ffffb17224 */ /* 0x000fe400078e00a7 */
[----:B------:R-:W-:Y:S01]  /*e750*/  FMUL.FTZ R167, R179, UR43 ;  /* 0x0000002bb3a77c20 */ /* 0x000fe20008410000 */
[----:B------:R-:W-:Y:S01]  /*e760*/  IMAD.MOV.U32 R179, RZ, RZ, R164 ;  /* 0x000000ffffb37224 */ /* 0x000fe200078e00a4 */
[----:B------:R0:W-:Y:S01]  /*e770*/  MUFU.TANH R6, R171 ;  /* 0x000000ab00067308 */ /* 0x0001e20000002400 */
[----:B--2---:R-:W-:-:S02]  /*e780*/  IMAD.MOV.U32 R175, RZ, RZ, R169 ;  /* 0x000000ffffaf7224 */ /* 0x004fc400078e00a9 */
[----:B------:R-:W-:Y:S01]  /*e790*/  FMUL.FTZ R169, R183, UR43 ;  /* 0x0000002bb7a97c20 */ /* 0x000fe20008410000 */
[----:B------:R-:W-:Y:S01]  /*e7a0*/  FMUL.FTZ R164, R185, UR43 ;  /* 0x0000002bb9a47c20 */ /* 0x000fe20008410000 */
[----:B------:R-:W-:Y:S01]  /*e7b0*/  IMAD.MOV.U32 R185, RZ, RZ, R2 ;  /* 0x000000ffffb97224 */ /* 0x000fe200078e0002 */
[----:B------:R-:W-:Y:S01]  /*e7c0*/  MOV R183, R175 ;  /* 0x000000af00b77202 */ /* 0x000fe20000000f00 */
[----:B------:R-:W-:Y:S01]  /*e7d0*/  IMAD.MOV.U32 R175, RZ, RZ, R161 ;  /* 0x000000ffffaf7224 */ /* 0x000fe200078e00a1 */
[----:B------:R2:W-:Y:S01]  /*e7e0*/  MUFU.TANH R5, R174 ;  /* 0x000000ae00057308 */ /* 0x0005e20000002400 */
[----:B0-----:R-:W-:Y:S01]  /*e7f0*/  FMUL.FTZ R171, R176, UR43 ;  /* 0x0000002bb0ab7c20 */ /* 0x001fe20008410000 */
[----:B------:R-:W-:Y:S01]  /*e800*/  MOV R176, R168 ;  /* 0x000000a800b07202 */ /* 0x000fe20000000f00 */
[----:B------:R-:W-:Y:S02]  /*e810*/  IMAD.MOV.U32 R161, RZ, RZ, R20 ;  /* 0x000000ffffa17224 */ /* 0x000fe400078e0014 */
[----:B------:R-:W-:Y:S01]  /*e820*/  FMUL.FTZ R168, R182, UR43 ;  /* 0x0000002bb6a87c20 */ /* 0x000fe20008410000 */
[----:B------:R-:W-:Y:S01]  /*e830*/  SHFL.IDX PT, R20, R211, 0x1, 0x1c1f ;  /* 0x003c1f00d3147f89 */ /* 0x000fe200000e0000 */
[----:B------:R-:W-:Y:S01]  /*e840*/  IMAD.MOV.U32 R182, RZ, RZ, R166 ;  /* 0x000000ffffb67224 */ /* 0x000fe200078e00a6 */
[----:B------:R0:W-:Y:S01]  /*e850*/  MUFU.TANH R2, R186 ;  /* 0x000000ba00027308 */ /* 0x0001e20000002400 */
[----:B--2---:R-:W-:Y:S01]  /*e860*/  FMUL.FTZ R174, R181, UR43 ;  /* 0x0000002bb5ae7c20 */ /* 0x004fe20008410000 */
[----:B-1----:R-:W-:-:S02]  /*e870*/  IMAD.MOV.U32 R181, RZ, RZ, R162 ;  /* 0x000000ffffb57224 */ /* 0x002fc400078e00a2 */
[----:B------:R1:W2:Y:S01]  /*e880*/  SHFL.IDX PT, R162, R211, RZ, 0x1c1f ;  /* 0x001c1fffd3a27589 */ /* 0x0002a200000e0000 */
[----:B------:R-:W-:-:S03]  /*e890*/  FMUL.FTZ R166, R189, UR43 ;  /* 0x0000002bbda67c20 */ /* 0x000fc60008410000 */
[----:B------:R-:W3:Y:S01]  /*e8a0*/  LDL R189, [R1+0xb0] ;  /* 0x0000b00001bd7983 */ /* 0x000ee20000100800 */
[----:B0-----:R-:W-:Y:S02]  /*e8b0*/  IMAD.MOV.U32 R186, RZ, RZ, R176 ;  /* 0x000000ffffba7224 */ /* 0x001fe400078e00b0 */
[----:B------:R-:W-:Y:S01]  /*e8c0*/  FMUL.FTZ R176, R187, UR43 ;  /* 0x0000002bbbb07c20 */ /* 0x000fe20008410000 */
[----:B------:R-:W-:Y:S01]  /*e8d0*/  IMAD.MOV.U32 R187, RZ, RZ, R177 ;  /* 0x000000ffffbb7224 */ /* 0x000fe200078e00b1 */
[----:B-1----:R-:W4:Y:S01]  /*e8e0*/  LDL R211, [R1+0xb4] ;  /* 0x0000b40001d37983 */ /* 0x002f220000100800 */
[----:B------:R-:W-:Y:S02]  /*e8f0*/  IMAD.MOV.U32 R177, RZ, RZ, R165 ;  /* 0x000000ffffb17224 */ /* 0x000fe400078e00a5 */
[----:B------:R-:W-:Y:S01]  /*e900*/  FMUL.FTZ R165, R188, UR43 ;  /* 0x0000002bbca57c20 */ /* 0x000fe20008410000 */
[----:B------:R-:W-:Y:S01]  /*e910*/  IMAD R160, R14, -0x60, RZ ;  /* 0xffffffa00ea07824 */ /* 0x000fe200078e02ff */
[----:B------:R-:W3:Y:S01]  /*e920*/  LDL R188, [R1+0x8c] ;  /* 0x00008c0001bc7983 */ /* 0x000ee20000100800 */
[----:B------:R-:W0:Y:S08]  /*e930*/  MUFU.TANH R210, R210 ;  /* 0x000000d200d27308 */ /* 0x000e300000002400 */
[----:B------:R-:W1:Y:S01]  /*e940*/  MUFU.TANH R157, R157 ;  /* 0x0000009d009d7308 */ /* 0x000e620000002400 */
[----:B------:R-:W-:-:S07]  /*e950*/  FMUL.FTZ R178, R192, UR43 ;  /* 0x0000002bc0b27c20 */ /* 0x000fce0008410000 */
[----:B------:R-:W1:Y:S01]  /*e960*/  MUFU.TANH R171, R171 ;  /* 0x000000ab00ab7308 */ /* 0x000e620000002400 */
[----:B------:R-:W-:-:S07]  /*e970*/  IMAD.MOV.U32 R193, RZ, RZ, R184 ;  /* 0x000000ffffc17224 */ /* 0x000fce00078e00b8 */
[----:B------:R-:W1:Y:S08]  /*e980*/  MUFU.TANH R163, R163 ;  /* 0x000000a300a37308 */ /* 0x000e700000002400 */
[----:B------:R-:W1:Y:S08]  /*e990*/  MUFU.TANH R178, R178 ;  /* 0x000000b200b27308 */ /* 0x000e700000002400 */
[----:B------:R-:W1:Y:S08]  /*e9a0*/  MUFU.TANH R154, R154 ;  /* 0x0000009a009a7308 */ /* 0x000e700000002400 */
[----:B------:R-:W1:Y:S08]  /*e9b0*/  MUFU.TANH R156, R156 ;  /* 0x0000009c009c7308 */ /* 0x000e700000002400 */
[----:B------:R-:W1:Y:S08]  /*e9c0*/  MUFU.TANH R159, R159 ;  /* 0x0000009f009f7308 */ /* 0x000e700000002400 */
[----:B------:R-:W1:Y:S01]  /*e9d0*/  MUFU.TANH R158, R158 ;  /* 0x0000009e009e7308 */ /* 0x000e620000002400 */
[----:B------:R-:W-:-:S07]  /*e9e0*/  IMAD.MOV.U32 R192, RZ, RZ, R185 ;  /* 0x000000ffffc07224 */ /* 0x000fce00078e00b9 */
        /* <DEDUP_REMOVED lines=8> */
[----:B------:R-:W-:Y:S08]  /*ea70*/  MUFU.TANH R170, R170 ;  /* 0x000000aa00aa7308 */ /* 0x000ff00000002400 */
[----:B------:R-:W-:Y:S08]  /*ea80*/  MUFU.TANH R167, R167 ;  /* 0x000000a700a77308 */ /* 0x000ff00000002400 */
[----:B------:R-:W-:Y:S08]  /*ea90*/  MUFU.TANH R168, R168 ;  /* 0x000000a800a87308 */ /* 0x000ff00000002400 */
[----:B------:R-:W-:Y:S08]  /*eaa0*/  MUFU.TANH R169, R169 ;  /* 0x000000a900a97308 */ /* 0x000ff00000002400 */
[----:B------:R-:W-:Y:S01]  /*eab0*/  MUFU.TANH R176, R176 ;  /* 0x000000b000b07308 */ /* 0x000fe20000002400 */
[----:B----4-:R-:W-:-:S04]  /*eac0*/  IADD3 R160, -R211, 0x1, R160 ;  /* 0x00000001d3a07810 */ /* 0x010fc80007ffe1a0 */
[----:B---3--:R-:W-:-:S05]  /*ead0*/  IADD3 R160, -R188, R160, R189 ;  /* 0x000000a0bca07210 */ /* 0x008fca0007ffe1bd */
[----:B--2---:R-:W-:-:S05]  /*eae0*/  IMAD.IADD R162, R160, 0x1, R162 ;  /* 0x00000001a0a27824 */ /* 0x004fca00078e02a2 */
[----:B------:R-:W-:-:S04]  /*eaf0*/  ISETP.GT.AND P2, PT, R162, RZ, PT ;  /* 0x000000ffa200720c */ /* 0x000fc80003f44270 */
[----:B------:R-:W-:Y:S02]  /*eb00*/  FSEL R177, R177, -INF , P2 ;  /* 0xff800000b1b17808 */ /* 0x000fe40001000000 */
[----:B------:R-:W-:-:S04]  /*eb10*/  ISETP.GT.AND P2, PT, R162, 0x10, PT ;  /* 0x00000010a200780c */ /* 0x000fc80003f44270 */
[----:B0-----:R-:W-:Y:S02]  /*eb20*/  FSEL R210, R210, -INF , P2 ;  /* 0xff800000d2d27808 */ /* 0x001fe40001000000 */
[----:B------:R-:W-:-:S04]  /*eb30*/  ISETP.GT.AND P2, PT, R162, 0x20, PT ;  /* 0x00000020a200780c */ /* 0x000fc80003f44270 */
[----:B-1----:R-:W-:Y:S02]  /*eb40*/  FSEL R184, R157, -INF , P2 ;  /* 0xff8000009db87808 */ /* 0x002fe40001000000 */
[C---:B------:R-:W-:Y:S02]  /*eb50*/  ISETP.GT.AND P2, PT, R162.reuse, 0x30, PT ;  /* 0x00000030a200780c */ /* 0x040fe40003f44270 */
[C---:B------:R-:W-:Y:S02]  /*eb60*/  ISETP.GT.AND P3, PT, R162.reuse, 0x1, PT ;  /* 0x00000001a200780c */ /* 0x040fe40003f64270 */
[----:B------:R-:W-:Y:S02]  /*eb70*/  FSEL R171, R171, -INF , P2 ;  /* 0xff800000abab7808 */ /* 0x000fe40001000000 */
[----:B------:R-:W-:Y:S02]  /*eb80*/  ISETP.GT.AND P2, PT, R162, 0x40, PT ;  /* 0x00000040a200780c */ /* 0x000fe40003f44270 */
[----:B------:R-:W-:-:S02]  /*eb90*/  FSEL R175, R175, -INF , P3 ;  /* 0xff800000afaf7808 */ /* 0x000fc40001800000 */
[C---:B------:R-:W-:Y:S02]  /*eba0*/  ISETP.GT.AND P1, PT, R162.reuse, 0x9, PT ;  /* 0x00000009a200780c */ /* 0x040fe40003f24270 */
[C---:B------:R-:W-:Y:S02]  /*ebb0*/  ISETP.GT.AND P3, PT, R162.reuse, 0x11, PT ;  /* 0x00000011a200780c */ /* 0x040fe40003f64270 */
[----:B------:R-:W-:Y:S02]  /*ebc0*/  FSEL R163, R163, -INF , P2 ;  /* 0xff800000a3a37808 */ /* 0x000fe40001000000 */
[----:B------:R-:W-:Y:S01]  /*ebd0*/  ISETP.GT.AND P2, PT, R162, 0x50, PT ;  /* 0x00000050a200780c */ /* 0x000fe20003f44270 */
[----:B------:R-:W-:Y:S01]  /*ebe0*/  FMUL.FTZ R211, R196, UR43 ;  /* 0x0000002bc4d37c20 */ /* 0x000fe20008410000 */
[----:B------:R-:W-:Y:S02]  /*ebf0*/  IADD3 R20, R160, R20, RZ ;  /* 0x00000014a0147210 */ /* 0x000fe40007ffe0ff */
[----:B------:R-:W-:-:S02]  /*ec00*/  FSEL R161, R161, -INF , P1 ;  /* 0xff800000a1a17808 */ /* 0x000fc40000800000 */
[----:B------:R-:W-:Y:S01]  /*ec10*/  FSEL R196, R152, -INF , P3 ;  /* 0xff80000098c47808 */ /* 0x000fe20001800000 */
[----:B------:R-:W-:Y:S01]  /*ec20*/  IMAD.MOV.U32 R152, RZ, RZ, R179 ;  /* 0x000000ffff987224 */ /* 0x000fe200078e00b3 */
[----:B------:R-:W-:Y:S02]  /*ec30*/  ISETP.GT.AND P1, PT, R162, 0x19, PT ;  /* 0x00000019a200780c */ /* 0x000fe40003f24270 */
[----:B------:R-:W-:Y:S02]  /*ec40*/  FSEL R178, R178, -INF , P2 ;  /* 0xff800000b2b27808 */ /* 0x000fe40001000000 */
[----:B------:R-:W-:Y:S02]  /*ec50*/  ISETP.GT.AND P2, PT, R20, RZ, PT ;  /* 0x000000ff1400720c */ /* 0x000fe40003f44270 */
[----:B------:R-:W-:Y:S02]  /*ec60*/  FSEL R179, R153, -INF , P1 ;  /* 0xff80000099b37808 */ /* 0x000fe40000800000 */
[----:B------:R-:W-:-:S02]  /*ec70*/  FSEL R153, R152, -INF , P2 ;  /* 0xff80000098997808 */ /* 0x000fc40001000000 */
[----:B------:R-:W-:Y:S02]  /*ec80*/  ISETP.GT.AND P4, PT, R162, 0x8, PT ;  /* 0x00000008a200780c */ /* 0x000fe40003f84270 */
[----:B------:R-:W-:Y:S02]  /*ec90*/  FMNMX.FTZ R152, R177, R209, !PT ;  /* 0x000000d1b1987209 */ /* 0x000fe40007810000 */
[----:B------:R-:W-:Y:S02]  /*eca0*/  FSEL R154, R154, -INF , P4 ;  /* 0xff8000009a9a7808 */ /* 0x000fe40002000000 */
[----:B------:R-:W-:-:S04]  /*ecb0*/  FMNMX.FTZ R152, R175, R152, !PT ;  /* 0x00000098af987209 */ /* 0x000fc80007810000 */
[----:B------:R-:W-:-:S04]  /*ecc0*/  FMNMX.FTZ R152, R154, R152, !PT ;  /* 0x000000989a987209 */ /* 0x000fc80007810000 */
[----:B------:R-:W-:Y:S02]  /*ecd0*/  FMNMX.FTZ R152, R161, R152, !PT ;  /* 0x00000098a1987209 */ /* 0x000fe40007810000 */
[----:B------:R-:W-:Y:S02]  /*ece0*/  ISETP.GT.AND P4, PT, R162, 0x18, PT ;  /* 0x00000018a200780c */ /* 0x000fe40003f84270 */
[----:B------:R-:W-:Y:S01]  /*ecf0*/  FMNMX.FTZ R152, R210, R152, !PT ;  /* 0x00000098d2987209 */ /* 0x000fe20007810000 */
[----:B------:R-:W-:Y:S01]  /*ed00*/  FMUL.FTZ R160, R197, UR43 ;  /* 0x0000002bc5a07c20 */ /* 0x000fe20008410000 */
[----:B------:R-:W-:Y:S02]  /*ed10*/  FSEL R197, R155, -INF , P4 ;  /* 0xff8000009bc57808 */ /* 0x000fe40002000000 */
[----:B------:R-:W-:-:S04]  /*ed20*/  FMNMX.FTZ R152, R196, R152, !PT ;  /* 0x00000098c4987209 */ /* 0x000fc80007810000 */
[----:B------:R-:W-:Y:S02]  /*ed30*/  FMNMX.FTZ R152, R197, R152, !PT ;  /* 0x00000098c5987209 */ /* 0x000fe40007810000 */
[C---:B------:R-:W-:Y:S02]  /*ed40*/  ISETP.GT.AND P3, PT, R162.reuse, 0x21, PT ;  /* 0x00000021a200780c */ /* 0x040fe40003f64270 */
[----:B------:R-:W-:Y:S02]  /*ed50*/  FMNMX.FTZ R152, R179, R152, !PT ;  /* 0x00000098b3987209 */ /* 0x000fe40007810000 */
[----:B------:R-:W-:Y:S02]  /*ed60*/  ISETP.GT.AND P4, PT, R162, 0x28, PT ;  /* 0x00000028a200780c */ /* 0x000fe40003f84270 */
[----:B------:R-:W-:Y:S02]  /*ed70*/  FSEL R185, R156, -INF , P3 ;  /* 0xff8000009cb97808 */ /* 0x000fe40001800000 */
[----:B------:R-:W-:Y:S01]  /*ed80*/  FMNMX.FTZ R152, R184, R152, !PT ;  /* 0x00000098b8987209 */ /* 0x000fe20007810000 */
[----:B------:R-:W-:Y:S01]  /*ed90*/  IMAD.MOV.U32 R189, RZ, RZ, R186 ;  /* 0x000000ffffbd7224 */ /* 0x000fe200078e00ba */
[----:B------:R-:W-:-:S02]  /*eda0*/  ISETP.GT.AND P1, PT, R162, 0x29, PT ;  /* 0x00000029a200780c */ /* 0x000fc40003f24270 */
[----:B------:R-:W-:Y:S02]  /*edb0*/  FSEL R186, R159, -INF , P4 ;  /* 0xff8000009fba7808 */ /* 0x000fe40002000000 */
[----:B------:R-:W-:Y:S01]  /*edc0*/  FMNMX.FTZ R152, R185, R152, !PT ;  /* 0x00000098b9987209 */ /* 0x000fe20007810000 */
[----:B------:R-:W-:Y:S01]  /*edd0*/  IMAD.MOV.U32 R188, RZ, RZ, R187 ;  /* 0x000000ffffbc7224 */ /* 0x000fe200078e00bb */
[----:B------:R-:W-:Y:S02]  /*ede0*/  FSEL R187, R158, -INF , P1 ;  /* 0xff8000009ebb7808 */ /* 0x000fe40000800000 */
[----:B------:R-:W-:Y:S01]  /*edf0*/  FMNMX.FTZ R152, R186, R152, !PT ;  /* 0x00000098ba987209 */ /* 0x000fe20007810000 */
[----:B------:R-:W0:Y:S01]  /*ee00*/  MUFU.TANH R211, R211 ;  /* 0x000000d300d37308 */ /* 0x000e220000002400 */
[----:B------:R-:W-:Y:S02]  /*ee10*/  ISETP.GT.AND P3, PT, R162, 0x31, PT ;  /* 0x00000031a200780c */ /* 0x000fe40003f64270 */
[----:B------:R-:W-:-:S02]  /*ee20*/  FMNMX.FTZ R152, R187, R152, !PT ;  /* 0x00000098bb987209 */ /* 0x000fc40007810000 */
[----:B------:R-:W-:Y:S02]  /*ee30*/  ISETP.GT.AND P4, PT, R162, 0x38, PT ;  /* 0x00000038a200780c */ /* 0x000fe40003f84270 */
[----:B------:R-:W-:Y:S01]  /*ee40*/  FSEL R172, R172, -INF , P3 ;  /* 0xff800000acac7808 */ /* 0x000fe20001800000 */
[----:B------:R-:W1:Y:S01]  /*ee50*/  MUFU.TANH R160, R160 ;  /* 0x000000a000a07308 */ /* 0x000e620000002400 */
[----:B------:R-:W-:Y:S02]  /*ee60*/  FMNMX.FTZ R152, R171, R152, !PT ;  /* 0x00000098ab987209 */ /* 0x000fe40007810000 */
[C---:B------:R-:W-:Y:S02]  /*ee70*/  ISETP.GT.AND P1, PT, R162.reuse, 0x39, PT ;  /* 0x00000039a200780c */ /* 0x040fe40003f24270 */
[----:B------:R-:W-:Y:S02]  /*ee80*/  FSEL R173, R173, -INF , P4 ;  /* 0xff800000adad7808 */ /* 0x000fe40002000000 */
[----:B------:R-:W-:-:S02]  /*ee90*/  ISETP.GT.AND P3, PT, R162, 0x41, PT ;  /* 0x00000041a200780c */ /* 0x000fc40003f64270 */
[----:B------:R-:W-:Y:S02]  /*eea0*/  ISETP.GT.AND P4, PT, R162, 0x48, PT ;  /* 0x00000048a200780c */ /* 0x000fe40003f84270 */
[----:B------:R-:W-:Y:S02]  /*eeb0*/  FMNMX.FTZ R152, R172, R152, !PT ;  /* 0x00000098ac987209 */ /* 0x000fe40007810000 */
[----:B------:R-:W-:Y:S02]  /*eec0*/  FSEL R174, R174, -INF , P1 ;  /* 0xff800000aeae7808 */ /* 0x000fe40000800000 */
[----:B------:R-:W-:Y:S02]  /*eed0*/  ISETP.GT.AND P1, PT, R162, 0x49, PT ;  /* 0x00000049a200780c */ /* 0x000fe40003f24270 */
[----:B------:R-:W-:Y:S02]  /*eee0*/  FSEL R164, R164, -INF , P3 ;  /* 0xff800000a4a47808 */ /* 0x000fe40001800000 */
[----:B------:R-:W-:-:S02]  /*eef0*/  FSEL R165, R165, -INF , P4 ;  /* 0xff800000a5a57808 */ /* 0x000fc40002000000 */
[----:B------:R-:W-:Y:S02]  /*ef00*/  FMNMX.FTZ R152, R173, R152, !PT ;  /* 0x00000098ad987209 */ /* 0x000fe40007810000 */
[C---:B------:R-:W-:Y:S02]  /*ef10*/  ISETP.GT.AND P3, PT, R162.reuse, 0x51, PT ;  /* 0x00000051a200780c */ /* 0x040fe40003f64270 */
[----:B------:R-:W-:Y:S02]  /*ef20*/  ISETP.GT.AND P4, PT, R162, 0x58, PT ;  /* 0x00000058a200780c */ /* 0x000fe40003f84270 */
[----:B------:R-:W-:Y:S02]  /*ef30*/  FSEL R166, R166, -INF , P1 ;  /* 0xff800000a6a67808 */ /* 0x000fe40000800000 */
[----:B------:R-:W-:Y:S02]  /*ef40*/  FMNMX.FTZ R152, R174, R152, !PT ;  /* 0x00000098ae987209 */ /* 0x000fe40007810000 */
[----:B------:R-:W-:-:S02]  /*ef50*/  ISETP.GT.AND P1, PT, R162, 0x59, PT ;  /* 0x00000059a200780c */ /* 0x000fc40003f24270 */
[----:B------:R-:W-:Y:S02]  /*ef60*/  FSEL R229, R229, -INF , P3 ;  /* 0xff800000e5e57808 */ /* 0x000fe40001800000 */
[----:B0-----:R-:W-:Y:S02]  /*ef70*/  FSEL R211, R211, -INF , P4 ;  /* 0xff800000d3d37808 */ /* 0x001fe40002000000 */
[C---:B------:R-:W-:Y:S02]  /*ef80*/  ISETP.GT.AND P3, PT, R20.reuse, 0x1, PT ;  /* 0x000000011400780c */ /* 0x040fe40003f64270 */
[----:B------:R-:W-:Y:S02]  /*ef90*/  ISETP.GT.AND P4, PT, R20, 0x8, PT ;  /* 0x000000081400780c */ /* 0x000fe40003f84270 */
[----:B------:R-:W-:Y:S02]  /*efa0*/  FMNMX.FTZ R152, R163, R152, !PT ;  /* 0x00000098a3987209 */ /* 0x000fe40007810000 */
[----:B-1----:R-:W-:-:S02]  /*efb0*/  FSEL R156, R160, -INF , P1 ;  /* 0xff800000a09c7808 */ /* 0x002fc40000800000 */
[C---:B------:R-:W-:Y:S02]  /*efc0*/  ISETP.GT.AND P1, PT, R20.reuse, 0x9, PT ;  /* 0x000000091400780c */ /* 0x040fe40003f24270 */
[----:B------:R-:W-:Y:S02]  /*efd0*/  ISETP.GT.AND P2, PT, R20, 0x10, PT ;  /* 0x000000101400780c */ /* 0x000fe40003f44270 */
[----:B------:R-:W-:Y:S02]  /*efe0*/  FSEL R160, R193, -INF , P3 ;  /* 0xff800000c1a07808 */ /* 0x000fe40001800000 */
[----:B------:R-:W-:Y:S02]  /*eff0*/  FSEL R155, R192, -INF , P4 ;  /* 0xff800000c09b7808 */ /* 0x000fe40002000000 */
[C---:B------:R-:W-:Y:S02]  /*f000*/  ISETP.GT.AND P3, PT, R20.reuse, 0x11, PT ;  /* 0x000000111400780c */ /* 0x040fe40003f64270 */
[----:B------:R-:W-:Y:S01]  /*f010*/  ISETP.GT.AND P4, PT, R20, 0x18, PT ;  /* 0x000000181400780c */ /* 0x000fe20003f84270 */
[----:B------:R0:W1:Y:S01]  /*f020*/  MUFU.TANH R158, R190 ;  /* 0x000000be009e7308 */ /* 0x0000620000002400 */
[----:B------:R-:W-:-:S02]  /*f030*/  FMNMX.FTZ R152, R164, R152, !PT ;  /* 0x00000098a4987209 */ /* 0x000fc40007810000 */
[----:B------:R-:W-:Y:S02]  /*f040*/  FSEL R193, R189, -INF , P1 ;  /* 0xff800000bdc17808 */ /* 0x000fe40000800000 */
[----:B------:R-:W-:Y:S02]  /*f050*/  ISETP.GT.AND P1, PT, R20, 0x19, PT ;  /* 0x000000191400780c */ /* 0x000fe40003f24270 */
[----:B------:R-:W-:Y:S02]  /*f060*/  FSEL R192, R182, -INF , P4 ;  /* 0xff800000b6c07808 */ /* 0x000fe40002000000 */
[----:B0-----:R-:W-:Y:S02]  /*f070*/  FSEL R190, R188, -INF , P2 ;  /* 0xff800000bcbe7808 */ /* 0x001fe40001000000 */
[----:B------:R-:W-:Y:S02]  /*f080*/  FSEL R188, R183, -INF , P3 ;  /* 0xff800000b7bc7808 */ /* 0x000fe40001800000 */
[----:B------:R-:W-:-:S02]  /*f090*/  ISETP.GT.AND P2, PT, R20, 0x20, PT ;  /* 0x000000201400780c */ /* 0x000fc40003f44270 */
[C---:B------:R-:W-:Y:S02]  /*f0a0*/  ISETP.GT.AND P3, PT, R20.reuse, 0x21, PT ;  /* 0x000000211400780c */ /* 0x040fe40003f64270 */
[----:B------:R-:W-:Y:S02]  /*f0b0*/  ISETP.GT.AND P4, PT, R20, 0x28, PT ;  /* 0x000000281400780c */ /* 0x000fe40003f84270 */
[----:B------:R-:W-:Y:S02]  /*f0c0*/  FMNMX.FTZ R152, R165, R152, !PT ;  /* 0x00000098a5987209 */ /* 0x000fe40007810000 */
[----:B------:R-:W-:Y:S02]  /*f0d0*/  FSEL R189, R181, -INF , P1 ;  /* 0xff800000b5bd7808 */ /* 0x000fe40000800000 */
[----:B------:R-:W-:Y:S02]  /*f0e0*/  FSEL R180, R180, -INF , P2 ;  /* 0xff800000b4b47808 */ /* 0x000fe40001000000 */
[----:B------:R-:W-:-:S02]  /*f0f0*/  FSEL R181, R6, -INF , P3 ;  /* 0xff80000006b57808 */ /* 0x000fc40001800000 */
[----:B------:R-:W-:Y:S01]  /*f100*/  FSEL R182, R5, -INF , P4 ;  /* 0xff80000005b67808 */ /* 0x000fe20002000000 */
[----:B------:R-:W-:Y:S01]  /*f110*/  UMOV UR46, UR45 ;  /* 0x0000002d002e7c82 */ /* 0x000fe20008000000 */
[----:B------:R-:W-:Y:S01]  /*f120*/  FMNMX.FTZ R152, R166, R152, !PT ;  /* 0x00000098a6987209 */ /* 0x000fe20007810000 */
[----:B------:R-:W-:Y:S01]  /*f130*/  FMUL.FTZ R191, R191, UR43 ;  /* 0x0000002bbfbf7c20 */ /* 0x000fe20008410000 */
[----:B------:R-:W-:Y:S01]  /*f140*/  ISETP.GT.AND P1, PT, R20, 0x29, PT ;  /* 0x000000291400780c */ /* 0x000fe20003f24270 */
[----:B------:R-:W-:Y:S01]  /*f150*/  FMUL.FTZ R194, R194, UR43 ;  /* 0x0000002bc2c27c20 */ /* 0x000fe20008410000 */
[C---:B------:R-:W-:Y:S01]  /*f160*/  ISETP.GT.AND P2, PT, R20.reuse, 0x30, PT ;  /* 0x000000301400780c */ /* 0x040fe20003f44270 */
[----:B------:R-:W-:Y:S01]  /*f170*/  FMUL.FTZ R195, R195, UR43 ;  /* 0x0000002bc3c37c20 */ /* 0x000fe20008410000 */
[C---:B------:R-:W-:Y:S01]  /*f180*/  ISETP.GT.AND P3, PT, R20.reuse, 0x31, PT ;  /* 0x000000311400780c */ /* 0x040fe20003f64270 */
[----:B------:R0:W5:Y:S01]  /*f190*/  LDL.LU R6, [R1+0x1fc] ;  /* 0x0001fc0001067983 */ /* 0x0001620000300800 */
[----:B------:R-:W-:-:S02]  /*f1a0*/  ISETP.GT.AND P4, PT, R20, 0x38, PT ;  /* 0x000000381400780c */ /* 0x000fc40003f84270 */
[----:B------:R-:W-:Y:S02]  /*f1b0*/  FMNMX.FTZ R152, R178, R152, !PT ;  /* 0x00000098b2987209 */ /* 0x000fe40007810000 */
[----:B------:R-:W-:Y:S01]  /*f1c0*/  ISETP.GT.AND P5, PT, R20, 0x59, PT ;  /* 0x000000591400780c */ /* 0x000fe20003fa4270 */
[----:B------:R2:W-:Y:S01]  /*f1d0*/  MUFU.TANH R162, R191 ;  /* 0x000000bf00a27308 */ /* 0x0005e20000002400 */
[----:B------:R-:W-:Y:S01]  /*f1e0*/  FSEL R183, R4, -INF , P1 ;  /* 0xff80000004b77808 */ /* 0x000fe20000800000 */
[----:B------:R0:W5:Y:S01]  /*f1f0*/  LDL.LU R5, [R1+0x1f8] ;  /* 0x0001f80001057983 */ /* 0x0001620000300800 */
[----:B------:R-:W-:Y:S02]  /*f200*/  FSEL R170, R170, -INF , P2 ;  /* 0xff800000aaaa7808 */ /* 0x000fe40001000000 */
[----:B------:R-:W-:Y:S01]  /*f210*/  FSEL R167, R167, -INF , P3 ;  /* 0xff800000a7a77808 */ /* 0x000fe20001800000 */
[----:B------:R0:W5:Y:S01]  /*f220*/  LDL.LU R4, [R1+0x1f4] ;  /* 0x0001f40001047983 */ /* 0x0001620000300800 */
[----:B------:R-:W-:-:S02]  /*f230*/  FSEL R168, R168, -INF , P4 ;  /* 0xff800000a8a87808 */ /* 0x000fc40002000000 */
[C---:B------:R-:W-:Y:S02]  /*f240*/  ISETP.GT.AND P1, PT, R20.reuse, 0x39, PT ;  /* 0x000000391400780c */ /* 0x040fe40003f24270 */
[C---:B------:R-:W-:Y:S02]  /*f250*/  ISETP.GT.AND P2, PT, R20.reuse, 0x40, PT ;  /* 0x000000401400780c */ /* 0x040fe40003f44270 */
[C---:B------:R-:W-:Y:S02]  /*f260*/  ISETP.GT.AND P3, PT, R20.reuse, 0x41, PT ;  /* 0x000000411400780c */ /* 0x040fe40003f64270 */
[----:B------:R-:W-:Y:S02]  /*f270*/  ISETP.GT.AND P4, PT, R20, 0x48, PT ;  /* 0x000000481400780c */ /* 0x000fe40003f84270 */
[----:B------:R-:W-:Y:S02]  /*f280*/  FMNMX.FTZ R152, R229, R152, !PT ;  /* 0x00000098e5987209 */ /* 0x000fe40007810000 */
[----:B------:R-:W-:-:S02]  /*f290*/  FSEL R169, R169, -INF , P1 ;  /* 0xff800000a9a97808 */ /* 0x000fc40000800000 */
[----:B------:R-:W-:Y:S02]  /*f2a0*/  FSEL R159, R2, -INF , P2 ;  /* 0xff800000029f7808 */ /* 0x000fe40001000000 */
[----:B------:R-:W-:Y:S02]  /*f2b0*/  FSEL R157, R176, -INF , P3 ;  /* 0xff800000b09d7808 */ /* 0x000fe40001800000 */
[----:B-1----:R-:W-:Y:S02]  /*f2c0*/  FSEL R158, R158, -INF , P4 ;  /* 0xff8000009e9e7808 */ /* 0x002fe40002000000 */
[C---:B------:R-:W-:Y:S02]  /*f2d0*/  ISETP.GT.AND P1, PT, R20.reuse, 0x49, PT ;  /* 0x000000491400780c */ /* 0x040fe40003f24270 */
[C---:B------:R-:W-:Y:S02]  /*f2e0*/  ISETP.GT.AND P2, PT, R20.reuse, 0x50, PT ;  /* 0x000000501400780c */ /* 0x040fe40003f44270 */
[----:B------:R-:W-:-:S02]  /*f2f0*/  ISETP.GT.AND P3, PT, R20, 0x51, PT ;  /* 0x000000511400780c */ /* 0x000fc40003f64270 */
[----:B------:R-:W-:Y:S02]  /*f300*/  ISETP.GT.AND P4, PT, R20, 0x58, PT ;  /* 0x000000581400780c */ /* 0x000fe40003f84270 */
[----:B------:R-:W-:-:S04]  /*f310*/  FMNMX.FTZ R20, R211, R152, !PT ;  /* 0x00000098d3147209 */ /* 0x000fc80007810000 */
[----:B------:R-:W-:-:S05]  /*f320*/  FMNMX.FTZ R20, R156, R20, !PT ;  /* 0x000000149c147209 */ /* 0x000fca0007810000 */
[----:B------:R-:W1:Y:S02]  /*f330*/  SHFL.BFLY PT, R152, R20, 0x2, 0x1f ;  /* 0x0c401f0014987f89 */ /* 0x000e6400000e0000 */
[----:B-1----:R-:W-:-:S05]  /*f340*/  FMNMX.FTZ R20, R20, R152, !PT ;  /* 0x0000009814147209 */ /* 0x002fca0007810000 */
[----:B------:R-:W1:Y:S02]  /*f350*/  SHFL.BFLY PT, R152, R20, 0x1, 0x1f ;  /* 0x0c201f0014987f89 */ /* 0x000e6400000e0000 */
[----:B-1----:R-:W-:-:S04]  /*f360*/  FMNMX.FTZ R20, R20, R152, !PT ;  /* 0x0000009814147209 */ /* 0x002fc80007810000 */
[C---:B------:R-:W-:Y:S01]  /*f370*/  FSETP.NEU.FTZ.AND P6, PT, R20.reuse, -INF , PT ;  /* 0xff8000001400780b */ /* 0x040fe20003fdd000 */
[----:B------:R-:W-:-:S03]  /*f380*/  FMUL.FTZ R176, R20, UR46 ;  /* 0x0000002e14b07c20 */ /* 0x000fc60008410000 */
[----:B------:R-:W-:Y:S02]  /*f390*/  FSEL R152, R20, RZ, P6 ;  /* 0x000000ff14987208 */ /* 0x000fe40003000000 */
[----:B------:R-:W-:-:S03]  /*f3a0*/  FSEL R176, R176, RZ, P6 ;  /* 0x000000ffb0b07208 */ /* 0x000fc60003000000 */
[----:B------:R-:W-:Y:S02]  /*f3b0*/  FADD.FTZ R152, -R152, R209 ;  /* 0x000000d198987221 */ /* 0x000fe40000010100 */
[--C-:B------:R-:W-:Y:S02]  /*f3c0*/  FFMA.FTZ R177, R177, UR46, -R176.reuse ;  /* 0x0000002eb1b17c23 */ /* 0x100fe400080108b0 */
[----:B------:R-:W-:Y:S01]  /*f3d0*/  FMUL.FTZ R152, R152, UR46 ;  /* 0x0000002e98987c20 */ /* 0x000fe20008410000 */
[----:B--2---:R-:W-:-:S03]  /*f3e0*/  FFMA.FTZ R191, R210, UR46, -R176 ;  /* 0x0000002ed2bf7c23 */ /* 0x004fc600080108b0 */
[----:B------:R-:W-:Y:S08]  /*f3f0*/  MUFU.EX2 R177, R177 ;  /* 0x000000b100b17308 */ /* 0x000ff00000000800 */
[----:B------:R-:W1:Y:S01]  /*f400*/  MUFU.EX2 R210, R152 ;  /* 0x0000009800d27308 */ /* 0x000e620000000800 */
[----:B------:R-:W-:Y:S01]  /*f410*/  FFMA.FTZ R209, R179, UR46, -R176 ;  /* 0x0000002eb3d17c23 */ /* 0x000fe200080108b0 */
[----:B-1----:R-:W-:Y:S01]  /*f420*/  FFMA.FTZ R179, R210, R3, R177 ;  /* 0x00000003d2b37223 */ /* 0x002fe200000100b1 */
        /* <DEDUP_REMOVED lines=9> */
[----:B------:R-:W-:-:S03]  /*f4c0*/  FFMA.FTZ R175, R175, UR46, -R176 ;  /* 0x0000002eafaf7c23 */ /* 0x000fc600080108b0 */
[----:B------:R-:W-:Y:S01]  /*f4d0*/  FMNMX.FTZ R3, R181, R3, !PT ;  /* 0x00000003b5037209 */ /* 0x000fe20007810000 */
[----:B------:R1:W2:Y:S03]  /*f4e0*/  MUFU.EX2 R152, R175 ;  /* 0x000000af00987308 */ /* 0x0002a60000000800 */
[----:B------:R-:W-:-:S04]  /*f4f0*/  FMNMX.FTZ R3, R182, R3, !PT ;  /* 0x00000003b6037209 */ /* 0x000fc80007810000 */
[----:B-1----:R-:W-:Y:S01]  /*f500*/  FMNMX.FTZ R175, R183, R3, !PT ;  /* 0x00000003b7af7209 */ /* 0x002fe20007810000 */
[----:B------:R-:W-:-:S03]  /*f510*/  FFMA.FTZ R154, R154, UR46, -R176 ;  /* 0x0000002e9a9a7c23 */ /* 0x000fc600080108b0 */
        /* <DEDUP_REMOVED lines=21> */
[----:B--2---:R-:W-:-:S03]  /*f670*/  FADD.FTZ R179, R152, R179 ;  /* 0x000000b398b37221 */ /* 0x004fc60000010000 */
[----:B------:R-:W-:Y:S01]  /*f680*/  FMNMX.FTZ R176, R168, R176, !PT ;  /* 0x000000b0a8b07209 */ /* 0x000fe20007810000 */
[----:B------:R-:W1:Y:S01]  /*f690*/  MUFU.TANH R3, R194 ;  /* 0x000000c200037308 */ /* 0x000e620000002400 */
[----:B------:R-:W-:Y:S01]  /*f6a0*/  F2FP.F16.F32.PACK_AB R152, R152, R177 ;  /* 0x000000b19898723e */ /* 0x000fe200000000ff */
[----:B------:R-:W-:Y:S01]  /*f6b0*/  FMUL.FTZ R177, R198, UR43 ;  /* 0x0000002bc6b17c20 */ /* 0x000fe20008410000 */
[----:B------:R-:W-:Y:S01]  /*f6c0*/  FMNMX.FTZ R176, R169, R176, !PT ;  /* 0x000000b0a9b07209 */ /* 0x000fe20007810000 */
[----:B------:R-:W-:-:S03]  /*f6d0*/  FMUL.FTZ R178, R199, UR43 ;  /* 0x0000002bc7b27c20 */ /* 0x000fc60008410000 */
[----:B------:R-:W-:Y:S01]  /*f6e0*/  FMNMX.FTZ R176, R159, R176, !PT ;  /* 0x000000b09fb07209 */ /* 0x000fe20007810000 */
[----:B------:R-:W2:Y:S03]  /*f6f0*/  MUFU.TANH R175, R195 ;  /* 0x000000c300af7308 */ /* 0x000ea60000002400 */
[----:B------:R-:W-:-:S05]  /*f700*/  FMNMX.FTZ R176, R157, R176, !PT ;  /* 0x000000b09db07209 */ /* 0x000fca0007810000 */
[----:B------:R-:W3:Y:S01]  /*f710*/  MUFU.TANH R177, R177 ;  /* 0x000000b100b17308 */ /* 0x000ee20000002400 */
[----:B------:R-:W-:Y:S02]  /*f720*/  FSEL R162, R162, -INF , P1 ;  /* 0xff800000a2a27808 */ /* 0x000fe40000800000 */
[----:B------:R-:W-:-:S05]  /*f730*/  FMNMX.FTZ R176, R158, R176, !PT ;  /* 0x000000b09eb07209 */ /* 0x000fca0007810000 */
[----:B------:R-:W4:Y:S01]  /*f740*/  MUFU.TANH R178, R178 ;  /* 0x000000b200b27308 */ /* 0x000f220000002400 */
[----:B-1----:R-:W-:Y:S02]  /*f750*/  FSEL R3, R3, -INF , P2 ;  /* 0xff80000003037808 */ /* 0x002fe40001000000 */
[----:B------:R-:W-:Y:S02]  /*f760*/  FMNMX.FTZ R176, R162, R176, !PT ;  /* 0x000000b0a2b07209 */ /* 0x000fe40007810000 */
[----:B--2---:R-:W-:Y:S02]  /*f770*/  FSEL R175, R175, -INF , P3 ;  /* 0xff800000afaf7808 */ /* 0x004fe40001800000 */
[----:B------:R-:W-:Y:S02]  /*f780*/  FMNMX.FTZ R176, R3, R176, !PT ;  /* 0x000000b003b07209 */ /* 0x000fe40007810000 */
[----:B---3--:R-:W-:Y:S02]  /*f790*/  FSEL R177, R177, -INF , P4 ;  /* 0xff800000b1b17808 */ /* 0x008fe40002000000 */
[----:B------:R-:W-:-:S04]  /*f7a0*/  FMNMX.FTZ R176, R175, R176, !PT ;  /* 0x000000b0afb07209 */ /* 0x000fc80007810000 */
[----:B------:R-:W-:Y:S02]  /*f7b0*/  FMNMX.FTZ R176, R177, R176, !PT ;  /* 0x000000b0b1b07209 */ /* 0x000fe40007810000 */
[----:B----4-:R-:W-:-:S04]  /*f7c0*/  FSEL R178, R178, -INF , P5 ;  /* 0xff800000b2b27808 */ /* 0x010fc80002800000 */
[----:B------:R-:W-:-:S05]  /*f7d0*/  FMNMX.FTZ R176, R178, R176, !PT ;  /* 0x000000b0b2b07209 */ /* 0x000fca0007810000 */
[----:B------:R-:W1:Y:S01]  /*f7e0*/  SHFL.BFLY PT, R194, R176, 0x2, 0x1f ;  /* 0x0c401f00b0c27f89 */ /* 0x000e6200000e0000 */
[----:B------:R-:W2:Y:S01]  /*f7f0*/  MUFU.EX2 R154, R154 ;  /* 0x0000009a009a7308 */ /* 0x000ea20000000800 */
[----:B-1----:R-:W-:-:S05]  /*f800*/  FMNMX.FTZ R176, R176, R194, !PT ;  /* 0x000000c2b0b07209 */ /* 0x002fca0007810000 */
[----:B------:R-:W1:Y:S02]  /*f810*/  SHFL.BFLY PT, R194, R176, 0x1, 0x1f ;  /* 0x0c201f00b0c27f89 */ /* 0x000e6400000e0000 */
[----:B------:R-:W3:Y:S01]  /*f820*/  MUFU.EX2 R161, R161 ;  /* 0x000000a100a17308 */ /* 0x000ee20000000800 */
[----:B--2---:R-:W-:Y:S01]  /*f830*/  FADD.FTZ R179, R154, R179 ;  /* 0x000000b39ab37221 */ /* 0x004fe20000010000 */
[----:B------:R-:W2:Y:S01]  /*f840*/  S2R R199, SR_TID.X ;  /* 0x0000000000c77919 */ /* 0x000ea20000002100 */
[----:B-1----:R-:W-:Y:S02]  /*f850*/  FMNMX.FTZ R176, R176, R194, !PT ;  /* 0x000000c2b0b07209 */ /* 0x002fe40007810000 */
[C---:B---3--:R-:W-:Y:S02]  /*f860*/  FADD.FTZ R194, R161.reuse, R179 ;  /* 0x000000b3a1c27221 */ /* 0x048fe40000010000 */
[----:B------:R-:W-:Y:S02]  /*f870*/  FSETP.NEU.FTZ.AND P1, PT, R176, -INF , PT ;  /* 0xff800000b000780b */ /* 0x000fe40003f3d000 */
[----:B------:R-:W-:-:S02]  /*f880*/  F2FP.F16.F32.PACK_AB R154, R161, R154 ;  /* 0x0000009aa19a723e */ /* 0x000fc400000000ff */
[C---:B------:R-:W-:Y:S01]  /*f890*/  FSEL R161, R176.reuse, RZ, P1 ;  /* 0x000000ffb0a17208 */ /* 0x040fe20000800000 */
[----:B------:R-:W-:-:S04]  /*f8a0*/  FMUL.FTZ R179, R176, UR46 ;  /* 0x0000002eb0b37c20 */ /* 0x000fc80008410000 */
[----:B------:R-:W-:Y:S01]  /*f8b0*/  FADD.FTZ R161, -R161, R208 ;  /* 0x000000d0a1a17221 */ /* 0x000fe20000010100 */
[----:B------:R-:W-:-:S03]  /*f8c0*/  FSEL R179, R179, RZ, P1 ;  /* 0x000000ffb3b37208 */ /* 0x000fc60000800000 */
[----:B------:R-:W-:Y:S01]  /*f8d0*/  FMUL.FTZ R161, R161, UR46 ;  /* 0x0000002ea1a17c20 */ /* 0x000fe20008410000 */
[----:B------:R-:W-:Y:S02]  /*f8e0*/  IMAD.U32 R198, RZ, RZ, UR37 ;  /* 0x00000025ffc67e24 */ /* 0x000fe4000f8e00ff */
[--C-:B------:R-:W-:Y:S01]  /*f8f0*/  FFMA.FTZ R153, R153, UR46, -R179.reuse ;  /* 0x0000002e99997c23 */ /* 0x100fe200080108b3 */
[----:B------:R1:W-:Y:S01]  /*f900*/  MUFU.EX2 R195, R161 ;  /* 0x000000a100c37308 */ /* 0x0003e20000000800 */
[----:B------:R-:W-:Y:S01]  /*f910*/  FFMA.FTZ R160, R160, UR46, -R179 ;  /* 0x0000002ea0a07c23 */ /* 0x000fe200080108b3 */
[----:B-1----:R-:W-:-:S06]  /*f920*/  VIADD R161, R15, 0x32440 ;  /* 0x000324400fa17836 */ /* 0x002fcc0000000000 */
[----:B------:R-:W1:Y:S01]  /*f930*/  MUFU.EX2 R153, R153 ;  /* 0x0000009900997308 */ /* 0x000e620000000800 */
[----:B------:R-:W-:-:S04]  /*f940*/  PRMT R161, R198, 0x654, R161 ;  /* 0x00000654c6a17816 */ /* 0x000fc800000000a1 */
[----:B------:R3:W-:Y:S03]  /*f950*/  SYNCS.ARRIVE.TRANS64.RED.A1T0 RZ, [R161+URZ], RZ ;  /* 0x000000ffa1ff79a7 */ /* 0x0007e6000810043f */
[----:B------:R-:W4:Y:S01]  /*f960*/  MUFU.EX2 R160, R160 ;  /* 0x000000a000a07308 */ /* 0x000f220000000800 */
[----:B--2---:R-:W-:Y:S01]  /*f970*/  SHF.R.U32.HI R199, RZ, 0x7, R199 ;  /* 0x00000007ffc77819 */ /* 0x004fe200000116c7 */
[----:B---3--:R-:W-:Y:S02]  /*f980*/  IMAD.MOV.U32 R161, RZ, RZ, 0x40000040 ;  /* 0x40000040ffa17424 */ /* 0x008fe400078e00ff */
[----:B------:R-:W-:-:S03]  /*f990*/  FFMA.FTZ R193, R193, UR46, -R179 ;  /* 0x0000002ec1c17c23 */ /* 0x000fc600080108b3 */
[----:B------:R-:W-:Y:S01]  /*f9a0*/  R2UR UR7, R161 ;  /* 0x00000000a10772ca */ /* 0x000fe200000e0000 */
[----:B------:R-:W-:Y:S01]  /*f9b0*/  FFMA.FTZ R161, R155, UR46, -R179 ;  /* 0x0000002e9ba17c23 */ /* 0x000fe200080108b3 */
[----:B------:R-:W-:Y:S02]  /*f9c0*/  VIADD R155, R199, 0x8 ;  /* 0x00000008c79b7836 */ /* 0x000fe40000000000 */
[----:B-1----:R-:W-:Y:S01]  /*f9d0*/  FFMA.FTZ R0, R195, R0, R153 ;  /* 0x00000000c3007223 */ /* 0x002fe20000010099 */
[----:B------:R-:W-:Y:S01]  /*f9e0*/  MUFU.EX2 R193, R193 ;  /* 0x000000c100c17308 */ /* 0x000fe20000000800 */
[C---:B----4-:R-:W-:Y:S02]  /*f9f0*/  F2FP.F16.F32.PACK_AB R153, R160.reuse, R153 ;  /* 0x00000099a099723e */ /* 0x050fe400000000ff */
[----:B------:R-:W-:Y:S01]  /*fa00*/  FADD.FTZ R0, R160, R0 ;  /* 0x00000000a0007221 */ /* 0x000fe20000010000 */
[----:B------:R-:W-:-:S04]  /*fa10*/  MOV R160, 0xc00 ;  /* 0x00000c0000a07802 */ /* 0x000fc80000000f00 */
[----:B------:R-:W1:Y:S01]  /*fa20*/  MUFU.EX2 R161, R161 ;  /* 0x000000a100a17308 */ /* 0x000e620000000800 */
[----:B------:R1:W-:Y:S01]  /*fa30*/  BAR.SYNC.DEFER_BLOCKING R155, 0x100 ;  /* 0x0004009b0000751d */ /* 0x0003e20000010000 */
[----:B------:R-:W-:Y:S02]  /*fa40*/  IMAD R160, R18, R160, UR39 ;  /* 0x0000002712a07e24 */ /* 0x000fe4000f8e02a0 */
[-C--:B------:R-:W-:Y:S01]  /*fa50*/  FMUL.FTZ R24, R24, R210.reuse ;  /* 0x000000d218187220 */ /* 0x080fe20000410000 */
[-C--:B------:R-:W-:Y:S01]  /*fa60*/  FMUL.FTZ R25, R25, R210.reuse ;  /* 0x000000d219197220 */ /* 0x080fe20000410000 */
[-C--:B------:R-:W-:Y:S01]  /*fa70*/  FMUL.FTZ R28, R28, R210.reuse ;  /* 0x000000d21c1c7220 */ /* 0x080fe20000410000 */
[-C--:B------:R-:W-:Y:S01]  /*fa80*/  FMUL.FTZ R29, R29, R210.reuse ;  /* 0x000000d21d1d7220 */ /* 0x080fe20000410000 */
[----:B------:R-:W-:Y:S01]  /*fa90*/  R2UR UR6, R160 ;  /* 0x00000000a00672ca */ /* 0x000fe200000e0000 */
        /* <DEDUP_REMOVED lines=124> */
[----:B-1----:R-:W-:-:S05]  /*10260*/  F2FP.F16.F32.PACK_AB R155, R193, R161 ;  /* 0x000000a1c19b723e */ /* 0x002fca00000000ff */
[----:B------:R-:W-:-:S06]  /*10270*/  WARPGROUP.ARRIVE ;  /* 0x00000000000079c5 */ /* 0x000fcc0000000000 */
[----:B------:R-:W-:Y:S01]  /*10280*/  HGMMA.64x256x16.F32 R24, R152, gdesc[UR4].tnspB, R24, gsb0 ;  /* 0x43e0000498187df0 */ /* 0x000fe20008000818 */
[----:B------:R-:W-:Y:S08]  /*10290*/  MUFU.EX2 R196, R196 ;  /* 0x000000c400c47308 */ /* 0x000ff00000000800 */
[----:B------:R-:W-:Y:S08]  /*102a0*/  MUFU.EX2 R197, R197 ;  /* 0x000000c500c57308 */ /* 0x000ff00000000800 */
[----:B------:R-:W-:Y:S01]  /*102b0*/  MUFU.EX2 R209, R209 ;  /* 0x000000d100d17308 */ /* 0x000fe20000000800 */
[----:B------:R-:W-:Y:S01]  /*102c0*/  FADD.FTZ R0, R161, R0 ;  /* 0x00000000a1007221 */ /* 0x000fe20000010000 */
[----:B------:R-:W-:-:S06]  /*102d0*/  FFMA.FTZ R161, R183, UR46, -R179 ;  /* 0x0000002eb7a17c23 */ /* 0x000fcc00080108b3 */
[----:B------:R-:W-:Y:S08]  /*102e0*/  MUFU.EX2 R184, R184 ;  /* 0x000000b800b87308 */ /* 0x000ff00000000800 */
[----:B------:R-:W-:Y:S08]  /*102f0*/  MUFU.EX2 R185, R185 ;  /* 0x000000b900b97308 */ /* 0x000ff00000000800 */
[----:B------:R-:W-:Y:S08]  /*10300*/  MUFU.EX2 R186, R186 ;  /* 0x000000ba00ba7308 */ /* 0x000ff00000000800 */
[----:B------:R-:W-:Y:S08]  /*10310*/  MUFU.EX2 R187, R187 ;  /* 0x000000bb00bb7308 */ /* 0x000ff00000000800 */
[----:B------:R-:W-:Y:S01]  /*10320*/  MUFU.EX2 R161, R161 ;  /* 0x000000a100a17308 */ /* 0x000fe20000000800 */
[----:B------:R-:W-:-:S02]  /*10330*/  WARPGROUP.DEPBAR.LE gsb0, 0x0 ;  /* 0x00008000000079c5 */ /* 0x000fc40000010000 */
[----:B------:R-:W-:-:S05]  /*10340*/  FFMA.FTZ R155, R190, UR46, -R179 ;  /* 0x0000002ebe9b7c23 */ /* 0x000fca00080108b3 */
[----:B------:R1:W2:Y:S01]  /*10350*/  MUFU.EX2 R154, R191 ;  /* 0x000000bf009a7308 */ /* 0x0002a20000000800 */
[--C-:B------:R-:W-:Y:S01]  /*10360*/  FFMA.FTZ R190, R188, UR46, -R179.reuse ;  /* 0x0000002ebcbe7c23 */ /* 0x100fe200080108b3 */
[--C-:B------:R-:W-:Y:S01]  /*10370*/  FFMA.FTZ R188, R189, UR46, -R179.reuse ;  /* 0x0000002ebdbc7c23 */ /* 0x100fe200080108b3 */
[----:B-1----:R-:W-:-:S05]  /*10380*/  FFMA.FTZ R191, R192, UR46, -R179 ;  /* 0x0000002ec0bf7c23 */ /* 0x002fca00080108b3 */
[----:B------:R-:W1:Y:S08]  /*10390*/  MUFU.EX2 R155, R155 ;  /* 0x0000009b009b7308 */ /* 0x000e700000000800 */
[----:B------:R-:W3:Y:S08]  /*103a0*/  MUFU.EX2 R190, R190 ;  /* 0x000000be00be7308 */ /* 0x000ef00000000800 */
[----:B------:R-:W-:Y:S08]  /*103b0*/  MUFU.EX2 R191, R191 ;  /* 0x000000bf00bf7308 */ /* 0x000ff00000000800 */
[----:B------:R-:W4:Y:S01]  /*103c0*/  MUFU.EX2 R188, R188 ;  /* 0x000000bc00bc7308 */ /* 0x000f220000000800 */
[----:B------:R-:W-:-:S02]  /*103d0*/  VIADD R152, R160, 0x80 ;  /* 0x00000080a0987836 */ /* 0x000fc40000000000 */
[----:B------:R-:W-:Y:S02]  /*103e0*/  IMAD.MOV.U32 R153, RZ, RZ, 0x40000040 ;  /* 0x40000040ff997424 */ /* 0x000fe400078e00ff */
[----:B------:R-:W-:Y:S01]  /*103f0*/  FADD.FTZ R189, R193, R0 ;  /* 0x00000000c1bd7221 */ /* 0x000fe20000010000 */
[----:B------:R-:W-:Y:S02]  /*10400*/  R2UR UR6, R152 ;  /* 0x00000000980672ca */ /* 0x000fe400000e0000 */
[----:B------:R-:W-:Y:S01]  /*10410*/  R2UR UR7, R153 ;  /* 0x00000000990772ca */ /* 0x000fe200000e0000 */
[----:B--2---:R-:W-:Y:S01]  /*10420*/  FADD.FTZ R194, R154, R194 ;  /* 0x000000c29ac27221 */ /* 0x004fe20000010000 */
[----:B------:R-:W-:Y:S01]  /*10430*/  F2FP.F16.F32.PACK_AB R152, R196, R154 ;  /* 0x0000009ac498723e */ /* 0x000fe200000000ff */
[----:B-1----:R-:W-:Y:S01]  /*10440*/  FADD.FTZ R189, R155, R189 ;  /* 0x000000bd9bbd7221 */ /* 0x002fe20000010000 */
[----:B---3--:R-:W-:Y:S02]  /*10450*/  F2FP.F16.F32.PACK_AB R153, R190, R155 ;  /* 0x0000009bbe99723e */ /* 0x008fe400000000ff */
[----:B------:R-:W-:-:S02]  /*10460*/  F2FP.F16.F32.PACK_AB R154, R209, R197 ;  /* 0x000000c5d19a723e */ /* 0x000fc400000000ff */
[----:B----4-:R-:W-:-:S04]  /*10470*/  F2FP.F16.F32.PACK_AB R155, R188, R191 ;  /* 0x000000bfbc9b723e */ /* 0x010fc800000000ff */
[----:B------:R-:W-:-:S06]  /*10480*/  WARPGROUP.ARRIVE ;  /* 0x00000000000079c5 */ /* 0x000fcc0000000000 */
[----:B------:R-:W-:Y:S01]  /*10490*/  HGMMA.64x256x16.F32 R24, R152, gdesc[UR4].tnspB, R24, gsb0 ;  /* 0x43e0000498187df0 */ /* 0x000fe20008000818 */
[--C-:B------:R-:W-:Y:S01]  /*104a0*/  FFMA.FTZ R192, R180, UR46, -R179.reuse ;  /* 0x0000002eb4c07c23 */ /* 0x100fe200080108b3 */
[--C-:B------:R-:W-:Y:S01]  /*104b0*/  FFMA.FTZ R180, R181, UR46, -R179.reuse ;  /* 0x0000002eb5b47c23 */ /* 0x100fe200080108b3 */
[----:B------:R-:W-:-:S04]  /*104c0*/  FFMA.FTZ R0, R182, UR46, -R179 ;  /* 0x0000002eb6007c23 */ /* 0x000fc800080108b3 */
[----:B------:R-:W-:Y:S08]  /*104d0*/  MUFU.EX2 R192, R192 ;  /* 0x000000c000c07308 */ /* 0x000ff00000000800 */
[----:B------:R-:W1:Y:S08]  /*104e0*/  MUFU.EX2 R180, R180 ;  /* 0x000000b400b47308 */ /* 0x000e700000000800 */
[----:B------:R-:W2:Y:S01]  /*104f0*/  MUFU.EX2 R0, R0 ;  /* 0x0000000000007308 */ /* 0x000ea20000000800 */
[--C-:B------:R-:W-:Y:S01]  /*10500*/  FFMA.FTZ R170, R170, UR46, -R179.reuse ;  /* 0x0000002eaaaa7c23 */ /* 0x100fe200080108b3 */
[--C-:B------:R-:W-:Y:S01]  /*10510*/  FFMA.FTZ R167, R167, UR46, -R179.reuse ;  /* 0x0000002ea7a77c23 */ /* 0x100fe200080108b3 */
[--C-:B------:R-:W-:Y:S01]  /*10520*/  FFMA.FTZ R168, R168, UR46, -R179.reuse ;  /* 0x0000002ea8a87c23 */ /* 0x100fe200080108b3 */
[----:B------:R-:W-:-:S04]  /*10530*/  FFMA.FTZ R169, R169, UR46, -R179 ;  /* 0x0000002ea9a97c23 */ /* 0x000fc800080108b3 */
[----:B------:R-:W-:Y:S08]  /*10540*/  MUFU.EX2 R171, R171 ;  /* 0x000000ab00ab7308 */ /* 0x000ff00000000800 */
[----:B------:R-:W3:Y:S08]  /*10550*/  MUFU.EX2 R172, R172 ;  /* 0x000000ac00ac7308 */ /* 0x000ef00000000800 */
[----:B------:R-:W-:Y:S08]  /*10560*/  MUFU.EX2 R173, R173 ;  /* 0x000000ad00ad7308 */ /* 0x000ff00000000800 */
[----:B------:R-:W-:Y:S08]  /*10570*/  MUFU.EX2 R174, R174 ;  /* 0x000000ae00ae7308 */ /* 0x000ff00000000800 */
[----:B------:R-:W-:Y:S08]  /*10580*/  MUFU.EX2 R170, R170 ;  /* 0x000000aa00aa7308 */ /* 0x000ff00000000800 */
[----:B------:R-:W4:Y:S08]  /*10590*/  MUFU.EX2 R167, R167 ;  /* 0x000000a700a77308 */ /* 0x000f300000000800 */
[----:B------:R-:W-:Y:S08]  /*105a0*/  MUFU.EX2 R168, R168 ;  /* 0x000000a800a87308 */ /* 0x000ff00000000800 */
[----:B------:R-:W0:Y:S01]  /*105b0*/  MUFU.EX2 R169, R169 ;  /* 0x000000a900a97308 */ /* 0x000e220000000800 */
[----:B------:R-:W-:-:S02]  /*105c0*/  WARPGROUP.DEPBAR.LE gsb0, 0x0 ;  /* 0x00008000000079c5 */ /* 0x000fc40000010000 */
[----:B------:R-:W-:Y:S02]  /*105d0*/  VIADD R152, R160, 0x100 ;  /* 0x00000100a0987836 */ /* 0x000fe40000000000 */
[----:B------:R-:W-:-:S03]  /*105e0*/  IMAD.MOV.U32 R153, RZ, RZ, 0x40000040 ;  /* 0x40000040ff997424 */ /* 0x000fc600078e00ff */
[----:B------:R-:W-:Y:S02]  /*105f0*/  R2UR UR6, R152 ;  /* 0x00000000980672ca */ /* 0x000fe400000e0000 */
[----:B------:R-:W-:Y:S02]  /*10600*/  R2UR UR7, R153 ;  /* 0x00000000990772ca */ /* 0x000fe400000e0000 */
[----:B------:R-:W-:Y:S02]  /*10610*/  F2FP.F16.F32.PACK_AB R152, R185, R184 ;  /* 0x000000b8b998723e */ /* 0x000fe400000000ff */
[----:B-1----:R-:W-:Y:S02]  /*10620*/  F2FP.F16.F32.PACK_AB R153, R180, R192 ;  /* 0x000000c0b499723e */ /* 0x002fe400000000ff */
[----:B------:R-:W-:Y:S02]  /*10630*/  F2FP.F16.F32.PACK_AB R154, R187, R186 ;  /* 0x000000babb9a723e */ /* 0x000fe400000000ff */
[----:B--2---:R-:W-:-:S04]  /*10640*/  F2FP.F16.F32.PACK_AB R155, R161, R0 ;  /* 0x00000000a19b723e */ /* 0x004fc800000000ff */
[----:B------:R-:W-:-:S06]  /*10650*/  WARPGROUP.ARRIVE ;  /* 0x00000000000079c5 */ /* 0x000fcc0000000000 */
[----:B------:R-:W-:Y:S01]  /*10660*/  HGMMA.64x256x16.F32 R24, R152, gdesc[UR4].tnspB, R24, gsb0 ;  /* 0x43e0000498187df0 */ /* 0x000fe20008000818 */
[--C-:B------:R-:W-:Y:S01]  /*10670*/  FFMA.FTZ R159, R159, UR46, -R179.reuse ;  /* 0x0000002e9f9f7c23 */ /* 0x100fe200080108b3 */
[--C-:B------:R-:W-:Y:S01]  /*10680*/  FFMA.FTZ R157, R157, UR46, -R179.reuse ;  /* 0x0000002e9d9d7c23 */ /* 0x100fe200080108b3 */
[--C-:B------:R-:W-:Y:S01]  /*10690*/  FFMA.FTZ R158, R158, UR46, -R179.reuse ;  /* 0x0000002e9e9e7c23 */ /* 0x100fe200080108b3 */
[----:B------:R-:W-:Y:S01]  /*106a0*/  FFMA.FTZ R162, R162, UR46, -R179 ;  /* 0x0000002ea2a27c23 */ /* 0x000fe200080108b3 */
[----:B------:R-:W-:Y:S08]  /*106b0*/  MUFU.EX2 R163, R163 ;  /* 0x000000a300a37308 */ /* 0x000ff00000000800 */
[----:B------:R-:W1:Y:S08]  /*106c0*/  MUFU.EX2 R164, R164 ;  /* 0x000000a400a47308 */ /* 0x000e700000000800 */
[----:B------:R-:W-:Y:S08]  /*106d0*/  MUFU.EX2 R165, R165 ;  /* 0x000000a500a57308 */ /* 0x000ff00000000800 */
[----:B------:R-:W-:Y:S08]  /*106e0*/  MUFU.EX2 R166, R166 ;  /* 0x000000a600a67308 */ /* 0x000ff00000000800 */
[----:B------:R-:W-:Y:S08]  /*106f0*/  MUFU.EX2 R159, R159 ;  /* 0x0000009f009f7308 */ /* 0x000ff00000000800 */
[----:B------:R-:W2:Y:S08]  /*10700*/  MUFU.EX2 R157, R157 ;  /* 0x0000009d009d7308 */ /* 0x000eb00000000800 */
[----:B------:R-:W-:Y:S08]  /*10710*/  MUFU.EX2 R158, R158 ;  /* 0x0000009e009e7308 */ /* 0x000ff00000000800 */
[----:B------:R-:W2:Y:S01]  /*10720*/  MUFU.EX2 R162, R162 ;  /* 0x000000a200a27308 */ /* 0x000ea20000000800 */
[----:B------:R-:W-:-:S02]  /*10730*/  WARPGROUP.DEPBAR.LE gsb0, 0x0 ;  /* 0x00008000000079c5 */ /* 0x000fc40000010000 */
[----:B------:R-:W-:Y:S01]  /*10740*/  VIADD R152, R160, 0x180 ;  /* 0x00000180a0987836 */ /* 0x000fe20000000000 */
[----:B------:R-:W-:-:S04]  /*10750*/  MOV R153, 0x40000040 ;  /* 0x4000004000997802 */ /* 0x000fc80000000f00 */
[----:B------:R-:W-:Y:S02]  /*10760*/  R2UR UR6, R152 ;  /* 0x00000000980672ca */ /* 0x000fe400000e0000 */
[----:B------:R-:W-:Y:S02]  /*10770*/  R2UR UR7, R153 ;  /* 0x00000000990772ca */ /* 0x000fe400000e0000 */
[----:B---3--:R-:W-:Y:S02]  /*10780*/  F2FP.F16.F32.PACK_AB R152, R172, R171 ;  /* 0x000000abac98723e */ /* 0x008fe400000000ff */
[----:B----4-:R-:W-:Y:S02]  /*10790*/  F2FP.F16.F32.PACK_AB R153, R167, R170 ;  /* 0x000000aaa799723e */ /* 0x010fe400000000ff */
[----:B------:R-:W-:Y:S02]  /*107a0*/  F2FP.F16.F32.PACK_AB R154, R174, R173 ;  /* 0x000000adae9a723e */ /* 0x000fe400000000ff */
[----:B0-----:R-:W-:-:S04]  /*107b0*/  F2FP.F16.F32.PACK_AB R155, R169, R168 ;  /* 0x000000a8a99b723e */ /* 0x001fc800000000ff */
[----:B------:R-:W-:-:S06]  /*107c0*/  WARPGROUP.ARRIVE ;  /* 0x00000000000079c5 */ /* 0x000fcc0000000000 */
[----:B------:R-:W-:Y:S01]  /*107d0*/  HGMMA.64x256x16.F32 R24, R152, gdesc[UR4].tnspB, R24, gsb0 ;  /* 0x43e0000498187df0 */ /* 0x000fe20008000818 */
[--C-:B------:R-:W-:Y:S01]  /*107e0*/  FFMA.FTZ R3, R3, UR46, -R179.reuse ;  /* 0x0000002e03037c23 */ /* 0x100fe200080108b3 */
[--C-:B------:R-:W-:Y:S01]  /*107f0*/  FFMA.FTZ R175, R175, UR46, -R179.reuse ;  /* 0x0000002eafaf7c23 */ /* 0x100fe200080108b3 */
[--C-:B------:R-:W-:Y:S01]  /*10800*/  FFMA.FTZ R177, R177, UR46, -R179.reuse ;  /* 0x0000002eb1b17c23 */ /* 0x100fe200080108b3 */
[----:B------:R-:W-:Y:S02]  /*10810*/  FFMA.FTZ R178, R178, UR46, -R179 ;  /* 0x0000002eb2b27c23 */ /* 0x000fe400080108b3 */
[----:B------:R0:W3:Y:S02]  /*10820*/  MUFU.EX2 R179, R2 ;  /* 0x0000000200b37308 */ /* 0x0000e40000000800 */
[----:B0-----:R0:W5:Y:S06]  /*10830*/  LDL.LU R2, [R1+0x1f0] ;  /* 0x0001f00001027983 */ /* 0x00116c0000300800 */
[----:B------:R-:W-:Y:S08]  /*10840*/  MUFU.EX2 R229, R229 ;  /* 0x000000e500e57308 */ /* 0x000ff00000000800 */
[----:B------:R-:W-:Y:S08]  /*10850*/  MUFU.EX2 R211, R211 ;  /* 0x000000d300d37308 */ /* 0x000ff00000000800 */
[----:B------:R-:W-:Y:S08]  /*10860*/  MUFU.EX2 R156, R156 ;  /* 0x0000009c009c7308 */ /* 0x000ff00000000800 */
[----:B------:R-:W4:Y:S08]  /*10870*/  MUFU.EX2 R3, R3 ;  /* 0x0000000300037308 */ /* 0x000f300000000800 */
[----:B------:R-:W0:Y:S08]  /*10880*/  MUFU.EX2 R175, R175 ;  /* 0x000000af00af7308 */ /* 0x000e300000000800 */
[----:B------:R-:W0:Y:S08]  /*10890*/  MUFU.EX2 R177, R177 ;  /* 0x000000b100b17308 */ /* 0x000e300000000800 */
[----:B------:R-:W0:Y:S01]  /*108a0*/  MUFU.EX2 R178, R178 ;  /* 0x000000b200b27308 */ /* 0x000e220000000800 */
[----:B------:R-:W-:-:S02]  /*108b0*/  WARPGROUP.DEPBAR.LE gsb0, 0x0 ;  /* 0x00008000000079c5 */ /* 0x000fc40000010000 */
[----:B------:R-:W-:Y:S02]  /*108c0*/  VIADD R152, R160, 0x200 ;  /* 0x00000200a0987836 */ /* 0x000fe40000000000 */
[----:B------:R-:W-:-:S03]  /*108d0*/  IMAD.MOV.U32 R153, RZ, RZ, 0x40000040 ;  /* 0x40000040ff997424 */ /* 0x000fc600078e00ff */
[----:B------:R-:W-:Y:S02]  /*108e0*/  R2UR UR6, R152 ;  /* 0x00000000980672ca */ /* 0x000fe400000e0000 */
[----:B------:R-:W-:Y:S02]  /*108f0*/  R2UR UR7, R153 ;  /* 0x00000000990772ca */ /* 0x000fe400000e0000 */
[----:B-1----:R-:W-:Y:S02]  /*10900*/  F2FP.F16.F32.PACK_AB R152, R164, R163 ;  /* 0x000000a3a498723e */ /* 0x002fe400000000ff */
[----:B--2---:R-:W-:Y:S02]  /*10910*/  F2FP.F16.F32.PACK_AB R153, R157, R159 ;  /* 0x0000009f9d99723e */ /* 0x004fe400000000ff */
[----:B------:R-:W-:Y:S02]  /*10920*/  F2FP.F16.F32.PACK_AB R154, R166, R165 ;  /* 0x000000a5a69a723e */ /* 0x000fe400000000ff */
[----:B------:R-:W-:-:S04]  /*10930*/  F2FP.F16.F32.PACK_AB R155, R162, R158 ;  /* 0x0000009ea29b723e */ /* 0x000fc800000000ff */
[----:B------:R-:W-:-:S06]  /*10940*/  WARPGROUP.ARRIVE ;  /* 0x00000000000079c5 */ /* 0x000fcc0000000000 */
        /* <DEDUP_REMOVED lines=31> */
[----:B---3--:R-:W-:Y:S01]  /*10b40*/  FADD.FTZ R171, R179, R171 ;  /* 0x000000abb3ab7221 */ /* 0x008fe20000010000 */
[----:B----4-:R-:W-:-:S03]  /*10b50*/  FADD.FTZ R170, R3, R170 ;  /* 0x000000aa03aa7221 */ /* 0x010fc60000010000 */
[----:B------:R-:W-:Y:S01]  /*10b60*/  FADD.FTZ R171, R229, R171 ;  /* 0x000000abe5ab7221 */ /* 0x000fe20000010000 */
[----:B0-----:R-:W-:-:S03]  /*10b70*/  FADD.FTZ R170, R175, R170 ;  /* 0x000000aaafaa7221 */ /* 0x001fc60000010000 */
[----:B------:R-:W-:Y:S01]  /*10b80*/  FADD.FTZ R171, R211, R171 ;  /* 0x000000abd3ab7221 */ /* 0x000fe20000010000 */
[----:B------:R-:W-:-:S04]  /*10b90*/  FADD.FTZ R170, R177, R170 ;  /* 0x000000aab1aa7221 */ /* 0x000fc80000010000 */
[----:B------:R-:W-:Y:S01]  /*10ba0*/  FADD.FTZ R0, R178, R170 ;  /* 0x000000aab2007221 */ /* 0x000fe20000010000 */
[----:B------:R-:W-:Y:S02]  /*10bb0*/  WARPGROUP.DEPBAR.LE gsb0, 0x0 ;  /* 0x00008000000079c5 */ /* 0x000fe40000010000 */
[----:B------:R-:W-:Y:S02]  /*10bc0*/  VIADD R152, R160, 0x280 ;  /* 0x00000280a0987836 */ /* 0x000fe40000000000 */
[----:B------:R-:W-:-:S03]  /*10bd0*/  IMAD.MOV.U32 R153, RZ, RZ, 0x40000040 ;  /* 0x40000040ff997424 */ /* 0x000fc600078e00ff */
[----:B------:R-:W-:Y:S02]  /*10be0*/  R2UR UR6, R152 ;  /* 0x00000000980672ca */ /* 0x000fe400000e0000 */
[----:B------:R-:W-:Y:S02]  /*10bf0*/  R2UR UR7, R153 ;  /* 0x00000000990772ca */ /* 0x000fe400000e0000 */
[----:B------:R-:W-:Y:S02]  /*10c00*/  F2FP.F16.F32.PACK_AB R152, R229, R179 ;  /* 0x000000b3e598723e */ /* 0x000fe400000000ff */
[----:B------:R-:W-:Y:S02]  /*10c10*/  F2FP.F16.F32.PACK_AB R153, R175, R3 ;  /* 0x00000003af99723e */ /* 0x000fe400000000ff */
[----:B------:R-:W-:Y:S02]  /*10c20*/  F2FP.F16.F32.PACK_AB R154, R156, R211 ;  /* 0x000000d39c9a723e */ /* 0x000fe400000000ff */
[----:B------:R-:W-:-:S04]  /*10c30*/  F2FP.F16.F32.PACK_AB R155, R178, R177 ;  /* 0x000000b1b29b723e */ /* 0x000fc800000000ff */
[----:B------:R-:W-:-:S06]  /*10c40*/  WARPGROUP.ARRIVE ;  /* 0x00000000000079c5 */ /* 0x000fcc0000000000 */
[----:B------:R-:W-:Y:S01]  /*10c50*/  HGMMA.64x256x16.F32 R24, R152, gdesc[UR4].tnspB, R24, gsb0 ;  /* 0x43e0000498187df0 */ /* 0x000fe20008000818 */
[----:B------:R-:W-:Y:S02]  /*10c60*/  FADD.FTZ R3, R156, R171 ;  /* 0x000000ab9c037221 */ /* 0x000fe40000010000 */
[----:B------:R-:W-:Y:S02]  /*10c70*/  WARPGROUP.DEPBAR.LE gsb0, 0x0 ;  /* 0x00008000000079c5 */ /* 0x000fe40000010000 */
[----:B------:R-:W-:Y:S05]  /*10c80*/  @!P0 BRA `(.L_x_6141) ;  /* 0x0000000000048947 */ /* 0x000fea0003800000 */
[----:B------:R-:W-:Y:S01]  /*10c90*/  BPT.TRAP 0x1 ;  /* 0x000000040000795c */ /* 0x000fe20000300000 */
.L_x_6141:
        /* <DEDUP_REMOVED lines=10> */
.L_x_6131:
[----:B------:R-:W2:Y:S02]  /*10d40*/  LDL R15, [R1+0xb8] ;  /* 0x0000b800010f7983 */ /* 0x000ea40000100800 */
[----:B--2---:R-:W-:-:S13]  /*10d50*/  ISETP.GE.AND P1, PT, R14, R15, PT ;  /* 0x0000000f0e00720c */ /* 0x004fda0003f26270 */
[----:B------:R-:W-:Y:S05]  /*10d60*/  @!P1 BRA `(.L_x_6143) ;  /* 0x0000003000509947 */ /* 0x000fea0003800000 */
[----:B------:R-:W-:Y:S02]  /*10d70*/  IMAD.MOV.U32 R208, RZ, RZ, R176 ;  /* 0x000000ffffd07224 */ /* 0x000fe400078e00b0 */
[----:B------:R-:W-:-:S07]  /*10d80*/  IMAD.MOV.U32 R209, RZ, RZ, R20 ;  /* 0x000000ffffd17224 */ /* 0x000fce00078e0014 */
.L_x_6154:
        /* <DEDUP_REMOVED lines=8> */
.L_x_6144:
[----:B------:R-:W-:Y:S01]  /*10e10*/  IMAD R15, R18, 0x8, R22 ;  /* 0x00000008120f7824 */ /* 0x000fe200078e0216 */
[----:B------:R-:W-:-:S04]  /*10e20*/  SHF.L.U32 R20, R204, 0x1f, RZ ;  /* 0x0000001fcc147819 */ /* 0x000fc800000006ff */
[----:B------:R0:W1:Y:S01]  /*10e30*/  SYNCS.PHASECHK.TRANS64.TRYWAIT P1, [R15+URZ+0x32430], R20 ;  /* 0x032430140f0075a7 */ /* 0x000062000802017f */
[----:B------:R-:W-:Y:S05]  /*10e40*/  @!P0 BRA `(.L_x_6145) ;  /* 0x0000000000048947 */ /* 0x000fea0003800000 */
[----:B------:R-:W-:Y:S01]  /*10e50*/  BPT.TRAP 0x1 ;  /* 0x000000040000795c */ /* 0x000fe20000300000 */
.L_x_6145:
[----:B------:R-:W2:Y:S01]  /*10e60*/  LDL R21, [R1+0x88] ;  /* 0x0000880001157983 */ /* 0x000ea20000100800 */
[----:B------:R-:W-:Y:S02]  /*10e70*/  IMAD.MOV.U32 R157, RZ, RZ, 0x40000040 ;  /* 0x40000040ff9d7424 */ /* 0x000fe400078e00ff */
[----:B--2---:R-:W-:Y:S01]  /*10e80*/  IMAD R156, R18, 0x300, R21 ;  /* 0x00000300129c7824 */ /* 0x004fe200078e0215 */
[----:B-1----:R-:W-:Y:S06]  /*10e90*/  @P1 BRA `(.L_x_6146) ;  /* 0x0000000000081947 */ /* 0x002fec0003800000 */
[----:B------:R-:W1:Y:S02]  /*10ea0*/  SYNCS.PHASECHK.TRANS64.TRYWAIT P1, [R15+URZ+0x32430], R20 ;  /* 0x032430140f0075a7 */ /* 0x000e64000802017f */
[----:B-1----:R-:W-:Y:S05]  /*10eb0*/  @!P1 BRA `(.L_x_6147) ;  /* 0x0000012400a49947 */ /* 0x002fea0003800000 */
.L_x_6146:
[----:B-----5:R2:W-:Y:S04]  /*10ec0*/  STL.64 [R1+0x1f8], R4 ;  /* 0x0001f80401007387 */ /* 0x0205e80000100a00 */
[----:B--2---:R-:W2:Y:S04]  /*10ed0*/  LDL.64 R4, [R1+0x80] ;  /* 0x0000800001047983 */ /* 0x004ea80000100a00 */
[----:B------:R3:W-:Y:S01]  /*10ee0*/  STL.64 [R1+0x1f0], R2 ;  /* 0x0001f00201007387 */ /* 0x0007e20000100a00 */
[----:B------:R-:W-:Y:S05]  /*10ef0*/  WARPSYNC.ALL ;  /* 0x0000000000007948 */ /* 0x000fea0003800000 */
[----:B------:R-:W4:Y:S04]  /*10f00*/  LDL.64 R210, [R1+0x70] ;  /* 0x0000700001d27983 */ /* 0x000f280000100a00 */
[----:B---3--:R-:W3:Y:S01]  /*10f10*/  LDL.64 R2, [R1+0x78] ;  /* 0x0000780001027983 */ /* 0x008ee20000100a00 */
        /* <DEDUP_REMOVED lines=38> */
.L_x_6148:
[----:B------:R2:W3:Y:S01]  /*11180*/  SYNCS.PHASECHK.TRANS64.TRYWAIT P1, [R15+URZ+0x32450], R20 ;  /* 0x032450140f0075a7 */ /* 0x0004e2000802017f */
[----:B------:R-:W-:Y:S05]  /*11190*/  @!P0 BRA `(.L_x_6149) ;  /* 0x0000000000048947 */ /* 0x000fea0003800000 */
[----:B------:R-:W-:Y:S01]  /*111a0*/  BPT.TRAP 0x1 ;  /* 0x000000040000795c */ /* 0x000fe20000300000 */
.L_x_6149:
[----:B---3--:R-:W-:Y:S05]  /*111b0*/  @P1 BRA `(.L_x_6150) ;  /* 0x0000000000081947 */ /* 0x008fea0003800000 */
[----:B------:R-:W3:Y:S02]  /*111c0*/  SYNCS.PHASECHK.TRANS64.TRYWAIT P1, [R15+URZ+0x32450], R20 ;  /* 0x032450140f0075a7 */ /* 0x000ee4000802017f */
[----:B---3--:R-:W-:Y:S05]  /*111d0*/  @!P1 BRA `(.L_x_6151) ;  /* 0x0000012000f09947 */ /* 0x008fea0003800000 */
.L_x_6150:
        /* <DEDUP_REMOVED lines=13> */
[----:B------:R-:W-:Y:S01]  /*112b0*/  MOV R211, 0x40000040 ;  /* 0x4000004000d37802 */ /* 0x000fe20000000f00 */
[----:B0-----:R-:W2:Y:S01]  /*112c0*/  LDL.64 R14, [R1+0x40] ;  /* 0x00004000010e7983 */ /* 0x001ea20000100a00 */
[----:B------:R-:W-:-:S03]  /*112d0*/  R2UR UR4, R4 ;  /* 0x00000000040472ca */ /* 0x000fc600000e0000 */
[----:B-1----:R-:W3:Y:S01]  /*112e0*/  LDL.64 R2, [R1+0x58] ;  /* 0x0000580001027983 */ /* 0x002ee20000100a00 */
[----:B------:R-:W-:Y:S01]  /*112f0*/  R2UR UR5, R5 ;  /* 0x00000000050572ca */ /* 0x000fe200000e0000 */
[----:B------:R-:W-:-:S12]  /*11300*/  WARPGROUP.ARRIVE ;  /* 0x00000000000079c5 */ /* 0x000fd80000000000 */
[----:B------:R-:W-:Y:S01]  /*11310*/  HGMMA.64x96x16.F32 R152, gdesc[UR4], R152, gsb0 ;  /* 0x01600000049879f0 */ /* 0x000fe20008000898 */
[----:B------:R-:W-:Y:S02]  /*11320*/  R2UR UR6, R210 ;  /* 0x00000000d20672ca */ /* 0x000fe400000e0000 */
[----:B------:R-:W-:Y:S01]  /*11330*/  R2UR UR7, R211 ;  /* 0x00000000d30772ca */ /* 0x000fe200000e0000 */
[----:B------:R-:W-:Y:S02]  /*11340*/  VIADD R210, R20, 0x4 ;  /* 0x0000000414d27836 */ /* 0x000fe40000000000 */
[----:B------:R-:W-:Y:S01]  /*11350*/  IMAD.MOV.U32 R211, RZ, RZ, 0x40000040 ;  /* 0x40000040ffd37424 */ /* 0x000fe200078e00ff */
[----:B------:R-:W-:Y:S02]  /*11360*/  WARPGROUP.DEPBAR.LE gsb0, 0x0 ;  /* 0x00008000000079c5 */ /* 0x000fe40000010000 */
[----:B------:R-:W-:Y:S01]  /*11370*/  WARPGROUP.ARRIVE ;  /* 0x00000000000079c5 */ /* 0x000fe20000000000 */
[----:B----4-:R-:W-:-:S02]  /*11380*/  R2UR UR4, R22 ;  /* 0x00000000160472ca */ /* 0x010fc400000e0000 */
[----:B------:R-:W-:Y:S02]  /*11390*/  R2UR UR5, R23 ;  /* 0x00000000170572ca */ /* 0x000fe400000e0000 */
        /* <DEDUP_REMOVED lines=29> */
[----:B------:R-:W-:Y:S01]  /*11570*/  MOV R211, 0x40000040 ;  /* 0x4000004000d37802 */ /* 0x000fe20000000f00 */
[----:B------:R0:W5:Y:S07]  /*11580*/  LDL.LU.64 R22, [R1+0x208] ;  /* 0x0002080001167983 */ /* 0x00016e0000300a00 */
[----:B------:R-:W-:Y:S01]  /*11590*/  HGMMA.64x96x16.F32 R152, gdesc[UR4], R152, gsb0 ;  /* 0x01600000049879f0 */ /* 0x000fe20008000898 */
[----:B------:R-:W-:-:S02]  /*115a0*/  R2UR UR6, R210 ;  /* 0x00000000d20672ca */ /* 0x000fc400000e0000 */
[----:B------:R-:W-:Y:S02]  /*115b0*/  R2UR UR7, R211 ;  /* 0x00000000d30772ca */ /* 0x000fe400000e0000 */
[----:B--2---:R-:W-:Y:S02]  /*115c0*/  R2UR UR4, R16 ;  /* 0x00000000100472ca */ /* 0x004fe400000e0000 */
[----:B------:R-:W-:Y:S01]  /*115d0*/  R2UR UR5, R17 ;  /* 0x00000000110572ca */ /* 0x000fe200000e0000 */
[----:B------:R-:W-:Y:S01]  /*115e0*/  VIADD R210, R20, 0x304 ;  /* 0x0000030414d27836 */ /* 0x000fe20000000000 */
[----:B------:R0:W5:Y:S01]  /*115f0*/  LDL.LU.64 R16, [R1+0x200] ;  /* 0x0002000001107983 */ /* 0x0001620000300a00 */
[----:B------:R-:W-:Y:S01]  /*11600*/  IMAD.MOV.U32 R211, RZ, RZ, 0x40000040 ;  /* 0x40000040ffd37424 */ /* 0x000fe200078e00ff */
        /* <DEDUP_REMOVED lines=100> */
.L_x_6152:
[----:B------:R-:W-:Y:S01]  /*11c50*/  FMUL.FTZ R152, R152, UR42 ;  /* 0x0000002a98987c20 */ /* 0x000fe20008410000 */
[----:B------:R-:W-:Y:S01]  /*11c60*/  FMUL.FTZ R153, R153, UR42 ;  /* 0x0000002a99997c20 */ /* 0x000fe20008410000 */
[----:B------:R-:W-:Y:S01]  /*11c70*/  STL [R1+0x1f8], R5 ;  /* 0x0001f80501007387 */ /* 0x000fe20000100800 */
[----:B------:R-:W-:Y:S01]  /*11c80*/  FMUL.FTZ R157, R157, UR42 ;  /* 0x0000002a9d9d7c20 */ /* 0x000fe20008410000 */
[----:B------:R-:W1:Y:S01]  /*11c90*/  MUFU.TANH R20, R152 ;  /* 0x0000009800147308 */ /* 0x000e620000002400 */
[----:B------:R-:W-:Y:S01]  /*11ca0*/  FMUL.FTZ R156, R156, UR42 ;  /* 0x0000002a9c9c7c20 */ /* 0x000fe20008410000 */
[----:B------:R2:W-:Y:S01]  /*11cb0*/  STL [R1+0x1f4], R4 ;  /* 0x0001f40401007387 */ /* 0x0005e20000100800 */
[----:B------:R-:W-:Y:S01]  /*11cc0*/  FMUL.FTZ R161, R161, UR42 ;  /* 0x0000002aa1a17c20 */ /* 0x000fe20008410000 */
[----:B------:R-:W-:Y:S01]  /*11cd0*/  FMUL.FTZ R160, R160, UR42 ;  /* 0x0000002aa0a07c20 */ /* 0x000fe20008410000 */
[----:B------:R-:W-:Y:S01]  /*11ce0*/  FMUL.FTZ R210, R168, UR42 ;  /* 0x0000002aa8d27c20 */ /* 0x000fe20008410000 */
[----:B-----5:R3:W-:Y:S01]  /*11cf0*/  STL [R1+0x1f0], R2 ;  /* 0x0001f00201007387 */ /* 0x0207e20000100800 */
[----:B------:R-:W-:Y:S01]  /*11d00*/  FMUL.FTZ R229, R164, UR42 ;  /* 0x0000002aa4e57c20 */ /* 0x000fe20008410000 */
[----:B------:R4:W0:Y:S01]  /*11d10*/  MUFU.TANH R152, R161 ;  /* 0x000000a100987308 */ /* 0x0008220000002400 */
[----:B------:R-:W-:Y:S01]  /*11d20*/  FMUL.FTZ R164, R172, UR42 ;  /* 0x0000002aaca47c20 */ /* 0x000fe20008410000 */
[----:B------:R-:W-:Y:S01]  /*11d30*/  FMUL.FTZ R211, R165, UR42 ;  /* 0x0000002aa5d37c20 */ /* 0x000fe20008410000 */
[----:B------:R-:W-:Y:S01]  /*11d40*/  FMUL.FTZ R165, R169, UR42 ;  /* 0x0000002aa9a57c20 */ /* 0x000fe20008410000 */
[----:B------:R-:W-:Y:S01]  /*11d50*/  FMUL.FTZ R185, R185, UR42 ;  /* 0x0000002ab9b97c20 */ /* 0x000fe20008410000 */
[----:B------:R-:W-:Y:S01]  /*11d60*/  FMUL.FTZ R188, R188, UR42 ;  /* 0x0000002abcbc7c20 */ /* 0x000fe20008410000 */
[----:B------:R-:W-:Y:S01]  /*11d70*/  FMUL.FTZ R189, R189, UR42 ;  /* 0x0000002abdbd7c20 */ /* 0x000fe20008410000 */
[----:B------:R-:W-:Y:S01]  /*11d80*/  FMUL.FTZ R154, R154, UR42 ;  /* 0x0000002a9a9a7c20 */ /* 0x000fe20008410000 */
[----:B--2---:R1:W2:Y:S01]  /*11d90*/  MUFU.TANH R4, R153 ;  /* 0x0000009900047308 */ /* 0x0042a20000002400 */
[----:B----4-:R-:W-:Y:S01]  /*11da0*/  FMUL.FTZ R161, R177, UR42 ;  /* 0x0000002ab1a17c20 */ /* 0x010fe20008410000 */
[----:B------:R-:W-:Y:S01]  /*11db0*/  FMUL.FTZ R159, R159, UR42 ;  /* 0x0000002a9f9f7c20 */ /* 0x000fe20008410000 */
[----:B------:R-:W-:Y:S01]  /*11dc0*/  FMUL.FTZ R155, R155, UR42 ;  /* 0x0000002a9b9b7c20 */ /* 0x000fe20008410000 */
[----:B------:R-:W-:Y:S01]  /*11dd0*/  FMUL.FTZ R158, R158, UR42 ;  /* 0x0000002a9e9e7c20 */ /* 0x000fe20008410000 */
[----:B------:R-:W-:Y:S01]  /*11de0*/  UMOV UR46, UR44 ;  /* 0x0000002c002e7c82 */ /* 0x000fe20008000000 */
[----:B------:R-:W-:Y:S01]  /*11df0*/  FMUL.FTZ R167, R167, UR42 ;  /* 0x0000002aa7a77c20 */ /* 0x000fe20008410000 */
[----:B------:R-:W-:Y:S01]  /*11e00*/  FMUL.FTZ R170, R170, UR42 ;  /* 0x0000002aaaaa7c20 */ /* 0x000fe20008410000 */
[----:B---3--:R3:W-:Y:S01]  /*11e10*/  MUFU.TANH R2, R156 ;  /* 0x0000009c00027308 */ /* 0x0087e20000002400 */
[----:B-1----:R-:W-:-:S02]  /*11e20*/  IMAD.MOV.U32 R153, RZ, RZ, R20 ;  /* 0x000000ffff997224 */ /* 0x002fc400078e0014 */
[----:B------:R-:W-:Y:S01]  /*11e30*/  FMUL.FTZ R171, R171, UR42 ;  /* 0x0000002aabab7c20 */ /* 0x000fe20008410000 */
[----:B0-----:R-:W-:Y:S02]  /*11e40*/  IMAD.MOV.U32 R169, RZ, RZ, R152 ;  /* 0x000000ffffa97224 */ /* 0x001fe400078e0098 */
[----:B------:R-:W-:Y:S01]  /*11e50*/  FMUL.FTZ R152, R173, UR42 ;  /* 0x0000002aad987c20 */ /* 0x000fe20008410000 */
[----:B------:R-:W-:Y:S02]  /*11e60*/  IMAD.MOV.U32 R168, RZ, RZ, R153 ;  /* 0x000000ffffa87224 */ /* 0x000fe400078e0099 */
[----:B------:R-:W-:Y:S01]  /*11e70*/  FMUL.FTZ R153, R176, UR42 ;  /* 0x0000002ab0997c20 */ /* 0x000fe20008410000 */
[----:B------:R-:W-:Y:S01]  /*11e80*/  FMUL.FTZ R178, R178, UR42 ;  /* 0x0000002ab2b27c20 */ /* 0x000fe20008410000 */
[----:B------:R0:W1:Y:S01]  /*11e90*/  MUFU.TANH R20, R157 ;  /* 0x0000009d00147308 */ /* 0x0000620000002400 */
[----:B--2---:R-:W-:Y:S01]  /*11ea0*/  MOV R172, R4 ;  /* 0x0000000400ac7202 */ /* 0x004fe20000000f00 */
[----:B---3--:R-:W-:Y:S01]  /*11eb0*/  FMUL.FTZ R156, R181, UR42 ;  /* 0x0000002ab59c7c20 */ /* 0x008fe20008410000 */
[----:B------:R-:W-:-:S02]  /*11ec0*/  IMAD.MOV.U32 R181, RZ, RZ, R168 ;  /* 0x000000ffffb57224 */ /* 0x000fc400078e00a8 */
[----:B------:R-:W-:-:S03]  /*11ed0*/  FMUL.FTZ R190, R190, UR42 ;  /* 0x0000002abebe7c20 */ /* 0x000fc60008410000 */
[----:B------:R2:W3:Y:S01]  /*11ee0*/  MUFU.TANH R5, R160 ;  /* 0x000000a000057308 */ /* 0x0004e20000002400 */
[----:B0-----:R-:W-:Y:S01]  /*11ef0*/  FMUL.FTZ R157, R184, UR42 ;  /* 0x0000002ab89d7c20 */ /* 0x001fe20008410000 */
[----:B------:R-:W-:-:S06]  /*11f00*/  IMAD.MOV.U32 R184, RZ, RZ, R172 ;  /* 0x000000ffffb87224 */ /* 0x000fcc00078e00ac */
[----:B------:R-:W0:Y:S01]  /*11f10*/  MUFU.TANH R229, R229 ;  /* 0x000000e500e57308 */ /* 0x000e220000002400 */
[----:B-1----:R-:W-:Y:S01]  /*11f20*/  IMAD.MOV.U32 R176, RZ, RZ, R20 ;  /* 0x000000ffffb07224 */ /* 0x002fe200078e0014 */
[----:B------:R-:W-:Y:S01]  /*11f30*/  FMNMX.FTZ R20, R168, R209, !PT ;  /* 0x000000d1a8147209 */ /* 0x000fe20007810000 */
[----:B--2---:R-:W-:Y:S01]  /*11f40*/  FMUL.FTZ R160, R180, UR42 ;  /* 0x0000002ab4a07c20 */ /* 0x004fe20008410000 */
[----:B------:R-:W-:Y:S02]  /*11f50*/  FMUL.FTZ R180, R192, UR42 ;  /* 0x0000002ac0b47c20 */ /* 0x000fe40008410000 */
[----:B------:R-:W-:Y:S01]  /*11f60*/  FMNMX.FTZ R20, R172, R20, !PT ;  /* 0x00000014ac147209 */ /* 0x000fe20007810000 */
[----:B------:R-:W-:Y:S01]  /*11f70*/  FMUL.FTZ R172, R196, UR42 ;  /* 0x0000002ac4ac7c20 */ /* 0x000fe20008410000 */
[----:B------:R-:W1:Y:S01]  /*11f80*/  MUFU.TANH R211, R211 ;  /* 0x000000d300d37308 */ /* 0x000e620000002400 */
[----:B---3--:R-:W-:Y:S01]  /*11f90*/  IMAD.MOV.U32 R173, RZ, RZ, R5 ;  /* 0x000000ffffad7224 */ /* 0x008fe200078e0005 */
[----:B------:R-:W-:Y:S01]  /*11fa0*/  FMNMX.FTZ R20, R2, R20, !PT ;  /* 0x0000001402147209 */ /* 0x000fe20007810000 */
[----:B------:R-:W-:-:S03]  /*11fb0*/  FMUL.FTZ R196, R163, UR42 ;  /* 0x0000002aa3c47c20 */ /* 0x000fc60008410000 */
[----:B------:R-:W-:Y:S02]  /*11fc0*/  FMNMX.FTZ R20, R176, R20, !PT ;  /* 0x00000014b0147209 */ /* 0x000fe40007810000 */
[----:B------:R-:W2:Y:S02]  /*11fd0*/  MUFU.TANH R210, R210 ;  /* 0x000000d200d27308 */ /* 0x000ea40000002400 */
[----:B------:R-:W-:-:S04]  /*11fe0*/  FMNMX.FTZ R20, R173, R20, !PT ;  /* 0x00000014ad147209 */ /* 0x000fc80007810000 */
[----:B------:R-:W-:Y:S02]  /*11ff0*/  FMNMX.FTZ R20, R169, R20, !PT ;  /* 0x00000014a9147209 */ /* 0x000fe40007810000 */
[----:B------:R-:W3:Y:S02]  /*12000*/  MUFU.TANH R165, R165 ;  /* 0x000000a500a57308 */ /* 0x000ee40000002400 */
[----:B0-----:R-:W-:-:S04]  /*12010*/  FMNMX.FTZ R20, R229, R20, !PT ;  /* 0x00000014e5147209 */ /* 0x001fc80007810000 */
[----:B-1----:R-:W-:Y:S02]  /*12020*/  FMNMX.FTZ R20, R211, R20, !PT ;  /* 0x00000014d3147209 */ /* 0x002fe40007810000 */
[----:B------:R-:W0:Y:S02]  /*12030*/  MUFU.TANH R164, R164 ;  /* 0x000000a400a47308 */ /* 0x000e240000002400 */
[----:B--2---:R-:W-:-:S06]  /*12040*/  FMNMX.FTZ R20, R210, R20, !PT ;  /* 0x00000014d2147209 */ /* 0x004fcc0007810000 */
        /* <DEDUP_REMOVED lines=10> */
[----:B------:R0:W3:Y:S01]  /*120f0*/  MUFU.TANH R4, R185 ;  /* 0x000000b900047308 */ /* 0x0000e20000002400 */
[----:B-1----:R-:W-:-:S07]  /*12100*/  FMNMX.FTZ R20, R160, R20, !PT ;  /* 0x00000014a0147209 */ /* 0x002fce0007810000 */
[----:B------:R-:W1:Y:S01]  /*12110*/  MUFU.TANH R157, R157 ;  /* 0x0000009d009d7308 */ /* 0x000e620000002400 */
[----:B--2---:R-:W-:Y:S01]  /*12120*/  FMNMX.FTZ R20, R156, R20, !PT ;  /* 0x000000149c147209 */ /* 0x004fe20007810000 */
[----:B0-----:R-:W-:Y:S01]  /*12130*/  FMUL.FTZ R185, R197, UR42 ;  /* 0x0000002ac5b97c20 */ /* 0x001fe20008410000 */
[----:B------:R-:W-:-:S05]  /*12140*/  FMUL.FTZ R197, R162, UR42 ;  /* 0x0000002aa2c57c20 */ /* 0x000fca0008410000 */
[----:B------:R0:W2:Y:S08]  /*12150*/  MUFU.TANH R5, R188 ;  /* 0x000000bc00057308 */ /* 0x0000b00000002400 */
[----:B------:R-:W4:Y:S01]  /*12160*/  MUFU.TANH R189, R189 ;  /* 0x000000bd00bd7308 */ /* 0x000f220000002400 */
[----:B0-----:R-:W-:Y:S02]  /*12170*/  IMAD.MOV.U32 R188, RZ, RZ, R173 ;  /* 0x000000ffffbc7224 */ /* 0x001fe400078e00ad */
[----:B------:R-:W-:Y:S01]  /*12180*/  FMUL.FTZ R173, R193, UR42 ;  /* 0x0000002ac1ad7c20 */ /* 0x000fe20008410000 */
[----:B---3--:R-:W-:Y:S01]  /*12190*/  IMAD.MOV.U32 R193, RZ, RZ, R4 ;  /* 0x000000ffffc17224 */ /* 0x008fe200078e0004 */
[----:B-1----:R-:W-:-:S03]  /*121a0*/  FMNMX.FTZ R20, R157, R20, !PT ;  /* 0x000000149d147209 */ /* 0x002fc60007810000 */
[----:B------:R-:W0:Y:S01]  /*121b0*/  MUFU.TANH R180, R180 ;  /* 0x000000b400b47308 */ /* 0x000e220000002400 */
[----:B--2---:R-:W-:Y:S01]  /*121c0*/  IMAD.MOV.U32 R192, RZ, RZ, R5 ;  /* 0x000000ffffc07224 */ /* 0x004fe200078e0005 */
[----:B------:R-:W-:-:S03]  /*121d0*/  FMNMX.FTZ R20, R193, R20, !PT ;  /* 0x00000014c1147209 */ /* 0x000fc60007810000 */
[----:B------:R-:W-:Y:S01]  /*121e0*/  IMAD.MOV.U32 R162, RZ, RZ, R192 ;  /* 0x000000ffffa27224 */ /* 0x000fe200078e00c0 */
[----:B------:R-:W-:Y:S01]  /*121f0*/  FMNMX.FTZ R20, R192, R20, !PT ;  /* 0x00000014c0147209 */ /* 0x000fe20007810000 */
[----:B------:R-:W-:Y:S01]  /*12200*/  FMUL.FTZ R192, R166, UR42 ;  /* 0x0000002aa6c07c20 */ /* 0x000fe20008410000 */
[----:B------:R-:W1:Y:S02]  /*12210*/  MUFU.TANH R173, R173 ;  /* 0x000000ad00ad7308 */ /* 0x000e640000002400 */
[----:B----4-:R-:W-:-:S06]  /*12220*/  FMNMX.FTZ R20, R189, R20, !PT ;  /* 0x00000014bd147209 */ /* 0x010fcc0007810000 */
[----:B------:R-:W2:Y:S01]  /*12230*/  MUFU.TANH R172, R172 ;  /* 0x000000ac00ac7308 */ /* 0x000ea20000002400 */
[----:B0-----:R-:W-:-:S07]  /*12240*/  FMNMX.FTZ R20, R180, R20, !PT ;  /* 0x00000014b4147209 */ /* 0x001fce0007810000 */
[----:B------:R-:W0:Y:S01]  /*12250*/  MUFU.TANH R185, R185 ;  /* 0x000000b900b97308 */ /* 0x000e220000002400 */
[----:B-1----:R-:W-:-:S07]  /*12260*/  FMNMX.FTZ R20, R173, R20, !PT ;  /* 0x00000014ad147209 */ /* 0x002fce0007810000 */
[----:B------:R-:W-:Y:S01]  /*12270*/  MUFU.TANH R5, R154 ;  /* 0x0000009a00057308 */ /* 0x000fe20000002400 */
[----:B--2---:R-:W-:-:S07]  /*12280*/  FMNMX.FTZ R20, R172, R20, !PT ;  /* 0x00000014ac147209 */ /* 0x004fce0007810000 */
[----:B------:R1:W2:Y:S01]  /*12290*/  MUFU.TANH R177, R159 ;  /* 0x0000009f00b17308 */ /* 0x0002a20000002400 */
[----:B0-----:R-:W-:-:S05]  /*122a0*/  FMNMX.FTZ R20, R185, R20, !PT ;  /* 0x00000014b9147209 */ /* 0x001fca0007810000 */
[----:B------:R-:W0:Y:S02]  /*122b0*/  SHFL.BFLY PT, R168, R20, 0x2, 0x1f ;  /* 0x0c401f0014a87f89 */ /* 0x000e2400000e0000 */
[----:B------:R3:W4:Y:S01]  /*122c0*/  MUFU.TANH R4, R155 ;  /* 0x0000009b00047308 */ /* 0x0007220000002400 */
[----:B-1----:R-:W-:-:S07]  /*122d0*/  IMAD.MOV.U32 R159, RZ, RZ, R193 ;  /* 0x000000ffff9f7224 */ /* 0x002fce00078e00c1 */
[----:B------:R-:W-:Y:S08]  /*122e0*/  MUFU.TANH R197, R197 ;  /* 0x000000c500c57308 */ /* 0x000ff00000002400 */
[----:B------:R1:W-:Y:S01]  /*122f0*/  MUFU.TANH R193, R170 ;  /* 0x000000aa00c17308 */ /* 0x0003e20000002400 */
[----:B0-----:R-:W-:Y:S02]  /*12300*/  FMNMX.FTZ R20, R20, R168, !PT ;  /* 0x000000a814147209 */ /* 0x001fe40007810000 */
[----:B------:R-:W-:-:S05]  /*12310*/  MOV R168, R2 ;  /* 0x0000000200a87202 */ /* 0x000fca0000000f00 */
[----:B------:R-:W-:Y:S01]  /*12320*/  MUFU.TANH R196, R196 ;  /* 0x000000c400c47308 */ /* 0x000fe20000002400 */
[----:B------:R-:W0:Y:S07]  /*12330*/  SHFL.BFLY PT, R154, R20, 0x1, 0x1f ;  /* 0x0c201f00149a7f89 */ /* 0x000e2e00000e0000 */
[----:B------:R-:W4:Y:S08]  /*12340*/  MUFU.TANH R2, R158 ;  /* 0x0000009e00027308 */ /* 0x000f300000002400 */
[----:B------:R4:W4:Y:S08]  /*12350*/  MUFU.TANH R158, R167 ;  /* 0x000000a7009e7308 */ /* 0x0009300000002400 */
[----:B------:R-:W-:Y:S01]  /*12360*/  MUFU.TANH R192, R192 ;  /* 0x000000c000c07308 */ /* 0x000fe20000002400 */
[----:B0-----:R-:W-:-:S05]  /*12370*/  FMNMX.FTZ R20, R20, R154, !PT ;  /* 0x0000009a14147209 */ /* 0x001fca0007810000 */
[C---:B---3--:R-:W-:Y:S01]  /*12380*/  FADD.FTZ R155, -R20.reuse, R209 ;  /* 0x000000d1149b7221 */ /* 0x048fe20000010100 */
[----:B--2---:R-:W-:Y:S02]  /*12390*/  IMAD.MOV.U32 R209, RZ, RZ, R177 ;  /* 0x000000ffffd17224 */ /* 0x004fe400078e00b1 */
[----:B------:R-:W-:Y:S01]  /*123a0*/  FMUL.FTZ R177, R20, UR46 ;  /* 0x0000002e14b17c20 */ /* 0x000fe20008410000 */
[----:B------:R-:W-:Y:S01]  /*123b0*/  MUFU.TANH R178, R178 ;  /* 0x000000b200b27308 */ /* 0x000fe20000002400 */
[----:B------:R-:W-:Y:S02]  /*123c0*/  FMUL.FTZ R155, R155, UR46 ;  /* 0x0000002e9b9b7c20 */ /* 0x000fe40008410000 */
[--C-:B------:R-:W-:Y:S01]  /*123d0*/  FFMA.FTZ R181, R181, UR46, -R177.reuse ;  /* 0x0000002eb5b57c23 */ /* 0x100fe200080108b1 */
[--C-:B------:R-:W-:Y:S01]  /*123e0*/  FFMA.FTZ R184, R184, UR46, -R177.reuse ;  /* 0x0000002eb8b87c23 */ /* 0x100fe200080108b1 */
[--C-:B------:R-:W-:Y:S01]  /*123f0*/  FFMA.FTZ R166, R152, UR46, -R177.reuse ;  /* 0x0000002e98a67c23 */ /* 0x100fe200080108b1 */
[--C-:B------:R-:W-:Y:S01]  /*12400*/  FFMA.FTZ R163, R153, UR46, -R177.reuse ;  /* 0x0000002e99a37c23 */ /* 0x100fe200080108b1 */
[----:B------:R-:W-:Y:S01]  /*12410*/  FMNMX.FTZ R153, R5, R208, !PT ;  /* 0x000000d005997209 */ /* 0x000fe20007810000 */
[----:B------:R-:W-:Y:S01]  /*12420*/  MUFU.EX2 R155, R155 ;  /* 0x0000009b009b7308 */ /* 0x000fe20000000800 */
[--C-:B------:R-:W-:Y:S01]  /*12430*/  FFMA.FTZ R154, R168, UR46, -R177.reuse ;  /* 0x0000002ea89a7c23 */ /* 0x100fe200080108b1 */
[----:B-1----:R-:W-:Y:S01]  /*12440*/  FFMA.FTZ R170, R211, UR46, -R177 ;  /* 0x0000002ed3aa7c23 */ /* 0x002fe200080108b1 */
[----:B----4-:R-:W-:Y:S01]  /*12450*/  FMNMX.FTZ R153, R4, R153, !PT ;  /* 0x0000009904997209 */ /* 0x010fe20007810000 */
[----:B------:R-:W-:-:S02]  /*12460*/  IMAD.MOV.U32 R211, RZ, RZ, R162 ;  /* 0x000000ffffd37224 */ /* 0x000fc400078e00a2 */
[--C-:B------:R-:W-:Y:S01]  /*12470*/  FFMA.FTZ R167, R210, UR46, -R177.reuse ;  /* 0x0000002ed2a77c23 */ /* 0x100fe200080108b1 */
[----:B------:R-:W-:Y:S01]  /*12480*/  FFMA.FTZ R176, R176, UR46, -R177 ;  /* 0x0000002eb0b07c23 */ /* 0x000fe200080108b1 */
[----:B------:R-:W-:Y:S01]  /*12490*/  FMNMX.FTZ R153, R2, R153, !PT ;  /* 0x0000009902997209 */ /* 0x000fe20007810000 */
[----:B------:R-:W0:Y:S01]  /*124a0*/  MUFU.EX2 R152, R181 ;  /* 0x000000b500987308 */ /* 0x000e220000000800 */
[----:B------:R-:W-:Y:S02]  /*124b0*/  IMAD.MOV.U32 R210, RZ, RZ, R159 ;  /* 0x000000ffffd27224 */ /* 0x000fe400078e009f */
[--C-:B------:R-:W-:Y:S01]  /*124c0*/  FFMA.FTZ R162, R156, UR46, -R177.reuse ;  /* 0x0000002e9ca27c23 */ /* 0x100fe200080108b1 */
[--C-:B------:R-:W-:Y:S01]  /*124d0*/  FFMA.FTZ R156, R211, UR46, -R177.reuse ;  /* 0x0000002ed39c7c23 */ /* 0x100fe200080108b1 */
[--C-:B------:R-:W-:Y:S01]  /*124e0*/  FFMA.FTZ R159, R157, UR46, -R177.reuse ;  /* 0x0000002e9d9f7c23 */ /* 0x100fe200080108b1 */
[----:B------:R-:W-:Y:S01]  /*124f0*/  IMAD.MOV.U32 R211, RZ, RZ, R158 ;  /* 0x000000ffffd37224 */ /* 0x000fe200078e009e */
[----:B------:R-:W-:Y:S01]  /*12500*/  FMNMX.FTZ R153, R209, R153, !PT ;  /* 0x00000099d1997209 */ /* 0x000fe20007810000 */
        /* <DEDUP_REMOVED lines=14> */
[----:B------:R-:W-:Y:S01]  /*125f0*/  FFMA.FTZ R177, R185, UR46, -R177 ;  /* 0x0000002eb9b17c23 */ /* 0x000fe200080108b1 */
[----:B------:R-:W-:-:S02]  /*12600*/  IMAD.MOV.U32 R210, RZ, RZ, R193 ;  /* 0x000000ffffd27224 */ /* 0x000fc400078e00c1 */
[----:B0-----:R-:W-:Y:S01]  /*12610*/  FFMA.FTZ R3, R155, R3, R152 ;  /* 0x000000039b037223 */ /* 0x001fe20000010098 */
[----:B------:R-:W0:Y:S01]  /*12620*/  MUFU.TANH R185, R171 ;  /* 0x000000ab00b97308 */ /* 0x000e220000002400 */
[----:B------:R-:W-:Y:S01]  /*12630*/  FMNMX.FTZ R153, R197, R153, !PT ;  /* 0x00000099c5997209 */ /* 0x000fe20007810000 */
[----:B------:R-:W-:Y:S01]  /*12640*/  FMUL.FTZ R193, R174, UR42 ;  /* 0x0000002aaec17c20 */ /* 0x000fe20008410000 */
[C---:B-1----:R-:W-:Y:S01]  /*12650*/  FADD.FTZ R3, R184.reuse, R3 ;  /* 0x00000003b8037221 */ /* 0x042fe20000010000 */
[----:B------:R-:W-:Y:S01]  /*12660*/  F2FP.F16.F32.PACK_AB R152, R184, R152 ;  /* 0x00000098b898723e */ /* 0x000fe200000000ff */
[----:B------:R-:W-:Y:S01]  /*12670*/  FMUL.FTZ R184, R175, UR42 ;  /* 0x0000002aafb87c20 */ /* 0x000fe20008410000 */
[----:B------:R-:W-:Y:S01]  /*12680*/  FMNMX.FTZ R153, R196, R153, !PT ;  /* 0x00000099c4997209 */ /* 0x000fe20007810000 */
[----:B------:R-:W-:Y:S01]  /*12690*/  FMUL.FTZ R189, R179, UR42 ;  /* 0x0000002ab3bd7c20 */ /* 0x000fe20008410000 */
[----:B------:R-:W1:Y:S01]  /*126a0*/  MUFU.EX2 R176, R176 ;  /* 0x000000b000b07308 */ /* 0x000e620000000800 */
[----:B--2---:R-:W-:Y:S01]  /*126b0*/  FADD.FTZ R3, R154, R3 ;  /* 0x000000039a037221 */ /* 0x004fe20000010000 */
[----:B------:R-:W-:Y:S01]  /*126c0*/  FMNMX.FTZ R153, R192, R153, !PT ;  /* 0x00000099c0997209 */ /* 0x000fe20007810000 */
[----:B------:R-:W-:Y:S01]  /*126d0*/  FMUL.FTZ R175, R183, UR42 ;  /* 0x0000002ab7af7c20 */ /* 0x000fe20008410000 */
[----:B------:R-:W-:Y:S01]  /*126e0*/  FMUL.FTZ R183, R187, UR42 ;  /* 0x0000002abbb77c20 */ /* 0x000fe20008410000 */
[----:B------:R-:W-:Y:S01]  /*126f0*/  FMUL.FTZ R229, R194, UR42 ;  /* 0x0000002ac2e57c20 */ /* 0x000fe20008410000 */
[----:B------:R-:W-:Y:S01]  /*12700*/  FMNMX.FTZ R153, R211, R153, !PT ;  /* 0x00000099d3997209 */ /* 0x000fe20007810000 */
[----:B------:R-:W-:Y:S01]  /*12710*/  FMUL.FTZ R179, R198, UR42 ;  /* 0x0000002ac6b37c20 */ /* 0x000fe20008410000 */
[----:B------:R-:W2:Y:S01]  /*12720*/  MUFU.TANH R193, R193 ;  /* 0x000000c100c17308 */ /* 0x000ea20000002400 */
[----:B0-----:R-:W-:Y:S01]  /*12730*/  MOV R187, R185 ;  /* 0x000000b900bb7202 */ /* 0x001fe20000000f00 */
[----:B------:R-:W-:Y:S01]  /*12740*/  FMUL.FTZ R185, R191, UR42 ;  /* 0x0000002abfb97c20 */ /* 0x000fe20008410000 */
[----:B------:R-:W-:Y:S01]  /*12750*/  FMNMX.FTZ R153, R210, R153, !PT ;  /* 0x00000099d2997209 */ /* 0x000fe20007810000 */
[----:B------:R-:W-:-:S02]  /*12760*/  IMAD.MOV.U32 R191, RZ, RZ, R211 ;  /* 0x000000ffffbf7224 */ /* 0x000fc400078e00d3 */
[----:B------:R-:W-:Y:S01]  /*12770*/  FMUL.FTZ R211, R195, UR42 ;  /* 0x0000002ac3d37c20 */ /* 0x000fe20008410000 */
[----:B------:R-:W-:Y:S01]  /*12780*/  IMAD.MOV.U32 R194, RZ, RZ, R209 ;  /* 0x000000ffffc27224 */ /* 0x000fe200078e00d1 */
[----:B------:R-:W-:Y:S01]  /*12790*/  FMNMX.FTZ R153, R187, R153, !PT ;  /* 0x00000099bb997209 */ /* 0x000fe20007810000 */
[----:B------:R-:W0:Y:S01]  /*127a0*/  MUFU.TANH R184, R184 ;  /* 0x000000b800b87308 */ /* 0x000e220000002400 */
[----:B-1----:R-:W-:Y:S01]  /*127b0*/  FADD.FTZ R171, R176, R3 ;  /* 0x00000003b0ab7221 */ /* 0x002fe20000010000 */
[----:B------:R-:W-:Y:S01]  /*127c0*/  FMUL.FTZ R3, R182, UR42 ;  /* 0x0000002ab6037c20 */ /* 0x000fe20008410000 */
[----:B------:R-:W-:Y:S01]  /*127d0*/  FMUL.FTZ R182, R186, UR42 ;  /* 0x0000002abab67c20 */ /* 0x000fe20008410000 */
[----:B------:R-:W-:-:S04]  /*127e0*/  F2FP.F16.F32.PACK_AB R154, R176, R154 ;  /* 0x0000009ab09a723e */ /* 0x000fc800000000ff */
[----:B------:R-:W1:Y:S01]  /*127f0*/  MUFU.TANH R189, R189 ;  /* 0x000000bd00bd7308 */ /* 0x000e620000002400 */
[----:B--2---:R-:W-:-:S07]  /*12800*/  FMNMX.FTZ R153, R193, R153, !PT ;  /* 0x00000099c1997209 */ /* 0x004fce0007810000 */
[----:B------:R-:W2:Y:S01]  /*12810*/  MUFU.TANH R3, R3 ;  /* 0x0000000300037308 */ /* 0x000ea20000002400 */
[----:B0-----:R-:W-:-:S04]  /*12820*/  FMNMX.FTZ R153, R184, R153, !PT ;  /* 0x00000099b8997209 */ /* 0x001fc80007810000 */
[----:B------:R-:W-:-:S03]  /*12830*/  FMNMX.FTZ R153, R178, R153, !PT ;  /* 0x00000099b2997209 */ /* 0x000fc60007810000 */
        /* <DEDUP_REMOVED lines=9> */
[----:B0-----:R-:W-:Y:S01]  /*128d0*/  IMAD.MOV.U32 R190, RZ, RZ, R210 ;  /* 0x000000ffffbe7224 */ /* 0x001fe200078e00d2 */
[----:B--2---:R-:W-:Y:S01]  /*128e0*/  FMNMX.FTZ R153, R183, R153, !PT ;  /* 0x00000099b7997209 */ /* 0x004fe20007810000 */
[----:B------:R-:W-:-:S05]  /*128f0*/  FMUL.FTZ R210, R199, UR42 ;  /* 0x0000002ac7d27c20 */ /* 0x000fca0008410000 */
[----:B------:R-:W0:Y:S01]  /*12900*/  MUFU.TANH R229, R229 ;  /* 0x000000e500e57308 */ /* 0x000e220000002400 */
[----:B---3--:R-:W-:-:S07]  /*12910*/  FMNMX.FTZ R153, R186, R153, !PT ;  /* 0x00000099ba997209 */ /* 0x008fce0007810000 */
[----:B------:R-:W2:Y:S01]  /*12920*/  MUFU.TANH R211, R211 ;  /* 0x000000d300d37308 */ /* 0x000ea20000002400 */
[----:B-1----:R-:W-:-:S07]  /*12930*/  FMNMX.FTZ R153, R185, R153, !PT ;  /* 0x00000099b9997209 */ /* 0x002fce0007810000 */
[----:B------:R-:W1:Y:S01]  /*12940*/  MUFU.TANH R179, R179 ;  /* 0x000000b300b37308 */ /* 0x000e620000002400 */
[----:B0-----:R-:W-:-:S07]  /*12950*/  FMNMX.FTZ R153, R229, R153, !PT ;  /* 0x00000099e5997209 */ /* 0x001fce0007810000 */
[----:B------:R-:W0:Y:S01]  /*12960*/  MUFU.TANH R210, R210 ;  /* 0x000000d200d27308 */ /* 0x000e220000002400 */
[----:B--2---:R-:W-:-:S04]  /*12970*/  FMNMX.FTZ R153, R211, R153, !PT ;  /* 0x00000099d3997209 */ /* 0x004fc80007810000 */
[----:B-1----:R-:W-:-:S04]  /*12980*/  FMNMX.FTZ R153, R179, R153, !PT ;  /* 0x00000099b3997209 */ /* 0x002fc80007810000 */
[----:B0-----:R-:W-:-:S05]  /*12990*/  FMNMX.FTZ R153, R210, R153, !PT ;  /* 0x00000099d2997209 */ /* 0x001fca0007810000 */
[----:B------:R-:W0:Y:S02]  /*129a0*/  SHFL.BFLY PT, R174, R153, 0x2, 0x1f ;  /* 0x0c401f0099ae7f89 */ /* 0x000e2400000e0000 */
[----:B0-----:R-:W-:-:S05]  /*129b0*/  FMNMX.FTZ R174, R153, R174, !PT ;  /* 0x000000ae99ae7209 */ /* 0x001fca0007810000 */
[----:B------:R-:W0:Y:S02]  /*129c0*/  SHFL.BFLY PT, R176, R174, 0x1, 0x1f ;  /* 0x0c201f00aeb07f89 */ /* 0x000e2400000e0000 */
[----:B0-----:R-:W-:-:S05]  /*129d0*/  FMNMX.FTZ R176, R174, R176, !PT ;  /* 0x000000b0aeb07209 */ /* 0x001fca0007810000 */
[C---:B------:R-:W-:Y:S01]  /*129e0*/  FMUL.FTZ R181, R176.reuse, UR46 ;  /* 0x0000002eb0b57c20 */ /* 0x040fe20008410000 */
[----:B------:R-:W-:-:S03]  /*129f0*/  FADD.FTZ R208, -R176, R208 ;  /* 0x000000d0b0d07221 */ /* 0x000fc60000010100 */
[--C-:B------:R-:W-:Y:S01]  /*12a00*/  FFMA.FTZ R198, R194, UR46, -R181.reuse ;  /* 0x0000002ec2c67c23 */ /* 0x100fe200080108b5 */
[--C-:B------:R-:W-:Y:S01]  /*12a10*/  FFMA.FTZ R194, R187, UR46, -R181.reuse ;  /* 0x0000002ebbc27c23 */ /* 0x100fe200080108b5 */
[--C-:B------:R-:W-:Y:S01]  /*12a20*/  FFMA.FTZ R187, R178, UR46, -R181.reuse ;  /* 0x0000002eb2bb7c23 */ /* 0x100fe200080108b5 */
[--C-:B------:R-:W-:Y:S01]  /*12a30*/  FFMA.FTZ R178, R211, UR46, -R181.reuse ;  /* 0x0000002ed3b27c23 */ /* 0x100fe200080108b5 */
[--C-:B------:R-:W-:Y:S01]  /*12a40*/  FFMA.FTZ R199, R191, UR46, -R181.reuse ;  /* 0x0000002ebfc77c23 */ /* 0x100fe200080108b5 */
[----:B------:R-:W0:Y:S01]  /*12a50*/  S2R R211, SR_TID.X ;  /* 0x0000000000d37919 */ /* 0x000e220000002100 */
[----:B------:R-:W-:Y:S01]  /*12a60*/  FMUL.FTZ R208, R208, UR46 ;  /* 0x0000002ed0d07c20 */ /* 0x000fe20008410000 */
[--C-:B------:R-:W-:Y:S01]  /*12a70*/  FFMA.FTZ R153, R5, UR46, -R181.reuse ;  /* 0x0000002e05997c23 */ /* 0x100fe200080108b5 */
[--C-:B------:R-:W-:Y:S01]  /*12a80*/  FFMA.FTZ R191, R184, UR46, -R181.reuse ;  /* 0x0000002eb8bf7c23 */ /* 0x100fe200080108b5 */
[----:B------:R-:W-:Y:S02]  /*12a90*/  IMAD.MOV.U32 R184, RZ, RZ, R186 ;  /* 0x000000ffffb87224 */ /* 0x000fe400078e00ba */
        /* <DEDUP_REMOVED lines=18> */
[----:B------:R-:W-:-:S02]  /*12bc0*/  VIADD R175, R15, 0x32440 ;  /* 0x000324400faf7836 */ /* 0x000fc40000000000 */
[-C--:B------:R-:W-:Y:S01]  /*12bd0*/  FMUL.FTZ R24, R24, R155.reuse ;  /* 0x0000009b18187220 */ /* 0x080fe20000410000 */
[----:B------:R-:W-:Y:S02]  /*12be0*/  IMAD.U32 R210, RZ, RZ, UR37 ;  /* 0x00000025ffd27e24 */ /* 0x000fe4000f8e00ff */
[-C--:B------:R-:W-:Y:S01]  /*12bf0*/  FMUL.FTZ R25, R25, R155.reuse ;  /* 0x0000009b19197220 */ /* 0x080fe20000410000 */
[-C--:B------:R-:W-:Y:S01]  /*12c00*/  FMUL.FTZ R28, R28, R155.reuse ;  /* 0x0000009b1c1c7220 */ /* 0x080fe20000410000 */
[-C--:B------:R-:W-:Y:S01]  /*12c10*/  FMUL.FTZ R29, R29, R155.reuse ;  /* 0x0000009b1d1d7220 */ /* 0x080fe20000410000 */
[----:B------:R-:W1:Y:S01]  /*12c20*/  MUFU.EX2 R153, R153 ;  /* 0x0000009900997308 */ /* 0x000e620000000800 */
[----:B------:R-:W-:Y:S01]  /*12c30*/  PRMT R175, R210, 0x654, R175 ;  /* 0x00000654d2af7816 */ /* 0x000fe200000000af */
[-C--:B------:R-:W-:Y:S01]  /*12c40*/  FMUL.FTZ R32, R32, R155.reuse ;  /* 0x0000009b20207220 */ /* 0x080fe20000410000 */
[----:B0-----:R-:W-:Y:S01]  /*12c50*/  SHF.R.U32.HI R211, RZ, 0x7, R211 ;  /* 0x00000007ffd37819 */ /* 0x001fe200000116d3 */
        /* <DEDUP_REMOVED lines=60> */
[----:B------:R-:W-:Y:S01]  /*13020*/  VIADD R155, R211, 0x8 ;  /* 0x00000008d39b7836 */ /* 0x000fe20000000000 */
[----:B------:R2:W-:Y:S01]  /*13030*/  SYNCS.ARRIVE.TRANS64.RED.A1T0 RZ, [R175+URZ], RZ ;  /* 0x000000ffafff79a7 */ /* 0x0005e2000810043f */
[----:B-1----:R-:W-:Y:S01]  /*13040*/  FFMA.FTZ R0, R208, R0, R153 ;  /* 0x00000000d0007223 */ /* 0x002fe20000010099 */
[----:B------:R-:W-:Y:S01]  /*13050*/  MUFU.EX2 R198, R198 ;  /* 0x000000c600c67308 */ /* 0x000fe20000000800 */
[----:B------:R1:W5:Y:S01]  /*13060*/  LDL.LU R5, [R1+0x1f8] ;  /* 0x0001f80001057983 */ /* 0x0003620000300800 */
[----:B--2---:R-:W-:Y:S01]  /*13070*/  MOV R175, 0x40000040 ;  /* 0x4000004000af7802 */ /* 0x004fe20000000f00 */
[C---:B0-----:R-:W-:Y:S01]  /*13080*/  FADD.FTZ R0, R174.reuse, R0 ;  /* 0x00000000ae007221 */ /* 0x041fe20000010000 */
[----:B------:R-:W-:Y:S01]  /*13090*/  F2FP.F16.F32.PACK_AB R153, R174, R153 ;  /* 0x00000099ae99723e */ /* 0x000fe200000000ff */
[-C--:B------:R-:W-:Y:S01]  /*130a0*/  FMUL.FTZ R26, R26, R208.reuse ;  /* 0x000000d01a1a7220 */ /* 0x080fe20000410000 */
[----:B------:R-:W-:Y:S01]  /*130b0*/  R2UR UR7, R175 ;  /* 0x00000000af0772ca */ /* 0x000fe200000e0000 */
[----:B------:R-:W-:Y:S01]  /*130c0*/  FMUL.FTZ R27, R27, R208 ;  /* 0x000000d01b1b7220 */ /* 0x000fe20000410000 */
[----:B------:R-:W0:Y:S01]  /*130d0*/  MUFU.EX2 R175, R209 ;  /* 0x000000d100af7308 */ /* 0x000e220000000800 */
[----:B------:R0:W-:Y:S01]  /*130e0*/  BAR.SYNC.DEFER_BLOCKING R155, 0x100 ;  /* 0x0004009b0000751d */ /* 0x0001e20000010000 */
[----:B------:R-:W-:-:S04]  /*130f0*/  IMAD.MOV.U32 R174, RZ, RZ, 0xc00 ;  /* 0x00000c00ffae7424 */ /* 0x000fc800078e00ff */
        /* <DEDUP_REMOVED lines=66> */
[----:B------:R1:W5:Y:S03]  /*13520*/  LDL.LU R4, [R1+0x1f4] ;  /* 0x0001f40001047983 */ /* 0x0003660000300800 */
[----:B------:R-:W-:Y:S01]  /*13530*/  WARPGROUP.ARRIVE ;  /* 0x00000000000079c5 */ /* 0x000fe20000000000 */
[----:B------:R1:W5:Y:S01]  /*13540*/  LDL.LU R2, [R1+0x1f0] ;  /* 0x0001f00001027983 */ /* 0x0003620000300800 */
[----:B------:R-:W-:-:S02]  /*13550*/  FADD.FTZ R0, R175, R0 ;  /* 0x00000000af007221 */ /* 0x000fc40000010000 */
[----:B------:R-:W-:Y:S02]  /*13560*/  MUFU.EX2 R170, R170 ;  /* 0x000000aa00aa7308 */ /* 0x000fe40000000800 */
[----:B------:R-:W-:Y:S01]  /*13570*/  HGMMA.64x256x16.F32 R24, R152, gdesc[UR4].tnspB, R24, gsb0 ;  /* 0x43e0000498187df0 */ /* 0x000fe20008000818 */
[----:B------:R-:W-:-:S05]  /*13580*/  FADD.FTZ R0, R198, R0 ;  /* 0x00000000c6007221 */ /* 0x000fca0000010000 */
[----:B------:R-:W0:Y:S08]  /*13590*/  MUFU.EX2 R197, R197 ;  /* 0x000000c500c57308 */ /* 0x000e300000000800 */
[----:B------:R-:W2:Y:S08]  /*135a0*/  MUFU.EX2 R196, R196 ;  /* 0x000000c400c47308 */ /* 0x000eb00000000800 */
[----:B------:R-:W3:Y:S01]  /*135b0*/  MUFU.EX2 R192, R192 ;  /* 0x000000c000c07308 */ /* 0x000ee20000000800 */
[----:B0-----:R-:W-:-:S07]  /*135c0*/  FADD.FTZ R0, R197, R0 ;  /* 0x00000000c5007221 */ /* 0x001fce0000010000 */
[----:B------:R-:W-:Y:S01]  /*135d0*/  MUFU.EX2 R167, R167 ;  /* 0x000000a700a77308 */ /* 0x000fe20000000800 */
[----:B--2---:R-:W-:-:S07]  /*135e0*/  FADD.FTZ R0, R196, R0 ;  /* 0x00000000c4007221 */ /* 0x004fce0000010000 */
[----:B------:R-:W-:Y:S01]  /*135f0*/  MUFU.EX2 R166, R166 ;  /* 0x000000a600a67308 */ /* 0x000fe20000000800 */
[----:B---3--:R-:W-:-:S07]  /*13600*/  FADD.FTZ R0, R192, R0 ;  /* 0x00000000c0007221 */ /* 0x008fce0000010000 */
        /* <DEDUP_REMOVED lines=20> */
[----:B------:R-:W0:Y:S02]  /*13750*/  MUFU.EX2 R181, R181 ;  /* 0x000000b500b57308 */ /* 0x000e240000000800 */
[----:B0-----:R-:W-:Y:S01]  /*13760*/  F2FP.F16.F32.PACK_AB R175, R181, R179 ;  /* 0x000000b3b5af723e */ /* 0x001fe200000000ff */
[----:B------:R-:W-:-:S05]  /*13770*/  WARPGROUP.DEPBAR.LE gsb0, 0x0 ;  /* 0x00008000000079c5 */ /* 0x000fca0000010000 */
[----:B------:R-:W0:Y:S01]  /*13780*/  MUFU.EX2 R154, R188 ;  /* 0x000000bc009a7308 */ /* 0x000e220000000800 */
[----:B------:R-:W-:Y:S02]  /*13790*/  VIADD R152, R174, 0x80 ;  /* 0x00000080ae987836 */ /* 0x000fe40000000000 */
[----:B------:R-:W-:-:S03]  /*137a0*/  IMAD.MOV.U32 R153, RZ, RZ, 0x40000040 ;  /* 0x40000040ff997424 */ /* 0x000fc600078e00ff */
[----:B------:R-:W-:Y:S01]  /*137b0*/  R2UR UR6, R152 ;  /* 0x00000000980672ca */ /* 0x000fe200000e0000 */
[----:B------:R-:W-:Y:S01]  /*137c0*/  VIADD R152, R174, 0x100 ;  /* 0x00000100ae987836 */ /* 0x000fe20000000000 */
[----:B------:R2:W3:Y:S01]  /*137d0*/  MUFU.EX2 R155, R168 ;  /* 0x000000a8009b7308 */ /* 0x0004e20000000800 */
[----:B------:R-:W-:Y:S01]  /*137e0*/  R2UR UR7, R153 ;  /* 0x00000000990772ca */ /* 0x000fe200000e0000 */
[----:B------:R-:W-:-:S06]  /*137f0*/  IMAD.MOV.U32 R153, RZ, RZ, 0x40000040 ;  /* 0x40000040ff997424 */ /* 0x000fcc00078e00ff */
[----:B------:R3:W4:Y:S01]  /*13800*/  MUFU.EX2 R188, R199 ;  /* 0x000000c700bc7308 */ /* 0x0007220000000800 */
[----:B0-----:R-:W-:Y:S01]  /*13810*/  FADD.FTZ R171, R154, R171 ;  /* 0x000000ab9aab7221 */ /* 0x001fe20000010000 */
[----:B--2---:R-:W-:-:S03]  /*13820*/  F2FP.F16.F32.PACK_AB R168, R169, R154 ;  /* 0x0000009aa9a8723e */ /* 0x004fc600000000ff */
[----:B------:R-:W-:Y:S01]  /*13830*/  FADD.FTZ R171, R169, R171 ;  /* 0x000000aba9ab7221 */ /* 0x000fe20000010000 */
[----:B------:R-:W-:Y:S02]  /*13840*/  F2FP.F16.F32.PACK_AB R169, R196, R197 ;  /* 0x000000c5c4a9723e */ /* 0x000fe400000000ff */
[----:B------:R-:W0:Y:S01]  /*13850*/  MUFU.EX2 R154, R195 ;  /* 0x000000c3009a7308 */ /* 0x000e220000000800 */
[----:B---3--:R-:W-:-:S04]  /*13860*/  FADD.FTZ R199, R155, R171 ;  /* 0x000000ab9bc77221 */ /* 0x008fc80000010000 */
[C---:B------:R-:W-:Y:S01]  /*13870*/  FADD.FTZ R199, R170.reuse, R199 ;  /* 0x000000c7aac77221 */ /* 0x040fe20000010000 */
[----:B------:R-:W-:Y:S02]  /*13880*/  F2FP.F16.F32.PACK_AB R170, R170, R155 ;  /* 0x0000009baaaa723e */ /* 0x000fe400000000ff */
[----:B------:R-:W2:Y:S01]  /*13890*/  MUFU.EX2 R155, R194 ;  /* 0x000000c2009b7308 */ /* 0x000ea20000000800 */
[C---:B----4-:R-:W-:Y:S01]  /*138a0*/  F2FP.F16.F32.PACK_AB R171, R188.reuse, R192 ;  /* 0x000000c0bcab723e */ /* 0x050fe200000000ff */
[----:B------:R-:W-:Y:S01]  /*138b0*/  FADD.FTZ R199, R167, R199 ;  /* 0x000000c7a7c77221 */ /* 0x000fe20000010000 */
[----:B------:R-:W-:Y:S02]  /*138c0*/  FADD.FTZ R0, R188, R0 ;  /* 0x00000000bc007221 */ /* 0x000fe40000010000 */
[----:B------:R-:W-:Y:S02]  /*138d0*/  WARPGROUP.ARRIVE ;  /* 0x00000000000079c5 */ /* 0x000fe40000000000 */
[----:B0-----:R-:W-:-:S04]  /*138e0*/  FADD.FTZ R0, R154, R0 ;  /* 0x000000009a007221 */ /* 0x001fc80000010000 */
[----:B------:R-:W-:Y:S01]  /*138f0*/  HGMMA.64x256x16.F32 R24, R168, gdesc[UR4].tnspB, R24, gsb0 ;  /* 0x43e00004a8187df0 */ /* 0x000fe20008000818 */
[----:B------:R-:W-:Y:S02]  /*13900*/  R2UR UR6, R152 ;  /* 0x00000000980672ca */ /* 0x000fe400000e0000 */
[----:B------:R-:W-:Y:S01]  /*13910*/  R2UR UR7, R153 ;  /* 0x00000000990772ca */ /* 0x000fe200000e0000 */
[----:B------:R-:W-:Y:S02]  /*13920*/  IMAD.MOV.U32 R153, RZ, RZ, 0x40000040 ;  /* 0x40000040ff997424 */ /* 0x000fe400078e00ff */
[----:B--2---:R-:W-:Y:S01]  /*13930*/  FADD.FTZ R0, R155, R0 ;  /* 0x000000009b007221 */ /* 0x004fe20000010000 */
[----:B------:R-:W-:Y:S02]  /*13940*/  WARPGROUP.DEPBAR.LE gsb0, 0x0 ;  /* 0x00008000000079c5 */ /* 0x000fe40000010000 */
[----:B------:R-:W0:Y:S08]  /*13950*/  MUFU.EX2 R169, R165 ;  /* 0x000000a500a97308 */ /* 0x000e300000000800 */
[----:B------:R2:W3:Y:S08]  /*13960*/  MUFU.EX2 R165, R164 ;  /* 0x000000a400a57308 */ /* 0x0004f00000000800 */
[----:B------:R-:W4:Y:S01]  /*13970*/  MUFU.EX2 R168, R193 ;  /* 0x000000c100a87308 */ /* 0x000f220000000800 */
[C---:B0-----:R-:W-:Y:S01]  /*13980*/  FADD.FTZ R152, R169.reuse, R199 ;  /* 0x000000c7a9987221 */ /* 0x041fe20000010000 */
[----:B--2---:R-:W-:-:S03]  /*13990*/  F2FP.F16.F32.PACK_AB R164, R169, R167 ;  /* 0x000000a7a9a4723e */ /* 0x004fc600000000ff */
[----:B---3--:R-:W-:-:S04]  /*139a0*/  FADD.FTZ R152, R165, R152 ;  /* 0x00000098a5987221 */ /* 0x008fc80000010000 */
[C---:B------:R-:W-:Y:S01]  /*139b0*/  FADD.FTZ R169, R166.reuse, R152 ;  /* 0x00000098a6a97221 */ /* 0x040fe20000010000 */
[----:B------:R-:W-:Y:S01]  /*139c0*/  F2FP.F16.F32.PACK_AB R166, R166, R165 ;  /* 0x000000a5a6a6723e */ /* 0x000fe200000000ff */
[----:B------:R-:W-:Y:S01]  /*139d0*/  VIADD R152, R174, 0x180 ;  /* 0x00000180ae987836 */ /* 0x000fe20000000000 */
[----:B------:R-:W-:Y:S01]  /*139e0*/  F2FP.F16.F32.PACK_AB R165, R155, R154 ;  /* 0x0000009a9ba5723e */ /* 0x000fe200000000ff */
[----:B------:R-:W-:Y:S01]  /*139f0*/  FADD.FTZ R169, R163, R169 ;  /* 0x000000a9a3a97221 */ /* 0x000fe20000010000 */
[----:B----4-:R-:W-:Y:S01]  /*13a00*/  F2FP.F16.F32.PACK_AB R167, R191, R168 ;  /* 0x000000a8bfa7723e */ /* 0x010fe200000000ff */
[----:B------:R-:W-:-:S03]  /*13a10*/  FADD.FTZ R0, R168, R0 ;  /* 0x00000000a8007221 */ /* 0x000fc60000010000 */
[----:B------:R-:W-:Y:S01]  /*13a20*/  WARPGROUP.ARRIVE ;  /* 0x00000000000079c5 */ /* 0x000fe20000000000 */
[----:B------:R-:W-:-:S04]  /*13a30*/  FADD.FTZ R0, R191, R0 ;  /* 0x00000000bf007221 */ /* 0x000fc80000010000 */
[----:B------:R-:W-:Y:S01]  /*13a40*/  FADD.FTZ R0, R187, R0 ;  /* 0x00000000bb007221 */ /* 0x000fe20000010000 */
[----:B------:R-:W-:Y:S01]  /*13a50*/  HGMMA.64x256x16.F32 R24, R164, gdesc[UR4].tnspB, R24, gsb0 ;  /* 0x43e00004a4187df0 */ /* 0x000fe20008000818 */
[----:B------:R-:W-:Y:S02]  /*13a60*/  R2UR UR6, R152 ;  /* 0x00000000980672ca */ /* 0x000fe400000e0000 */
[----:B------:R-:W-:Y:S01]  /*13a70*/  R2UR UR7, R153 ;  /* 0x00000000990772ca */ /* 0x000fe200000e0000 */
[----:B------:R-:W-:Y:S01]  /*13a80*/  IMAD.MOV.U32 R153, RZ, RZ, 0x40000040 ;  /* 0x40000040ff997424 */ /* 0x000fe200078e00ff */
[----:B------:R-:W-:Y:S01]  /*13a90*/  IADD3 R152, R174, 0x200, RZ ;  /* 0x00000200ae987810 */ /* 0x000fe20007ffe0ff */
[----:B------:R-:W-:-:S04]  /*13aa0*/  FADD.FTZ R0, R189, R0 ;  /* 0x00000000bd007221 */ /* 0x000fc80000010000 */
[----:B------:R-:W-:-:S04]  /*13ab0*/  FADD.FTZ R0, R190, R0 ;  /* 0x00000000be007221 */ /* 0x000fc80000010000 */
[----:B------:R-:W-:-:S04]  /*13ac0*/  FADD.FTZ R0, R186, R0 ;  /* 0x00000000ba007221 */ /* 0x000fc80000010000 */
[----:B------:R-:W-:-:S04]  /*13ad0*/  FADD.FTZ R0, R182, R0 ;  /* 0x00000000b6007221 */ /* 0x000fc80000010000 */
[----:B------:R-:W-:-:S04]  /*13ae0*/  FADD.FTZ R0, R183, R0 ;  /* 0x00000000b7007221 */ /* 0x000fc80000010000 */
[----:B------:R-:W-:-:S04]  /*13af0*/  FADD.FTZ R0, R184, R0 ;  /* 0x00000000b8007221 */ /* 0x000fc80000010000 */
[----:B------:R-:W-:Y:S01]  /*13b00*/  FADD.FTZ R0, R185, R0 ;  /* 0x00000000b9007221 */ /* 0x000fe20000010000 */
[----:B------:R-:W-:Y:S02]  /*13b10*/  WARPGROUP.DEPBAR.LE gsb0, 0x0 ;  /* 0x00008000000079c5 */ /* 0x000fe40000010000 */
[----:B------:R0:W2:Y:S01]  /*13b20*/  MUFU.EX2 R164, R160 ;  /* 0x000000a000a47308 */ /* 0x0000a20000000800 */
[C---:B------:R-:W-:Y:S01]  /*13b30*/  FADD.FTZ R165, R161.reuse, R169 ;  /* 0x000000a9a1a57221 */ /* 0x040fe20000010000 */
[----:B0-----:R-:W-:Y:S02]  /*13b40*/  F2FP.F16.F32.PACK_AB R160, R161, R163 ;  /* 0x000000a3a1a0723e */ /* 0x001fe400000000ff */
[----:B------:R-:W-:Y:S02]  /*13b50*/  F2FP.F16.F32.PACK_AB R161, R189, R187 ;  /* 0x000000bbbda1723e */ /* 0x000fe400000000ff */
[----:B------:R-:W-:Y:S01]  /*13b60*/  F2FP.F16.F32.PACK_AB R163, R186, R190 ;  /* 0x000000bebaa3723e */ /* 0x000fe200000000ff */
[----:B--2---:R-:W-:-:S04]  /*13b70*/  FADD.FTZ R165, R164, R165 ;  /* 0x000000a5a4a57221 */ /* 0x004fc80000010000 */
[C---:B------:R-:W-:Y:S01]  /*13b80*/  FADD.FTZ R165, R162.reuse, R165 ;  /* 0x000000a5a2a57221 */ /* 0x040fe20000010000 */
[----:B------:R-:W-:-:S03]  /*13b90*/  F2FP.F16.F32.PACK_AB R162, R162, R164 ;  /* 0x000000a4a2a2723e */ /* 0x000fc600000000ff */
[----:B------:R-:W-:Y:S01]  /*13ba0*/  FADD.FTZ R165, R159, R165 ;  /* 0x000000a59fa57221 */ /* 0x000fe20000010000 */
[----:B------:R-:W-:-:S06]  /*13bb0*/  WARPGROUP.ARRIVE ;  /* 0x00000000000079c5 */ /* 0x000fcc0000000000 */
[----:B------:R-:W-:Y:S01]  /*13bc0*/  HGMMA.64x256x16.F32 R24, R160, gdesc[UR4].tnspB, R24, gsb0 ;  /* 0x43e00004a0187df0 */ /* 0x000fe20008000818 */
[----:B------:R-:W-:Y:S01]  /*13bd0*/  R2UR UR6, R152 ;  /* 0x00000000980672ca */ /* 0x000fe200000e0000 */
[----:B------:R-:W-:Y:S01]  /*13be0*/  VIADD R152, R174, 0x280 ;  /* 0x00000280ae987836 */ /* 0x000fe20000000000 */
[----:B------:R-:W-:Y:S01]  /*13bf0*/  R2UR UR7, R153 ;  /* 0x00000000990772ca */ /* 0x000fe200000e0000 */
[----:B------:R-:W-:Y:S01]  /*13c00*/  IMAD.MOV.U32 R153, RZ, RZ, 0x40000040 ;  /* 0x40000040ff997424 */ /* 0x000fe200078e00ff */
[----:B------:R-:W-:Y:S02]  /*13c10*/  WARPGROUP.DEPBAR.LE gsb0, 0x0 ;  /* 0x00008000000079c5 */ /* 0x000fe40000010000 */
[----:B------:R0:W2:Y:S01]  /*13c20*/  MUFU.EX2 R160, R156 ;  /* 0x0000009c00a07308 */ /* 0x0000a20000000800 */
[C---:B------:R-:W-:Y:S01]  /*13c30*/  FADD.FTZ R161, R157.reuse, R165 ;  /* 0x000000a59da17221 */ /* 0x040fe20000010000 */
[----:B0-----:R-:W-:Y:S02]  /*13c40*/  F2FP.F16.F32.PACK_AB R156, R157, R159 ;  /* 0x0000009f9d9c723e */ /* 0x001fe400000000ff */
[----:B------:R-:W-:-:S02]  /*13c50*/  F2FP.F16.F32.PACK_AB R157, R183, R182 ;  /* 0x000000b6b79d723e */ /* 0x000fc400000000ff */
[----:B------:R-:W-:Y:S01]  /*13c60*/  F2FP.F16.F32.PACK_AB R159, R185, R184 ;  /* 0x000000b8b99f723e */ /* 0x000fe200000000ff */
[----:B--2---:R-:W-:-:S04]  /*13c70*/  FADD.FTZ R161, R160, R161 ;  /* 0x000000a1a0a17221 */ /* 0x004fc80000010000 */
[C---:B------:R-:W-:Y:S01]  /*13c80*/  FADD.FTZ R161, R158.reuse, R161 ;  /* 0x000000a19ea17221 */ /* 0x040fe20000010000 */
[----:B------:R-:W-:-:S03]  /*13c90*/  F2FP.F16.F32.PACK_AB R158, R158, R160 ;  /* 0x000000a09e9e723e */ /* 0x000fc600000000ff */
[----:B------:R-:W-:Y:S01]  /*13ca0*/  FADD.FTZ R161, R180, R161 ;  /* 0x000000a1b4a17221 */ /* 0x000fe20000010000 */
[----:B------:R-:W-:-:S06]  /*13cb0*/  WARPGROUP.ARRIVE ;  /* 0x00000000000079c5 */ /* 0x000fcc0000000000 */
[----:B------:R-:W-:Y:S01]  /*13cc0*/  HGMMA.64x256x16.F32 R24, R156, gdesc[UR4].tnspB, R24, gsb0 ;  /* 0x43e000049c187df0 */ /* 0x000fe20008000818 */
[----:B------:R-:W-:Y:S02]  /*13cd0*/  R2UR UR6, R152 ;  /* 0x00000000980672ca */ /* 0x000fe400000e0000 */
[----:B------:R-:W-:Y:S01]  /*13ce0*/  R2UR UR7, R153 ;  /* 0x00000000990772ca */ /* 0x000fe200000e0000 */
[----:B------:R-:W-:Y:S02]  /*13cf0*/  WARPGROUP.DEPBAR.LE gsb0, 0x0 ;  /* 0x00008000000079c5 */ /* 0x000fe40000010000 */
[----:B------:R0:W2:Y:S08]  /*13d00*/  MUFU.EX2 R157, R172 ;  /* 0x000000ac009d7308 */ /* 0x0000b00000000800 */
[----:B------:R3:W4:Y:S01]  /*13d10*/  MUFU.EX2 R156, R3 ;  /* 0x00000003009c7308 */ /* 0x0007220000000800 */
[C---:B0-----:R-:W-:Y:S01]  /*13d20*/  F2FP.F16.F32.PACK_AB R172, R173.reuse, R180 ;  /* 0x000000b4adac723e */ /* 0x041fe200000000ff */
[----:B---3--:R-:W-:Y:S01]  /*13d30*/  FADD.FTZ R3, R173, R161 ;  /* 0x000000a1ad037221 */ /* 0x008fe20000010000 */
[----:B--2---:R-:W-:-:S03]  /*13d40*/  F2FP.F16.F32.PACK_AB R174, R177, R157 ;  /* 0x0000009db1ae723e */ /* 0x004fc600000000ff */
[----:B------:R-:W-:Y:S01]  /*13d50*/  FADD.FTZ R3, R157, R3 ;  /* 0x000000039d037221 */ /* 0x000fe20000010000 */
[----:B----4-:R-:W-:Y:S01]  /*13d60*/  F2FP.F16.F32.PACK_AB R173, R178, R156 ;  /* 0x0000009cb2ad723e */ /* 0x010fe200000000ff */
[----:B------:R-:W-:Y:S02]  /*13d70*/  FADD.FTZ R0, R156, R0 ;  /* 0x000000009c007221 */ /* 0x000fe40000010000 */
[----:B------:R-:W-:Y:S01]  /*13d80*/  FADD.FTZ R3, R177, R3 ;  /* 0x00000003b1037221 */ /* 0x000fe20000010000 */
[----:B------:R-:W-:Y:S01]  /*13d90*/  WARPGROUP.ARRIVE ;  /* 0x00000000000079c5 */ /* 0x000fe20000000000 */
[----:B------:R-:W-:-:S04]  /*13da0*/  FADD.FTZ R0, R178, R0 ;  /* 0x00000000b2007221 */ /* 0x000fc80000010000 */
[----:B------:R-:W-:Y:S01]  /*13db0*/  FADD.FTZ R0, R179, R0 ;  /* 0x00000000b3007221 */ /* 0x000fe20000010000 */
[----:B------:R-:W-:Y:S03]  /*13dc0*/  HGMMA.64x256x16.F32 R24, R172, gdesc[UR4].tnspB, R24, gsb0 ;  /* 0x43e00004ac187df0 */ /* 0x000fe60008000818 */
[----:B------:R-:W-:Y:S01]  /*13dd0*/  FADD.FTZ R0, R181, R0 ;  /* 0x00000000b5007221 */ /* 0x000fe20000010000 */
[----:B------:R-:W-:Y:S02]  /*13de0*/  WARPGROUP.DEPBAR.LE gsb0, 0x0 ;  /* 0x00008000000079c5 */ /* 0x000fe40000010000 */
[----:B-1----:R-:W-:Y:S05]  /*13df0*/  @!P0 BRA `(.L_x_6153) ;  /* 0x0000000000048947 */ /* 0x002fea0003800000 */
[----:B------:R-:W-:Y:S01]  /*13e00*/  BPT.TRAP 0x1 ;  /* 0x000000040000795c */ /* 0x000fe20000300000 */
.L_x_6153:
        /* <DEDUP_REMOVED lines=10> */
.L_x_6143:
[----:B------:R-:W2:Y:S01]  /*13eb0*/  LDL.LU R15, [R1+0xd8] ;  /* 0x0000d800010f7983 */ /* 0x000ea20000300800 */
[----:B------:R-:W-:Y:S05]  /*13ec0*/  WARPSYNC.ALL ;  /* 0x0000000000007948 */ /* 0x000fea0003800000 */
[----:B-----5:R-:W0:Y:S01]  /*13ed0*/  SHFL.BFLY PT, R4, R3, 0x2, 0x1f ;  /* 0x0c401f0003047f89 */ /* 0x020e2200000e0000 */
        /* <DEDUP_REMOVED lines=160> */
[----:B------:R-:W-:Y:S02]  /*148e0*/  LOP3.LUT R204, R204, R0, RZ, 0x3c, !PT ;  /* 0x00000000cccc7212 */ /* 0x000fe400078e3cff */
[----:B--2---:R-:W-:-:S05]  /*148f0*/  IADD3 R15, R15, 0x1, RZ ;  /* 0x000000010f0f7810 */ /* 0x004fca0007ffe0ff */
[----:B------:R1:W-:Y:S04]  /*14900*/  STL [R1+0xd8], R15 ;  /* 0x0000d80f01007387 */ /* 0x0003e80000100800 */
.L_x_6084:
        /* <DEDUP_REMOVED lines=13> */
[----:B------:R-:W1:Y:S01]  /*149e0*/  S2R R0, SR_SWINHI ;  /* 0x0000000000007919 */ /* 0x000e620000002f00 */
[----:B------:R-:W-:Y:S02]  /*149f0*/  F2FP.F16.F32.PACK_AB R11, R31, R30 ;  /* 0x0000001e1f0b723e */ /* 0x000fe400000000ff */
[----:B------:R-:W-:Y:S01]  /*14a00*/  F2FP.F16.F32.PACK_AB R12, R33, R32 ;  /* 0x00000020210c723e */ /* 0x000fe200000000ff */
[----:B------:R-:W2:Y:S01]  /*14a10*/  LDL.LU R157, [R1+0xd0] ;  /* 0x0000d000019d7983 */ /* 0x000ea20000300800 */
[----:B------:R-:W-:Y:S02]  /*14a20*/  F2FP.F16.F32.PACK_AB R13, R35, R34 ;  /* 0x00000022230d723e */ /* 0x000fe400000000ff */
[----:B------:R-:W-:Y:S01]  /*14a30*/  F2FP.F16.F32.PACK_AB R14, R37, R36 ;  /* 0x00000024250e723e */ /* 0x000fe200000000ff */
[----:B------:R-:W2:Y:S01]  /*14a40*/  LDL.LU R156, [R1+0xd4] ;  /* 0x0000d400019c7983 */ /* 0x000ea20000300800 */
[----:B------:R-:W-:-:S02]  /*14a50*/  MOV R20, R22 ;  /* 0x0000001600147202 */ /* 0x000fc40000000f00 */
[----:B-1----:R-:W-:Y:S02]  /*14a60*/  MOV R21, R0 ;  /* 0x0000000000157202 */ /* 0x002fe40000000f00 */
        /* <DEDUP_REMOVED lines=17> */
[----:B-1----:R-:W-:-:S04]  /*14b80*/  IADD3 R8, P0, R24, 0x20, RZ ;  /* 0x0000002018087810 */ /* 0x002fc80007f1e0ff */
[----:B------:R-:W-:Y:S01]  /*14b90*/  LOP3.LUT R3, R8, 0x380, RZ, 0xc0, !PT ;  /* 0x0000038008037812 */ /* 0x000fe200078ec0ff */
[----:B------:R-:W-:-:S03]  /*14ba0*/  IMAD.X R9, RZ, RZ, R25, P0 ;  /* 0x000000ffff097224 */ /* 0x000fc600000e0619 */
[----:B------:R-:W-:-:S04]  /*14bb0*/  SHF.R.U64 R3, R3, 0x3, RZ ;  /* 0x0000000303037819 */ /* 0x000fc800000012ff */
[----:B------:R-:W-:-:S04]  /*14bc0*/  LOP3.LUT R8, R3, R8, RZ, 0x3c, !PT ;  /* 0x0000000803087212 */ /* 0x000fc800078e3cff */
[----:B------:R-:W-:-:S05]  /*14bd0*/  MOV R8, R8 ;  /* 0x0000000800087202 */ /* 0x000fca0000000f00 */
[----:B------:R1:W-:Y:S02]  /*14be0*/  STSM.16.M88.4 [R8], R12 ;  /* 0x0000000c08007844 */ /* 0x0003e40000000200 */
[----:B-1----:R-:W-:-:S04]  /*14bf0*/  IADD3 R8, P0, R24, 0x40, RZ ;  /* 0x0000004018087810 */ /* 0x002fc80007f1e0ff */
        /* <DEDUP_REMOVED lines=162> */
[----:B-1----:R-:W-:Y:S01]  /*15620*/  @P0 IADD3 R12, P2, R157, UR6, RZ ;  /* 0x000000069d0c0c10 */ /* 0x002fe2000ff5e0ff */
[----:B------:R-:W-:-:S03]  /*15630*/  ULDC UR6, c[0x0][0xb88] ;  /* 0x0002e20000067ab9 */ /* 0x000fc60000000800 */
[----:B------:R-:W-:Y:S02]  /*15640*/  @P0 IADD3.X R13, R156, UR7, RZ, P2, !PT ;  /* 0x000000079c0d0c10 */ /* 0x000fe400097fe4ff */
[----:B------:R-:W-:Y:S01]  /*15650*/  ISETP.GT.AND P2, PT, R0, 0x1, PT ;  /* 0x000000010000780c */ /* 0x000fe20003f44270 */
[----:B------:R-:W-:Y:S02]  /*15660*/  IMAD.MOV.U32 R0, RZ, RZ, 0xab8 ;  /* 0x00000ab8ff007424 */ /* 0x000fe400078e00ff */
[----:B------:R-:W-:-:S03]  /*15670*/  IMAD.U32 R9, RZ, RZ, UR6 ;  /* 0x00000006ff097e24 */ /* 0x000fc6000f8e00ff */
[----:B------:R-:W-:-:S03]  /*15680*/  SEL R0, R0, 0xa78, P2 ;  /* 0x00000a7800007807 */ /* 0x000fc60001000000 */
[----:B------:R1:W5:Y:S01]  /*15690*/  @P0 LDG.E R9, desc[UR40][R12.64] ;  /* 0x000000280c090981 */ /* 0x000362000c1e1900 */
[----:B------:R2:W3:Y:S08]  /*156a0*/  LDC.64 R14, c[0x0][R0+0x220] ;  /* 0x00008800000e7b82 */ /* 0x0004f00000000a00 */
[----:B-1----:R2:W1:Y:S01]  /*156b0*/  LDC.64 R12, c[0x0][R0+0x218] ;  /* 0x00008600000c7b82 */ /* 0x0024620000000a00 */
[----:B------:R-:W-:Y:S05]  /*156c0*/  @P0 BRA `(.L_x_6157) ;  /* 0x0000000000100947 */ /* 0x000fea0003800000 */
[----:B------:R-:W-:Y:S05]  /*156d0*/  @!P1 BRA `(.L_x_6157) ;  /* 0x00000000000c9947 */ /* 0x000fea0003800000 */
[----:B-----5:R-:W4:Y:S04]  /*156e0*/  LDG.E R9, desc[UR40][R10.64] ;  /* 0x000000280a097981 */ /* 0x020f28000c1e1900 */
[----:B------:R-:W4:Y:S02]  /*156f0*/  LDG.E R10, desc[UR40][R10.64+0x4] ;  /* 0x000004280a0a7981 */ /* 0x000f24000c1e1900 */
[----:B----4-:R-:W-:-:S07]  /*15700*/  IMAD.IADD R9, R10, 0x1, -R9 ;  /* 0x000000010a097824 */ /* 0x010fce00078e0a09 */
.L_x_6157:
[----:B------:R-:W4:Y:S01]  /*15710*/  LDL.LU R4, [R1+0xcc] ;  /* 0x0000cc0001047983 */ /* 0x000f220000300800 */
[----:B------:R-:W0:Y:S03]  /*15720*/  LDC R158, c[0x0][0xce8] ;  /* 0x00033a00ff9e7b82 */ /* 0x000e260000000800 */
[----:B------:R-:W2:Y:S04]  /*15730*/  LDL.LU R3, [R1+0x15c] ;  /* 0x00015c0001037983 */ /* 0x000ea80000300800 */
[----:B------:R-:W3:Y:S04]  /*15740*/  LDL R159, [R1+0xdc] ;  /* 0x0000dc00019f7983 */ /* 0x000ee80000100800 */
[----:B------:R-:W3:Y:S04]  /*15750*/  LDL R163, [R1+0xc4] ;  /* 0x0000c40001a37983 */ /* 0x000ee80000100800 */
[----:B------:R-:W3:Y:S04]  /*15760*/  LDL R160, [R1+0x94] ;  /* 0x0000940001a07983 */ /* 0x000ee80000100800 */
[----:B------:R-:W3:Y:S04]  /*15770*/  LDL R162, [R1+0x1e4] ;  /* 0x0001e40001a27983 */ /* 0x000ee80000100800 */
[----:B------:R-:W3:Y:S01]  /*15780*/  LDL R161, [R1+0x160] ;  /* 0x0001600001a17983 */ /* 0x000ee20000100800 */
[----:B------:R-:W3:Y:S01]  /*15790*/  LDC.64 R10, c[0x0][R0+0x228] ;  /* 0x00008a00000a7b82 */ /* 0x000ee20000000a00 */
[----:B0-----:R-:W-:-:S02]  /*157a0*/  ISETP.NE.AND P1, PT, R158, 0x1, PT ;  /* 0x000000019e00780c */ /* 0x001fc40003f25270 */
[----:B------:R-:W-:-:S04]  /*157b0*/  ISETP.NE.U32.AND P0, PT, RZ, UR4, PT ;  /* 0x00000004ff007c0c */ /* 0x000fc8000bf05070 */
[----:B------:R-:W-:-:S07]  /*157c0*/  ISETP.NE.AND.EX P0, PT, RZ, UR5, PT, P0 ;  /* 0x00000005ff007c0c */ /* 0x000fce000bf05300 */
[----:B------:R-:W0:Y:S01]  /*157d0*/  @P1 LDC R25, c[0x0][0xcec] ;  /* 0x00033b00ff191b82 */ /* 0x000e220000000800 */
[-C--:B-1----:R-:W-:Y:S02]  /*157e0*/  IMAD R24, R13, R203.reuse, RZ ;  /* 0x000000cb0d187224 */ /* 0x082fe400078e02ff */
[----:B------:R-:W-:-:S05]  /*157f0*/  IMAD.WIDE.U32 R12, R12, R203, RZ ;  /* 0x000000cb0c0c7225 */ /* 0x000fca00078e00ff */
[----:B------:R-:W1:Y:S01]  /*15800*/  @P1 LDC R157, c[0x0][0xcf0] ;  /* 0x00033c00ff9d1b82 */ /* 0x000e620000000800 */
[----:B------:R-:W-:Y:S01]  /*15810*/  IMAD.IADD R156, R13, 0x1, R24 ;  /* 0x000000010d9c7824 */ /* 0x000fe200078e0218 */
[----:B----4-:R-:W-:Y:S02]  /*15820*/  SEL R4, R4, RZ, !P0 ;  /* 0x000000ff04047207 */ /* 0x010fe40004000000 */
[----:B--2---:R-:W-:-:S03]  /*15830*/  SEL R3, R3, RZ, !P0 ;  /* 0x000000ff03037207 */ /* 0x004fc60004000000 */
[----:B---3--:R-:W-:-:S04]  /*15840*/  IMAD R15, R15, R4, RZ ;  /* 0x000000040f0f7224 */ /* 0x008fc800078e02ff */
[C---:B------:R-:W-:Y:S02]  /*15850*/  IMAD R3, R14.reuse, R3, R15 ;  /* 0x000000030e037224 */ /* 0x040fe400078e020f */
[----:B------:R-:W-:-:S04]  /*15860*/  IMAD.WIDE.U32 R14, R14, R4, RZ ;  /* 0x000000040e0e7225 */ /* 0x000fc800078e00ff */
[----:B------:R-:W-:Y:S01]  /*15870*/  IMAD.IADD R15, R15, 0x1, R3 ;  /* 0x000000010f0f7824 */ /* 0x000fe200078e0203 */
[--C-:B-----5:R-:W-:Y:S02]  /*15880*/  IADD3 R14, P0, P3, R14, R12, R8.reuse ;  /* 0x0000000c0e0e7210 */ /* 0x120fe40007b1e008 */
[----:B------:R-:W-:Y:S02]  /*15890*/  SHF.R.S32.HI R3, RZ, 0x1f, R8 ;  /* 0x0000001fff037819 */ /* 0x000fe40000011408 */
[----:B------:R-:W-:Y:S02]  /*158a0*/  SEL R12, R159, RZ, P2 ;  /* 0x000000ff9f0c7207 */ /* 0x000fe40001000000 */
[----:B------:R-:W-:Y:S02]  /*158b0*/  IADD3.X R15, R15, R156, R3, P0, P3 ;  /* 0x0000009c0f0f7210 */ /* 0x000fe400007e6403 */
[----:B------:R-:W-:Y:S01]  /*158c0*/  IADD3 R156, R163, R160, RZ ;  /* 0x000000a0a39c7210 */ /* 0x000fe20007ffe0ff */
[----:B------:R-:W-:-:S02]  /*158d0*/  IMAD R24, R11, R12, RZ ;  /* 0x0000000c0b187224 */ /* 0x000fc400078e02ff */
[----:B------:R-:W-:-:S04]  /*158e0*/  IMAD.WIDE.U32 R12, R10, R12, RZ ;  /* 0x0000000c0a0c7225 */ /* 0x000fc800078e00ff */
[----:B0-----:R-:W-:-:S04]  /*158f0*/  @P1 IMAD.HI.U32 R10, R156, R25, RZ ;  /* 0x000000199c0a1227 */ /* 0x001fc800078e00ff */
[----:B------:R-:W-:Y:S01]  /*15900*/  IMAD.MOV.U32 R25, RZ, RZ, R156 ;  /* 0x000000ffff197224 */ /* 0x000fe200078e009c */
[----:B-1----:R-:W-:Y:S02]  /*15910*/  @P1 SHF.R.U32.HI R25, RZ, R157, R10 ;  /* 0x0000009dff191219 */ /* 0x002fe4000001160a */
        /* <DEDUP_REMOVED lines=36> */
[----:B------:R-:W-:-:S04]  /*15b60*/  SHF.R.S32.HI R10, RZ, 0x3, R12 ;  /* 0x00000003ff0a7819 */ /* 0x000fc8000001140c */
[----:B------:R-:W-:-:S05]  /*15b70*/  LEA R9, R10, R222, 0x6 ;  /* 0x000000de0a097211 */ /* 0x000fca00078e30ff */
        /* <DEDUP_REMOVED lines=33> */
[----:B------:R-:W-:Y:S01]  /*15d90*/  IADD3 R14, P5, R20, 0xf000, RZ ;  /* 0x0000f000140e7810 */ /* 0x000fe20007fbe0ff */
[----:B------:R-:W-:Y:S01]  /*15da0*/  IMAD R3, R8, UR5, R3 ;  /* 0x0000000508037c24 */ /* 0x000fe2000f8e0203 */
[C---:B------:R-:W-:Y:S01]  /*15db0*/  IADD3 R49, P0, R20.reuse, 0x6000, RZ ;  /* 0x0000600014317810 */ /* 0x040fe20007f1e0ff */
[----:B------:R-:W5:Y:S01]  /*15dc0*/  LD.E.128 R28, desc[UR40][R28.64] ;  /* 0x000000281c1c7980 */ /* 0x000f62000c101d00 */
[C---:B------:R-:W-:Y:S01]  /*15dd0*/  IADD3 R53, P2, R20.reuse, 0x7000, RZ ;  /* 0x0000700014357810 */ /* 0x040fe20007f5e0ff */
[----:B------:R-:W-:Y:S01]  /*15de0*/  IMAD.X R85, RZ, RZ, R21, P5 ;  /* 0x000000ffff557224 */ /* 0x000fe200028e0615 */
        /* <DEDUP_REMOVED lines=11> */
[----:B------:R-:W-:-:S02]  /*15ea0*/  SHF.R.U64 R9, R9, 0x3, RZ ;  /* 0x0000000309097819 */ /* 0x000fc400000012ff */
[----:B------:R-:W-:Y:S02]  /*15eb0*/  SHF.R.U64 R48, R48, 0x3, RZ ;  /* 0x0000000330307819 */ /* 0x000fe400000012ff */
[----:B------:R-:W-:Y:S02]  /*15ec0*/  SHF.R.U64 R52, R52, 0x3, RZ ;  /* 0x0000000334347819 */ /* 0x000fe400000012ff */
[----:B------:R-:W-:Y:S02]  /*15ed0*/  SHF.R.U64 R56, R56, 0x3, RZ ;  /* 0x0000000338387819 */ /* 0x000fe400000012ff */
[----:B------:R-:W-:Y:S02]  /*15ee0*/  SHF.R.U64 R60, R60, 0x3, RZ ;  /* 0x000000033c3c7819 */ /* 0x000fe400000012ff */
        /* <DEDUP_REMOVED lines=45> */
[----:B------:R-:W-:Y:S01]  /*161c0*/  MOV R25, R21 ;  /* 0x0000001500197202 */ /* 0x000fe20000000f00 */
[----:B------:R-:W-:Y:S01]  /*161d0*/  IMAD.IADD R12, R160, 0x1, R3 ;  /* 0x00000001a00c7824 */ /* 0x000fe200078e0203 */
[----:B------:R-:W-:Y:S01]  /*161e0*/  SHF.R.S32.HI R13, RZ, 0x1f, R4 ;  /* 0x0000001fff0d7819 */ /* 0x000fe20000011404 */
        /* <DEDUP_REMOVED lines=21> */
[--C-:B------:R-:W-:Y:S01]  /*16340*/  SHF.R.S32.HI R3, RZ, 0x1f, R11.reuse ;  /* 0x0000001fff037819 */ /* 0x100fe2000001140b */
[----:B------:R-:W-:-:S04]  /*16350*/  IMAD.MOV R13, RZ, RZ, -R11 ;  /* 0x000000ffff0d7224 */ /* 0x000fc800078e0a0b */
[----:B------:R-:W-:Y:S02]  /*16360*/  IMAD R4, R3, UR4, RZ ;  /* 0x0000000403047c24 */ /* 0x000fe4000f8e02ff */
[----:B------:R-:W-:Y:S02]  /*16370*/  IMAD R13, R158, R13, R12 ;  /* 0x0000000d9e0d7224 */ /* 0x000fe400078e020c */
[----:B------:R-:W-:Y:S01]  /*16380*/  IMAD.WIDE.U32 R8, R11, UR4, R8 ;  /* 0x000000040b087c25 */ /* 0x000fe2000f8e0008 */
[----:B------:R-:W-:-:S03]  /*16390*/  IADD3 R3, R22, 0x32420, RZ ;  /* 0x0003242016037810 */ /* 0x000fc60007ffe0ff */
[----:B------:R-:W-:Y:S01]  /*163a0*/  IMAD R11, R11, UR5, R4 ;  /* 0x000000050b0b7c24 */ /* 0x000fe2000f8e0204 */
[----:B------:R-:W-:Y:S01]  /*163b0*/  SHF.R.S32.HI R4, RZ, 0x1f, R13 ;  /* 0x0000001fff047819 */ /* 0x000fe2000001140d */
[----:B------:R-:W-:Y:S01]  /*163c0*/  ULDC.64 UR4, c[0x0][0xbd8] ;  /* 0x0002f60000047ab9 */ /* 0x000fe20000000a00 */
[----:B------:R-:W-:Y:S01]  /*163d0*/  PRMT R3, RZ, 0x654, R3 ;  /* 0x00000654ff037816 */ /* 0x000fe20000000003 */
[----:B------:R-:W-:Y:S02]  /*163e0*/  IMAD.IADD R9, R9, 0x1, R11 ;  /* 0x0000000109097824 */ /* 0x000fe400078e020b */
[----:B------:R-:W-:Y:S02]  /*163f0*/  IMAD R4, R4, UR4, RZ ;  /* 0x0000000404047c24 */ /* 0x000fe4000f8e02ff */
[C---:B------:R-:W-:Y:S01]  /*16400*/  IMAD.WIDE.U32 R8, R13.reuse, UR4, R8 ;  /* 0x000000040d087c25 */ /* 0x040fe2000f8e0008 */
[----:B0-----:R0:W-:Y:S03]  /*16410*/  SYNCS.ARRIVE.TRANS64.RED.A1T0 RZ, [R3+URZ], RZ ;  /* 0x000000ff03ff79a7 */ /* 0x0011e6000810043f */
[----:B0-----:R-:W-:Y:S01]  /*16420*/  IMAD R3, R13, UR5, R4 ;  /* 0x000000050d037c24 */ /* 0x001fe2000f8e0204 */
[----:B------:R-:W-:-:S02]  /*16430*/  ULDC.64 UR4, c[0x0][0xb80] ;  /* 0x0002e00000047ab9 */ /* 0x000fc40000000a00 */
[----:B------:R-:W-:Y:S01]  /*16440*/  LEA R4, P0, R8, UR4, 0x1 ;  /* 0x0000000408047c11 */ /* 0x000fe2000f8008ff */
[----:B------:R-:W-:Y:S01]  /*16450*/  IMAD.IADD R3, R9, 0x1, R3 ;  /* 0x0000000109037824 */ /* 0x000fe200078e0203 */
[----:B------:R-:W-:-:S04]  /*16460*/  UMOV UR4, 0xffffffff ;  /* 0xffffffff00047882 */ /* 0x000fc80000000000 */
[----:B------:R-:W-:Y:S01]  /*16470*/  LEA.HI.X R20, R8, UR5, R3, 0x1, P0 ;  /* 0x0000000508147c11 */ /* 0x000fe200080f0c03 */
[----:B------:R-:W-:Y:S06]  /*16480*/  BRA.DIV UR4, `(.L_x_6159) ;  /* 0x000000d204587947 */ /* 0x000fec000b800000 */
[----:B------:R0:W1:Y:S04]  /*16490*/  SHFL.IDX PT, R3, R20, RZ, 0x181f ;  /* 0x00181fff14037589 */ /* 0x00006800000e0000 */
[----:B------:R0:W2:Y:S02]  /*164a0*/  SHFL.IDX PT, R14, R4, RZ, 0x181f ;  /* 0x00181fff040e7589 */ /* 0x0000a400000e0000 */
.L_x_6376:
        /* <DEDUP_REMOVED lines=31> */
.L_x_6161:
[----:B------:R-:W-:Y:S05]  /*166a0*/  BSYNC B1 ;  /* 0x0000000000017941 */ /* 0x000fea0003800000 */
.L_x_6160:
[----:B------:R-:W-:-:S03]  /*166b0*/  UMOV UR4, 0xffffffff ;  /* 0xffffffff00047882 */ /* 0x000fc60000000000 */
[----:B------:R-:W-:Y:S05]  /*166c0*/  BRA.DIV UR4, `(.L_x_6162) ;  /* 0x000000ce04fc7947 */ /* 0x000fea000b800000 */
[----:B-1----:R1:W4:Y:S04]  /*166d0*/  SHFL.IDX PT, R3, R20, 0x1, 0x181f ;  /* 0x00381f0014037f89 */ /* 0x00232800000e0000 */
[----:B--23--:R1:W2:Y:S02]  /*166e0*/  SHFL.IDX PT, R14, R4, 0x1, 0x181f ;  /* 0x00381f00040e7f89 */ /* 0x00c2a400000e0000 */
.L_x_6380:
        /* <DEDUP_REMOVED lines=31> */
.L_x_6164:
[----:B------:R-:W-:Y:S05]  /*168e0*/  BSYNC B1 ;  /* 0x0000000000017941 */ /* 0x000fea0003800000 */
.L_x_6163:
[----:B------:R-:W-:-:S03]  /*168f0*/  UMOV UR4, 0xffffffff ;  /* 0xffffffff00047882 */ /* 0x000fc60000000000 */
[----:B------:R-:W-:Y:S05]  /*16900*/  BRA.DIV UR4, `(.L_x_6165) ;  /* 0x000000ce04b47947 */ /* 0x000fea000b800000 */
[----:B----4-:R4:W0:Y:S04]  /*16910*/  SHFL.IDX PT, R3, R20, 0x2, 0x181f ;  /* 0x00581f0014037f89 */ /* 0x01082800000e0000 */
[----:B--23--:R4:W2:Y:S02]  /*16920*/  SHFL.IDX PT, R14, R4, 0x2, 0x181f ;  /* 0x00581f00040e7f89 */ /* 0x00c8a400000e0000 */
.L_x_6384:
        /* <DEDUP_REMOVED lines=13> */
[----:B------:R-:W-:Y:S01]  /*16a00*/  ISETP.GE.AND P0, PT, R24, UR4, PT ;  /* 0x0000000418007c0c */ /* 0x000fe2000bf06270 */
[----:B------:R-:W-:Y:S01]  /*16a10*/  VIADD R25, R222, 0xc0 ;  /* 0x000000c0de197836 */ /* 0x000fe20000000000 */
[----:B------:R-:W-:-:S02]  /*16a20*/  SHF.R.S32.HI R12, RZ, 0x1f, R222 ;  /* 0x0000001fff0c7819 */ /* 0x000fc400000114de */
[----:B------:R-:W-:Y:S02]  /*16a30*/  SHF.R.S32.HI R28, RZ, 0x1f, R28 ;  /* 0x0000001fff1c7819 */ /* 0x000fe4000001141c */
[----:B------:R-:W-:Y:S02]  /*16a40*/  SHF.R.S32.HI R27, RZ, 0x1f, R27 ;  /* 0x0000001fff1b7819 */ /* 0x000fe4000001141b */
[CC--:B--2---:R-:W-:Y:S02]  /*16a50*/  @!P3 LEA R8, P5, R222.reuse, R14.reuse, 0x1 ;  /* 0x0000000ede08b211 */ /* 0x0c4fe400078a08ff */
[-C--:B------:R-:W-:Y:S02]  /*16a60*/  @!P2 LEA R10, P4, R15, R14.reuse, 0x1 ;  /* 0x0000000e0f0aa211 */ /* 0x080fe400078808ff */
[----:B0-----:R-:W-:Y:S02]  /*16a70*/  @!P3 LEA.HI.X R9, R222, R3, R12, 0x1, P5 ;  /* 0x00000003de09b211 */ /* 0x001fe400028f0c0c */
[----:B------:R-:W-:-:S02]  /*16a80*/  @!P1 LEA R12, P5, R26, R14, 0x1 ;  /* 0x0000000e1a0c9211 */ /* 0x000fc400078a08ff */
[-C--:B------:R-:W-:Y:S01]  /*16a90*/  @!P2 LEA.HI.X R11, R15, R3.reuse, R28, 0x1, P4 ;  /* 0x000000030f0ba211 */ /* 0x080fe200020f0c1c */
[----:B------:R3:W-:Y:S01]  /*16aa0*/  @!P3 ST.E.128 desc[UR40][R8.64], R32 ;  /* 0x000000200800b985 */ /* 0x0007e2000c101d28 */
[----:B------:R-:W-:Y:S02]  /*16ab0*/  SHF.R.S32.HI R25, RZ, 0x1f, R25 ;  /* 0x0000001fff197819 */ /* 0x000fe40000011419 */
[----:B------:R-:W-:Y:S01]  /*16ac0*/  @!P0 LEA R14, P4, R24, R14, 0x1 ;  /* 0x0000000e180e8211 */ /* 0x000fe200078808ff */
[----:B------:R3:W-:Y:S01]  /*16ad0*/  @!P2 ST.E.128 desc[UR40][R10.64], R48 ;  /* 0x000000300a00a985 */ /* 0x0007e2000c101d28 */
[-C--:B------:R-:W-:Y:S02]  /*16ae0*/  @!P1 LEA.HI.X R13, R26, R3.reuse, R27, 0x1, P5 ;  /* 0x000000031a0d9211 */ /* 0x080fe400028f0c1b */
[----:B------:R-:W-:-:S03]  /*16af0*/  @!P0 LEA.HI.X R15, R24, R3, R25, 0x1, P4 ;  /* 0x00000003180f8211 */ /* 0x000fc600020f0c19 */
[----:B------:R3:W-:Y:S04]  /*16b00*/  @!P1 ST.E.128 desc[UR40][R12.64], R64 ;  /* 0x000000400c009985 */ /* 0x0007e8000c101d28 */
[----:B------:R3:W-:Y:S02]  /*16b10*/  @!P0 ST.E.128 desc[UR40][R14.64], R80 ;  /* 0x000000500e008985 */ /* 0x0007e4000c101d28 */
.L_x_6167:
[----:B------:R-:W-:Y:S05]  /*16b20*/  BSYNC B1 ;  /* 0x0000000000017941 */ /* 0x000fea0003800000 */
.L_x_6166:
[----:B------:R-:W-:-:S03]  /*16b30*/  UMOV UR4, 0xffffffff ;  /* 0xffffffff00047882 */ /* 0x000fc60000000000 */
[----:B------:R-:W-:Y:S05]  /*16b40*/  BRA.DIV UR4, `(.L_x_6168) ;  /* 0x000000ce046c7947 */ /* 0x000fea000b800000 */
[----:B0-----:R0:W0:Y:S04]  /*16b50*/  SHFL.IDX PT, R3, R20, 0x3, 0x181f ;  /* 0x00781f0014037f89 */ /* 0x00102800000e0000 */
[----:B--23--:R2:W3:Y:S02]  /*16b60*/  SHFL.IDX PT, R14, R4, 0x3, 0x181f ;  /* 0x00781f00040e7f89 */ /* 0x00c4e400000e0000 */
.L_x_6388:
[----:B------:R-:W-:-:S04]  /*16b70*/  IADD3 R9, R21, 0x60, RZ ;  /* 0x0000006015097810 */ /* 0x000fc80007ffe0ff */
[----:B------:R-:W-:-:S13]  /*16b80*/  ISETP.GE.AND P0, PT, R9, R0, PT ;  /* 0x000000000900720c */ /* 0x000fda0003f06270 */
[----:B------:R-:W-:Y:S05]  /*16b90*/  @P0 BRA `(.L_x_6169) ;  /* 0x0000003000100947 */ /* 0x000fea0003800000 */
[C---:B01--4-:R-:W-:Y:S01]  /*16ba0*/  VIADD R20, R222.reuse, 0x40 ;  /* 0x00000040de147836 */ /* 0x053fe20000000000 */
[----:B------:R-:W-:Y:S01]  /*16bb0*/  ULDC UR4, c[0x0][0xbc8] ;  /* 0x0002f20000047ab9 */ /* 0x000fe20000000800 */
[C---:B--2---:R-:W-:Y:S01]  /*16bc0*/  VIADD R4, R222.reuse, 0x80 ;  /* 0x00000080de047836 */ /* 0x044fe20000000000 */
[C---:B------:R-:W-:Y:S01]  /*16bd0*/  ISETP.GE.AND P3, PT, R222.reuse, UR4, PT ;  /* 0x00000004de007c0c */ /* 0x040fe2000bf66270 */
[----:B-----5:R-:W-:Y:S01]  /*16be0*/  VIADD R24, R222, 0x40 ;  /* 0x00000040de187836 */ /* 0x020fe20000000000 */
[----:B------:R-:W-:Y:S01]  /*16bf0*/  ISETP.GE.AND P4, PT, R20, UR4, PT ;  /* 0x0000000414007c0c */ /* 0x000fe2000bf86270 */
[----:B------:R-:W-:Y:S01]  /*16c00*/  VIADD R15, R222, 0x80 ;  /* 0x00000080de0f7836 */ /* 0x000fe20000000000 */
[----:B------:R-:W-:Y:S02]  /*16c10*/  ISETP.GE.AND P5, PT, R4, UR4, PT ;  /* 0x0000000404007c0c */ /* 0x000fe4000bfa6270 */
[----:B------:R-:W-:Y:S02]  /*16c20*/  SHF.R.S32.HI R25, RZ, 0x1f, R222 ;  /* 0x0000001fff197819 */ /* 0x000fe400000114de */
[----:B------:R-:W-:-:S02]  /*16c30*/  SHF.R.S32.HI R24, RZ, 0x1f, R24 ;  /* 0x0000001fff187819 */ /* 0x000fc40000011418 */
[----:B------:R-:W-:-:S03]  /*16c40*/  SHF.R.S32.HI R15, RZ, 0x1f, R15 ;  /* 0x0000001fff0f7819 */ /* 0x000fc6000001140f */
[-C--:B---3--:R-:W-:Y:S02]  /*16c50*/  @!P3 LEA R8, P0, R222, R14.reuse, 0x1 ;  /* 0x0000000ede08b211 */ /* 0x088fe400078008ff */
[-C--:B------:R-:W-:Y:S02]  /*16c60*/  @!P4 LEA R10, P1, R20, R14.reuse, 0x1 ;  /* 0x0000000e140ac211 */ /* 0x080fe400078208ff */
[----:B------:R-:W-:Y:S02]  /*16c70*/  @!P5 LEA R12, P2, R4, R14, 0x1 ;  /* 0x0000000e040cd211 */ /* 0x000fe400078408ff */
[-C--:B------:R-:W-:Y:S02]  /*16c80*/  @!P3 LEA.HI.X R9, R222, R3.reuse, R25, 0x1, P0 ;  /* 0x00000003de09b211 */ /* 0x080fe400000f0c19 */
        /* <DEDUP_REMOVED lines=14> */
.L_x_6158:
        /* <DEDUP_REMOVED lines=9> */
[----:B------:R-:W-:-:S04]  /*16e00*/  ULDC.64 UR4, c[0x0][0xc38] ;  /* 0x00030e0000047ab9 */ /* 0x000fc80000000a00 */
[----:B------:R-:W-:Y:S02]  /*16e10*/  IADD3 R9, R9, R3, RZ ;  /* 0x0000000309097210 */ /* 0x000fe40007ffe0ff */
        /* <DEDUP_REMOVED lines=35> */
.L_x_6391:
        /* <DEDUP_REMOVED lines=196> */
.L_x_6172:
[----:B------:R-:W-:Y:S05]  /*17c90*/  BSYNC B1 ;  /* 0x0000000000017941 */ /* 0x000fea0003800000 */
.L_x_6171:
[----:B------:R-:W-:-:S03]  /*17ca0*/  UMOV UR4, 0xffffffff ;  /* 0xffffffff00047882 */ /* 0x000fc60000000000 */
[----:B------:R-:W-:Y:S05]  /*17cb0*/  BRA.DIV UR4, `(.L_x_6173) ;  /* 0x000000be04907947 */ /* 0x000fea000b800000 */
[----:B0-----:R-:W0:Y:S04]  /*17cc0*/  SHFL.IDX PT, R4, R4, 0x1, 0x1c1f ;  /* 0x003c1f0004047f89 */ /* 0x001e2800000e0000 */
[----:B------:R-:W4:Y:S02]  /*17cd0*/  SHFL.IDX PT, R3, R3, 0x1, 0x1c1f ;  /* 0x003c1f0003037f89 */ /* 0x000f2400000e0000 */
.L_x_6395:
        /* <DEDUP_REMOVED lines=47> */
[----:B------:R-:W-:-:S02]  /*17fd0*/  ISETP.GE.AND P3, PT, R85, UR4, PT ;  /* 0x0000000455007c0c */ /* 0x000fc4000bf66270 */
[----:B------:R-:W-:Y:S01]  /*17fe0*/  MOV R68, R57 ;  /* 0x0000003900447202 */ /* 0x000fe20000000f00 */
[----:B------:R-:W-:Y:S02]  /*17ff0*/  IMAD.MOV.U32 R45, RZ, RZ, R37 ;  /* 0x000000ffff2d7224 */ /* 0x000fe400078e0025 */
[----:B------:R-:W-:Y:S02]  /*18000*/  IMAD.MOV.U32 R57, RZ, RZ, R41 ;  /* 0x000000ffff397224 */ /* 0x000fe400078e0029 */
[----:B------:R-:W-:Y:S02]  /*18010*/  IMAD.MOV.U32 R37, RZ, RZ, R29 ;  /* 0x000000ffff257224 */ /* 0x000fe400078e001d */
[----:B---3--:R-:W-:Y:S02]  /*18020*/  IMAD.MOV.U32 R29, RZ, RZ, R15 ;  /* 0x000000ffff1d7224 */ /* 0x008fe400078e000f */
[----:B------:R-:W-:Y:S01]  /*18030*/  IMAD.MOV.U32 R41, RZ, RZ, R8 ;  /* 0x000000ffff297224 */ /* 0x000fe200078e0008 */
[----:B------:R-:W-:Y:S01]  /*18040*/  @!P2 MOV R8, R3 ;  /* 0x000000030008a202 */ /* 0x000fe20000000f00 */
[----:B------:R-:W-:-:S02]  /*18050*/  IMAD.MOV.U32 R15, RZ, RZ, R9 ;  /* 0x000000ffff0f7224 */ /* 0x000fc400078e0009 */
[----:B0-----:R-:W-:Y:S02]  /*18060*/  @!P2 IMAD.MOV.U32 R9, RZ, RZ, R4 ;  /* 0x000000ffff09a224 */ /* 0x001fe400078e0004 */
[----:B------:R-:W-:Y:S02]  /*18070*/  IMAD.MOV.U32 R72, RZ, RZ, R68 ;  /* 0x000000ffff487224 */ /* 0x000fe400078e0044 */
[----:B------:R-:W-:-:S04]  /*18080*/  @!P2 IMAD.WIDE R8, R69, 0x4, R8 ;  /* 0x000000044508a825 */ /* 0x000fc800078e0208 */
[----:B------:R-:W-:Y:S02]  /*18090*/  IMAD.MOV.U32 R69, RZ, RZ, R61 ;  /* 0x000000ffff457224 */ /* 0x000fe400078e003d */
[----:B------:R-:W-:Y:S02]  /*180a0*/  IMAD.MOV.U32 R61, RZ, RZ, R57 ;  /* 0x000000ffff3d7224 */ /* 0x000fe400078e0039 */
[----:B------:R-:W-:Y:S02]  /*180b0*/  IMAD.MOV.U32 R57, RZ, RZ, R45 ;  /* 0x000000ffff397224 */ /* 0x000fe400078e002d */
[----:B------:R-:W-:Y:S01]  /*180c0*/  IMAD.MOV.U32 R68, RZ, RZ, R10 ;  /* 0x000000ffff447224 */ /* 0x000fe200078e000a */
[C---:B------:R-:W-:Y:S01]  /*180d0*/  @!P3 LEA R10, P4, R85.reuse, R3, 0x2 ;  /* 0x00000003550ab211 */ /* 0x040fe200078810ff */
[----:B------:R-:W-:Y:S02]  /*180e0*/  IMAD.MOV.U32 R45, RZ, RZ, R41 ;  /* 0x000000ffff2d7224 */ /* 0x000fe400078e0029 */
[----:B------:R-:W-:Y:S01]  /*180f0*/  IMAD.MOV.U32 R41, RZ, RZ, R32 ;  /* 0x000000ffff297224 */ /* 0x000fe200078e0020 */
[----:B------:R-:W-:Y:S01]  /*18100*/  MOV R32, R28 ;  /* 0x0000001c00207202 */ /* 0x000fe20000000f00 */
[----:B------:R-:W-:Y:S01]  /*18110*/  IMAD.MOV.U32 R28, RZ, RZ, R11 ;  /* 0x000000ffff1c7224 */ /* 0x000fe200078e000b */
[----:B------:R-:W-:-:S02]  /*18120*/  @!P3 LEA.HI.X R11, R85, R4, R93, 0x2, P4 ;  /* 0x00000004550bb211 */ /* 0x000fc400020f145d */
[----:B------:R-:W3:Y:S01]  /*18130*/  LDL R93, [R1+0x1d4] ;  /* 0x0001d400015d7983 */ /* 0x000ee20000100800 */
[----:B------:R-:W-:-:S03]  /*18140*/  ISETP.GE.AND P0, PT, R81, UR4, PT ;  /* 0x0000000451007c0c */ /* 0x000fc6000bf06270 */
        /* <DEDUP_REMOVED lines=10> */
[----:B----4-:R-:W-:Y:S02]  /*181f0*/  @!P1 LEA.HI.X R9, R80, R4, R85, 0x2, P5 ;  /* 0x0000000450099211 */ /* 0x010fe400028f1455 */
[----:B------:R-:W-:Y:S01]  /*18200*/  ISETP.GE.AND P2, PT, R77, UR4, PT ;  /* 0x000000044d007c0c */ /* 0x000fe2000bf46270 */
[----:B------:R-:W4:Y:S04]  /*18210*/  LDL R80, [R1+0x12c] ;  /* 0x00012c0001507983 */ /* 0x000f280000100800 */
[----:B------:R-:W-:Y:S04]  /*18220*/  @!P1 ST.E.64 desc[UR40][R8.64], R34 ;  /* 0x0000002208009985 */ /* 0x000fe8000c101b28 */
[----:B------:R0:W-:Y:S04]  /*18230*/  @!P0 ST.E.64 desc[UR40][R10.64], R38 ;  /* 0x000000260a008985 */ /* 0x0001e8000c101b28 */
[----:B------:R-:W2:Y:S01]  /*18240*/  LDL R85, [R1+0x130] ;  /* 0x0001300001557983 */ /* 0x000ea20000100800 */
[----:B0-----:R-:W-:-:S04]  /*18250*/  @!P3 LEA R10, P4, R76, R3, 0x2 ;  /* 0x000000034c0ab211 */ /* 0x001fc800078810ff */
[-C--:B---3--:R-:W-:Y:S02]  /*18260*/  @!P3 LEA.HI.X R11, R76, R4.reuse, R93, 0x2, P4 ;  /* 0x000000044c0bb211 */ /* 0x088fe400020f145d */
[----:B------:R-:W3:Y:S01]  /*18270*/  LDL R93, [R1+0x1c4] ;  /* 0x0001c400015d7983 */ /* 0x000ee20000100800 */
[C---:B------:R-:W-:Y:S02]  /*18280*/  ISETP.GE.AND P0, PT, R92.reuse, UR4, PT ;  /* 0x000000045c007c0c */ /* 0x040fe4000bf06270 */
[CC--:B------:R-:W-:Y:S01]  /*18290*/  @!P2 LEA R8, P5, R77.reuse, R3.reuse, 0x2 ;  /* 0x000000034d08a211 */ /* 0x0c0fe200078a10ff */
[----:B------:R-:W4:Y:S03]  /*182a0*/  LDL R76, [R1+0x1c8] ;  /* 0x0001c800014c7983 */ /* 0x000f260000100800 */
[----:B-----5:R-:W-:Y:S02]  /*182b0*/  @!P2 LEA.HI.X R9, R77, R4, R81, 0x2, P5 ;  /* 0x000000044d09a211 */ /* 0x020fe400028f1451 */
[----:B------:R-:W-:Y:S01]  /*182c0*/  ISETP.GE.AND P1, PT, R73, UR4, PT ;  /* 0x0000000449007c0c */ /* 0x000fe2000bf26270 */
[----:B------:R-:W5:Y:S04]  /*182d0*/  LDL R77, [R1+0x124] ;  /* 0x00012400014d7983 */ /* 0x000f680000100800 */
[----:B------:R-:W-:Y:S04]  /*182e0*/  @!P2 ST.E.64 desc[UR40][R8.64], R42 ;  /* 0x0000002a0800a985 */ /* 0x000fe8000c101b28 */
[----:B------:R0:W-:Y:S04]  /*182f0*/  @!P3 ST.E.64 desc[UR40][R10.64], R46 ;  /* 0x0000002e0a00b985 */ /* 0x0001e8000c101b28 */
[----:B------:R-:W5:Y:S01]  /*18300*/  LDL R81, [R1+0x128] ;  /* 0x0001280001517983 */ /* 0x000f620000100800 */
[----:B0-----:R-:W-:-:S04]  /*18310*/  @!P0 LEA R10, P4, R92, R3, 0x2 ;  /* 0x000000035c0a8211 */ /* 0x001fc800078810ff */
[----:B---3--:R-:W-:Y:S02]  /*18320*/  @!P0 LEA.HI.X R11, R92, R4, R93, 0x2, P4 ;  /* 0x000000045c0b8211 */ /* 0x008fe400020f145d */
[----:B------:R-:W3:Y:S01]  /*18330*/  LDL R92, [R1+0x1c0] ;  /* 0x0001c000015c7983 */ /* 0x000ee20000100800 */
[----:B------:R-:W-:Y:S02]  /*18340*/  ISETP.GE.AND P2, PT, R89, UR4, PT ;  /* 0x0000000459007c0c */ /* 0x000fe4000bf46270 */
[----:B------:R-:W-:-:S04]  /*18350*/  @!P1 LEA R8, P5, R73, R3, 0x2 ;  /* 0x0000000349089211 */ /* 0x000fc800078a10ff */
[----:B----4-:R-:W-:Y:S02]  /*18360*/  @!P1 LEA.HI.X R9, R73, R4, R76, 0x2, P5 ;  /* 0x0000000449099211 */ /* 0x010fe400028f144c */
[----:B------:R-:W-:Y:S01]  /*18370*/  ISETP.GE.AND P3, PT, R88, UR4, PT ;  /* 0x0000000458007c0c */ /* 0x000fe2000bf66270 */
[----:B------:R-:W4:Y:S04]  /*18380*/  LDL R76, [R1+0x120] ;  /* 0x00012000014c7983 */ /* 0x000f280000100800 */
[----:B------:R0:W-:Y:S02]  /*18390*/  @!P1 ST.E.64 desc[UR40][R8.64], R50 ;  /* 0x0000003208009985 */ /* 0x0001e4000c101b28 */
[----:B0-----:R-:W-:-:S04]  /*183a0*/  @!P2 LEA R8, P5, R89, R3, 0x2 ;  /* 0x000000035908a211 */ /* 0x001fc800078a10ff */
[----:B---3--:R-:W-:Y:S02]  /*183b0*/  @!P2 LEA.HI.X R9, R89, R4, R92, 0x2, P5 ;  /* 0x000000045909a211 */ /* 0x008fe400028f145c */
[----:B------:R-:W3:Y:S04]  /*183c0*/  LDL R89, [R1+0x1bc] ;  /* 0x0001bc0001597983 */ /* 0x000ee80000100800 */
[----:B------:R0:W-:Y:S02]  /*183d0*/  @!P0 ST.E.64 desc[UR40][R10.64], R54 ;  /* 0x000000360a008985 */ /* 0x0001e4000c101b28 */
[----:B0-----:R-:W-:-:S04]  /*183e0*/  @!P3 LEA R10, P4, R88, R3, 0x2 ;  /* 0x00000003580ab211 */ /* 0x001fc800078810ff */
[----:B---3--:R-:W-:Y:S02]  /*183f0*/  @!P3 LEA.HI.X R11, R88, R4, R89, 0x2, P4 ;  /* 0x00000004580bb211 */ /* 0x008fe400020f1459 */
[----:B------:R-:W3:Y:S01]  /*18400*/  LDL R88, [R1+0x1b8] ;  /* 0x0001b80001587983 */ /* 0x000ee20000100800 */
[----:B------:R-:W-:-:S03]  /*18410*/  ISETP.GE.AND P1, PT, R84, UR4, PT ;  /* 0x0000000454007c0c */ /* 0x000fc6000bf26270 */
[----:B------:R0:W-:Y:S10]  /*18420*/  @!P2 ST.E.64 desc[UR40][R8.64], R58 ;  /* 0x0000003a0800a985 */ /* 0x0001f4000c101b28 */
[----:B0-----:R-:W-:-:S04]  /*18430*/  @!P1 LEA R8, P5, R84, R3, 0x2 ;  /* 0x0000000354089211 */ /* 0x001fc800078a10ff */
[----:B---3--:R-:W-:Y:S02]  /*18440*/  @!P1 LEA.HI.X R9, R84, R4, R88, 0x2, P5 ;  /* 0x0000000454099211 */ /* 0x008fe400028f1458 */
        /* <DEDUP_REMOVED lines=8> */
[----:B--2---:R-:W-:Y:S02]  /*184d0*/  ISETP.GE.AND P0, PT, R85, UR4, PT ;  /* 0x0000000455007c0c */ /* 0x004fe4000bf06270 */
[----:B-----5:R-:W-:Y:S01]  /*184e0*/  ISETP.GE.AND P1, PT, R77, UR4, PT ;  /* 0x000000044d007c0c */ /* 0x020fe2000bf26270 */
[----:B------:R-:W2:Y:S10]  /*184f0*/  LDL R84, [R1+0x1ac] ;  /* 0x0001ac0001547983 */ /* 0x000eb40000100800 */
[----:B------:R-:W-:-:S04]  /*18500*/  @!P0 LEA R10, P4, R85, R3, 0x2 ;  /* 0x00000003550a8211 */ /* 0x000fc800078810ff */
[----:B----4-:R-:W-:-:S05]  /*18510*/  @!P0 LEA.HI.X R11, R85, R4, R88, 0x2, P4 ;  /* 0x00000004550b8211 */ /* 0x010fca00020f1458 */
[----:B------:R-:W-:Y:S04]  /*18520*/  @!P0 ST.E.64 desc[UR40][R10.64], R70 ;  /* 0x000000460a008985 */ /* 0x000fe8000c101b28 */
[----:B------:R0:W-:Y:S01]  /*18530*/  @!P2 ST.E.64 desc[UR40][R8.64], R74 ;  /* 0x0000004a0800a985 */ /* 0x0001e2000c101b28 */
[----:B------:R-:W-:Y:S02]  /*18540*/  IMAD.MOV.U32 R73, RZ, RZ, R69 ;  /* 0x000000ffff497224 */ /* 0x000fe400078e0045 */
[----:B------:R-:W-:Y:S01]  /*18550*/  IMAD.MOV.U32 R69, RZ, RZ, R68 ;  /* 0x000000ffff457224 */ /* 0x000fe200078e0044 */
[----:B0-----:R-:W-:Y:S01]  /*18560*/  @!P1 LEA R8, P5, R77, R3, 0x2 ;  /* 0x000000034d089211 */ /* 0x001fe200078a10ff */
[----:B------:R-:W-:Y:S02]  /*18570*/  IMAD.MOV.U32 R68, RZ, RZ, R65 ;  /* 0x000000ffff447224 */ /* 0x000fe400078e0041 */
[----:B------:R-:W-:-:S02]  /*18580*/  IMAD.MOV.U32 R65, RZ, RZ, R56 ;  /* 0x000000ffff417224 */ /* 0x000fc400078e0038 */
[----:B------:R-:W4:Y:S01]  /*18590*/  LDL R56, [R1+0x10c] ;  /* 0x00010c0001387983 */ /* 0x000f220000100800 */
[----:B---3--:R-:W-:-:S03]  /*185a0*/  @!P1 LEA.HI.X R9, R77, R4, R80, 0x2, P5 ;  /* 0x000000044d099211 */ /* 0x008fc600028f1450 */
[----:B------:R-:W3:Y:S01]  /*185b0*/  LDL R77, [R1+0x1a4] ;  /* 0x0001a400014d7983 */ /* 0x000ee20000100800 */
[----:B------:R-:W-:Y:S02]  /*185c0*/  ISETP.GE.AND P3, PT, R81, UR4, PT ;  /* 0x0000000451007c0c */ /* 0x000fe4000bf66270 */
[----:B------:R-:W-:Y:S02]  /*185d0*/  ISETP.GE.AND P0, PT, R76, UR4, PT ;  /* 0x000000044c007c0c */ /* 0x000fe4000bf06270 */
[----:B------:R-:W-:-:S09]  /*185e0*/  ISETP.GE.AND P2, PT, R72, UR4, PT ;  /* 0x0000000448007c0c */ /* 0x000fd2000bf46270 */
[----:B------:R-:W-:-:S04]  /*185f0*/  @!P3 LEA R10, P4, R81, R3, 0x2 ;  /* 0x00000003510ab211 */ /* 0x000fc800078810ff */
[----:B--2---:R-:W-:-:S05]  /*18600*/  @!P3 LEA.HI.X R11, R81, R4, R84, 0x2, P4 ;  /* 0x00000004510bb211 */ /* 0x004fca00020f1454 */
[----:B------:R0:W-:Y:S01]  /*18610*/  @!P3 ST.E.64 desc[UR40][R10.64], R78 ;  /* 0x0000004e0a00b985 */ /* 0x0001e2000c101b28 */
[----:B------:R-:W-:-:S03]  /*18620*/  ISETP.GE.AND P3, PT, R68, UR4, PT ;  /* 0x0000000444007c0c */ /* 0x000fc6000bf66270 */
        /* <DEDUP_REMOVED lines=9> */
[----:B----4-:R-:W-:Y:S02]  /*186c0*/  ISETP.GE.AND P2, PT, R56, UR4, PT ;  /* 0x0000000438007c0c */ /* 0x010fe4000bf46270 */
[-C--:B0-----:R-:W-:Y:S02]  /*186d0*/  @!P3 LEA R10, P4, R68, R3.reuse, 0x2 ;  /* 0x00000003440ab211 */ /* 0x081fe400078810ff */
[----:B-1----:R-:W-:Y:S02]  /*186e0*/  @!P1 LEA R8, P5, R64, R3, 0x2 ;  /* 0x0000000340089211 */ /* 0x002fe400078a10ff */
[-C--:B------:R-:W-:Y:S02]  /*186f0*/  @!P3 LEA.HI.X R11, R68, R4.reuse, R69, 0x2, P4 ;  /* 0x00000004440bb211 */ /* 0x080fe400020f1445 */
        /* <DEDUP_REMOVED lines=56> */
.L_x_6156:
        /* <DEDUP_REMOVED lines=13> */
[----:B------:R-:W-:Y:S02]  /*18b50*/  @P1 IADD3 R10, P2, R10, UR6, RZ ;  /* 0x000000060a0a1c10 */ /* 0x000fe4000ff5e0ff */
[----:B------:R-:W-:Y:S01]  /*18b60*/  MOV R26, UR4 ;  /* 0x00000004001a7c02 */ /* 0x000fe20008000f00 */
[----:B------:R3:W5:Y:S01]  /*18b70*/  @P0 LDG.E R3, desc[UR40][R8.64] ;  /* 0x0000002808030981 */ /* 0x000762000c1e1900 */
[----:B------:R-:W-:-:S05]  /*18b80*/  @P1 IADD3.X R11, R0, UR7, RZ, P2, !PT ;  /* 0x00000007000b1c10 */ /* 0x000fca00097fe4ff */
[----:B------:R3:W5:Y:S01]  /*18b90*/  @P1 LDG.E R26, desc[UR40][R10.64] ;  /* 0x000000280a1a1981 */ /* 0x000762000c1e1900 */
[----:B--2---:R-:W-:Y:S01]  /*18ba0*/  ISETP.NE.AND P2, PT, R4, RZ, PT ;  /* 0x000000ff0400720c */ /* 0x004fe20003f45270 */
[----:B------:R-:W2:-:S12]  /*18bb0*/  S2R R0, SR_TID.X ;  /* 0x0000000000007919 */ /* 0x000e980000002100 */
[----:B------:R-:W4:Y:S01]  /*18bc0*/  @!P2 LDC R4, c[0x0][0xbd4] ;  /* 0x0002f500ff04ab82 */ /* 0x000f220000000800 */
[----:B--2---:R-:W-:Y:S01]  /*18bd0*/  VIADD R32, R0, 0xffffff80 ;  /* 0xffffff8000207836 */ /* 0x004fe20000000000 */
[----:B----4-:R3:W-:Y:S01]  /*18be0*/  @!P2 STL [R1+0xc8], R4 ;  /* 0x0000c8040100a387 */ /* 0x0107e20000100800 */
[----:B------:R-:W-:-:S03]  /*18bf0*/  ISETP.GT.AND P2, PT, R4, 0x1, PT ;  /* 0x000000010400780c */ /* 0x000fc60003f44270 */
[----:B------:R-:W-:Y:S01]  /*18c00*/  ISETP.GT.AND P3, PT, R32, 0x7f, PT ;  /* 0x0000007f2000780c */ /* 0x000fe20003f64270 */
[----:B------:R-:W-:-:S12]  /*18c10*/  @P1 BRA `(.L_x_6174) ;  /* 0x0000000000101947 */ /* 0x000fd80003800000 */
[----:B------:R-:W-:Y:S05]  /*18c20*/  @!P0 BRA `(.L_x_6174) ;  /* 0x00000000000c8947 */ /* 0x000fea0003800000 */
[----:B---3--:R-:W2:Y:S04]  /*18c30*/  LDG.E R11, desc[UR40][R8.64] ;  /* 0x00000028080b7981 */ /* 0x008ea8000c1e1900 */
[----:B-----5:R-:W2:Y:S02]  /*18c40*/  LDG.E R26, desc[UR40][R8.64+0x4] ;  /* 0x00000428081a7981 */ /* 0x020ea4000c1e1900 */
[----:B--2---:R-:W-:-:S07]  /*18c50*/  IMAD.IADD R26, R26, 0x1, -R11 ;  /* 0x000000011a1a7824 */ /* 0x004fce00078e0a0b */
.L_x_6174:
        /* <DEDUP_REMOVED lines=8> */
[----:B------:R-:W3:Y:S01]  /*18ce0*/  LDC R37, c[0x0][0xce8] ;  /* 0x00033a00ff257b82 */ /* 0x000ee20000000800 */
[----:B------:R-:W2:Y:S01]  /*18cf0*/  S2R R35, SR_TID.X ;  /* 0x0000000000237919 */ /* 0x000ea20000002100 */
[----:B---3--:R-:W-:Y:S01]  /*18d00*/  IMAD R0, R26, R37, RZ ;  /* 0x000000251a007224 */ /* 0x008fe200078e02ff */
[----:B--2---:R-:W-:-:S04]  /*18d10*/  IADD3 R35, R8, -0x80, R35 ;  /* 0xffffff8008237810 */ /* 0x004fc80007ffe023 */
[----:B------:R-:W-:-:S13]  /*18d20*/  ISETP.GE.AND P0, PT, R35, R0, PT ;  /* 0x000000002300720c */ /* 0x000fda0003f06270 */
[----:B------:R-:W-:Y:S05]  /*18d30*/  @P0 BRA `(.L_x_6176) ;  /* 0x0000000000b00947 */ /* 0x000fea0003800000 */
[----:B------:R-:W2:Y:S01]  /*18d40*/  LDL.LU R34, [R1+0xdc] ;  /* 0x0000dc0001227983 */ /* 0x000ea20000300800 */
[----:B------:R-:W-:Y:S01]  /*18d50*/  ISETP.GT.AND P0, PT, R4, 0x1, PT ;  /* 0x000000010400780c */ /* 0x000fe20003f04270 */
[----:B------:R-:W-:Y:S01]  /*18d60*/  IMAD.MOV.U32 R4, RZ, RZ, 0xab8 ;  /* 0x00000ab8ff047424 */ /* 0x000fe200078e00ff */
[----:B------:R-:W-:Y:S01]  /*18d70*/  ISETP.NE.AND P1, PT, R37, 0x1, PT ;  /* 0x000000012500780c */ /* 0x000fe20003f25270 */
[----:B-1----:R-:W1:Y:S01]  /*18d80*/  LDC.64 R14, c[0x0][0xca8] ;  /* 0x00032a00ff0e7b82 */ /* 0x002e620000000a00 */
        /* <DEDUP_REMOVED lines=25> */
[----:B------:R-:W-:Y:S02]  /*18f20*/  IADD3.X R0, R31, R29, R28, P1, P3 ;  /* 0x0000001d1f007210 */ /* 0x000fe40000fe641c */
[----:B------:R-:W-:Y:S02]  /*18f30*/  IADD3 R10, P0, P1, R27, R20, R10 ;  /* 0x000000141b0a7210 */ /* 0x000fe4000791e00a */
[----:B------:R-:W-:Y:S02]  /*18f40*/  IADD3 R21, R11, R21, RZ ;  /* 0x000000150b157210 */ /* 0x000fe40007ffe0ff */
        /* <DEDUP_REMOVED lines=11> */
.L_x_6176:
[----:B------:R-:W-:Y:S05]  /*19000*/  BSYNC B1 ;  /* 0x0000000000017941 */ /* 0x000fea0003800000 */
.L_x_6175:
[----:B------:R-:W-:Y:S05]  /*19010*/  @P2 BRA `(.L_x_6169) ;  /* 0x0000000800f02947 */ /* 0x000fea0003800000 */
[----:B------:R-:W3:Y:S01]  /*19020*/  LDL R24, [R1+0x94] ;  /* 0x0000940001187983 */ /* 0x000ee20000100800 */
[----:B-1----:R-:W1:Y:S01]  /*19030*/  LDC R21, c[0x0][0xce8] ;  /* 0x00033a00ff157b82 */ /* 0x002e620000000800 */
[----:B--2---:R-:W-:Y:S01]  /*19040*/  SHF.R.S32.HI R9, RZ, 0x1f, R32 ;  /* 0x0000001fff097819 */ /* 0x004fe20000011420 */
        /* <DEDUP_REMOVED lines=12> */
[----:B------:R-:W-:-:S02]  /*19110*/  IMAD R0, R13, 0x20, R20 ;  /* 0x000000200d007824 */ /* 0x000fc400078e0214 */
[----:B------:R-:W-:Y:S01]  /*19120*/  IMAD.WIDE.U32 R8, R203, UR4, R8 ;  /* 0x00000004cb087c25 */ /* 0x000fe2000f8e0008 */
[----:B-1----:R-:W-:-:S03]  /*19130*/  ISETP.NE.AND P0, PT, R21, 0x1, PT ;  /* 0x000000011500780c */ /* 0x002fc60003f05270 */
[----:B------:R-:W-:Y:S01]  /*19140*/  IMAD R9, R203, UR5, R9 ;  /* 0x00000005cb097c24 */ /* 0x000fe2000f8e0209 */
[----:B------:R-:W-:Y:S01]  /*19150*/  ULDC.64 UR4, c[0x0][0xbe0] ;  /* 0x0002f80000047ab9 */ /* 0x000fe20000000a00 */
[C---:B------:R-:W-:Y:S02]  /*19160*/  IMAD R11, R33.reuse, UR7, R4 ;  /* 0x00000007210b7c24 */ /* 0x040fe4000f8e0204 */
[----:B------:R-:W-:-:S04]  /*19170*/  IMAD.WIDE.U32 R8, R33, UR6, R8 ;  /* 0x0000000621087c25 */ /* 0x000fc8000f8e0008 */
[----:B------:R-:W-:Y:S02]  /*19180*/  IMAD.IADD R9, R9, 0x1, R11 ;  /* 0x0000000109097824 */ /* 0x000fe400078e020b */
[----:B------:R-:W1:Y:S08]  /*19190*/  @P0 LDC R10, c[0x0][0xcec] ;  /* 0x00033b00ff0a0b82 */ /* 0x000e700000000800 */
[----:B------:R-:W2:Y:S01]  /*191a0*/  @P0 LDC R15, c[0x0][0xcf0] ;  /* 0x00033c00ff0f0b82 */ /* 0x000ea20000000800 */
[----:B---3--:R-:W-:-:S04]  /*191b0*/  IMAD.IADD R13, R24, 0x1, R0 ;  /* 0x00000001180d7824 */ /* 0x008fc800078e0200 */
[----:B-1----:R-:W-:-:S04]  /*191c0*/  @P0 IMAD.HI.U32 R0, R13, R10, RZ ;  /* 0x0000000a0d000227 */ /* 0x002fc800078e00ff */
[----:B------:R-:W-:Y:S01]  /*191d0*/  IMAD.MOV.U32 R3, RZ, RZ, R13 ;  /* 0x000000ffff037224 */ /* 0x000fe200078e000d */
[----:B--2---:R-:W-:-:S04]  /*191e0*/  @P0 SHF.R.U32.HI R3, RZ, R15, R0 ;  /* 0x0000000fff030219 */ /* 0x004fc80000011600 */
[----:B------:R-:W-:Y:S01]  /*191f0*/  SHF.R.S32.HI R0, RZ, 0x1f, R3 ;  /* 0x0000001fff007819 */ /* 0x000fe20000011403 */
[C---:B------:R-:W-:Y:S01]  /*19200*/  IMAD.WIDE.U32 R8, R3.reuse, UR4, R8 ;  /* 0x0000000403087c25 */ /* 0x040fe2000f8e0008 */
[----:B------:R-:W-:-:S03]  /*19210*/  IADD3 R4, -R3, RZ, RZ ;  /* 0x000000ff03047210 */ /* 0x000fc60007ffe1ff */
        /* <DEDUP_REMOVED lines=17> */
.L_x_6398:
        /* <DEDUP_REMOVED lines=32> */
.L_x_6179:
[----:B------:R-:W-:Y:S05]  /*19530*/  BSYNC B1 ;  /* 0x0000000000017941 */ /* 0x000fea0003800000 */
.L_x_6178:
[----:B------:R-:W-:-:S03]  /*19540*/  UMOV UR4, 0xffffffff ;  /* 0xffffffff00047882 */ /* 0x000fc60000000000 */
[----:B------:R-:W-:Y:S05]  /*19550*/  BRA.DIV UR4, `(.L_x_6180) ;  /* 0x000000a604ec7947 */ /* 0x000fea000b800000 */
[----:B--2---:R2:W0:Y:S04]  /*19560*/  SHFL.IDX PT, R3, R4, 0x1, 0x181f ;  /* 0x00381f0004037f89 */ /* 0x00442800000e0000 */
[----:B---34-:R2:W3:Y:S02]  /*19570*/  SHFL.IDX PT, R9, R0, 0x1, 0x181f ;  /* 0x00381f0000097f89 */ /* 0x0184e400000e0000 */
.L_x_6402:
        /* <DEDUP_REMOVED lines=31> */
.L_x_6182:
[----:B------:R-:W-:Y:S05]  /*19770*/  BSYNC B1 ;  /* 0x0000000000017941 */ /* 0x000fea0003800000 */
.L_x_6181:
[----:B------:R-:W-:-:S03]  /*19780*/  UMOV UR4, 0xffffffff ;  /* 0xffffffff00047882 */ /* 0x000fc60000000000 */
[----:B------:R-:W-:Y:S05]  /*19790*/  BRA.DIV UR4, `(.L_x_6183) ;  /* 0x000000a604a87947 */ /* 0x000fea000b800000 */
[----:B0-----:R0:W0:Y:S04]  /*197a0*/  SHFL.IDX PT, R3, R4, 0x2, 0x181f ;  /* 0x00581f0004037f89 */ /* 0x00102800000e0000 */
[----:B---34-:R3:W4:Y:S02]  /*197b0*/  SHFL.IDX PT, R9, R0, 0x2, 0x181f ;  /* 0x00581f0000097f89 */ /* 0x01872400000e0000 */
.L_x_6406:
        /* <DEDUP_REMOVED lines=31> */
.L_x_6185:
[----:B------:R-:W-:Y:S05]  /*199b0*/  BSYNC B1 ;  /* 0x0000000000017941 */ /* 0x000fea0003800000 */
.L_x_6184:
[----:B------:R-:W-:-:S03]  /*199c0*/  UMOV UR4, 0xffffffff ;  /* 0xffffffff00047882 */ /* 0x000fc60000000000 */
[----:B------:R-:W-:Y:S05]  /*199d0*/  BRA.DIV UR4, `(.L_x_6186) ;  /* 0x000000a604647947 */ /* 0x000fea000b800000 */
[----:B0-----:R0:W0:Y:S04]  /*199e0*/  SHFL.IDX PT, R3, R4, 0x3, 0x181f ;  /* 0x00781f0004037f89 */ /* 0x00102800000e0000 */
[----:B----4-:R4:W0:Y:S02]  /*199f0*/  SHFL.IDX PT, R9, R0, 0x3, 0x181f ;  /* 0x00781f0000097f89 */ /* 0x01082400000e0000 */
.L_x_6410:
        /* <DEDUP_REMOVED lines=12> */
[----:B------:R-:W-:Y:S01]  /*19ac0*/  ISETP.GE.AND P0, PT, R4, UR4, PT ;  /* 0x0000000404007c0c */ /* 0x000fe2000bf06270 */
[----:B------:R-:W-:Y:S01]  /*19ad0*/  VIADD R24, R222, 0xc0 ;  /* 0x000000c0de187836 */ /* 0x000fe20000000000 */
[----:B------:R-:W-:-:S02]  /*19ae0*/  SHF.R.S32.HI R14, RZ, 0x1f, R222 ;  /* 0x0000001fff0e7819 */ /* 0x000fc400000114de */
[----:B------:R-:W-:Y:S02]  /*19af0*/  SHF.R.S32.HI R27, RZ, 0x1f, R27 ;  /* 0x0000001fff1b7819 */ /* 0x000fe4000001141b */
[----:B------:R-:W-:Y:S02]  /*19b00*/  SHF.R.S32.HI R26, RZ, 0x1f, R26 ;  /* 0x0000001fff1a7819 */ /* 0x000fe4000001141a */
[-C--:B------:R-:W-:Y:S02]  /*19b10*/  @!P3 LEA R10, P5, R222, R9.reuse, 0x1 ;  /* 0x00000009de0ab211 */ /* 0x080fe400078a08ff */
        /* <DEDUP_REMOVED lines=12> */
.L_x_6169:
[----:B------:R-:W-:Y:S05]  /*19be0*/  BSYNC B0 ;  /* 0x0000000000007941 */ /* 0x000fea0003800000 */
.L_x_6155:
[----:B------:R-:W-:Y:S02]  /*19bf0*/  ULDC UR4, c[0x0][0xd3c] ;  /* 0x00034f0000047ab9 */ /* 0x000fe40000000800 */
[----:B------:R-:W-:-:S13]  /*19c00*/  ISETP.GE.AND P0, PT, R7, UR4, PT ;  /* 0x0000000407007c0c */ /* 0x000fda000bf06270 */
[----:B------:R-:W-:Y:S05]  /*19c10*/  @!P0 BRA `(.L_x_6187) ;  /* 0xfffffe7c00448947 */ /* 0x000fea000383ffff */
[----:B------:R-:W-:Y:S05]  /*19c20*/  BRA `(.L_x_6016) ;  /* 0x0000008400287947 */ /* 0x000fea0003800000 */
.L_x_6014:
[----:B------:R-:W-:-:S08]  /*19c30*/  NOP ;  /* 0x0000000000007918 */ /* 0x000fd00000000000 */
[----:B------:R-:W0:-:S00]  /*19c40*/  USETMAXREG.DEALLOC.CTAPOOL 0x28 ;  /* 0x00000028000079c8 */ /* 0x000e0000080e0500 */
[----:B0-----:R-:W-:Y:S02]  /*19c50*/  LOP3.LUT R2, R2, 0x3, RZ, 0xc0, !PT ;  /* 0x0000000302027812 */ /* 0x001fe400078ec0ff */
[----:B------:R-:W-:Y:S02]  /*19c60*/  LOP3.LUT R23, R23, 0xffffefff, RZ, 0xc0, !PT ;  /* 0xffffefff17177812 */ /* 0x000fe400078ec0ff */
[----:B------:R-:W-:Y:S02]  /*19c70*/  MOV R6, RZ ;  /* 0x000000ff00067202 */ /* 0x000fe40000000f00 */
        /* <DEDUP_REMOVED lines=11> */
.L_x_6188:
        /* <DEDUP_REMOVED lines=43> */
.L_x_6192:
        /* <DEDUP_REMOVED lines=37> */
.L_x_6190:
        /* <DEDUP_REMOVED lines=13> */
.L_x_6193:
        /* <DEDUP_REMOVED lines=14> */
[----:B0-----:R-:W-:Y:S01]  /*1a3e0*/  IMAD.MOV.U32 R2, RZ, RZ, RZ ;  /* 0x000000ffff027224 */ /* 0x001fe200078e00ff */
[----:B-1----:R-:W-:-:S05]  /*1a3f0*/  IADD3 R11, RZ, -R3, RZ ;  /* 0x80000003ff0b7210 */ /* 0x002fca0007ffe0ff */
        /* <DEDUP_REMOVED lines=16> */
[----:B------:R-:W-:Y:S02]  /*1a500*/  IABS R2, R9 ;  /* 0x0000000900027213 */ /* 0x000fe40000000000 */
[----:B0-----:R-:W-:Y:S01]  /*1a510*/  IADD3 R13, RZ, -R3, RZ ;  /* 0x80000003ff0d7210 */ /* 0x001fe20007ffe0ff */
        /* <DEDUP_REMOVED lines=28> */
.L_x_6194:
[----:B------:R-:W0:Y:S02]  /*1a6e0*/  LDC.64 R2, c[0x0][0xd90] ;  /* 0x00036400ff027b82 */ /* 0x000e240000000a00 */
[----:B0-----:R-:W-:-:S05]  /*1a6f0*/  IMAD.WIDE R2, R19, 0x4, R2 ;  /* 0x0000000413027825 */ /* 0x001fca00078e0202 */
[----:B------:R0:W2:Y:S01]  /*1a700*/  LDG.E R13, desc[UR40][R2.64] ;  /* 0x00000028020d7981 */ /* 0x0000a2000c1e1900 */
[----:B------:R-:W-:Y:S02]  /*1a710*/  IABS R15, R5 ;  /* 0x00000005000f7213 */ /* 0x000fe40000000000 */
[----:B0-----:R-:W-:Y:S01]  /*1a720*/  MOV R2, RZ ;  /* 0x000000ff00027202 */ /* 0x001fe20000000f00 */
        /* <DEDUP_REMOVED lines=56> */
.L_x_6195:
[----:B------:R-:W-:-:S05]  /*1aab0*/  LOP3.LUT R17, RZ, R2, RZ, 0x33, !PT ;  /* 0x00000002ff117212 */ /* 0x000fca00078e33ff */
[----:B------:R-:W-:Y:S01]  /*1aac0*/  IMAD.IADD R17, R6, 0x1, R17 ;  /* 0x0000000106117824 */ /* 0x000fe200078e0211 */
[----:B------:R-:W-:Y:S06]  /*1aad0*/  BRA `(.L_x_6196) ;  /* 0x00000000000c7947 */ /* 0x000fec0003800000 */
.L_x_6191:
[----:B------:R-:W-:Y:S02]  /*1aae0*/  IMAD.MOV.U32 R17, RZ, RZ, RZ ;  /* 0x000000ffff117224 */ /* 0x000fe400078e00ff */
[----:B------:R-:W-:Y:S02]  /*1aaf0*/  IMAD.U32 R16, RZ, RZ, UR6 ;  /* 0x00000006ff107e24 */ /* 0x000fe4000f8e00ff */
[----:B------:R-:W-:-:S07]  /*1ab00*/  IMAD.MOV.U32 R18, RZ, RZ, RZ ;  /* 0x000000ffff127224 */ /* 0x000fce00078e00ff */
.L_x_6196:
[----:B------:R-:W-:-:S13]  /*1ab10*/  ISETP.NE.AND P0, PT, R7, RZ, PT ;  /* 0x000000ff0700720c */ /* 0x000fda0003f05270 */
[----:B------:R-:W0:Y:S01]  /*1ab20*/  @!P0 S2R R3, SR_CgaCtaId ;  /* 0x0000000000038919 */ /* 0x000e220000008800 */
[----:B------:R-:W-:-:S04]  /*1ab30*/  @!P0 MOV R2, 0x400 ;  /* 0x0000040000028802 */ /* 0x000fc80000000f00 */
[----:B0-----:R-:W-:-:S05]  /*1ab40*/  @!P0 LEA R2, R3, R2, 0x18 ;  /* 0x0000000203028211 */ /* 0x001fca00078ec0ff */
[----:B------:R1:W-:Y:S01]  /*1ab50*/  @!P0 STS.128 [R2+0x324d0], R16 ;  /* 0x0324d01002008388 */ /* 0x0003e20000000c00 */
[----:B------:R-:W-:Y:S06]  /*1ab60*/  BAR.ARV 0x5, 0x180 ;  /* 0x0146000000007b1d */ /* 0x000fec0000002000 */
.L_x_6189:
        /* <DEDUP_REMOVED lines=8> */
[C---:B-1----:R-:W-:Y:S01]  /*1abf0*/  SHF.L.U32 R2, R0.reuse, 0x3, RZ ;  /* 0x0000000300027819 */ /* 0x042fe200000006ff */
[----:B------:R-:W-:Y:S01]  /*1ac00*/  UMOV UR4, 0x400 ;  /* 0x0000040000047882 */ /* 0x000fe20000000000 */
[----:B------:R-:W-:Y:S01]  /*1ac10*/  LOP3.LUT R4, R0, 0x7f, RZ, 0xc0, !PT ;  /* 0x0000007f00047812 */ /* 0x000fe200078ec0ff */
[----:B------:R-:W-:Y:S01]  /*1ac20*/  BSSY B8, `(.L_x_6197) ;  /* 0x0000713000087945 */ /* 0x000fe20003800000 */
[C---:B------:R-:W-:Y:S01]  /*1ac30*/  LOP3.LUT R3, R2.reuse, 0x1f8, RZ, 0xc0, !PT ;  /* 0x000001f802037812 */ /* 0x040fe200078ec0ff */
[----:B------:R-:W-:Y:S01]  /*1ac40*/  IMAD.MOV.U32 R28, RZ, RZ, 0x1 ;  /* 0x00000001ff1c7424 */ /* 0x000fe200078e00ff */
[----:B------:R-:W-:Y:S01]  /*1ac50*/  LOP3.LUT R2, R2, 0x38, RZ, 0xc0, !PT ;  /* 0x0000003802027812 */ /* 0x000fe200078ec0ff */
[----:B------:R-:W-:Y:S01]  /*1ac60*/  IMAD.SHL.U32 R32, R4, 0x8, RZ ;  /* 0x0000000804207824 */ /* 0x000fe200078e00ff */
[----:B------:R-:W-:Y:S01]  /*1ac70*/  LOP3.LUT R3, R3, 0x38, R0, 0x78, !PT ;  /* 0x0000003803037812 */ /* 0x000fe200078e7800 */
[----:B------:R-:W-:Y:S01]  /*1ac80*/  IMAD.SHL.U32 R0, R0, 0x10, RZ ;  /* 0x0000001000007824 */ /* 0x000fe200078e00ff */
[----:B------:R-:W-:Y:S01]  /*1ac90*/  CS2R R24, SRZ ;  /* 0x0000000000187805 */ /* 0x000fe2000001ff00 */
[----:B------:R-:W-:Y:S01]  /*1aca0*/  IMAD.MOV.U32 R27, RZ, RZ, 0x1 ;  /* 0x00000001ff1b7424 */ /* 0x000fe200078e00ff */
[----:B------:R-:W-:Y:S01]  /*1acb0*/  LOP3.LUT R32, R3, 0x200, R32, 0xf8, !PT ;  /* 0x0000020003207812 */ /* 0x000fe200078ef820 */
[----:B------:R-:W-:Y:S01]  /*1acc0*/  ULDC.64 UR42, c[0x0][0x198] ;  /* 0x00006600002a7ab9 */ /* 0x000fe20000000a00 */
[----:B------:R-:W-:Y:S01]  /*1acd0*/  SHF.R.U32.HI R3, RZ, 0x3, R4 ;  /* 0x00000003ff037819 */ /* 0x000fe20000011604 */
[----:B------:R-:W-:Y:S01]  /*1ace0*/  ULOP3.LUT UR38, UR36, 0x2, URZ, 0xfc, !UPT ;  /* 0x0000000224267892 */ /* 0x000fe2000f8efc3f */
[----:B------:R-:W-:Y:S01]  /*1acf0*/  LOP3.LUT R4, R2, 0x40, RZ, 0xfc, !PT ;  /* 0x0000004002047812 */ /* 0x000fe200078efcff */
[----:B------:R-:W-:Y:S01]  /*1ad00*/  ULDC UR37, c[0x0][0xc] ;  /* 0x0000030000257ab9 */ /* 0x000fe20000000800 */
[----:B------:R-:W-:-:S02]  /*1ad10*/  LOP3.LUT R0, R3, 0x70, R0, 0xf8, !PT ;  /* 0x0000007003007812 */ /* 0x000fc400078ef800 */
[C---:B------:R-:W-:Y:S01]  /*1ad20*/  LOP3.LUT R3, R2.reuse, 0x80, RZ, 0xfc, !PT ;  /* 0x0000008002037812 */ /* 0x040fe200078efcff */
[----:B0-----:R-:W-:Y:S01]  /*1ad30*/  ULEA UR4, UR5, UR4, 0x18 ;  /* 0x0000000405047291 */ /* 0x001fe2000f8ec03f */
[----:B------:R-:W-:-:S05]  /*1ad40*/  LOP3.LUT R0, R2, 0xc0, RZ, 0xfc, !PT ;  /* 0x000000c002007812 */ /* 0x000fca00078efcff */
[----:B------:R-:W-:-:S04]  /*1ad50*/  IMAD.U32 R22, RZ, RZ, UR4 ;  /* 0x00000004ff167e24 */ /* 0x000fc8000f8e00ff */
[----:B--2---:R-:W-:-:S07]  /*1ad60*/  IMAD R26, R32, 0x2, R22 ;  /* 0x00000002201a7824 */ /* 0x004fce00078e0216 */
.L_x_6306:
[----:B0-----:R-:W0:Y:S02]  /*1ad70*/  LDC.64 R36, c[0x0][0xd88] ;  /* 0x00036200ff247b82 */ /* 0x001e240000000a00 */
[----:B0-----:R-:W-:-:S06]  /*1ad80*/  IMAD.WIDE R36, R19, 0x4, R36 ;  /* 0x0000000413247825 */ /* 0x001fcc00078e0224 */
[----:B--2---:R0:W2:Y:S01]  /*1ad90*/  LDG.E R36, desc[UR40][R36.64] ;  /* 0x0000002824247981 */ /* 0x0040a2000c1e1900 */
        /* <DEDUP_REMOVED lines=9> */
[----:B0-----:R-:W-:Y:S01]  /*1ae30*/  IMAD.MOV.U32 R37, RZ, RZ, RZ ;  /* 0x000000ffff257224 */ /* 0x001fe200078e00ff */
[----:B--2---:R-:W-:-:S05]  /*1ae40*/  SHF.R.S32.HI R0, RZ, 0x1f, R36 ;  /* 0x0000001fff007819 */ /* 0x004fca0000011424 */
[C---:B------:R-:W-:Y:S02]  /*1ae50*/  @P0 LEA R2, P1, R36.reuse, UR4, 0x2 ;  /* 0x0000000424020c11 */ /* 0x040fe4000f8210ff */
[C---:B------:R-:W-:Y:S01]  /*1ae60*/  SHF.L.U32 R30, R36.reuse, 0x2, RZ ;  /* 0x00000002241e7819 */ /* 0x040fe200000006ff */
[----:B------:R0:W-:Y:S01]  /*1ae70*/  STL [R1+0x10], R0 ;  /* 0x0000100001007387 */ /* 0x0001e20000100800 */
[C-C-:B------:R-:W-:Y:S01]  /*1ae80*/  @P0 LEA.HI.X R3, R36.reuse, UR5, R0.reuse, 0x2, P1 ;  /* 0x0000000524030c11 */ /* 0x140fe200088f1400 */
[----:B------:R-:W-:Y:S01]  /*1ae90*/  ULDC.64 UR4, c[0x0][0xaf8] ;  /* 0x0002be0000047ab9 */ /* 0x000fe20000000a00 */
[----:B------:R-:W-:-:S03]  /*1aea0*/  SHF.L.U64.HI R31, R36, 0x2, R0 ;  /* 0x00000002241f7819 */ /* 0x000fc60000010200 */
[----:B-1----:R1:W5:Y:S01]  /*1aeb0*/  @P0 LDG.E R34, desc[UR40][R2.64] ;  /* 0x0000002802220981 */ /* 0x002362000c1e1900 */
[----:B------:R-:W-:Y:S02]  /*1aec0*/  ISETP.NE.U32.AND P0, PT, RZ, UR4, PT ;  /* 0x00000004ff007c0c */ /* 0x000fe4000bf05070 */
[----:B------:R-:W-:Y:S01]  /*1aed0*/  ISETP.NE.U32.AND P1, PT, RZ, UR6, PT ;  /* 0x00000006ff007c0c */ /* 0x000fe2000bf25070 */
[----:B0-----:R-:W-:Y:S01]  /*1aee0*/  IMAD.MOV.U32 R0, RZ, RZ, RZ ;  /* 0x000000ffff007224 */ /* 0x001fe200078e00ff */
[----:B------:R-:W-:Y:S02]  /*1aef0*/  ISETP.NE.AND.EX P0, PT, RZ, UR5, PT, P0 ;  /* 0x00000005ff007c0c */ /* 0x000fe4000bf05300 */
[----:B------:R-:W-:Y:S02]  /*1af00*/  ISETP.NE.AND.EX P1, PT, RZ, UR7, PT, P1 ;  /* 0x00000007ff007c0c */ /* 0x000fe4000bf25310 */
[C---:B------:R-:W-:Y:S02]  /*1af10*/  IADD3 R4, P4, R30.reuse, UR6, RZ ;  /* 0x000000061e047c10 */ /* 0x040fe4000ff9e0ff */
[----:B-1----:R-:W-:Y:S01]  /*1af20*/  IADD3 R2, P3, R30, UR4, RZ ;  /* 0x000000041e027c10 */ /* 0x002fe2000ff7e0ff */
[----:B------:R-:W-:Y:S01]  /*1af30*/  ULDC UR4, c[0x0][0x288] ;  /* 0x0000a20000047ab9 */ /* 0x000fe20000000800 */
[----:B------:R-:W-:-:S02]  /*1af40*/  IADD3.X R5, R31, UR7, RZ, P4, !PT ;  /* 0x000000071f057c10 */ /* 0x000fc4000a7fe4ff */
[C---:B------:R-:W-:Y:S02]  /*1af50*/  IADD3.X R3, R31.reuse, UR5, RZ, P3, !PT ;  /* 0x000000051f037c10 */ /* 0x040fe40009ffe4ff */
[----:B---3--:R-:W-:Y:S01]  /*1af60*/  @P2 IADD3 R6, P3, R30, UR8, RZ ;  /* 0x000000081e062c10 */ /* 0x008fe2000ff7e0ff */
[----:B------:R-:W-:Y:S01]  /*1af70*/  IMAD.U32 R8, RZ, RZ, UR4 ;  /* 0x00000004ff087e24 */ /* 0x000fe2000f8e00ff */
[----:B------:R-:W-:Y:S01]  /*1af80*/  ULDC.64 UR4, c[0x0][0x418] ;  /* 0x0001060000047ab9 */ /* 0x000fe20000000a00 */
[----:B------:R-:W5:Y:S01]  /*1af90*/  @P0 LDG.E R37, desc[UR40][R2.64] ;  /* 0x0000002802250981 */ /* 0x000f62000c1e1900 */
[----:B------:R-:W-:-:S03]  /*1afa0*/  @P2 IADD3.X R7, R31, UR9, RZ, P3, !PT ;  /* 0x000000091f072c10 */ /* 0x000fc60009ffe4ff */
[----:B------:R-:W5:Y:S04]  /*1afb0*/  @P1 LDG.E R0, desc[UR40][R4.64] ;  /* 0x0000002804001981 */ /* 0x000f68000c1e1900 */
        /* <DEDUP_REMOVED lines=18> */
.L_x_6198:
        /* <DEDUP_REMOVED lines=14> */
.L_x_6199:
        /* <DEDUP_REMOVED lines=9> */
.L_x_6200:
        /* <DEDUP_REMOVED lines=15> */
[----:B------:R2:W-:Y:S01]  /*1b340*/  STL [R1+0xc], R7 ;  /* 0x00000c0701007387 */ /* 0x0005e20000100800 */
        /* <DEDUP_REMOVED lines=41> */
[----:B------:R-:W-:-:S07]  /*1b5e0*/  @!P2 LOP3.LUT R13, RZ, R8, RZ, 0x33, !PT ;  /* 0x00000008ff0da212 */ /* 0x000fce00078e33ff */
.L_x_6202:
[----:B------:R-:W-:Y:S05]  /*1b5f0*/  BSYNC B0 ;  /* 0x0000000000007941 */ /* 0x000fea0003800000 */
.L_x_6201:
        /* <DEDUP_REMOVED lines=9> */
[----:B------:R-:W-:-:S07]  /*1b690*/  SHF.R.U32.HI R3, RZ, 0x6, R3 ;  /* 0x00000006ff037819 */ /* 0x000fce0000011603 */
[----:B------:R-:W-:-:S04]  /*1b6a0*/  @P0 VIADD R6, R6, 0x5f ;  /* 0x0000005f06060836 */ /* 0x000fc80000000000 */
[----:B------:R-:W-:-:S04]  /*1b6b0*/  @P0 IMAD.HI R2, R6, 0x2aaaaaab, RZ ;  /* 0x2aaaaaab06020827 */ /* 0x000fc800078e02ff */
[----:B------:R-:W-:Y:S01]  /*1b6c0*/  IMAD.MOV.U32 R6, RZ, RZ, R3 ;  /* 0x000000ffff067224 */ /* 0x000fe200078e0003 */
        /* <DEDUP_REMOVED lines=12> */
.L_x_6413:
[----:B--2---:R-:W-:Y:S02]  /*1b790*/  ISETP.NE.AND P0, PT, R14, RZ, PT ;  /* 0x000000ff0e00720c */ /* 0x004fe40003f05270 */
[----:B------:R-:W-:-:S11]  /*1b7a0*/  PLOP3.LUT P6, PT, PT, PT, PT, 0x8, 0x0 ;  /* 0x000000000000781c */ /* 0x000fd60003fce170 */
[----:B------:R-:W-:Y:S05]  /*1b7b0*/  @P0 BRA `(.L_x_6206) ;  /* 0x00000000000c0947 */ /* 0x000fea0003800000 */
[----:B------:R-:W-:-:S03]  /*1b7c0*/  UMOV UR4, 0xffffffff ;  /* 0xffffffff00047882 */ /* 0x000fc60000000000 */
[----:B------:R-:W-:Y:S05]  /*1b7d0*/  BRA.DIV UR4, `(.L_x_6207) ;  /* 0x0000008a04647947 */ /* 0x000fea000b800000 */
[----:B------:R-:W-:-:S13]  /*1b7e0*/  ELECT P6, URZ, PT ;  /* 0x00000000003f782f */ /* 0x000fda00038c0000 */
.L_x_6206:
        /* <DEDUP_REMOVED lines=9> */
.L_x_6416:
[----:B------:R-:W-:Y:S05]  /*1b880*/  BSYNC B1 ;  /* 0x0000000000017941 */ /* 0x000fea0003800000 */
.L_x_6208:
[----:B------:R-:W-:Y:S04]  /*1b890*/  BSSY B1, `(.L_x_6210) ;  /* 0x000007b000017945 */ /* 0x000fe80003800000 */
[----:B------:R-:W-:Y:S05]  /*1b8a0*/  @!P6 BRA `(.L_x_6211) ;  /* 0x0000000400e4e947 */ /* 0x000fea0003800000 */
[----:B0-----:R-:W-:Y:S01]  /*1b8b0*/  IMAD R8, R24, 0x8, R22 ;  /* 0x0000000818087824 */ /* 0x001fe200078e0216 */
[----:B------:R-:W-:Y:S01]  /*1b8c0*/  SHF.L.U32 R9, R28, 0x1f, RZ ;  /* 0x0000001f1c097819 */ /* 0x000fe200000006ff */
[----:B------:R-:W0:Y:S01]  /*1b8d0*/  S2R R10, SR_TID.X ;  /* 0x00000000000a7919 */ /* 0x000e220000002100 */
[----:B------:R-:W-:Y:S02]  /*1b8e0*/  BSSY B2, `(.L_x_6212) ;  /* 0x0000005000027945 */ /* 0x000fe40003800000 */
[----:B------:R-:W2:Y:S01]  /*1b8f0*/  SYNCS.PHASECHK.TRANS64.TRYWAIT P0, [R8+URZ+0x324a0], R9 ;  /* 0x0324a009080075a7 */ /* 0x000ea2000800017f */
[----:B0-----:R-:W-:-:S04]  /*1b900*/  LOP3.LUT R10, R10, 0x7f, RZ, 0xc0, !PT ;  /* 0x0000007f0a0a7812 */ /* 0x001fc800078ec0ff */
[----:B------:R-:W-:Y:S01]  /*1b910*/  ISETP.NE.AND P1, PT, R10, RZ, PT ;  /* 0x000000ff0a00720c */ /* 0x000fe20003f25270 */
[----:B--2---:R-:W-:-:S12]  /*1b920*/  @!P0 BRA `(.L_x_6213) ;  /* 0x0000008800448947 */ /* 0x004fd80003800000 */
.L_x_6417:
[----:B------:R-:W-:Y:S05]  /*1b930*/  BSYNC B2 ;  /* 0x0000000000027941 */ /* 0x000fea0003800000 */
.L_x_6212:
        /* <DEDUP_REMOVED lines=9> */
.L_x_6215:
[----:B------:R-:W-:Y:S05]  /*1b9d0*/  BSYNC B2 ;  /* 0x0000000000027941 */ /* 0x000fea0003800000 */
.L_x_6214:
[----:B------:R-:W-:Y:S01]  /*1b9e0*/  MOV R14, RZ ;  /* 0x000000ff000e7202 */ /* 0x000fe20000000f00 */
[----:B------:R-:W-:Y:S01]  /*1b9f0*/  IMAD R10, R6, 0x60, R0 ;  /* 0x00000060060a7824 */ /* 0x000fe200078e0200 */
[----:B------:R-:W-:Y:S01]  /*1ba00*/  UIADD3 UR4, UP0, UR42, 0x570, URZ ;  /* 0x000005702a047890 */ /* 0x000fe2000ff1e03f */
[----:B-1----:R-:W-:Y:S01]  /*1ba10*/  IMAD R11, R24, 0x3000, R22 ;  /* 0x00003000180b7824 */ /* 0x002fe200078e0216 */
[----:B------:R-:W-:Y:S01]  /*1ba20*/  R2UR UR10, R14 ;  /* 0x000000000e0a72ca */ /* 0x000fe200000e0000 */
[----:B------:R-:W-:Y:S01]  /*1ba30*/  VIADD R10, R10, 0xffffffa0 ;  /* 0xffffffa00a0a7836 */ /* 0x000fe20000000000 */
[----:B------:R-:W-:Y:S01]  /*1ba40*/  PLOP3.LUT P0, PT, PT, PT, PT, 0x80, 0x0 ;  /* 0x000000000000781c */ /* 0x000fe20003f0f070 */
[----:B------:R-:W-:Y:S01]  /*1ba50*/  VIADD R11, R11, 0x1c400 ;  /* 0x0001c4000b0b7836 */ /* 0x000fe20000000000 */
[----:B------:R-:W-:Y:S01]  /*1ba60*/  UIADD3.X UR5, URZ, UR43, URZ, UP0, !UPT ;  /* 0x0000002b3f057290 */ /* 0x000fe200087fe43f */
[----:B------:R-:W-:Y:S01]  /*1ba70*/  VIADD R12, R8, 0x32490 ;  /* 0x00032490080c7836 */ /* 0x000fe20000000000 */
[----:B------:R-:W-:Y:S01]  /*1ba80*/  UMOV UR6, 0x0 ;  /* 0x0000000000067882 */ /* 0x000fe20000000000 */
[----:B------:R-:W-:-:S09]  /*1ba90*/  UMOV UR7, 0x12f00000 ;  /* 0x12f0000000077882 */ /* 0x000fd20000000000 */
.L_x_6216:
        /* <DEDUP_REMOVED lines=13> */
.L_x_6418:
[----:B------:R-:W-:Y:S05]  /*1bb70*/  BSYNC B2 ;  /* 0x0000000000027941 */ /* 0x000fea0003800000 */
.L_x_6217:
        /* <DEDUP_REMOVED lines=11> */
.L_x_6220:
[----:B------:R-:W-:Y:S05]  /*1bc30*/  BSYNC B2 ;  /* 0x0000000000027941 */ /* 0x000fea0003800000 */
.L_x_6219:
        /* <DEDUP_REMOVED lines=9> */
.L_x_6221:
        /* <DEDUP_REMOVED lines=15> */
.L_x_6222:
        /* <DEDUP_REMOVED lines=15> */
.L_x_6223:
        /* <DEDUP_REMOVED lines=15> */
.L_x_6224:
        /* <DEDUP_REMOVED lines=10> */
.L_x_6211:
[----:B------:R-:W-:Y:S05]  /*1c040*/  BSYNC B1 ;  /* 0x0000000000017941 */ /* 0x000fea0003800000 */
.L_x_6210:
        /* <DEDUP_REMOVED lines=9> */
.L_x_6240:
        /* <DEDUP_REMOVED lines=11> */
.L_x_6419:
[----:B------:R-:W-:Y:S05]  /*1c190*/  BSYNC B2 ;  /* 0x0000000000027941 */ /* 0x000fea0003800000 */
.L_x_6227:
        /* <DEDUP_REMOVED lines=9> */
.L_x_6230:
[----:B------:R-:W-:Y:S05]  /*1c230*/  BSYNC B2 ;  /* 0x0000000000027941 */ /* 0x000fea0003800000 */
.L_x_6229:
[----:B------:R-:W-:Y:S01]  /*1c240*/  MOV R14, RZ ;  /* 0x000000ff000e7202 */ /* 0x000fe20000000f00 */
[----:B-1----:R-:W-:Y:S01]  /*1c250*/  IMAD R11, R24, 0x3000, R22 ;  /* 0x00003000180b7824 */ /* 0x002fe200078e0216 */
        /* <DEDUP_REMOVED lines=9> */
.L_x_6231:
        /* <DEDUP_REMOVED lines=13> */
.L_x_6420:
[----:B------:R-:W-:Y:S05]  /*1c3c0*/  BSYNC B2 ;  /* 0x0000000000027941 */ /* 0x000fea0003800000 */
.L_x_6232:
        /* <DEDUP_REMOVED lines=11> */
.L_x_6235:
[----:B------:R-:W-:Y:S05]  /*1c480*/  BSYNC B2 ;  /* 0x0000000000027941 */ /* 0x000fea0003800000 */
.L_x_6234:
        /* <DEDUP_REMOVED lines=9> */
.L_x_6236:
        /* <DEDUP_REMOVED lines=15> */
.L_x_6237:
        /* <DEDUP_REMOVED lines=15> */
.L_x_6238:
        /* <DEDUP_REMOVED lines=15> */
.L_x_6239:
        /* <DEDUP_REMOVED lines=10> */
.L_x_6226:
[----:B------:R-:W-:Y:S05]  /*1c890*/  BSYNC B1 ;  /* 0x0000000000017941 */ /* 0x000fea0003800000 */
.L_x_6225:
        /* <DEDUP_REMOVED lines=8> */
.L_x_6204:
[----:B------:R-:W-:Y:S05]  /*1c920*/  BSYNC B0 ;  /* 0x0000000000007941 */ /* 0x000fea0003800000 */
.L_x_6203:
        /* <DEDUP_REMOVED lines=8> */
[----:B------:R-:W2:Y:S08]  /*1c9b0*/  @P1 LDC R3, c[0x0][0x44c] ;  /* 0x00011300ff031b82 */ /* 0x000eb00000000800 */
[----:B------:R-:W4:Y:S01]  /*1c9c0*/  @P1 LDC R0, c[0x0][0x450] ;  /* 0x00011400ff001b82 */ /* 0x000f220000000800 */
[----:B--2---:R-:W-:-:S05]  /*1c9d0*/  @P1 IMAD.HI.U32 R3, R2, R3, RZ ;  /* 0x0000000302031227 */ /* 0x004fca00078e00ff */
[----:B----4-:R-:W-:Y:S01]  /*1c9e0*/  @P1 SHF.R.U32.HI R2, RZ, R0, R3 ;  /* 0x00000000ff021219 */ /* 0x010fe20000011603 */
[----:B------:R-:W-:-:S04]  /*1c9f0*/  IMAD.MOV.U32 R0, RZ, RZ, RZ ;  /* 0x000000ffff007224 */ /* 0x000fc800078e00ff */
[----:B------:R-:W-:-:S04]  /*1ca00*/  IMAD.IADD R2, R7, 0x1, R2 ;  /* 0x0000000107027824 */ /* 0x000fc800078e0202 */
[----:B------:R-:W-:-:S05]  /*1ca10*/  IMAD.HI R2, R2, 0x2aaaaaab, RZ ;  /* 0x2aaaaaab02027827 */ /* 0x000fca00078e02ff */
[----:B------:R-:W-:-:S04]  /*1ca20*/  SHF.R.U32.HI R3, RZ, 0x1f, R2 ;  /* 0x0000001fff037819 */ /* 0x000fc80000011602 */
[----:B------:R-:W-:-:S04]  /*1ca30*/  LEA.HI.SX32 R2, R2, R3, 0x1c ;  /* 0x0000000302027211 */ /* 0x000fc800078fe2ff */
[----:B------:R-:W-:-:S04]  /*1ca40*/  VIMNMX R5, R5, R2, PT ;  /* 0x0000000205057248 */ /* 0x000fc80003fe0100 */
[----:B------:R-:W-:-:S13]  /*1ca50*/  ISETP.GE.AND P1, PT, R5, 0x1, PT ;  /* 0x000000010500780c */ /* 0x000fda0003f26270 */
[----:B---3--:R-:W-:Y:S05]  /*1ca60*/  @!P1 BRA `(.L_x_6242) ;  /* 0x0000000000689947 */ /* 0x008fea0003800000 */
[-C--:B------:R-:W-:Y:S02]  /*1ca70*/  IABS R0, R4.reuse ;  /* 0x0000000400007213 */ /* 0x080fe40000000000 */
[----:B------:R-:W-:Y:S02]  /*1ca80*/  IABS R7, R4 ;  /* 0x0000000400077213 */ /* 0x000fe40000000000 */
[----:B0-----:R-:W0:Y:S03]  /*1ca90*/  I2F.RP R8, R0 ;  /* 0x0000000000087306 */ /* 0x001e260000209400 */
[----:B------:R-:W-:-:S05]  /*1caa0*/  IMAD.MOV R7, RZ, RZ, -R7 ;  /* 0x000000ffff077224 */ /* 0x000fca00078e0a07 */
[----:B0-----:R-:W0:Y:S02]  /*1cab0*/  MUFU.RCP R8, R8 ;  /* 0x0000000800087308 */ /* 0x001e240000001000 */
[----:B0-----:R-:W-:-:S06]  /*1cac0*/  VIADD R9, R8, 0xffffffe ;  /* 0x0ffffffe08097836 */ /* 0x001fcc0000000000 */
[----:B------:R-:W0:Y:S02]  /*1cad0*/  F2I.FTZ.U32.TRUNC.NTZ R3, R9 ;  /* 0x0000000900037305 */ /* 0x000e24000021f000 */
[----:B0-----:R-:W-:-:S05]  /*1cae0*/  IADD3 R2, RZ, -R3, RZ ;  /* 0x80000003ff027210 */ /* 0x001fca0007ffe0ff */
        /* <DEDUP_REMOVED lines=18> */
.L_x_6242:
[----:B------:R-:W-:Y:S05]  /*1cc10*/  BSYNC B0 ;  /* 0x0000000000007941 */ /* 0x000fea0003800000 */
.L_x_6241:
        /* <DEDUP_REMOVED lines=23> */
.L_x_6244:
        /* <DEDUP_REMOVED lines=10> */
[----:B------:R-:W2:Y:S01]  /*1ce30*/  LDC.64 R2, c[0x4][R2] ;  /* 0x0100000002027b82 */ /* 0x000ea20000000a00 */
[----:B------:R-:W-:Y:S02]  /*1ce40*/  IMAD.U32 R5, RZ, RZ, UR7 ;  /* 0x00000007ff057e24 */ /* 0x000fe4000f8e00ff */
[----:B------:R-:W-:Y:S02]  /*1ce50*/  IMAD.U32 R6, RZ, RZ, UR8 ;  /* 0x00000008ff067e24 */ /* 0x000fe4000f8e00ff */
[----:B------:R-:W-:-:S02]  /*1ce60*/  IMAD.U32 R7, RZ, RZ, UR9 ;  /* 0x00000009ff077e24 */ /* 0x000fc4000f8e00ff */
[----:B------:R-:W-:Y:S02]  /*1ce70*/  IMAD.U32 R10, RZ, RZ, UR4 ;  /* 0x00000004ff0a7e24 */ /* 0x000fe4000f8e00ff */
[----:B-1----:R-:W-:Y:S02]  /*1ce80*/  IMAD.U32 R11, RZ, RZ, UR5 ;  /* 0x00000005ff0b7e24 */ /* 0x002fe4000f8e00ff */
[----:B0-----:R-:W-:Y:S02]  /*1ce90*/  IMAD.MOV.U32 R8, RZ, RZ, 0x70 ;  /* 0x00000070ff087424 */ /* 0x001fe400078e00ff */
[----:B------:R-:W-:-:S07]  /*1cea0*/  IMAD.MOV.U32 R13, RZ, RZ, RZ ;  /* 0x000000ffff0d7224 */ /* 0x000fce00078e00ff */
[----:B------:R-:W-:-:S07]  /*1ceb0*/  LEPC R20, `(.L_x_6247) ;  /* 0x000000001014794e */ /* 0x000fce0000000000 */
[----:B--2---:R-:W-:Y:S05]  /*1cec0*/  CALL.ABS.NOINC R2 ;  /* 0x0000000002007343 */ /* 0x004fea0003c00000 */
.L_x_6247:
[----:B------:R-:W-:Y:S05]  /*1ced0*/  BSYNC B6 ;  /* 0x0000000000067941 */ /* 0x000fea0003800000 */
.L_x_6246:
        /* <DEDUP_REMOVED lines=10> */
[----:B-1----:R-:W-:Y:S01]  /*1cf80*/  MOV R11, UR5 ;  /* 0x00000005000b7c02 */ /* 0x002fe20008000f00 */
[----:B------:R-:W-:Y:S02]  /*1cf90*/  IMAD.U32 R5, RZ, RZ, UR7 ;  /* 0x00000007ff057e24 */ /* 0x000fe4000f8e00ff */
[----:B------:R-:W-:Y:S02]  /*1cfa0*/  IMAD.U32 R6, RZ, RZ, UR8 ;  /* 0x00000008ff067e24 */ /* 0x000fe4000f8e00ff */
[----:B------:R-:W-:-:S02]  /*1cfb0*/  IMAD.U32 R7, RZ, RZ, UR9 ;  /* 0x00000009ff077e24 */ /* 0x000fc4000f8e00ff */
[----:B------:R-:W-:Y:S02]  /*1cfc0*/  IMAD.U32 R10, RZ, RZ, UR4 ;  /* 0x00000004ff0a7e24 */ /* 0x000fe4000f8e00ff */
[----:B0-----:R-:W-:Y:S02]  /*1cfd0*/  IMAD.MOV.U32 R8, RZ, RZ, 0x70 ;  /* 0x00000070ff087424 */ /* 0x001fe400078e00ff */
[----:B------:R-:W-:Y:S02]  /*1cfe0*/  IMAD.MOV.U32 R12, RZ, RZ, 0x1 ;  /* 0x00000001ff0c7424 */ /* 0x000fe400078e00ff */
[----:B--2---:R-:W-:-:S07]  /*1cff0*/  IMAD.MOV.U32 R13, RZ, RZ, RZ ;  /* 0x000000ffff0d7224 */ /* 0x004fce00078e00ff */
[----:B------:R-:W-:-:S07]  /*1d000*/  LEPC R20, `(.L_x_6250) ;  /* 0x000000001014794e */ /* 0x000fce0000000000 */
[----:B---3--:R-:W-:Y:S05]  /*1d010*/  CALL.ABS.NOINC R2 ;  /* 0x0000000002007343 */ /* 0x008fea0003c00000 */
.L_x_6250:
        /* <DEDUP_REMOVED lines=15> */
.L_x_6249:
[----:B------:R-:W-:Y:S05]  /*1d110*/  BSYNC B6 ;  /* 0x0000000000067941 */ /* 0x000fea0003800000 */
.L_x_6248:
[----:B------:R-:W2:Y:S01]  /*1d120*/  LDL R2, [R1+0x38] ;  /* 0x0000380001027983 */ /* 0x000ea20000100800 */
[----:B------:R-:W-:Y:S01]  /*1d130*/  ULDC.64 UR4, c[0x0][0xaf0] ;  /* 0x0002bc0000047ab9 */ /* 0x000fe20000000a00 */
[----:B------:R-:W3:Y:S02]  /*1d140*/  LDC R9, c[0x0][0x430] ;  /* 0x00010c00ff097b82 */ /* 0x000ee40000000800 */
[----:B------:R-:W4:Y:S01]  /*1d150*/  LDL R20, [R1+0xc] ;  /* 0x00000c0001147983 */ /* 0x000f220000100800 */
[----:B------:R-:W-:Y:S01]  /*1d160*/  ISETP.NE.U32.AND P0, PT, RZ, UR4, PT ;  /* 0x00000004ff007c0c */ /* 0x000fe2000bf05070 */
[----:B------:R-:W5:Y:S03]  /*1d170*/  S2R R21, SR_TID.X ;  /* 0x0000000000157919 */ /* 0x000f660000002100 */
[----:B------:R-:W-:-:S13]  /*1d180*/  ISETP.NE.AND.EX P0, PT, RZ, UR5, PT, P0 ;  /* 0x00000005ff007c0c */ /* 0x000fda000bf05300 */
[----:B------:R-:W-:Y:S01]  /*1d190*/  @P0 IADD3 R30, P1, R30, UR4, RZ ;  /* 0x000000041e1e0c10 */ /* 0x000fe2000ff3e0ff */
[----:B------:R-:W-:Y:S01]  /*1d1a0*/  IMAD.MOV.U32 R10, RZ, RZ, RZ ;  /* 0x000000ffff0a7224 */ /* 0x000fe200078e00ff */
[----:B------:R-:W-:Y:S01]  /*1d1b0*/  LOP3.LUT R23, R23, 0xffffffdf, RZ, 0xc0, !PT ;  /* 0xffffffdf17177812 */ /* 0x000fe200078ec0ff */
[----:B------:R-:W-:Y:S01]  /*1d1c0*/  ULDC UR4, c[0x0][0x320] ;  /* 0x0000c80000047ab9 */ /* 0x000fe20000000800 */
[----:B------:R-:W-:-:S05]  /*1d1d0*/  @P0 IADD3.X R31, R31, UR5, RZ, P1, !PT ;  /* 0x000000051f1f0c10 */ /* 0x000fca0008ffe4ff */
[----:B------:R-:W4:Y:S01]  /*1d1e0*/  @P0 LDG.E R29, desc[UR40][R30.64] ;  /* 0x000000281e1d0981 */ /* 0x000f22000c1e1900 */
[----:B-----5:R-:W-:-:S04]  /*1d1f0*/  LOP3.LUT R21, R21, 0x7f, RZ, 0xc0, !PT ;  /* 0x0000007f15157812 */ /* 0x020fc800078ec0ff */
[----:B------:R-:W-:Y:S02]  /*1d200*/  SHF.R.U32.HI R35, RZ, 0x3, R21 ;  /* 0x00000003ff237819 */ /* 0x000fe40000011615 */
[----:B------:R-:W5:Y:S01]  /*1d210*/  S2R R21, SR_TID.X ;  /* 0x0000000000157919 */ /* 0x000f620000002100 */
[----:B---3--:R-:W-:-:S13]  /*1d220*/  ISETP.NE.AND P1, PT, R9, 0x1, PT ;  /* 0x000000010900780c */ /* 0x008fda0003f25270 */
[----:B------:R-:W3:Y:S08]  /*1d230*/  @P1 LDC R5, c[0x0][0x434] ;  /* 0x00010d00ff051b82 */ /* 0x000ef00000000800 */
[----:B------:R-:W0:Y:S01]  /*1d240*/  @P1 LDC R4, c[0x0][0x438] ;  /* 0x00010e00ff041b82 */ /* 0x000e220000000800 */
[----:B-----5:R-:W-:-:S05]  /*1d250*/  IMAD.SHL.U32 R21, R21, 0x10, RZ ;  /* 0x0000001015157824 */ /* 0x020fca00078e00ff */
[----:B------:R-:W-:Y:S01]  /*1d260*/  LOP3.LUT R21, R35, 0x70, R21, 0xf8, !PT ;  /* 0x0000007023157812 */ /* 0x000fe200078ef815 */
[----:B--2---:R-:W-:-:S04]  /*1d270*/  VIADD R0, R2, 0xffffffff ;  /* 0xffffffff02007836 */ /* 0x004fc80000000000 */
[----:B------:R-:W-:-:S05]  /*1d280*/  IMAD R6, R0, 0x60, R21 ;  /* 0x0000006000067824 */ /* 0x000fca00078e0215 */
[----:B----4-:R-:W-:-:S04]  /*1d290*/  ISETP.GE.AND P0, PT, R6, R20, PT ;  /* 0x000000140600720c */ /* 0x010fc80003f06270 */
[----:B------:R-:W-:Y:S01]  /*1d2a0*/  ISETP.GT.U32.OR P0, PT, R21, 0x5f, P0 ;  /* 0x0000005f1500780c */ /* 0x000fe20000704470 */
[----:B------:R-:W-:-:S12]  /*1d2b0*/  IMAD.IADD R6, R6, 0x1, R34 ;  /* 0x0000000106067824 */ /* 0x000fd800078e0222 */
[----:B------:R-:W2:Y:S01]  /*1d2c0*/  @!P0 LDC.64 R2, c[0x0][0x428] ;  /* 0x00010a00ff028b82 */ /* 0x000ea20000000a00 */
[----:B---3--:R-:W-:Y:S01]  /*1d2d0*/  @P1 IMAD.HI.U32 R5, R6, R5, RZ ;  /* 0x0000000506051227 */ /* 0x008fe200078e00ff */
[----:B------:R-:W-:Y:S02]  /*1d2e0*/  MOV R7, R6 ;  /* 0x0000000600077202 */ /* 0x000fe40000000f00 */
[----:B------:R-:W-:Y:S02]  /*1d2f0*/  SHF.R.S32.HI R35, RZ, 0x1f, R29 ;  /* 0x0000001fff237819 */ /* 0x000fe4000001141d */
[----:B0-----:R-:W-:-:S04]  /*1d300*/  @P1 SHF.R.U32.HI R7, RZ, R4, R5 ;  /* 0x00000004ff071219 */ /* 0x001fc80000011605 */
        /* <DEDUP_REMOVED lines=9> */
[----:B------:R0:W2:Y:S01]  /*1d3a0*/  @!P0 LDG.E R10, desc[UR40][R2.64] ;  /* 0x00000028020a8981 */ /* 0x0000a2000c1e1900 */
[----:B------:R-:W-:Y:S02]  /*1d3b0*/  ISETP.GT.U32.AND P0, PT, R21, 0x5f, PT ;  /* 0x0000005f1500780c */ /* 0x000fe40003f04070 */
[----:B------:R-:W3:Y:S01]  /*1d3c0*/  S2R R21, SR_TID.X ;  /* 0x0000000000157919 */ /* 0x000ee20000002100 */
[----:B0-----:R-:W-:-:S05]  /*1d3d0*/  IMAD.U32 R2, RZ, RZ, UR38 ;  /* 0x00000026ff027e24 */ /* 0x001fca000f8e00ff */
[----:B------:R-:W-:-:S05]  /*1d3e0*/  ISETP.NE.AND P2, PT, R2, 0x3, PT ;  /* 0x000000030200780c */ /* 0x000fca0003f45270 */
[----:B------:R-:W-:-:S04]  /*1d3f0*/  @P0 LOP3.LUT R23, R23, 0x20, RZ, 0xfc, !PT ;  /* 0x0000002017170812 */ /* 0x000fc800078efcff */
[----:B------:R-:W-:Y:S01]  /*1d400*/  LOP3.LUT R23, R23, 0xfffff7ff, RZ, 0xc0, !PT ;  /* 0xfffff7ff17177812 */ /* 0x000fe200078ec0ff */
[----:B---3--:R-:W-:-:S05]  /*1d410*/  IMAD.SHL.U32 R21, R21, 0x8, RZ ;  /* 0x0000000815157824 */ /* 0x008fca00078e00ff */
[----:B------:R-:W-:-:S04]  /*1d420*/  LOP3.LUT R21, R21, 0x38, RZ, 0xc0, !PT ;  /* 0x0000003815157812 */ /* 0x000fc800078ec0ff */
[----:B------:R-:W-:-:S04]  /*1d430*/  LOP3.LUT R12, R21, 0x40, RZ, 0xfc, !PT ;  /* 0x00000040150c7812 */ /* 0x000fc800078efcff */
[----:B------:R-:W-:Y:S02]  /*1d440*/  ISETP.GE.AND P4, PT, R12, UR4, PT ;  /* 0x000000040c007c0c */ /* 0x000fe4000bf86270 */
[----:B------:R-:W-:Y:S01]  /*1d450*/  @P2 LOP3.LUT R23, R23, 0x800, RZ, 0xfc, !PT ;  /* 0x0000080017172812 */ /* 0x000fe200078efcff */
[----:B------:R-:W-:Y:S01]  /*1d460*/  IMAD.MOV R4, RZ, RZ, -R7 ;  /* 0x000000ffff047224 */ /* 0x000fe200078e0a07 */
[----:B-1----:R-:W-:Y:S02]  /*1d470*/  LOP3.LUT R11, R21, 0x80, RZ, 0xfc, !PT ;  /* 0x00000080150b7812 */ /* 0x002fe400078efcff */
[----:B------:R-:W-:Y:S01]  /*1d480*/  LOP3.LUT R23, R23, 0xffffffef, RZ, 0xc0, !PT ;  /* 0xffffffef17177812 */ /* 0x000fe200078ec0ff */
[----:B------:R-:W-:Y:S01]  /*1d490*/  IMAD R3, R9, R4, R6 ;  /* 0x0000000409037224 */ /* 0x000fe200078e0206 */
[----:B------:R-:W-:Y:S02]  /*1d4a0*/  ISETP.GE.AND P3, PT, R11, UR4, PT ;  /* 0x000000040b007c0c */ /* 0x000fe4000bf66270 */
[----:B------:R-:W-:-:S03]  /*1d4b0*/  ISETP.GE.AND P0, PT, R21, UR4, PT ;  /* 0x0000000415007c0c */ /* 0x000fc6000bf06270 */
[----:B------:R-:W-:Y:S01]  /*1d4c0*/  @P4 LOP3.LUT R23, R23, 0x10, RZ, 0xfc, !PT ;  /* 0x0000001017174812 */ /* 0x000fe200078efcff */
[----:B------:R-:W-:Y:S03]  /*1d4d0*/  STL [R1+0x4], R3 ;  /* 0x0000040301007387 */ /* 0x000fe60000100800 */
[----:B------:R-:W-:-:S04]  /*1d4e0*/  LOP3.LUT R23, R23, 0xfffffffe, RZ, 0xc0, !PT ;  /* 0xfffffffe17177812 */ /* 0x000fc800078ec0ff */
[----:B------:R-:W-:-:S04]  /*1d4f0*/  LOP3.LUT R23, R23, 0xfffffff7, RZ, 0xc0, !PT ;  /* 0xfffffff717177812 */ /* 0x000fc800078ec0ff */
[----:B------:R-:W-:Y:S01]  /*1d500*/  @P3 LOP3.LUT R23, R23, 0x8, RZ, 0xfc, !PT ;  /* 0x0000000817173812 */ /* 0x000fe200078efcff */
[----:B------:R-:W-:-:S03]  /*1d510*/  UMOV UR5, 0xffffffff ;  /* 0xffffffff00057882 */ /* 0x000fc60000000000 */
[----:B------:R-:W-:-:S04]  /*1d520*/  @P0 LOP3.LUT R23, R23, 0x1, RZ, 0xfc, !PT ;  /* 0x0000000117170812 */ /* 0x000fc800078efcff */
[----:B------:R-:W-:Y:S01]  /*1d530*/  LOP3.LUT R23, R23, 0xfffffffb, RZ, 0xc0, !PT ;  /* 0xfffffffb17177812 */ /* 0x000fe200078ec0ff */
[----:B--2---:R0:W-:Y:S02]  /*1d540*/  STL [R1], R10 ;  /* 0x0000000a01007387 */ /* 0x0041e40000100800 */
[----:B0-----:R-:W-:-:S04]  /*1d550*/  LOP3.LUT R10, R21, 0xc0, RZ, 0xfc, !PT ;  /* 0x000000c0150a7812 */ /* 0x001fc800078efcff */
[----:B------:R-:W-:-:S13]  /*1d560*/  ISETP.GE.AND P1, PT, R10, UR4, PT ;  /* 0x000000040a007c0c */ /* 0x000fda000bf26270 */
[----:B------:R-:W-:Y:S01]  /*1d570*/  @P1 LOP3.LUT R23, R23, 0x4, RZ, 0xfc, !PT ;  /* 0x0000000417171812 */ /* 0x000fe200078efcff */
[----:B------:R-:W-:Y:S06]  /*1d580*/  BRA.DIV UR5, `(.L_x_6251) ;  /* 0x0000006e057c7947 */ /* 0x000fec000b800000 */
.L_x_6423:
[----:B------:R-:W-:-:S05]  /*1d590*/  SEL R2, RZ, 0x1, P0 ;  /* 0x00000001ff027807 */ /* 0x000fca0000000000 */
[----:B------:R0:W-:Y:S01]  /*1d5a0*/  STL [R1+0x54], R2 ;  /* 0x0000540201007387 */ /* 0x0001e20000100800 */
[----:B------:R-:W-:Y:S05]  /*1d5b0*/  @!P2 BRA `(.L_x_6252) ;  /* 0x000000000004a947 */ /* 0x000fea0003800000 */
[----:B------:R-:W-:Y:S01]  /*1d5c0*/  BPT.TRAP 0x1 ;  /* 0x000000040000795c */ /* 0x000fe20000300000 */
.L_x_6252:
[----:B------:R-:W-:Y:S01]  /*1d5d0*/  IMAD R31, R0, -0x60, R20 ;  /* 0xffffffa0001f7824 */ /* 0x000fe200078e0214 */
[----:B------:R-:W-:Y:S01]  /*1d5e0*/  SHF.L.U32 R0, R27, 0x1f, RZ ;  /* 0x0000001f1b007819 */ /* 0x000fe200000006ff */
[----:B------:R-:W-:Y:S01]  /*1d5f0*/  IMAD R30, R25, 0x8, R22 ;  /* 0x00000008191e7824 */ /* 0x000fe200078e0216 */
[----:B------:R-:W-:Y:S03]  /*1d600*/  BSSY B0, `(.L_x_6253) ;  /* 0x0000003000007945 */ /* 0x000fe60003800000 */
[----:B------:R-:W1:Y:S02]  /*1d610*/  SYNCS.PHASECHK.TRANS64.TRYWAIT P0, [R30+URZ+0x32440], R0 ;  /* 0x032440001e0075a7 */ /* 0x000e64000800017f */
[----:B-1----:R-:W-:Y:S05]  /*1d620*/  @!P0 BRA `(.L_x_6254) ;  /* 0x0000006c00888947 */ /* 0x002fea0003800000 */
.L_x_6424:
[----:B------:R-:W-:Y:S05]  /*1d630*/  BSYNC B0 ;  /* 0x0000000000007941 */ /* 0x000fea0003800000 */
.L_x_6253:
[----:B0-----:R-:W1:Y:S01]  /*1d640*/  LDL R2, [R1+0x4] ;  /* 0x0000040001027983 */ /* 0x001e620000100800 */
[----:B------:R-:W-:Y:S01]  /*1d650*/  ULDC.64 UR4, c[0x0][0x300] ;  /* 0x0000c00000047ab9 */ /* 0x000fe20000000a00 */
[----:B------:R-:W-:Y:S02]  /*1d660*/  ULDC.64 UR6, c[0x0][0x2e8] ;  /* 0x0000ba0000067ab9 */ /* 0x000fe40000000a00 */
[----:B------:R-:W2:Y:S01]  /*1d670*/  LDL R4, [R1] ;  /* 0x0000000001047983 */ /* 0x000ea20000100800 */
[----:B------:R-:W-:Y:S01]  /*1d680*/  LOP3.LUT R23, R23, 0xfffffffd, RZ, 0xc0, !PT ;  /* 0xfffffffd17177812 */ /* 0x000fe200078ec0ff */
[----:B------:R-:W0:Y:S02]  /*1d690*/  S2R R7, SR_TID.X ;  /* 0x0000000000077919 */ /* 0x000e240000002100 */
[----:B0-----:R-:W-:-:S05]  /*1d6a0*/  IMAD.SHL.U32 R7, R7, 0x8, RZ ;  /* 0x0000000807077824 */ /* 0x001fca00078e00ff */
        /* <DEDUP_REMOVED lines=8> */
[----:B------:R-:W-:-:S04]  /*1d730*/  ULDC.64 UR4, c[0x0][0x310] ;  /* 0x0000c40000047ab9 */ /* 0x000fc80000000a00 */
[----:B------:R-:W-:Y:S01]  /*1d740*/  IADD3 R3, R3, R0, RZ ;  /* 0x0000000003037210 */ /* 0x000fe20007ffe0ff */
[----:B------:R-:W-:-:S04]  /*1d750*/  IMAD R0, R5, UR4, RZ ;  /* 0x0000000405007c24 */ /* 0x000fc8000f8e02ff */
[C---:B------:R-:W-:Y:S02]  /*1d760*/  IMAD R0, R4.reuse, UR5, R0 ;  /* 0x0000000504007c24 */ /* 0x040fe4000f8e0200 */
[----:B------:R-:W-:Y:S01]  /*1d770*/  IMAD.WIDE.U32 R2, R4, UR4, R2 ;  /* 0x0000000404027c25 */ /* 0x000fe2000f8e0002 */
[----:B------:R-:W-:Y:S01]  /*1d780*/  ULDC.64 UR4, c[0x0][0x308] ;  /* 0x0000c20000047ab9 */ /* 0x000fe20000000a00 */
[----:B------:R-:W0:Y:S02]  /*1d790*/  S2R R4, SR_TID.X ;  /* 0x0000000000047919 */ /* 0x000e240000002100 */
[----:B------:R-:W-:Y:S02]  /*1d7a0*/  IMAD.IADD R3, R3, 0x1, R0 ;  /* 0x0000000103037824 */ /* 0x000fe400078e0200 */
[----:B------:R-:W-:Y:S01]  /*1d7b0*/  IMAD.WIDE.U32 R2, R18, UR4, R2 ;  /* 0x0000000412027c25 */ /* 0x000fe2000f8e0002 */
[----:B------:R-:W-:Y:S02]  /*1d7c0*/  ULDC UR4, c[0x0][0x2f4] ;  /* 0x0000bd0000047ab9 */ /* 0x000fe40000000800 */
[----:B------:R-:W-:-:S02]  /*1d7d0*/  ISETP.GE.AND P2, PT, R7, UR4, PT ;  /* 0x0000000407007c0c */ /* 0x000fc4000bf46270 */
[----:B------:R-:W-:-:S11]  /*1d7e0*/  LEA R0, P0, R2, UR6, 0x1 ;  /* 0x0000000602007c11 */ /* 0x000fd6000f8008ff */
[----:B------:R-:W-:Y:S02]  /*1d7f0*/  @P2 LOP3.LUT R23, R23, 0x2, RZ, 0xfc, !PT ;  /* 0x0000000217172812 */ /* 0x000fe400078efcff */
[----:B0-----:R-:W-:-:S04]  /*1d800*/  LOP3.LUT R4, R4, 0x7f, RZ, 0xc0, !PT ;  /* 0x0000007f04047812 */ /* 0x001fc800078ec0ff */
[----:B-1----:R-:W-:Y:S01]  /*1d810*/  SHF.R.U32.HI R5, RZ, 0x3, R4 ;  /* 0x00000003ff057819 */ /* 0x002fe20000011604 */
        /* <DEDUP_REMOVED lines=31> */
[----:B0-----:R-:W-:-:S04]  /*1da10*/  @P0 LEA R3, P1, R7, R3, 0x1 ;  /* 0x0000000307030211 */ /* 0x001fc800078208ff */
[----:B-1----:R-:W-:-:S04]  /*1da20*/  @P0 IADD3.X R2, RZ, R2, RZ, P1, !PT ;  /* 0x00000002ff020210 */ /* 0x002fc80000ffe4ff */
        /* <DEDUP_REMOVED lines=26> */
.L_x_6438:
        /* <DEDUP_REMOVED lines=10> */
.L_x_6256:
        /* <DEDUP_REMOVED lines=11> */
.L_x_6257:
        /* <DEDUP_REMOVED lines=8> */
[----:B0-----:R-:W-:-:S05]  /*1dda0*/  SEL R3, R36, RZ, !P0 ;  /* 0x000000ff24037207 */ /* 0x001fca0004000000 */
[----:B------:R0:W-:Y:S01]  /*1ddb0*/  STL [R1+0xc], R3 ;  /* 0x00000c0301007387 */ /* 0x0001e20000100800 */
        /* <DEDUP_REMOVED lines=21> */
[----:B------:R-:W-:-:S07]  /*1df10*/  LEPC R20, `(.L_x_6259) ;  /* 0x000000001014794e */ /* 0x000fce0000000000 */
[----:B01----:R-:W-:Y:S05]  /*1df20*/  CALL.ABS.NOINC R2 ;  /* 0x0000000002007343 */ /* 0x003fea0003c00000 */
.L_x_6259:
[----:B------:R-:W-:Y:S05]  /*1df30*/  BSYNC B6 ;  /* 0x0000000000067941 */ /* 0x000fea0003800000 */
.L_x_6258:
[----:B------:R-:W2:Y:S01]  /*1df40*/  LDL R21, [R1+0x20] ;  /* 0x0000200001157983 */ /* 0x000ea20000100800 */
[----:B------:R-:W3:Y:S01]  /*1df50*/  LDC R6, c[0x0][0x448] ;  /* 0x00011200ff067b82 */ /* 0x000ee20000000800 */
[----:B------:R-:W-:Y:S02]  /*1df60*/  ULDC.64 UR4, c[0x0][0x298] ;  /* 0x0000a60000047ab9 */ /* 0x000fe40000000a00 */
[----:B------:R-:W4:Y:S04]  /*1df70*/  LDL R20, [R1+0x2c] ;  /* 0x00002c0001147983 */ /* 0x000f280000100800 */
[----:B------:R1:W5:Y:S01]  /*1df80*/  LDL R9, [R1+0x8] ;  /* 0x0000080001097983 */ /* 0x0003620000100800 */
[----:B0-----:R-:W0:Y:S01]  /*1df90*/  S2R R2, SR_TID.X ;  /* 0x0000000000027919 */ /* 0x001e220000002100 */
[----:B------:R-:W1:Y:S01]  /*1dfa0*/  S2R R0, SR_TID.X ;  /* 0x0000000000007919 */ /* 0x000e620000002100 */
[----:B---3--:R-:W-:-:S13]  /*1dfb0*/  ISETP.NE.AND P0, PT, R6, 0x1, PT ;  /* 0x000000010600780c */ /* 0x008fda0003f05270 */
[----:B------:R-:W3:Y:S01]  /*1dfc0*/  @P0 LDC R3, c[0x0][0x44c] ;  /* 0x00011300ff030b82 */ /* 0x000ee20000000800 */
[----:B0-----:R-:W-:-:S04]  /*1dfd0*/  LOP3.LUT R2, R2, 0x7f, RZ, 0xc0, !PT ;  /* 0x0000007f02027812 */ /* 0x001fc800078ec0ff */
[----:B------:R-:W-:Y:S01]  /*1dfe0*/  SHF.R.U32.HI R2, RZ, 0x3, R2 ;  /* 0x00000003ff027819 */ /* 0x000fe20000011602 */
[----:B-1----:R-:W-:Y:S02]  /*1dff0*/  IMAD.SHL.U32 R0, R0, 0x10, RZ ;  /* 0x0000001000007824 */ /* 0x002fe400078e00ff */
[----:B--2---:R-:W-:Y:S02]  /*1e000*/  IMAD.MOV.U32 R4, RZ, RZ, R21 ;  /* 0x000000ffff047224 */ /* 0x004fe400078e0015 */
[----:B----4-:R-:W-:Y:S02]  /*1e010*/  IMAD.MOV.U32 R21, RZ, RZ, R20 ;  /* 0x000000ffff157224 */ /* 0x010fe400078e0014 */
[----:B------:R-:W2:Y:S01]  /*1e020*/  LDL R20, [R1+0xc] ;  /* 0x00000c0001147983 */ /* 0x000ea20000100800 */
[----:B------:R-:W-:Y:S01]  /*1e030*/  LOP3.LUT R0, R2, 0x70, R0, 0xf8, !PT ;  /* 0x0000007002007812 */ /* 0x000fe200078ef800 */
[----:B------:R-:W-:Y:S01]  /*1e040*/  IMAD R4, R4, UR4, RZ ;  /* 0x0000000404047c24 */ /* 0x000fe2000f8e02ff */
[----:B------:R-:W0:Y:S03]  /*1e050*/  @P0 LDC R2, c[0x0][0x450] ;  /* 0x00011400ff020b82 */ /* 0x000e260000000800 */
[----:B------:R-:W-:-:S02]  /*1e060*/  IMAD R36, R17, 0x80, R0 ;  /* 0x0000008011247824 */ /* 0x000fc400078e0200 */
[----:B------:R-:W-:Y:S02]  /*1e070*/  IMAD R4, R37, UR5, R4 ;  /* 0x0000000525047c24 */ /* 0x000fe4000f8e0204 */
[----:B---3--:R-:W-:-:S04]  /*1e080*/  @P0 IMAD.HI.U32 R3, R36, R3, RZ ;  /* 0x0000000324030227 */ /* 0x008fc800078e00ff */
[----:B------:R-:W-:Y:S01]  /*1e090*/  IMAD.MOV.U32 R0, RZ, RZ, R36 ;  /* 0x000000ffff007224 */ /* 0x000fe200078e0024 */
[----:B0-----:R-:W-:Y:S01]  /*1e0a0*/  @P0 SHF.R.U32.HI R0, RZ, R2, R3 ;  /* 0x00000002ff000219 */ /* 0x001fe20000011603 */
[----:B------:R-:W-:Y:S01]  /*1e0b0*/  IMAD.WIDE.U32 R2, R37, UR4, RZ ;  /* 0x0000000425027c25 */ /* 0x000fe2000f8e00ff */
[----:B------:R-:W-:-:S04]  /*1e0c0*/  ULDC.64 UR4, c[0x0][0x2d8] ;  /* 0x0000b60000047ab9 */ /* 0x000fc80000000a00 */
[----:B------:R-:W-:-:S03]  /*1e0d0*/  IADD3 R3, R3, R4, RZ ;  /* 0x0000000403037210 */ /* 0x000fc60007ffe0ff */
[----:B------:R-:W-:-:S04]  /*1e0e0*/  IMAD.WIDE.U32 R2, R18, UR4, R2 ;  /* 0x0000000412027c25 */ /* 0x000fc8000f8e0002 */
[----:B------:R-:W-:Y:S01]  /*1e0f0*/  IMAD R3, R18, UR5, R3 ;  /* 0x0000000512037c24 */ /* 0x000fe2000f8e0203 */
[----:B------:R-:W-:Y:S02]  /*1e100*/  ULDC.64 UR4, c[0x0][0x2e0] ;  /* 0x0000b80000047ab9 */ /* 0x000fe40000000a00 */
[----:B------:R-:W-:Y:S01]  /*1e110*/  IMAD R4, R21, UR4, RZ ;  /* 0x0000000415047c24 */ /* 0x000fe2000f8e02ff */
[----:B------:R-:W0:Y:S02]  /*1e120*/  S2R R7, SR_TID.X ;  /* 0x0000000000077919 */ /* 0x000e240000002100 */
[----:B0-----:R-:W-:-:S05]  /*1e130*/  IMAD.SHL.U32 R7, R7, 0x8, RZ ;  /* 0x0000000807077824 */ /* 0x001fca00078e00ff */
[----:B------:R-:W-:Y:S01]  /*1e140*/  LOP3.LUT R7, R7, 0x38, RZ, 0xc0, !PT ;  /* 0x0000003807077812 */ /* 0x000fe200078ec0ff */
[C---:B--2---:R-:W-:Y:S02]  /*1e150*/  IMAD R4, R20.reuse, UR5, R4 ;  /* 0x0000000514047c24 */ /* 0x044fe4000f8e0204 */
[----:B------:R-:W-:Y:S01]  /*1e160*/  IMAD.WIDE.U32 R2, R20, UR4, R2 ;  /* 0x0000000414027c25 */ /* 0x000fe2000f8e0002 */
        /* <DEDUP_REMOVED lines=30> */
[C---:B------:R-:W-:Y:S02]  /*1e350*/  ISETP.GE.AND P0, PT, R17.reuse, R2, PT ;  /* 0x000000021100720c */ /* 0x040fe40003f06270 */
[----:B------:R-:W-:-:S05]  /*1e360*/  IADD3 R6, R17, 0x10, RZ ;  /* 0x0000001011067810 */ /* 0x000fca0007ffe0ff */
[----:B------:R2:W-:Y:S06]  /*1e370*/  STL [R1+0x10], R6 ;  /* 0x0000100601007387 */ /* 0x0005ec0000100800 */
        /* <DEDUP_REMOVED lines=72> */
.L_x_6455:
        /* <DEDUP_REMOVED lines=11> */
.L_x_6261:
        /* <DEDUP_REMOVED lines=28> */
.L_x_6263:
[----:B------:R-:W-:Y:S05]  /*1ea70*/  BSYNC B6 ;  /* 0x0000000000067941 */ /* 0x000fea0003800000 */
.L_x_6262:
        /* <DEDUP_REMOVED lines=62> */
[----:B--2---:R-:W-:Y:S01]  /*1ee60*/  IMAD R5, R11, R6, RZ ;  /* 0x000000060b057224 */ /* 0x004fe200078e02ff */
[----:B------:R-:W-:-:S02]  /*1ee70*/  MOV R11, R3 ;  /* 0x00000003000b7202 */ /* 0x000fc40000000f00 */
[----:B------:R-:W-:Y:S02]  /*1ee80*/  SHFL.IDX PT, R6, R0, 0x1, 0x181f ;  /* 0x00381f0000067f89 */ /* 0x000fe400000e0000 */
[----:B------:R-:W-:Y:S02]  /*1ee90*/  ISETP.GE.AND P0, PT, R17, R5, PT ;  /* 0x000000051100720c */ /* 0x000fe40003f06270 */
[----:B------:R-:W0:Y:S11]  /*1eea0*/  SHFL.IDX PT, R3, R4, RZ, 0x181f ;  /* 0x00181fff04037589 */ /* 0x000e3600000e0000 */
[----:B0-----:R-:W-:-:S05]  /*1eeb0*/  @!P0 LEA R3, P6, R7, R3, 0x1 ;  /* 0x0000000307038211 */ /* 0x001fca00078c08ff */
[----:B------:R-:W-:-:S05]  /*1eec0*/  @!P0 IMAD.X R2, RZ, RZ, R2, P6 ;  /* 0x000000ffff028224 */ /* 0x000fca00030e0602 */
        /* <DEDUP_REMOVED lines=57> */
[----:B0-----:R-:W-:-:S04]  /*1f260*/  @!P0 LEA R2, P5, R7, R2, 0x1 ;  /* 0x0000000207028211 */ /* 0x001fc800078a08ff */
[----:B------:R-:W-:-:S05]  /*1f270*/  @!P0 IADD3.X R3, RZ, R6, RZ, P5, !PT ;  /* 0x00000006ff038210 */ /* 0x000fca0002ffe4ff */
[----:B------:R-:W-:Y:S04]  /*1f280*/  @!P0 LDGSTS.E.BYPASS.LTC128B.128 [R26+0x25400], desc[UR40][R2.64], !P4 ;  /* 0x25400000021a8fae */ /* 0x000fe8000e101d68 */
[----:B------:R-:W-:Y:S04]  /*1f290*/  @!P0 LDGSTS.E.BYPASS.LTC128B.128 [R26+0x29400], desc[UR40][R2.64+0x80], !P3 ;  /* 0x29400080021a8fae */ /* 0x000fe8000d901d68 */
[----:B------:R-:W-:Y:S04]  /*1f2a0*/  @!P0 LDGSTS.E.BYPASS.LTC128B.128 [R26+0x2d400], desc[UR40][R2.64+0x100], !P2 ;  /* 0x2d400100021a8fae */ /* 0x000fe8000d101d68 */
[----:B------:R0:W-:Y:S04]  /*1f2b0*/  @!P0 LDGSTS.E.BYPASS.LTC128B.128 [R26+0x31400], desc[UR40][R2.64+0x180], !P1 ;  /* 0x31400180021a8fae */ /* 0x0001e8000c901d68 */
[----:B------:R1:W2:Y:S04]  /*1f2c0*/  SHFL.IDX PT, R6, R0, 0x7, 0x181f ;  /* 0x00f81f0000067f89 */ /* 0x0002a800000e0000 */
[----:B0-----:R1:W0:Y:S02]  /*1f2d0*/  SHFL.IDX PT, R2, R4, 0x7, 0x181f ;  /* 0x00f81f0004027f89 */ /* 0x00122400000e0000 */
.L_x_6473:
        /* <DEDUP_REMOVED lines=13> */
.L_x_6266:
[----:B------:R-:W-:Y:S05]  /*1f3b0*/  BSYNC B0 ;  /* 0x0000000000007941 */ /* 0x000fea0003800000 */
.L_x_6265:
[----:B------:R-:W-:Y:S01]  /*1f3c0*/  NOP ;  /* 0x0000000000007918 */ /* 0x000fe20000000000 */
[----:B------:R-:W-:-:S13]  /*1f3d0*/  PLOP3.LUT P0, PT, PT, PT, PT, 0x80, 0x0 ;  /* 0x000000000000781c */ /* 0x000fda0003f0f070 */
.L_x_6267:
        /* <DEDUP_REMOVED lines=18> */
.L_x_6474:
[----:B------:R-:W-:Y:S05]  /*1f500*/  BSYNC B0 ;  /* 0x0000000000007941 */ /* 0x000fea0003800000 */
.L_x_6268:
[----:B------:R-:W-:-:S05]  /*1f510*/  IMAD.U32 R0, RZ, RZ, UR38 ;  /* 0x00000026ff007e24 */ /* 0x000fca000f8e00ff */
[----:B------:R-:W-:-:S13]  /*1f520*/  ISETP.NE.AND P0, PT, R0, 0x3, PT ;  /* 0x000000030000780c */ /* 0x000fda0003f05270 */
[----:B------:R-:W-:Y:S05]  /*1f530*/  @!P0 BRA `(.L_x_6270) ;  /* 0x0000000000048947 */ /* 0x000fea0003800000 */
[----:B------:R-:W-:Y:S01]  /*1f540*/  BPT.TRAP 0x1 ;  /* 0x000000040000795c */ /* 0x000fe20000300000 */
.L_x_6270:
[----:B0-----:R-:W-:Y:S01]  /*1f550*/  SHF.L.U32 R3, R27, 0x1f, RZ ;  /* 0x0000001f1b037819 */ /* 0x001fe200000006ff */
[----:B------:R-:W-:Y:S03]  /*1f560*/  BSSY B0, `(.L_x_6271) ;  /* 0x0000003000007945 */ /* 0x000fe60003800000 */
[----:B------:R-:W0:Y:S02]  /*1f570*/  SYNCS.PHASECHK.TRANS64.TRYWAIT P0, [R30+URZ+0x32460], R3 ;  /* 0x032460031e0075a7 */ /* 0x000e24000800017f */
[----:B0-----:R-:W-:Y:S05]  /*1f580*/  @!P0 BRA `(.L_x_6272) ;  /* 0x0000006c00e88947 */ /* 0x001fea0003800000 */
.L_x_6475:
[----:B------:R-:W-:Y:S05]  /*1f590*/  BSYNC B0 ;  /* 0x0000000000007941 */ /* 0x000fea0003800000 */
.L_x_6271:
[----:B------:R-:W3:Y:S01]  /*1f5a0*/  LDL.LU R0, [R1+0x3c] ;  /* 0x00003c0001007983 */ /* 0x000ee20000300800 */
[----:B------:R-:W-:Y:S01]  /*1f5b0*/  ULDC.64 UR4, c[0x0][0x328] ;  /* 0x0000ca0000047ab9 */ /* 0x000fe20000000a00 */
[----:B------:R-:W-:Y:S02]  /*1f5c0*/  ULDC.64 UR6, c[0x0][0x318] ;  /* 0x0000c60000067ab9 */ /* 0x000fe40000000a00 */
[----:B------:R-:W4:Y:S04]  /*1f5d0*/  LDL.LU R2, [R1+0x4] ;  /* 0x0000040001027983 */ /* 0x000f280000300800 */
[----:B------:R-:W5:Y:S04]  /*1f5e0*/  LDL.LU R7, [R1+0x40] ;  /* 0x0000400001077983 */ /* 0x000f680000300800 */
[----:B--2---:R-:W2:Y:S04]  /*1f5f0*/  LDL.LU R6, [R1] ;  /* 0x0000000001067983 */ /* 0x004ea80000300800 */
[----:B------:R-:W2:Y:S01]  /*1f600*/  LDL.LU R4, [R1+0x54] ;  /* 0x0000540001047983 */ /* 0x000ea20000300800 */
[----:B------:R-:W-:-:S02]  /*1f610*/  LOP3.LUT P3, RZ, R23, 0x10, RZ, 0xc0, !PT ;  /* 0x0000001017ff7812 */ /* 0x000fc4000786c0ff */
[C---:B------:R-:W-:Y:S02]  /*1f620*/  LOP3.LUT P2, RZ, R23.reuse, 0x8, RZ, 0xc0, !PT ;  /* 0x0000000817ff7812 */ /* 0x040fe4000784c0ff */
[C---:B------:R-:W-:Y:S02]  /*1f630*/  LOP3.LUT P1, RZ, R23.reuse, 0x4, RZ, 0xc0, !PT ;  /* 0x0000000417ff7812 */ /* 0x040fe4000782c0ff */
[----:B------:R-:W-:Y:S01]  /*1f640*/  LOP3.LUT P4, RZ, R23, 0x1, RZ, 0xc0, !PT ;  /* 0x0000000117ff7812 */ /* 0x000fe2000788c0ff */
[----:B---3--:R-:W-:-:S04]  /*1f650*/  IMAD R0, R0, UR4, RZ ;  /* 0x0000000400007c24 */ /* 0x008fc8000f8e02ff */
[C---:B----4-:R-:W-:Y:S02]  /*1f660*/  IMAD R5, R2.reuse, UR5, R0 ;  /* 0x0000000502057c24 */ /* 0x050fe4000f8e0200 */
[----:B0-----:R-:W-:Y:S01]  /*1f670*/  IMAD.WIDE.U32 R2, R2, UR4, RZ ;  /* 0x0000000402027c25 */ /* 0x001fe2000f8e00ff */
[----:B------:R-:W-:-:S03]  /*1f680*/  ULDC.64 UR4, c[0x0][0x338] ;  /* 0x0000ce0000047ab9 */ /* 0x000fc60000000a00 */
[----:B------:R-:W-:Y:S02]  /*1f690*/  IMAD.IADD R3, R3, 0x1, R5 ;  /* 0x0000000103037824 */ /* 0x000fe400078e0205 */
[----:B-----5:R-:W-:Y:S01]  /*1f6a0*/  IMAD R0, R7, UR4, RZ ;  /* 0x0000000407007c24 */ /* 0x020fe2000f8e02ff */
        /* <DEDUP_REMOVED lines=12> */
[----:B------:R-:W-:Y:S01]  /*1f770*/  IADD3 R0, R3, R0, R4 ;  /* 0x0000000003007210 */ /* 0x000fe20007ffe004 */
        /* <DEDUP_REMOVED lines=9> */
[----:B0-----:R-:W-:-:S04]  /*1f810*/  SHF.L.U32 R2, R2, 0x3, RZ ;  /* 0x0000000302027819 */ /* 0x001fc800000006ff */
        /* <DEDUP_REMOVED lines=63> */
.L_x_6489:
[----:B0-2---:R-:W-:Y:S02]  /*1fc10*/  IADD3 R2, P3, R14, R0, RZ ;  /* 0x000000000e027210 */ /* 0x005fe40007f7e0ff */
        /* <DEDUP_REMOVED lines=14> */
.L_x_6274:
        /* <DEDUP_REMOVED lines=11> */
.L_x_6275:
[----:B------:R-:W2:Y:S01]  /*1fdb0*/  LDL.LU R2, [R1+0x38] ;  /* 0x0000380001027983 */ /* 0x000ea20000300800 */
[----:B------:R0:W-:Y:S01]  /*1fdc0*/  SYNCS.ARRIVE.TRANS64.A1T0 RZ, [R30+URZ+0x32450], RZ ;  /* 0x032450ff1eff79a7 */ /* 0x0001e2000810003f */
[----:B------:R-:W-:Y:S01]  /*1fdd0*/  BSSY B0, `(.L_x_6276) ;  /* 0x00000dc000007945 */ /* 0x000fe20003800000 */
[----:B--2---:R-:W-:-:S05]  /*1fde0*/  VIADD R10, R2, 0xfffffffe ;  /* 0xfffffffe020a7836 */ /* 0x004fca0000000000 */
[----:B------:R-:W-:-:S13]  /*1fdf0*/  ISETP.GE.AND P0, PT, R10, R33, PT ;  /* 0x000000210a00720c */ /* 0x000fda0003f06270 */
[----:B0-----:R-:W-:Y:S05]  /*1fe00*/  @!P0 BRA `(.L_x_6277) ;  /* 0x0000000c00608947 */ /* 0x001fea0003800000 */
.L_x_6290:
[----:B0-----:R-:W0:Y:S01]  /*1fe10*/  S2R R2, SR_TID.X ;  /* 0x0000000000027919 */ /* 0x001e220000002100 */
[----:B------:R-:W1:Y:S01]  /*1fe20*/  LDC R8, c[0x0][0x430] ;  /* 0x00010c00ff087b82 */ /* 0x000e620000000800 */
[----:B------:R-:W-:Y:S01]  /*1fe30*/  IMAD R9, R10, 0x60, R34 ;  /* 0x000000600a097824 */ /* 0x000fe200078e0222 */
[----:B------:R-:W-:Y:S01]  /*1fe40*/  IADD3 R25, R25, 0x1, RZ ;  /* 0x0000000119197810 */ /* 0x000fe20007ffe0ff */
[----:B--2---:R-:W2:Y:S01]  /*1fe50*/  S2R R4, SR_TID.X ;  /* 0x0000000000047919 */ /* 0x004ea20000002100 */
        /* <DEDUP_REMOVED lines=31> */
[----:B------:R-:W-:Y:S01]  /*20050*/  IMAD.MOV.U32 R2, RZ, RZ, R10 ;  /* 0x000000ffff027224 */ /* 0x000fe200078e000a */
[----:B------:R-:W-:Y:S01]  /*20060*/  SEL R25, R25, RZ, P0 ;  /* 0x000000ff19197207 */ /* 0x000fe20000000000 */
[----:B------:R-:W-:-:S02]  /*20070*/  IMAD R5, R8, R5, R9 ;  /* 0x0000000508057224 */ /* 0x000fc400078e0209 */
[----:B------:R-:W-:Y:S01]  /*20080*/  VIADD R10, R10, 0xffffffff ;  /* 0xffffffff0a0a7836 */ /* 0x000fe20000000000 */
[----:B------:R-:W-:Y:S01]  /*20090*/  ISETP.GT.AND P2, PT, R2, R33, PT ;  /* 0x000000210200720c */ /* 0x000fe20003f44270 */
[----:B0-----:R-:W-:-:S12]  /*200a0*/  @!P1 BRA `(.L_x_6278) ;  /* 0x0000000000049947 */ /* 0x001fd80003800000 */
[----:B------:R-:W-:Y:S01]  /*200b0*/  BPT.TRAP 0x1 ;  /* 0x000000040000795c */ /* 0x000fe20000300000 */
.L_x_6278:
[----:B------:R-:W-:Y:S01]  /*200c0*/  IMAD R6, R25, 0x8, R22 ;  /* 0x0000000819067824 */ /* 0x000fe200078e0216 */
[----:B------:R-:W-:Y:S01]  /*200d0*/  SHF.L.U32 R21, R27, 0x1f, RZ ;  /* 0x0000001f1b157819 */ /* 0x000fe200000006ff */
[----:B------:R-:W-:Y:S01]  /*200e0*/  BSSY B1, `(.L_x_6279) ;  /* 0x0000004000017945 */ /* 0x000fe20003800000 */
[----:B------:R-:W-:Y:S02]  /*200f0*/  SHF.R.S32.HI R17, RZ, 0x1f, R5 ;  /* 0x0000001fff117819 */ /* 0x000fe40000011405 */
[----:B------:R-:W0:Y:S02]  /*20100*/  SYNCS.PHASECHK.TRANS64.TRYWAIT P0, [R6+URZ+0x32440], R21 ;  /* 0x03244015060075a7 */ /* 0x000e24000800017f */
[----:B0-----:R-:W-:Y:S05]  /*20110*/  @!P0 BRA `(.L_x_6280) ;  /* 0x0000006c00588947 */ /* 0x001fea0003800000 */
.L_x_6490:
[----:B------:R-:W-:Y:S05]  /*20120*/  BSYNC B1 ;  /* 0x0000000000017941 */ /* 0x000fea0003800000 */
.L_x_6279:
        /* <DEDUP_REMOVED lines=50> */
.L_x_6504:
        /* <DEDUP_REMOVED lines=8> */
.L_x_6282:
[----:B------:R-:W-:Y:S02]  /*204d0*/  PLOP3.LUT P1, PT, P1, P0, PT, 0xa2, 0x0 ;  /* 0x000000000000781c */ /* 0x000fe40000f21472 */
[----:B------:R-:W-:-:S08]  /*204e0*/  @P0 R2UR P1, UR4, R6 ;  /* 0x00000000060402ca */ /* 0x000fd00000020000 */
[----:B------:R-:W-:-:S05]  /*204f0*/  @P0 PLOP3.LUT P0, PT, P1, PT, PT, 0x80, 0x0 ;  /* 0x000000000000081c */ /* 0x000fca0000f0f070 */
[----:B------:R-:W-:Y:S01]  /*20500*/  @!P1 SYNCS.ARRIVE.TRANS64.RED.A0T1 RZ, [UR4+0x32430], RZ ;  /* 0x032430ffffff99a7 */ /* 0x000fe20008200404 */
[----:B------:R-:W-:Y:S07]  /*20510*/  @!P1 ARRIVES.LDGSTSBAR.64.TRANSCNT [UR4+0x32430] ;  /* 0x03243000ff0099b0 */ /* 0x000fee0008000a84 */
[----:B------:R-:W-:Y:S05]  /*20520*/  @P0 BRA.U.ANY `(.L_x_6282) ;  /* 0xfffffffd00e80947 */ /* 0x000fea000393ffff */
[----:B------:R-:W-:Y:S01]  /*20530*/  NOP ;  /* 0x0000000000007918 */ /* 0x000fe20000000000 */
[----:B--2---:R-:W-:-:S04]  /*20540*/  MOV R2, UR38 ;  /* 0x0000002600027c02 */ /* 0x004fc80008000f00 */
[----:B------:R-:W-:-:S13]  /*20550*/  ISETP.NE.AND P3, PT, R2, 0x3, PT ;  /* 0x000000030200780c */ /* 0x000fda0003f65270 */
[----:B------:R-:W-:Y:S05]  /*20560*/  @!P3 BRA `(.L_x_6283) ;  /* 0x000000000004b947 */ /* 0x000fea0003800000 */
[----:B------:R-:W-:Y:S01]  /*20570*/  BPT.TRAP 0x1 ;  /* 0x000000040000795c */ /* 0x000fe20000300000 */
.L_x_6283:
[----:B------:R2:W-:Y:S01]  /*20580*/  SYNCS.ARRIVE.TRANS64.A1T0 RZ, [R6+URZ+0x32430], RZ ;  /* 0x032430ff06ff79a7 */ /* 0x0005e2000810003f */
[----:B------:R-:W-:Y:S05]  /*20590*/  @!P3 BRA `(.L_x_6284) ;  /* 0x000000000004b947 */ /* 0x000fea0003800000 */
[----:B------:R-:W-:Y:S01]  /*205a0*/  BPT.TRAP 0x1 ;  /* 0x000000040000795c */ /* 0x000fe20000300000 */
.L_x_6284:
[----:B------:R-:W3:Y:S01]  /*205b0*/  SYNCS.PHASECHK.TRANS64.TRYWAIT P0, [R6+URZ+0x32460], R21 ;  /* 0x03246015060075a7 */ /* 0x000ee2000800017f */
[----:B------:R-:W-:Y:S04]  /*205c0*/  BSSY B1, `(.L_x_6285) ;  /* 0x0000002000017945 */ /* 0x000fe80003800000 */
[----:B---3--:R-:W-:Y:S05]  /*205d0*/  @!P0 BRA `(.L_x_6286) ;  /* 0x0000006c00e08947 */ /* 0x008fea0003800000 */
.L_x_6505:
[----:B------:R-:W-:Y:S05]  /*205e0*/  BSYNC B1 ;  /* 0x0000000000017941 */ /* 0x000fea0003800000 */
.L_x_6285:
[----:B------:R-:W-:Y:S01]  /*205f0*/  ULDC.64 UR4, c[0x0][0x328] ;  /* 0x0000ca0000047ab9 */ /* 0x000fe20000000a00 */
[----:B------:R-:W-:Y:S01]  /*20600*/  ULDC.64 UR6, c[0x0][0x318] ;  /* 0x0000c60000067ab9 */ /* 0x000fe20000000a00 */
[----:B------:R-:W-:Y:S01]  /*20610*/  IMAD R2, R17, UR4, RZ ;  /* 0x0000000411027c24 */ /* 0x000fe2000f8e02ff */
[----:B------:R-:W-:Y:S01]  /*20620*/  LOP3.LUT P5, RZ, R23, 0x1, RZ, 0xc0, !PT ;  /* 0x0000000117ff7812 */ /* 0x000fe200078ac0ff */
[----:B-1----:R-:W-:Y:S01]  /*20630*/  IMAD R8, R25, 0x6000, R32 ;  /* 0x0000600019087824 */ /* 0x002fe200078e0220 */
        /* <DEDUP_REMOVED lines=61> */
.L_x_6519:
        /* <DEDUP_REMOVED lines=11> */
.L_x_6288:
        /* <DEDUP_REMOVED lines=11> */
.L_x_6289:
[----:B------:R0:W-:Y:S01]  /*20b70*/  SYNCS.ARRIVE.TRANS64.A1T0 RZ, [R6+URZ+0x32450], RZ ;  /* 0x032450ff06ff79a7 */ /* 0x0001e2000810003f */
[----:B------:R-:W-:Y:S05]  /*20b80*/  @P2 BRA `(.L_x_6290) ;  /* 0xfffffff000a02947 */ /* 0x000fea000383ffff */
.L_x_6277:
[----:B------:R-:W-:Y:S05]  /*20b90*/  BSYNC B0 ;  /* 0x0000000000007941 */ /* 0x000fea0003800000 */
.L_x_6276:
        /* <DEDUP_REMOVED lines=20> */
.L_x_6292:
[----:B------:R-:W-:Y:S05]  /*20ce0*/  BSYNC B0 ;  /* 0x0000000000007941 */ /* 0x000fea0003800000 */
.L_x_6291:
[----:B------:R-:W-:Y:S02]  /*20cf0*/  LOP3.LUT R27, R27, R0, RZ, 0x3c, !PT ;  /* 0x000000001b1b7212 */ /* 0x000fe400078e3cff */
[----:B------:R-:W-:-:S07]  /*20d00*/  SEL R25, R25, RZ, P0 ;  /* 0x000000ff19197207 */ /* 0x000fce0000000000 */
.L_x_6245:
[----:B------:R-:W-:Y:S05]  /*20d10*/  BSYNC B7 ;  /* 0x0000000000077941 */ /* 0x000fea0003800000 */
.L_x_6243:
        /* <DEDUP_REMOVED lines=8> */
[----:B------:R0:W4:Y:S01]  /*20da0*/  LDS.128 R16, [R22+0x324d0] ;  /* 0x0324d00016107984 */ /* 0x0001220000000c00 */
[----:B------:R-:W-:Y:S06]  /*20db0*/  BAR.ARV 0x4, 0x180 ;  /* 0x0106000000007b1d */ /* 0x000fec0000002000 */
[----:B------:R-:W-:Y:S05]  /*20dc0*/  BRA `(.L_x_6294) ;  /* 0x0000000c00d47947 */ /* 0x000fea0003800000 */
.L_x_6293:
[----:B0-----:R-:W0:Y:S01]  /*20dd0*/  S2R R8, SR_TID.X ;  /* 0x0000000000087919 */ /* 0x001e220000002100 */
        /* <DEDUP_REMOVED lines=10> */
[----:B--23--:R4:W2:Y:S02]  /*20e80*/  @!P1 LDG.E R6, desc[UR40][R2.64] ;  /* 0x0000002802069981 */ /* 0x00c8a4000c1e1900 */
[----:B----4-:R-:W-:-:S05]  /*20e90*/  @!P1 IMAD.WIDE R2, R7, 0x4, R4 ;  /* 0x0000000407029825 */ /* 0x010fca00078e0204 */
        /* <DEDUP_REMOVED lines=8> */
[----:B------:R-:W-:Y:S01]  /*20f20*/  ISETP.GE.U32.AND P5, PT, R8, 0x10, PT ;  /* 0x000000100800780c */ /* 0x000fe20003fa6070 */
        /* <DEDUP_REMOVED lines=21> */
.L_x_6529:
[----:B------:R-:W-:Y:S02]  /*21080*/  ULDC UR4, c[0x0][0xd38] ;  /* 0x00034e0000047ab9 */ /* 0x000fe40000000800 */
[----:B------:R-:W-:-:S05]  /*21090*/  MOV R5, UR4 ;  /* 0x0000000400057c02 */ /* 0x000fca0008000f00 */
[----:B--2---:R-:W-:-:S04]  /*210a0*/  IMAD R14, R14, R5, RZ ;  /* 0x000000050e0e7224 */ /* 0x004fc800078e02ff */
[----:B------:R-:W-:-:S05]  /*210b0*/  IMAD.IADD R7, R7, 0x1, R14 ;  /* 0x0000000107077824 */ /* 0x000fca00078e020e */
[----:B------:R-:W-:-:S13]  /*210c0*/  ISETP.GT.AND P6, PT, R7, R0, PT ;  /* 0x000000000700720c */ /* 0x000fda0003fc4270 */
[----:B------:R-:W-:Y:S05]  /*210d0*/  @P6 BRA `(.L_x_6296) ;  /* 0x0000000000a46947 */ /* 0x000fea0003800000 */
.L_x_6299:
        /* <DEDUP_REMOVED lines=34> */
[----:B------:R0:W2:Y:S02]  /*21300*/  SHFL.IDX PT, R14, R2, 0x1f, 0x1f ;  /* 0x03e01f00020e7f89 */ /* 0x0000a400000e0000 */
.L_x_6537:
[----:B------:R-:W-:Y:S02]  /*21310*/  ULDC UR4, c[0x0][0xd38] ;  /* 0x00034e0000047ab9 */ /* 0x000fe40000000800 */
[----:B------:R-:W-:-:S04]  /*21320*/  IMAD.U32 R5, RZ, RZ, UR4 ;  /* 0x00000004ff057e24 */ /* 0x000fc8000f8e00ff */
[----:B--2---:R-:W-:-:S04]  /*21330*/  IMAD R14, R14, R5, RZ ;  /* 0x000000050e0e7224 */ /* 0x004fc800078e02ff */
[----:B------:R-:W-:-:S05]  /*21340*/  IMAD.IADD R7, R14, 0x1, R7 ;  /* 0x000000010e077824 */ /* 0x000fca00078e0207 */
[----:B------:R-:W-:-:S13]  /*21350*/  ISETP.GT.AND P6, PT, R7, R0, PT ;  /* 0x000000000700720c */ /* 0x000fda0003fc4270 */
[----:B------:R-:W-:Y:S05]  /*21360*/  @!P6 BRA `(.L_x_6299) ;  /* 0xfffffffc005ce947 */ /* 0x000fea000383ffff */
.L_x_6296:
[----:B------:R-:W-:Y:S01]  /*21370*/  IMAD.IADD R7, R7, 0x1, -R14 ;  /* 0x0000000107077824 */ /* 0x000fe200078e0a0e */
[----:B------:R-:W-:-:S03]  /*21380*/  UMOV UR4, 0xffffffff ;  /* 0xffffffff00047882 */ /* 0x000fc60000000000 */
        /* <DEDUP_REMOVED lines=8> */
.L_x_6542:
[----:B------:R-:W-:-:S13]  /*21410*/  ISETP.NE.AND P0, PT, R3, RZ, PT ;  /* 0x000000ff0300720c */ /* 0x000fda0003f05270 */
[----:B------:R-:W-:Y:S05]  /*21420*/  @!P0 BRA `(.L_x_6301) ;  /* 0x0000000000108947 */ /* 0x000fea0003800000 */
[----:B------:R-:W-:Y:S01]  /*21430*/  UMOV UR4, 0xffffffff ;  /* 0xffffffff00047882 */ /* 0x000fe20000000000 */
[----:B--2---:R-:W-:Y:S02]  /*21440*/  VIADD R12, R12, 0xffffffff ;  /* 0xffffffff0c0c7836 */ /* 0x004fe40000000000 */
[----:B------:R-:W-:Y:S05]  /*21450*/  BRA.DIV UR4, `(.L_x_6302) ;  /* 0x00000072046c7947 */ /* 0x000fea000b800000 */
[----:B------:R2:W0:Y:S02]  /*21460*/  SHFL.IDX PT, R6, R2, R12, 0x1f ;  /* 0x00001f0c02067589 */ /* 0x00042400000e0000 */
.L_x_6301:
[----:B----4-:R-:W-:Y:S01]  /*21470*/  ISETP.NE.AND P0, PT, R4, 0x1, PT ;  /* 0x000000010400780c */ /* 0x010fe20003f05270 */
[----:B0-----:R-:W-:-:S05]  /*21480*/  IMAD R16, R6, R5, R7 ;  /* 0x0000000506107224 */ /* 0x001fca00078e0207 */
[----:B------:R-:W-:-:S07]  /*21490*/  IADD3 R0, R0, -R16, RZ ;  /* 0x8000001000007210 */ /* 0x000fce0007ffe0ff */
        /* <DEDUP_REMOVED lines=25> */
[----:B0-----:R-:W-:Y:S01]  /*21630*/  IMAD.MOV R5, RZ, RZ, -R3 ;  /* 0x000000ffff057224 */ /* 0x001fe200078e0a03 */
[----:B------:R-:W-:-:S03]  /*21640*/  MOV R2, RZ ;  /* 0x000000ff00027202 */ /* 0x000fc60000000f00 */
        /* <DEDUP_REMOVED lines=29> */
.L_x_6303:
        /* <DEDUP_REMOVED lines=15> */
[----:B------:R-:W-:Y:S01]  /*21910*/  IMAD.HI.U32 R2, R2, R11, RZ ;  /* 0x0000000b02027227 */ /* 0x000fe200078e00ff */
[----:B------:R-:W-:-:S05]  /*21920*/  IADD3 R3, RZ, -R3, RZ ;  /* 0x80000003ff037210 */ /* 0x000fca0007ffe0ff */
        /* <DEDUP_REMOVED lines=43> */
.L_x_6304:
[----:B------:R-:W-:-:S04]  /*21be0*/  LOP3.LUT R2, RZ, R2, RZ, 0x33, !PT ;  /* 0x00000002ff027212 */ /* 0x000fc800078e33ff */
[----:B------:R-:W-:Y:S01]  /*21bf0*/  IADD3 R17, R17, R2, RZ ;  /* 0x0000000211117210 */ /* 0x000fe20007ffe0ff */
[----:B------:R-:W-:Y:S06]  /*21c00*/  BRA `(.L_x_6305) ;  /* 0x00000000001c7947 */ /* 0x000fec0003800000 */
.L_x_6297:
[----:B------:R-:W-:Y:S01]  /*21c10*/  UMOV UR4, URZ ;  /* 0x0000003f00047c82 */ /* 0x000fe20008000000 */
[----:B------:R-:W-:Y:S01]  /*21c20*/  UMOV UR5, URZ ;  /* 0x0000003f00057c82 */ /* 0x000fe20008000000 */
[----:B------:R-:W-:Y:S01]  /*21c30*/  ULDC UR6, c[0x0][0xd3c] ;  /* 0x00034f0000067ab9 */ /* 0x000fe20000000800 */
[----:B------:R-:W-:Y:S02]  /*21c40*/  IMAD.MOV.U32 R16, RZ, RZ, R0 ;  /* 0x000000ffff107224 */ /* 0x000fe400078e0000 */
[----:B------:R-:W-:Y:S02]  /*21c50*/  IMAD.U32 R17, RZ, RZ, UR4 ;  /* 0x00000004ff117e24 */ /* 0x000fe4000f8e00ff */
[----:B------:R-:W-:Y:S02]  /*21c60*/  IMAD.U32 R18, RZ, RZ, UR5 ;  /* 0x00000005ff127e24 */ /* 0x000fe4000f8e00ff */
[----:B------:R-:W-:-:S07]  /*21c70*/  IMAD.U32 R19, RZ, RZ, UR6 ;  /* 0x00000006ff137e24 */ /* 0x000fce000f8e00ff */
.L_x_6305:
        /* <DEDUP_REMOVED lines=10> */
.L_x_6294:
[----:B------:R-:W-:Y:S02]  /*21d20*/  ULDC UR4, c[0x0][0xd3c] ;  /* 0x00034f0000047ab9 */ /* 0x000fe40000000800 */
[----:B----4-:R-:W-:-:S13]  /*21d30*/  ISETP.GE.AND P0, PT, R19, UR4, PT ;  /* 0x0000000413007c0c */ /* 0x010fda000bf06270 */
[----:B------:R-:W-:Y:S05]  /*21d40*/  @!P0 BRA `(.L_x_6306) ;  /* 0xffffff9000088947 */ /* 0x000fea000383ffff */
[----:B------:R-:W-:Y:S05]  /*21d50*/  BSYNC B8 ;  /* 0x0000000000087941 */ /* 0x000fea0003800000 */
.L_x_6197:
        /* <DEDUP_REMOVED lines=12> */
.L_x_6545:
[----:B------:R-:W-:Y:S05]  /*21e20*/  BSYNC B0 ;  /* 0x0000000000007941 */ /* 0x000fea0003800000 */
.L_x_6307:
[----:B------:R-:W-:-:S03]  /*21e30*/  UMOV UR4, 0xffffffff ;  /* 0xffffffff00047882 */ /* 0x000fc60000000000 */
[----:B------:R-:W-:Y:S05]  /*21e40*/  BRA.DIV UR4, `(.L_x_6309) ;  /* 0x0000006a042c7947 */ /* 0x000fea000b800000 */
[----:B-1----:R-:W1:Y:S02]  /*21e50*/  S2R R0, SR_TID.X ;  /* 0x0000000000007919 */ /* 0x002e640000002100 */
[----:B-1----:R-:W-:-:S04]  /*21e60*/  SHF.R.U32.HI R0, RZ, 0x5, R0 ;  /* 0x00000005ff007819 */ /* 0x002fc80000011600 */
[----:B------:R-:W-:-:S05]  /*21e70*/  LOP3.LUT R0, R0, 0x3, RZ, 0xc0, !PT ;  /* 0x0000000300007812 */ /* 0x000fca00078ec0ff */
[----:B------:R1:W4:Y:S02]  /*21e80*/  SHFL.IDX PT, R14, R0, RZ, 0x1f ;  /* 0x00001fff000e7589 */ /* 0x00032400000e0000 */
.L_x_6548:
[----:B----4-:R-:W-:-:S13]  /*21e90*/  ISETP.NE.AND P0, PT, R14, RZ, PT ;  /* 0x000000ff0e00720c */ /* 0x010fda0003f05270 */
[----:B------:R-:W-:Y:S05]  /*21ea0*/  @P0 BRA `(.L_x_6016) ;  /* 0x0000000000880947 */ /* 0x000fea0003800000 */
[----:B------:R-:W-:-:S03]  /*21eb0*/  UMOV UR4, 0xffffffff ;  /* 0xffffffff00047882 */ /* 0x000fc60000000000 */
[----:B------:R-:W-:Y:S05]  /*21ec0*/  BRA.DIV UR4, `(.L_x_6310) ;  /* 0x0000006a04407947 */ /* 0x000fea000b800000 */
[----:B------:R-:W-:-:S13]  /*21ed0*/  ELECT P6, URZ, PT ;  /* 0x00000000003f782f */ /* 0x000fda00038c0000 */
.L_x_6551:
[----:B------:R-:W-:Y:S05]  /*21ee0*/  @!P6 BRA `(.L_x_6016) ;  /* 0x000000000078e947 */ /* 0x000fea0003800000 */
[----:B------:R-:W-:-:S06]  /*21ef0*/  ULOP3.LUT UR4, UR36, 0x2, URZ, 0xfc, !UPT ;  /* 0x0000000224047892 */ /* 0x000fcc000f8efc3f */
[----:B-1----:R-:W-:-:S05]  /*21f00*/  IMAD.U32 R0, RZ, RZ, UR4 ;  /* 0x00000004ff007e24 */ /* 0x002fca000f8e00ff */
[----:B------:R-:W-:-:S13]  /*21f10*/  ISETP.NE.AND P0, PT, R0, 0x3, PT ;  /* 0x000000030000780c */ /* 0x000fda0003f05270 */
[----:B------:R-:W-:Y:S05]  /*21f20*/  @!P0 BRA `(.L_x_6311) ;  /* 0x0000000000048947 */ /* 0x000fea0003800000 */
[----:B------:R-:W-:Y:S01]  /*21f30*/  BPT.TRAP 0x1 ;  /* 0x000000040000795c */ /* 0x000fe20000300000 */
.L_x_6311:
[C---:B------:R-:W-:Y:S01]  /*21f40*/  LEA R3, R25.reuse, R5, 0x3 ;  /* 0x0000000519037211 */ /* 0x040fe200078e18ff */
[----:B------:R-:W-:Y:S01]  /*21f50*/  VIADD R25, R25, 0x1 ;  /* 0x0000000119197836 */ /* 0x000fe20000000000 */
[----:B------:R-:W-:-:S04]  /*21f60*/  SHF.L.U32 R2, R27, 0x1f, RZ ;  /* 0x0000001f1b027819 */ /* 0x000fc800000006ff */
[----:B------:R-:W1:Y:S01]  /*21f70*/  SYNCS.PHASECHK.TRANS64.TRYWAIT P1, [R3+URZ+0x32440], R2 ;  /* 0x03244002030075a7 */ /* 0x000e62000802017f */
[----:B------:R-:W-:-:S04]  /*21f80*/  ISETP.NE.AND P2, PT, R25, 0x2, PT ;  /* 0x000000021900780c */ /* 0x000fc80003f45270 */
[----:B------:R-:W-:Y:S01]  /*21f90*/  SEL R0, RZ, 0x1, P2 ;  /* 0x00000001ff007807 */ /* 0x000fe20001000000 */
[----:B-1----:R-:W-:Y:S08]  /*21fa0*/  @!P1 BRA `(.L_x_6312) ;  /* 0x0000006800289947 */ /* 0x002ff00003800000 */
.L_x_6552:
[----:B------:R-:W-:Y:S02]  /*21fb0*/  SEL R25, R25, RZ, P2 ;  /* 0x000000ff19197207 */ /* 0x000fe40001000000 */
[----:B------:R-:W-:Y:S01]  /*21fc0*/  LOP3.LUT R0, R27, R0, RZ, 0x3c, !PT ;  /* 0x000000001b007212 */ /* 0x000fe200078e3cff */
[----:B------:R-:W-:Y:S06]  /*21fd0*/  @!P0 BRA `(.L_x_6313) ;  /* 0x0000000000048947 */ /* 0x000fec0003800000 */
[----:B------:R-:W-:Y:S01]  /*21fe0*/  BPT.TRAP 0x1 ;  /* 0x000000040000795c */ /* 0x000fe20000300000 */
.L_x_6313:
[----:B------:R-:W-:Y:S01]  /*21ff0*/  IMAD R25, R25, 0x8, R5 ;  /* 0x0000000819197824 */ /* 0x000fe200078e0205 */
[----:B------:R-:W-:-:S04]  /*22000*/  SHF.L.U32 R0, R0, 0x1f, RZ ;  /* 0x0000001f00007819 */ /* 0x000fc800000006ff */
[----:B------:R-:W4:Y:S02]  /*22010*/  SYNCS.PHASECHK.TRANS64.TRYWAIT P1, [R25+URZ+0x32440], R0 ;  /* 0x03244000190075a7 */ /* 0x000f24000802017f */
[----:B----4-:R-:W-:Y:S05]  /*22020*/  @!P1 BRA `(.L_x_6314) ;  /* 0x00000068001c9947 */ /* 0x010fea0003800000 */
.L_x_6553:
[----:B------:R-:W-:Y:S05]  /*22030*/  @!P0 BRA `(.L_x_6315) ;  /* 0x0000000000048947 */ /* 0x000fea0003800000 */
[----:B------:R-:W-:Y:S01]  /*22040*/  BPT.TRAP 0x1 ;  /* 0x000000040000795c */ /* 0x000fe20000300000 */
.L_x_6315:
[----:B------:R-:W5:Y:S02]  /*22050*/  SYNCS.PHASECHK.TRANS64.TRYWAIT P1, [R3+URZ+0x32460], R2 ;  /* 0x03246002030075a7 */ /* 0x000f64000802017f */
[----:B-----5:R-:W-:Y:S05]  /*22060*/  @!P1 BRA `(.L_x_6316) ;  /* 0x0000006800209947 */ /* 0x020fea0003800000 */
.L_x_6554:
[----:B------:R-:W-:Y:S05]  /*22070*/  @!P0 BRA `(.L_x_6317) ;  /* 0x0000000000048947 */ /* 0x000fea0003800000 */
[----:B------:R-:W-:Y:S01]  /*22080*/  BPT.TRAP 0x1 ;  /* 0x000000040000795c */ /* 0x000fe20000300000 */
.L_x_6317:
[----:B------:R0:W0:Y:S02]  /*22090*/  SYNCS.PHASECHK.TRANS64.TRYWAIT P0, [R25+URZ+0x32460], R0 ;  /* 0x03246000190075a7 */ /* 0x000024000800017f */
[----:B0-----:R-:W-:Y:S05]  /*220a0*/  @!P0 NANOSLEEP.SYNCS 0x989680 ;  /* 0x009896800000895d */ /* 0x001fea0003900000 */
[----:B------:R-:W0:Y:S02]  /*220b0*/  @!P0 SYNCS.PHASECHK.TRANS64 P0, [R25+URZ+0x32460], R0 ;  /* 0x03246000190085a7 */ /* 0x000e24000800007f */
[----:B0-----:R-:W-:Y:S05]  /*220c0*/  @!P0 BRA `(.L_x_6317) ;  /* 0xfffffffc00f08947 */ /* 0x001fea000383ffff */
.L_x_6016:
[----:B------:R-:W-:Y:S05]  /*220d0*/  BSYNC B9 ;  /* 0x0000000000097941 */ /* 0x000fea0003800000 */
.L_x_6013:
[----:B------:R-:W-:Y:S05]  /*220e0*/  EXIT ;  /* 0x000000000000794d */ /* 0x000fea0003800000 */
.L_x_6036:
[----:B0-----:R0:W1:Y:S02]  /*220f0*/  SYNCS.PHASECHK.TRANS64.TRYWAIT P5, [R87+URZ+0x32490], R93 ;  /* 0x0324905d570075a7 */ /* 0x00106400080a017f */
[----:B-1----:R-:W-:Y:S05]  /*22100*/  @!P5 NANOSLEEP.SYNCS 0x989680 ;  /* 0x009896800000d95d */ /* 0x002fea0003900000 */
[----:B------:R-:W1:Y:S02]  /*22110*/  @!P5 SYNCS.PHASECHK.TRANS64 P5, [R87+URZ+0x32490], R93 ;  /* 0x0324905d5700d5a7 */ /* 0x000e6400080a007f */
[----:B-1----:R-:W-:Y:S05]  /*22120*/  @!P5 BRA `(.L_x_6036) ;  /* 0xfffffffc00f0d947 */ /* 0x002fea000383ffff */
[----:B------:R-:W-:Y:S05]  /*22130*/  BRA `(.L_x_6318) ;  /* 0xfffffe1400dc7947 */ /* 0x000fea000383ffff */
.L_x_6037:
        /* <DEDUP_REMOVED lines=8> */
.L_x_6320:
[----:B------:R-:W-:Y:S05]  /*221c0*/  BSYNC B1 ;  /* 0x0000000000017941 */ /* 0x000fea0003800000 */
.L_x_6319:
        /* <DEDUP_REMOVED lines=8> */
.L_x_6321:
[----:B------:R-:W-:Y:S05]  /*22250*/  BRA `(.L_x_6322) ;  /* 0xfffffe1400a87947 */ /* 0x000fea000383ffff */
.L_x_6046:
        /* <DEDUP_REMOVED lines=8> */
.L_x_6324:
[----:B------:R-:W-:Y:S05]  /*222e0*/  BSYNC B1 ;  /* 0x0000000000017941 */ /* 0x000fea0003800000 */
.L_x_6323:
        /* <DEDUP_REMOVED lines=8> */
.L_x_6325:
[----:B------:R-:W-:Y:S05]  /*22370*/  BRA `(.L_x_6326) ;  /* 0xfffffe1c00247947 */ /* 0x000fea000383ffff */
.L_x_6056:
[----:B-1----:R1:W2:Y:S02]  /*22380*/  SYNCS.PHASECHK.TRANS64.TRYWAIT P4, [R87+URZ+0x32490], R93 ;  /* 0x0324905d570075a7 */ /* 0x0022a4000808017f */
[----:B--2---:R-:W-:Y:S05]  /*22390*/  @!P4 NANOSLEEP.SYNCS 0x989680 ;  /* 0x009896800000c95d */ /* 0x004fea0003900000 */
[----:B------:R-:W2:Y:S02]  /*223a0*/  @!P4 SYNCS.PHASECHK.TRANS64 P4, [R87+URZ+0x32490], R93 ;  /* 0x0324905d5700c5a7 */ /* 0x000ea4000808007f */
[----:B--2---:R-:W-:Y:S05]  /*223b0*/  @!P4 BRA `(.L_x_6056) ;  /* 0xfffffffc00f0c947 */ /* 0x004fea000383ffff */
[----:B------:R-:W-:Y:S05]  /*223c0*/  BRA `(.L_x_6327) ;  /* 0xfffffe2400ec7947 */ /* 0x000fea000383ffff */
.L_x_6057:
        /* <DEDUP_REMOVED lines=8> */
.L_x_6329:
[----:B------:R-:W-:Y:S05]  /*22450*/  BSYNC B1 ;  /* 0x0000000000017941 */ /* 0x000fea0003800000 */
.L_x_6328:
        /* <DEDUP_REMOVED lines=8> */
.L_x_6330:
[----:B------:R-:W-:Y:S01]  /*224e0*/  IMAD.MOV.U32 R98, RZ, RZ, R14 ;  /* 0x000000ffff627224 */ /* 0x000fe200078e000e */
[----:B------:R-:W-:Y:S06]  /*224f0*/  BRA `(.L_x_6331) ;  /* 0xfffffe2400b87947 */ /* 0x000fec000383ffff */
.L_x_6062:
        /* <DEDUP_REMOVED lines=8> */
.L_x_6333:
[----:B------:R-:W-:Y:S05]  /*22580*/  BSYNC B1 ;  /* 0x0000000000017941 */ /* 0x000fea0003800000 */
.L_x_6332:
        /* <DEDUP_REMOVED lines=8> */
.L_x_6334:
[----:B------:R-:W-:Y:S01]  /*22610*/  MOV R96, R14 ;  /* 0x0000000e00607202 */ /* 0x000fe20000000f00 */
[----:B------:R-:W-:Y:S06]  /*22620*/  BRA `(.L_x_6335) ;  /* 0xfffffe2c004c7947 */ /* 0x000fec000383ffff */
.L_x_6067:
[----:B0-----:R0:W1:Y:S02]  /*22630*/  SYNCS.PHASECHK.TRANS64.TRYWAIT P2, [R87+URZ+0x32490], R93 ;  /* 0x0324905d570075a7 */ /* 0x001064000804017f */
[----:B-1----:R-:W-:Y:S05]  /*22640*/  @!P2 NANOSLEEP.SYNCS 0x989680 ;  /* 0x009896800000a95d */ /* 0x002fea0003900000 */
[----:B------:R-:W1:Y:S02]  /*22650*/  @!P2 SYNCS.PHASECHK.TRANS64 P2, [R87+URZ+0x32490], R93 ;  /* 0x0324905d5700a5a7 */ /* 0x000e64000804007f */
[----:B-1----:R-:W-:Y:S05]  /*22660*/  @!P2 BRA `(.L_x_6067) ;  /* 0xfffffffc00f0a947 */ /* 0x002fea000383ffff */
[----:B------:R-:W-:Y:S05]  /*22670*/  BRA `(.L_x_6336) ;  /* 0xfffffe3400447947 */ /* 0x000fea000383ffff */
.L_x_6068:
        /* <DEDUP_REMOVED lines=8> */
.L_x_6338:
[----:B------:R-:W-:Y:S05]  /*22700*/  BSYNC B1 ;  /* 0x0000000000017941 */ /* 0x000fea0003800000 */
.L_x_6337:
        /* <DEDUP_REMOVED lines=8> */
.L_x_6339:
[----:B------:R-:W-:Y:S01]  /*22790*/  IMAD.MOV.U32 R7, RZ, RZ, R14 ;  /* 0x000000ffff077224 */ /* 0x000fe200078e000e */
[----:B------:R-:W-:Y:S06]  /*227a0*/  BRA `(.L_x_6340) ;  /* 0xfffffe3400607947 */ /* 0x000fec000383ffff */
.L_x_6071:
        /* <DEDUP_REMOVED lines=8> */
.L_x_6342:
[----:B------:R-:W-:Y:S05]  /*22830*/  BSYNC B1 ;  /* 0x0000000000017941 */ /* 0x000fea0003800000 */
.L_x_6341:
        /* <DEDUP_REMOVED lines=8> */
.L_x_6343:
[----:B------:R-:W-:Y:S01]  /*228c0*/  IMAD.MOV.U32 R7, RZ, RZ, R14 ;  /* 0x000000ffff077224 */ /* 0x000fe200078e000e */
[----:B------:R-:W-:Y:S06]  /*228d0*/  BRA `(.L_x_6344) ;  /* 0xfffffe34005c7947 */ /* 0x000fec000383ffff */
.L_x_6075:
[----:B---3--:R3:W4:Y:S02]  /*228e0*/  SYNCS.PHASECHK.TRANS64.TRYWAIT P3, [R87+URZ+0x324b0], R93 ;  /* 0x0324b05d570075a7 */ /* 0x008724000806017f */
[----:B----4-:R-:W-:Y:S05]  /*228f0*/  @!P3 NANOSLEEP.SYNCS 0x989680 ;  /* 0x009896800000b95d */ /* 0x010fea0003900000 */
[----:B------:R-:W4:Y:S02]  /*22900*/  @!P3 SYNCS.PHASECHK.TRANS64 P3, [R87+URZ+0x324b0], R93 ;  /* 0x0324b05d5700b5a7 */ /* 0x000f24000806007f */
[----:B----4-:R-:W-:Y:S05]  /*22910*/  @!P3 BRA `(.L_x_6075) ;  /* 0xfffffffc00f0b947 */ /* 0x010fea000383ffff */
[----:B------:R-:W-:Y:S05]  /*22920*/  BRA `(.L_x_6345) ;  /* 0xfffffe3400d47947 */ /* 0x000fea000383ffff */
.L_x_6085:
[----:B------:R-:W-:Y:S01]  /*22930*/  BSSY B0, `(.L_x_6346) ;  /* 0x0000007000007945 */ /* 0x000fe20003800000 */
[----:B------:R-:W-:Y:S02]  /*22940*/  IMAD.MOV.U32 R12, RZ, RZ, RZ ;  /* 0x000000ffff0c7224 */ /* 0x000fe400078e00ff */
[----:B------:R-:W-:Y:S02]  /*22950*/  IMAD.MOV.U32 R11, RZ, RZ, 0x1f ;  /* 0x0000001fff0b7424 */ /* 0x000fe400078e00ff */
[----:B------:R-:W-:-:S07]  /*22960*/  IMAD.MOV.U32 R15, RZ, RZ, -0x1 ;  /* 0xffffffffff0f7424 */ /* 0x000fce00078e00ff */
[----:B------:R-:W-:Y:S05]  /*22970*/  WARPSYNC.COLLECTIVE R15, `(.L_x_6347) ;  /* 0x000000000f087348 */ /* 0x000fea0003c00000 */
[----:B------:R0:W1:Y:S02]  /*22980*/  SHFL.IDX P6, R14, R13, R12, R11 ;  /* 0x0000000c0d0e7389 */ /* 0x00006400000c000b */
[----:B01----:R-:W-:Y:S01]  /*22990*/  ENDCOLLECTIVE ;  /* 0x000000000000791b */ /* 0x003fe20003800000 */
.L_x_6347:
[----:B------:R-:W-:Y:S05]  /*229a0*/  BSYNC B0 ;  /* 0x0000000000007941 */ /* 0x000fea0003800000 */
.L_x_6346:
[----:B------:R-:W-:Y:S05]  /*229b0*/  BRA `(.L_x_6348) ;  /* 0xfffffe4800047947 */ /* 0x000fea000383ffff */
.L_x_6097:
        /* <DEDUP_REMOVED lines=8> */
.L_x_6350:
[----:B------:R-:W-:Y:S05]  /*22a40*/  BSYNC B1 ;  /* 0x0000000000017941 */ /* 0x000fea0003800000 */
.L_x_6349:
[----:B------:R-:W-:Y:S01]  /*22a50*/  IMAD.MOV.U32 R13, RZ, RZ, R10 ;  /* 0x000000ffff0d7224 */ /* 0x000fe200078e000a */
[----:B------:R-:W-:Y:S01]  /*22a60*/  MOV R15, 0xffffffff ;  /* 0xffffffff000f7802 */ /* 0x000fe20000000f00 */
[----:B------:R-:W-:Y:S02]  /*22a70*/  IMAD.MOV.U32 R12, RZ, RZ, RZ ;  /* 0x000000ffff0c7224 */ /* 0x000fe400078e00ff */
[----:B------:R-:W-:Y:S02]  /*22a80*/  IMAD.MOV.U32 R11, RZ, RZ, 0x1c1f ;  /* 0x00001c1fff0b7424 */ /* 0x000fe400078e00ff */
[----:B------:R-:W-:-:S07]  /*22a90*/  IMAD.MOV.U32 R0, RZ, RZ, R14 ;  /* 0x000000ffff007224 */ /* 0x000fce00078e000e */
[----:B------:R-:W-:Y:S05]  /*22aa0*/  WARPSYNC.COLLECTIVE R15, `(.L_x_6351) ;  /* 0x000000000f087348 */ /* 0x000fea0003c00000 */
[----:B------:R0:W1:Y:S02]  /*22ab0*/  SHFL.IDX P6, R14, R13, R12, R11 ;  /* 0x0000000c0d0e7389 */ /* 0x00006400000c000b */
[----:B01----:R-:W-:Y:S01]  /*22ac0*/  ENDCOLLECTIVE ;  /* 0x000000000000791b */ /* 0x003fe20003800000 */
.L_x_6351:
[----:B------:R-:W-:Y:S02]  /*22ad0*/  IMAD.MOV.U32 R13, RZ, RZ, R32 ;  /* 0x000000ffff0d7224 */ /* 0x000fe400078e0020 */
[----:B------:R-:W-:-:S07]  /*22ae0*/  IMAD.MOV.U32 R3, RZ, RZ, R14 ;  /* 0x000000ffff037224 */ /* 0x000fce00078e000e */
[----:B------:R-:W-:Y:S05]  /*22af0*/  WARPSYNC.COLLECTIVE R15, `(.L_x_6352) ;  /* 0x000000000f087348 */ /* 0x000fea0003c00000 */
[----:B------:R0:W1:Y:S02]  /*22b00*/  SHFL.IDX P6, R14, R13, R12, R11 ;  /* 0x0000000c0d0e7389 */ /* 0x00006400000c000b */
[----:B01----:R-:W-:Y:S01]  /*22b10*/  ENDCOLLECTIVE ;  /* 0x000000000000791b */ /* 0x003fe20003800000 */
.L_x_6352:
[----:B------:R-:W-:Y:S02]  /*22b20*/  IMAD.MOV.U32 R13, RZ, RZ, R30 ;  /* 0x000000ffff0d7224 */ /* 0x000fe400078e001e */
[----:B------:R-:W-:-:S07]  /*22b30*/  IMAD.MOV.U32 R7, RZ, RZ, R14 ;  /* 0x000000ffff077224 */ /* 0x000fce00078e000e */
[----:B------:R-:W-:Y:S05]  /*22b40*/  WARPSYNC.COLLECTIVE R15, `(.L_x_6353) ;  /* 0x000000000f087348 */ /* 0x000fea0003c00000 */
[----:B------:R0:W1:Y:S02]  /*22b50*/  SHFL.IDX P6, R14, R13, R12, R11 ;  /* 0x0000000c0d0e7389 */ /* 0x00006400000c000b */
[----:B01----:R-:W-:Y:S01]  /*22b60*/  ENDCOLLECTIVE ;  /* 0x000000000000791b */ /* 0x003fe20003800000 */
.L_x_6353:
[----:B------:R-:W-:Y:S01]  /*22b70*/  IMAD.MOV.U32 R8, RZ, RZ, R14 ;  /* 0x000000ffff087224 */ /* 0x000fe200078e000e */
[----:B------:R-:W-:Y:S06]  /*22b80*/  BRA `(.L_x_6354) ;  /* 0xfffffe4c00907947 */ /* 0x000fec000383ffff */
.L_x_6100:
        /* <DEDUP_REMOVED lines=8> */
.L_x_6356:
[----:B------:R-:W-:Y:S05]  /*22c10*/  BSYNC B1 ;  /* 0x0000000000017941 */ /* 0x000fea0003800000 */
.L_x_6355:
        /* <DEDUP_REMOVED lines=8> */
.L_x_6357:
[----:B------:R-:W-:Y:S01]  /*22ca0*/  MOV R13, R32 ;  /* 0x00000020000d7202 */ /* 0x000fe20000000f00 */
[----:B------:R-:W-:-:S07]  /*22cb0*/  IMAD.MOV.U32 R6, RZ, RZ, R14 ;  /* 0x000000ffff067224 */ /* 0x000fce00078e000e */
[----:B------:R-:W-:Y:S05]  /*22cc0*/  WARPSYNC.COLLECTIVE R15, `(.L_x_6358) ;  /* 0x000000000f087348 */ /* 0x000fea0003c00000 */
[----:B------:R0:W1:Y:S02]  /*22cd0*/  SHFL.IDX P6, R14, R13, R12, R11 ;  /* 0x0000000c0d0e7389 */ /* 0x00006400000c000b */
[----:B01----:R-:W-:Y:S01]  /*22ce0*/  ENDCOLLECTIVE ;  /* 0x000000000000791b */ /* 0x003fe20003800000 */
.L_x_6358:
[----:B------:R-:W-:Y:S02]  /*22cf0*/  IMAD.MOV.U32 R13, RZ, RZ, R30 ;  /* 0x000000ffff0d7224 */ /* 0x000fe400078e001e */
[----:B------:R-:W-:-:S07]  /*22d00*/  IMAD.MOV.U32 R7, RZ, RZ, R14 ;  /* 0x000000ffff077224 */ /* 0x000fce00078e000e */
[----:B------:R-:W-:Y:S05]  /*22d10*/  WARPSYNC.COLLECTIVE R15, `(.L_x_6359) ;  /* 0x000000000f087348 */ /* 0x000fea0003c00000 */
[----:B------:R0:W1:Y:S02]  /*22d20*/  SHFL.IDX P6, R14, R13, R12, R11 ;  /* 0x0000000c0d0e7389 */ /* 0x00006400000c000b */
[----:B01----:R-:W-:Y:S01]  /*22d30*/  ENDCOLLECTIVE ;  /* 0x000000000000791b */ /* 0x003fe20003800000 */
.L_x_6359:
[----:B------:R-:W-:Y:S01]  /*22d40*/  IMAD.MOV.U32 R30, RZ, RZ, R14 ;  /* 0x000000ffff1e7224 */ /* 0x000fe200078e000e */
[----:B------:R-:W-:Y:S06]  /*22d50*/  BRA `(.L_x_6360) ;  /* 0xfffffe4c00f07947 */ /* 0x000fec000383ffff */
.L_x_6104:
[----:B0-----:R0:W1:Y:S02]  /*22d60*/  SYNCS.PHASECHK.TRANS64.TRYWAIT P0, [R22+URZ+0x32400], R33 ;  /* 0x03240021160075a7 */ /* 0x001064000800017f */
[----:B-1----:R-:W-:Y:S05]  /*22d70*/  @!P0 NANOSLEEP.SYNCS 0x989680 ;  /* 0x009896800000895d */ /* 0x002fea0003900000 */
[----:B------:R-:W1:Y:S02]  /*22d80*/  @!P0 SYNCS.PHASECHK.TRANS64 P0, [R22+URZ+0x32400], R33 ;  /* 0x03240021160085a7 */ /* 0x000e64000800007f */
[----:B-1----:R-:W-:Y:S05]  /*22d90*/  @!P0 BRA `(.L_x_6104) ;  /* 0xfffffffc00f08947 */ /* 0x002fea000383ffff */
[----:B------:R-:W-:Y:S05]  /*22da0*/  BRA `(.L_x_6361) ;  /* 0xfffffe5000e47947 */ /* 0x000fea000383ffff */
.L_x_6112:
        /* <DEDUP_REMOVED lines=9> */
.L_x_6363:
[----:B------:R-:W-:Y:S05]  /*22e40*/  BSYNC B1 ;  /* 0x0000000000017941 */ /* 0x000fea0003800000 */
.L_x_6362:
        /* <DEDUP_REMOVED lines=10> */
.L_x_6364:
[----:B------:R-:W-:Y:S02]  /*22ef0*/  IMAD.MOV.U32 R13, RZ, RZ, R25 ;  /* 0x000000ffff0d7224 */ /* 0x000fe400078e0019 */
[----:B------:R-:W-:-:S07]  /*22f00*/  IMAD.MOV.U32 R3, RZ, RZ, R14 ;  /* 0x000000ffff037224 */ /* 0x000fce00078e000e */
[----:B------:R-:W-:Y:S05]  /*22f10*/  WARPSYNC.COLLECTIVE R15, `(.L_x_6365) ;  /* 0x000000000f087348 */ /* 0x000fea0003c00000 */
[----:B------:R0:W1:Y:S02]  /*22f20*/  SHFL.IDX P6, R14, R13, R12, R11 ;  /* 0x0000000c0d0e7389 */ /* 0x00006400000c000b */
[----:B01----:R-:W-:Y:S01]  /*22f30*/  ENDCOLLECTIVE ;  /* 0x000000000000791b */ /* 0x003fe20003800000 */
.L_x_6365:
[----:B------:R-:W-:Y:S01]  /*22f40*/  MOV R13, R36 ;  /* 0x00000024000d7202 */ /* 0x000fe20000000f00 */
[----:B------:R-:W-:-:S07]  /*22f50*/  IMAD.MOV.U32 R4, RZ, RZ, R14 ;  /* 0x000000ffff047224 */ /* 0x000fce00078e000e */
[----:B------:R-:W-:Y:S05]  /*22f60*/  WARPSYNC.COLLECTIVE R15, `(.L_x_6366) ;  /* 0x000000000f087348 */ /* 0x000fea0003c00000 */
[----:B------:R0:W1:Y:S02]  /*22f70*/  SHFL.IDX P6, R14, R13, R12, R11 ;  /* 0x0000000c0d0e7389 */ /* 0x00006400000c000b */
[----:B01----:R-:W-:Y:S01]  /*22f80*/  ENDCOLLECTIVE ;  /* 0x000000000000791b */ /* 0x003fe20003800000 */
.L_x_6366:
        /* <DEDUP_REMOVED lines=24> */
.L_x_6367:
[----:B------:R-:W-:Y:S01]  /*23110*/  @!P1 IMAD.MOV.U32 R28, RZ, RZ, R10 ;  /* 0x000000ffff1c9224 */ /* 0x000fe200078e000a */
[----:B------:R-:W-:Y:S01]  /*23120*/  MOV R3, R21 ;  /* 0x0000001500037202 */ /* 0x000fe20000000f00 */
[----:B------:R-:W-:Y:S02]  /*23130*/  IMAD.MOV.U32 R0, RZ, RZ, R20 ;  /* 0x000000ffff007224 */ /* 0x000fe400078e0014 */
[----:B------:R-:W-:Y:S01]  /*23140*/  IMAD.MOV.U32 R8, RZ, RZ, R29 ;  /* 0x000000ffff087224 */ /* 0x000fe200078e001d */
[----:B------:R-:W-:Y:S01]  /*23150*/  PRMT R41, R3, 0x7610, R41 ;  /* 0x0000761003297816 */ /* 0x000fe20000000029 */
[----:B------:R-:W-:Y:S01]  /*23160*/  @!P1 IMAD.MOV.U32 R31, RZ, RZ, R5 ;  /* 0x000000ffff1f9224 */ /* 0x000fe200078e0005 */
[----:B------:R-:W-:Y:S01]  /*23170*/  PRMT R50, R0, 0x7610, R50 ;  /* 0x0000761000327816 */ /* 0x000fe20000000032 */
[----:B------:R-:W-:Y:S01]  /*23180*/  IMAD.MOV.U32 R0, RZ, RZ, R28 ;  /* 0x000000ffff007224 */ /* 0x000fe200078e001c */
[----:B------:R-:W-:Y:S01]  /*23190*/  @!P1 MOV R32, R6 ;  /* 0x0000000600209202 */ /* 0x000fe20000000f00 */
[----:B------:R-:W-:-:S02]  /*231a0*/  @!P1 IMAD.MOV.U32 R30, RZ, RZ, R4 ;  /* 0x000000ffff1e9224 */ /* 0x000fc400078e0004 */
[----:B------:R-:W-:Y:S01]  /*231b0*/  @!P1 IMAD.MOV.U32 R33, RZ, RZ, R7 ;  /* 0x000000ffff219224 */ /* 0x000fe200078e0007 */
[----:B------:R-:W-:Y:S01]  /*231c0*/  PRMT R37, R0, 0x7610, R37 ;  /* 0x0000761000257816 */ /* 0x000fe20000000025 */
[--C-:B------:R-:W-:Y:S01]  /*231d0*/  IMAD.MOV.U32 R13, RZ, RZ, R35.reuse ;  /* 0x000000ffff0d7224 */ /* 0x100fe200078e0023 */
[----:B------:R-:W-:Y:S01]  /*231e0*/  PRMT R35, R8, 0x7610, R35 ;  /* 0x0000761008237816 */ /* 0x000fe20000000023 */
[----:B------:R-:W-:Y:S02]  /*231f0*/  IMAD.MOV.U32 R4, RZ, RZ, R31 ;  /* 0x000000ffff047224 */ /* 0x000fe400078e001f */
[----:B------:R-:W-:Y:S02]  /*23200*/  IMAD.MOV.U32 R5, RZ, RZ, R32 ;  /* 0x000000ffff057224 */ /* 0x000fe400078e0020 */
[----:B------:R-:W-:Y:S01]  /*23210*/  IMAD.MOV.U32 R0, RZ, RZ, R30 ;  /* 0x000000ffff007224 */ /* 0x000fe200078e001e */
[----:B------:R-:W-:Y:S01]  /*23220*/  PRMT R43, R4, 0x7610, R43 ;  /* 0x00007610042b7816 */ /* 0x000fe2000000002b */
[----:B------:R-:W-:Y:S01]  /*23230*/  IMAD.MOV.U32 R6, RZ, RZ, R33 ;  /* 0x000000ffff067224 */ /* 0x000fe200078e0021 */
[----:B------:R-:W-:Y:S01]  /*23240*/  PRMT R54, R5, 0x7610, R54 ;  /* 0x0000761005367816 */ /* 0x000fe20000000036 */
[----:B------:R-:W-:Y:S01]  /*23250*/  IMAD.MOV.U32 R3, RZ, RZ, R14 ;  /* 0x000000ffff037224 */ /* 0x000fe200078e000e */
[----:B------:R-:W-:-:S07]  /*23260*/  PRMT R37, R37, 0x5410, R0 ;  /* 0x0000541025257816 */ /* 0x000fce0000000000 */
[----:B------:R-:W-:Y:S05]  /*23270*/  WARPSYNC.COLLECTIVE R15, `(.L_x_6368) ;  /* 0x000000000f087348 */ /* 0x000fea0003c00000 */
[----:B------:R0:W1:Y:S02]  /*23280*/  SHFL.IDX P6, R14, R13, R12, R11 ;  /* 0x0000000c0d0e7389 */ /* 0x00006400000c000b */
[----:B01----:R-:W-:Y:S01]  /*23290*/  ENDCOLLECTIVE ;  /* 0x000000000000791b */ /* 0x003fe20003800000 */
.L_x_6368:
[----:B------:R-:W-:Y:S02]  /*232a0*/  PRMT R35, R35, 0x5410, R6 ;  /* 0x0000541023237816 */ /* 0x000fe40000000006 */
[----:B------:R-:W-:Y:S01]  /*232b0*/  CS2R R4, SRZ ;  /* 0x0000000000047805 */ /* 0x000fe2000001ff00 */
[----:B------:R-:W-:Y:S01]  /*232c0*/  IMAD.MOV.U32 R13, RZ, RZ, R25 ;  /* 0x000000ffff0d7224 */ /* 0x000fe200078e0019 */
[----:B------:R-:W-:-:S07]  /*232d0*/  MOV R24, R14 ;  /* 0x0000000e00187202 */ /* 0x000fce0000000f00 */
[----:B------:R-:W-:Y:S05]  /*232e0*/  WARPSYNC.COLLECTIVE R15, `(.L_x_6369) ;  /* 0x000000000f087348 */ /* 0x000fea0003c00000 */
[----:B------:R0:W1:Y:S02]  /*232f0*/  SHFL.IDX P6, R14, R13, R12, R11 ;  /* 0x0000000c0d0e7389 */ /* 0x00006400000c000b */
[----:B01----:R-:W-:Y:S01]  /*23300*/  ENDCOLLECTIVE ;  /* 0x000000000000791b */ /* 0x003fe20003800000 */
.L_x_6369:
[----:B------:R-:W-:Y:S02]  /*23310*/  IMAD.MOV.U32 R13, RZ, RZ, R36 ;  /* 0x000000ffff0d7224 */ /* 0x000fe400078e0024 */
[----:B------:R-:W-:-:S07]  /*23320*/  IMAD.MOV.U32 R25, RZ, RZ, R14 ;  /* 0x000000ffff197224 */ /* 0x000fce00078e000e */
[----:B------:R-:W-:Y:S05]  /*23330*/  WARPSYNC.COLLECTIVE R15, `(.L_x_6370) ;  /* 0x000000000f087348 */ /* 0x000fea0003c00000 */
[----:B------:R0:W1:Y:S02]  /*23340*/  SHFL.IDX P6, R14, R13, R12, R11 ;  /* 0x0000000c0d0e7389 */ /* 0x00006400000c000b */
[----:B01----:R-:W-:Y:S01]  /*23350*/  ENDCOLLECTIVE ;  /* 0x000000000000791b */ /* 0x003fe20003800000 */
.L_x_6370:
[----:B------:R-:W-:Y:S05]  /*23360*/  BRA `(.L_x_6371) ;  /* 0xfffffe5c00b07947 */ /* 0x000fea000383ffff */
.L_x_6116:
[----:B0-----:R0:W1:Y:S02]  /*23370*/  SYNCS.PHASECHK.TRANS64.TRYWAIT P1, [R22+URZ+0x32400], R13 ;  /* 0x0324000d160075a7 */ /* 0x001064000802017f */
[----:B-1----:R-:W-:Y:S05]  /*23380*/  @!P1 NANOSLEEP.SYNCS 0x989680 ;  /* 0x009896800000995d */ /* 0x002fea0003900000 */
[----:B------:R-:W1:Y:S02]  /*23390*/  @!P1 SYNCS.PHASECHK.TRANS64 P1, [R22+URZ+0x32400], R13 ;  /* 0x0324000d160095a7 */ /* 0x000e64000802007f */
[----:B-1----:R-:W-:Y:S05]  /*233a0*/  @!P1 BRA `(.L_x_6116) ;  /* 0xfffffffc00f09947 */ /* 0x002fea000383ffff */
[----:B------:R-:W-:Y:S05]  /*233b0*/  BRA `(.L_x_6372) ;  /* 0xfffffe6000507947 */ /* 0x000fea000383ffff */
.L_x_6122:
[----:B--2---:R2:W4:Y:S02]  /*233c0*/  SYNCS.PHASECHK.TRANS64.TRYWAIT P1, [R14+URZ+0x32430], R9 ;  /* 0x032430090e0075a7 */ /* 0x004524000802017f */
[----:B----4-:R-:W-:Y:S05]  /*233d0*/  @!P1 NANOSLEEP.SYNCS 0x989680 ;  /* 0x009896800000995d */ /* 0x010fea0003900000 */
[----:B------:R-:W4:Y:S02]  /*233e0*/  @!P1 SYNCS.PHASECHK.TRANS64 P1, [R14+URZ+0x32430], R9 ;  /* 0x032430090e0095a7 */ /* 0x000f24000802007f */
[----:B----4-:R-:W-:Y:S05]  /*233f0*/  @!P1 BRA `(.L_x_6122) ;  /* 0xfffffffc00f09947 */ /* 0x010fea000383ffff */
[----:B------:R-:W-:Y:S05]  /*23400*/  BRA `(.L_x_6121) ;  /* 0xfffffe6c00d87947 */ /* 0x000fea000383ffff */
.L_x_6124:
[----:B0-----:R0:W3:Y:S02]  /*23410*/  SYNCS.PHASECHK.TRANS64.TRYWAIT P1, [R22+URZ+0x32410], R3 ;  /* 0x03241003160075a7 */ /* 0x0010e4000802017f */
[----:B---3--:R-:W-:Y:S05]  /*23420*/  @!P1 NANOSLEEP.SYNCS 0x989680 ;  /* 0x009896800000995d */ /* 0x008fea0003900000 */
[----:B------:R-:W3:Y:S02]  /*23430*/  @!P1 SYNCS.PHASECHK.TRANS64 P1, [R22+URZ+0x32410], R3 ;  /* 0x03241003160095a7 */ /* 0x000ee4000802007f */
[----:B---3--:R-:W-:Y:S05]  /*23440*/  @!P1 BRA `(.L_x_6124) ;  /* 0xfffffffc00f09947 */ /* 0x008fea000383ffff */
[----:B------:R-:W-:Y:S05]  /*23450*/  BRA `(.L_x_6373) ;  /* 0xfffffe7000907947 */ /* 0x000fea000383ffff */
.L_x_6128:
[----:B----4-:R4:W0:Y:S02]  /*23460*/  SYNCS.PHASECHK.TRANS64.TRYWAIT P1, [R14+URZ+0x32450], R9 ;  /* 0x032450090e0075a7 */ /* 0x010824000802017f */
[----:B0-----:R-:W-:Y:S05]  /*23470*/  @!P1 NANOSLEEP.SYNCS 0x989680 ;  /* 0x009896800000995d */ /* 0x001fea0003900000 */
[----:B------:R-:W0:Y:S02]  /*23480*/  @!P1 SYNCS.PHASECHK.TRANS64 P1, [R14+URZ+0x32450], R9 ;  /* 0x032450090e0095a7 */ /* 0x000e24000802007f */
[----:B0-----:R-:W-:Y:S05]  /*23490*/  @!P1 BRA `(.L_x_6128) ;  /* 0xfffffffc00f09947 */ /* 0x001fea000383ffff */
[----:B------:R-:W-:Y:S05]  /*234a0*/  BRA `(.L_x_6127) ;  /* 0xfffffe7000a07947 */ /* 0x000fea000383ffff */
.L_x_6135:
[----:B-1----:R1:W2:Y:S02]  /*234b0*/  SYNCS.PHASECHK.TRANS64.TRYWAIT P1, [R15+URZ+0x32430], R20 ;  /* 0x032430140f0075a7 */ /* 0x0022a4000802017f */
[----:B--2---:R-:W-:Y:S05]  /*234c0*/  @!P1 NANOSLEEP.SYNCS 0x989680 ;  /* 0x009896800000995d */ /* 0x004fea0003900000 */
[----:B------:R-:W2:Y:S02]  /*234d0*/  @!P1 SYNCS.PHASECHK.TRANS64 P1, [R15+URZ+0x32430], R20 ;  /* 0x032430140f0095a7 */ /* 0x000ea4000802007f */
[----:B--2---:R-:W-:Y:S05]  /*234e0*/  @!P1 BRA `(.L_x_6135) ;  /* 0xfffffffc00f09947 */ /* 0x004fea000383ffff */
[----:B------:R-:W-:Y:S05]  /*234f0*/  BRA `(.L_x_6134) ;  /* 0xfffffea0000c7947 */ /* 0x000fea000383ffff */
.L_x_6139:
[----:B---3--:R3:W4:Y:S02]  /*23500*/  SYNCS.PHASECHK.TRANS64.TRYWAIT P1, [R15+URZ+0x32450], R20 ;  /* 0x032450140f0075a7 */ /* 0x008724000802017f */
[----:B----4-:R-:W-:Y:S05]  /*23510*/  @!P1 NANOSLEEP.SYNCS 0x989680 ;  /* 0x009896800000995d */ /* 0x010fea0003900000 */
[----:B------:R-:W4:Y:S02]  /*23520*/  @!P1 SYNCS.PHASECHK.TRANS64 P1, [R15+URZ+0x32450], R20 ;  /* 0x032450140f0095a7 */ /* 0x000f24000802007f */
[----:B----4-:R-:W-:Y:S05]  /*23530*/  @!P1 BRA `(.L_x_6139) ;  /* 0xfffffffc00f09947 */ /* 0x010fea000383ffff */
[----:B------:R-:W-:Y:S05]  /*23540*/  BRA `(.L_x_6138) ;  /* 0xfffffea000c07947 */ /* 0x000fea000383ffff */
.L_x_6147:
[----:B-1----:R1:W2:Y:S02]  /*23550*/  SYNCS.PHASECHK.TRANS64.TRYWAIT P1, [R15+URZ+0x32430], R20 ;  /* 0x032430140f0075a7 */ /* 0x0022a4000802017f */
[----:B--2---:R-:W-:Y:S05]  /*23560*/  @!P1 NANOSLEEP.SYNCS 0x989680 ;  /* 0x009896800000995d */ /* 0x004fea0003900000 */
[----:B------:R-:W2:Y:S02]  /*23570*/  @!P1 SYNCS.PHASECHK.TRANS64 P1, [R15+URZ+0x32430], R20 ;  /* 0x032430140f0095a7 */ /* 0x000ea4000802007f */
[----:B--2---:R-:W-:Y:S05]  /*23580*/  @!P1 BRA `(.L_x_6147) ;  /* 0xfffffffc00f09947 */ /* 0x004fea000383ffff */
[----:B------:R-:W-:Y:S05]  /*23590*/  BRA `(.L_x_6146) ;  /* 0xfffffed800487947 */ /* 0x000fea000383ffff */
.L_x_6151:
[----:B---3--:R3:W4:Y:S02]  /*235a0*/  SYNCS.PHASECHK.TRANS64.TRYWAIT P1, [R15+URZ+0x32450], R20 ;  /* 0x032450140f0075a7 */ /* 0x008724000802017f */
[----:B----4-:R-:W-:Y:S05]  /*235b0*/  @!P1 NANOSLEEP.SYNCS 0x989680 ;  /* 0x009896800000995d */ /* 0x010fea0003900000 */
[----:B------:R-:W4:Y:S02]  /*235c0*/  @!P1 SYNCS.PHASECHK.TRANS64 P1, [R15+URZ+0x32450], R20 ;  /* 0x032450140f0095a7 */ /* 0x000f24000802007f */
[----:B----4-:R-:W-:Y:S05]  /*235d0*/  @!P1 BRA `(.L_x_6151) ;  /* 0xfffffffc00f09947 */ /* 0x010fea000383ffff */
[----:B------:R-:W-:Y:S05]  /*235e0*/  BRA `(.L_x_6150) ;  /* 0xfffffed800fc7947 */ /* 0x000fea000383ffff */
.L_x_6159:
[----:B------:R-:W-:Y:S01]  /*235f0*/  IMAD.MOV.U32 R13, RZ, RZ, R20 ;  /* 0x000000ffff0d7224 */ /* 0x000fe200078e0014 */
[----:B------:R-:W-:Y:S01]  /*23600*/  MOV R11, 0x181f ;  /* 0x0000181f000b7802 */ /* 0x000fe20000000f00 */
[----:B------:R-:W-:Y:S02]  /*23610*/  IMAD.MOV.U32 R12, RZ, RZ, RZ ;  /* 0x000000ffff0c7224 */ /* 0x000fe400078e00ff */
[----:B------:R-:W-:-:S07]  /*23620*/  IMAD.MOV.U32 R15, RZ, RZ, -0x1 ;  /* 0xffffffffff0f7424 */ /* 0x000fce00078e00ff */
[----:B-----5:R-:W-:Y:S05]  /*23630*/  WARPSYNC.COLLECTIVE R15, `(.L_x_6374) ;  /* 0x000000000f087348 */ /* 0x020fea0003c00000 */
[----:B------:R0:W1:Y:S02]  /*23640*/  SHFL.IDX P6, R14, R13, R12, R11 ;  /* 0x0000000c0d0e7389 */ /* 0x00006400000c000b */
[----:B01---5:R-:W-:Y:S01]  /*23650*/  ENDCOLLECTIVE ;  /* 0x000000000000791b */ /* 0x023fe20003800000 */
.L_x_6374:
[----:B------:R-:W-:Y:S02]  /*23660*/  IMAD.MOV.U32 R13, RZ, RZ, R4 ;  /* 0x000000ffff0d7224 */ /* 0x000fe400078e0004 */
[----:B------:R-:W-:-:S07]  /*23670*/  IMAD.MOV.U32 R3, RZ, RZ, R14 ;  /* 0x000000ffff037224 */ /* 0x000fce00078e000e */
[----:B------:R-:W-:Y:S05]  /*23680*/  WARPSYNC.COLLECTIVE R15, `(.L_x_6375) ;  /* 0x000000000f087348 */ /* 0x000fea0003c00000 */
[----:B------:R0:W1:Y:S02]  /*23690*/  SHFL.IDX P6, R14, R13, R12, R11 ;  /* 0x0000000c0d0e7389 */ /* 0x00006400000c000b */
[----:B01----:R-:W-:Y:S01]  /*236a0*/  ENDCOLLECTIVE ;  /* 0x000000000000791b */ /* 0x003fe20003800000 */
.L_x_6375:
[----:B------:R-:W-:Y:S05]  /*236b0*/  BRA `(.L_x_6376) ;  /* 0xffffff2c007c7947 */ /* 0x000fea000383ffff */
.L_x_6162:
        /* <DEDUP_REMOVED lines=8> */
.L_x_6378:
[----:B------:R-:W-:Y:S05]  /*23740*/  BSYNC B1 ;  /* 0x0000000000017941 */ /* 0x000fea0003800000 */
.L_x_6377:
        /* <DEDUP_REMOVED lines=8> */
.L_x_6379:
[----:B------:R-:W-:Y:S05]  /*237d0*/  BRA `(.L_x_6380) ;  /* 0xffffff2c00c47947 */ /* 0x000fea000383ffff */
.L_x_6165:
        /* <DEDUP_REMOVED lines=8> */
.L_x_6382:
[----:B------:R-:W-:Y:S05]  /*23860*/  BSYNC B1 ;  /* 0x0000000000017941 */ /* 0x000fea0003800000 */
.L_x_6381:
        /* <DEDUP_REMOVED lines=8> */
.L_x_6383:
[----:B------:R-:W-:Y:S05]  /*238f0*/  BRA `(.L_x_6384) ;  /* 0xffffff30000c7947 */ /* 0x000fea000383ffff */
.L_x_6168:
        /* <DEDUP_REMOVED lines=8> */
.L_x_6386:
[----:B------:R-:W-:Y:S05]  /*23980*/  BSYNC B1 ;  /* 0x0000000000017941 */ /* 0x000fea0003800000 */
.L_x_6385:
        /* <DEDUP_REMOVED lines=8> */
.L_x_6387:
[----:B------:R-:W-:Y:S05]  /*23a10*/  BRA `(.L_x_6388) ;  /* 0xffffff3000547947 */ /* 0x000fea000383ffff */
.L_x_6170:
[----:B------:R-:W-:Y:S01]  /*23a20*/  IMAD.MOV.U32 R13, RZ, RZ, R4 ;  /* 0x000000ffff0d7224 */ /* 0x000fe200078e0004 */
[----:B------:R-:W-:Y:S01]  /*23a30*/  MOV R12, RZ ;  /* 0x000000ff000c7202 */ /* 0x000fe20000000f00 */
[----:B------:R-:W-:Y:S02]  /*23a40*/  IMAD.MOV.U32 R11, RZ, RZ, 0x1c1f ;  /* 0x00001c1fff0b7424 */ /* 0x000fe400078e00ff */
[----:B------:R-:W-:-:S07]  /*23a50*/  IMAD.MOV.U32 R15, RZ, RZ, -0x1 ;  /* 0xffffffffff0f7424 */ /* 0x000fce00078e00ff */
[----:B------:R-:W-:Y:S05]  /*23a60*/  WARPSYNC.COLLECTIVE R15, `(.L_x_6389) ;  /* 0x000000000f087348 */ /* 0x000fea0003c00000 */
[----:B------:R0:W1:Y:S02]  /*23a70*/  SHFL.IDX P6, R14, R13, R12, R11 ;  /* 0x0000000c0d0e7389 */ /* 0x00006400000c000b */
[----:B01----:R-:W-:Y:S01]  /*23a80*/  ENDCOLLECTIVE ;  /* 0x000000000000791b */ /* 0x003fe20003800000 */
.L_x_6389:
[----:B------:R-:W-:Y:S02]  /*23a90*/  IMAD.MOV.U32 R13, RZ, RZ, R3 ;  /* 0x000000ffff0d7224 */ /* 0x000fe400078e0003 */
[----:B------:R-:W-:-:S07]  /*23aa0*/  IMAD.MOV.U32 R20, RZ, RZ, R14 ;  /* 0x000000ffff147224 */ /* 0x000fce00078e000e */
[----:B------:R-:W-:Y:S05]  /*23ab0*/  WARPSYNC.COLLECTIVE R15, `(.L_x_6390) ;  /* 0x000000000f087348 */ /* 0x000fea0003c00000 */
[----:B------:R0:W1:Y:S02]  /*23ac0*/  SHFL.IDX P6, R14, R13, R12, R11 ;  /* 0x0000000c0d0e7389 */ /* 0x00006400000c000b */
[----:B01----:R-:W-:Y:S01]  /*23ad0*/  ENDCOLLECTIVE ;  /* 0x000000000000791b */ /* 0x003fe20003800000 */
.L_x_6390:
[----:B------:R-:W-:Y:S01]  /*23ae0*/  IMAD.MOV.U32 R12, RZ, RZ, R14 ;  /* 0x000000ffff0c7224 */ /* 0x000fe200078e000e */
[----:B------:R-:W-:Y:S06]  /*23af0*/  BRA `(.L_x_6391) ;  /* 0xffffff3400547947 */ /* 0x000fec000383ffff */
.L_x_6173:
[----:B------:R-:W-:Y:S01]  /*23b00*/  BSSY B1, `(.L_x_6392) ;  /* 0x0000008000017945 */ /* 0x000fe20003800000 */
[----:B---3--:R-:W-:Y:S01]  /*23b10*/  IMAD.MOV.U32 R13, RZ, RZ, R4 ;  /* 0x000000ffff0d7224 */ /* 0x008fe200078e0004 */
[----:B------:R-:W-:Y:S01]  /*23b20*/  MOV R11, 0x1c1f ;  /* 0x00001c1f000b7802 */ /* 0x000fe20000000f00 */
[----:B--2---:R-:W-:Y:S02]  /*23b30*/  IMAD.MOV.U32 R12, RZ, RZ, 0x1 ;  /* 0x00000001ff0c7424 */ /* 0x004fe400078e00ff */
[----:B------:R-:W-:-:S07]  /*23b40*/  IMAD.MOV.U32 R15, RZ, RZ, -0x1 ;  /* 0xffffffffff0f7424 */ /* 0x000fce00078e00ff */
[----:B01----:R-:W-:Y:S05]  /*23b50*/  WARPSYNC.COLLECTIVE R15, `(.L_x_6393) ;  /* 0x000000000f087348 */ /* 0x003fea0003c00000 */
[----:B------:R2:W3:Y:S02]  /*23b60*/  SHFL.IDX P6, R14, R13, R12, R11 ;  /* 0x0000000c0d0e7389 */ /* 0x0004e400000c000b */
[----:B0123--:R-:W-:Y:S01]  /*23b70*/  ENDCOLLECTIVE ;  /* 0x000000000000791b */ /* 0x00ffe20003800000 */
.L_x_6393:
[----:B------:R-:W-:Y:S05]  /*23b80*/  BSYNC B1 ;  /* 0x0000000000017941 */ /* 0x000fea0003800000 */
.L_x_6392:
        /* <DEDUP_REMOVED lines=8> */
.L_x_6394:
[----:B------:R-:W-:Y:S01]  /*23c10*/  IMAD.MOV.U32 R3, RZ, RZ, R14 ;  /* 0x000000ffff037224 */ /* 0x000fe200078e000e */
[----:B------:R-:W-:Y:S06]  /*23c20*/  BRA `(.L_x_6395) ;  /* 0xffffff40002c7947 */ /* 0x000fec000383ffff */
.L_x_6177:
[----:B------:R-:W-:Y:S01]  /*23c30*/  MOV R13, R4 ;  /* 0x00000004000d7202 */ /* 0x000fe20000000f00 */
[----:B------:R-:W-:Y:S02]  /*23c40*/  IMAD.MOV.U32 R12, RZ, RZ, RZ ;  /* 0x000000ffff0c7224 */ /* 0x000fe400078e00ff */
[----:B------:R-:W-:Y:S02]  /*23c50*/  IMAD.MOV.U32 R11, RZ, RZ, 0x181f ;  /* 0x0000181fff0b7424 */ /* 0x000fe400078e00ff */
[----:B------:R-:W-:-:S07]  /*23c60*/  IMAD.MOV.U32 R15, RZ, RZ, -0x1 ;  /* 0xffffffffff0f7424 */ /* 0x000fce00078e00ff */
[----:B0-----:R-:W-:Y:S05]  /*23c70*/  WARPSYNC.COLLECTIVE R15, `(.L_x_6396) ;  /* 0x000000000f087348 */ /* 0x001fea0003c00000 */
[----:B------:R1:W2:Y:S02]  /*23c80*/  SHFL.IDX P6, R14, R13, R12, R11 ;  /* 0x0000000c0d0e7389 */ /* 0x0002a400000c000b */
[----:B012---:R-:W-:Y:S01]  /*23c90*/  ENDCOLLECTIVE ;  /* 0x000000000000791b */ /* 0x007fe20003800000 */
.L_x_6396:
[----:B------:R-:W-:Y:S02]  /*23ca0*/  IMAD.MOV.U32 R13, RZ, RZ, R0 ;  /* 0x000000ffff0d7224 */ /* 0x000fe400078e0000 */
[----:B------:R-:W-:-:S07]  /*23cb0*/  IMAD.MOV.U32 R3, RZ, RZ, R14 ;  /* 0x000000ffff037224 */ /* 0x000fce00078e000e */
[----:B------:R-:W-:Y:S05]  /*23cc0*/  WARPSYNC.COLLECTIVE R15, `(.L_x_6397) ;  /* 0x000000000f087348 */ /* 0x000fea0003c00000 */
[----:B------:R0:W1:Y:S02]  /*23cd0*/  SHFL.IDX P6, R14, R13, R12, R11 ;  /* 0x0000000c0d0e7389 */ /* 0x00006400000c000b */
[----:B01----:R-:W-:Y:S01]  /*23ce0*/  ENDCOLLECTIVE ;  /* 0x000000000000791b */ /* 0x003fe20003800000 */
.L_x_6397:
[----:B------:R-:W-:Y:S01]  /*23cf0*/  IMAD.MOV.U32 R9, RZ, RZ, R14 ;  /* 0x000000ffff097224 */ /* 0x000fe200078e000e */
[----:B------:R-:W-:Y:S06]  /*23d00*/  BRA `(.L_x_6398) ;  /* 0xffffff5400887947 */ /* 0x000fec000383ffff */
.L_x_6180:
        /* <DEDUP_REMOVED lines=8> */
.L_x_6400:
[----:B------:R-:W-:Y:S05]  /*23d90*/  BSYNC B1 ;  /* 0x0000000000017941 */ /* 0x000fea0003800000 */
.L_x_6399:
        /* <DEDUP_REMOVED lines=8> */
.L_x_6401:
[----:B------:R-:W-:Y:S01]  /*23e20*/  MOV R9, R14 ;  /* 0x0000000e00097202 */ /* 0x000fe20000000f00 */
[----:B------:R-:W-:Y:S06]  /*23e30*/  BRA `(.L_x_6402) ;  /* 0xffffff5400d07947 */ /* 0x000fec000383ffff */
.L_x_6183:
        /* <DEDUP_REMOVED lines=8> */
.L_x_6404:
[----:B------:R-:W-:Y:S05]  /*23ec0*/  BSYNC B1 ;  /* 0x0000000000017941 */ /* 0x000fea0003800000 */
.L_x_6403:
        /* <DEDUP_REMOVED lines=8> */
.L_x_6405:
[----:B------:R-:W-:Y:S01]  /*23f50*/  IMAD.MOV.U32 R9, RZ, RZ, R14 ;  /* 0x000000ffff097224 */ /* 0x000fe200078e000e */
[----:B------:R-:W-:Y:S06]  /*23f60*/  BRA `(.L_x_6406) ;  /* 0xffffff5800147947 */ /* 0x000fec000383ffff */
.L_x_6186:
        /* <DEDUP_REMOVED lines=8> */
.L_x_6408:
[----:B------:R-:W-:Y:S05]  /*23ff0*/  BSYNC B1 ;  /* 0x0000000000017941 */ /* 0x000fea0003800000 */
.L_x_6407:
        /* <DEDUP_REMOVED lines=8> */
.L_x_6409:
[----:B------:R-:W-:Y:S01]  /*24080*/  IMAD.MOV.U32 R9, RZ, RZ, R14 ;  /* 0x000000ffff097224 */ /* 0x000fe200078e000e */
[----:B------:R-:W-:Y:S06]  /*24090*/  BRA `(.L_x_6410) ;  /* 0xffffff5800587947 */ /* 0x000fec000383ffff */
.L_x_6205:
[----:B-1----:R-:W0:Y:S01]  /*240a0*/  S2R R11, SR_TID.X ;  /* 0x00000000000b7919 */ /* 0x002e220000002100 */
[----:B------:R-:W-:Y:S01]  /*240b0*/  BSSY B1, `(.L_x_6411) ;  /* 0x000000a000017945 */ /* 0x000fe20003800000 */
[----:B------:R-:W-:Y:S01]  /*240c0*/  IMAD.MOV.U32 R12, RZ, RZ, RZ ;  /* 0x000000ffff0c7224 */ /* 0x000fe200078e00ff */
[----:B------:R-:W-:Y:S02]  /*240d0*/  MOV R15, 0xffffffff ;  /* 0xffffffff000f7802 */ /* 0x000fe40000000f00 */
[----:B0-----:R-:W-:-:S04]  /*240e0*/  SHF.R.U32.HI R11, RZ, 0x5, R11 ;  /* 0x00000005ff0b7819 */ /* 0x001fc8000001160b */
[----:B------:R-:W-:-:S05]  /*240f0*/  LOP3.LUT R11, R11, 0x3, RZ, 0xc0, !PT ;  /* 0x000000030b0b7812 */ /* 0x000fca00078ec0ff */
[----:B------:R-:W-:Y:S02]  /*24100*/  IMAD.MOV.U32 R13, RZ, RZ, R11 ;  /* 0x000000ffff0d7224 */ /* 0x000fe400078e000b */
[----:B------:R-:W-:-:S07]  /*24110*/  IMAD.MOV.U32 R11, RZ, RZ, 0x1f ;  /* 0x0000001fff0b7424 */ /* 0x000fce00078e00ff */
[----:B------:R-:W-:Y:S05]  /*24120*/  WARPSYNC.COLLECTIVE R15, `(.L_x_6412) ;  /* 0x000000000f087348 */ /* 0x000fea0003c00000 */
[----:B------:R0:W1:Y:S02]  /*24130*/  SHFL.IDX P6, R14, R13, R12, R11 ;  /* 0x0000000c0d0e7389 */ /* 0x00006400000c000b */
[----:B01----:R-:W-:Y:S01]  /*24140*/  ENDCOLLECTIVE ;  /* 0x000000000000791b */ /* 0x003fe20003800000 */
.L_x_6412:
[----:B------:R-:W-:Y:S05]  /*24150*/  BSYNC B1 ;  /* 0x0000000000017941 */ /* 0x000fea0003800000 */
.L_x_6411:
[----:B------:R-:W-:Y:S05]  /*24160*/  BRA `(.L_x_6413) ;  /* 0xffffff7400887947 */ /* 0x000fea000383ffff */
.L_x_6207:
[----:B------:R-:W-:Y:S01]  /*24170*/  BSSY B1, `(.L_x_6414) ;  /* 0x0000006000017945 */ /* 0x000fe20003800000 */
[----:B------:R-:W-:-:S07]  /*24180*/  IMAD.MOV.U32 R15, RZ, RZ, -0x1 ;  /* 0xffffffffff0f7424 */ /* 0x000fce00078e00ff */
[----:B01----:R-:W-:Y:S05]  /*24190*/  WARPSYNC.COLLECTIVE R15, `(.L_x_6415) ;  /* 0x000000000f0c7348 */ /* 0x003fea0003c00000 */
[----:B------:R-:W-:Y:S02]  /*241a0*/  ELECT P6, UR62, PT ;  /* 0x00000000003e782f */ /* 0x000fe400038c0000 */
[----:B------:R-:W-:Y:S01]  /*241b0*/  MOV R14, UR62 ;  /* 0x0000003e000e7c02 */ /* 0x000fe20008000f00 */
[----:B01----:R-:W-:Y:S10]  /*241c0*/  ENDCOLLECTIVE ;  /* 0x000000000000791b */ /* 0x003ff40003800000 */
.L_x_6415:
[----:B------:R-:W-:Y:S05]  /*241d0*/  BSYNC B1 ;  /* 0x0000000000017941 */ /* 0x000fea0003800000 */
.L_x_6414:
[----:B------:R-:W-:Y:S05]  /*241e0*/  BRA `(.L_x_6206) ;  /* 0xffffff7400807947 */ /* 0x000fea000383ffff */
.L_x_6209:
[----:B0-----:R0:W2:Y:S02]  /*241f0*/  SYNCS.PHASECHK.TRANS64.TRYWAIT P0, [R22+URZ+0x32420], R8 ;  /* 0x03242008160075a7 */ /* 0x0010a4000800017f */
[----:B--2---:R-:W-:Y:S05]  /*24200*/  @!P0 NANOSLEEP.SYNCS 0x989680 ;  /* 0x009896800000895d */ /* 0x004fea0003900000 */
[----:B------:R-:W2:Y:S02]  /*24210*/  @!P0 SYNCS.PHASECHK.TRANS64 P0, [R22+URZ+0x32420], R8 ;  /* 0x03242008160085a7 */ /* 0x000ea4000800007f */
[----:B--2---:R-:W-:Y:S05]  /*24220*/  @!P0 BRA `(.L_x_6209) ;  /* 0xfffffffc00f08947 */ /* 0x004fea000383ffff */
[----:B------:R-:W-:Y:S05]  /*24230*/  BRA `(.L_x_6416) ;  /* 0xffffff7400907947 */ /* 0x000fea000383ffff */
.L_x_6213:
[----:B0-----:R0:W2:Y:S02]  /*24240*/  SYNCS.PHASECHK.TRANS64.TRYWAIT P0, [R8+URZ+0x324a0], R9 ;  /* 0x0324a009080075a7 */ /* 0x0010a4000800017f */
[----:B--2---:R-:W-:Y:S05]  /*24250*/  @!P0 NANOSLEEP.SYNCS 0x989680 ;  /* 0x009896800000895d */ /* 0x004fea0003900000 */
[----:B------:R-:W2:Y:S02]  /*24260*/  @!P0 SYNCS.PHASECHK.TRANS64 P0, [R8+URZ+0x324a0], R9 ;  /* 0x0324a009080085a7 */ /* 0x000ea4000800007f */
[----:B--2---:R-:W-:Y:S05]  /*24270*/  @!P0 BRA `(.L_x_6213) ;  /* 0xfffffffc00f08947 */ /* 0x004fea000383ffff */
[----:B------:R-:W-:Y:S05]  /*24280*/  BRA `(.L_x_6417) ;  /* 0xffffff7400a87947 */ /* 0x000fea000383ffff */
.L_x_6218:
[----:B-1----:R1:W2:Y:S02]  /*24290*/  SYNCS.PHASECHK.TRANS64.TRYWAIT P0, [R8+URZ+0x324c0], R9 ;  /* 0x0324c009080075a7 */ /* 0x0022a4000800017f */
[----:B--2---:R-:W-:Y:S05]  /*242a0*/  @!P0 NANOSLEEP.SYNCS 0x989680 ;  /* 0x009896800000895d */ /* 0x004fea0003900000 */
[----:B------:R-:W2:Y:S02]  /*242b0*/  @!P0 SYNCS.PHASECHK.TRANS64 P0, [R8+URZ+0x324c0], R9 ;  /* 0x0324c009080085a7 */ /* 0x000ea4000800007f */
[----:B--2---:R-:W-:Y:S05]  /*242c0*/  @!P0 BRA `(.L_x_6218) ;  /* 0xfffffffc00f08947 */ /* 0x004fea000383ffff */
[----:B------:R-:W-:Y:S05]  /*242d0*/  BRA `(.L_x_6418) ;  /* 0xffffff7800247947 */ /* 0x000fea000383ffff */
.L_x_6228:
[----:B0-----:R0:W2:Y:S02]  /*242e0*/  SYNCS.PHASECHK.TRANS64.TRYWAIT P1, [R6+URZ+0x324a0], R8 ;  /* 0x0324a008060075a7 */ /* 0x0010a4000802017f */
[----:B--2---:R-:W-:Y:S05]  /*242f0*/  @!P1 NANOSLEEP.SYNCS 0x989680 ;  /* 0x009896800000995d */ /* 0x004fea0003900000 */
[----:B------:R-:W2:Y:S02]  /*24300*/  @!P1 SYNCS.PHASECHK.TRANS64 P1, [R6+URZ+0x324a0], R8 ;  /* 0x0324a008060095a7 */ /* 0x000ea4000802007f */
[----:B--2---:R-:W-:Y:S05]  /*24310*/  @!P1 BRA `(.L_x_6228) ;  /* 0xfffffffc00f09947 */ /* 0x004fea000383ffff */
[----:B------:R-:W-:Y:S05]  /*24320*/  BRA `(.L_x_6419) ;  /* 0xffffff7c00987947 */ /* 0x000fea000383ffff */
.L_x_6233:
[----:B-1----:R1:W2:Y:S02]  /*24330*/  SYNCS.PHASECHK.TRANS64.TRYWAIT P1, [R6+URZ+0x324c0], R8 ;  /* 0x0324c008060075a7 */ /* 0x0022a4000802017f */
[----:B--2---:R-:W-:Y:S05]  /*24340*/  @!P1 NANOSLEEP.SYNCS 0x989680 ;  /* 0x009896800000995d */ /* 0x004fea0003900000 */
[----:B------:R-:W2:Y:S02]  /*24350*/  @!P1 SYNCS.PHASECHK.TRANS64 P1, [R6+URZ+0x324c0], R8 ;  /* 0x0324c008060095a7 */ /* 0x000ea4000802007f */
[----:B--2---:R-:W-:Y:S05]  /*24360*/  @!P1 BRA `(.L_x_6233) ;  /* 0xfffffffc00f09947 */ /* 0x004fea000383ffff */
[----:B------:R-:W-:Y:S05]  /*24370*/  BRA `(.L_x_6420) ;  /* 0xffffff8000107947 */ /* 0x000fea000383ffff */
.L_x_6251:
        /* <DEDUP_REMOVED lines=11> */
.L_x_6422:
[----:B------:R-:W-:Y:S05]  /*24430*/  BSYNC B0 ;  /* 0x0000000000007941 */ /* 0x000fea0003800000 */
.L_x_6421:
[----:B------:R-:W-:Y:S05]  /*24440*/  BRA `(.L_x_6423) ;  /* 0xffffff9000507947 */ /* 0x000fea000383ffff */
.L_x_6254:
[----:B-1----:R1:W2:Y:S02]  /*24450*/  SYNCS.PHASECHK.TRANS64.TRYWAIT P0, [R30+URZ+0x32440], R0 ;  /* 0x032440001e0075a7 */ /* 0x0022a4000800017f */
[----:B--2---:R-:W-:Y:S05]  /*24460*/  @!P0 NANOSLEEP.SYNCS 0x989680 ;  /* 0x009896800000895d */ /* 0x004fea0003900000 */
[----:B------:R-:W2:Y:S02]  /*24470*/  @!P0 SYNCS.PHASECHK.TRANS64 P0, [R30+URZ+0x32440], R0 ;  /* 0x032440001e0085a7 */ /* 0x000ea4000800007f */
[----:B--2---:R-:W-:Y:S05]  /*24480*/  @!P0 BRA `(.L_x_6254) ;  /* 0xfffffffc00f08947 */ /* 0x004fea000383ffff */
[----:B------:R-:W-:Y:S05]  /*24490*/  BRA `(.L_x_6424) ;  /* 0xffffff9000647947 */ /* 0x000fea000383ffff */
.L_x_6255:
[----:B------:R-:W-:Y:S01]  /*244a0*/  BSSY B0, `(.L_x_6425) ;  /* 0x0000008000007945 */ /* 0x000fe20003800000 */
[----:B------:R-:W-:Y:S01]  /*244b0*/  IMAD.MOV.U32 R13, RZ, RZ, R4 ;  /* 0x000000ffff0d7224 */ /* 0x000fe200078e0004 */
[----:B------:R-:W-:Y:S01]  /*244c0*/  MOV R11, 0x181f ;  /* 0x0000181f000b7802 */ /* 0x000fe20000000f00 */
[----:B------:R-:W-:Y:S02]  /*244d0*/  IMAD.MOV.U32 R12, RZ, RZ, RZ ;  /* 0x000000ffff0c7224 */ /* 0x000fe400078e00ff */
[----:B------:R-:W-:-:S07]  /*244e0*/  IMAD.MOV.U32 R15, RZ, RZ, -0x1 ;  /* 0xffffffffff0f7424 */ /* 0x000fce00078e00ff */
[----:B------:R-:W-:Y:S05]  /*244f0*/  WARPSYNC.COLLECTIVE R15, `(.L_x_6426) ;  /* 0x000000000f087348 */ /* 0x000fea0003c00000 */
[----:B------:R0:W1:Y:S02]  /*24500*/  SHFL.IDX P6, R14, R13, R12, R11 ;  /* 0x0000000c0d0e7389 */ /* 0x00006400000c000b */
[----:B01----:R-:W-:Y:S01]  /*24510*/  ENDCOLLECTIVE ;  /* 0x000000000000791b */ /* 0x003fe20003800000 */
.L_x_6426:
[----:B------:R-:W-:Y:S05]  /*24520*/  BSYNC B0 ;  /* 0x0000000000007941 */ /* 0x000fea0003800000 */
.L_x_6425:
        /* <DEDUP_REMOVED lines=9> */
.L_x_6427:
[----:B------:R-:W-:Y:S02]  /*245c0*/  IMAD.MOV.U32 R13, RZ, RZ, R4 ;  /* 0x000000ffff0d7224 */ /* 0x000fe400078e0004 */
[----:B------:R-:W-:Y:S02]  /*245d0*/  IMAD.MOV.U32 R12, RZ, RZ, 0x1 ;  /* 0x00000001ff0c7424 */ /* 0x000fe400078e00ff */
[----:B------:R-:W-:-:S07]  /*245e0*/  IMAD.MOV.U32 R3, RZ, RZ, R14 ;  /* 0x000000ffff037224 */ /* 0x000fce00078e000e */
[----:B------:R-:W-:Y:S05]  /*245f0*/  WARPSYNC.COLLECTIVE R15, `(.L_x_6428) ;  /* 0x000000000f087348 */ /* 0x000fea0003c00000 */
[----:B------:R0:W1:Y:S02]  /*24600*/  SHFL.IDX P6, R14, R13, R12, R11 ;  /* 0x0000000c0d0e7389 */ /* 0x00006400000c000b */
[----:B01----:R-:W-:Y:S01]  /*24610*/  ENDCOLLECTIVE ;  /* 0x000000000000791b */ /* 0x003fe20003800000 */
.L_x_6428:
[----:B------:R-:W-:-:S04]  /*24620*/  @P0 LEA R3, P1, R7, R3, 0x1 ;  /* 0x0000000307030211 */ /* 0x000fc800078208ff */
[----:B------:R-:W-:-:S04]  /*24630*/  @P0 IADD3.X R2, RZ, R2, RZ, P1, !PT ;  /* 0x00000002ff020210 */ /* 0x000fc80000ffe4ff */
        /* <DEDUP_REMOVED lines=13> */
.L_x_6429:
[----:B------:R-:W-:Y:S01]  /*24710*/  @P0 LEA R6, R5, R22, 0x1 ;  /* 0x0000001605060211 */ /* 0x000fe200078e08ff */
[----:B------:R-:W-:Y:S02]  /*24720*/  IMAD.MOV.U32 R13, RZ, RZ, R4 ;  /* 0x000000ffff0d7224 */ /* 0x000fe400078e0004 */
[----:B------:R-:W-:Y:S02]  /*24730*/  IMAD.MOV.U32 R12, RZ, RZ, 0x2 ;  /* 0x00000002ff0c7424 */ /* 0x000fe400078e00ff */
[----:B------:R-:W-:-:S07]  /*24740*/  IMAD.MOV.U32 R3, RZ, RZ, R14 ;  /* 0x000000ffff037224 */ /* 0x000fce00078e000e */
[----:B------:R-:W-:Y:S05]  /*24750*/  WARPSYNC.COLLECTIVE R15, `(.L_x_6430) ;  /* 0x000000000f087348 */ /* 0x000fea0003c00000 */
[----:B------:R0:W1:Y:S02]  /*24760*/  SHFL.IDX P6, R14, R13, R12, R11 ;  /* 0x0000000c0d0e7389 */ /* 0x00006400000c000b */
[----:B01----:R-:W-:Y:S01]  /*24770*/  ENDCOLLECTIVE ;  /* 0x000000000000791b */ /* 0x003fe20003800000 */
.L_x_6430:
        /* <DEDUP_REMOVED lines=15> */
.L_x_6431:
[----:B------:R-:W-:Y:S01]  /*24870*/  @P0 IMAD R6, R5, 0x2, R22 ;  /* 0x0000000205060824 */ /* 0x000fe200078e0216 */
[----:B------:R-:W-:Y:S01]  /*24880*/  MOV R13, R4 ;  /* 0x00000004000d7202 */ /* 0x000fe20000000f00 */
[----:B------:R-:W-:Y:S02]  /*24890*/  IMAD.MOV.U32 R12, RZ, RZ, 0x3 ;  /* 0x00000003ff0c7424 */ /* 0x000fe400078e00ff */
[----:B------:R-:W-:-:S07]  /*248a0*/  IMAD.MOV.U32 R3, RZ, RZ, R14 ;  /* 0x000000ffff037224 */ /* 0x000fce00078e000e */
[----:B------:R-:W-:Y:S05]  /*248b0*/  WARPSYNC.COLLECTIVE R15, `(.L_x_6432) ;  /* 0x000000000f087348 */ /* 0x000fea0003c00000 */
[----:B------:R0:W1:Y:S02]  /*248c0*/  SHFL.IDX P6, R14, R13, R12, R11 ;  /* 0x0000000c0d0e7389 */ /* 0x00006400000c000b */
[----:B01----:R-:W-:Y:S01]  /*248d0*/  ENDCOLLECTIVE ;  /* 0x000000000000791b */ /* 0x003fe20003800000 */
.L_x_6432:
        /* <DEDUP_REMOVED lines=15> */
.L_x_6433:
[----:B------:R-:W-:Y:S02]  /*249d0*/  @P0 IMAD R6, R5, 0x2, R22 ;  /* 0x0000000205060824 */ /* 0x000fe400078e0216 */
[----:B------:R-:W-:Y:S01]  /*249e0*/  IMAD.MOV.U32 R13, RZ, RZ, R4 ;  /* 0x000000ffff0d7224 */ /* 0x000fe200078e0004 */
[----:B------:R-:W-:Y:S01]  /*249f0*/  MOV R12, 0x4 ;  /* 0x00000004000c7802 */ /* 0x000fe20000000f00 */
[----:B------:R-:W-:-:S07]  /*24a00*/  IMAD.MOV.U32 R3, RZ, RZ, R14 ;  /* 0x000000ffff037224 */ /* 0x000fce00078e000e */
[----:B------:R-:W-:Y:S05]  /*24a10*/  WARPSYNC.COLLECTIVE R15, `(.L_x_6434) ;  /* 0x000000000f087348 */ /* 0x000fea0003c00000 */
[----:B------:R0:W1:Y:S02]  /*24a20*/  SHFL.IDX P6, R14, R13, R12, R11 ;  /* 0x0000000c0d0e7389 */ /* 0x00006400000c000b */
[----:B01----:R-:W-:Y:S01]  /*24a30*/  ENDCOLLECTIVE ;  /* 0x000000000000791b */ /* 0x003fe20003800000 */
.L_x_6434:
        /* <DEDUP_REMOVED lines=15> */
.L_x_6435:
[----:B------:R-:W-:Y:S02]  /*24b30*/  @P0 IMAD R6, R5, 0x2, R22 ;  /* 0x0000000205060824 */ /* 0x000fe400078e0216 */
[----:B------:R-:W-:Y:S02]  /*24b40*/  IMAD.MOV.U32 R13, RZ, RZ, R4 ;  /* 0x000000ffff0d7224 */ /* 0x000fe400078e0004 */
[----:B------:R-:W-:Y:S02]  /*24b50*/  IMAD.MOV.U32 R12, RZ, RZ, 0x5 ;  /* 0x00000005ff0c7424 */ /* 0x000fe400078e00ff */
[----:B------:R-:W-:-:S07]  /*24b60*/  IMAD.MOV.U32 R3, RZ, RZ, R14 ;  /* 0x000000ffff037224 */ /* 0x000fce00078e000e */
[----:B------:R-:W-:Y:S05]  /*24b70*/  WARPSYNC.COLLECTIVE R15, `(.L_x_6436) ;  /* 0x000000000f087348 */ /* 0x000fea0003c00000 */
[----:B------:R0:W1:Y:S02]  /*24b80*/  SHFL.IDX P6, R14, R13, R12, R11 ;  /* 0x0000000c0d0e7389 */ /* 0x00006400000c000b */
[----:B01----:R-:W-:Y:S01]  /*24b90*/  ENDCOLLECTIVE ;  /* 0x000000000000791b */ /* 0x003fe20003800000 */
.L_x_6436:
[----:B------:R-:W-:-:S05]  /*24ba0*/  @P0 LEA R3, P1, R7, R3, 0x1 ;  /* 0x0000000307030211 */ /* 0x000fca00078208ff */
[----:B------:R-:W-:-:S05]  /*24bb0*/  @P0 IMAD.X R2, RZ, RZ, R2, P1 ;  /* 0x000000ffff020224 */ /* 0x000fca00008e0602 */
[----:B------:R-:W-:Y:S01]  /*24bc0*/  @P0 LOP3.LUT R3, R3, R2, RZ, 0x3c, !PT ;  /* 0x0000000203030212 */ /* 0x000fe200078e3cff */
[----:B------:R-:W-:-:S03]  /*24bd0*/  IMAD.MOV.U32 R13, RZ, RZ, R0 ;  /* 0x000000ffff0d7224 */ /* 0x000fc600078e0000 */
[----:B------:R-:W-:-:S04]  /*24be0*/  @P0 LOP3.LUT R2, R3, R2, RZ, 0x3c, !PT ;  /* 0x0000000203020212 */ /* 0x000fc800078e3cff */
[----:B------:R-:W-:Y:S02]  /*24bf0*/  @P0 LOP3.LUT R3, R3, R2, RZ, 0x3c, !PT ;  /* 0x0000000203030212 */ /* 0x000fe400078e3cff */
[----:B------:R-:W-:-:S07]  /*24c00*/  MOV R4, R14 ;  /* 0x0000000e00047202 */ /* 0x000fce0000000f00 */
[----:B------:R-:W-:Y:S05]  /*24c10*/  WARPSYNC.COLLECTIVE R15, `(.L_x_6437) ;  /* 0x000000000f087348 */ /* 0x000fea0003c00000 */
[----:B------:R0:W1:Y:S02]  /*24c20*/  SHFL.IDX P6, R14, R13, R12, R11 ;  /* 0x0000000c0d0e7389 */ /* 0x00006400000c000b */
[----:B01----:R-:W-:Y:S01]  /*24c30*/  ENDCOLLECTIVE ;  /* 0x000000000000791b */ /* 0x003fe20003800000 */
.L_x_6437:
[----:B------:R-:W-:Y:S01]  /*24c40*/  @!PT LDS RZ, [RZ] ;  /* 0x00000000fffff984 */ /* 0x000fe20000000800 */
[----:B------:R-:W-:Y:S01]  /*24c50*/  @!PT LDS RZ, [RZ] ;  /* 0x00000000fffff984 */ /* 0x000fe20000000800 */
[----:B------:R-:W-:Y:S01]  /*24c60*/  @!PT LDS RZ, [RZ] ;  /* 0x00000000fffff984 */ /* 0x000fe20000000800 */
[----:B------:R1:W-:Y:S01]  /*24c70*/  @P0 LDGSTS.E.BYPASS.LTC128B.128 [R6+0x1e400], desc[UR40][R2.64], !P2 ;  /* 0x1e40000002060fae */ /* 0x0003e2000d101d68 */
[----:B------:R-:W-:Y:S01]  /*24c80*/  IMAD.MOV.U32 R0, RZ, RZ, R14 ;  /* 0x000000ffff007224 */ /* 0x000fe200078e000e */
[----:B------:R-:W-:Y:S06]  /*24c90*/  BRA `(.L_x_6438) ;  /* 0xffffff8c00cc7947 */ /* 0x000fec000383ffff */
.L_x_6260:
        /* <DEDUP_REMOVED lines=9> */
.L_x_6439:
[C---:B------:R-:W-:Y:S01]  /*24d30*/  VIADD R10, R17.reuse, 0x10 ;  /* 0x00000010110a7836 */ /* 0x040fe20000000000 */
[C---:B------:R-:W-:Y:S01]  /*24d40*/  ISETP.GE.AND P0, PT, R17.reuse, R2, PT ;  /* 0x000000021100720c */ /* 0x040fe20003f06270 */
[C---:B------:R-:W-:Y:S01]  /*24d50*/  VIADD R8, R17.reuse, 0x40 ;  /* 0x0000004011087836 */ /* 0x040fe20000000000 */
[----:B------:R-:W-:Y:S02]  /*24d60*/  IADD3 R6, R17, 0x20, RZ ;  /* 0x0000002011067810 */ /* 0x000fe40007ffe0ff */
[----:B------:R0:W-:Y:S04]  /*24d70*/  STL [R1+0x10], R10 ;  /* 0x0000100a01007387 */ /* 0x0001e80000100800 */
[----:B------:R0:W-:Y:S01]  /*24d80*/  STL [R1+0x14], R6 ;  /* 0x0000140601007387 */ /* 0x0001e20000100800 */
[----:B------:R-:W-:Y:S01]  /*24d90*/  MOV R13, R0 ;  /* 0x00000000000d7202 */ /* 0x000fe20000000f00 */
[----:B------:R-:W-:-:S07]  /*24da0*/  IMAD.MOV.U32 R4, RZ, RZ, R14 ;  /* 0x000000ffff047224 */ /* 0x000fce00078e000e */
[----:B0-----:R-:W-:Y:S05]  /*24db0*/  WARPSYNC.COLLECTIVE R15, `(.L_x_6440) ;  /* 0x000000000f087348 */ /* 0x001fea0003c00000 */
[----:B------:R1:W2:Y:S02]  /*24dc0*/  SHFL.IDX P6, R14, R13, R12, R11 ;  /* 0x0000000c0d0e7389 */ /* 0x0002a400000c000b */
[----:B012---:R-:W-:Y:S01]  /*24dd0*/  ENDCOLLECTIVE ;  /* 0x000000000000791b */ /* 0x007fe20003800000 */
.L_x_6440:
[----:B------:R-:W-:Y:S02]  /*24de0*/  IMAD.MOV.U32 R13, RZ, RZ, R3 ;  /* 0x000000ffff0d7224 */ /* 0x000fe400078e0003 */
[----:B------:R-:W-:Y:S02]  /*24df0*/  IMAD.MOV.U32 R12, RZ, RZ, 0x1 ;  /* 0x00000001ff0c7424 */ /* 0x000fe400078e00ff */
[----:B------:R-:W-:-:S07]  /*24e00*/  IMAD.MOV.U32 R5, RZ, RZ, R14 ;  /* 0x000000ffff057224 */ /* 0x000fce00078e000e */
[----:B------:R-:W-:Y:S05]  /*24e10*/  WARPSYNC.COLLECTIVE R15, `(.L_x_6441) ;  /* 0x000000000f087348 */ /* 0x000fea0003c00000 */
[----:B------:R0:W1:Y:S02]  /*24e20*/  SHFL.IDX P6, R14, R13, R12, R11 ;  /* 0x0000000c0d0e7389 */ /* 0x00006400000c000b */
[----:B01----:R-:W-:Y:S01]  /*24e30*/  ENDCOLLECTIVE ;  /* 0x000000000000791b */ /* 0x003fe20003800000 */
.L_x_6441:
        /* <DEDUP_REMOVED lines=15> */
.L_x_6442:
[----:B------:R-:W-:Y:S02]  /*24f30*/  IMAD.MOV.U32 R13, RZ, RZ, R3 ;  /* 0x000000ffff0d7224 */ /* 0x000fe400078e0003 */
[----:B------:R-:W-:Y:S01]  /*24f40*/  IMAD.MOV.U32 R12, RZ, RZ, 0x2 ;  /* 0x00000002ff0c7424 */ /* 0x000fe200078e00ff */
[----:B------:R-:W-:-:S07]  /*24f50*/  MOV R5, R14 ;  /* 0x0000000e00057202 */ /* 0x000fce0000000f00 */
[----:B------:R-:W-:Y:S05]  /*24f60*/  WARPSYNC.COLLECTIVE R15, `(.L_x_6443) ;  /* 0x000000000f087348 */ /* 0x000fea0003c00000 */
[----:B------:R0:W1:Y:S02]  /*24f70*/  SHFL.IDX P6, R14, R13, R12, R11 ;  /* 0x0000000c0d0e7389 */ /* 0x00006400000c000b */
[----:B01----:R-:W-:Y:S01]  /*24f80*/  ENDCOLLECTIVE ;  /* 0x000000000000791b */ /* 0x003fe20003800000 */
.L_x_6443:
        /* <DEDUP_REMOVED lines=12> */
[----:B------:R1:W-:Y:S04]  /*25050*/  STL [R1+0x18], R6 ;  /* 0x0000180601007387 */ /* 0x0003e80000100800 */
[----:B------:R1:W-:Y:S01]  /*25060*/  STL [R1+0x1c], R8 ;  /* 0x00001c0801007387 */ /* 0x0003e20000100800 */
[----:B0-----:R-:W-:-:S07]  /*25070*/  IMAD.MOV.U32 R4, RZ, RZ, R14 ;  /* 0x000000ffff047224 */ /* 0x001fce00078e000e */
[----:B-1----:R-:W-:Y:S05]  /*25080*/  WARPSYNC.COLLECTIVE R15, `(.L_x_6444) ;  /* 0x000000000f087348 */ /* 0x002fea0003c00000 */
[----:B------:R0:W2:Y:S02]  /*25090*/  SHFL.IDX P6, R14, R13, R12, R11 ;  /* 0x0000000c0d0e7389 */ /* 0x0000a400000c000b */
[----:B012---:R-:W-:Y:S01]  /*250a0*/  ENDCOLLECTIVE ;  /* 0x000000000000791b */ /* 0x007fe20003800000 */
.L_x_6444:
[----:B------:R-:W-:Y:S02]  /*250b0*/  IMAD.MOV.U32 R13, RZ, RZ, R3 ;  /* 0x000000ffff0d7224 */ /* 0x000fe400078e0003 */
[----:B------:R-:W-:Y:S02]  /*250c0*/  IMAD.MOV.U32 R12, RZ, RZ, 0x3 ;  /* 0x00000003ff0c7424 */ /* 0x000fe400078e00ff */
[----:B------:R-:W-:-:S07]  /*250d0*/  IMAD.MOV.U32 R5, RZ, RZ, R14 ;  /* 0x000000ffff057224 */ /* 0x000fce00078e000e */
[----:B------:R-:W-:Y:S05]  /*250e0*/  WARPSYNC.COLLECTIVE R15, `(.L_x_6445) ;  /* 0x000000000f087348 */ /* 0x000fea0003c00000 */
[----:B------:R0:W1:Y:S02]  /*250f0*/  SHFL.IDX P6, R14, R13, R12, R11 ;  /* 0x0000000c0d0e7389 */ /* 0x00006400000c000b */
[----:B01----:R-:W-:Y:S01]  /*25100*/  ENDCOLLECTIVE ;  /* 0x000000000000791b */ /* 0x003fe20003800000 */
.L_x_6445:
        /* <DEDUP_REMOVED lines=15> */
.L_x_6446:
[----:B------:R-:W-:Y:S02]  /*25200*/  IMAD.MOV.U32 R13, RZ, RZ, R3 ;  /* 0x000000ffff0d7224 */ /* 0x000fe400078e0003 */
[----:B------:R-:W-:Y:S02]  /*25210*/  IMAD.MOV.U32 R12, RZ, RZ, 0x4 ;  /* 0x00000004ff0c7424 */ /* 0x000fe400078e00ff */
[----:B------:R-:W-:-:S07]  /*25220*/  IMAD.MOV.U32 R5, RZ, RZ, R14 ;  /* 0x000000ffff057224 */ /* 0x000fce00078e000e */
[----:B------:R-:W-:Y:S05]  /*25230*/  WARPSYNC.COLLECTIVE R15, `(.L_x_6447) ;  /* 0x000000000f087348 */ /* 0x000fea0003c00000 */
[----:B------:R0:W1:Y:S02]  /*25240*/  SHFL.IDX P6, R14, R13, R12, R11 ;  /* 0x0000000c0d0e7389 */ /* 0x00006400000c000b */
[----:B01----:R-:W-:Y:S01]  /*25250*/  ENDCOLLECTIVE ;  /* 0x000000000000791b */ /* 0x003fe20003800000 */
.L_x_6447:
        /* <DEDUP_REMOVED lines=16> */
.L_x_6448:
[----:B------:R0:W-:Y:S01]  /*25360*/  STL [R1+0x24], R8 ;  /* 0x0000240801007387 */ /* 0x0001e20000100800 */
[----:B------:R-:W-:Y:S01]  /*25370*/  MOV R13, R3 ;  /* 0x00000003000d7202 */ /* 0x000fe20000000f00 */
[----:B------:R-:W-:Y:S02]  /*25380*/  IMAD.MOV.U32 R12, RZ, RZ, 0x5 ;  /* 0x00000005ff0c7424 */ /* 0x000fe400078e00ff */
[----:B------:R-:W-:-:S07]  /*25390*/  IMAD.MOV.U32 R4, RZ, RZ, R14 ;  /* 0x000000ffff047224 */ /* 0x000fce00078e000e */
[----:B0-----:R-:W-:Y:S05]  /*253a0*/  WARPSYNC.COLLECTIVE R15, `(.L_x_6449) ;  /* 0x000000000f087348 */ /* 0x001fea0003c00000 */
[----:B------:R1:W2:Y:S02]  /*253b0*/  SHFL.IDX P6, R14, R13, R12, R11 ;  /* 0x0000000c0d0e7389 */ /* 0x0002a400000c000b */
[----:B012---:R-:W-:Y:S01]  /*253c0*/  ENDCOLLECTIVE ;  /* 0x000000000000791b */ /* 0x007fe20003800000 */
.L_x_6449:
        /* <DEDUP_REMOVED lines=10> */
.L_x_6450:
[----:B------:R-:W-:Y:S01]  /*25470*/  @!PT LDS RZ, [RZ] ;  /* 0x00000000fffff984 */ /* 0x000fe20000000800 */
[----:B------:R-:W-:Y:S01]  /*25480*/  @!PT LDS RZ, [RZ] ;  /* 0x00000000fffff984 */ /* 0x000fe20000000800 */
[----:B------:R-:W-:Y:S01]  /*25490*/  @!PT LDS RZ, [RZ] ;  /* 0x00000000fffff984 */ /* 0x000fe20000000800 */
[----:B------:R0:W-:Y:S01]  /*254a0*/  @!P0 LDGSTS.E.BYPASS.LTC128B.128 [R26+0x1a400], desc[UR40][R4.64], !P1 ;  /* 0x1a400000041a8fae */ /* 0x0001e2000c901d68 */
[----:B------:R-:W-:Y:S01]  /*254b0*/  ISETP.GE.AND P0, PT, R8, R2, PT ;  /* 0x000000020800720c */ /* 0x000fe20003f06270 */
[----:B------:R-:W-:-:S05]  /*254c0*/  VIADD R8, R17, 0x60 ;  /* 0x0000006011087836 */ /* 0x000fca0000000000 */
[----:B------:R1:W-:Y:S01]  /*254d0*/  STL [R1+0x28], R8 ;  /* 0x0000280801007387 */ /* 0x0003e20000100800 */
[----:B------:R-:W-:Y:S01]  /*254e0*/  IMAD.MOV.U32 R13, RZ, RZ, R3 ;  /* 0x000000ffff0d7224 */ /* 0x000fe200078e0003 */
[----:B------:R-:W-:Y:S01]  /*254f0*/  MOV R12, 0x6 ;  /* 0x00000006000c7802 */ /* 0x000fe20000000f00 */
[----:B0-----:R-:W-:-:S07]  /*25500*/  IMAD.MOV.U32 R4, RZ, RZ, R14 ;  /* 0x000000ffff047224 */ /* 0x001fce00078e000e */
[----:B-1----:R-:W-:Y:S05]  /*25510*/  WARPSYNC.COLLECTIVE R15, `(.L_x_6451) ;  /* 0x000000000f087348 */ /* 0x002fea0003c00000 */
[----:B------:R0:W2:Y:S02]  /*25520*/  SHFL.IDX P6, R14, R13, R12, R11 ;  /* 0x0000000c0d0e7389 */ /* 0x0000a400000c000b */
[----:B012---:R-:W-:Y:S01]  /*25530*/  ENDCOLLECTIVE ;  /* 0x000000000000791b */ /* 0x007fe20003800000 */
.L_x_6451:
        /* <DEDUP_REMOVED lines=10> */
.L_x_6452:
[----:B------:R-:W-:Y:S01]  /*255e0*/  @!PT LDS RZ, [RZ] ;  /* 0x00000000fffff984 */ /* 0x000fe20000000800 */
[----:B------:R-:W-:Y:S01]  /*255f0*/  @!PT LDS RZ, [RZ] ;  /* 0x00000000fffff984 */ /* 0x000fe20000000800 */
[----:B------:R-:W-:Y:S01]  /*25600*/  @!PT LDS RZ, [RZ] ;  /* 0x00000000fffff984 */ /* 0x000fe20000000800 */
[----:B------:R0:W-:Y:S01]  /*25610*/  @!P0 LDGSTS.E.BYPASS.LTC128B.128 [R26+0x1ac00], desc[UR40][R4.64], !P1 ;  /* 0x1ac00000041a8fae */ /* 0x0001e2000c901d68 */
[----:B------:R-:W-:Y:S01]  /*25620*/  ISETP.GE.AND P0, PT, R8, R2, PT ;  /* 0x000000020800720c */ /* 0x000fe20003f06270 */
[----:B------:R-:W-:Y:S02]  /*25630*/  IMAD.MOV.U32 R13, RZ, RZ, R3 ;  /* 0x000000ffff0d7224 */ /* 0x000fe400078e0003 */
[----:B------:R-:W-:Y:S02]  /*25640*/  IMAD.MOV.U32 R12, RZ, RZ, 0x7 ;  /* 0x00000007ff0c7424 */ /* 0x000fe400078e00ff */
[----:B0-----:R-:W-:-:S08]  /*25650*/  IMAD.MOV.U32 R4, RZ, RZ, R14 ;  /* 0x000000ffff047224 */ /* 0x001fd000078e000e */
[----:B------:R-:W-:Y:S05]  /*25660*/  WARPSYNC.COLLECTIVE R15, `(.L_x_6453) ;  /* 0x000000000f087348 */ /* 0x000fea0003c00000 */
[----:B------:R0:W1:Y:S02]  /*25670*/  SHFL.IDX P6, R14, R13, R12, R11 ;  /* 0x0000000c0d0e7389 */ /* 0x00006400000c000b */
[----:B01----:R-:W-:Y:S01]  /*25680*/  ENDCOLLECTIVE ;  /* 0x000000000000791b */ /* 0x003fe20003800000 */
.L_x_6453:
        /* <DEDUP_REMOVED lines=10> */
.L_x_6454:
[----:B------:R-:W-:Y:S01]  /*25730*/  @!PT LDS RZ, [RZ] ;  /* 0x00000000fffff984 */ /* 0x000fe20000000800 */
[----:B------:R-:W-:Y:S01]  /*25740*/  @!PT LDS RZ, [RZ] ;  /* 0x00000000fffff984 */ /* 0x000fe20000000800 */
[----:B------:R-:W-:Y:S01]  /*25750*/  @!PT LDS RZ, [RZ] ;  /* 0x00000000fffff984 */ /* 0x000fe20000000800 */
[----:B------:R0:W-:Y:S01]  /*25760*/  @!P0 LDGSTS.E.BYPASS.LTC128B.128 [R26+0x1b400], desc[UR40][R4.64], !P1 ;  /* 0x1b400000041a8fae */ /* 0x0001e2000c901d68 */
[----:B------:R-:W-:Y:S01]  /*25770*/  IMAD.MOV.U32 R0, RZ, RZ, R14 ;  /* 0x000000ffff007224 */ /* 0x000fe200078e000e */
[----:B------:R-:W-:Y:S06]  /*25780*/  BRA `(.L_x_6455) ;  /* 0xffffff90001c7947 */ /* 0x000fec000383ffff */
.L_x_6264:
        /* <DEDUP_REMOVED lines=17> */
[----:B-----5:R-:W-:Y:S01]  /*258a0*/  ISETP.GE.AND P0, PT, R11, R5, PT ;  /* 0x000000050b00720c */ /* 0x020fe20003f06270 */
        /* <DEDUP_REMOVED lines=15> */
.L_x_6457:
[----:B------:R-:W-:Y:S05]  /*259a0*/  BSYNC B0 ;  /* 0x0000000000007941 */ /* 0x000fea0003800000 */
.L_x_6456:
[----:B------:R-:W-:Y:S01]  /*259b0*/  MOV R13, R4 ;  /* 0x00000004000d7202 */ /* 0x000fe20000000f00 */
[----:B------:R-:W-:Y:S01]  /*259c0*/  IMAD.MOV.U32 R12, RZ, RZ, RZ ;  /* 0x000000ffff0c7224 */ /* 0x000fe200078e00ff */
[----:B------:R-:W-:Y:S01]  /*259d0*/  LOP3.LUT R23, R23, 0xffffbfff, RZ, 0xc0, !PT ;  /* 0xffffbfff17177812 */ /* 0x000fe200078ec0ff */
[----:B------:R-:W-:Y:S02]  /*259e0*/  IMAD.MOV.U32 R11, RZ, RZ, 0x181f ;  /* 0x0000181fff0b7424 */ /* 0x000fe400078e00ff */
[----:B------:R-:W-:Y:S01]  /*259f0*/  IMAD.MOV.U32 R15, RZ, RZ, -0x1 ;  /* 0xffffffffff0f7424 */ /* 0x000fe200078e00ff */
[----:B------:R-:W-:Y:S01]  /*25a00*/  @P5 LOP3.LUT R23, R23, 0x4000, RZ, 0xfc, !PT ;  /* 0x0000400017175812 */ /* 0x000fe200078efcff */
[----:B------:R-:W-:-:S07]  /*25a10*/  IMAD.MOV.U32 R2, RZ, RZ, R14 ;  /* 0x000000ffff027224 */ /* 0x000fce00078e000e */
[----:B------:R-:W-:Y:S05]  /*25a20*/  WARPSYNC.COLLECTIVE R15, `(.L_x_6458) ;  /* 0x000000000f087348 */ /* 0x000fea0003c00000 */
[----:B------:R0:W1:Y:S02]  /*25a30*/  SHFL.IDX P6, R14, R13, R12, R11 ;  /* 0x0000000c0d0e7389 */ /* 0x00006400000c000b */
[----:B01----:R-:W-:Y:S01]  /*25a40*/  ENDCOLLECTIVE ;  /* 0x000000000000791b */ /* 0x003fe20003800000 */
.L_x_6458:
[C---:B------:R-:W-:Y:S02]  /*25a50*/  LOP3.LUT P5, RZ, R23.reuse, 0x200, RZ, 0xc0, !PT ;  /* 0x0000020017ff7812 */ /* 0x040fe400078ac0ff */
        /* <DEDUP_REMOVED lines=12> */
.L_x_6459:
        /* <DEDUP_REMOVED lines=10> */
[----:B------:R-:W-:Y:S02]  /*25bc0*/  MOV R6, R14 ;  /* 0x0000000e00067202 */ /* 0x000fe40000000f00 */
[----:B------:R-:W-:-:S13]  /*25bd0*/  LOP3.LUT P0, RZ, R23, 0x100, RZ, 0xc0, !PT ;  /* 0x0000010017ff7812 */ /* 0x000fda000780c0ff */
[----:B0-----:R-:W-:Y:S05]  /*25be0*/  WARPSYNC.COLLECTIVE R15, `(.L_x_6460) ;  /* 0x000000000f087348 */ /* 0x001fea0003c00000 */
[----:B------:R1:W2:Y:S02]  /*25bf0*/  SHFL.IDX P6, R14, R13, R12, R11 ;  /* 0x0000000c0d0e7389 */ /* 0x0002a400000c000b */
[----:B012---:R-:W-:Y:S01]  /*25c00*/  ENDCOLLECTIVE ;  /* 0x000000000000791b */ /* 0x007fe20003800000 */
.L_x_6460:
        /* <DEDUP_REMOVED lines=12> */
.L_x_6461:
        /* <DEDUP_REMOVED lines=12> */
.L_x_6462:
        /* <DEDUP_REMOVED lines=12> */
.L_x_6463:
        /* <DEDUP_REMOVED lines=12> */
.L_x_6464:
[----:B------:R-:W-:Y:S01]  /*25f10*/  MOV R13, R0 ;  /* 0x00000000000d7202 */ /* 0x000fe20000000f00 */
        /* <DEDUP_REMOVED lines=11> */
.L_x_6465:
        /* <DEDUP_REMOVED lines=12> */
.L_x_6466:
        /* <DEDUP_REMOVED lines=12> */
.L_x_6467:
        /* <DEDUP_REMOVED lines=12> */
.L_x_6468:
        /* <DEDUP_REMOVED lines=12> */
.L_x_6469:
        /* <DEDUP_REMOVED lines=11> */
.L_x_6470:
[----:B------:R-:W-:Y:S02]  /*26380*/  IMAD.MOV.U32 R13, RZ, RZ, R0 ;  /* 0x000000ffff0d7224 */ /* 0x000fe400078e0000 */
[----:B------:R-:W-:Y:S01]  /*26390*/  IMAD.MOV.U32 R12, RZ, RZ, 0x7 ;  /* 0x00000007ff0c7424 */ /* 0x000fe200078e00ff */
[----:B------:R-:W-:-:S07]  /*263a0*/  MOV R2, R14 ;  /* 0x0000000e00027202 */ /* 0x000fce0000000f00 */
[----:B------:R-:W-:Y:S05]  /*263b0*/  WARPSYNC.COLLECTIVE R15, `(.L_x_6471) ;  /* 0x000000000f087348 */ /* 0x000fea0003c00000 */
[----:B------:R0:W1:Y:S02]  /*263c0*/  SHFL.IDX P6, R14, R13, R12, R11 ;  /* 0x0000000c0d0e7389 */ /* 0x00006400000c000b */
[----:B01----:R-:W-:Y:S01]  /*263d0*/  ENDCOLLECTIVE ;  /* 0x000000000000791b */ /* 0x003fe20003800000 */
.L_x_6471:
        /* <DEDUP_REMOVED lines=14> */
.L_x_6472:
[----:B------:R-:W-:Y:S01]  /*264c0*/  IMAD.MOV.U32 R2, RZ, RZ, R14 ;  /* 0x000000ffff027224 */ /* 0x000fe200078e000e */
[----:B------:R-:W-:Y:S06]  /*264d0*/  BRA `(.L_x_6473) ;  /* 0xffffff8c00807947 */ /* 0x000fec000383ffff */
.L_x_6269:
[----:B0-----:R0:W1:Y:S02]  /*264e0*/  SYNCS.PHASECHK.TRANS64.TRYWAIT P0, [R22+URZ+0x32420], R3 ;  /* 0x03242003160075a7 */ /* 0x001064000800017f */
[----:B-1----:R-:W-:Y:S05]  /*264f0*/  @!P0 NANOSLEEP.SYNCS 0x989680 ;  /* 0x009896800000895d */ /* 0x002fea0003900000 */
[----:B------:R-:W1:Y:S02]  /*26500*/  @!P0 SYNCS.PHASECHK.TRANS64 P0, [R22+URZ+0x32420], R3 ;  /* 0x03242003160085a7 */ /* 0x000e64000800007f */
[----:B-1----:R-:W-:Y:S05]  /*26510*/  @!P0 BRA `(.L_x_6269) ;  /* 0xfffffffc00f08947 */ /* 0x002fea000383ffff */
[----:B------:R-:W-:Y:S05]  /*26520*/  BRA `(.L_x_6474) ;  /* 0xffffff8c00f47947 */ /* 0x000fea000383ffff */
.L_x_6272:
[----:B0-----:R0:W1:Y:S02]  /*26530*/  SYNCS.PHASECHK.TRANS64.TRYWAIT P0, [R30+URZ+0x32460], R3 ;  /* 0x032460031e0075a7 */ /* 0x001064000800017f */
[----:B-1----:R-:W-:Y:S05]  /*26540*/  @!P0 NANOSLEEP.SYNCS 0x989680 ;  /* 0x009896800000895d */ /* 0x002fea0003900000 */
[----:B------:R-:W1:Y:S02]  /*26550*/  @!P0 SYNCS.PHASECHK.TRANS64 P0, [R30+URZ+0x32460], R3 ;  /* 0x032460031e0085a7 */ /* 0x000e64000800007f */
[----:B-1----:R-:W-:Y:S05]  /*26560*/  @!P0 BRA `(.L_x_6272) ;  /* 0xfffffffc00f08947 */ /* 0x002fea000383ffff */
[----:B------:R-:W-:Y:S05]  /*26570*/  BRA `(.L_x_6475) ;  /* 0xffffff9000047947 */ /* 0x000fea000383ffff */
.L_x_6273:
        /* <DEDUP_REMOVED lines=8> */
.L_x_6477:
[----:B------:R-:W-:Y:S05]  /*26600*/  BSYNC B0 ;  /* 0x0000000000007941 */ /* 0x000fea0003800000 */
.L_x_6476:
        /* <DEDUP_REMOVED lines=12> */
.L_x_6478:
[----:B------:R-:W-:Y:S01]  /*266d0*/  ISETP.LT.OR P3, PT, R31, 0x1, !P1 ;  /* 0x000000011f00780c */ /* 0x000fe20004f61670 */
        /* <DEDUP_REMOVED lines=9> */
.L_x_6479:
        /* <DEDUP_REMOVED lines=17> */
.L_x_6480:
[----:B------:R-:W-:Y:S02]  /*26880*/  IMAD.MOV.U32 R13, RZ, RZ, R6 ;  /* 0x000000ffff0d7224 */ /* 0x000fe400078e0006 */
[----:B------:R-:W-:Y:S01]  /*26890*/  IMAD.MOV.U32 R12, RZ, RZ, 0x2 ;  /* 0x00000002ff0c7424 */ /* 0x000fe200078e00ff */
[----:B------:R-:W-:-:S13]  /*268a0*/  IADD3 R2, P3, R14, R0, RZ ;  /* 0x000000000e027210 */ /* 0x000fda0007f7e0ff */
[----:B------:R-:W-:Y:S05]  /*268b0*/  WARPSYNC.COLLECTIVE R15, `(.L_x_6481) ;  /* 0x000000000f087348 */ /* 0x000fea0003c00000 */
[----:B------:R0:W1:Y:S02]  /*268c0*/  SHFL.IDX P6, R14, R13, R12, R11 ;  /* 0x0000000c0d0e7389 */ /* 0x00006400000c000b */
[----:B01----:R-:W-:Y:S01]  /*268d0*/  ENDCOLLECTIVE ;  /* 0x000000000000791b */ /* 0x003fe20003800000 */
.L_x_6481:
        /* <DEDUP_REMOVED lines=17> */
.L_x_6482:
[----:B------:R-:W-:Y:S02]  /*269f0*/  IMAD.MOV.U32 R13, RZ, RZ, R6 ;  /* 0x000000ffff0d7224 */ /* 0x000fe400078e0006 */
[----:B------:R-:W-:Y:S01]  /*26a00*/  IMAD.MOV.U32 R12, RZ, RZ, 0x3 ;  /* 0x00000003ff0c7424 */ /* 0x000fe200078e00ff */
[----:B------:R-:W-:-:S13]  /*26a10*/  IADD3 R2, P3, R14, R0, RZ ;  /* 0x000000000e027210 */ /* 0x000fda0007f7e0ff */
[----:B------:R-:W-:Y:S05]  /*26a20*/  WARPSYNC.COLLECTIVE R15, `(.L_x_6483) ;  /* 0x000000000f087348 */ /* 0x000fea0003c00000 */
[----:B------:R0:W1:Y:S02]  /*26a30*/  SHFL.IDX P6, R14, R13, R12, R11 ;  /* 0x0000000c0d0e7389 */ /* 0x00006400000c000b */
[----:B01----:R-:W-:Y:S01]  /*26a40*/  ENDCOLLECTIVE ;  /* 0x000000000000791b */ /* 0x003fe20003800000 */
.L_x_6483:
        /* <DEDUP_REMOVED lines=17> */
.L_x_6484:
[----:B------:R-:W-:Y:S02]  /*26b60*/  IMAD.MOV.U32 R13, RZ, RZ, R6 ;  /* 0x000000ffff0d7224 */ /* 0x000fe400078e0006 */
[----:B------:R-:W-:Y:S01]  /*26b70*/  IMAD.MOV.U32 R12, RZ, RZ, 0x4 ;  /* 0x00000004ff0c7424 */ /* 0x000fe200078e00ff */
[----:B------:R-:W-:-:S13]  /*26b80*/  IADD3 R2, P3, R14, R0, RZ ;  /* 0x000000000e027210 */ /* 0x000fda0007f7e0ff */
[----:B------:R-:W-:Y:S05]  /*26b90*/  WARPSYNC.COLLECTIVE R15, `(.L_x_6485) ;  /* 0x000000000f087348 */ /* 0x000fea0003c00000 */
[----:B------:R0:W1:Y:S02]  /*26ba0*/  SHFL.IDX P6, R14, R13, R12, R11 ;  /* 0x0000000c0d0e7389 */ /* 0x00006400000c000b */
[----:B01----:R-:W-:Y:S01]  /*26bb0*/  ENDCOLLECTIVE ;  /* 0x000000000000791b */ /* 0x003fe20003800000 */
.L_x_6485:
        /* <DEDUP_REMOVED lines=17> */
.L_x_6486:
[----:B------:R-:W-:Y:S01]  /*26cd0*/  MOV R13, R6 ;  /* 0x00000006000d7202 */ /* 0x000fe20000000f00 */
[----:B------:R-:W-:Y:S01]  /*26ce0*/  IMAD.MOV.U32 R12, RZ, RZ, 0x5 ;  /* 0x00000005ff0c7424 */ /* 0x000fe200078e00ff */
[----:B------:R-:W-:-:S13]  /*26cf0*/  IADD3 R2, P3, R14, R0, RZ ;  /* 0x000000000e027210 */ /* 0x000fda0007f7e0ff */
[----:B------:R-:W-:Y:S05]  /*26d00*/  WARPSYNC.COLLECTIVE R15, `(.L_x_6487) ;  /* 0x000000000f087348 */ /* 0x000fea0003c00000 */
[----:B------:R0:W1:Y:S02]  /*26d10*/  SHFL.IDX P6, R14, R13, R12, R11 ;  /* 0x0000000c0d0e7389 */ /* 0x00006400000c000b */
[----:B01----:R-:W-:Y:S01]  /*26d20*/  ENDCOLLECTIVE ;  /* 0x000000000000791b */ /* 0x003fe20003800000 */
.L_x_6487:
        /* <DEDUP_REMOVED lines=12> */
.L_x_6488:
        /* <DEDUP_REMOVED lines=9> */
.L_x_6280:
[----:B0-----:R0:W1:Y:S02]  /*26e80*/  SYNCS.PHASECHK.TRANS64.TRYWAIT P0, [R6+URZ+0x32440], R21 ;  /* 0x03244015060075a7 */ /* 0x001064000800017f */
[----:B-1----:R-:W-:Y:S05]  /*26e90*/  @!P0 NANOSLEEP.SYNCS 0x989680 ;  /* 0x009896800000895d */ /* 0x002fea0003900000 */
[----:B------:R-:W1:Y:S02]  /*26ea0*/  @!P0 SYNCS.PHASECHK.TRANS64 P0, [R6+URZ+0x32440], R21 ;  /* 0x03244015060085a7 */ /* 0x000e64000800007f */
[----:B-1----:R-:W-:Y:S05]  /*26eb0*/  @!P0 BRA `(.L_x_6280) ;  /* 0xfffffffc00f08947 */ /* 0x002fea000383ffff */
[----:B------:R-:W-:Y:S05]  /*26ec0*/  BRA `(.L_x_6490) ;  /* 0xffffff9000947947 */ /* 0x000fea000383ffff */
.L_x_6281:
        /* <DEDUP_REMOVED lines=8> */
.L_x_6492:
[----:B------:R-:W-:Y:S05]  /*26f50*/  BSYNC B1 ;  /* 0x0000000000017941 */ /* 0x000fea0003800000 */
.L_x_6491:
        /* <DEDUP_REMOVED lines=9> */
.L_x_6493:
[----:B------:R-:W-:Y:S01]  /*26ff0*/  MOV R13, R9 ;  /* 0x00000009000d7202 */ /* 0x000fe20000000f00 */
[----:B------:R-:W-:Y:S02]  /*27000*/  IMAD.MOV.U32 R12, RZ, RZ, 0x1 ;  /* 0x00000001ff0c7424 */ /* 0x000fe400078e00ff */
[----:B------:R-:W-:-:S07]  /*27010*/  IMAD.MOV.U32 R2, RZ, RZ, R14 ;  /* 0x000000ffff027224 */ /* 0x000fce00078e000e */
[----:B------:R-:W-:Y:S05]  /*27020*/  WARPSYNC.COLLECTIVE R15, `(.L_x_6494) ;  /* 0x000000000f087348 */ /* 0x000fea0003c00000 */
[----:B------:R0:W1:Y:S02]  /*27030*/  SHFL.IDX P6, R14, R13, R12, R11 ;  /* 0x0000000c0d0e7389 */ /* 0x00006400000c000b */
[----:B01----:R-:W-:Y:S01]  /*27040*/  ENDCOLLECTIVE ;  /* 0x000000000000791b */ /* 0x003fe20003800000 */
.L_x_6494:
        /* <DEDUP_REMOVED lines=11> */
.L_x_6495:
[----:B------:R-:W-:Y:S02]  /*27100*/  IMAD.MOV.U32 R13, RZ, RZ, R9 ;  /* 0x000000ffff0d7224 */ /* 0x000fe400078e0009 */
[----:B------:R-:W-:Y:S02]  /*27110*/  IMAD.MOV.U32 R12, RZ, RZ, 0x2 ;  /* 0x00000002ff0c7424 */ /* 0x000fe400078e00ff */
[----:B------:R-:W-:-:S07]  /*27120*/  IMAD.MOV.U32 R2, RZ, RZ, R14 ;  /* 0x000000ffff027224 */ /* 0x000fce00078e000e */
[----:B------:R-:W-:Y:S05]  /*27130*/  WARPSYNC.COLLECTIVE R15, `(.L_x_6496) ;  /* 0x000000000f087348 */ /* 0x000fea0003c00000 */
[----:B------:R0:W1:Y:S02]  /*27140*/  SHFL.IDX P6, R14, R13, R12, R11 ;  /* 0x0000000c0d0e7389 */ /* 0x00006400000c000b */
[----:B01----:R-:W-:Y:S01]  /*27150*/  ENDCOLLECTIVE ;  /* 0x000000000000791b */ /* 0x003fe20003800000 */
.L_x_6496:
        /* <DEDUP_REMOVED lines=11> */
.L_x_6497:
[----:B------:R-:W-:Y:S02]  /*27210*/  IMAD.MOV.U32 R13, RZ, RZ, R9 ;  /* 0x000000ffff0d7224 */ /* 0x000fe400078e0009 */
[----:B------:R-:W-:Y:S02]  /*27220*/  IMAD.MOV.U32 R12, RZ, RZ, 0x3 ;  /* 0x00000003ff0c7424 */ /* 0x000fe400078e00ff */
[----:B------:R-:W-:-:S07]  /*27230*/  IMAD.MOV.U32 R2, RZ, RZ, R14 ;  /* 0x000000ffff027224 */ /* 0x000fce00078e000e */
[----:B------:R-:W-:Y:S05]  /*27240*/  WARPSYNC.COLLECTIVE R15, `(.L_x_6498) ;  /* 0x000000000f087348 */ /* 0x000fea0003c00000 */
[----:B------:R0:W1:Y:S02]  /*27250*/  SHFL.IDX P6, R14, R13, R12, R11 ;  /* 0x0000000c0d0e7389 */ /* 0x00006400000c000b */
[----:B01----:R-:W-:Y:S01]  /*27260*/  ENDCOLLECTIVE ;  /* 0x000000000000791b */ /* 0x003fe20003800000 */
.L_x_6498:
        /* <DEDUP_REMOVED lines=11> */
.L_x_6499:
[----:B------:R-:W-:Y:S02]  /*27320*/  IMAD.MOV.U32 R13, RZ, RZ, R9 ;  /* 0x000000ffff0d7224 */ /* 0x000fe400078e0009 */
[----:B------:R-:W-:Y:S01]  /*27330*/  IMAD.MOV.U32 R12, RZ, RZ, 0x4 ;  /* 0x00000004ff0c7424 */ /* 0x000fe200078e00ff */
[----:B------:R-:W-:-:S07]  /*27340*/  MOV R2, R14 ;  /* 0x0000000e00027202 */ /* 0x000fce0000000f00 */
[----:B------:R-:W-:Y:S05]  /*27350*/  WARPSYNC.COLLECTIVE R15, `(.L_x_6500) ;  /* 0x000000000f087348 */ /* 0x000fea0003c00000 */
[----:B------:R0:W1:Y:S02]  /*27360*/  SHFL.IDX P6, R14, R13, R12, R11 ;  /* 0x0000000c0d0e7389 */ /* 0x00006400000c000b */
[----:B01----:R-:W-:Y:S01]  /*27370*/  ENDCOLLECTIVE ;  /* 0x000000000000791b */ /* 0x003fe20003800000 */
.L_x_6500:
        /* <DEDUP_REMOVED lines=11> */
.L_x_6501:
[----:B------:R-:W-:Y:S01]  /*27430*/  MOV R13, R9 ;  /* 0x00000009000d7202 */ /* 0x000fe20000000f00 */
[----:B------:R-:W-:Y:S02]  /*27440*/  IMAD.MOV.U32 R12, RZ, RZ, 0x5 ;  /* 0x00000005ff0c7424 */ /* 0x000fe400078e00ff */
[----:B------:R-:W-:-:S07]  /*27450*/  IMAD.MOV.U32 R2, RZ, RZ, R14 ;  /* 0x000000ffff027224 */ /* 0x000fce00078e000e */
[----:B------:R-:W-:Y:S05]  /*27460*/  WARPSYNC.COLLECTIVE R15, `(.L_x_6502) ;  /* 0x000000000f087348 */ /* 0x000fea0003c00000 */
[----:B------:R0:W1:Y:S02]  /*27470*/  SHFL.IDX P6, R14, R13, R12, R11 ;  /* 0x0000000c0d0e7389 */ /* 0x00006400000c000b */
[----:B01----:R-:W-:Y:S01]  /*27480*/  ENDCOLLECTIVE ;  /* 0x000000000000791b */ /* 0x003fe20003800000 */
.L_x_6502:
        /* <DEDUP_REMOVED lines=11> */
.L_x_6503:
[----:B------:R-:W-:Y:S01]  /*27540*/  IMAD.MOV.U32 R2, RZ, RZ, R14 ;  /* 0x000000ffff027224 */ /* 0x000fe200078e000e */
[----:B------:R-:W-:Y:S06]  /*27550*/  BRA `(.L_x_6504) ;  /* 0xffffff8c00bc7947 */ /* 0x000fec000383ffff */
.L_x_6286:
[----:B---3--:R3:W4:Y:S02]  /*27560*/  SYNCS.PHASECHK.TRANS64.TRYWAIT P0, [R6+URZ+0x32460], R21 ;  /* 0x03246015060075a7 */ /* 0x008724000800017f */
[----:B----4-:R-:W-:Y:S05]  /*27570*/  @!P0 NANOSLEEP.SYNCS 0x989680 ;  /* 0x009896800000895d */ /* 0x010fea0003900000 */
[----:B------:R-:W4:Y:S02]  /*27580*/  @!P0 SYNCS.PHASECHK.TRANS64 P0, [R6+URZ+0x32460], R21 ;  /* 0x03246015060085a7 */ /* 0x000f24000800007f */
[----:B----4-:R-:W-:Y:S05]  /*27590*/  @!P0 BRA `(.L_x_6286) ;  /* 0xfffffffc00f08947 */ /* 0x010fea000383ffff */
[----:B------:R-:W-:Y:S05]  /*275a0*/  BRA `(.L_x_6505) ;  /* 0xffffff90000c7947 */ /* 0x000fea000383ffff */
.L_x_6287:
[----:B------:R-:W-:Y:S01]  /*275b0*/  BSSY B1, `(.L_x_6506) ;  /* 0x0000008000017945 */ /* 0x000fe20003800000 */
[----:B------:R-:W-:Y:S01]  /*275c0*/  IMAD.MOV.U32 R13, RZ, RZ, R9 ;  /* 0x000000ffff0d7224 */ /* 0x000fe200078e0009 */
[----:B------:R-:W-:Y:S01]  /*275d0*/  MOV R15, 0xffffffff ;  /* 0xffffffff000f7802 */ /* 0x000fe20000000f00 */
[----:B------:R-:W-:Y:S02]  /*275e0*/  IMAD.MOV.U32 R12, RZ, RZ, RZ ;  /* 0x000000ffff0c7224 */ /* 0x000fe400078e00ff */
[----:B------:R-:W-:-:S07]  /*275f0*/  IMAD.MOV.U32 R11, RZ, RZ, 0x181f ;  /* 0x0000181fff0b7424 */ /* 0x000fce00078e00ff */
[----:B0-23--:R-:W-:Y:S05]  /*27600*/  WARPSYNC.COLLECTIVE R15, `(.L_x_6507) ;  /* 0x000000000f087348 */ /* 0x00dfea0003c00000 */
[----:B------:R1:W4:Y:S02]  /*27610*/  SHFL.IDX P6, R14, R13, R12, R11 ;  /* 0x0000000c0d0e7389 */ /* 0x00032400000c000b */
[----:B01234-:R-:W-:Y:S01]  /*27620*/  ENDCOLLECTIVE ;  /* 0x000000000000791b */ /* 0x01ffe20003800000 */
.L_x_6507:
[----:B------:R-:W-:Y:S05]  /*27630*/  BSYNC B1 ;  /* 0x0000000000017941 */ /* 0x000fea0003800000 */
.L_x_6506:
        /* <DEDUP_REMOVED lines=9> */
.L_x_6508:
[----:B------:R-:W-:Y:S01]  /*276d0*/  MOV R13, R9 ;  /* 0x00000009000d7202 */ /* 0x000fe20000000f00 */
[----:B------:R-:W-:Y:S01]  /*276e0*/  IMAD.MOV.U32 R12, RZ, RZ, 0x1 ;  /* 0x00000001ff0c7424 */ /* 0x000fe200078e00ff */
[----:B------:R-:W-:-:S13]  /*276f0*/  IADD3 R2, P0, R14, R0, RZ ;  /* 0x000000000e027210 */ /* 0x000fda0007f1e0ff */
[----:B------:R-:W-:Y:S05]  /*27700*/  WARPSYNC.COLLECTIVE R15, `(.L_x_6509) ;  /* 0x000000000f087348 */ /* 0x000fea0003c00000 */
[----:B------:R0:W1:Y:S02]  /*27710*/  SHFL.IDX P6, R14, R13, R12, R11 ;  /* 0x0000000c0d0e7389 */ /* 0x00006400000c000b */
[----:B01----:R-:W-:Y:S01]  /*27720*/  ENDCOLLECTIVE ;  /* 0x000000000000791b */ /* 0x003fe20003800000 */
.L_x_6509:
        /* <DEDUP_REMOVED lines=13> */
.L_x_6510:
[----:B------:R-:W-:Y:S02]  /*27800*/  IMAD.MOV.U32 R13, RZ, RZ, R9 ;  /* 0x000000ffff0d7224 */ /* 0x000fe400078e0009 */
[----:B------:R-:W-:Y:S01]  /*27810*/  IMAD.MOV.U32 R12, RZ, RZ, 0x2 ;  /* 0x00000002ff0c7424 */ /* 0x000fe200078e00ff */
[----:B------:R-:W-:-:S13]  /*27820*/  IADD3 R2, P0, R14, R0, RZ ;  /* 0x000000000e027210 */ /* 0x000fda0007f1e0ff */
[----:B------:R-:W-:Y:S05]  /*27830*/  WARPSYNC.COLLECTIVE R15, `(.L_x_6511) ;  /* 0x000000000f087348 */ /* 0x000fea0003c00000 */
[----:B------:R0:W1:Y:S02]  /*27840*/  SHFL.IDX P6, R14, R13, R12, R11 ;  /* 0x0000000c0d0e7389 */ /* 0x00006400000c000b */
[----:B01----:R-:W-:Y:S01]  /*27850*/  ENDCOLLECTIVE ;  /* 0x000000000000791b */ /* 0x003fe20003800000 */
.L_x_6511:
        /* <DEDUP_REMOVED lines=13> */
.L_x_6512:
[----:B------:R-:W-:Y:S02]  /*27930*/  IMAD.MOV.U32 R13, RZ, RZ, R9 ;  /* 0x000000ffff0d7224 */ /* 0x000fe400078e0009 */
[----:B------:R-:W-:Y:S01]  /*27940*/  IMAD.MOV.U32 R12, RZ, RZ, 0x3 ;  /* 0x00000003ff0c7424 */ /* 0x000fe200078e00ff */
[----:B------:R-:W-:-:S13]  /*27950*/  IADD3 R2, P0, R14, R0, RZ ;  /* 0x000000000e027210 */ /* 0x000fda0007f1e0ff */
[----:B------:R-:W-:Y:S05]  /*27960*/  WARPSYNC.COLLECTIVE R15, `(.L_x_6513) ;  /* 0x000000000f087348 */ /* 0x000fea0003c00000 */
[----:B------:R0:W1:Y:S02]  /*27970*/  SHFL.IDX P6, R14, R13, R12, R11 ;  /* 0x0000000c0d0e7389 */ /* 0x00006400000c000b */
[----:B01----:R-:W-:Y:S01]  /*27980*/  ENDCOLLECTIVE ;  /* 0x000000000000791b */ /* 0x003fe20003800000 */
.L_x_6513:
        /* <DEDUP_REMOVED lines=13> */
.L_x_6514:
[----:B------:R-:W-:Y:S01]  /*27a60*/  IMAD.MOV.U32 R13, RZ, RZ, R9 ;  /* 0x000000ffff0d7224 */ /* 0x000fe200078e0009 */
[----:B------:R-:W-:Y:S02]  /*27a70*/  MOV R12, 0x4 ;  /* 0x00000004000c7802 */ /* 0x000fe40000000f00 */
[----:B------:R-:W-:-:S13]  /*27a80*/  IADD3 R2, P0, R14, R0, RZ ;  /* 0x000000000e027210 */ /* 0x000fda0007f1e0ff */
[----:B------:R-:W-:Y:S05]  /*27a90*/  WARPSYNC.COLLECTIVE R15, `(.L_x_6515) ;  /* 0x000000000f087348 */ /* 0x000fea0003c00000 */
[----:B------:R0:W1:Y:S02]  /*27aa0*/  SHFL.IDX P6, R14, R13, R12, R11 ;  /* 0x0000000c0d0e7389 */ /* 0x00006400000c000b */
[----:B01----:R-:W-:Y:S01]  /*27ab0*/  ENDCOLLECTIVE ;  /* 0x000000000000791b */ /* 0x003fe20003800000 */
.L_x_6515:
        /* <DEDUP_REMOVED lines=13> */
.L_x_6516:
[----:B------:R-:W-:Y:S02]  /*27b90*/  IMAD.MOV.U32 R13, RZ, RZ, R9 ;  /* 0x000000ffff0d7224 */ /* 0x000fe400078e0009 */
[----:B------:R-:W-:Y:S01]  /*27ba0*/  IMAD.MOV.U32 R12, RZ, RZ, 0x5 ;  /* 0x00000005ff0c7424 */ /* 0x000fe200078e00ff */
[----:B------:R-:W-:-:S13]  /*27bb0*/  IADD3 R2, P0, R14, R0, RZ ;  /* 0x000000000e027210 */ /* 0x000fda0007f1e0ff */
[----:B------:R-:W-:Y:S05]  /*27bc0*/  WARPSYNC.COLLECTIVE R15, `(.L_x_6517) ;  /* 0x000000000f087348 */ /* 0x000fea0003c00000 */
[----:B------:R0:W1:Y:S02]  /*27bd0*/  SHFL.IDX P6, R14, R13, R12, R11 ;  /* 0x0000000c0d0e7389 */ /* 0x00006400000c000b */
[----:B01----:R-:W-:Y:S01]  /*27be0*/  ENDCOLLECTIVE ;  /* 0x000000000000791b */ /* 0x003fe20003800000 */
.L_x_6517:
        /* <DEDUP_REMOVED lines=13> */
.L_x_6518:
[----:B------:R-:W-:Y:S05]  /*27cc0*/  BRA `(.L_x_6519) ;  /* 0xffffff8c00507947 */ /* 0x000fea000383ffff */
.L_x_6295:
[----:B------:R-:W-:Y:S01]  /*27cd0*/  BSSY B0, `(.L_x_6520) ;  /* 0x0000008000007945 */ /* 0x000fe20003800000 */
[----:B------:R-:W-:Y:S01]  /*27ce0*/  MOV R13, R16 ;  /* 0x00000010000d7202 */ /* 0x000fe20000000f00 */
[----:B------:R-:W-:Y:S02]  /*27cf0*/  IMAD.MOV.U32 R12, RZ, RZ, RZ ;  /* 0x000000ffff0c7224 */ /* 0x000fe400078e00ff */
[----:B-1----:R-:W-:Y:S02]  /*27d00*/  IMAD.MOV.U32 R11, RZ, RZ, 0x1f ;  /* 0x0000001fff0b7424 */ /* 0x002fe400078e00ff */
[----:B------:R-:W-:-:S07]  /*27d10*/  IMAD.MOV.U32 R15, RZ, RZ, -0x1 ;  /* 0xffffffffff0f7424 */ /* 0x000fce00078e00ff */
[----:B--23--:R-:W-:Y:S05]  /*27d20*/  WARPSYNC.COLLECTIVE R15, `(.L_x_6521) ;  /* 0x000000000f087348 */ /* 0x00cfea0003c00000 */
[----:B------:R0:W1:Y:S02]  /*27d30*/  SHFL.IDX P6, R14, R13, R12, R11 ;  /* 0x0000000c0d0e7389 */ /* 0x00006400000c000b */
[----:B0123--:R-:W-:Y:S01]  /*27d40*/  ENDCOLLECTIVE ;  /* 0x000000000000791b */ /* 0x00ffe20003800000 */
.L_x_6521:
[----:B------:R-:W-:Y:S05]  /*27d50*/  BSYNC B0 ;  /* 0x0000000000007941 */ /* 0x000fea0003800000 */
.L_x_6520:
        /* <DEDUP_REMOVED lines=9> */
.L_x_6522:
        /* <DEDUP_REMOVED lines=24> */
.L_x_6523:
[----:B------:R-:W-:Y:S01]  /*27f70*/  IMAD.MOV.U32 R12, RZ, RZ, 0x2 ;  /* 0x00000002ff0c7424 */ /* 0x000fe200078e00ff */
[----:B------:R-:W-:-:S04]  /*27f80*/  SEL R14, R14, RZ, P1 ;  /* 0x000000ff0e0e7207 */ /* 0x000fc80000800000 */
[----:B------:R-:W-:-:S05]  /*27f90*/  IADD3 R5, R13, R14, RZ ;  /* 0x0000000e0d057210 */ /* 0x000fca0007ffe0ff */
[----:B------:R-:W-:-:S07]  /*27fa0*/  IMAD.MOV.U32 R13, RZ, RZ, R5 ;  /* 0x000000ffff0d7224 */ /* 0x000fce00078e0005 */
[----:B------:R-:W-:Y:S05]  /*27fb0*/  WARPSYNC.COLLECTIVE R15, `(.L_x_6524) ;  /* 0x000000000f087348 */ /* 0x000fea0003c00000 */
[----:B------:R0:W1:Y:S02]  /*27fc0*/  SHFL.UP P6, R14, R13, R12, R11 ;  /* 0x0400000c0d0e7389 */ /* 0x00006400000c000b */
[----:B01----:R-:W-:Y:S01]  /*27fd0*/  ENDCOLLECTIVE ;  /* 0x000000000000791b */ /* 0x003fe20003800000 */
.L_x_6524:
[----:B------:R-:W-:Y:S01]  /*27fe0*/  IMAD.MOV.U32 R12, RZ, RZ, 0x4 ;  /* 0x00000004ff0c7424 */ /* 0x000fe200078e00ff */
[----:B------:R-:W-:-:S05]  /*27ff0*/  SEL R2, R14, RZ, P2 ;  /* 0x000000ff0e027207 */ /* 0x000fca0001000000 */
[----:B------:R-:W-:-:S04]  /*28000*/  IMAD.IADD R2, R5, 0x1, R2 ;  /* 0x0000000105027824 */ /* 0x000fc800078e0202 */
[----:B------:R-:W-:-:S07]  /*28010*/  IMAD.MOV.U32 R13, RZ, RZ, R2 ;  /* 0x000000ffff0d7224 */ /* 0x000fce00078e0002 */
[----:B------:R-:W-:Y:S05]  /*28020*/  WARPSYNC.COLLECTIVE R15, `(.L_x_6525) ;  /* 0x000000000f087348 */ /* 0x000fea0003c00000 */
[----:B------:R0:W1:Y:S02]  /*28030*/  SHFL.UP P6, R14, R13, R12, R11 ;  /* 0x0400000c0d0e7389 */ /* 0x00006400000c000b */
[----:B01----:R-:W-:Y:S01]  /*28040*/  ENDCOLLECTIVE ;  /* 0x000000000000791b */ /* 0x003fe20003800000 */
.L_x_6525:
[----:B------:R-:W-:Y:S01]  /*28050*/  IMAD.MOV.U32 R12, RZ, RZ, 0x8 ;  /* 0x00000008ff0c7424 */ /* 0x000fe200078e00ff */
[----:B------:R-:W-:-:S05]  /*28060*/  SEL R3, R14, RZ, P3 ;  /* 0x000000ff0e037207 */ /* 0x000fca0001800000 */
[----:B------:R-:W-:-:S05]  /*28070*/  IMAD.IADD R3, R2, 0x1, R3 ;  /* 0x0000000102037824 */ /* 0x000fca00078e0203 */
[----:B------:R-:W-:-:S07]  /*28080*/  MOV R13, R3 ;  /* 0x00000003000d7202 */ /* 0x000fce0000000f00 */
[----:B------:R-:W-:Y:S05]  /*28090*/  WARPSYNC.COLLECTIVE R15, `(.L_x_6526) ;  /* 0x000000000f087348 */ /* 0x000fea0003c00000 */
[----:B------:R0:W1:Y:S02]  /*280a0*/  SHFL.UP P6, R14, R13, R12, R11 ;  /* 0x0400000c0d0e7389 */ /* 0x00006400000c000b */
[----:B01----:R-:W-:Y:S01]  /*280b0*/  ENDCOLLECTIVE ;  /* 0x000000000000791b */ /* 0x003fe20003800000 */
.L_x_6526:
[----:B------:R-:W-:Y:S01]  /*280c0*/  IMAD.MOV.U32 R12, RZ, RZ, 0x10 ;  /* 0x00000010ff0c7424 */ /* 0x000fe200078e00ff */
[----:B------:R-:W-:-:S05]  /*280d0*/  SEL R14, R14, RZ, P4 ;  /* 0x000000ff0e0e7207 */ /* 0x000fca0002000000 */
[----:B------:R-:W-:-:S04]  /*280e0*/  IMAD.IADD R5, R3, 0x1, R14 ;  /* 0x0000000103057824 */ /* 0x000fc800078e020e */
[----:B------:R-:W-:-:S07]  /*280f0*/  IMAD.MOV.U32 R13, RZ, RZ, R5 ;  /* 0x000000ffff0d7224 */ /* 0x000fce00078e0005 */
[----:B------:R-:W-:Y:S05]  /*28100*/  WARPSYNC.COLLECTIVE R15, `(.L_x_6527) ;  /* 0x000000000f087348 */ /* 0x000fea0003c00000 */
[----:B------:R0:W1:Y:S02]  /*28110*/  SHFL.UP P6, R14, R13, R12, R11 ;  /* 0x0400000c0d0e7389 */ /* 0x00006400000c000b */
[----:B01----:R-:W-:Y:S01]  /*28120*/  ENDCOLLECTIVE ;  /* 0x000000000000791b */ /* 0x003fe20003800000 */
.L_x_6527:
        /* <DEDUP_REMOVED lines=8> */
.L_x_6528:
[----:B------:R-:W-:Y:S05]  /*281b0*/  BRA `(.L_x_6529) ;  /* 0xffffff8c00b07947 */ /* 0x000fea000383ffff */
.L_x_6298:
[----:B------:R-:W-:Y:S01]  /*281c0*/  BSSY B0, `(.L_x_6530) ;  /* 0x0000007000007945 */ /* 0x000fe20003800000 */
[----:B------:R-:W-:Y:S02]  /*281d0*/  IMAD.MOV.U32 R12, RZ, RZ, 0x1 ;  /* 0x00000001ff0c7424 */ /* 0x000fe400078e00ff */
[----:B-1----:R-:W-:Y:S02]  /*281e0*/  IMAD.MOV.U32 R11, RZ, RZ, RZ ;  /* 0x000000ffff0b7224 */ /* 0x002fe400078e00ff */
[----:B------:R-:W-:-:S07]  /*281f0*/  IMAD.MOV.U32 R15, RZ, RZ, -0x1 ;  /* 0xffffffffff0f7424 */ /* 0x000fce00078e00ff */
[----:B------:R-:W-:Y:S05]  /*28200*/  WARPSYNC.COLLECTIVE R15, `(.L_x_6531) ;  /* 0x000000000f087348 */ /* 0x000fea0003c00000 */
[----:B------:R0:W1:Y:S02]  /*28210*/  SHFL.UP P6, R14, R13, R12, R11 ;  /* 0x0400000c0d0e7389 */ /* 0x00006400000c000b */
[----:B01----:R-:W-:Y:S01]  /*28220*/  ENDCOLLECTIVE ;  /* 0x000000000000791b */ /* 0x003fe20003800000 */
.L_x_6531:
[----:B------:R-:W-:Y:S05]  /*28230*/  BSYNC B0 ;  /* 0x0000000000007941 */ /* 0x000fea0003800000 */
.L_x_6530:
[----:B------:R-:W-:Y:S01]  /*28240*/  SEL R14, R14, RZ, P1 ;  /* 0x000000ff0e0e7207 */ /* 0x000fe20000800000 */
[----:B------:R-:W-:Y:S01]  /*28250*/  IMAD.MOV.U32 R11, RZ, RZ, RZ ;  /* 0x000000ffff0b7224 */ /* 0x000fe200078e00ff */
[----:B------:R-:W-:Y:S01]  /*28260*/  MOV R12, 0x2 ;  /* 0x00000002000c7802 */ /* 0x000fe20000000f00 */
[----:B------:R-:W-:Y:S02]  /*28270*/  IMAD.MOV.U32 R15, RZ, RZ, -0x1 ;  /* 0xffffffffff0f7424 */ /* 0x000fe400078e00ff */
[----:B------:R-:W-:-:S07]  /*28280*/  IMAD.IADD R13, R13, 0x1, R14 ;  /* 0x000000010d0d7824 */ /* 0x000fce00078e020e */
[----:B------:R-:W-:Y:S05]  /*28290*/  WARPSYNC.COLLECTIVE R15, `(.L_x_6532) ;  /* 0x000000000f087348 */ /* 0x000fea0003c00000 */
[----:B------:R0:W1:Y:S02]  /*282a0*/  SHFL.UP P6, R14, R13, R12, R11 ;  /* 0x0400000c0d0e7389 */ /* 0x00006400000c000b */
[----:B01----:R-:W-:Y:S01]  /*282b0*/  ENDCOLLECTIVE ;  /* 0x000000000000791b */ /* 0x003fe20003800000 */
.L_x_6532:
[----:B------:R-:W-:Y:S01]  /*282c0*/  IMAD.MOV.U32 R12, RZ, RZ, 0x4 ;  /* 0x00000004ff0c7424 */ /* 0x000fe200078e00ff */
[----:B------:R-:W-:-:S05]  /*282d0*/  SEL R2, R14, RZ, P2 ;  /* 0x000000ff0e027207 */ /* 0x000fca0001000000 */
[----:B------:R-:W-:-:S04]  /*282e0*/  IMAD.IADD R2, R13, 0x1, R2 ;  /* 0x000000010d027824 */ /* 0x000fc800078e0202 */
[----:B------:R-:W-:-:S07]  /*282f0*/  IMAD.MOV.U32 R13, RZ, RZ, R2 ;  /* 0x000000ffff0d7224 */ /* 0x000fce00078e0002 */
[----:B------:R-:W-:Y:S05]  /*28300*/  WARPSYNC.COLLECTIVE R15, `(.L_x_6533) ;  /* 0x000000000f087348 */ /* 0x000fea0003c00000 */
[----:B------:R0:W1:Y:S02]  /*28310*/  SHFL.UP P6, R14, R13, R12, R11 ;  /* 0x0400000c0d0e7389 */ /* 0x00006400000c000b */
[----:B01----:R-:W-:Y:S01]  /*28320*/  ENDCOLLECTIVE ;  /* 0x000000000000791b */ /* 0x003fe20003800000 */
.L_x_6533:
[----:B------:R-:W-:Y:S01]  /*28330*/  IMAD.MOV.U32 R12, RZ, RZ, 0x8 ;  /* 0x00000008ff0c7424 */ /* 0x000fe200078e00ff */
[----:B------:R-:W-:-:S05]  /*28340*/  SEL R3, R14, RZ, P3 ;  /* 0x000000ff0e037207 */ /* 0x000fca0001800000 */
[----:B------:R-:W-:-:S05]  /*28350*/  IMAD.IADD R3, R2, 0x1, R3 ;  /* 0x0000000102037824 */ /* 0x000fca00078e0203 */
[----:B------:R-:W-:-:S07]  /*28360*/  MOV R13, R3 ;  /* 0x00000003000d7202 */ /* 0x000fce0000000f00 */
[----:B------:R-:W-:Y:S05]  /*28370*/  WARPSYNC.COLLECTIVE R15, `(.L_x_6534) ;  /* 0x000000000f087348 */ /* 0x000fea0003c00000 */
[----:B------:R0:W1:Y:S02]  /*28380*/  SHFL.UP P6, R14, R13, R12, R11 ;  /* 0x0400000c0d0e7389 */ /* 0x00006400000c000b */
[----:B01----:R-:W-:Y:S01]  /*28390*/  ENDCOLLECTIVE ;  /* 0x000000000000791b */ /* 0x003fe20003800000 */
.L_x_6534:
[----:B------:R-:W-:Y:S01]  /*283a0*/  IMAD.MOV.U32 R12, RZ, RZ, 0x10 ;  /* 0x00000010ff0c7424 */ /* 0x000fe200078e00ff */
[----:B------:R-:W-:-:S05]  /*283b0*/  SEL R14, R14, RZ, P4 ;  /* 0x000000ff0e0e7207 */ /* 0x000fca0002000000 */
[----:B------:R-:W-:-:S04]  /*283c0*/  IMAD.IADD R5, R3, 0x1, R14 ;  /* 0x0000000103057824 */ /* 0x000fc800078e020e */
[----:B------:R-:W-:-:S07]  /*283d0*/  IMAD.MOV.U32 R13, RZ, RZ, R5 ;  /* 0x000000ffff0d7224 */ /* 0x000fce00078e0005 */
[----:B------:R-:W-:Y:S05]  /*283e0*/  WARPSYNC.COLLECTIVE R15, `(.L_x_6535) ;  /* 0x000000000f087348 */ /* 0x000fea0003c00000 */
[----:B------:R0:W1:Y:S02]  /*283f0*/  SHFL.UP P6, R14, R13, R12, R11 ;  /* 0x0400000c0d0e7389 */ /* 0x00006400000c000b */
[----:B01----:R-:W-:Y:S01]  /*28400*/  ENDCOLLECTIVE ;  /* 0x000000000000791b */ /* 0x003fe20003800000 */
.L_x_6535:
        /* <DEDUP_REMOVED lines=8> */
.L_x_6536:
[----:B------:R-:W-:Y:S05]  /*28490*/  BRA `(.L_x_6537) ;  /* 0xffffff8c009c7947 */ /* 0x000fea000383ffff */
.L_x_6300:
[----:B------:R-:W-:Y:S01]  /*284a0*/  BSSY B0, `(.L_x_6538) ;  /* 0x0000006000007945 */ /* 0x000fe20003800000 */
[----:B------:R-:W-:Y:S01]  /*284b0*/  PLOP3.LUT P6, PT, P6, PT, PT, 0x8, 0x0 ;  /* 0x000000000000781c */ /* 0x000fe200037ce170 */
[----:B------:R-:W-:-:S12]  /*284c0*/  IMAD.MOV.U32 R15, RZ, RZ, -0x1 ;  /* 0xffffffffff0f7424 */ /* 0x000fd800078e00ff */
[----:B01----:R-:W-:Y:S05]  /*284d0*/  WARPSYNC.COLLECTIVE R15, `(.L_x_6539) ;  /* 0x000000000f087348 */ /* 0x003fea0003c00000 */
[----:B------:R-:W-:Y:S01]  /*284e0*/  VOTE.ANY R14, PT, P6 ;  /* 0x00000000000e7806 */ /* 0x000fe200030e0100 */
[----:B01----:R-:W-:Y:S06]  /*284f0*/  ENDCOLLECTIVE ;  /* 0x000000000000791b */ /* 0x003fec0003800000 */
.L_x_6539:
[----:B------:R-:W-:Y:S05]  /*28500*/  BSYNC B0 ;  /* 0x0000000000007941 */ /* 0x000fea0003800000 */
.L_x_6538:
        /* <DEDUP_REMOVED lines=8> */
.L_x_6540:
[----:B------:R-:W-:Y:S02]  /*28590*/  IMAD.IADD R19, R12, 0x1, R19 ;  /* 0x000000010c137824 */ /* 0x000fe400078e0213 */
[----:B------:R-:W-:Y:S01]  /*285a0*/  IMAD.MOV.U32 R13, RZ, RZ, R4 ;  /* 0x000000ffff0d7224 */ /* 0x000fe200078e0004 */
[----:B------:R-:W-:-:S07]  /*285b0*/  MOV R17, R14 ;  /* 0x0000000e00117202 */ /* 0x000fce0000000f00 */
[----:B------:R-:W-:Y:S05]  /*285c0*/  WARPSYNC.COLLECTIVE R15, `(.L_x_6541) ;  /* 0x000000000f087348 */ /* 0x000fea0003c00000 */
[----:B------:R0:W1:Y:S02]  /*285d0*/  SHFL.IDX P6, R14, R13, R12, R11 ;  /* 0x0000000c0d0e7389 */ /* 0x00006400000c000b */
[----:B01----:R-:W-:Y:S01]  /*285e0*/  ENDCOLLECTIVE ;  /* 0x000000000000791b */ /* 0x003fe20003800000 */
.L_x_6541:
[----:B------:R-:W-:Y:S01]  /*285f0*/  IMAD.MOV.U32 R4, RZ, RZ, R14 ;  /* 0x000000ffff047224 */ /* 0x000fe200078e000e */
[----:B------:R-:W-:Y:S06]  /*28600*/  BRA `(.L_x_6542) ;  /* 0xffffff8c00807947 */ /* 0x000fec000383ffff */
.L_x_6302:
[----:B------:R-:W-:Y:S01]  /*28610*/  BSSY B0, `(.L_x_6543) ;  /* 0x0000007000007945 */ /* 0x000fe20003800000 */
[----:B------:R-:W-:Y:S02]  /*28620*/  IMAD.MOV.U32 R13, RZ, RZ, R2 ;  /* 0x000000ffff0d7224 */ /* 0x000fe400078e0002 */
[----:B-1----:R-:W-:Y:S02]  /*28630*/  IMAD.MOV.U32 R11, RZ, RZ, 0x1f ;  /* 0x0000001fff0b7424 */ /* 0x002fe400078e00ff */
[----:B------:R-:W-:-:S07]  /*28640*/  IMAD.MOV.U32 R15, RZ, RZ, -0x1 ;  /* 0xffffffffff0f7424 */ /* 0x000fce00078e00ff */
[----:B0--34-:R-:W-:Y:S05]  /*28650*/  WARPSYNC.COLLECTIVE R15, `(.L_x_6544) ;  /* 0x000000000f087348 */ /* 0x019fea0003c00000 */
[----:B------:R1:W2:Y:S02]  /*28660*/  SHFL.IDX P6, R14, R13, R12, R11 ;  /* 0x0000000c0d0e7389 */ /* 0x0002a400000c000b */
[----:B01234-:R-:W-:Y:S01]  /*28670*/  ENDCOLLECTIVE ;  /* 0x000000000000791b */ /* 0x01ffe20003800000 */
.L_x_6544:
[----:B------:R-:W-:Y:S05]  /*28680*/  BSYNC B0 ;  /* 0x0000000000007941 */ /* 0x000fea0003800000 */
.L_x_6543:
[----:B------:R-:W-:Y:S01]  /*28690*/  MOV R6, R14 ;  /* 0x0000000e00067202 */ /* 0x000fe20000000f00 */
[----:B------:R-:W-:Y:S06]  /*286a0*/  BRA `(.L_x_6301) ;  /* 0xffffff8c00707947 */ /* 0x000fec000383ffff */
.L_x_6308:
[----:B-1----:R1:W4:Y:S02]  /*286b0*/  SYNCS.PHASECHK.TRANS64.TRYWAIT P0, [R5+URZ+0x32420], R0 ;  /* 0x03242000050075a7 */ /* 0x002324000800017f */
[----:B----4-:R-:W-:Y:S05]  /*286c0*/  @!P0 NANOSLEEP.SYNCS 0x989680 ;  /* 0x009896800000895d */ /* 0x010fea0003900000 */
[----:B------:R-:W4:Y:S02]  /*286d0*/  @!P0 SYNCS.PHASECHK.TRANS64 P0, [R5+URZ+0x32420], R0 ;  /* 0x03242000050085a7 */ /* 0x000f24000800007f */
[----:B----4-:R-:W-:Y:S05]  /*286e0*/  @!P0 BRA `(.L_x_6308) ;  /* 0xfffffffc00f08947 */ /* 0x010fea000383ffff */
[----:B------:R-:W-:Y:S05]  /*286f0*/  BRA `(.L_x_6545) ;  /* 0xffffff9400c87947 */ /* 0x000fea000383ffff */
.L_x_6309:
        /* <DEDUP_REMOVED lines=11> */
.L_x_6547:
[----:B------:R-:W-:Y:S05]  /*287b0*/  BSYNC B0 ;  /* 0x0000000000007941 */ /* 0x000fea0003800000 */
.L_x_6546:
[----:B------:R-:W-:Y:S05]  /*287c0*/  BRA `(.L_x_6548) ;  /* 0xffffff9400b07947 */ /* 0x000fea000383ffff */
.L_x_6310:
[----:B------:R-:W-:Y:S01]  /*287d0*/  BSSY B0, `(.L_x_6549) ;  /* 0x0000006000007945 */ /* 0x000fe20003800000 */
[----:B------:R-:W-:-:S07]  /*287e0*/  IMAD.MOV.U32 R15, RZ, RZ, -0x1 ;  /* 0xffffffffff0f7424 */ /* 0x000fce00078e00ff */
[----:B0123--:R-:W-:Y:S05]  /*287f0*/  WARPSYNC.COLLECTIVE R15, `(.L_x_6550) ;  /* 0x000000000f0c7348 */ /* 0x00ffea0003c00000 */
[----:B------:R-:W-:Y:S02]  /*28800*/  ELECT P6, UR62, PT ;  /* 0x00000000003e782f */ /* 0x000fe400038c0000 */
[----:B------:R-:W-:Y:S01]  /*28810*/  MOV R14, UR62 ;  /* 0x0000003e000e7c02 */ /* 0x000fe20008000f00 */
[----:B0123--:R-:W-:Y:S10]  /*28820*/  ENDCOLLECTIVE ;  /* 0x000000000000791b */ /* 0x00fff40003800000 */
.L_x_6550:
[----:B------:R-:W-:Y:S05]  /*28830*/  BSYNC B0 ;  /* 0x0000000000007941 */ /* 0x000fea0003800000 */
.L_x_6549:
[----:B------:R-:W-:Y:S05]  /*28840*/  BRA `(.L_x_6551) ;  /* 0xffffff9400a47947 */ /* 0x000fea000383ffff */
.L_x_6312:
[----:B-1----:R1:W4:Y:S02]  /*28850*/  SYNCS.PHASECHK.TRANS64.TRYWAIT P1, [R3+URZ+0x32440], R2 ;  /* 0x03244002030075a7 */ /* 0x002324000802017f */
[----:B----4-:R-:W-:Y:S05]  /*28860*/  @!P1 NANOSLEEP.SYNCS 0x989680 ;  /* 0x009896800000995d */ /* 0x010fea0003900000 */
[----:B------:R-:W4:Y:S02]  /*28870*/  @!P1 SYNCS.PHASECHK.TRANS64 P1, [R3+URZ+0x32440], R2 ;  /* 0x03244002030095a7 */ /* 0x000f24000802007f */
[----:B----4-:R-:W-:Y:S05]  /*28880*/  @!P1 BRA `(.L_x_6312) ;  /* 0xfffffffc00f09947 */ /* 0x010fea000383ffff */
[----:B------:R-:W-:Y:S05]  /*28890*/  BRA `(.L_x_6552) ;  /* 0xffffff9400c47947 */ /* 0x000fea000383ffff */
.L_x_6314:
[----:B----4-:R4:W0:Y:S02]  /*288a0*/  SYNCS.PHASECHK.TRANS64.TRYWAIT P1, [R25+URZ+0x32440], R0 ;  /* 0x03244000190075a7 */ /* 0x010824000802017f */
[----:B0-----:R-:W-:Y:S05]  /*288b0*/  @!P1 NANOSLEEP.SYNCS 0x989680 ;  /* 0x009896800000995d */ /* 0x001fea0003900000 */
[----:B------:R-:W0:Y:S02]  /*288c0*/  @!P1 SYNCS.PHASECHK.TRANS64 P1, [R25+URZ+0x32440], R0 ;  /* 0x03244000190095a7 */ /* 0x000e24000802007f */
[----:B0-----:R-:W-:Y:S05]  /*288d0*/  @!P1 BRA `(.L_x_6314) ;  /* 0xfffffffc00f09947 */ /* 0x001fea000383ffff */
[----:B------:R-:W-:Y:S05]  /*288e0*/  BRA `(.L_x_6553) ;  /* 0xffffff9400d07947 */ /* 0x000fea000383ffff */
.L_x_6316:
[----:B------:R0:W0:Y:S02]  /*288f0*/  SYNCS.PHASECHK.TRANS64.TRYWAIT P1, [R3+URZ+0x32460], R2 ;  /* 0x03246002030075a7 */ /* 0x000024000802017f */
[----:B0-----:R-:W-:Y:S05]  /*28900*/  @!P1 NANOSLEEP.SYNCS 0x989680 ;  /* 0x009896800000995d */ /* 0x001fea0003900000 */
[----:B------:R-:W0:Y:S02]  /*28910*/  @!P1 SYNCS.PHASECHK.TRANS64 P1, [R3+URZ+0x32460], R2 ;  /* 0x03246002030095a7 */ /* 0x000e24000802007f */
[----:B0-----:R-:W-:Y:S05]  /*28920*/  @!P1 BRA `(.L_x_6316) ;  /* 0xfffffffc00f09947 */ /* 0x001fea000383ffff */
[----:B------:R-:W-:Y:S05]  /*28930*/  BRA `(.L_x_6554) ;  /* 0xffffff9400cc7947 */ /* 0x000fea000383ffff */
.L_x_6555:
        /* <DEDUP_REMOVED lines=12> */
.L_x_6576:


//--------------------- .nv.global.init           --------------------------
	.section	.nv.global.init,"aw",@progbits
.nv.global.init:
	.type		$str$23,@object
	.size		$str$23,($str$24 - $str$23)
$str$23:
        /*0000*/ 	.byte	0x28, 0x61, 0x64, 0x64, 0x72, 0x65, 0x73, 0x73, 0x20, 0x26, 0x20, 0x6d, 0x61, 0x73, 0x6b, 0x29
        /*0010*/ 	.byte	0x20, 0x3d, 0x3d, 0x20, 0x30, 0x00
	.type		$str$24,@object
	.size		$str$24,(__unnamed_4 - $str$24)
$str$24:
        /*0016*/ 	.byte	0x2f, 0x74, 0x6d, 0x70, 0x2f, 0x6f, 0x73, 0x73, 0x5f, 0x6b, 0x65, 0x72, 0x6e, 0x65, 0x6c, 0x73
        /*0026*/ 	.byte	0x5f, 0x73, 0x72, 0x63, 0x2f, 0x66, 0x6c, 0x61, 0x73, 0x68, 0x5f, 0x61, 0x74, 0x74, 0x65, 0x6e
        /*0036*/ 	.byte	0x74, 0x69, 0x6f, 0x6e, 0x2f, 0x63, 0x73, 0x72, 0x63, 0x2f, 0x63, 0x75, 0x74, 0x6c, 0x61, 0x73
        /*0046*/ 	.byte	0x73, 0x2f, 0x69, 0x6e, 0x63, 0x6c, 0x75, 0x64, 0x65, 0x2f, 0x63, 0x75, 0x74, 0x65, 0x2f, 0x70
        /*0056*/ 	.byte	0x6f, 0x69, 0x6e, 0x74, 0x65, 0x72, 0x5f, 0x66, 0x6c, 0x61, 0x67, 0x67, 0x65, 0x64, 0x2e, 0x68
        /*0066*/ 	.byte	0x70, 0x70, 0x00
	.type		__unnamed_4,@object
	.size		__unnamed_4,(__unnamed_5 - __unnamed_4)
__unnamed_4:
        /* <DEDUP_REMOVED lines=23> */
        /*01d9*/ 	.byte	0x3a, 0x43, 0x3c, 0x30, 0x3e, 0x3e, 0x3e, 0x3e, 0x3e, 0x20, 0x26, 0x5d, 0x00
	.type		__unnamed_5,@object
	.size		__unnamed_5,(__unnamed_7 - __unnamed_5)
__unnamed_5:
        /* <DEDUP_REMOVED lines=24> */
	.type		__unnamed_7,@object
	.size		__unnamed_7,(__unnamed_6 - __unnamed_7)
__unnamed_7:
        /* <DEDUP_REMOVED lines=24> */
	.type		__unnamed_6,@object
	.size		__unnamed_6,(__unnamed_1 - __unnamed_6)
__unnamed_6:
        /* <DEDUP_REMOVED lines=28> */
        /*06a6*/ 	.byte	0x34, 0x3e, 0x3e, 0x3e, 0x3e, 0x3e, 0x5d, 0x00
	.type		__unnamed_1,@object
	.size		__unnamed_1,(__unnamed_3 - __unnamed_1)
__unnamed_1:
        /* <DEDUP_REMOVED lines=28> */
        /*086e*/ 	.byte	0x34, 0x3e, 0x3e, 0x3e, 0x3e, 0x3e, 0x20, 0x26, 0x5d, 0x00
	.type		__unnamed_3,@object
	.size		__unnamed_3,(__unnamed_2 - __unnamed_3)
__unnamed_3:
        /* <DEDUP_REMOVED lines=29> */
	.type		__unnamed_2,@object
	.size		__unnamed_2,(.L_1 - __unnamed_2)
__unnamed_2:
        /* <DEDUP_REMOVED lines=29> */
.L_1:


//--------------------- .nv.shared._ZN7cutlass13device_kernelIN5flash11enable_sm90INS1_16FlashAttnFwdSm90INS1_25CollectiveMainloopFwdSm90ILi2EN4cute5tupleIJNS5_1CILi1EEES8_S8_EEENS6_IJNS7_ILi128EEENS7_ILi96EEENS7_ILi64EEEEEELi256ENS_6half_tEfNS_4arch4Sm90ELb0ELb0ELb1ELb0ELb1ELb0ELb0ELb1ELb0ELb1ELb1ELb0EEENS1_21CollectiveEpilogueFwdINS6_IJSA_NS7_ILi256EEESB_EEES9_SE_SG_Li256ELb0ELb1ELb1ELb0EEENS1_19SingleTileSchedulerILb0ELb1ELb1ELi128EEEEEEEEEvNT_6ParamsE --------------------------
	.section	.nv.shared._ZN7cutlass13device_kernelIN5flash11enable_sm90INS1_16FlashAttnFwdSm90INS1_25CollectiveMainloopFwdSm90ILi2EN4cute5tupleIJNS5_1CILi1EEES8_S8_EEENS6_IJNS7_ILi128EEENS7_ILi96EEENS7_ILi64EEEEEELi256ENS_6half_tEfNS_4arch4Sm90ELb0ELb0ELb1ELb0ELb1ELb0ELb0ELb1ELb0ELb1ELb1ELb0EEENS1_21CollectiveEpilogueFwdINS6_IJSA_NS7_ILi256EEESB_EEES9_SE_SG_Li256ELb0ELb1ELb1ELb0EEENS1_19SingleTileSchedulerILb0ELb1ELb1ELi128EEEEEEEEEvNT_6ParamsE,"aw",@nobits
	.sectionflags	@""
	.align	16
	.zero		1024


//--------------------- .nv.shared.reserved.0     --------------------------
	.section	.nv.shared.reserved.0,"aw",@nobits
	.weak		__nv_reservedSMEM_offset_0_alias
	.size		__nv_reservedSMEM_offset_0_alias, 0, 0
	.other		__nv_reservedSMEM_offset_0_alias,@"STO_CUDA_RESERVED_SHARED STV_DEFAULT"
__nv_reservedSMEM_offset_0_alias:
	.zero		0


//--------------------- .nv.global                --------------------------
	.section	.nv.global,"aw",@nobits
.nv.global:
	.type		_ZN89_INTERNAL_6e1c5ea7_53_flash_fwd_hdim64_256_fp16_paged_split_softcap_sm90_cu_9949e2e8_47164cute1_E,@object
	.size		_ZN89_INTERNAL_6e1c5ea7_53_flash_fwd_hdim64_256_fp16_paged_split_softcap_sm90_cu_9949e2e8_47164cute1_E,(_ZN89_INTERNAL_6e1c5ea7_53_flash_fwd_hdim64_256_fp16_paged_split_softcap_sm90_cu_9949e2e8_47164cuda3std3__45__cpo6cbeginE - _ZN89_INTERNAL_6e1c5ea7_53_flash_fwd_hdim64_256_fp16_paged_split_softcap_sm90_cu_9949e2e8_47164cute1_E)
_ZN89_INTERNAL_6e1c5ea7_53_flash_fwd_hdim64_256_fp16_paged_split_softcap_sm90_cu_9949e2e8_47164cute1_E:
	.zero		1
	.type		_ZN89_INTERNAL_6e1c5ea7_53_flash_fwd_hdim64_256_fp16_paged_split_softcap_sm90_cu_9949e2e8_47164cuda3std3__45__cpo6cbeginE,@object
	.size		_ZN89_INTERNAL_6e1c5ea7_53_flash_fwd_hdim64_256_fp16_paged_split_softcap_sm90_cu_9949e2e8_47164cuda3std3__45__cpo6cbeginE,(_ZN89_INTERNAL_6e1c5ea7_53_flash_fwd_hdim64_256_fp16_paged_split_softcap_sm90_cu_9949e2e8_47164cuda3std3__48in_placeE - _ZN89_INTERNAL_6e1c5ea7_53_flash_fwd_hdim64_256_fp16_paged_split_softcap_sm90_cu_9949e2e8_47164cuda3std3__45__cpo6cbeginE)
_ZN89_INTERNAL_6e1c5ea7_53_flash_fwd_hdim64_256_fp16_paged_split_softcap_sm90_cu_9949e2e8_47164cuda3std3__45__cpo6cbeginE:
	.zero		1
	.type		_ZN89_INTERNAL_6e1c5ea7_53_flash_fwd_hdim64_256_fp16_paged_split_softcap_sm90_cu_9949e2e8_47164cuda3std3__48in_placeE,@object
	.size		_ZN89_INTERNAL_6e1c5ea7_53_flash_fwd_hdim64_256_fp16_paged_split_softcap_sm90_cu_9949e2e8_47164cuda3std3__48in_placeE,(_ZN89_INTERNAL_6e1c5ea7_53_flash_fwd_hdim64_256_fp16_paged_split_softcap_sm90_cu_9949e2e8_47164cuda3std6ranges3__45__cpo9iter_moveE - _ZN89_INTERNAL_6e1c5ea7_53_flash_fwd_hdim64_256_fp16_paged_split_softcap_sm90_cu_9949e2e8_47164cuda3std3__48in_placeE)
_ZN89_INTERNAL_6e1c5ea7_53_flash_fwd_hdim64_256_fp16_paged_split_softcap_sm90_cu_9949e2e8_47164cuda3std3__48in_placeE:
	.zero		1
	.type		_ZN89_INTERNAL_6e1c5ea7_53_flash_fwd_hdim64_256_fp16_paged_split_softcap_sm90_cu_9949e2e8_47164cuda3std6ranges3__45__cpo9iter_moveE,@object
	.size		_ZN89_INTERNAL_6e1c5ea7_53_flash_fwd_hdim64_256_fp16_paged_split_softcap_sm90_cu_9949e2e8_47164cuda3std6ranges3__45__cpo9iter_moveE,(_ZN89_INTERNAL_6e1c5ea7_53_flash_fwd_hdim64_256_fp16_paged_split_softcap_sm90_cu_9949e2e8_47164cuda3std3__45__cpo5beginE - _ZN89_INTERNAL_6e1c5ea7_53_flash_fwd_hdim64_256_fp16_paged_split_softcap_sm90_cu_9949e2e8_47164cuda3std6ranges3__45__cpo9iter_moveE)
_ZN89_INTERNAL_6e1c5ea7_53_flash_fwd_hdim64_256_fp16_paged_split_softcap_sm90_cu_9949e2e8_47164cuda3std6ranges3__45__cpo9iter_moveE:
	.zero		1
	.type		_ZN89_INTERNAL_6e1c5ea7_53_flash_fwd_hdim64_256_fp16_paged_split_softcap_sm90_cu_9949e2e8_47164cuda3std3__45__cpo5beginE,@object
	.size		_ZN89_INTERNAL_6e1c5ea7_53_flash_fwd_hdim64_256_fp16_paged_split_softcap_sm90_cu_9949e2e8_47164cuda3std3__45__cpo5beginE,(_ZN89_INTERNAL_6e1c5ea7_53_flash_fwd_hdim64_256_fp16_paged_split_softcap_sm90_cu_9949e2e8_47164cuda3std3__491_GLOBAL__N__6e1c5ea7_53_flash_fwd_hdim64_256_fp16_paged_split_softcap_sm90_cu_9949e2e8_47166ignoreE - _ZN89_INTERNAL_6e1c5ea7_53_flash_fwd_hdim64_256_fp16_paged_split_softcap_sm90_cu_9949e2e8_47164cuda3std3__45__cpo5beginE)
_ZN89_INTERNAL_6e1c5ea7_53_flash_fwd_hdim64_256_fp16_paged_split_softcap_sm90_cu_9949e2e8_47164cuda3std3__45__cpo5beginE:
	.zero		1
	.type		_ZN89_INTERNAL_6e1c5ea7_53_flash_fwd_hdim64_256_fp16_paged_split_softcap_sm90_cu_9949e2e8_47164cuda3std3__491_GLOBAL__N__6e1c5ea7_53_flash_fwd_hdim64_256_fp16_paged_split_softcap_sm90_cu_9949e2e8_47166ignoreE,@object
	.size		_ZN89_INTERNAL_6e1c5ea7_53_flash_fwd_hdim64_256_fp16_paged_split_softcap_sm90_cu_9949e2e8_47164cuda3std3__491_GLOBAL__N__6e1c5ea7_53_flash_fwd_hdim64_256_fp16_paged_split_softcap_sm90_cu_9949e2e8_47166ignoreE,(_ZN89_INTERNAL_6e1c5ea7_53_flash_fwd_hdim64_256_fp16_paged_split_softcap_sm90_cu_9949e2e8_47164cute7productE - _ZN89_INTERNAL_6e1c5ea7_53_flash_fwd_hdim64_256_fp16_paged_split_softcap_sm90_cu_9949e2e8_47164cuda3std3__491_GLOBAL__N__6e1c5ea7_53_flash_fwd_hdim64_256_fp16_paged_split_softcap_sm90_cu_9949e2e8_47166ignoreE)
_ZN89_INTERNAL_6e1c5ea7_53_flash_fwd_hdim64_256_fp16_paged_split_softcap_sm90_cu_9949e2e8_47164cuda3std3__491_GLOBAL__N__6e1c5ea7_53_flash_fwd_hdim64_256_fp16_paged_split_softcap_sm90_cu_9949e2e8_47166ignoreE:
	.zero		1
	.type		_ZN89_INTERNAL_6e1c5ea7_53_flash_fwd_hdim64_256_fp16_paged_split_softcap_sm90_cu_9949e2e8_47164cute7productE,@object
	.size		_ZN89_INTERNAL_6e1c5ea7_53_flash_fwd_hdim64_256_fp16_paged_split_softcap_sm90_cu_9949e2e8_47164cute7productE,(_ZN89_INTERNAL_6e1c5ea7_53_flash_fwd_hdim64_256_fp16_paged_split_softcap_sm90_cu_9949e2e8_47164cuda3std3__45__cpo3endE - _ZN89_INTERNAL_6e1c5ea7_53_flash_fwd_hdim64_256_fp16_paged_split_softcap_sm90_cu_9949e2e8_47164cute7productE)
_ZN89_INTERNAL_6e1c5ea7_53_flash_fwd_hdim64_256_fp16_paged_split_softcap_sm90_cu_9949e2e8_47164cute7productE:
	.zero		1
	.type		_ZN89_INTERNAL_6e1c5ea7_53_flash_fwd_hdim64_256_fp16_paged_split_softcap_sm90_cu_9949e2e8_47164cuda3std3__45__cpo3endE,@object
	.size		_ZN89_INTERNAL_6e1c5ea7_53_flash_fwd_hdim64_256_fp16_paged_split_softcap_sm90_cu_9949e2e8_47164cuda3std3__45__cpo3endE,(_ZN89_INTERNAL_6e1c5ea7_53_flash_fwd_hdim64_256_fp16_paged_split_softcap_sm90_cu_9949e2e8_47164cuda3std3__419piecewise_constructE - _ZN89_INTERNAL_6e1c5ea7_53_flash_fwd_hdim64_256_fp16_paged_split_softcap_sm90_cu_9949e2e8_47164cuda3std3__45__cpo3endE)
_ZN89_INTERNAL_6e1c5ea7_53_flash_fwd_hdim64_256_fp16_paged_split_softcap_sm90_cu_9949e2e8_47164cuda3std3__45__cpo3endE:
	.zero		1
	.type		_ZN89_INTERNAL_6e1c5ea7_53_flash_fwd_hdim64_256_fp16_paged_split_softcap_sm90_cu_9949e2e8_47164cuda3std3__419piecewise_constructE,@object
	.size		_ZN89_INTERNAL_6e1c5ea7_53_flash_fwd_hdim64_256_fp16_paged_split_softcap_sm90_cu_9949e2e8_47164cuda3std3__419piecewise_constructE,(_ZN89_INTERNAL_6e1c5ea7_53_flash_fwd_hdim64_256_fp16_paged_split_softcap_sm90_cu_9949e2e8_47164cuda3std3__45__cpo4cendE - _ZN89_INTERNAL_6e1c5ea7_53_flash_fwd_hdim64_256_fp16_paged_split_softcap_sm90_cu_9949e2e8_47164cuda3std3__419piecewise_constructE)
_ZN89_INTERNAL_6e1c5ea7_53_flash_fwd_hdim64_256_fp16_paged_split_softcap_sm90_cu_9949e2e8_47164cuda3std3__419piecewise_constructE:
	.zero		1
	.type		_ZN89_INTERNAL_6e1c5ea7_53_flash_fwd_hdim64_256_fp16_paged_split_softcap_sm90_cu_9949e2e8_47164cuda3std3__45__cpo4cendE,@object
	.size		_ZN89_INTERNAL_6e1c5ea7_53_flash_fwd_hdim64_256_fp16_paged_split_softcap_sm90_cu_9949e2e8_47164cuda3std3__45__cpo4cendE,(_ZN89_INTERNAL_6e1c5ea7_53_flash_fwd_hdim64_256_fp16_paged_split_softcap_sm90_cu_9949e2e8_47164cuda3std6ranges3__45__cpo4swapE - _ZN89_INTERNAL_6e1c5ea7_53_flash_fwd_hdim64_256_fp16_paged_split_softcap_sm90_cu_9949e2e8_47164cuda3std3__45__cpo4cendE)
_ZN89_INTERNAL_6e1c5ea7_53_flash_fwd_hdim64_256_fp16_paged_split_softcap_sm90_cu_9949e2e8_47164cuda3std3__45__cpo4cendE:
	.zero		1
	.type		_ZN89_INTERNAL_6e1c5ea7_53_flash_fwd_hdim64_256_fp16_paged_split_softcap_sm90_cu_9949e2e8_47164cuda3std6ranges3__45__cpo4swapE,@object
	.size		_ZN89_INTERNAL_6e1c5ea7_53_flash_fwd_hdim64_256_fp16_paged_split_softcap_sm90_cu_9949e2e8_47164cuda3std6ranges3__45__cpo4swapE,(.L_14 - _ZN89_INTERNAL_6e1c5ea7_53_flash_fwd_hdim64_256_fp16_paged_split_softcap_sm90_cu_9949e2e8_47164cuda3std6ranges3__45__cpo4swapE)
_ZN89_INTERNAL_6e1c5ea7_53_flash_fwd_hdim64_256_fp16_paged_split_softcap_sm90_cu_9949e2e8_47164cuda3std6ranges3__45__cpo4swapE:
	.zero		1
.L_14:


//--------------------- .nv.shared._ZN7cutlass13device_kernelIN5flash11enable_sm90INS1_16FlashAttnFwdSm90INS1_25CollectiveMainloopFwdSm90ILi2EN4cute5tupleIJNS5_1CILi1EEES8_S8_EEENS6_IJNS7_ILi128EEENS7_ILi96EEENS7_ILi64EEEEEELi256ENS_6half_tEfNS_4arch4Sm90ELb0ELb0ELb1ELb0ELb1ELb0ELb1ELb1ELb0ELb1ELb1ELb0EEENS1_21CollectiveEpilogueFwdINS6_IJSA_NS7_ILi256EEESB_EEES9_SE_SG_Li256ELb0ELb1ELb1ELb0EEENS1_19SingleTileSchedulerILb0ELb1ELb1ELi128EEEEEEEEEvNT_6ParamsE --------------------------
	.section	.nv.shared._ZN7cutlass13device_kernelIN5flash11enable_sm90INS1_16FlashAttnFwdSm90INS1_25CollectiveMainloopFwdSm90ILi2EN4cute5tupleIJNS5_1CILi1EEES8_S8_EEENS6_IJNS7_ILi128EEENS7_ILi96EEENS7_ILi64EEEEEELi256ENS_6half_tEfNS_4arch4Sm90ELb0ELb0ELb1ELb0ELb1ELb0ELb1ELb1ELb0ELb1ELb1ELb0EEENS1_21CollectiveEpilogueFwdINS6_IJSA_NS7_ILi256EEESB_EEES9_SE_SG_Li256ELb0ELb1ELb1ELb0EEENS1_19SingleTileSchedulerILb0ELb1ELb1ELi128EEEEEEEEEvNT_6ParamsE,"aw",@nobits
	.sectionflags	@""
	.align	16
	.zero		1024


//--------------------- .nv.shared._ZN7cutlass13device_kernelIN5flash11enable_sm90INS1_16FlashAttnFwdSm90INS1_25CollectiveMainloopFwdSm90ILi2EN4cute5tupleIJNS5_1CILi1EEES8_S8_EEENS6_IJNS7_ILi128EEENS7_ILi96EEENS7_ILi64EEEEEELi256ENS_6half_tEfNS_4arch4Sm90ELb0ELb0ELb1ELb1ELb1ELb0ELb0ELb1ELb0ELb1ELb1ELb0EEENS1_21CollectiveEpilogueFwdINS6_IJSA_NS7_ILi256EEESB_EEES9_SE_SG_Li256ELb1ELb1ELb1ELb0EEENS1_36VarlenDynamicPersistentTileSchedulerILi128ELi96ELi256ELi128ELb1ELb1ELb1ELb0ELb1ELb1EEEEEEEEEvNT_6ParamsE --------------------------
	.section	.nv.shared._ZN7cutlass13device_kernelIN5flash11enable_sm90INS1_16FlashAttnFwdSm90INS1_25CollectiveMainloopFwdSm90ILi2EN4cute5tupleIJNS5_1CILi1EEES8_S8_EEENS6_IJNS7_ILi128EEENS7_ILi96EEENS7_ILi64EEEEEELi256ENS_6half_tEfNS_4arch4Sm90ELb0ELb0ELb1ELb1ELb1ELb0ELb0ELb1ELb0ELb1ELb1ELb0EEENS1_21CollectiveEpilogueFwdINS6_IJSA_NS7_ILi256EEESB_EEES9_SE_SG_Li256ELb1ELb1ELb1ELb0EEENS1_36VarlenDynamicPersistentTileSchedulerILi128ELi96ELi256ELi128ELb1ELb1ELb1ELb0ELb1ELb1EEEEEEEEEvNT_6ParamsE,"aw",@nobits
	.sectionflags	@""
	.align	16
	.zero		1024


//--------------------- .nv.shared._ZN7cutlass13device_kernelIN5flash11enable_sm90INS1_16FlashAttnFwdSm90INS1_25CollectiveMainloopFwdSm90ILi2EN4cute5tupleIJNS5_1CILi1EEES8_S8_EEENS6_IJNS7_ILi128EEENS7_ILi96EEENS7_ILi64EEEEEELi256ENS_6half_tEfNS_4arch4Sm90ELb0ELb0ELb1ELb1ELb1ELb1ELb0ELb1ELb0ELb1ELb1ELb0EEENS1_21CollectiveEpilogueFwdINS6_IJSA_NS7_ILi256EEESB_EEES9_SE_SG_Li256ELb1ELb1ELb1ELb0EEENS1_36VarlenDynamicPersistentTileSchedulerILi128ELi96ELi256ELi128ELb1ELb1ELb1ELb0ELb1ELb1EEEEEEEEEvNT_6ParamsE --------------------------
	.section	.nv.shared._ZN7cutlass13device_kernelIN5flash11enable_sm90INS1_16FlashAttnFwdSm90INS1_25CollectiveMainloopFwdSm90ILi2EN4cute5tupleIJNS5_1CILi1EEES8_S8_EEENS6_IJNS7_ILi128EEENS7_ILi96EEENS7_ILi64EEEEEELi256ENS_6half_tEfNS_4arch4Sm90ELb0ELb0ELb1ELb1ELb1ELb1ELb0ELb1ELb0ELb1ELb1ELb0EEENS1_21CollectiveEpilogueFwdINS6_IJSA_NS7_ILi256EEESB_EEES9_SE_SG_Li256ELb1ELb1ELb1ELb0EEENS1_36VarlenDynamicPersistentTileSchedulerILi128ELi96ELi256ELi128ELb1ELb1ELb1ELb0ELb1ELb1EEEEEEEEEvNT_6ParamsE,"aw",@nobits
	.sectionflags	@""
	.align	16
	.zero		1024


//--------------------- .nv.shared._ZN7cutlass13device_kernelIN5flash11enable_sm90INS1_16FlashAttnFwdSm90INS1_25CollectiveMainloopFwdSm90ILi2EN4cute5tupleIJNS5_1CILi1EEES8_S8_EEENS6_IJNS7_ILi128EEENS7_ILi96EEENS7_ILi64EEEEEELi256ENS_6half_tEfNS_4arch4Sm90ELb0ELb0ELb1ELb1ELb1ELb0ELb1ELb1ELb0ELb1ELb1ELb0EEENS1_21CollectiveEpilogueFwdINS6_IJSA_NS7_ILi256EEESB_EEES9_SE_SG_Li256ELb1ELb1ELb1ELb0EEENS1_36VarlenDynamicPersistentTileSchedulerILi128ELi96ELi256ELi128ELb1ELb1ELb1ELb0ELb1ELb1EEEEEEEEEvNT_6ParamsE --------------------------
	.section	.nv.shared._ZN7cutlass13device_kernelIN5flash11enable_sm90INS1_16FlashAttnFwdSm90INS1_25CollectiveMainloopFwdSm90ILi2EN4cute5tupleIJNS5_1CILi1EEES8_S8_EEENS6_IJNS7_ILi128EEENS7_ILi96EEENS7_ILi64EEEEEELi256ENS_6half_tEfNS_4arch4Sm90ELb0ELb0ELb1ELb1ELb1ELb0ELb1ELb1ELb0ELb1ELb1ELb0EEENS1_21CollectiveEpilogueFwdINS6_IJSA_NS7_ILi256EEESB_EEES9_SE_SG_Li256ELb1ELb1ELb1ELb0EEENS1_36VarlenDynamicPersistentTileSchedulerILi128ELi96ELi256ELi128ELb1ELb1ELb1ELb0ELb1ELb1EEEEEEEEEvNT_6ParamsE,"aw",@nobits
	.sectionflags	@""
	.align	16
	.zero		1024


//--------------------- .nv.shared._ZN7cutlass13device_kernelIN5flash11enable_sm90INS1_16FlashAttnFwdSm90INS1_25CollectiveMainloopFwdSm90ILi2EN4cute5tupleIJNS5_1CILi1EEES8_S8_EEENS6_IJNS7_ILi128EEENS7_ILi96EEENS7_ILi64EEEEEELi256ENS_6half_tEfNS_4arch4Sm90ELb0ELb0ELb1ELb1ELb1ELb1ELb1ELb1ELb0ELb1ELb1ELb0EEENS1_21CollectiveEpilogueFwdINS6_IJSA_NS7_ILi256EEESB_EEES9_SE_SG_Li256ELb1ELb1ELb1ELb0EEENS1_36VarlenDynamicPersistentTileSchedulerILi128ELi96ELi256ELi128ELb1ELb1ELb1ELb0ELb1ELb1EEEEEEEEEvNT_6ParamsE --------------------------
	.section	.nv.shared._ZN7cutlass13device_kernelIN5flash11enable_sm90INS1_16FlashAttnFwdSm90INS1_25CollectiveMainloopFwdSm90ILi2EN4cute5tupleIJNS5_1CILi1EEES8_S8_EEENS6_IJNS7_ILi128EEENS7_ILi96EEENS7_ILi64EEEEEELi256ENS_6half_tEfNS_4arch4Sm90ELb0ELb0ELb1ELb1ELb1ELb1ELb1ELb1ELb0ELb1ELb1ELb0EEENS1_21CollectiveEpilogueFwdINS6_IJSA_NS7_ILi256EEESB_EEES9_SE_SG_Li256ELb1ELb1ELb1ELb0EEENS1_36VarlenDynamicPersistentTileSchedulerILi128ELi96ELi256ELi128ELb1ELb1ELb1ELb0ELb1ELb1EEEEEEEEEvNT_6ParamsE,"aw",@nobits
	.sectionflags	@""
	.align	16
	.zero		1024


//--------------------- .nv.shared._ZN7cutlass13device_kernelIN5flash11enable_sm90INS1_16FlashAttnFwdSm90INS1_25CollectiveMainloopFwdSm90ILi2EN4cute5tupleIJNS5_1CILi1EEES8_S8_EEENS6_IJNS7_ILi128EEENS7_ILi96EEENS7_ILi64EEEEEELi256ENS_6half_tEfNS_4arch4Sm90ELb0ELb1ELb1ELb0ELb1ELb0ELb0ELb1ELb0ELb1ELb1ELb0EEENS1_21CollectiveEpilogueFwdINS6_IJSA_NS7_ILi256EEESB_EEES9_SE_SG_Li256ELb0ELb1ELb1ELb0EEENS1_19SingleTileSchedulerILb0ELb1ELb1ELi128EEEEEEEEEvNT_6ParamsE --------------------------
	.section	.nv.shared._ZN7cutlass13device_kernelIN5flash11enable_sm90INS1_16FlashAttnFwdSm90INS1_25CollectiveMainloopFwdSm90ILi2EN4cute5tupleIJNS5_1CILi1EEES8_S8_EEENS6_IJNS7_ILi128EEENS7_ILi96EEENS7_ILi64EEEEEELi256ENS_6half_tEfNS_4arch4Sm90ELb0ELb1ELb1ELb0ELb1ELb0ELb0ELb1ELb0ELb1ELb1ELb0EEENS1_21CollectiveEpilogueFwdINS6_IJSA_NS7_ILi256EEESB_EEES9_SE_SG_Li256ELb0ELb1ELb1ELb0EEENS1_19SingleTileSchedulerILb0ELb1ELb1ELi128EEEEEEEEEvNT_6ParamsE,"aw",@nobits
	.sectionflags	@""
	.align	16
	.zero		1024


//--------------------- .nv.shared._ZN7cutlass13device_kernelIN5flash11enable_sm90INS1_16FlashAttnFwdSm90INS1_25CollectiveMainloopFwdSm90ILi2EN4cute5tupleIJNS5_1CILi1EEES8_S8_EEENS6_IJNS7_ILi128EEENS7_ILi96EEENS7_ILi64EEEEEELi256ENS_6half_tEfNS_4arch4Sm90ELb0ELb1ELb1ELb0ELb1ELb0ELb1ELb1ELb0ELb1ELb1ELb0EEENS1_21CollectiveEpilogueFwdINS6_IJSA_NS7_ILi256EEESB_EEES9_SE_SG_Li256ELb0ELb1ELb1ELb0EEENS1_19SingleTileSchedulerILb0ELb1ELb1ELi128EEEEEEEEEvNT_6ParamsE --------------------------
	.section	.nv.shared._ZN7cutlass13device_kernelIN5flash11enable_sm90INS1_16FlashAttnFwdSm90INS1_25CollectiveMainloopFwdSm90ILi2EN4cute5tupleIJNS5_1CILi1EEES8_S8_EEENS6_IJNS7_ILi128EEENS7_ILi96EEENS7_ILi64EEEEEELi256ENS_6half_tEfNS_4arch4Sm90ELb0ELb1ELb1ELb0ELb1ELb0ELb1ELb1ELb0ELb1ELb1ELb0EEENS1_21CollectiveEpilogueFwdINS6_IJSA_NS7_ILi256EEESB_EEES9_SE_SG_Li256ELb0ELb1ELb1ELb0EEENS1_19SingleTileSchedulerILb0ELb1ELb1ELi128EEEEEEEEEvNT_6ParamsE,"aw",@nobits
	.sectionflags	@""
	.align	16
	.zero		1024


//--------------------- .nv.shared._ZN7cutlass13device_kernelIN5flash11enable_sm90INS1_16FlashAttnFwdSm90INS1_25CollectiveMainloopFwdSm90ILi2EN4cute5tupleIJNS5_1CILi1EEES8_S8_EEENS6_IJNS7_ILi128EEENS7_ILi96EEENS7_ILi64EEEEEELi256ENS_6half_tEfNS_4arch4Sm90ELb0ELb1ELb1ELb1ELb1ELb0ELb0ELb1ELb0ELb1ELb1ELb0EEENS1_21CollectiveEpilogueFwdINS6_IJSA_NS7_ILi256EEESB_EEES9_SE_SG_Li256ELb1ELb1ELb1ELb0EEENS1_36VarlenDynamicPersistentTileSchedulerILi128ELi96ELi256ELi128ELb1ELb1ELb1ELb1ELb0ELb1EEEEEEEEEvNT_6ParamsE --------------------------
	.section	.nv.shared._ZN7cutlass13device_kernelIN5flash11enable_sm90INS1_16FlashAttnFwdSm90INS1_25CollectiveMainloopFwdSm90ILi2EN4cute5tupleIJNS5_1CILi1EEES8_S8_EEENS6_IJNS7_ILi128EEENS7_ILi96EEENS7_ILi64EEEEEELi256ENS_6half_tEfNS_4arch4Sm90ELb0ELb1ELb1ELb1ELb1ELb0ELb0ELb1ELb0ELb1ELb1ELb0EEENS1_21CollectiveEpilogueFwdINS6_IJSA_NS7_ILi256EEESB_EEES9_SE_SG_Li256ELb1ELb1ELb1ELb0EEENS1_36VarlenDynamicPersistentTileSchedulerILi128ELi96ELi256ELi128ELb1ELb1ELb1ELb1ELb0ELb1EEEEEEEEEvNT_6ParamsE,"aw",@nobits
	.sectionflags	@""
	.align	16
	.zero		1024


//--------------------- .nv.shared._ZN7cutlass13device_kernelIN5flash11enable_sm90INS1_16FlashAttnFwdSm90INS1_25CollectiveMainloopFwdSm90ILi2EN4cute5tupleIJNS5_1CILi1EEES8_S8_EEENS6_IJNS7_ILi128EEENS7_ILi96EEENS7_ILi64EEEEEELi256ENS_6half_tEfNS_4arch4Sm90ELb0ELb1ELb1ELb1ELb1ELb1ELb0ELb1ELb0ELb1ELb1ELb0EEENS1_21CollectiveEpilogueFwdINS6_IJSA_NS7_ILi256EEESB_EEES9_SE_SG_Li256ELb1ELb1ELb1ELb0EEENS1_36VarlenDynamicPersistentTileSchedulerILi128ELi96ELi256ELi128ELb1ELb1ELb1ELb1ELb0ELb1EEEEEEEEEvNT_6ParamsE --------------------------
	.section	.nv.shared._ZN7cutlass13device_kernelIN5flash11enable_sm90INS1_16FlashAttnFwdSm90INS1_25CollectiveMainloopFwdSm90ILi2EN4cute5tupleIJNS5_1CILi1EEES8_S8_EEENS6_IJNS7_ILi128EEENS7_ILi96EEENS7_ILi64EEEEEELi256ENS_6half_tEfNS_4arch4Sm90ELb0ELb1ELb1ELb1ELb1ELb1ELb0ELb1ELb0ELb1ELb1ELb0EEENS1_21CollectiveEpilogueFwdINS6_IJSA_NS7_ILi256EEESB_EEES9_SE_SG_Li256ELb1ELb1ELb1ELb0EEENS1_36VarlenDynamicPersistentTileSchedulerILi128ELi96ELi256ELi128ELb1ELb1ELb1ELb1ELb0ELb1EEEEEEEEEvNT_6ParamsE,"aw",@nobits
	.sectionflags	@""
	.align	16
	.zero		1024


//--------------------- .nv.shared._ZN7cutlass13device_kernelIN5flash11enable_sm90INS1_16FlashAttnFwdSm90INS1_25CollectiveMainloopFwdSm90ILi2EN4cute5tupleIJNS5_1CILi1EEES8_S8_EEENS6_IJNS7_ILi128EEENS7_ILi96EEENS7_ILi64EEEEEELi256ENS_6half_tEfNS_4arch4Sm90ELb0ELb1ELb1ELb1ELb1ELb0ELb1ELb1ELb0ELb1ELb1ELb0EEENS1_21CollectiveEpilogueFwdINS6_IJSA_NS7_ILi256EEESB_EEES9_SE_SG_Li256ELb1ELb1ELb1ELb0EEENS1_36VarlenDynamicPersistentTileSchedulerILi128ELi96ELi256ELi128ELb1ELb1ELb1ELb1ELb0ELb1EEEEEEEEEvNT_6ParamsE --------------------------
	.section	.nv.shared._ZN7cutlass13device_kernelIN5flash11enable_sm90INS1_16FlashAttnFwdSm90INS1_25CollectiveMainloopFwdSm90ILi2EN4cute5tupleIJNS5_1CILi1EEES8_S8_EEENS6_IJNS7_ILi128EEENS7_ILi96EEENS7_ILi64EEEEEELi256ENS_6half_tEfNS_4arch4Sm90ELb0ELb1ELb1ELb1ELb1ELb0ELb1ELb1ELb0ELb1ELb1ELb0EEENS1_21CollectiveEpilogueFwdINS6_IJSA_NS7_ILi256EEESB_EEES9_SE_SG_Li256ELb1ELb1ELb1ELb0EEENS1_36VarlenDynamicPersistentTileSchedulerILi128ELi96ELi256ELi128ELb1ELb1ELb1ELb1ELb0ELb1EEEEEEEEEvNT_6ParamsE,"aw",@nobits
	.sectionflags	@""
	.align	16
	.zero		1024


//--------------------- .nv.shared._ZN7cutlass13device_kernelIN5flash11enable_sm90INS1_16FlashAttnFwdSm90INS1_25CollectiveMainloopFwdSm90ILi2EN4cute5tupleIJNS5_1CILi1EEES8_S8_EEENS6_IJNS7_ILi128EEENS7_ILi96EEENS7_ILi64EEEEEELi256ENS_6half_tEfNS_4arch4Sm90ELb0ELb1ELb1ELb1ELb1ELb1ELb1ELb1ELb0ELb1ELb1ELb0EEENS1_21CollectiveEpilogueFwdINS6_IJSA_NS7_ILi256EEESB_EEES9_SE_SG_Li256ELb1ELb1ELb1ELb0EEENS1_36VarlenDynamicPersistentTileSchedulerILi128ELi96ELi256ELi128ELb1ELb1ELb1ELb1ELb0ELb1EEEEEEEEEvNT_6ParamsE --------------------------
	.section	.nv.shared._ZN7cutlass13device_kernelIN5flash11enable_sm90INS1_16FlashAttnFwdSm90INS1_25CollectiveMainloopFwdSm90ILi2EN4cute5tupleIJNS5_1CILi1EEES8_S8_EEENS6_IJNS7_ILi128EEENS7_ILi96EEENS7_ILi64EEEEEELi256ENS_6half_tEfNS_4arch4Sm90ELb0ELb1ELb1ELb1ELb1ELb1ELb1ELb1ELb0ELb1ELb1ELb0EEENS1_21CollectiveEpilogueFwdINS6_IJSA_NS7_ILi256EEESB_EEES9_SE_SG_Li256ELb1ELb1ELb1ELb0EEENS1_36VarlenDynamicPersistentTileSchedulerILi128ELi96ELi256ELi128ELb1ELb1ELb1ELb1ELb0ELb1EEEEEEEEEvNT_6ParamsE,"aw",@nobits
	.sectionflags	@""
	.align	16
	.zero		1024


//--------------------- .nv.shared._ZN7cutlass13device_kernelIN5flash11enable_sm90INS1_16FlashAttnFwdSm90INS1_25CollectiveMainloopFwdSm90ILi2EN4cute5tupleIJNS5_1CILi1EEES8_S8_EEENS6_IJNS7_ILi128EEENS7_ILi96EEENS7_ILi64EEEEEELi256ENS_6half_tEfNS_4arch4Sm90ELb1ELb0ELb1ELb0ELb1ELb0ELb0ELb1ELb0ELb1ELb1ELb0EEENS1_21CollectiveEpilogueFwdINS6_IJSA_NS7_ILi256EEESB_EEES9_SE_SG_Li256ELb0ELb1ELb1ELb0EEENS1_19SingleTileSchedulerILb0ELb1ELb1ELi128EEEEEEEEEvNT_6ParamsE --------------------------
	.section	.nv.shared._ZN7cutlass13device_kernelIN5flash11enable_sm90INS1_16FlashAttnFwdSm90INS1_25CollectiveMainloopFwdSm90ILi2EN4cute5tupleIJNS5_1CILi1EEES8_S8_EEENS6_IJNS7_ILi128EEENS7_ILi96EEENS7_ILi64EEEEEELi256ENS_6half_tEfNS_4arch4Sm90ELb1ELb0ELb1ELb0ELb1ELb0ELb0ELb1ELb0ELb1ELb1ELb0EEENS1_21CollectiveEpilogueFwdINS6_IJSA_NS7_ILi256EEESB_EEES9_SE_SG_Li256ELb0ELb1ELb1ELb0EEENS1_19SingleTileSchedulerILb0ELb1ELb1ELi128EEEEEEEEEvNT_6ParamsE,"aw",@nobits
	.sectionflags	@""
	.align	16
	.zero		1024


//--------------------- .nv.shared._ZN7cutlass13device_kernelIN5flash11enable_sm90INS1_16FlashAttnFwdSm90INS1_25CollectiveMainloopFwdSm90ILi2EN4cute5tupleIJNS5_1CILi1EEES8_S8_EEENS6_IJNS7_ILi128EEENS7_ILi96EEENS7_ILi64EEEEEELi256ENS_6half_tEfNS_4arch4Sm90ELb1ELb0ELb1ELb0ELb1ELb0ELb1ELb1ELb0ELb1ELb1ELb0EEENS1_21CollectiveEpilogueFwdINS6_IJSA_NS7_ILi256EEESB_EEES9_SE_SG_Li256ELb0ELb1ELb1ELb0EEENS1_19SingleTileSchedulerILb0ELb1ELb1ELi128EEEEEEEEEvNT_6ParamsE --------------------------
	.section	.nv.shared._ZN7cutlass13device_kernelIN5flash11enable_sm90INS1_16FlashAttnFwdSm90INS1_25CollectiveMainloopFwdSm90ILi2EN4cute5tupleIJNS5_1CILi1EEES8_S8_EEENS6_IJNS7_ILi128EEENS7_ILi96EEENS7_ILi64EEEEEELi256ENS_6half_tEfNS_4arch4Sm90ELb1ELb0ELb1ELb0ELb1ELb0ELb1ELb1ELb0ELb1ELb1ELb0EEENS1_21CollectiveEpilogueFwdINS6_IJSA_NS7_ILi256EEESB_EEES9_SE_SG_Li256ELb0ELb1ELb1ELb0EEENS1_19SingleTileSchedulerILb0ELb1ELb1ELi128EEEEEEEEEvNT_6ParamsE,"aw",@nobits
	.sectionflags	@""
	.align	16
	.zero		1024


//--------------------- .nv.shared._ZN7cutlass13device_kernelIN5flash11enable_sm90INS1_16FlashAttnFwdSm90INS1_25CollectiveMainloopFwdSm90ILi2EN4cute5tupleIJNS5_1CILi1EEES8_S8_EEENS6_IJNS7_ILi128EEENS7_ILi96EEENS7_ILi64EEEEEELi256ENS_6half_tEfNS_4arch4Sm90ELb1ELb0ELb1ELb1ELb1ELb0ELb0ELb1ELb0ELb1ELb1ELb0EEENS1_21CollectiveEpilogueFwdINS6_IJSA_NS7_ILi256EEESB_EEES9_SE_SG_Li256ELb1ELb1ELb1ELb0EEENS1_36VarlenDynamicPersistentTileSchedulerILi128ELi96ELi256ELi128ELb1ELb1ELb1ELb1ELb1ELb1EEEEEEEEEvNT_6ParamsE --------------------------
	.section	.nv.shared._ZN7cutlass13device_kernelIN5flash11enable_sm90INS1_16FlashAttnFwdSm90INS1_25CollectiveMainloopFwdSm90ILi2EN4cute5tupleIJNS5_1CILi1EEES8_S8_EEENS6_IJNS7_ILi128EEENS7_ILi96EEENS7_ILi64EEEEEELi256ENS_6half_tEfNS_4arch4Sm90ELb1ELb0ELb1ELb1ELb1ELb0ELb0ELb1ELb0ELb1ELb1ELb0EEENS1_21CollectiveEpilogueFwdINS6_IJSA_NS7_ILi256EEESB_EEES9_SE_SG_Li256ELb1ELb1ELb1ELb0EEENS1_36VarlenDynamicPersistentTileSchedulerILi128ELi96ELi256ELi128ELb1ELb1ELb1ELb1ELb1ELb1EEEEEEEEEvNT_6ParamsE,"aw",@nobits
	.sectionflags	@""
	.align	16
	.zero		1024


//--------------------- .nv.shared._ZN7cutlass13device_kernelIN5flash11enable_sm90INS1_16FlashAttnFwdSm90INS1_25CollectiveMainloopFwdSm90ILi2EN4cute5tupleIJNS5_1CILi1EEES8_S8_EEENS6_IJNS7_ILi128EEENS7_ILi96EEENS7_ILi64EEEEEELi256ENS_6half_tEfNS_4arch4Sm90ELb1ELb0ELb1ELb1ELb1ELb1ELb0ELb1ELb0ELb1ELb1ELb0EEENS1_21CollectiveEpilogueFwdINS6_IJSA_NS7_ILi256EEESB_EEES9_SE_SG_Li256ELb1ELb1ELb1ELb0EEENS1_36VarlenDynamicPersistentTileSchedulerILi128ELi96ELi256ELi128ELb1ELb1ELb1ELb1ELb1ELb1EEEEEEEEEvNT_6ParamsE --------------------------
	.section	.nv.shared._ZN7cutlass13device_kernelIN5flash11enable_sm90INS1_16FlashAttnFwdSm90INS1_25CollectiveMainloopFwdSm90ILi2EN4cute5tupleIJNS5_1CILi1EEES8_S8_EEENS6_IJNS7_ILi128EEENS7_ILi96EEENS7_ILi64EEEEEELi256ENS_6half_tEfNS_4arch4Sm90ELb1ELb0ELb1ELb1ELb1ELb1ELb0ELb1ELb0ELb1ELb1ELb0EEENS1_21CollectiveEpilogueFwdINS6_IJSA_NS7_ILi256EEESB_EEES9_SE_SG_Li256ELb1ELb1ELb1ELb0EEENS1_36VarlenDynamicPersistentTileSchedulerILi128ELi96ELi256ELi128ELb1ELb1ELb1ELb1ELb1ELb1EEEEEEEEEvNT_6ParamsE,"aw",@nobits
	.sectionflags	@""
	.align	16
	.zero		1024


//--------------------- .nv.shared._ZN7cutlass13device_kernelIN5flash11enable_sm90INS1_16FlashAttnFwdSm90INS1_25CollectiveMainloopFwdSm90ILi2EN4cute5tupleIJNS5_1CILi1EEES8_S8_EEENS6_IJNS7_ILi128EEENS7_ILi96EEENS7_ILi64EEEEEELi256ENS_6half_tEfNS_4arch4Sm90ELb1ELb0ELb1ELb1ELb1ELb0ELb1ELb1ELb0ELb1ELb1ELb0EEENS1_21CollectiveEpilogueFwdINS6_IJSA_NS7_ILi256EEESB_EEES9_SE_SG_Li256ELb1ELb1ELb1ELb0EEENS1_36VarlenDynamicPersistentTileSchedulerILi128ELi96ELi256ELi128ELb1ELb1ELb1ELb1ELb1ELb1EEEEEEEEEvNT_6ParamsE --------------------------
	.section	.nv.shared._ZN7cutlass13device_kernelIN5flash11enable_sm90INS1_16FlashAttnFwdSm90INS1_25CollectiveMainloopFwdSm90ILi2EN4cute5tupleIJNS5_1CILi1EEES8_S8_EEENS6_IJNS7_ILi128EEENS7_ILi96EEENS7_ILi64EEEEEELi256ENS_6half_tEfNS_4arch4Sm90ELb1ELb0ELb1ELb1ELb1ELb0ELb1ELb1ELb0ELb1ELb1ELb0EEENS1_21CollectiveEpilogueFwdINS6_IJSA_NS7_ILi256EEESB_EEES9_SE_SG_Li256ELb1ELb1ELb1ELb0EEENS1_36VarlenDynamicPersistentTileSchedulerILi128ELi96ELi256ELi128ELb1ELb1ELb1ELb1ELb1ELb1EEEEEEEEEvNT_6ParamsE,"aw",@nobits
	.sectionflags	@""
	.align	16
	.zero		1024


//--------------------- .nv.shared._ZN7cutlass13device_kernelIN5flash11enable_sm90INS1_16FlashAttnFwdSm90INS1_25CollectiveMainloopFwdSm90ILi2EN4cute5tupleIJNS5_1CILi1EEES8_S8_EEENS6_IJNS7_ILi128EEENS7_ILi96EEENS7_ILi64EEEEEELi256ENS_6half_tEfNS_4arch4Sm90ELb1ELb0ELb1ELb1ELb1ELb1ELb1ELb1ELb0ELb1ELb1ELb0EEENS1_21CollectiveEpilogueFwdINS6_IJSA_NS7_ILi256EEESB_EEES9_SE_SG_Li256ELb1ELb1ELb1ELb0EEENS1_36VarlenDynamicPersistentTileSchedulerILi128ELi96ELi256ELi128ELb1ELb1ELb1ELb1ELb1ELb1EEEEEEEEEvNT_6ParamsE --------------------------
	.section	.nv.shared._ZN7cutlass13device_kernelIN5flash11enable_sm90INS1_16FlashAttnFwdSm90INS1_25CollectiveMainloopFwdSm90ILi2EN4cute5tupleIJNS5_1CILi1EEES8_S8_EEENS6_IJNS7_ILi128EEENS7_ILi96EEENS7_ILi64EEEEEELi256ENS_6half_tEfNS_4arch4Sm90ELb1ELb0ELb1ELb1ELb1ELb1ELb1ELb1ELb0ELb1ELb1ELb0EEENS1_21CollectiveEpilogueFwdINS6_IJSA_NS7_ILi256EEESB_EEES9_SE_SG_Li256ELb1ELb1ELb1ELb0EEENS1_36VarlenDynamicPersistentTileSchedulerILi128ELi96ELi256ELi128ELb1ELb1ELb1ELb1ELb1ELb1EEEEEEEEEvNT_6ParamsE,"aw",@nobits
	.sectionflags	@""
	.align	16
	.zero		1024


//--------------------- .nv.constant0._ZN7cutlass13device_kernelIN5flash11enable_sm90INS1_16FlashAttnFwdSm90INS1_25CollectiveMainloopFwdSm90ILi2EN4cute5tupleIJNS5_1CILi1EEES8_S8_EEENS6_IJNS7_ILi128EEENS7_ILi96EEENS7_ILi64EEEEEELi256ENS_6half_tEfNS_4arch4Sm90ELb0ELb0ELb1ELb0ELb1ELb0ELb0ELb1ELb0ELb1ELb1ELb0EEENS1_21CollectiveEpilogueFwdINS6_IJSA_NS7_ILi256EEESB_EEES9_SE_SG_Li256ELb0ELb1ELb1ELb0EEENS1_19SingleTileSchedulerILb0ELb1ELb1ELi128EEEEEEEEEvNT_6ParamsE --------------------------
	.section	.nv.constant0._ZN7cutlass13device_kernelIN5flash11enable_sm90INS1_16FlashAttnFwdSm90INS1_25CollectiveMainloopFwdSm90ILi2EN4cute5tupleIJNS5_1CILi1EEES8_S8_EEENS6_IJNS7_ILi128EEENS7_ILi96EEENS7_ILi64EEEEEELi256ENS_6half_tEfNS_4arch4Sm90ELb0ELb0ELb1ELb0ELb1ELb0ELb0ELb1ELb0ELb1ELb1ELb0EEENS1_21CollectiveEpilogueFwdINS6_IJSA_NS7_ILi256EEESB_EEES9_SE_SG_Li256ELb0ELb1ELb1ELb0EEENS1_19SingleTileSchedulerILb0ELb1ELb1ELi128EEEEEEEEEvNT_6ParamsE,"a",@progbits
	.sectionflags	@""
	.align	4
.nv.constant0._ZN7cutlass13device_kernelIN5flash11enable_sm90INS1_16FlashAttnFwdSm90INS1_25CollectiveMainloopFwdSm90ILi2EN4cute5tupleIJNS5_1CILi1EEES8_S8_EEENS6_IJNS7_ILi128EEENS7_ILi96EEENS7_ILi64EEEEEELi256ENS_6half_tEfNS_4arch4Sm90ELb0ELb0ELb1ELb0ELb1ELb0ELb0ELb1ELb0ELb1ELb1ELb0EEENS1_21CollectiveEpilogueFwdINS6_IJSA_NS7_ILi256EEESB_EEES9_SE_SG_Li256ELb0ELb1ELb1ELb0EEENS1_19SingleTileSchedulerILb0ELb1ELb1ELi128EEEEEEEEEvNT_6ParamsE:
	.zero		3200


//--------------------- .nv.constant0._ZN7cutlass13device_kernelIN5flash11enable_sm90INS1_16FlashAttnFwdSm90INS1_25CollectiveMainloopFwdSm90ILi2EN4cute5tupleIJNS5_1CILi1EEES8_S8_EEENS6_IJNS7_ILi128EEENS7_ILi96EEENS7_ILi64EEEEEELi256ENS_6half_tEfNS_4arch4Sm90ELb0ELb0ELb1ELb0ELb1ELb0ELb1ELb1ELb0ELb1ELb1ELb0EEENS1_21CollectiveEpilogueFwdINS6_IJSA_NS7_ILi256EEESB_EEES9_SE_SG_Li256ELb0ELb1ELb1ELb0EEENS1_19SingleTileSchedulerILb0ELb1ELb1ELi128EEEEEEEEEvNT_6ParamsE --------------------------
	.section	.nv.constant0._ZN7cutlass13device_kernelIN5flash11enable_sm90INS1_16FlashAttnFwdSm90INS1_25CollectiveMainloopFwdSm90ILi2EN4cute5tupleIJNS5_1CILi1EEES8_S8_EEENS6_IJNS7_ILi128EEENS7_ILi96EEENS7_ILi64EEEEEELi256ENS_6half_tEfNS_4arch4Sm90ELb0ELb0ELb1ELb0ELb1ELb0ELb1ELb1ELb0ELb1ELb1ELb0EEENS1_21CollectiveEpilogueFwdINS6_IJSA_NS7_ILi256EEESB_EEES9_SE_SG_Li256ELb0ELb1ELb1ELb0EEENS1_19SingleTileSchedulerILb0ELb1ELb1ELi128EEEEEEEEEvNT_6ParamsE,"a",@progbits
	.sectionflags	@""
	.align	4
.nv.constant0._ZN7cutlass13device_kernelIN5flash11enable_sm90INS1_16FlashAttnFwdSm90INS1_25CollectiveMainloopFwdSm90ILi2EN4cute5tupleIJNS5_1CILi1EEES8_S8_EEENS6_IJNS7_ILi128EEENS7_ILi96EEENS7_ILi64EEEEEELi256ENS_6half_tEfNS_4arch4Sm90ELb0ELb0ELb1ELb0ELb1ELb0ELb1ELb1ELb0ELb1ELb1ELb0EEENS1_21CollectiveEpilogueFwdINS6_IJSA_NS7_ILi256EEESB_EEES9_SE_SG_Li256ELb0ELb1ELb1ELb0EEENS1_19SingleTileSchedulerILb0ELb1ELb1ELi128EEEEEEEEEvNT_6ParamsE:
	.zero		3456


//--------------------- .nv.constant0._ZN7cutlass13device_kernelIN5flash11enable_sm90INS1_16FlashAttnFwdSm90INS1_25CollectiveMainloopFwdSm90ILi2EN4cute5tupleIJNS5_1CILi1EEES8_S8_EEENS6_IJNS7_ILi128EEENS7_ILi96EEENS7_ILi64EEEEEELi256ENS_6half_tEfNS_4arch4Sm90ELb0ELb0ELb1ELb1ELb1ELb0ELb0ELb1ELb0ELb1ELb1ELb0EEENS1_21CollectiveEpilogueFwdINS6_IJSA_NS7_ILi256EEESB_EEES9_SE_SG_Li256ELb1ELb1ELb1ELb0EEENS1_36VarlenDynamicPersistentTileSchedulerILi128ELi96ELi256ELi128ELb1ELb1ELb1ELb0ELb1ELb1EEEEEEEEEvNT_6ParamsE --------------------------
	.section	.nv.constant0._ZN7cutlass13device_kernelIN5flash11enable_sm90INS1_16FlashAttnFwdSm90INS1_25CollectiveMainloopFwdSm90ILi2EN4cute5tupleIJNS5_1CILi1EEES8_S8_EEENS6_IJNS7_ILi128EEENS7_ILi96EEENS7_ILi64EEEEEELi256ENS_6half_tEfNS_4arch4Sm90ELb0ELb0ELb1ELb1ELb1ELb0ELb0ELb1ELb0ELb1ELb1ELb0EEENS1_21CollectiveEpilogueFwdINS6_IJSA_NS7_ILi256EEESB_EEES9_SE_SG_Li256ELb1ELb1ELb1ELb0EEENS1_36VarlenDynamicPersistentTileSchedulerILi128ELi96ELi256ELi128ELb1ELb1ELb1ELb0ELb1ELb1EEEEEEEEEvNT_6ParamsE,"a",@progbits
	.sectionflags	@""
	.align	4
.nv.constant0._ZN7cutlass13device_kernelIN5flash11enable_sm90INS1_16FlashAttnFwdSm90INS1_25CollectiveMainloopFwdSm90ILi2EN4cute5tupleIJNS5_1CILi1EEES8_S8_EEENS6_IJNS7_ILi128EEENS7_ILi96EEENS7_ILi64EEEEEELi256ENS_6half_tEfNS_4arch4Sm90ELb0ELb0ELb1ELb1ELb1ELb0ELb0ELb1ELb0ELb1ELb1ELb0EEENS1_21CollectiveEpilogueFwdINS6_IJSA_NS7_ILi256EEESB_EEES9_SE_SG_Li256ELb1ELb1ELb1ELb0EEENS1_36VarlenDynamicPersistentTileSchedulerILi128ELi96ELi256ELi128ELb1ELb1ELb1ELb0ELb1ELb1EEEEEEEEEvNT_6ParamsE:
	.zero		3328


//--------------------- .nv.constant0._ZN7cutlass13device_kernelIN5flash11enable_sm90INS1_16FlashAttnFwdSm90INS1_25CollectiveMainloopFwdSm90ILi2EN4cute5tupleIJNS5_1CILi1EEES8_S8_EEENS6_IJNS7_ILi128EEENS7_ILi96EEENS7_ILi64EEEEEELi256ENS_6half_tEfNS_4arch4Sm90ELb0ELb0ELb1ELb1ELb1ELb1ELb0ELb1ELb0ELb1ELb1ELb0EEENS1_21CollectiveEpilogueFwdINS6_IJSA_NS7_ILi256EEESB_EEES9_SE_SG_Li256ELb1ELb1ELb1ELb0EEENS1_36VarlenDynamicPersistentTileSchedulerILi128ELi96ELi256ELi128ELb1ELb1ELb1ELb0ELb1ELb1EEEEEEEEEvNT_6ParamsE --------------------------
	.section	.nv.constant0._ZN7cutlass13device_kernelIN5flash11enable_sm90INS1_16FlashAttnFwdSm90INS1_25CollectiveMainloopFwdSm90ILi2EN4cute5tupleIJNS5_1CILi1EEES8_S8_EEENS6_IJNS7_ILi128EEENS7_ILi96EEENS7_ILi64EEEEEELi256ENS_6half_tEfNS_4arch4Sm90ELb0ELb0ELb1ELb1ELb1ELb1ELb0ELb1ELb0ELb1ELb1ELb0EEENS1_21CollectiveEpilogueFwdINS6_IJSA_NS7_ILi256EEESB_EEES9_SE_SG_Li256ELb1ELb1ELb1ELb0EEENS1_36VarlenDynamicPersistentTileSchedulerILi128ELi96ELi256ELi128ELb1ELb1ELb1ELb0ELb1ELb1EEEEEEEEEvNT_6ParamsE,"a",@progbits
	.sectionflags	@""
	.align	4
.nv.constant0._ZN7cutlass13device_kernelIN5flash11enable_sm90INS1_16FlashAttnFwdSm90INS1_25CollectiveMainloopFwdSm90ILi2EN4cute5tupleIJNS5_1CILi1EEES8_S8_EEENS6_IJNS7_ILi128EEENS7_ILi96EEENS7_ILi64EEEEEELi256ENS_6half_tEfNS_4arch4Sm90ELb0ELb0ELb1ELb1ELb1ELb1ELb0ELb1ELb0ELb1ELb1ELb0EEENS1_21CollectiveEpilogueFwdINS6_IJSA_NS7_ILi256EEESB_EEES9_SE_SG_Li256ELb1ELb1ELb1ELb0EEENS1_36VarlenDynamicPersistentTileSchedulerILi128ELi96ELi256ELi128ELb1ELb1ELb1ELb0ELb1ELb1EEEEEEEEEvNT_6ParamsE:
	.zero		3328


//--------------------- .nv.constant0._ZN7cutlass13device_kernelIN5flash11enable_sm90INS1_16FlashAttnFwdSm90INS1_25CollectiveMainloopFwdSm90ILi2EN4cute5tupleIJNS5_1CILi1EEES8_S8_EEENS6_IJNS7_ILi128EEENS7_ILi96EEENS7_ILi64EEEEEELi256ENS_6half_tEfNS_4arch4Sm90ELb0ELb0ELb1ELb1ELb1ELb0ELb1ELb1ELb0ELb1ELb1ELb0EEENS1_21CollectiveEpilogueFwdINS6_IJSA_NS7_ILi256EEESB_EEES9_SE_SG_Li256ELb1ELb1ELb1ELb0EEENS1_36VarlenDynamicPersistentTileSchedulerILi128ELi96ELi256ELi128ELb1ELb1ELb1ELb0ELb1ELb1EEEEEEEEEvNT_6ParamsE --------------------------
	.section	.nv.constant0._ZN7cutlass13device_kernelIN5flash11enable_sm90INS1_16FlashAttnFwdSm90INS1_25CollectiveMainloopFwdSm90ILi2EN4cute5tupleIJNS5_1CILi1EEES8_S8_EEENS6_IJNS7_ILi128EEENS7_ILi96EEENS7_ILi64EEEEEELi256ENS_6half_tEfNS_4arch4Sm90ELb0ELb0ELb1ELb1ELb1ELb0ELb1ELb1ELb0ELb1ELb1ELb0EEENS1_21CollectiveEpilogueFwdINS6_IJSA_NS7_ILi256EEESB_EEES9_SE_SG_Li256ELb1ELb1ELb1ELb0EEENS1_36VarlenDynamicPersistentTileSchedulerILi128ELi96ELi256ELi128ELb1ELb1ELb1ELb0ELb1ELb1EEEEEEEEEvNT_6ParamsE,"a",@progbits
	.sectionflags	@""
	.align	4
.nv.constant0._ZN7cutlass13device_kernelIN5flash11enable_sm90INS1_16FlashAttnFwdSm90INS1_25CollectiveMainloopFwdSm90ILi2EN4cute5tupleIJNS5_1CILi1EEES8_S8_EEENS6_IJNS7_ILi128EEENS7_ILi96EEENS7_ILi64EEEEEELi256ENS_6half_tEfNS_4arch4Sm90ELb0ELb0ELb1ELb1ELb1ELb0ELb1ELb1ELb0ELb1ELb1ELb0EEENS1_21CollectiveEpilogueFwdINS6_IJSA_NS7_ILi256EEESB_EEES9_SE_SG_Li256ELb1ELb1ELb1ELb0EEENS1_36VarlenDynamicPersistentTileSchedulerILi128ELi96ELi256ELi128ELb1ELb1ELb1ELb0ELb1ELb1EEEEEEEEEvNT_6ParamsE:
	.zero		3584


//--------------------- .nv.constant0._ZN7cutlass13device_kernelIN5flash11enable_sm90INS1_16FlashAttnFwdSm90INS1_25CollectiveMainloopFwdSm90ILi2EN4cute5tupleIJNS5_1CILi1EEES8_S8_EEENS6_IJNS7_ILi128EEENS7_ILi96EEENS7_ILi64EEEEEELi256ENS_6half_tEfNS_4arch4Sm90ELb0ELb0ELb1ELb1ELb1ELb1ELb1ELb1ELb0ELb1ELb1ELb0EEENS1_21CollectiveEpilogueFwdINS6_IJSA_NS7_ILi256EEESB_EEES9_SE_SG_Li256ELb1ELb1ELb1ELb0EEENS1_36VarlenDynamicPersistentTileSchedulerILi128ELi96ELi256ELi128ELb1ELb1ELb1ELb0ELb1ELb1EEEEEEEEEvNT_6ParamsE --------------------------
	.section	.nv.constant0._ZN7cutlass13device_kernelIN5flash11enable_sm90INS1_16FlashAttnFwdSm90INS1_25CollectiveMainloopFwdSm90ILi2EN4cute5tupleIJNS5_1CILi1EEES8_S8_EEENS6_IJNS7_ILi128EEENS7_ILi96EEENS7_ILi64EEEEEELi256ENS_6half_tEfNS_4arch4Sm90ELb0ELb0ELb1ELb1ELb1ELb1ELb1ELb1ELb0ELb1ELb1ELb0EEENS1_21CollectiveEpilogueFwdINS6_IJSA_NS7_ILi256EEESB_EEES9_SE_SG_Li256ELb1ELb1ELb1ELb0EEENS1_36VarlenDynamicPersistentTileSchedulerILi128ELi96ELi256ELi128ELb1ELb1ELb1ELb0ELb1ELb1EEEEEEEEEvNT_6ParamsE,"a",@progbits
	.sectionflags	@""
	.align	4
.nv.constant0._ZN7cutlass13device_kernelIN5flash11enable_sm90INS1_16FlashAttnFwdSm90INS1_25CollectiveMainloopFwdSm90ILi2EN4cute5tupleIJNS5_1CILi1EEES8_S8_EEENS6_IJNS7_ILi128EEENS7_ILi96EEENS7_ILi64EEEEEELi256ENS_6half_tEfNS_4arch4Sm90ELb0ELb0ELb1ELb1ELb1ELb1ELb1ELb1ELb0ELb1ELb1ELb0EEENS1_21CollectiveEpilogueFwdINS6_IJSA_NS7_ILi256EEESB_EEES9_SE_SG_Li256ELb1ELb1ELb1ELb0EEENS1_36VarlenDynamicPersistentTileSchedulerILi128ELi96ELi256ELi128ELb1ELb1ELb1ELb0ELb1ELb1EEEEEEEEEvNT_6ParamsE:
	.zero		3584


//--------------------- .nv.constant0._ZN7cutlass13device_kernelIN5flash11enable_sm90INS1_16FlashAttnFwdSm90INS1_25CollectiveMainloopFwdSm90ILi2EN4cute5tupleIJNS5_1CILi1EEES8_S8_EEENS6_IJNS7_ILi128EEENS7_ILi96EEENS7_ILi64EEEEEELi256ENS_6half_tEfNS_4arch4Sm90ELb0ELb1ELb1ELb0ELb1ELb0ELb0ELb1ELb0ELb1ELb1ELb0EEENS1_21CollectiveEpilogueFwdINS6_IJSA_NS7_ILi256EEESB_EEES9_SE_SG_Li256ELb0ELb1ELb1ELb0EEENS1_19SingleTileSchedulerILb0ELb1ELb1ELi128EEEEEEEEEvNT_6ParamsE --------------------------
	.section	.nv.constant0._ZN7cutlass13device_kernelIN5flash11enable_sm90INS1_16FlashAttnFwdSm90INS1_25CollectiveMainloopFwdSm90ILi2EN4cute5tupleIJNS5_1CILi1EEES8_S8_EEENS6_IJNS7_ILi128EEENS7_ILi96EEENS7_ILi64EEEEEELi256ENS_6half_tEfNS_4arch4Sm90ELb0ELb1ELb1ELb0ELb1ELb0ELb0ELb1ELb0ELb1ELb1ELb0EEENS1_21CollectiveEpilogueFwdINS6_IJSA_NS7_ILi256EEESB_EEES9_SE_SG_Li256ELb0ELb1ELb1ELb0EEENS1_19SingleTileSchedulerILb0ELb1ELb1ELi128EEEEEEEEEvNT_6ParamsE,"a",@progbits
	.sectionflags	@""
	.align	4
.nv.constant0._ZN7cutlass13device_kernelIN5flash11enable_sm90INS1_16FlashAttnFwdSm90INS1_25CollectiveMainloopFwdSm90ILi2EN4cute5tupleIJNS5_1CILi1EEES8_S8_EEENS6_IJNS7_ILi128EEENS7_ILi96EEENS7_ILi64EEEEEELi256ENS_6half_tEfNS_4arch4Sm90ELb0ELb1ELb1ELb0ELb1ELb0ELb0ELb1ELb0ELb1ELb1ELb0EEENS1_21CollectiveEpilogueFwdINS6_IJSA_NS7_ILi256EEESB_EEES9_SE_SG_Li256ELb0ELb1ELb1ELb0EEENS1_19SingleTileSchedulerILb0ELb1ELb1ELi128EEEEEEEEEvNT_6ParamsE:
	.zero		3200


//--------------------- .nv.constant0._ZN7cutlass13device_kernelIN5flash11enable_sm90INS1_16FlashAttnFwdSm90INS1_25CollectiveMainloopFwdSm90ILi2EN4cute5tupleIJNS5_1CILi1EEES8_S8_EEENS6_IJNS7_ILi128EEENS7_ILi96EEENS7_ILi64EEEEEELi256ENS_6half_tEfNS_4arch4Sm90ELb0ELb1ELb1ELb0ELb1ELb0ELb1ELb1ELb0ELb1ELb1ELb0EEENS1_21CollectiveEpilogueFwdINS6_IJSA_NS7_ILi256EEESB_EEES9_SE_SG_Li256ELb0ELb1ELb1ELb0EEENS1_19SingleTileSchedulerILb0ELb1ELb1ELi128EEEEEEEEEvNT_6ParamsE --------------------------
	.section	.nv.constant0._ZN7cutlass13device_kernelIN5flash11enable_sm90INS1_16FlashAttnFwdSm90INS1_25CollectiveMainloopFwdSm90ILi2EN4cute5tupleIJNS5_1CILi1EEES8_S8_EEENS6_IJNS7_ILi128EEENS7_ILi96EEENS7_ILi64EEEEEELi256ENS_6half_tEfNS_4arch4Sm90ELb0ELb1ELb1ELb0ELb1ELb0ELb1ELb1ELb0ELb1ELb1ELb0EEENS1_21CollectiveEpilogueFwdINS6_IJSA_NS7_ILi256EEESB_EEES9_SE_SG_Li256ELb0ELb1ELb1ELb0EEENS1_19SingleTileSchedulerILb0ELb1ELb1ELi128EEEEEEEEEvNT_6ParamsE,"a",@progbits
	.sectionflags	@""
	.align	4
.nv.constant0._ZN7cutlass13device_kernelIN5flash11enable_sm90INS1_16FlashAttnFwdSm90INS1_25CollectiveMainloopFwdSm90ILi2EN4cute5tupleIJNS5_1CILi1EEES8_S8_EEENS6_IJNS7_ILi128EEENS7_ILi96EEENS7_ILi64EEEEEELi256ENS_6half_tEfNS_4arch4Sm90ELb0ELb1ELb1ELb0ELb1ELb0ELb1ELb1ELb0ELb1ELb1ELb0EEENS1_21CollectiveEpilogueFwdINS6_IJSA_NS7_ILi256EEESB_EEES9_SE_SG_Li256ELb0ELb1ELb1ELb0EEENS1_19SingleTileSchedulerILb0ELb1ELb1ELi128EEEEEEEEEvNT_6ParamsE:
	.zero		3456


//--------------------- .nv.constant0._ZN7cutlass13device_kernelIN5flash11enable_sm90INS1_16FlashAttnFwdSm90INS1_25CollectiveMainloopFwdSm90ILi2EN4cute5tupleIJNS5_1CILi1EEES8_S8_EEENS6_IJNS7_ILi128EEENS7_ILi96EEENS7_ILi64EEEEEELi256ENS_6half_tEfNS_4arch4Sm90ELb0ELb1ELb1ELb1ELb1ELb0ELb0ELb1ELb0ELb1ELb1ELb0EEENS1_21CollectiveEpilogueFwdINS6_IJSA_NS7_ILi256EEESB_EEES9_SE_SG_Li256ELb1ELb1ELb1ELb0EEENS1_36VarlenDynamicPersistentTileSchedulerILi128ELi96ELi256ELi128ELb1ELb1ELb1ELb1ELb0ELb1EEEEEEEEEvNT_6ParamsE --------------------------
	.section	.nv.constant0._ZN7cutlass13device_kernelIN5flash11enable_sm90INS1_16FlashAttnFwdSm90INS1_25CollectiveMainloopFwdSm90ILi2EN4cute5tupleIJNS5_1CILi1EEES8_S8_EEENS6_IJNS7_ILi128EEENS7_ILi96EEENS7_ILi64EEEEEELi256ENS_6half_tEfNS_4arch4Sm90ELb0ELb1ELb1ELb1ELb1ELb0ELb0ELb1ELb0ELb1ELb1ELb0EEENS1_21CollectiveEpilogueFwdINS6_IJSA_NS7_ILi256EEESB_EEES9_SE_SG_Li256ELb1ELb1ELb1ELb0EEENS1_36VarlenDynamicPersistentTileSchedulerILi128ELi96ELi256ELi128ELb1ELb1ELb1ELb1ELb0ELb1EEEEEEEEEvNT_6ParamsE,"a",@progbits
	.sectionflags	@""
	.align	4
.nv.constant0._ZN7cutlass13device_kernelIN5flash11enable_sm90INS1_16FlashAttnFwdSm90INS1_25CollectiveMainloopFwdSm90ILi2EN4cute5tupleIJNS5_1CILi1EEES8_S8_EEENS6_IJNS7_ILi128EEENS7_ILi96EEENS7_ILi64EEEEEELi256ENS_6half_tEfNS_4arch4Sm90ELb0ELb1ELb1ELb1ELb1ELb0ELb0ELb1ELb0ELb1ELb1ELb0EEENS1_21CollectiveEpilogueFwdINS6_IJSA_NS7_ILi256EEESB_EEES9_SE_SG_Li256ELb1ELb1ELb1ELb0EEENS1_36VarlenDynamicPersistentTileSchedulerILi128ELi96ELi256ELi128ELb1ELb1ELb1ELb1ELb0ELb1EEEEEEEEEvNT_6ParamsE:
	.zero		3328


//--------------------- .nv.constant0._ZN7cutlass13device_kernelIN5flash11enable_sm90INS1_16FlashAttnFwdSm90INS1_25CollectiveMainloopFwdSm90ILi2EN4cute5tupleIJNS5_1CILi1EEES8_S8_EEENS6_IJNS7_ILi128EEENS7_ILi96EEENS7_ILi64EEEEEELi256ENS_6half_tEfNS_4arch4Sm90ELb0ELb1ELb1ELb1ELb1ELb1ELb0ELb1ELb0ELb1ELb1ELb0EEENS1_21CollectiveEpilogueFwdINS6_IJSA_NS7_ILi256EEESB_EEES9_SE_SG_Li256ELb1ELb1ELb1ELb0EEENS1_36VarlenDynamicPersistentTileSchedulerILi128ELi96ELi256ELi128ELb1ELb1ELb1ELb1ELb0ELb1EEEEEEEEEvNT_6ParamsE --------------------------
	.section	.nv.constant0._ZN7cutlass13device_kernelIN5flash11enable_sm90INS1_16FlashAttnFwdSm90INS1_25CollectiveMainloopFwdSm90ILi2EN4cute5tupleIJNS5_1CILi1EEES8_S8_EEENS6_IJNS7_ILi128EEENS7_ILi96EEENS7_ILi64EEEEEELi256ENS_6half_tEfNS_4arch4Sm90ELb0ELb1ELb1ELb1ELb1ELb1ELb0ELb1ELb0ELb1ELb1ELb0EEENS1_21CollectiveEpilogueFwdINS6_IJSA_NS7_ILi256EEESB_EEES9_SE_SG_Li256ELb1ELb1ELb1ELb0EEENS1_36VarlenDynamicPersistentTileSchedulerILi128ELi96ELi256ELi128ELb1ELb1ELb1ELb1ELb0ELb1EEEEEEEEEvNT_6ParamsE,"a",@progbits
	.sectionflags	@""
	.align	4
.nv.constant0._ZN7cutlass13device_kernelIN5flash11enable_sm90INS1_16FlashAttnFwdSm90INS1_25CollectiveMainloopFwdSm90ILi2EN4cute5tupleIJNS5_1CILi1EEES8_S8_EEENS6_IJNS7_ILi128EEENS7_ILi96EEENS7_ILi64EEEEEELi256ENS_6half_tEfNS_4arch4Sm90ELb0ELb1ELb1ELb1ELb1ELb1ELb0ELb1ELb0ELb1ELb1ELb0EEENS1_21CollectiveEpilogueFwdINS6_IJSA_NS7_ILi256EEESB_EEES9_SE_SG_Li256ELb1ELb1ELb1ELb0EEENS1_36VarlenDynamicPersistentTileSchedulerILi128ELi96ELi256ELi128ELb1ELb1ELb1ELb1ELb0ELb1EEEEEEEEEvNT_6ParamsE:
	.zero		3328


//--------------------- .nv.constant0._ZN7cutlass13device_kernelIN5flash11enable_sm90INS1_16FlashAttnFwdSm90INS1_25CollectiveMainloopFwdSm90ILi2EN4cute5tupleIJNS5_1CILi1EEES8_S8_EEENS6_IJNS7_ILi128EEENS7_ILi96EEENS7_ILi64EEEEEELi256ENS_6half_tEfNS_4arch4Sm90ELb0ELb1ELb1ELb1ELb1ELb0ELb1ELb1ELb0ELb1ELb1ELb0EEENS1_21CollectiveEpilogueFwdINS6_IJSA_NS7_ILi256EEESB_EEES9_SE_SG_Li256ELb1ELb1ELb1ELb0EEENS1_36VarlenDynamicPersistentTileSchedulerILi128ELi96ELi256ELi128ELb1ELb1ELb1ELb1ELb0ELb1EEEEEEEEEvNT_6ParamsE --------------------------
	.section	.nv.constant0._ZN7cutlass13device_kernelIN5flash11enable_sm90INS1_16FlashAttnFwdSm90INS1_25CollectiveMainloopFwdSm90ILi2EN4cute5tupleIJNS5_1CILi1EEES8_S8_EEENS6_IJNS7_ILi128EEENS7_ILi96EEENS7_ILi64EEEEEELi256ENS_6half_tEfNS_4arch4Sm90ELb0ELb1ELb1ELb1ELb1ELb0ELb1ELb1ELb0ELb1ELb1ELb0EEENS1_21CollectiveEpilogueFwdINS6_IJSA_NS7_ILi256EEESB_EEES9_SE_SG_Li256ELb1ELb1ELb1ELb0EEENS1_36VarlenDynamicPersistentTileSchedulerILi128ELi96ELi256ELi128ELb1ELb1ELb1ELb1ELb0ELb1EEEEEEEEEvNT_6ParamsE,"a",@progbits
	.sectionflags	@""
	.align	4
.nv.constant0._ZN7cutlass13device_kernelIN5flash11enable_sm90INS1_16FlashAttnFwdSm90INS1_25CollectiveMainloopFwdSm90ILi2EN4cute5tupleIJNS5_1CILi1EEES8_S8_EEENS6_IJNS7_ILi128EEENS7_ILi96EEENS7_ILi64EEEEEELi256ENS_6half_tEfNS_4arch4Sm90ELb0ELb1ELb1ELb1ELb1ELb0ELb1ELb1ELb0ELb1ELb1ELb0EEENS1_21CollectiveEpilogueFwdINS6_IJSA_NS7_ILi256EEESB_EEES9_SE_SG_Li256ELb1ELb1ELb1ELb0EEENS1_36VarlenDynamicPersistentTileSchedulerILi128ELi96ELi256ELi128ELb1ELb1ELb1ELb1ELb0ELb1EEEEEEEEEvNT_6ParamsE:
	.zero		3584


//--------------------- .nv.constant0._ZN7cutlass13device_kernelIN5flash11enable_sm90INS1_16FlashAttnFwdSm90INS1_25CollectiveMainloopFwdSm90ILi2EN4cute5tupleIJNS5_1CILi1EEES8_S8_EEENS6_IJNS7_ILi128EEENS7_ILi96EEENS7_ILi64EEEEEELi256ENS_6half_tEfNS_4arch4Sm90ELb0ELb1ELb1ELb1ELb1ELb1ELb1ELb1ELb0ELb1ELb1ELb0EEENS1_21CollectiveEpilogueFwdINS6_IJSA_NS7_ILi256EEESB_EEES9_SE_SG_Li256ELb1ELb1ELb1ELb0EEENS1_36VarlenDynamicPersistentTileSchedulerILi128ELi96ELi256ELi128ELb1ELb1ELb1ELb1ELb0ELb1EEEEEEEEEvNT_6ParamsE --------------------------
	.section	.nv.constant0._ZN7cutlass13device_kernelIN5flash11enable_sm90INS1_16FlashAttnFwdSm90INS1_25CollectiveMainloopFwdSm90ILi2EN4cute5tupleIJNS5_1CILi1EEES8_S8_EEENS6_IJNS7_ILi128EEENS7_ILi96EEENS7_ILi64EEEEEELi256ENS_6half_tEfNS_4arch4Sm90ELb0ELb1ELb1ELb1ELb1ELb1ELb1ELb1ELb0ELb1ELb1ELb0EEENS1_21CollectiveEpilogueFwdINS6_IJSA_NS7_ILi256EEESB_EEES9_SE_SG_Li256ELb1ELb1ELb1ELb0EEENS1_36VarlenDynamicPersistentTileSchedulerILi128ELi96ELi256ELi128ELb1ELb1ELb1ELb1ELb0ELb1EEEEEEEEEvNT_6ParamsE,"a",@progbits
	.sectionflags	@""
	.align	4
.nv.constant0._ZN7cutlass13device_kernelIN5flash11enable_sm90INS1_16FlashAttnFwdSm90INS1_25CollectiveMainloopFwdSm90ILi2EN4cute5tupleIJNS5_1CILi1EEES8_S8_EEENS6_IJNS7_ILi128EEENS7_ILi96EEENS7_ILi64EEEEEELi256ENS_6half_tEfNS_4arch4Sm90ELb0ELb1ELb1ELb1ELb1ELb1ELb1ELb1ELb0ELb1ELb1ELb0EEENS1_21CollectiveEpilogueFwdINS6_IJSA_NS7_ILi256EEESB_EEES9_SE_SG_Li256ELb1ELb1ELb1ELb0EEENS1_36VarlenDynamicPersistentTileSchedulerILi128ELi96ELi256ELi128ELb1ELb1ELb1ELb1ELb0ELb1EEEEEEEEEvNT_6ParamsE:
	.zero		3584


//--------------------- .nv.constant0._ZN7cutlass13device_kernelIN5flash11enable_sm90INS1_16FlashAttnFwdSm90INS1_25CollectiveMainloopFwdSm90ILi2EN4cute5tupleIJNS5_1CILi1EEES8_S8_EEENS6_IJNS7_ILi128EEENS7_ILi96EEENS7_ILi64EEEEEELi256ENS_6half_tEfNS_4arch4Sm90ELb1ELb0ELb1ELb0ELb1ELb0ELb0ELb1ELb0ELb1ELb1ELb0EEENS1_21CollectiveEpilogueFwdINS6_IJSA_NS7_ILi256EEESB_EEES9_SE_SG_Li256ELb0ELb1ELb1ELb0EEENS1_19SingleTileSchedulerILb0ELb1ELb1ELi128EEEEEEEEEvNT_6ParamsE --------------------------
	.section	.nv.constant0._ZN7cutlass13device_kernelIN5flash11enable_sm90INS1_16FlashAttnFwdSm90INS1_25CollectiveMainloopFwdSm90ILi2EN4cute5tupleIJNS5_1CILi1EEES8_S8_EEENS6_IJNS7_ILi128EEENS7_ILi96EEENS7_ILi64EEEEEELi256ENS_6half_tEfNS_4arch4Sm90ELb1ELb0ELb1ELb0ELb1ELb0ELb0ELb1ELb0ELb1ELb1ELb0EEENS1_21CollectiveEpilogueFwdINS6_IJSA_NS7_ILi256EEESB_EEES9_SE_SG_Li256ELb0ELb1ELb1ELb0EEENS1_19SingleTileSchedulerILb0ELb1ELb1ELi128EEEEEEEEEvNT_6ParamsE,"a",@progbits
	.sectionflags	@""
	.align	4
.nv.constant0._ZN7cutlass13device_kernelIN5flash11enable_sm90INS1_16FlashAttnFwdSm90INS1_25CollectiveMainloopFwdSm90ILi2EN4cute5tupleIJNS5_1CILi1EEES8_S8_EEENS6_IJNS7_ILi128EEENS7_ILi96EEENS7_ILi64EEEEEELi256ENS_6half_tEfNS_4arch4Sm90ELb1ELb0ELb1ELb0ELb1ELb0ELb0ELb1ELb0ELb1ELb1ELb0EEENS1_21CollectiveEpilogueFwdINS6_IJSA_NS7_ILi256EEESB_EEES9_SE_SG_Li256ELb0ELb1ELb1ELb0EEENS1_19SingleTileSchedulerILb0ELb1ELb1ELi128EEEEEEEEEvNT_6ParamsE:
	.zero		3200


//--------------------- .nv.constant0._ZN7cutlass13device_kernelIN5flash11enable_sm90INS1_16FlashAttnFwdSm90INS1_25CollectiveMainloopFwdSm90ILi2EN4cute5tupleIJNS5_1CILi1EEES8_S8_EEENS6_IJNS7_ILi128EEENS7_ILi96EEENS7_ILi64EEEEEELi256ENS_6half_tEfNS_4arch4Sm90ELb1ELb0ELb1ELb0ELb1ELb0ELb1ELb1ELb0ELb1ELb1ELb0EEENS1_21CollectiveEpilogueFwdINS6_IJSA_NS7_ILi256EEESB_EEES9_SE_SG_Li256ELb0ELb1ELb1ELb0EEENS1_19SingleTileSchedulerILb0ELb1ELb1ELi128EEEEEEEEEvNT_6ParamsE --------------------------
	.section	.nv.constant0._ZN7cutlass13device_kernelIN5flash11enable_sm90INS1_16FlashAttnFwdSm90INS1_25CollectiveMainloopFwdSm90ILi2EN4cute5tupleIJNS5_1CILi1EEES8_S8_EEENS6_IJNS7_ILi128EEENS7_ILi96EEENS7_ILi64EEEEEELi256ENS_6half_tEfNS_4arch4Sm90ELb1ELb0ELb1ELb0ELb1ELb0ELb1ELb1ELb0ELb1ELb1ELb0EEENS1_21CollectiveEpilogueFwdINS6_IJSA_NS7_ILi256EEESB_EEES9_SE_SG_Li256ELb0ELb1ELb1ELb0EEENS1_19SingleTileSchedulerILb0ELb1ELb1ELi128EEEEEEEEEvNT_6ParamsE,"a",@progbits
	.sectionflags	@""
	.align	4
.nv.constant0._ZN7cutlass13device_kernelIN5flash11enable_sm90INS1_16FlashAttnFwdSm90INS1_25CollectiveMainloopFwdSm90ILi2EN4cute5tupleIJNS5_1CILi1EEES8_S8_EEENS6_IJNS7_ILi128EEENS7_ILi96EEENS7_ILi64EEEEEELi256ENS_6half_tEfNS_4arch4Sm90ELb1ELb0ELb1ELb0ELb1ELb0ELb1ELb1ELb0ELb1ELb1ELb0EEENS1_21CollectiveEpilogueFwdINS6_IJSA_NS7_ILi256EEESB_EEES9_SE_SG_Li256ELb0ELb1ELb1ELb0EEENS1_19SingleTileSchedulerILb0ELb1ELb1ELi128EEEEEEEEEvNT_6ParamsE:
	.zero		3456


//--------------------- .nv.constant0._ZN7cutlass13device_kernelIN5flash11enable_sm90INS1_16FlashAttnFwdSm90INS1_25CollectiveMainloopFwdSm90ILi2EN4cute5tupleIJNS5_1CILi1EEES8_S8_EEENS6_IJNS7_ILi128EEENS7_ILi96EEENS7_ILi64EEEEEELi256ENS_6half_tEfNS_4arch4Sm90ELb1ELb0ELb1ELb1ELb1ELb0ELb0ELb1ELb0ELb1ELb1ELb0EEENS1_21CollectiveEpilogueFwdINS6_IJSA_NS7_ILi256EEESB_EEES9_SE_SG_Li256ELb1ELb1ELb1ELb0EEENS1_36VarlenDynamicPersistentTileSchedulerILi128ELi96ELi256ELi128ELb1ELb1ELb1ELb1ELb1ELb1EEEEEEEEEvNT_6ParamsE --------------------------
	.section	.nv.constant0._ZN7cutlass13device_kernelIN5flash11enable_sm90INS1_16FlashAttnFwdSm90INS1_25CollectiveMainloopFwdSm90ILi2EN4cute5tupleIJNS5_1CILi1EEES8_S8_EEENS6_IJNS7_ILi128EEENS7_ILi96EEENS7_ILi64EEEEEELi256ENS_6half_tEfNS_4arch4Sm90ELb1ELb0ELb1ELb1ELb1ELb0ELb0ELb1ELb0ELb1ELb1ELb0EEENS1_21CollectiveEpilogueFwdINS6_IJSA_NS7_ILi256EEESB_EEES9_SE_SG_Li256ELb1ELb1ELb1ELb0EEENS1_36VarlenDynamicPersistentTileSchedulerILi128ELi96ELi256ELi128ELb1ELb1ELb1ELb1ELb1ELb1EEEEEEEEEvNT_6ParamsE,"a",@progbits
	.sectionflags	@""
	.align	4
.nv.constant0._ZN7cutlass13device_kernelIN5flash11enable_sm90INS1_16FlashAttnFwdSm90INS1_25CollectiveMainloopFwdSm90ILi2EN4cute5tupleIJNS5_1CILi1EEES8_S8_EEENS6_IJNS7_ILi128EEENS7_ILi96EEENS7_ILi64EEEEEELi256ENS_6half_tEfNS_4arch4Sm90ELb1ELb0ELb1ELb1ELb1ELb0ELb0ELb1ELb0ELb1ELb1ELb0EEENS1_21CollectiveEpilogueFwdINS6_IJSA_NS7_ILi256EEESB_EEES9_SE_SG_Li256ELb1ELb1ELb1ELb0EEENS1_36VarlenDynamicPersistentTileSchedulerILi128ELi96ELi256ELi128ELb1ELb1ELb1ELb1ELb1ELb1EEEEEEEEEvNT_6ParamsE:
	.zero		3328


//--------------------- .nv.constant0._ZN7cutlass13device_kernelIN5flash11enable_sm90INS1_16FlashAttnFwdSm90INS1_25CollectiveMainloopFwdSm90ILi2EN4cute5tupleIJNS5_1CILi1EEES8_S8_EEENS6_IJNS7_ILi128EEENS7_ILi96EEENS7_ILi64EEEEEELi256ENS_6half_tEfNS_4arch4Sm90ELb1ELb0ELb1ELb1ELb1ELb1ELb0ELb1ELb0ELb1ELb1ELb0EEENS1_21CollectiveEpilogueFwdINS6_IJSA_NS7_ILi256EEESB_EEES9_SE_SG_Li256ELb1ELb1ELb1ELb0EEENS1_36VarlenDynamicPersistentTileSchedulerILi128ELi96ELi256ELi128ELb1ELb1ELb1ELb1ELb1ELb1EEEEEEEEEvNT_6ParamsE --------------------------
	.section	.nv.constant0._ZN7cutlass13device_kernelIN5flash11enable_sm90INS1_16FlashAttnFwdSm90INS1_25CollectiveMainloopFwdSm90ILi2EN4cute5tupleIJNS5_1CILi1EEES8_S8_EEENS6_IJNS7_ILi128EEENS7_ILi96EEENS7_ILi64EEEEEELi256ENS_6half_tEfNS_4arch4Sm90ELb1ELb0ELb1ELb1ELb1ELb1ELb0ELb1ELb0ELb1ELb1ELb0EEENS1_21CollectiveEpilogueFwdINS6_IJSA_NS7_ILi256EEESB_EEES9_SE_SG_Li256ELb1ELb1ELb1ELb0EEENS1_36VarlenDynamicPersistentTileSchedulerILi128ELi96ELi256ELi128ELb1ELb1ELb1ELb1ELb1ELb1EEEEEEEEEvNT_6ParamsE,"a",@progbits
	.sectionflags	@""
	.align	4
.nv.constant0._ZN7cutlass13device_kernelIN5flash11enable_sm90INS1_16FlashAttnFwdSm90INS1_25CollectiveMainloopFwdSm90ILi2EN4cute5tupleIJNS5_1CILi1EEES8_S8_EEENS6_IJNS7_ILi128EEENS7_ILi96EEENS7_ILi64EEEEEELi256ENS_6half_tEfNS_4arch4Sm90ELb1ELb0ELb1ELb1ELb1ELb1ELb0ELb1ELb0ELb1ELb1ELb0EEENS1_21CollectiveEpilogueFwdINS6_IJSA_NS7_ILi256EEESB_EEES9_SE_SG_Li256ELb1ELb1ELb1ELb0EEENS1_36VarlenDynamicPersistentTileSchedulerILi128ELi96ELi256ELi128ELb1ELb1ELb1ELb1ELb1ELb1EEEEEEEEEvNT_6ParamsE:
	.zero		3328


//--------------------- .nv.constant0._ZN7cutlass13device_kernelIN5flash11enable_sm90INS1_16FlashAttnFwdSm90INS1_25CollectiveMainloopFwdSm90ILi2EN4cute5tupleIJNS5_1CILi1EEES8_S8_EEENS6_IJNS7_ILi128EEENS7_ILi96EEENS7_ILi64EEEEEELi256ENS_6half_tEfNS_4arch4Sm90ELb1ELb0ELb1ELb1ELb1ELb0ELb1ELb1ELb0ELb1ELb1ELb0EEENS1_21CollectiveEpilogueFwdINS6_IJSA_NS7_ILi256EEESB_EEES9_SE_SG_Li256ELb1ELb1ELb1ELb0EEENS1_36VarlenDynamicPersistentTileSchedulerILi128ELi96ELi256ELi128ELb1ELb1ELb1ELb1ELb1ELb1EEEEEEEEEvNT_6ParamsE --------------------------
	.section	.nv.constant0._ZN7cutlass13device_kernelIN5flash11enable_sm90INS1_16FlashAttnFwdSm90INS1_25CollectiveMainloopFwdSm90ILi2EN4cute5tupleIJNS5_1CILi1EEES8_S8_EEENS6_IJNS7_ILi128EEENS7_ILi96EEENS7_ILi64EEEEEELi256ENS_6half_tEfNS_4arch4Sm90ELb1ELb0ELb1ELb1ELb1ELb0ELb1ELb1ELb0ELb1ELb1ELb0EEENS1_21CollectiveEpilogueFwdINS6_IJSA_NS7_ILi256EEESB_EEES9_SE_SG_Li256ELb1ELb1ELb1ELb0EEENS1_36VarlenDynamicPersistentTileSchedulerILi128ELi96ELi256ELi128ELb1ELb1ELb1ELb1ELb1ELb1EEEEEEEEEvNT_6ParamsE,"a",@progbits
	.sectionflags	@""
	.align	4
.nv.constant0._ZN7cutlass13device_kernelIN5flash11enable_sm90INS1_16FlashAttnFwdSm90INS1_25CollectiveMainloopFwdSm90ILi2EN4cute5tupleIJNS5_1CILi1EEES8_S8_EEENS6_IJNS7_ILi128EEENS7_ILi96EEENS7_ILi64EEEEEELi256ENS_6half_tEfNS_4arch4Sm90ELb1ELb0ELb1ELb1ELb1ELb0ELb1ELb1ELb0ELb1ELb1ELb0EEENS1_21CollectiveEpilogueFwdINS6_IJSA_NS7_ILi256EEESB_EEES9_SE_SG_Li256ELb1ELb1ELb1ELb0EEENS1_36VarlenDynamicPersistentTileSchedulerILi128ELi96ELi256ELi128ELb1ELb1ELb1ELb1ELb1ELb1EEEEEEEEEvNT_6ParamsE:
	.zero		3584


//--------------------- .nv.constant0._ZN7cutlass13device_kernelIN5flash11enable_sm90INS1_16FlashAttnFwdSm90INS1_25CollectiveMainloopFwdSm90ILi2EN4cute5tupleIJNS5_1CILi1EEES8_S8_EEENS6_IJNS7_ILi128EEENS7_ILi96EEENS7_ILi64EEEEEELi256ENS_6half_tEfNS_4arch4Sm90ELb1ELb0ELb1ELb1ELb1ELb1ELb1ELb1ELb0ELb1ELb1ELb0EEENS1_21CollectiveEpilogueFwdINS6_IJSA_NS7_ILi256EEESB_EEES9_SE_SG_Li256ELb1ELb1ELb1ELb0EEENS1_36VarlenDynamicPersistentTileSchedulerILi128ELi96ELi256ELi128ELb1ELb1ELb1ELb1ELb1ELb1EEEEEEEEEvNT_6ParamsE --------------------------
	.section	.nv.constant0._ZN7cutlass13device_kernelIN5flash11enable_sm90INS1_16FlashAttnFwdSm90INS1_25CollectiveMainloopFwdSm90ILi2EN4cute5tupleIJNS5_1CILi1EEES8_S8_EEENS6_IJNS7_ILi128EEENS7_ILi96EEENS7_ILi64EEEEEELi256ENS_6half_tEfNS_4arch4Sm90ELb1ELb0ELb1ELb1ELb1ELb1ELb1ELb1ELb0ELb1ELb1ELb0EEENS1_21CollectiveEpilogueFwdINS6_IJSA_NS7_ILi256EEESB_EEES9_SE_SG_Li256ELb1ELb1ELb1ELb0EEENS1_36VarlenDynamicPersistentTileSchedulerILi128ELi96ELi256ELi128ELb1ELb1ELb1ELb1ELb1ELb1EEEEEEEEEvNT_6ParamsE,"a",@progbits
	.sectionflags	@""
	.align	4
.nv.constant0._ZN7cutlass13device_kernelIN5flash11enable_sm90INS1_16FlashAttnFwdSm90INS1_25CollectiveMainloopFwdSm90ILi2EN4cute5tupleIJNS5_1CILi1EEES8_S8_EEENS6_IJNS7_ILi128EEENS7_ILi96EEENS7_ILi64EEEEEELi256ENS_6half_tEfNS_4arch4Sm90ELb1ELb0ELb1ELb1ELb1ELb1ELb1ELb1ELb0ELb1ELb1ELb0EEENS1_21CollectiveEpilogueFwdINS6_IJSA_NS7_ILi256EEESB_EEES9_SE_SG_Li256ELb1ELb1ELb1ELb0EEENS1_36VarlenDynamicPersistentTileSchedulerILi128ELi96ELi256ELi128ELb1ELb1ELb1ELb1ELb1ELb1EEEEEEEEEvNT_6ParamsE:
	.zero		3584


//--------------------- SYMBOLS --------------------------

	.type		.nv.reservedSmem.offset0,@object
	.size		.nv.reservedSmem.offset0,0x4
	.type		__assertfail,@function
